	.target	sm_100a

	.elftype	@"ET_EXEC"


//--------------------- .note.nv.tkinfo           --------------------------
	.section	.note.nv.tkinfo,"",@"SHT_NOTE"
	.sectionflags	@"SHF_NOTE_NV_TKINFO"
	.tkinfo
        /*0018*/ 	.word	0x00000002
        /*0030*/ 	.string	""
        /*0030*/ 	.string	"ptxas"
        /*0030*/ 	.string	"Cuda compilation tools, release 13.0, V13.0.88"
        /*0030*/ 	.string	"Build cuda_13.0.r13.0/compiler.36424714_0"
        /*0030*/ 	.string	"-arch sm_100a -m 64 "



//--------------------- .note.nv.cuinfo           --------------------------
	.section	.note.nv.cuinfo,"",@"SHT_NOTE"
	.sectionflags	@"SHF_NOTE_NV_CUINFO"
        /*0018*/ 	.short	0x0002
        /*001a*/ 	.short	0x0064
        /*001c*/ 	.short	0x0082
	.zero		2


//--------------------- .nv.info                  --------------------------
	.section	.nv.info,"",@"SHT_CUDA_INFO"
	.align	4


	//----- nvinfo : EIATTR_REGCOUNT
	.align		4
        /*0000*/ 	.byte	0x04, 0x2f
        /*0002*/ 	.short	(.L_29 - .L_28)
	.align		4
.L_28:
        /*0004*/ 	.word	index@(_Z23gemm_half_q_half_kernelILi1ELi128ELb0ELb0ELi32EEvPK6__halfPKjS4_S2_PS0_iiiiPKtS7_iiiiiibS2_i)
        /*0008*/ 	.word	0x00000025


	//----- nvinfo : EIATTR_FRAME_SIZE
	.align		4
.L_29:
        /*000c*/ 	.byte	0x04, 0x11
        /*000e*/ 	.short	(.L_31 - .L_30)
	.align		4
.L_30:
        /*0010*/ 	.word	index@(_Z23gemm_half_q_half_kernelILi1ELi128ELb0ELb0ELi32EEvPK6__halfPKjS4_S2_PS0_iiiiPKtS7_iiiiiibS2_i)
        /*0014*/ 	.word	0x00000000


	//----- nvinfo : EIATTR_REGCOUNT
	.align		4
.L_31:
        /*0018*/ 	.byte	0x04, 0x2f
        /*001a*/ 	.short	(.L_33 - .L_32)
	.align		4
.L_32:
        /*001c*/ 	.word	index@(_Z23gemm_half_q_half_kernelILi1ELi38ELb0ELb0ELi32EEvPK6__halfPKjS4_S2_PS0_iiiiPKtS7_iiiiiibS2_i)
        /*0020*/ 	.word	0x00000038


	//----- nvinfo : EIATTR_FRAME_SIZE
	.align		4
.L_33:
        /*0024*/ 	.byte	0x04, 0x11
        /*0026*/ 	.short	(.L_35 - .L_34)
	.align		4
.L_34:
        /*0028*/ 	.word	index@(_Z23gemm_half_q_half_kernelILi1ELi38ELb0ELb0ELi32EEvPK6__halfPKjS4_S2_PS0_iiiiPKtS7_iiiiiibS2_i)
        /*002c*/ 	.word	0x00000000


	//----- nvinfo : EIATTR_REGCOUNT
	.align		4
.L_35:
        /*0030*/ 	.byte	0x04, 0x2f
        /*0032*/ 	.short	(.L_37 - .L_36)
	.align		4
.L_36:
        /*0034*/ 	.word	index@(_Z23gemm_half_q_half_kernelILi1ELi20ELb0ELb0ELi32EEvPK6__halfPKjS4_S2_PS0_iiiiPKtS7_iiiiiibS2_i)
        /*0038*/ 	.word	0x00000040


	//----- nvinfo : EIATTR_FRAME_SIZE
	.align		4
.L_37:
        /*003c*/ 	.byte	0x04, 0x11
        /*003e*/ 	.short	(.L_39 - .L_38)
	.align		4
.L_38:
        /*0040*/ 	.word	index@(_Z23gemm_half_q_half_kernelILi1ELi20ELb0ELb0ELi32EEvPK6__halfPKjS4_S2_PS0_iiiiPKtS7_iiiiiibS2_i)
        /*0044*/ 	.word	0x00000000


	//----- nvinfo : EIATTR_REGCOUNT
	.align		4
.L_39:
        /*0048*/ 	.byte	0x04, 0x2f
        /*004a*/ 	.short	(.L_41 - .L_40)
	.align		4
.L_40:
        /*004c*/ 	.word	index@(_Z23gemm_half_q_half_kernelILi1ELi140ELb0ELb0ELi32EEvPK6__halfPKjS4_S2_PS0_iiiiPKtS7_iiiiiibS2_i)
        /*0050*/ 	.word	0x00000030


	//----- nvinfo : EIATTR_FRAME_SIZE
	.align		4
.L_41:
        /*0054*/ 	.byte	0x04, 0x11
        /*0056*/ 	.short	(.L_43 - .L_42)
	.align		4
.L_42:
        /*0058*/ 	.word	index@(_Z23gemm_half_q_half_kernelILi1ELi140ELb0ELb0ELi32EEvPK6__halfPKjS4_S2_PS0_iiiiPKtS7_iiiiiibS2_i)
        /*005c*/ 	.word	0x00000000


	//----- nvinfo : EIATTR_REGCOUNT
	.align		4
.L_43:
        /*0060*/ 	.byte	0x04, 0x2f
        /*0062*/ 	.short	(.L_45 - .L_44)
	.align		4
.L_44:
        /*0064*/ 	.word	index@(_Z23gemm_half_q_half_kernelILi1ELi152ELb0ELb0ELi32EEvPK6__halfPKjS4_S2_PS0_iiiiPKtS7_iiiiiibS2_i)
        /*0068*/ 	.word	0x00000038


	//----- nvinfo : EIATTR_FRAME_SIZE
	.align		4
.L_45:
        /*006c*/ 	.byte	0x04, 0x11
        /*006e*/ 	.short	(.L_47 - .L_46)
	.align		4
.L_46:
        /*0070*/ 	.word	index@(_Z23gemm_half_q_half_kernelILi1ELi152ELb0ELb0ELi32EEvPK6__halfPKjS4_S2_PS0_iiiiPKtS7_iiiiiibS2_i)
        /*0074*/ 	.word	0x00000000


	//----- nvinfo : EIATTR_REGCOUNT
	.align		4
.L_47:
        /*0078*/ 	.byte	0x04, 0x2f
        /*007a*/ 	.short	(.L_49 - .L_48)
	.align		4
.L_48:
        /*007c*/ 	.word	index@(_Z23gemm_half_q_half_kernelILi1ELi176ELb0ELb0ELi32EEvPK6__halfPKjS4_S2_PS0_iiiiPKtS7_iiiiiibS2_i)
        /*0080*/ 	.word	0x00000038


	//----- nvinfo : EIATTR_FRAME_SIZE
	.align		4
.L_49:
        /*0084*/ 	.byte	0x04, 0x11
        /*0086*/ 	.short	(.L_51 - .L_50)
	.align		4
.L_50:
        /*0088*/ 	.word	index@(_Z23gemm_half_q_half_kernelILi1ELi176ELb0ELb0ELi32EEvPK6__halfPKjS4_S2_PS0_iiiiPKtS7_iiiiiibS2_i)
        /*008c*/ 	.word	0x00000000


	//----- nvinfo : EIATTR_REGCOUNT
	.align		4
.L_51:
        /*0090*/ 	.byte	0x04, 0x2f
        /*0092*/ 	.short	(.L_53 - .L_52)
	.align		4
.L_52:
        /*0094*/ 	.word	index@(_Z23gemm_half_q_half_kernelILi1ELi172ELb0ELb0ELi32EEvPK6__halfPKjS4_S2_PS0_iiiiPKtS7_iiiiiibS2_i)
        /*0098*/ 	.word	0x00000030


	//----- nvinfo : EIATTR_FRAME_SIZE
	.align		4
.L_53:
        /*009c*/ 	.byte	0x04, 0x11
        /*009e*/ 	.short	(.L_55 - .L_54)
	.align		4
.L_54:
        /*00a0*/ 	.word	index@(_Z23gemm_half_q_half_kernelILi1ELi172ELb0ELb0ELi32EEvPK6__halfPKjS4_S2_PS0_iiiiPKtS7_iiiiiibS2_i)
        /*00a4*/ 	.word	0x00000000


	//----- nvinfo : EIATTR_REGCOUNT
	.align		4
.L_55:
        /*00a8*/ 	.byte	0x04, 0x2f
        /*00aa*/ 	.short	(.L_57 - .L_56)
	.align		4
.L_56:
        /*00ac*/ 	.word	index@(_Z23gemm_half_q_half_kernelILi1ELi10ELb0ELb0ELi32EEvPK6__halfPKjS4_S2_PS0_iiiiPKtS7_iiiiiibS2_i)
        /*00b0*/ 	.word	0x00000028


	//----- nvinfo : EIATTR_FRAME_SIZE
	.align		4
.L_57:
        /*00b4*/ 	.byte	0x04, 0x11
        /*00b6*/ 	.short	(.L_59 - .L_58)
	.align		4
.L_58:
        /*00b8*/ 	.word	index@(_Z23gemm_half_q_half_kernelILi1ELi10ELb0ELb0ELi32EEvPK6__halfPKjS4_S2_PS0_iiiiPKtS7_iiiiiibS2_i)
        /*00bc*/ 	.word	0x00000000


	//----- nvinfo : EIATTR_REGCOUNT
	.align		4
.L_59:
        /*00c0*/ 	.byte	0x04, 0x2f
        /*00c2*/ 	.short	(.L_61 - .L_60)
	.align		4
.L_60:
        /*00c4*/ 	.word	index@(_Z23gemm_half_q_half_kernelILi1ELi40ELb0ELb0ELi32EEvPK6__halfPKjS4_S2_PS0_iiiiPKtS7_iiiiiibS2_i)
        /*00c8*/ 	.word	0x00000030


	//----- nvinfo : EIATTR_FRAME_SIZE
	.align		4
.L_61:
        /*00cc*/ 	.byte	0x04, 0x11
        /*00ce*/ 	.short	(.L_63 - .L_62)
	.align		4
.L_62:
        /*00d0*/ 	.word	index@(_Z23gemm_half_q_half_kernelILi1ELi40ELb0ELb0ELi32EEvPK6__halfPKjS4_S2_PS0_iiiiPKtS7_iiiiiibS2_i)
        /*00d4*/ 	.word	0x00000000


	//----- nvinfo : EIATTR_REGCOUNT
	.align		4
.L_63:
        /*00d8*/ 	.byte	0x04, 0x2f
        /*00da*/ 	.short	(.L_65 - .L_64)
	.align		4
.L_64:
        /*00dc*/ 	.word	index@(_Z23gemm_half_q_half_kernelILi1ELi160ELb0ELb0ELi32EEvPK6__halfPKjS4_S2_PS0_iiiiPKtS7_iiiiiibS2_i)
        /*00e0*/ 	.word	0x00000028


	//----- nvinfo : EIATTR_FRAME_SIZE
	.align		4
.L_65:
        /*00e4*/ 	.byte	0x04, 0x11
        /*00e6*/ 	.short	(.L_67 - .L_66)
	.align		4
.L_66:
        /*00e8*/ 	.word	index@(_Z23gemm_half_q_half_kernelILi1ELi160ELb0ELb0ELi32EEvPK6__halfPKjS4_S2_PS0_iiiiPKtS7_iiiiiibS2_i)
        /*00ec*/ 	.word	0x00000000


	//----- nvinfo : EIATTR_REGCOUNT
	.align		4
.L_67:
        /*00f0*/ 	.byte	0x04, 0x2f
        /*00f2*/ 	.short	(.L_69 - .L_68)
	.align		4
.L_68:
        /*00f4*/ 	.word	index@(_Z23gemm_half_q_half_kernelILi1ELi190ELb0ELb0ELi32EEvPK6__halfPKjS4_S2_PS0_iiiiPKtS7_iiiiiibS2_i)
        /*00f8*/ 	.word	0x00000038


	//----- nvinfo : EIATTR_FRAME_SIZE
	.align		4
.L_69:
        /*00fc*/ 	.byte	0x04, 0x11
        /*00fe*/ 	.short	(.L_71 - .L_70)
	.align		4
.L_70:
        /*0100*/ 	.word	index@(_Z23gemm_half_q_half_kernelILi1ELi190ELb0ELb0ELi32EEvPK6__halfPKjS4_S2_PS0_iiiiPKtS7_iiiiiibS2_i)
        /*0104*/ 	.word	0x00000000


	//----- nvinfo : EIATTR_REGCOUNT
	.align		4
.L_71:
        /*0108*/ 	.byte	0x04, 0x2f
        /*010a*/ 	.short	(.L_73 - .L_72)
	.align		4
.L_72:
        /*010c*/ 	.word	index@(_Z23gemm_half_q_half_kernelILi1ELi128ELb0ELb0ELi64EEvPK6__halfPKjS4_S2_PS0_iiiiPKtS7_iiiiiibS2_i)
        /*0110*/ 	.word	0x00000020


	//----- nvinfo : EIATTR_FRAME_SIZE
	.align		4
.L_73:
        /*0114*/ 	.byte	0x04, 0x11
        /*0116*/ 	.short	(.L_75 - .L_74)
	.align		4
.L_74:
        /*0118*/ 	.word	index@(_Z23gemm_half_q_half_kernelILi1ELi128ELb0ELb0ELi64EEvPK6__halfPKjS4_S2_PS0_iiiiPKtS7_iiiiiibS2_i)
        /*011c*/ 	.word	0x00000010


	//----- nvinfo : EIATTR_REGCOUNT
	.align		4
.L_75:
        /*0120*/ 	.byte	0x04, 0x2f
        /*0122*/ 	.short	(.L_77 - .L_76)
	.align		4
.L_76:
        /*0124*/ 	.word	index@(_Z23gemm_half_q_half_kernelILi1ELi38ELb0ELb0ELi64EEvPK6__halfPKjS4_S2_PS0_iiiiPKtS7_iiiiiibS2_i)
        /*0128*/ 	.word	0x00000038


	//----- nvinfo : EIATTR_FRAME_SIZE
	.align		4
.L_77:
        /*012c*/ 	.byte	0x04, 0x11
        /*012e*/ 	.short	(.L_79 - .L_78)
	.align		4
.L_78:
        /*0130*/ 	.word	index@(_Z23gemm_half_q_half_kernelILi1ELi38ELb0ELb0ELi64EEvPK6__halfPKjS4_S2_PS0_iiiiPKtS7_iiiiiibS2_i)
        /*0134*/ 	.word	0x00000010


	//----- nvinfo : EIATTR_REGCOUNT
	.align		4
.L_79:
        /*0138*/ 	.byte	0x04, 0x2f
        /*013a*/ 	.short	(.L_81 - .L_80)
	.align		4
.L_80:
        /*013c*/ 	.word	index@(_Z23gemm_half_q_half_kernelILi1ELi20ELb0ELb0ELi64EEvPK6__halfPKjS4_S2_PS0_iiiiPKtS7_iiiiiibS2_i)
        /*0140*/ 	.word	0x0000003f


	//----- nvinfo : EIATTR_FRAME_SIZE
	.align		4
.L_81:
        /*0144*/ 	.byte	0x04, 0x11
        /*0146*/ 	.short	(.L_83 - .L_82)
	.align		4
.L_82:
        /*0148*/ 	.word	index@(_Z23gemm_half_q_half_kernelILi1ELi20ELb0ELb0ELi64EEvPK6__halfPKjS4_S2_PS0_iiiiPKtS7_iiiiiibS2_i)
        /*014c*/ 	.word	0x00000010


	//----- nvinfo : EIATTR_REGCOUNT
	.align		4
.L_83:
        /*0150*/ 	.byte	0x04, 0x2f
        /*0152*/ 	.short	(.L_85 - .L_84)
	.align		4
.L_84:
        /*0154*/ 	.word	index@(_Z23gemm_half_q_half_kernelILi1ELi140ELb0ELb0ELi64EEvPK6__halfPKjS4_S2_PS0_iiiiPKtS7_iiiiiibS2_i)
        /*0158*/ 	.word	0x00000037


	//----- nvinfo : EIATTR_FRAME_SIZE
	.align		4
.L_85:
        /*015c*/ 	.byte	0x04, 0x11
        /*015e*/ 	.short	(.L_87 - .L_86)
	.align		4
.L_86:
        /*0160*/ 	.word	index@(_Z23gemm_half_q_half_kernelILi1ELi140ELb0ELb0ELi64EEvPK6__halfPKjS4_S2_PS0_iiiiPKtS7_iiiiiibS2_i)
        /*0164*/ 	.word	0x00000010


	//----- nvinfo : EIATTR_REGCOUNT
	.align		4
.L_87:
        /*0168*/ 	.byte	0x04, 0x2f
        /*016a*/ 	.short	(.L_89 - .L_88)
	.align		4
.L_88:
        /*016c*/ 	.word	index@(_Z23gemm_half_q_half_kernelILi1ELi152ELb0ELb0ELi64EEvPK6__halfPKjS4_S2_PS0_iiiiPKtS7_iiiiiibS2_i)
        /*0170*/ 	.word	0x0000003f


	//----- nvinfo : EIATTR_FRAME_SIZE
	.align		4
.L_89:
        /*0174*/ 	.byte	0x04, 0x11
        /*0176*/ 	.short	(.L_91 - .L_90)
	.align		4
.L_90:
        /*0178*/ 	.word	index@(_Z23gemm_half_q_half_kernelILi1ELi152ELb0ELb0ELi64EEvPK6__halfPKjS4_S2_PS0_iiiiPKtS7_iiiiiibS2_i)
        /*017c*/ 	.word	0x00000010


	//----- nvinfo : EIATTR_REGCOUNT
	.align		4
.L_91:
        /*0180*/ 	.byte	0x04, 0x2f
        /*0182*/ 	.short	(.L_93 - .L_92)
	.align		4
.L_92:
        /*0184*/ 	.word	index@(_Z23gemm_half_q_half_kernelILi1ELi176ELb0ELb0ELi64EEvPK6__halfPKjS4_S2_PS0_iiiiPKtS7_iiiiiibS2_i)
        /*0188*/ 	.word	0x00000035


	//----- nvinfo : EIATTR_FRAME_SIZE
	.align		4
.L_93:
        /*018c*/ 	.byte	0x04, 0x11
        /*018e*/ 	.short	(.L_95 - .L_94)
	.align		4
.L_94:
        /*0190*/ 	.word	index@(_Z23gemm_half_q_half_kernelILi1ELi176ELb0ELb0ELi64EEvPK6__halfPKjS4_S2_PS0_iiiiPKtS7_iiiiiibS2_i)
        /*0194*/ 	.word	0x00000010


	//----- nvinfo : EIATTR_REGCOUNT
	.align		4
.L_95:
        /*0198*/ 	.byte	0x04, 0x2f
        /*019a*/ 	.short	(.L_97 - .L_96)
	.align		4
.L_96:
        /*019c*/ 	.word	index@(_Z23gemm_half_q_half_kernelILi1ELi172ELb0ELb0ELi64EEvPK6__halfPKjS4_S2_PS0_iiiiPKtS7_iiiiiibS2_i)
        /*01a0*/ 	.word	0x00000037


	//----- nvinfo : EIATTR_FRAME_SIZE
	.align		4
.L_97:
        /*01a4*/ 	.byte	0x04, 0x11
        /*01a6*/ 	.short	(.L_99 - .L_98)
	.align		4
.L_98:
        /*01a8*/ 	.word	index@(_Z23gemm_half_q_half_kernelILi1ELi172ELb0ELb0ELi64EEvPK6__halfPKjS4_S2_PS0_iiiiPKtS7_iiiiiibS2_i)
        /*01ac*/ 	.word	0x00000010


	//----- nvinfo : EIATTR_REGCOUNT
	.align		4
.L_99:
        /*01b0*/ 	.byte	0x04, 0x2f
        /*01b2*/ 	.short	(.L_101 - .L_100)
	.align		4
.L_100:
        /*01b4*/ 	.word	index@(_Z23gemm_half_q_half_kernelILi1ELi10ELb0ELb0ELi64EEvPK6__halfPKjS4_S2_PS0_iiiiPKtS7_iiiiiibS2_i)
        /*01b8*/ 	.word	0x00000028


	//----- nvinfo : EIATTR_FRAME_SIZE
	.align		4
.L_101:
        /*01bc*/ 	.byte	0x04, 0x11
        /*01be*/ 	.short	(.L_103 - .L_102)
	.align		4
.L_102:
        /*01c0*/ 	.word	index@(_Z23gemm_half_q_half_kernelILi1ELi10ELb0ELb0ELi64EEvPK6__halfPKjS4_S2_PS0_iiiiPKtS7_iiiiiibS2_i)
        /*01c4*/ 	.word	0x00000010


	//----- nvinfo : EIATTR_REGCOUNT
	.align		4
.L_103:
        /*01c8*/ 	.byte	0x04, 0x2f
        /*01ca*/ 	.short	(.L_105 - .L_104)
	.align		4
.L_104:
        /*01cc*/ 	.word	index@(_Z23gemm_half_q_half_kernelILi1ELi40ELb0ELb0ELi64EEvPK6__halfPKjS4_S2_PS0_iiiiPKtS7_iiiiiibS2_i)
        /*01d0*/ 	.word	0x00000028


	//----- nvinfo : EIATTR_FRAME_SIZE
	.align		4
.L_105:
        /*01d4*/ 	.byte	0x04, 0x11
        /*01d6*/ 	.short	(.L_107 - .L_106)
	.align		4
.L_106:
        /*01d8*/ 	.word	index@(_Z23gemm_half_q_half_kernelILi1ELi40ELb0ELb0ELi64EEvPK6__halfPKjS4_S2_PS0_iiiiPKtS7_iiiiiibS2_i)
        /*01dc*/ 	.word	0x00000010


	//----- nvinfo : EIATTR_REGCOUNT
	.align		4
.L_107:
        /*01e0*/ 	.byte	0x04, 0x2f
        /*01e2*/ 	.short	(.L_109 - .L_108)
	.align		4
.L_108:
        /*01e4*/ 	.word	index@(_Z23gemm_half_q_half_kernelILi1ELi160ELb0ELb0ELi64EEvPK6__halfPKjS4_S2_PS0_iiiiPKtS7_iiiiiibS2_i)
        /*01e8*/ 	.word	0x00000028


	//----- nvinfo : EIATTR_FRAME_SIZE
	.align		4
.L_109:
        /*01ec*/ 	.byte	0x04, 0x11
        /*01ee*/ 	.short	(.L_111 - .L_110)
	.align		4
.L_110:
        /*01f0*/ 	.word	index@(_Z23gemm_half_q_half_kernelILi1ELi160ELb0ELb0ELi64EEvPK6__halfPKjS4_S2_PS0_iiiiPKtS7_iiiiiibS2_i)
        /*01f4*/ 	.word	0x00000010


	//----- nvinfo : EIATTR_REGCOUNT
	.align		4
.L_111:
        /*01f8*/ 	.byte	0x04, 0x2f
        /*01fa*/ 	.short	(.L_113 - .L_112)
	.align		4
.L_112:
        /*01fc*/ 	.word	index@(_Z23gemm_half_q_half_kernelILi1ELi190ELb0ELb0ELi64EEvPK6__halfPKjS4_S2_PS0_iiiiPKtS7_iiiiiibS2_i)
        /*0200*/ 	.word	0x00000040


	//----- nvinfo : EIATTR_FRAME_SIZE
	.align		4
.L_113:
        /*0204*/ 	.byte	0x04, 0x11
        /*0206*/ 	.short	(.L_115 - .L_114)
	.align		4
.L_114:
        /*0208*/ 	.word	index@(_Z23gemm_half_q_half_kernelILi1ELi190ELb0ELb0ELi64EEvPK6__halfPKjS4_S2_PS0_iiiiPKtS7_iiiiiibS2_i)
        /*020c*/ 	.word	0x00000010


	//----- nvinfo : EIATTR_REGCOUNT
	.align		4
.L_115:
        /*0210*/ 	.byte	0x04, 0x2f
        /*0212*/ 	.short	(.L_117 - .L_116)
	.align		4
.L_116:
        /*0214*/ 	.word	index@(_Z23gemm_half_q_half_kernelILi2ELi128ELb0ELb0ELi32EEvPK6__halfPKjS4_S2_PS0_iiiiPKtS7_iiiiiibS2_i)
        /*0218*/ 	.word	0x00000038


	//----- nvinfo : EIATTR_FRAME_SIZE
	.align		4
.L_117:
        /*021c*/ 	.byte	0x04, 0x11
        /*021e*/ 	.short	(.L_119 - .L_118)
	.align		4
.L_118:
        /*0220*/ 	.word	index@(_Z23gemm_half_q_half_kernelILi2ELi128ELb0ELb0ELi32EEvPK6__halfPKjS4_S2_PS0_iiiiPKtS7_iiiiiibS2_i)
        /*0224*/ 	.word	0x00000000


	//----- nvinfo : EIATTR_REGCOUNT
	.align		4
.L_119:
        /*0228*/ 	.byte	0x04, 0x2f
        /*022a*/ 	.short	(.L_121 - .L_120)
	.align		4
.L_120:
        /*022c*/ 	.word	index@(_Z23gemm_half_q_half_kernelILi2ELi38ELb0ELb0ELi32EEvPK6__halfPKjS4_S2_PS0_iiiiPKtS7_iiiiiibS2_i)
        /*0230*/ 	.word	0x00000067


	//----- nvinfo : EIATTR_FRAME_SIZE
	.align		4
.L_121:
        /*0234*/ 	.byte	0x04, 0x11
        /*0236*/ 	.short	(.L_123 - .L_122)
	.align		4
.L_122:
        /*0238*/ 	.word	index@(_Z23gemm_half_q_half_kernelILi2ELi38ELb0ELb0ELi32EEvPK6__halfPKjS4_S2_PS0_iiiiPKtS7_iiiiiibS2_i)
        /*023c*/ 	.word	0x00000000


	//----- nvinfo : EIATTR_REGCOUNT
	.align		4
.L_123:
        /*0240*/ 	.byte	0x04, 0x2f
        /*0242*/ 	.short	(.L_125 - .L_124)
	.align		4
.L_124:
        /*0244*/ 	.word	index@(_Z23gemm_half_q_half_kernelILi2ELi20ELb0ELb0ELi32EEvPK6__halfPKjS4_S2_PS0_iiiiPKtS7_iiiiiibS2_i)
        /*0248*/ 	.word	0x00000066


	//----- nvinfo : EIATTR_FRAME_SIZE
	.align		4
.L_125:
        /*024c*/ 	.byte	0x04, 0x11
        /*024e*/ 	.short	(.L_127 - .L_126)
	.align		4
.L_126:
        /*0250*/ 	.word	index@(_Z23gemm_half_q_half_kernelILi2ELi20ELb0ELb0ELi32EEvPK6__halfPKjS4_S2_PS0_iiiiPKtS7_iiiiiibS2_i)
        /*0254*/ 	.word	0x00000000


	//----- nvinfo : EIATTR_REGCOUNT
	.align		4
.L_127:
        /*0258*/ 	.byte	0x04, 0x2f
        /*025a*/ 	.short	(.L_129 - .L_128)
	.align		4
.L_128:
        /*025c*/ 	.word	index@(_Z23gemm_half_q_half_kernelILi2ELi140ELb0ELb0ELi32EEvPK6__halfPKjS4_S2_PS0_iiiiPKtS7_iiiiiibS2_i)
        /*0260*/ 	.word	0x00000060


	//----- nvinfo : EIATTR_FRAME_SIZE
	.align		4
.L_129:
        /*0264*/ 	.byte	0x04, 0x11
        /*0266*/ 	.short	(.L_131 - .L_130)
	.align		4
.L_130:
        /*0268*/ 	.word	index@(_Z23gemm_half_q_half_kernelILi2ELi140ELb0ELb0ELi32EEvPK6__halfPKjS4_S2_PS0_iiiiPKtS7_iiiiiibS2_i)
        /*026c*/ 	.word	0x00000000


	//----- nvinfo : EIATTR_REGCOUNT
	.align		4
.L_131:
        /*0270*/ 	.byte	0x04, 0x2f
        /*0272*/ 	.short	(.L_133 - .L_132)
	.align		4
.L_132:
        /*0274*/ 	.word	index@(_Z23gemm_half_q_half_kernelILi2ELi152ELb0ELb0ELi32EEvPK6__halfPKjS4_S2_PS0_iiiiPKtS7_iiiiiibS2_i)
        /*0278*/ 	.word	0x00000067


	//----- nvinfo : EIATTR_FRAME_SIZE
	.align		4
.L_133:
        /*027c*/ 	.byte	0x04, 0x11
        /*027e*/ 	.short	(.L_135 - .L_134)
	.align		4
.L_134:
        /*0280*/ 	.word	index@(_Z23gemm_half_q_half_kernelILi2ELi152ELb0ELb0ELi32EEvPK6__halfPKjS4_S2_PS0_iiiiPKtS7_iiiiiibS2_i)
        /*0284*/ 	.word	0x00000000


	//----- nvinfo : EIATTR_REGCOUNT
	.align		4
.L_135:
        /*0288*/ 	.byte	0x04, 0x2f
        /*028a*/ 	.short	(.L_137 - .L_136)
	.align		4
.L_136:
        /*028c*/ 	.word	index@(_Z23gemm_half_q_half_kernelILi2ELi176ELb0ELb0ELi32EEvPK6__halfPKjS4_S2_PS0_iiiiPKtS7_iiiiiibS2_i)
        /*0290*/ 	.word	0x00000063


	//----- nvinfo : EIATTR_FRAME_SIZE
	.align		4
.L_137:
        /*0294*/ 	.byte	0x04, 0x11
        /*0296*/ 	.short	(.L_139 - .L_138)
	.align		4
.L_138:
        /*0298*/ 	.word	index@(_Z23gemm_half_q_half_kernelILi2ELi176ELb0ELb0ELi32EEvPK6__halfPKjS4_S2_PS0_iiiiPKtS7_iiiiiibS2_i)
        /*029c*/ 	.word	0x00000000


	//----- nvinfo : EIATTR_REGCOUNT
	.align		4
.L_139:
        /*02a0*/ 	.byte	0x04, 0x2f
        /*02a2*/ 	.short	(.L_141 - .L_140)
	.align		4
.L_140:
        /*02a4*/ 	.word	index@(_Z23gemm_half_q_half_kernelILi2ELi172ELb0ELb0ELi32EEvPK6__halfPKjS4_S2_PS0_iiiiPKtS7_iiiiiibS2_i)
        /*02a8*/ 	.word	0x00000060


	//----- nvinfo : EIATTR_FRAME_SIZE
	.align		4
.L_141:
        /*02ac*/ 	.byte	0x04, 0x11
        /*02ae*/ 	.short	(.L_143 - .L_142)
	.align		4
.L_142:
        /*02b0*/ 	.word	index@(_Z23gemm_half_q_half_kernelILi2ELi172ELb0ELb0ELi32EEvPK6__halfPKjS4_S2_PS0_iiiiPKtS7_iiiiiibS2_i)
        /*02b4*/ 	.word	0x00000000


	//----- nvinfo : EIATTR_REGCOUNT
	.align		4
.L_143:
        /*02b8*/ 	.byte	0x04, 0x2f
        /*02ba*/ 	.short	(.L_145 - .L_144)
	.align		4
.L_144:
        /*02bc*/ 	.word	index@(_Z23gemm_half_q_half_kernelILi2ELi10ELb0ELb0ELi32EEvPK6__halfPKjS4_S2_PS0_iiiiPKtS7_iiiiiibS2_i)
        /*02c0*/ 	.word	0x0000003d


	//----- nvinfo : EIATTR_FRAME_SIZE
	.align		4
.L_145:
        /*02c4*/ 	.byte	0x04, 0x11
        /*02c6*/ 	.short	(.L_147 - .L_146)
	.align		4
.L_146:
        /*02c8*/ 	.word	index@(_Z23gemm_half_q_half_kernelILi2ELi10ELb0ELb0ELi32EEvPK6__halfPKjS4_S2_PS0_iiiiPKtS7_iiiiiibS2_i)
        /*02cc*/ 	.word	0x00000000


	//----- nvinfo : EIATTR_REGCOUNT
	.align		4
.L_147:
        /*02d0*/ 	.byte	0x04, 0x2f
        /*02d2*/ 	.short	(.L_149 - .L_148)
	.align		4
.L_148:
        /*02d4*/ 	.word	index@(_Z23gemm_half_q_half_kernelILi2ELi40ELb0ELb0ELi32EEvPK6__halfPKjS4_S2_PS0_iiiiPKtS7_iiiiiibS2_i)
        /*02d8*/ 	.word	0x0000003f


	//----- nvinfo : EIATTR_FRAME_SIZE
	.align		4
.L_149:
        /*02dc*/ 	.byte	0x04, 0x11
        /*02de*/ 	.short	(.L_151 - .L_150)
	.align		4
.L_150:
        /*02e0*/ 	.word	index@(_Z23gemm_half_q_half_kernelILi2ELi40ELb0ELb0ELi32EEvPK6__halfPKjS4_S2_PS0_iiiiPKtS7_iiiiiibS2_i)
        /*02e4*/ 	.word	0x00000000


	//----- nvinfo : EIATTR_REGCOUNT
	.align		4
.L_151:
        /*02e8*/ 	.byte	0x04, 0x2f
        /*02ea*/ 	.short	(.L_153 - .L_152)
	.align		4
.L_152:
        /*02ec*/ 	.word	index@(_Z23gemm_half_q_half_kernelILi2ELi160ELb0ELb0ELi32EEvPK6__halfPKjS4_S2_PS0_iiiiPKtS7_iiiiiibS2_i)
        /*02f0*/ 	.word	0x0000003f


	//----- nvinfo : EIATTR_FRAME_SIZE
	.align		4
.L_153:
        /*02f4*/ 	.byte	0x04, 0x11
        /*02f6*/ 	.short	(.L_155 - .L_154)
	.align		4
.L_154:
        /*02f8*/ 	.word	index@(_Z23gemm_half_q_half_kernelILi2ELi160ELb0ELb0ELi32EEvPK6__halfPKjS4_S2_PS0_iiiiPKtS7_iiiiiibS2_i)
        /*02fc*/ 	.word	0x00000000


	//----- nvinfo : EIATTR_REGCOUNT
	.align		4
.L_155:
        /*0300*/ 	.byte	0x04, 0x2f
        /*0302*/ 	.short	(.L_157 - .L_156)
	.align		4
.L_156:
        /*0304*/ 	.word	index@(_Z23gemm_half_q_half_kernelILi2ELi190ELb0ELb0ELi32EEvPK6__halfPKjS4_S2_PS0_iiiiPKtS7_iiiiiibS2_i)
        /*0308*/ 	.word	0x00000069


	//----- nvinfo : EIATTR_FRAME_SIZE
	.align		4
.L_157:
        /*030c*/ 	.byte	0x04, 0x11
        /*030e*/ 	.short	(.L_159 - .L_158)
	.align		4
.L_158:
        /*0310*/ 	.word	index@(_Z23gemm_half_q_half_kernelILi2ELi190ELb0ELb0ELi32EEvPK6__halfPKjS4_S2_PS0_iiiiPKtS7_iiiiiibS2_i)
        /*0314*/ 	.word	0x00000000


	//----- nvinfo : EIATTR_REGCOUNT
	.align		4
.L_159:
        /*0318*/ 	.byte	0x04, 0x2f
        /*031a*/ 	.short	(.L_161 - .L_160)
	.align		4
.L_160:
        /*031c*/ 	.word	index@(_Z23gemm_half_q_half_kernelILi2ELi128ELb0ELb0ELi64EEvPK6__halfPKjS4_S2_PS0_iiiiPKtS7_iiiiiibS2_i)
        /*0320*/ 	.word	0x00000035


	//----- nvinfo : EIATTR_FRAME_SIZE
	.align		4
.L_161:
        /*0324*/ 	.byte	0x04, 0x11
        /*0326*/ 	.short	(.L_163 - .L_162)
	.align		4
.L_162:
        /*0328*/ 	.word	index@(_Z23gemm_half_q_half_kernelILi2ELi128ELb0ELb0ELi64EEvPK6__halfPKjS4_S2_PS0_iiiiPKtS7_iiiiiibS2_i)
        /*032c*/ 	.word	0x00000010


	//----- nvinfo : EIATTR_REGCOUNT
	.align		4
.L_163:
        /*0330*/ 	.byte	0x04, 0x2f
        /*0332*/ 	.short	(.L_165 - .L_164)
	.align		4
.L_164:
        /*0334*/ 	.word	index@(_Z23gemm_half_q_half_kernelILi2ELi38ELb0ELb0ELi64EEvPK6__halfPKjS4_S2_PS0_iiiiPKtS7_iiiiiibS2_i)
        /*0338*/ 	.word	0x00000067


	//----- nvinfo : EIATTR_FRAME_SIZE
	.align		4
.L_165:
        /*033c*/ 	.byte	0x04, 0x11
        /*033e*/ 	.short	(.L_167 - .L_166)
	.align		4
.L_166:
        /*0340*/ 	.word	index@(_Z23gemm_half_q_half_kernelILi2ELi38ELb0ELb0ELi64EEvPK6__halfPKjS4_S2_PS0_iiiiPKtS7_iiiiiibS2_i)
        /*0344*/ 	.word	0x00000010


	//----- nvinfo : EIATTR_REGCOUNT
	.align		4
.L_167:
        /*0348*/ 	.byte	0x04, 0x2f
        /*034a*/ 	.short	(.L_169 - .L_168)
	.align		4
.L_168:
        /*034c*/ 	.word	index@(_Z23gemm_half_q_half_kernelILi2ELi20ELb0ELb0ELi64EEvPK6__halfPKjS4_S2_PS0_iiiiPKtS7_iiiiiibS2_i)
        /*0350*/ 	.word	0x00000076


	//----- nvinfo : EIATTR_FRAME_SIZE
	.align		4
.L_169:
        /*0354*/ 	.byte	0x04, 0x11
        /*0356*/ 	.short	(.L_171 - .L_170)
	.align		4
.L_170:
        /*0358*/ 	.word	index@(_Z23gemm_half_q_half_kernelILi2ELi20ELb0ELb0ELi64EEvPK6__halfPKjS4_S2_PS0_iiiiPKtS7_iiiiiibS2_i)
        /*035c*/ 	.word	0x00000010


	//----- nvinfo : EIATTR_REGCOUNT
	.align		4
.L_171:
        /*0360*/ 	.byte	0x04, 0x2f
        /*0362*/ 	.short	(.L_173 - .L_172)
	.align		4
.L_172:
        /*0364*/ 	.word	index@(_Z23gemm_half_q_half_kernelILi2ELi140ELb0ELb0ELi64EEvPK6__halfPKjS4_S2_PS0_iiiiPKtS7_iiiiiibS2_i)
        /*0368*/ 	.word	0x00000064


	//----- nvinfo : EIATTR_FRAME_SIZE
	.align		4
.L_173:
        /*036c*/ 	.byte	0x04, 0x11
        /*036e*/ 	.short	(.L_175 - .L_174)
	.align		4
.L_174:
        /*0370*/ 	.word	index@(_Z23gemm_half_q_half_kernelILi2ELi140ELb0ELb0ELi64EEvPK6__halfPKjS4_S2_PS0_iiiiPKtS7_iiiiiibS2_i)
        /*0374*/ 	.word	0x00000010


	//----- nvinfo : EIATTR_REGCOUNT
	.align		4
.L_175:
        /*0378*/ 	.byte	0x04, 0x2f
        /*037a*/ 	.short	(.L_177 - .L_176)
	.align		4
.L_176:
        /*037c*/ 	.word	index@(_Z23gemm_half_q_half_kernelILi2ELi152ELb0ELb0ELi64EEvPK6__halfPKjS4_S2_PS0_iiiiPKtS7_iiiiiibS2_i)
        /*0380*/ 	.word	0x00000065


	//----- nvinfo : EIATTR_FRAME_SIZE
	.align		4
.L_177:
        /*0384*/ 	.byte	0x04, 0x11
        /*0386*/ 	.short	(.L_179 - .L_178)
	.align		4
.L_178:
        /*0388*/ 	.word	index@(_Z23gemm_half_q_half_kernelILi2ELi152ELb0ELb0ELi64EEvPK6__halfPKjS4_S2_PS0_iiiiPKtS7_iiiiiibS2_i)
        /*038c*/ 	.word	0x00000010


	//----- nvinfo : EIATTR_REGCOUNT
	.align		4
.L_179:
        /*0390*/ 	.byte	0x04, 0x2f
        /*0392*/ 	.short	(.L_181 - .L_180)
	.align		4
.L_180:
        /*0394*/ 	.word	index@(_Z23gemm_half_q_half_kernelILi2ELi176ELb0ELb0ELi64EEvPK6__halfPKjS4_S2_PS0_iiiiPKtS7_iiiiiibS2_i)
        /*0398*/ 	.word	0x00000063


	//----- nvinfo : EIATTR_FRAME_SIZE
	.align		4
.L_181:
        /*039c*/ 	.byte	0x04, 0x11
        /*039e*/ 	.short	(.L_183 - .L_182)
	.align		4
.L_182:
        /*03a0*/ 	.word	index@(_Z23gemm_half_q_half_kernelILi2ELi176ELb0ELb0ELi64EEvPK6__halfPKjS4_S2_PS0_iiiiPKtS7_iiiiiibS2_i)
        /*03a4*/ 	.word	0x00000010


	//----- nvinfo : EIATTR_REGCOUNT
	.align		4
.L_183:
        /*03a8*/ 	.byte	0x04, 0x2f
        /*03aa*/ 	.short	(.L_185 - .L_184)
	.align		4
.L_184:
        /*03ac*/ 	.word	index@(_Z23gemm_half_q_half_kernelILi2ELi172ELb0ELb0ELi64EEvPK6__halfPKjS4_S2_PS0_iiiiPKtS7_iiiiiibS2_i)
        /*03b0*/ 	.word	0x00000064


	//----- nvinfo : EIATTR_FRAME_SIZE
	.align		4
.L_185:
        /*03b4*/ 	.byte	0x04, 0x11
        /*03b6*/ 	.short	(.L_187 - .L_186)
	.align		4
.L_186:
        /*03b8*/ 	.word	index@(_Z23gemm_half_q_half_kernelILi2ELi172ELb0ELb0ELi64EEvPK6__halfPKjS4_S2_PS0_iiiiPKtS7_iiiiiibS2_i)
        /*03bc*/ 	.word	0x00000010


	//----- nvinfo : EIATTR_REGCOUNT
	.align		4
.L_187:
        /*03c0*/ 	.byte	0x04, 0x2f
        /*03c2*/ 	.short	(.L_189 - .L_188)
	.align		4
.L_188:
        /*03c4*/ 	.word	index@(_Z23gemm_half_q_half_kernelILi2ELi10ELb0ELb0ELi64EEvPK6__halfPKjS4_S2_PS0_iiiiPKtS7_iiiiiibS2_i)
        /*03c8*/ 	.word	0x00000040


	//----- nvinfo : EIATTR_FRAME_SIZE
	.align		4
.L_189:
        /*03cc*/ 	.byte	0x04, 0x11
        /*03ce*/ 	.short	(.L_191 - .L_190)
	.align		4
.L_190:
        /*03d0*/ 	.word	index@(_Z23gemm_half_q_half_kernelILi2ELi10ELb0ELb0ELi64EEvPK6__halfPKjS4_S2_PS0_iiiiPKtS7_iiiiiibS2_i)
        /*03d4*/ 	.word	0x00000010


	//----- nvinfo : EIATTR_REGCOUNT
	.align		4
.L_191:
        /*03d8*/ 	.byte	0x04, 0x2f
        /*03da*/ 	.short	(.L_193 - .L_192)
	.align		4
.L_192:
        /*03dc*/ 	.word	index@(_Z23gemm_half_q_half_kernelILi2ELi40ELb0ELb0ELi64EEvPK6__halfPKjS4_S2_PS0_iiiiPKtS7_iiiiiibS2_i)
        /*03e0*/ 	.word	0x00000040


	//----- nvinfo : EIATTR_FRAME_SIZE
	.align		4
.L_193:
        /*03e4*/ 	.byte	0x04, 0x11
        /*03e6*/ 	.short	(.L_195 - .L_194)
	.align		4
.L_194:
        /*03e8*/ 	.word	index@(_Z23gemm_half_q_half_kernelILi2ELi40ELb0ELb0ELi64EEvPK6__halfPKjS4_S2_PS0_iiiiPKtS7_iiiiiibS2_i)
        /*03ec*/ 	.word	0x00000010


	//----- nvinfo : EIATTR_REGCOUNT
	.align		4
.L_195:
        /*03f0*/ 	.byte	0x04, 0x2f
        /*03f2*/ 	.short	(.L_197 - .L_196)
	.align		4
.L_196:
        /*03f4*/ 	.word	index@(_Z23gemm_half_q_half_kernelILi2ELi160ELb0ELb0ELi64EEvPK6__halfPKjS4_S2_PS0_iiiiPKtS7_iiiiiibS2_i)
        /*03f8*/ 	.word	0x00000040


	//----- nvinfo : EIATTR_FRAME_SIZE
	.align		4
.L_197:
        /*03fc*/ 	.byte	0x04, 0x11
        /*03fe*/ 	.short	(.L_199 - .L_198)
	.align		4
.L_198:
        /*0400*/ 	.word	index@(_Z23gemm_half_q_half_kernelILi2ELi160ELb0ELb0ELi64EEvPK6__halfPKjS4_S2_PS0_iiiiPKtS7_iiiiiibS2_i)
        /*0404*/ 	.word	0x00000010


	//----- nvinfo : EIATTR_REGCOUNT
	.align		4
.L_199:
        /*0408*/ 	.byte	0x04, 0x2f
        /*040a*/ 	.short	(.L_201 - .L_200)
	.align		4
.L_200:
        /*040c*/ 	.word	index@(_Z23gemm_half_q_half_kernelILi2ELi190ELb0ELb0ELi64EEvPK6__halfPKjS4_S2_PS0_iiiiPKtS7_iiiiiibS2_i)
        /*0410*/ 	.word	0x00000076


	//----- nvinfo : EIATTR_FRAME_SIZE
	.align		4
.L_201:
        /*0414*/ 	.byte	0x04, 0x11
        /*0416*/ 	.short	(.L_203 - .L_202)
	.align		4
.L_202:
        /*0418*/ 	.word	index@(_Z23gemm_half_q_half_kernelILi2ELi190ELb0ELb0ELi64EEvPK6__halfPKjS4_S2_PS0_iiiiPKtS7_iiiiiibS2_i)
        /*041c*/ 	.word	0x00000010


	//----- nvinfo : EIATTR_REGCOUNT
	.align		4
.L_203:
        /*0420*/ 	.byte	0x04, 0x2f
        /*0422*/ 	.short	(.L_205 - .L_204)
	.align		4
.L_204:
        /*0424*/ 	.word	index@(_Z23gemm_half_q_half_kernelILi3ELi128ELb0ELb0ELi32EEvPK6__halfPKjS4_S2_PS0_iiiiPKtS7_iiiiiibS2_i)
        /*0428*/ 	.word	0x0000003e


	//----- nvinfo : EIATTR_FRAME_SIZE
	.align		4
.L_205:
        /*042c*/ 	.byte	0x04, 0x11
        /*042e*/ 	.short	(.L_207 - .L_206)
	.align		4
.L_206:
        /*0430*/ 	.word	index@(_Z23gemm_half_q_half_kernelILi3ELi128ELb0ELb0ELi32EEvPK6__halfPKjS4_S2_PS0_iiiiPKtS7_iiiiiibS2_i)
        /*0434*/ 	.word	0x00000000


	//----- nvinfo : EIATTR_REGCOUNT
	.align		4
.L_207:
        /*0438*/ 	.byte	0x04, 0x2f
        /*043a*/ 	.short	(.L_209 - .L_208)
	.align		4
.L_208:
        /*043c*/ 	.word	index@(_Z23gemm_half_q_half_kernelILi3ELi38ELb0ELb0ELi32EEvPK6__halfPKjS4_S2_PS0_iiiiPKtS7_iiiiiibS2_i)
        /*0440*/ 	.word	0x00000069


	//----- nvinfo : EIATTR_FRAME_SIZE
	.align		4
.L_209:
        /*0444*/ 	.byte	0x04, 0x11
        /*0446*/ 	.short	(.L_211 - .L_210)
	.align		4
.L_210:
        /*0448*/ 	.word	index@(_Z23gemm_half_q_half_kernelILi3ELi38ELb0ELb0ELi32EEvPK6__halfPKjS4_S2_PS0_iiiiPKtS7_iiiiiibS2_i)
        /*044c*/ 	.word	0x00000000


	//----- nvinfo : EIATTR_REGCOUNT
	.align		4
.L_211:
        /*0450*/ 	.byte	0x04, 0x2f
        /*0452*/ 	.short	(.L_213 - .L_212)
	.align		4
.L_212:
        /*0454*/ 	.word	index@(_Z23gemm_half_q_half_kernelILi3ELi20ELb0ELb0ELi32EEvPK6__halfPKjS4_S2_PS0_iiiiPKtS7_iiiiiibS2_i)
        /*0458*/ 	.word	0x00000060


	//----- nvinfo : EIATTR_FRAME_SIZE
	.align		4
.L_213:
        /*045c*/ 	.byte	0x04, 0x11
        /*045e*/ 	.short	(.L_215 - .L_214)
	.align		4
.L_214:
        /*0460*/ 	.word	index@(_Z23gemm_half_q_half_kernelILi3ELi20ELb0ELb0ELi32EEvPK6__halfPKjS4_S2_PS0_iiiiPKtS7_iiiiiibS2_i)
        /*0464*/ 	.word	0x00000000


	//----- nvinfo : EIATTR_REGCOUNT
	.align		4
.L_215:
        /*0468*/ 	.byte	0x04, 0x2f
        /*046a*/ 	.short	(.L_217 - .L_216)
	.align		4
.L_216:
        /*046c*/ 	.word	index@(_Z23gemm_half_q_half_kernelILi3ELi140ELb0ELb0ELi32EEvPK6__halfPKjS4_S2_PS0_iiiiPKtS7_iiiiiibS2_i)
        /*0470*/ 	.word	0x00000066


	//----- nvinfo : EIATTR_FRAME_SIZE
	.align		4
.L_217:
        /*0474*/ 	.byte	0x04, 0x11
        /*0476*/ 	.short	(.L_219 - .L_218)
	.align		4
.L_218:
        /*0478*/ 	.word	index@(_Z23gemm_half_q_half_kernelILi3ELi140ELb0ELb0ELi32EEvPK6__halfPKjS4_S2_PS0_iiiiPKtS7_iiiiiibS2_i)
        /*047c*/ 	.word	0x00000000


	//----- nvinfo : EIATTR_REGCOUNT
	.align		4
.L_219:
        /*0480*/ 	.byte	0x04, 0x2f
        /*0482*/ 	.short	(.L_221 - .L_220)
	.align		4
.L_220:
        /*0484*/ 	.word	index@(_Z23gemm_half_q_half_kernelILi3ELi152ELb0ELb0ELi32EEvPK6__halfPKjS4_S2_PS0_iiiiPKtS7_iiiiiibS2_i)
        /*0488*/ 	.word	0x0000006a


	//----- nvinfo : EIATTR_FRAME_SIZE
	.align		4
.L_221:
        /*048c*/ 	.byte	0x04, 0x11
        /*048e*/ 	.short	(.L_223 - .L_222)
	.align		4
.L_222:
        /*0490*/ 	.word	index@(_Z23gemm_half_q_half_kernelILi3ELi152ELb0ELb0ELi32EEvPK6__halfPKjS4_S2_PS0_iiiiPKtS7_iiiiiibS2_i)
        /*0494*/ 	.word	0x00000000


	//----- nvinfo : EIATTR_REGCOUNT
	.align		4
.L_223:
        /*0498*/ 	.byte	0x04, 0x2f
        /*049a*/ 	.short	(.L_225 - .L_224)
	.align		4
.L_224:
        /*049c*/ 	.word	index@(_Z23gemm_half_q_half_kernelILi3ELi176ELb0ELb0ELi32EEvPK6__halfPKjS4_S2_PS0_iiiiPKtS7_iiiiiibS2_i)
        /*04a0*/ 	.word	0x00000066


	//----- nvinfo : EIATTR_FRAME_SIZE
	.align		4
.L_225:
        /*04a4*/ 	.byte	0x04, 0x11
        /*04a6*/ 	.short	(.L_227 - .L_226)
	.align		4
.L_226:
        /*04a8*/ 	.word	index@(_Z23gemm_half_q_half_kernelILi3ELi176ELb0ELb0ELi32EEvPK6__halfPKjS4_S2_PS0_iiiiPKtS7_iiiiiibS2_i)
        /*04ac*/ 	.word	0x00000000


	//----- nvinfo : EIATTR_REGCOUNT
	.align		4
.L_227:
        /*04b0*/ 	.byte	0x04, 0x2f
        /*04b2*/ 	.short	(.L_229 - .L_228)
	.align		4
.L_228:
        /*04b4*/ 	.word	index@(_Z23gemm_half_q_half_kernelILi3ELi172ELb0ELb0ELi32EEvPK6__halfPKjS4_S2_PS0_iiiiPKtS7_iiiiiibS2_i)
        /*04b8*/ 	.word	0x00000066


	//----- nvinfo : EIATTR_FRAME_SIZE
	.align		4
.L_229:
        /*04bc*/ 	.byte	0x04, 0x11
        /*04be*/ 	.short	(.L_231 - .L_230)
	.align		4
.L_230:
        /*04c0*/ 	.word	index@(_Z23gemm_half_q_half_kernelILi3ELi172ELb0ELb0ELi32EEvPK6__halfPKjS4_S2_PS0_iiiiPKtS7_iiiiiibS2_i)
        /*04c4*/ 	.word	0x00000000


	//----- nvinfo : EIATTR_REGCOUNT
	.align		4
.L_231:
        /*04c8*/ 	.byte	0x04, 0x2f
        /*04ca*/ 	.short	(.L_233 - .L_232)
	.align		4
.L_232:
        /*04cc*/ 	.word	index@(_Z23gemm_half_q_half_kernelILi3ELi10ELb0ELb0ELi32EEvPK6__halfPKjS4_S2_PS0_iiiiPKtS7_iiiiiibS2_i)
        /*04d0*/ 	.word	0x00000040


	//----- nvinfo : EIATTR_FRAME_SIZE
	.align		4
.L_233:
        /*04d4*/ 	.byte	0x04, 0x11
        /*04d6*/ 	.short	(.L_235 - .L_234)
	.align		4
.L_234:
        /*04d8*/ 	.word	index@(_Z23gemm_half_q_half_kernelILi3ELi10ELb0ELb0ELi32EEvPK6__halfPKjS4_S2_PS0_iiiiPKtS7_iiiiiibS2_i)
        /*04dc*/ 	.word	0x00000000


	//----- nvinfo : EIATTR_REGCOUNT
	.align		4
.L_235:
        /*04e0*/ 	.byte	0x04, 0x2f
        /*04e2*/ 	.short	(.L_237 - .L_236)
	.align		4
.L_236:
        /*04e4*/ 	.word	index@(_Z23gemm_half_q_half_kernelILi3ELi40ELb0ELb0ELi32EEvPK6__halfPKjS4_S2_PS0_iiiiPKtS7_iiiiiibS2_i)
        /*04e8*/ 	.word	0x0000003f


	//----- nvinfo : EIATTR_FRAME_SIZE
	.align		4
.L_237:
        /*04ec*/ 	.byte	0x04, 0x11
        /*04ee*/ 	.short	(.L_239 - .L_238)
	.align		4
.L_238:
        /*04f0*/ 	.word	index@(_Z23gemm_half_q_half_kernelILi3ELi40ELb0ELb0ELi32EEvPK6__halfPKjS4_S2_PS0_iiiiPKtS7_iiiiiibS2_i)
        /*04f4*/ 	.word	0x00000000


	//----- nvinfo : EIATTR_REGCOUNT
	.align		4
.L_239:
        /*04f8*/ 	.byte	0x04, 0x2f
        /*04fa*/ 	.short	(.L_241 - .L_240)
	.align		4
.L_240:
        /*04fc*/ 	.word	index@(_Z23gemm_half_q_half_kernelILi3ELi160ELb0ELb0ELi32EEvPK6__halfPKjS4_S2_PS0_iiiiPKtS7_iiiiiibS2_i)
        /*0500*/ 	.word	0x00000040


	//----- nvinfo : EIATTR_FRAME_SIZE
	.align		4
.L_241:
        /*0504*/ 	.byte	0x04, 0x11
        /*0506*/ 	.short	(.L_243 - .L_242)
	.align		4
.L_242:
        /*0508*/ 	.word	index@(_Z23gemm_half_q_half_kernelILi3ELi160ELb0ELb0ELi32EEvPK6__halfPKjS4_S2_PS0_iiiiPKtS7_iiiiiibS2_i)
        /*050c*/ 	.word	0x00000000


	//----- nvinfo : EIATTR_REGCOUNT
	.align		4
.L_243:
        /*0510*/ 	.byte	0x04, 0x2f
        /*0512*/ 	.short	(.L_245 - .L_244)
	.align		4
.L_244:
        /*0514*/ 	.word	index@(_Z23gemm_half_q_half_kernelILi3ELi190ELb0ELb0ELi32EEvPK6__halfPKjS4_S2_PS0_iiiiPKtS7_iiiiiibS2_i)
        /*0518*/ 	.word	0x00000072


	//----- nvinfo : EIATTR_FRAME_SIZE
	.align		4
.L_245:
        /*051c*/ 	.byte	0x04, 0x11
        /*051e*/ 	.short	(.L_247 - .L_246)
	.align		4
.L_246:
        /*0520*/ 	.word	index@(_Z23gemm_half_q_half_kernelILi3ELi190ELb0ELb0ELi32EEvPK6__halfPKjS4_S2_PS0_iiiiPKtS7_iiiiiibS2_i)
        /*0524*/ 	.word	0x00000000


	//----- nvinfo : EIATTR_REGCOUNT
	.align		4
.L_247:
        /*0528*/ 	.byte	0x04, 0x2f
        /*052a*/ 	.short	(.L_249 - .L_248)
	.align		4
.L_248:
        /*052c*/ 	.word	index@(_Z23gemm_half_q_half_kernelILi3ELi128ELb0ELb0ELi64EEvPK6__halfPKjS4_S2_PS0_iiiiPKtS7_iiiiiibS2_i)
        /*0530*/ 	.word	0x0000003f


	//----- nvinfo : EIATTR_FRAME_SIZE
	.align		4
.L_249:
        /*0534*/ 	.byte	0x04, 0x11
        /*0536*/ 	.short	(.L_251 - .L_250)
	.align		4
.L_250:
        /*0538*/ 	.word	index@(_Z23gemm_half_q_half_kernelILi3ELi128ELb0ELb0ELi64EEvPK6__halfPKjS4_S2_PS0_iiiiPKtS7_iiiiiibS2_i)
        /*053c*/ 	.word	0x00000010


	//----- nvinfo : EIATTR_REGCOUNT
	.align		4
.L_251:
        /*0540*/ 	.byte	0x04, 0x2f
        /*0542*/ 	.short	(.L_253 - .L_252)
	.align		4
.L_252:
        /*0544*/ 	.word	index@(_Z23gemm_half_q_half_kernelILi3ELi38ELb0ELb0ELi64EEvPK6__halfPKjS4_S2_PS0_iiiiPKtS7_iiiiiibS2_i)
        /*0548*/ 	.word	0x00000066


	//----- nvinfo : EIATTR_FRAME_SIZE
	.align		4
.L_253:
        /*054c*/ 	.byte	0x04, 0x11
        /*054e*/ 	.short	(.L_255 - .L_254)
	.align		4
.L_254:
        /*0550*/ 	.word	index@(_Z23gemm_half_q_half_kernelILi3ELi38ELb0ELb0ELi64EEvPK6__halfPKjS4_S2_PS0_iiiiPKtS7_iiiiiibS2_i)
        /*0554*/ 	.word	0x00000010


	//----- nvinfo : EIATTR_REGCOUNT
	.align		4
.L_255:
        /*0558*/ 	.byte	0x04, 0x2f
        /*055a*/ 	.short	(.L_257 - .L_256)
	.align		4
.L_256:
        /*055c*/ 	.word	index@(_Z23gemm_half_q_half_kernelILi3ELi20ELb0ELb0ELi64EEvPK6__halfPKjS4_S2_PS0_iiiiPKtS7_iiiiiibS2_i)
        /*0560*/ 	.word	0x0000006e


	//----- nvinfo : EIATTR_FRAME_SIZE
	.align		4
.L_257:
        /*0564*/ 	.byte	0x04, 0x11
        /*0566*/ 	.short	(.L_259 - .L_258)
	.align		4
.L_258:
        /*0568*/ 	.word	index@(_Z23gemm_half_q_half_kernelILi3ELi20ELb0ELb0ELi64EEvPK6__halfPKjS4_S2_PS0_iiiiPKtS7_iiiiiibS2_i)
        /*056c*/ 	.word	0x00000010


	//----- nvinfo : EIATTR_REGCOUNT
	.align		4
.L_259:
        /*0570*/ 	.byte	0x04, 0x2f
        /*0572*/ 	.short	(.L_261 - .L_260)
	.align		4
.L_260:
        /*0574*/ 	.word	index@(_Z23gemm_half_q_half_kernelILi3ELi140ELb0ELb0ELi64EEvPK6__halfPKjS4_S2_PS0_iiiiPKtS7_iiiiiibS2_i)
        /*0578*/ 	.word	0x00000067


	//----- nvinfo : EIATTR_FRAME_SIZE
	.align		4
.L_261:
        /*057c*/ 	.byte	0x04, 0x11
        /*057e*/ 	.short	(.L_263 - .L_262)
	.align		4
.L_262:
        /*0580*/ 	.word	index@(_Z23gemm_half_q_half_kernelILi3ELi140ELb0ELb0ELi64EEvPK6__halfPKjS4_S2_PS0_iiiiPKtS7_iiiiiibS2_i)
        /*0584*/ 	.word	0x00000010


	//----- nvinfo : EIATTR_REGCOUNT
	.align		4
.L_263:
        /*0588*/ 	.byte	0x04, 0x2f
        /*058a*/ 	.short	(.L_265 - .L_264)
	.align		4
.L_264:
        /*058c*/ 	.word	index@(_Z23gemm_half_q_half_kernelILi3ELi152ELb0ELb0ELi64EEvPK6__halfPKjS4_S2_PS0_iiiiPKtS7_iiiiiibS2_i)
        /*0590*/ 	.word	0x00000078


	//----- nvinfo : EIATTR_FRAME_SIZE
	.align		4
.L_265:
        /*0594*/ 	.byte	0x04, 0x11
        /*0596*/ 	.short	(.L_267 - .L_266)
	.align		4
.L_266:
        /*0598*/ 	.word	index@(_Z23gemm_half_q_half_kernelILi3ELi152ELb0ELb0ELi64EEvPK6__halfPKjS4_S2_PS0_iiiiPKtS7_iiiiiibS2_i)
        /*059c*/ 	.word	0x00000010


	//----- nvinfo : EIATTR_REGCOUNT
	.align		4
.L_267:
        /*05a0*/ 	.byte	0x04, 0x2f
        /*05a2*/ 	.short	(.L_269 - .L_268)
	.align		4
.L_268:
        /*05a4*/ 	.word	index@(_Z23gemm_half_q_half_kernelILi3ELi176ELb0ELb0ELi64EEvPK6__halfPKjS4_S2_PS0_iiiiPKtS7_iiiiiibS2_i)
        /*05a8*/ 	.word	0x00000065


	//----- nvinfo : EIATTR_FRAME_SIZE
	.align		4
.L_269:
        /*05ac*/ 	.byte	0x04, 0x11
        /*05ae*/ 	.short	(.L_271 - .L_270)
	.align		4
.L_270:
        /*05b0*/ 	.word	index@(_Z23gemm_half_q_half_kernelILi3ELi176ELb0ELb0ELi64EEvPK6__halfPKjS4_S2_PS0_iiiiPKtS7_iiiiiibS2_i)
        /*05b4*/ 	.word	0x00000010


	//----- nvinfo : EIATTR_REGCOUNT
	.align		4
.L_271:
        /*05b8*/ 	.byte	0x04, 0x2f
        /*05ba*/ 	.short	(.L_273 - .L_272)
	.align		4
.L_272:
        /*05bc*/ 	.word	index@(_Z23gemm_half_q_half_kernelILi3ELi172ELb0ELb0ELi64EEvPK6__halfPKjS4_S2_PS0_iiiiPKtS7_iiiiiibS2_i)
        /*05c0*/ 	.word	0x00000067


	//----- nvinfo : EIATTR_FRAME_SIZE
	.align		4
.L_273:
        /*05c4*/ 	.byte	0x04, 0x11
        /*05c6*/ 	.short	(.L_275 - .L_274)
	.align		4
.L_274:
        /*05c8*/ 	.word	index@(_Z23gemm_half_q_half_kernelILi3ELi172ELb0ELb0ELi64EEvPK6__halfPKjS4_S2_PS0_iiiiPKtS7_iiiiiibS2_i)
        /*05cc*/ 	.word	0x00000010


	//----- nvinfo : EIATTR_REGCOUNT
	.align		4
.L_275:
        /*05d0*/ 	.byte	0x04, 0x2f
        /*05d2*/ 	.short	(.L_277 - .L_276)
	.align		4
.L_276:
        /*05d4*/ 	.word	index@(_Z23gemm_half_q_half_kernelILi3ELi10ELb0ELb0ELi64EEvPK6__halfPKjS4_S2_PS0_iiiiPKtS7_iiiiiibS2_i)
        /*05d8*/ 	.word	0x00000045


	//----- nvinfo : EIATTR_FRAME_SIZE
	.align		4
.L_277:
        /*05dc*/ 	.byte	0x04, 0x11
        /*05de*/ 	.short	(.L_279 - .L_278)
	.align		4
.L_278:
        /*05e0*/ 	.word	index@(_Z23gemm_half_q_half_kernelILi3ELi10ELb0ELb0ELi64EEvPK6__halfPKjS4_S2_PS0_iiiiPKtS7_iiiiiibS2_i)
        /*05e4*/ 	.word	0x00000010


	//----- nvinfo : EIATTR_REGCOUNT
	.align		4
.L_279:
        /*05e8*/ 	.byte	0x04, 0x2f
        /*05ea*/ 	.short	(.L_281 - .L_280)
	.align		4
.L_280:
        /*05ec*/ 	.word	index@(_Z23gemm_half_q_half_kernelILi3ELi40ELb0ELb0ELi64EEvPK6__halfPKjS4_S2_PS0_iiiiPKtS7_iiiiiibS2_i)
        /*05f0*/ 	.word	0x00000045


	//----- nvinfo : EIATTR_FRAME_SIZE
	.align		4
.L_281:
        /*05f4*/ 	.byte	0x04, 0x11
        /*05f6*/ 	.short	(.L_283 - .L_282)
	.align		4
.L_282:
        /*05f8*/ 	.word	index@(_Z23gemm_half_q_half_kernelILi3ELi40ELb0ELb0ELi64EEvPK6__halfPKjS4_S2_PS0_iiiiPKtS7_iiiiiibS2_i)
        /*05fc*/ 	.word	0x00000010


	//----- nvinfo : EIATTR_REGCOUNT
	.align		4
.L_283:
        /*0600*/ 	.byte	0x04, 0x2f
        /*0602*/ 	.short	(.L_285 - .L_284)
	.align		4
.L_284:
        /*0604*/ 	.word	index@(_Z23gemm_half_q_half_kernelILi3ELi160ELb0ELb0ELi64EEvPK6__halfPKjS4_S2_PS0_iiiiPKtS7_iiiiiibS2_i)
        /*0608*/ 	.word	0x00000047


	//----- nvinfo : EIATTR_FRAME_SIZE
	.align		4
.L_285:
        /*060c*/ 	.byte	0x04, 0x11
        /*060e*/ 	.short	(.L_287 - .L_286)
	.align		4
.L_286:
        /*0610*/ 	.word	index@(_Z23gemm_half_q_half_kernelILi3ELi160ELb0ELb0ELi64EEvPK6__halfPKjS4_S2_PS0_iiiiPKtS7_iiiiiibS2_i)
        /*0614*/ 	.word	0x00000010


	//----- nvinfo : EIATTR_REGCOUNT
	.align		4
.L_287:
        /*0618*/ 	.byte	0x04, 0x2f
        /*061a*/ 	.short	(.L_289 - .L_288)
	.align		4
.L_288:
        /*061c*/ 	.word	index@(_Z23gemm_half_q_half_kernelILi3ELi190ELb0ELb0ELi64EEvPK6__halfPKjS4_S2_PS0_iiiiPKtS7_iiiiiibS2_i)
        /*0620*/ 	.word	0x00000078


	//----- nvinfo : EIATTR_FRAME_SIZE
	.align		4
.L_289:
        /*0624*/ 	.byte	0x04, 0x11
        /*0626*/ 	.short	(.L_291 - .L_290)
	.align		4
.L_290:
        /*0628*/ 	.word	index@(_Z23gemm_half_q_half_kernelILi3ELi190ELb0ELb0ELi64EEvPK6__halfPKjS4_S2_PS0_iiiiPKtS7_iiiiiibS2_i)
        /*062c*/ 	.word	0x00000010


	//----- nvinfo : EIATTR_REGCOUNT
	.align		4
.L_291:
        /*0630*/ 	.byte	0x04, 0x2f
        /*0632*/ 	.short	(.L_293 - .L_292)
	.align		4
.L_292:
        /*0634*/ 	.word	index@(_Z23gemm_half_q_half_kernelILi4ELi128ELb0ELb0ELi32EEvPK6__halfPKjS4_S2_PS0_iiiiPKtS7_iiiiiibS2_i)
        /*0638*/ 	.word	0x00000040


	//----- nvinfo : EIATTR_FRAME_SIZE
	.align		4
.L_293:
        /*063c*/ 	.byte	0x04, 0x11
        /*063e*/ 	.short	(.L_295 - .L_294)
	.align		4
.L_294:
        /*0640*/ 	.word	index@(_Z23gemm_half_q_half_kernelILi4ELi128ELb0ELb0ELi32EEvPK6__halfPKjS4_S2_PS0_iiiiPKtS7_iiiiiibS2_i)
        /*0644*/ 	.word	0x00000000


	//----- nvinfo : EIATTR_REGCOUNT
	.align		4
.L_295:
        /*0648*/ 	.byte	0x04, 0x2f
        /*064a*/ 	.short	(.L_297 - .L_296)
	.align		4
.L_296:
        /*064c*/ 	.word	index@(_Z23gemm_half_q_half_kernelILi4ELi38ELb0ELb0ELi32EEvPK6__halfPKjS4_S2_PS0_iiiiPKtS7_iiiiiibS2_i)
        /*0650*/ 	.word	0x00000066


	//----- nvinfo : EIATTR_FRAME_SIZE
	.align		4
.L_297:
        /*0654*/ 	.byte	0x04, 0x11
        /*0656*/ 	.short	(.L_299 - .L_298)
	.align		4
.L_298:
        /*0658*/ 	.word	index@(_Z23gemm_half_q_half_kernelILi4ELi38ELb0ELb0ELi32EEvPK6__halfPKjS4_S2_PS0_iiiiPKtS7_iiiiiibS2_i)
        /*065c*/ 	.word	0x00000000


	//----- nvinfo : EIATTR_REGCOUNT
	.align		4
.L_299:
        /*0660*/ 	.byte	0x04, 0x2f
        /*0662*/ 	.short	(.L_301 - .L_300)
	.align		4
.L_300:
        /*0664*/ 	.word	index@(_Z23gemm_half_q_half_kernelILi4ELi20ELb0ELb0ELi32EEvPK6__halfPKjS4_S2_PS0_iiiiPKtS7_iiiiiibS2_i)
        /*0668*/ 	.word	0x00000063


	//----- nvinfo : EIATTR_FRAME_SIZE
	.align		4
.L_301:
        /*066c*/ 	.byte	0x04, 0x11
        /*066e*/ 	.short	(.L_303 - .L_302)
	.align		4
.L_302:
        /*0670*/ 	.word	index@(_Z23gemm_half_q_half_kernelILi4ELi20ELb0ELb0ELi32EEvPK6__halfPKjS4_S2_PS0_iiiiPKtS7_iiiiiibS2_i)
        /*0674*/ 	.word	0x00000000


	//----- nvinfo : EIATTR_REGCOUNT
	.align		4
.L_303:
        /*0678*/ 	.byte	0x04, 0x2f
        /*067a*/ 	.short	(.L_305 - .L_304)
	.align		4
.L_304:
        /*067c*/ 	.word	index@(_Z23gemm_half_q_half_kernelILi4ELi140ELb0ELb0ELi32EEvPK6__halfPKjS4_S2_PS0_iiiiPKtS7_iiiiiibS2_i)
        /*0680*/ 	.word	0x00000068


	//----- nvinfo : EIATTR_FRAME_SIZE
	.align		4
.L_305:
        /*0684*/ 	.byte	0x04, 0x11
        /*0686*/ 	.short	(.L_307 - .L_306)
	.align		4
.L_306:
        /*0688*/ 	.word	index@(_Z23gemm_half_q_half_kernelILi4ELi140ELb0ELb0ELi32EEvPK6__halfPKjS4_S2_PS0_iiiiPKtS7_iiiiiibS2_i)
        /*068c*/ 	.word	0x00000000


	//----- nvinfo : EIATTR_REGCOUNT
	.align		4
.L_307:
        /*0690*/ 	.byte	0x04, 0x2f
        /*0692*/ 	.short	(.L_309 - .L_308)
	.align		4
.L_308:
        /*0694*/ 	.word	index@(_Z23gemm_half_q_half_kernelILi4ELi152ELb0ELb0ELi32EEvPK6__halfPKjS4_S2_PS0_iiiiPKtS7_iiiiiibS2_i)
        /*0698*/ 	.word	0x0000006e


	//----- nvinfo : EIATTR_FRAME_SIZE
	.align		4
.L_309:
        /*069c*/ 	.byte	0x04, 0x11
        /*069e*/ 	.short	(.L_311 - .L_310)
	.align		4
.L_310:
        /*06a0*/ 	.word	index@(_Z23gemm_half_q_half_kernelILi4ELi152ELb0ELb0ELi32EEvPK6__halfPKjS4_S2_PS0_iiiiPKtS7_iiiiiibS2_i)
        /*06a4*/ 	.word	0x00000000


	//----- nvinfo : EIATTR_REGCOUNT
	.align		4
.L_311:
        /*06a8*/ 	.byte	0x04, 0x2f
        /*06aa*/ 	.short	(.L_313 - .L_312)
	.align		4
.L_312:
        /*06ac*/ 	.word	index@(_Z23gemm_half_q_half_kernelILi4ELi176ELb0ELb0ELi32EEvPK6__halfPKjS4_S2_PS0_iiiiPKtS7_iiiiiibS2_i)
        /*06b0*/ 	.word	0x00000068


	//----- nvinfo : EIATTR_FRAME_SIZE
	.align		4
.L_313:
        /*06b4*/ 	.byte	0x04, 0x11
        /*06b6*/ 	.short	(.L_315 - .L_314)
	.align		4
.L_314:
        /*06b8*/ 	.word	index@(_Z23gemm_half_q_half_kernelILi4ELi176ELb0ELb0ELi32EEvPK6__halfPKjS4_S2_PS0_iiiiPKtS7_iiiiiibS2_i)
        /*06bc*/ 	.word	0x00000000


	//----- nvinfo : EIATTR_REGCOUNT
	.align		4
.L_315:
        /*06c0*/ 	.byte	0x04, 0x2f
        /*06c2*/ 	.short	(.L_317 - .L_316)
	.align		4
.L_316:
        /*06c4*/ 	.word	index@(_Z23gemm_half_q_half_kernelILi4ELi172ELb0ELb0ELi32EEvPK6__halfPKjS4_S2_PS0_iiiiPKtS7_iiiiiibS2_i)
        /*06c8*/ 	.word	0x00000068


	//----- nvinfo : EIATTR_FRAME_SIZE
	.align		4
.L_317:
        /*06cc*/ 	.byte	0x04, 0x11
        /*06ce*/ 	.short	(.L_319 - .L_318)
	.align		4
.L_318:
        /*06d0*/ 	.word	index@(_Z23gemm_half_q_half_kernelILi4ELi172ELb0ELb0ELi32EEvPK6__halfPKjS4_S2_PS0_iiiiPKtS7_iiiiiibS2_i)
        /*06d4*/ 	.word	0x00000000


	//----- nvinfo : EIATTR_REGCOUNT
	.align		4
.L_319:
        /*06d8*/ 	.byte	0x04, 0x2f
        /*06da*/ 	.short	(.L_321 - .L_320)
	.align		4
.L_320:
        /*06dc*/ 	.word	index@(_Z23gemm_half_q_half_kernelILi4ELi10ELb0ELb0ELi32EEvPK6__halfPKjS4_S2_PS0_iiiiPKtS7_iiiiiibS2_i)
        /*06e0*/ 	.word	0x00000047


	//----- nvinfo : EIATTR_FRAME_SIZE
	.align		4
.L_321:
        /*06e4*/ 	.byte	0x04, 0x11
        /*06e6*/ 	.short	(.L_323 - .L_322)
	.align		4
.L_322:
        /*06e8*/ 	.word	index@(_Z23gemm_half_q_half_kernelILi4ELi10ELb0ELb0ELi32EEvPK6__halfPKjS4_S2_PS0_iiiiPKtS7_iiiiiibS2_i)
        /*06ec*/ 	.word	0x00000000


	//----- nvinfo : EIATTR_REGCOUNT
	.align		4
.L_323:
        /*06f0*/ 	.byte	0x04, 0x2f
        /*06f2*/ 	.short	(.L_325 - .L_324)
	.align		4
.L_324:
        /*06f4*/ 	.word	index@(_Z23gemm_half_q_half_kernelILi4ELi40ELb0ELb0ELi32EEvPK6__halfPKjS4_S2_PS0_iiiiPKtS7_iiiiiibS2_i)
        /*06f8*/ 	.word	0x00000046


	//----- nvinfo : EIATTR_FRAME_SIZE
	.align		4
.L_325:
        /*06fc*/ 	.byte	0x04, 0x11
        /*06fe*/ 	.short	(.L_327 - .L_326)
	.align		4
.L_326:
        /*0700*/ 	.word	index@(_Z23gemm_half_q_half_kernelILi4ELi40ELb0ELb0ELi32EEvPK6__halfPKjS4_S2_PS0_iiiiPKtS7_iiiiiibS2_i)
        /*0704*/ 	.word	0x00000000


	//----- nvinfo : EIATTR_REGCOUNT
	.align		4
.L_327:
        /*0708*/ 	.byte	0x04, 0x2f
        /*070a*/ 	.short	(.L_329 - .L_328)
	.align		4
.L_328:
        /*070c*/ 	.word	index@(_Z23gemm_half_q_half_kernelILi4ELi160ELb0ELb0ELi32EEvPK6__halfPKjS4_S2_PS0_iiiiPKtS7_iiiiiibS2_i)
        /*0710*/ 	.word	0x00000045


	//----- nvinfo : EIATTR_FRAME_SIZE
	.align		4
.L_329:
        /*0714*/ 	.byte	0x04, 0x11
        /*0716*/ 	.short	(.L_331 - .L_330)
	.align		4
.L_330:
        /*0718*/ 	.word	index@(_Z23gemm_half_q_half_kernelILi4ELi160ELb0ELb0ELi32EEvPK6__halfPKjS4_S2_PS0_iiiiPKtS7_iiiiiibS2_i)
        /*071c*/ 	.word	0x00000000


	//----- nvinfo : EIATTR_REGCOUNT
	.align		4
.L_331:
        /*0720*/ 	.byte	0x04, 0x2f
        /*0722*/ 	.short	(.L_333 - .L_332)
	.align		4
.L_332:
        /*0724*/ 	.word	index@(_Z23gemm_half_q_half_kernelILi4ELi190ELb0ELb0ELi32EEvPK6__halfPKjS4_S2_PS0_iiiiPKtS7_iiiiiibS2_i)
        /*0728*/ 	.word	0x00000072


	//----- nvinfo : EIATTR_FRAME_SIZE
	.align		4
.L_333:
        /*072c*/ 	.byte	0x04, 0x11
        /*072e*/ 	.short	(.L_335 - .L_334)
	.align		4
.L_334:
        /*0730*/ 	.word	index@(_Z23gemm_half_q_half_kernelILi4ELi190ELb0ELb0ELi32EEvPK6__halfPKjS4_S2_PS0_iiiiPKtS7_iiiiiibS2_i)
        /*0734*/ 	.word	0x00000000


	//----- nvinfo : EIATTR_REGCOUNT
	.align		4
.L_335:
        /*0738*/ 	.byte	0x04, 0x2f
        /*073a*/ 	.short	(.L_337 - .L_336)
	.align		4
.L_336:
        /*073c*/ 	.word	index@(_Z23gemm_half_q_half_kernelILi4ELi128ELb0ELb0ELi64EEvPK6__halfPKjS4_S2_PS0_iiiiPKtS7_iiiiiibS2_i)
        /*0740*/ 	.word	0x0000003f


	//----- nvinfo : EIATTR_FRAME_SIZE
	.align		4
.L_337:
        /*0744*/ 	.byte	0x04, 0x11
        /*0746*/ 	.short	(.L_339 - .L_338)
	.align		4
.L_338:
        /*0748*/ 	.word	index@(_Z23gemm_half_q_half_kernelILi4ELi128ELb0ELb0ELi64EEvPK6__halfPKjS4_S2_PS0_iiiiPKtS7_iiiiiibS2_i)
        /*074c*/ 	.word	0x00000010


	//----- nvinfo : EIATTR_REGCOUNT
	.align		4
.L_339:
        /*0750*/ 	.byte	0x04, 0x2f
        /*0752*/ 	.short	(.L_341 - .L_340)
	.align		4
.L_340:
        /*0754*/ 	.word	index@(_Z23gemm_half_q_half_kernelILi4ELi38ELb0ELb0ELi64EEvPK6__halfPKjS4_S2_PS0_iiiiPKtS7_iiiiiibS2_i)
        /*0758*/ 	.word	0x0000006f


	//----- nvinfo : EIATTR_FRAME_SIZE
	.align		4
.L_341:
        /*075c*/ 	.byte	0x04, 0x11
        /*075e*/ 	.short	(.L_343 - .L_342)
	.align		4
.L_342:
        /*0760*/ 	.word	index@(_Z23gemm_half_q_half_kernelILi4ELi38ELb0ELb0ELi64EEvPK6__halfPKjS4_S2_PS0_iiiiPKtS7_iiiiiibS2_i)
        /*0764*/ 	.word	0x00000010


	//----- nvinfo : EIATTR_REGCOUNT
	.align		4
.L_343:
        /*0768*/ 	.byte	0x04, 0x2f
        /*076a*/ 	.short	(.L_345 - .L_344)
	.align		4
.L_344:
        /*076c*/ 	.word	index@(_Z23gemm_half_q_half_kernelILi4ELi20ELb0ELb0ELi64EEvPK6__halfPKjS4_S2_PS0_iiiiPKtS7_iiiiiibS2_i)
        /*0770*/ 	.word	0x00000076


	//----- nvinfo : EIATTR_FRAME_SIZE
	.align		4
.L_345:
        /*0774*/ 	.byte	0x04, 0x11
        /*0776*/ 	.short	(.L_347 - .L_346)
	.align		4
.L_346:
        /*0778*/ 	.word	index@(_Z23gemm_half_q_half_kernelILi4ELi20ELb0ELb0ELi64EEvPK6__halfPKjS4_S2_PS0_iiiiPKtS7_iiiiiibS2_i)
        /*077c*/ 	.word	0x00000010


	//----- nvinfo : EIATTR_REGCOUNT
	.align		4
.L_347:
        /*0780*/ 	.byte	0x04, 0x2f
        /*0782*/ 	.short	(.L_349 - .L_348)
	.align		4
.L_348:
        /*0784*/ 	.word	index@(_Z23gemm_half_q_half_kernelILi4ELi140ELb0ELb0ELi64EEvPK6__halfPKjS4_S2_PS0_iiiiPKtS7_iiiiiibS2_i)
        /*0788*/ 	.word	0x0000006a


	//----- nvinfo : EIATTR_FRAME_SIZE
	.align		4
.L_349:
        /*078c*/ 	.byte	0x04, 0x11
        /*078e*/ 	.short	(.L_351 - .L_350)
	.align		4
.L_350:
        /*0790*/ 	.word	index@(_Z23gemm_half_q_half_kernelILi4ELi140ELb0ELb0ELi64EEvPK6__halfPKjS4_S2_PS0_iiiiPKtS7_iiiiiibS2_i)
        /*0794*/ 	.word	0x00000010


	//----- nvinfo : EIATTR_REGCOUNT
	.align		4
.L_351:
        /*0798*/ 	.byte	0x04, 0x2f
        /*079a*/ 	.short	(.L_353 - .L_352)
	.align		4
.L_352:
        /*079c*/ 	.word	index@(_Z23gemm_half_q_half_kernelILi4ELi152ELb0ELb0ELi64EEvPK6__halfPKjS4_S2_PS0_iiiiPKtS7_iiiiiibS2_i)
        /*07a0*/ 	.word	0x00000078


	//----- nvinfo : EIATTR_FRAME_SIZE
	.align		4
.L_353:
        /*07a4*/ 	.byte	0x04, 0x11
        /*07a6*/ 	.short	(.L_355 - .L_354)
	.align		4
.L_354:
        /*07a8*/ 	.word	index@(_Z23gemm_half_q_half_kernelILi4ELi152ELb0ELb0ELi64EEvPK6__halfPKjS4_S2_PS0_iiiiPKtS7_iiiiiibS2_i)
        /*07ac*/ 	.word	0x00000010


	//----- nvinfo : EIATTR_REGCOUNT
	.align		4
.L_355:
        /*07b0*/ 	.byte	0x04, 0x2f
        /*07b2*/ 	.short	(.L_357 - .L_356)
	.align		4
.L_356:
        /*07b4*/ 	.word	index@(_Z23gemm_half_q_half_kernelILi4ELi176ELb0ELb0ELi64EEvPK6__halfPKjS4_S2_PS0_iiiiPKtS7_iiiiiibS2_i)
        /*07b8*/ 	.word	0x00000076


	//----- nvinfo : EIATTR_FRAME_SIZE
	.align		4
.L_357:
        /*07bc*/ 	.byte	0x04, 0x11
        /*07be*/ 	.short	(.L_359 - .L_358)
	.align		4
.L_358:
        /*07c0*/ 	.word	index@(_Z23gemm_half_q_half_kernelILi4ELi176ELb0ELb0ELi64EEvPK6__halfPKjS4_S2_PS0_iiiiPKtS7_iiiiiibS2_i)
        /*07c4*/ 	.word	0x00000010


	//----- nvinfo : EIATTR_REGCOUNT
	.align		4
.L_359:
        /*07c8*/ 	.byte	0x04, 0x2f
        /*07ca*/ 	.short	(.L_361 - .L_360)
	.align		4
.L_360:
        /*07cc*/ 	.word	index@(_Z23gemm_half_q_half_kernelILi4ELi172ELb0ELb0ELi64EEvPK6__halfPKjS4_S2_PS0_iiiiPKtS7_iiiiiibS2_i)
        /*07d0*/ 	.word	0x0000006a


	//----- nvinfo : EIATTR_FRAME_SIZE
	.align		4
.L_361:
        /*07d4*/ 	.byte	0x04, 0x11
        /*07d6*/ 	.short	(.L_363 - .L_362)
	.align		4
.L_362:
        /*07d8*/ 	.word	index@(_Z23gemm_half_q_half_kernelILi4ELi172ELb0ELb0ELi64EEvPK6__halfPKjS4_S2_PS0_iiiiPKtS7_iiiiiibS2_i)
        /*07dc*/ 	.word	0x00000010


	//----- nvinfo : EIATTR_REGCOUNT
	.align		4
.L_363:
        /*07e0*/ 	.byte	0x04, 0x2f
        /*07e2*/ 	.short	(.L_365 - .L_364)
	.align		4
.L_364:
        /*07e4*/ 	.word	index@(_Z23gemm_half_q_half_kernelILi4ELi10ELb0ELb0ELi64EEvPK6__halfPKjS4_S2_PS0_iiiiPKtS7_iiiiiibS2_i)
        /*07e8*/ 	.word	0x00000046


	//----- nvinfo : EIATTR_FRAME_SIZE
	.align		4
.L_365:
        /*07ec*/ 	.byte	0x04, 0x11
        /*07ee*/ 	.short	(.L_367 - .L_366)
	.align		4
.L_366:
        /*07f0*/ 	.word	index@(_Z23gemm_half_q_half_kernelILi4ELi10ELb0ELb0ELi64EEvPK6__halfPKjS4_S2_PS0_iiiiPKtS7_iiiiiibS2_i)
        /*07f4*/ 	.word	0x00000010


	//----- nvinfo : EIATTR_REGCOUNT
	.align		4
.L_367:
        /*07f8*/ 	.byte	0x04, 0x2f
        /*07fa*/ 	.short	(.L_369 - .L_368)
	.align		4
.L_368:
        /*07fc*/ 	.word	index@(_Z23gemm_half_q_half_kernelILi4ELi40ELb0ELb0ELi64EEvPK6__halfPKjS4_S2_PS0_iiiiPKtS7_iiiiiibS2_i)
        /*0800*/ 	.word	0x00000042


	//----- nvinfo : EIATTR_FRAME_SIZE
	.align		4
.L_369:
        /*0804*/ 	.byte	0x04, 0x11
        /*0806*/ 	.short	(.L_371 - .L_370)
	.align		4
.L_370:
        /*0808*/ 	.word	index@(_Z23gemm_half_q_half_kernelILi4ELi40ELb0ELb0ELi64EEvPK6__halfPKjS4_S2_PS0_iiiiPKtS7_iiiiiibS2_i)
        /*080c*/ 	.word	0x00000010


	//----- nvinfo : EIATTR_REGCOUNT
	.align		4
.L_371:
        /*0810*/ 	.byte	0x04, 0x2f
        /*0812*/ 	.short	(.L_373 - .L_372)
	.align		4
.L_372:
        /*0814*/ 	.word	index@(_Z23gemm_half_q_half_kernelILi4ELi160ELb0ELb0ELi64EEvPK6__halfPKjS4_S2_PS0_iiiiPKtS7_iiiiiibS2_i)
        /*0818*/ 	.word	0x00000044


	//----- nvinfo : EIATTR_FRAME_SIZE
	.align		4
.L_373:
        /*081c*/ 	.byte	0x04, 0x11
        /*081e*/ 	.short	(.L_375 - .L_374)
	.align		4
.L_374:
        /*0820*/ 	.word	index@(_Z23gemm_half_q_half_kernelILi4ELi160ELb0ELb0ELi64EEvPK6__halfPKjS4_S2_PS0_iiiiPKtS7_iiiiiibS2_i)
        /*0824*/ 	.word	0x00000010


	//----- nvinfo : EIATTR_REGCOUNT
	.align		4
.L_375:
        /*0828*/ 	.byte	0x04, 0x2f
        /*082a*/ 	.short	(.L_377 - .L_376)
	.align		4
.L_376:
        /*082c*/ 	.word	index@(_Z23gemm_half_q_half_kernelILi4ELi190ELb0ELb0ELi64EEvPK6__halfPKjS4_S2_PS0_iiiiPKtS7_iiiiiibS2_i)
        /*0830*/ 	.word	0x0000007a


	//----- nvinfo : EIATTR_FRAME_SIZE
	.align		4
.L_377:
        /*0834*/ 	.byte	0x04, 0x11
        /*0836*/ 	.short	(.L_379 - .L_378)
	.align		4
.L_378:
        /*0838*/ 	.word	index@(_Z23gemm_half_q_half_kernelILi4ELi190ELb0ELb0ELi64EEvPK6__halfPKjS4_S2_PS0_iiiiPKtS7_iiiiiibS2_i)
        /*083c*/ 	.word	0x00000010


	//----- nvinfo : EIATTR_MIN_STACK_SIZE
	.align		4
.L_379:
        /*0840*/ 	.byte	0x04, 0x12
        /*0842*/ 	.short	(.L_381 - .L_380)
	.align		4
.L_380:
        /*0844*/ 	.word	index@(_Z23gemm_half_q_half_kernelILi4ELi190ELb0ELb0ELi64EEvPK6__halfPKjS4_S2_PS0_iiiiPKtS7_iiiiiibS2_i)
        /*0848*/ 	.word	0x00000010


	//----- nvinfo : EIATTR_MIN_STACK_SIZE
	.align		4
.L_381:
        /*084c*/ 	.byte	0x04, 0x12
        /*084e*/ 	.short	(.L_383 - .L_382)
	.align		4
.L_382:
        /*0850*/ 	.word	index@(_Z23gemm_half_q_half_kernelILi4ELi160ELb0ELb0ELi64EEvPK6__halfPKjS4_S2_PS0_iiiiPKtS7_iiiiiibS2_i)
        /*0854*/ 	.word	0x00000010


	//----- nvinfo : EIATTR_MIN_STACK_SIZE
	.align		4
.L_383:
        /*0858*/ 	.byte	0x04, 0x12
        /*085a*/ 	.short	(.L_385 - .L_384)
	.align		4
.L_384:
        /*085c*/ 	.word	index@(_Z23gemm_half_q_half_kernelILi4ELi40ELb0ELb0ELi64EEvPK6__halfPKjS4_S2_PS0_iiiiPKtS7_iiiiiibS2_i)
        /*0860*/ 	.word	0x00000010


	//----- nvinfo : EIATTR_MIN_STACK_SIZE
	.align		4
.L_385:
        /*0864*/ 	.byte	0x04, 0x12
        /*0866*/ 	.short	(.L_387 - .L_386)
	.align		4
.L_386:
        /*0868*/ 	.word	index@(_Z23gemm_half_q_half_kernelILi4ELi10ELb0ELb0ELi64EEvPK6__halfPKjS4_S2_PS0_iiiiPKtS7_iiiiiibS2_i)
        /*086c*/ 	.word	0x00000010


	//----- nvinfo : EIATTR_MIN_STACK_SIZE
	.align		4
.L_387:
        /*0870*/ 	.byte	0x04, 0x12
        /*0872*/ 	.short	(.L_389 - .L_388)
	.align		4
.L_388:
        /*0874*/ 	.word	index@(_Z23gemm_half_q_half_kernelILi4ELi172ELb0ELb0ELi64EEvPK6__halfPKjS4_S2_PS0_iiiiPKtS7_iiiiiibS2_i)
        /*0878*/ 	.word	0x00000010


	//----- nvinfo : EIATTR_MIN_STACK_SIZE
	.align		4
.L_389:
        /*087c*/ 	.byte	0x04, 0x12
        /*087e*/ 	.short	(.L_391 - .L_390)
	.align		4
.L_390:
        /*0880*/ 	.word	index@(_Z23gemm_half_q_half_kernelILi4ELi176ELb0ELb0ELi64EEvPK6__halfPKjS4_S2_PS0_iiiiPKtS7_iiiiiibS2_i)
        /*0884*/ 	.word	0x00000010


	//----- nvinfo : EIATTR_MIN_STACK_SIZE
	.align		4
.L_391:
        /*0888*/ 	.byte	0x04, 0x12
        /*088a*/ 	.short	(.L_393 - .L_392)
	.align		4
.L_392:
        /*088c*/ 	.word	index@(_Z23gemm_half_q_half_kernelILi4ELi152ELb0ELb0ELi64EEvPK6__halfPKjS4_S2_PS0_iiiiPKtS7_iiiiiibS2_i)
        /*0890*/ 	.word	0x00000010


	//----- nvinfo : EIATTR_MIN_STACK_SIZE
	.align		4
.L_393:
        /*0894*/ 	.byte	0x04, 0x12
        /*0896*/ 	.short	(.L_395 - .L_394)
	.align		4
.L_394:
        /*0898*/ 	.word	index@(_Z23gemm_half_q_half_kernelILi4ELi140ELb0ELb0ELi64EEvPK6__halfPKjS4_S2_PS0_iiiiPKtS7_iiiiiibS2_i)
        /*089c*/ 	.word	0x00000010


	//----- nvinfo : EIATTR_MIN_STACK_SIZE
	.align		4
.L_395:
        /*08a0*/ 	.byte	0x04, 0x12
        /*08a2*/ 	.short	(.L_397 - .L_396)
	.align		4
.L_396:
        /*08a4*/ 	.word	index@(_Z23gemm_half_q_half_kernelILi4ELi20ELb0ELb0ELi64EEvPK6__halfPKjS4_S2_PS0_iiiiPKtS7_iiiiiibS2_i)
        /*08a8*/ 	.word	0x00000010


	//----- nvinfo : EIATTR_MIN_STACK_SIZE
	.align		4
.L_397:
        /*08ac*/ 	.byte	0x04, 0x12
        /*08ae*/ 	.short	(.L_399 - .L_398)
	.align		4
.L_398:
        /*08b0*/ 	.word	index@(_Z23gemm_half_q_half_kernelILi4ELi38ELb0ELb0ELi64EEvPK6__halfPKjS4_S2_PS0_iiiiPKtS7_iiiiiibS2_i)
        /*08b4*/ 	.word	0x00000010


	//----- nvinfo : EIATTR_MIN_STACK_SIZE
	.align		4
.L_399:
        /*08b8*/ 	.byte	0x04, 0x12
        /*08ba*/ 	.short	(.L_401 - .L_400)
	.align		4
.L_400:
        /*08bc*/ 	.word	index@(_Z23gemm_half_q_half_kernelILi4ELi128ELb0ELb0ELi64EEvPK6__halfPKjS4_S2_PS0_iiiiPKtS7_iiiiiibS2_i)
        /*08c0*/ 	.word	0x00000010


	//----- nvinfo : EIATTR_MIN_STACK_SIZE
	.align		4
.L_401:
        /*08c4*/ 	.byte	0x04, 0x12
        /*08c6*/ 	.short	(.L_403 - .L_402)
	.align		4
.L_402:
        /*08c8*/ 	.word	index@(_Z23gemm_half_q_half_kernelILi4ELi190ELb0ELb0ELi32EEvPK6__halfPKjS4_S2_PS0_iiiiPKtS7_iiiiiibS2_i)
        /*08cc*/ 	.word	0x00000000


	//----- nvinfo : EIATTR_MIN_STACK_SIZE
	.align		4
.L_403:
        /*08d0*/ 	.byte	0x04, 0x12
        /*08d2*/ 	.short	(.L_405 - .L_404)
	.align		4
.L_404:
        /*08d4*/ 	.word	index@(_Z23gemm_half_q_half_kernelILi4ELi160ELb0ELb0ELi32EEvPK6__halfPKjS4_S2_PS0_iiiiPKtS7_iiiiiibS2_i)
        /*08d8*/ 	.word	0x00000000


	//----- nvinfo : EIATTR_MIN_STACK_SIZE
	.align		4
.L_405:
        /*08dc*/ 	.byte	0x04, 0x12
        /*08de*/ 	.short	(.L_407 - .L_406)
	.align		4
.L_406:
        /*08e0*/ 	.word	index@(_Z23gemm_half_q_half_kernelILi4ELi40ELb0ELb0ELi32EEvPK6__halfPKjS4_S2_PS0_iiiiPKtS7_iiiiiibS2_i)
        /*08e4*/ 	.word	0x00000000


	//----- nvinfo : EIATTR_MIN_STACK_SIZE
	.align		4
.L_407:
        /*08e8*/ 	.byte	0x04, 0x12
        /*08ea*/ 	.short	(.L_409 - .L_408)
	.align		4
.L_408:
        /*08ec*/ 	.word	index@(_Z23gemm_half_q_half_kernelILi4ELi10ELb0ELb0ELi32EEvPK6__halfPKjS4_S2_PS0_iiiiPKtS7_iiiiiibS2_i)
        /*08f0*/ 	.word	0x00000000


	//----- nvinfo : EIATTR_MIN_STACK_SIZE
	.align		4
.L_409:
        /*08f4*/ 	.byte	0x04, 0x12
        /*08f6*/ 	.short	(.L_411 - .L_410)
	.align		4
.L_410:
        /*08f8*/ 	.word	index@(_Z23gemm_half_q_half_kernelILi4ELi172ELb0ELb0ELi32EEvPK6__halfPKjS4_S2_PS0_iiiiPKtS7_iiiiiibS2_i)
        /*08fc*/ 	.word	0x00000000


	//----- nvinfo : EIATTR_MIN_STACK_SIZE
	.align		4
.L_411:
        /*0900*/ 	.byte	0x04, 0x12
        /*0902*/ 	.short	(.L_413 - .L_412)
	.align		4
.L_412:
        /*0904*/ 	.word	index@(_Z23gemm_half_q_half_kernelILi4ELi176ELb0ELb0ELi32EEvPK6__halfPKjS4_S2_PS0_iiiiPKtS7_iiiiiibS2_i)
        /*0908*/ 	.word	0x00000000


	//----- nvinfo : EIATTR_MIN_STACK_SIZE
	.align		4
.L_413:
        /*090c*/ 	.byte	0x04, 0x12
        /*090e*/ 	.short	(.L_415 - .L_414)
	.align		4
.L_414:
        /*0910*/ 	.word	index@(_Z23gemm_half_q_half_kernelILi4ELi152ELb0ELb0ELi32EEvPK6__halfPKjS4_S2_PS0_iiiiPKtS7_iiiiiibS2_i)
        /*0914*/ 	.word	0x00000000


	//----- nvinfo : EIATTR_MIN_STACK_SIZE
	.align		4
.L_415:
        /*0918*/ 	.byte	0x04, 0x12
        /*091a*/ 	.short	(.L_417 - .L_416)
	.align		4
.L_416:
        /*091c*/ 	.word	index@(_Z23gemm_half_q_half_kernelILi4ELi140ELb0ELb0ELi32EEvPK6__halfPKjS4_S2_PS0_iiiiPKtS7_iiiiiibS2_i)
        /*0920*/ 	.word	0x00000000


	//----- nvinfo : EIATTR_MIN_STACK_SIZE
	.align		4
.L_417:
        /*0924*/ 	.byte	0x04, 0x12
        /*0926*/ 	.short	(.L_419 - .L_418)
	.align		4
.L_418:
        /*0928*/ 	.word	index@(_Z23gemm_half_q_half_kernelILi4ELi20ELb0ELb0ELi32EEvPK6__halfPKjS4_S2_PS0_iiiiPKtS7_iiiiiibS2_i)
        /*092c*/ 	.word	0x00000000


	//----- nvinfo : EIATTR_MIN_STACK_SIZE
	.align		4
.L_419:
        /*0930*/ 	.byte	0x04, 0x12
        /*0932*/ 	.short	(.L_421 - .L_420)
	.align		4
.L_420:
        /*0934*/ 	.word	index@(_Z23gemm_half_q_half_kernelILi4ELi38ELb0ELb0ELi32EEvPK6__halfPKjS4_S2_PS0_iiiiPKtS7_iiiiiibS2_i)
        /*0938*/ 	.word	0x00000000


	//----- nvinfo : EIATTR_MIN_STACK_SIZE
	.align		4
.L_421:
        /*093c*/ 	.byte	0x04, 0x12
        /*093e*/ 	.short	(.L_423 - .L_422)
	.align		4
.L_422:
        /*0940*/ 	.word	index@(_Z23gemm_half_q_half_kernelILi4ELi128ELb0ELb0ELi32EEvPK6__halfPKjS4_S2_PS0_iiiiPKtS7_iiiiiibS2_i)
        /*0944*/ 	.word	0x00000000


	//----- nvinfo : EIATTR_MIN_STACK_SIZE
	.align		4
.L_423:
        /*0948*/ 	.byte	0x04, 0x12
        /*094a*/ 	.short	(.L_425 - .L_424)
	.align		4
.L_424:
        /*094c*/ 	.word	index@(_Z23gemm_half_q_half_kernelILi3ELi190ELb0ELb0ELi64EEvPK6__halfPKjS4_S2_PS0_iiiiPKtS7_iiiiiibS2_i)
        /*0950*/ 	.word	0x00000010


	//----- nvinfo : EIATTR_MIN_STACK_SIZE
	.align		4
.L_425:
        /*0954*/ 	.byte	0x04, 0x12
        /*0956*/ 	.short	(.L_427 - .L_426)
	.align		4
.L_426:
        /*0958*/ 	.word	index@(_Z23gemm_half_q_half_kernelILi3ELi160ELb0ELb0ELi64EEvPK6__halfPKjS4_S2_PS0_iiiiPKtS7_iiiiiibS2_i)
        /*095c*/ 	.word	0x00000010


	//----- nvinfo : EIATTR_MIN_STACK_SIZE
	.align		4
.L_427:
        /*0960*/ 	.byte	0x04, 0x12
        /*0962*/ 	.short	(.L_429 - .L_428)
	.align		4
.L_428:
        /*0964*/ 	.word	index@(_Z23gemm_half_q_half_kernelILi3ELi40ELb0ELb0ELi64EEvPK6__halfPKjS4_S2_PS0_iiiiPKtS7_iiiiiibS2_i)
        /*0968*/ 	.word	0x00000010


	//----- nvinfo : EIATTR_MIN_STACK_SIZE
	.align		4
.L_429:
        /*096c*/ 	.byte	0x04, 0x12
        /*096e*/ 	.short	(.L_431 - .L_430)
	.align		4
.L_430:
        /*0970*/ 	.word	index@(_Z23gemm_half_q_half_kernelILi3ELi10ELb0ELb0ELi64EEvPK6__halfPKjS4_S2_PS0_iiiiPKtS7_iiiiiibS2_i)
        /*0974*/ 	.word	0x00000010


	//----- nvinfo : EIATTR_MIN_STACK_SIZE
	.align		4
.L_431:
        /*0978*/ 	.byte	0x04, 0x12
        /*097a*/ 	.short	(.L_433 - .L_432)
	.align		4
.L_432:
        /*097c*/ 	.word	index@(_Z23gemm_half_q_half_kernelILi3ELi172ELb0ELb0ELi64EEvPK6__halfPKjS4_S2_PS0_iiiiPKtS7_iiiiiibS2_i)
        /*0980*/ 	.word	0x00000010


	//----- nvinfo : EIATTR_MIN_STACK_SIZE
	.align		4
.L_433:
        /*0984*/ 	.byte	0x04, 0x12
        /*0986*/ 	.short	(.L_435 - .L_434)
	.align		4
.L_434:
        /*0988*/ 	.word	index@(_Z23gemm_half_q_half_kernelILi3ELi176ELb0ELb0ELi64EEvPK6__halfPKjS4_S2_PS0_iiiiPKtS7_iiiiiibS2_i)
        /*098c*/ 	.word	0x00000010


	//----- nvinfo : EIATTR_MIN_STACK_SIZE
	.align		4
.L_435:
        /*0990*/ 	.byte	0x04, 0x12
        /*0992*/ 	.short	(.L_437 - .L_436)
	.align		4
.L_436:
        /*0994*/ 	.word	index@(_Z23gemm_half_q_half_kernelILi3ELi152ELb0ELb0ELi64EEvPK6__halfPKjS4_S2_PS0_iiiiPKtS7_iiiiiibS2_i)
        /*0998*/ 	.word	0x00000010


	//----- nvinfo : EIATTR_MIN_STACK_SIZE
	.align		4
.L_437:
        /*099c*/ 	.byte	0x04, 0x12
        /*099e*/ 	.short	(.L_439 - .L_438)
	.align		4
.L_438:
        /*09a0*/ 	.word	index@(_Z23gemm_half_q_half_kernelILi3ELi140ELb0ELb0ELi64EEvPK6__halfPKjS4_S2_PS0_iiiiPKtS7_iiiiiibS2_i)
        /*09a4*/ 	.word	0x00000010


	//----- nvinfo : EIATTR_MIN_STACK_SIZE
	.align		4
.L_439:
        /*09a8*/ 	.byte	0x04, 0x12
        /*09aa*/ 	.short	(.L_441 - .L_440)
	.align		4
.L_440:
        /*09ac*/ 	.word	index@(_Z23gemm_half_q_half_kernelILi3ELi20ELb0ELb0ELi64EEvPK6__halfPKjS4_S2_PS0_iiiiPKtS7_iiiiiibS2_i)
        /*09b0*/ 	.word	0x00000010


	//----- nvinfo : EIATTR_MIN_STACK_SIZE
	.align		4
.L_441:
        /*09b4*/ 	.byte	0x04, 0x12
        /*09b6*/ 	.short	(.L_443 - .L_442)
	.align		4
.L_442:
        /*09b8*/ 	.word	index@(_Z23gemm_half_q_half_kernelILi3ELi38ELb0ELb0ELi64EEvPK6__halfPKjS4_S2_PS0_iiiiPKtS7_iiiiiibS2_i)
        /*09bc*/ 	.word	0x00000010


	//----- nvinfo : EIATTR_MIN_STACK_SIZE
	.align		4
.L_443:
        /*09c0*/ 	.byte	0x04, 0x12
        /*09c2*/ 	.short	(.L_445 - .L_444)
	.align		4
.L_444:
        /*09c4*/ 	.word	index@(_Z23gemm_half_q_half_kernelILi3ELi128ELb0ELb0ELi64EEvPK6__halfPKjS4_S2_PS0_iiiiPKtS7_iiiiiibS2_i)
        /*09c8*/ 	.word	0x00000010


	//----- nvinfo : EIATTR_MIN_STACK_SIZE
	.align		4
.L_445:
        /*09cc*/ 	.byte	0x04, 0x12
        /*09ce*/ 	.short	(.L_447 - .L_446)
	.align		4
.L_446:
        /*09d0*/ 	.word	index@(_Z23gemm_half_q_half_kernelILi3ELi190ELb0ELb0ELi32EEvPK6__halfPKjS4_S2_PS0_iiiiPKtS7_iiiiiibS2_i)
        /*09d4*/ 	.word	0x00000000


	//----- nvinfo : EIATTR_MIN_STACK_SIZE
	.align		4
.L_447:
        /*09d8*/ 	.byte	0x04, 0x12
        /*09da*/ 	.short	(.L_449 - .L_448)
	.align		4
.L_448:
        /*09dc*/ 	.word	index@(_Z23gemm_half_q_half_kernelILi3ELi160ELb0ELb0ELi32EEvPK6__halfPKjS4_S2_PS0_iiiiPKtS7_iiiiiibS2_i)
        /*09e0*/ 	.word	0x00000000


	//----- nvinfo : EIATTR_MIN_STACK_SIZE
	.align		4
.L_449:
        /*09e4*/ 	.byte	0x04, 0x12
        /*09e6*/ 	.short	(.L_451 - .L_450)
	.align		4
.L_450:
        /*09e8*/ 	.word	index@(_Z23gemm_half_q_half_kernelILi3ELi40ELb0ELb0ELi32EEvPK6__halfPKjS4_S2_PS0_iiiiPKtS7_iiiiiibS2_i)
        /*09ec*/ 	.word	0x00000000


	//----- nvinfo : EIATTR_MIN_STACK_SIZE
	.align		4
.L_451:
        /*09f0*/ 	.byte	0x04, 0x12
        /*09f2*/ 	.short	(.L_453 - .L_452)
	.align		4
.L_452:
        /*09f4*/ 	.word	index@(_Z23gemm_half_q_half_kernelILi3ELi10ELb0ELb0ELi32EEvPK6__halfPKjS4_S2_PS0_iiiiPKtS7_iiiiiibS2_i)
        /*09f8*/ 	.word	0x00000000


	//----- nvinfo : EIATTR_MIN_STACK_SIZE
	.align		4
.L_453:
        /*09fc*/ 	.byte	0x04, 0x12
        /*09fe*/ 	.short	(.L_455 - .L_454)
	.align		4
.L_454:
        /*0a00*/ 	.word	index@(_Z23gemm_half_q_half_kernelILi3ELi172ELb0ELb0ELi32EEvPK6__halfPKjS4_S2_PS0_iiiiPKtS7_iiiiiibS2_i)
        /*0a04*/ 	.word	0x00000000


	//----- nvinfo : EIATTR_MIN_STACK_SIZE
	.align		4
.L_455:
        /*0a08*/ 	.byte	0x04, 0x12
        /*0a0a*/ 	.short	(.L_457 - .L_456)
	.align		4
.L_456:
        /*0a0c*/ 	.word	index@(_Z23gemm_half_q_half_kernelILi3ELi176ELb0ELb0ELi32EEvPK6__halfPKjS4_S2_PS0_iiiiPKtS7_iiiiiibS2_i)
        /*0a10*/ 	.word	0x00000000


	//----- nvinfo : EIATTR_MIN_STACK_SIZE
	.align		4
.L_457:
        /*0a14*/ 	.byte	0x04, 0x12
        /*0a16*/ 	.short	(.L_459 - .L_458)
	.align		4
.L_458:
        /*0a18*/ 	.word	index@(_Z23gemm_half_q_half_kernelILi3ELi152ELb0ELb0ELi32EEvPK6__halfPKjS4_S2_PS0_iiiiPKtS7_iiiiiibS2_i)
        /*0a1c*/ 	.word	0x00000000


	//----- nvinfo : EIATTR_MIN_STACK_SIZE
	.align		4
.L_459:
        /*0a20*/ 	.byte	0x04, 0x12
        /*0a22*/ 	.short	(.L_461 - .L_460)
	.align		4
.L_460:
        /*0a24*/ 	.word	index@(_Z23gemm_half_q_half_kernelILi3ELi140ELb0ELb0ELi32EEvPK6__halfPKjS4_S2_PS0_iiiiPKtS7_iiiiiibS2_i)
        /*0a28*/ 	.word	0x00000000


	//----- nvinfo : EIATTR_MIN_STACK_SIZE
	.align		4
.L_461:
        /*0a2c*/ 	.byte	0x04, 0x12
        /*0a2e*/ 	.short	(.L_463 - .L_462)
	.align		4
.L_462:
        /*0a30*/ 	.word	index@(_Z23gemm_half_q_half_kernelILi3ELi20ELb0ELb0ELi32EEvPK6__halfPKjS4_S2_PS0_iiiiPKtS7_iiiiiibS2_i)
        /*0a34*/ 	.word	0x00000000


	//----- nvinfo : EIATTR_MIN_STACK_SIZE
	.align		4
.L_463:
        /*0a38*/ 	.byte	0x04, 0x12
        /*0a3a*/ 	.short	(.L_465 - .L_464)
	.align		4
.L_464:
        /*0a3c*/ 	.word	index@(_Z23gemm_half_q_half_kernelILi3ELi38ELb0ELb0ELi32EEvPK6__halfPKjS4_S2_PS0_iiiiPKtS7_iiiiiibS2_i)
        /*0a40*/ 	.word	0x00000000


	//----- nvinfo : EIATTR_MIN_STACK_SIZE
	.align		4
.L_465:
        /*0a44*/ 	.byte	0x04, 0x12
        /*0a46*/ 	.short	(.L_467 - .L_466)
	.align		4
.L_466:
        /*0a48*/ 	.word	index@(_Z23gemm_half_q_half_kernelILi3ELi128ELb0ELb0ELi32EEvPK6__halfPKjS4_S2_PS0_iiiiPKtS7_iiiiiibS2_i)
        /*0a4c*/ 	.word	0x00000000


	//----- nvinfo : EIATTR_MIN_STACK_SIZE
	.align		4
.L_467:
        /*0a50*/ 	.byte	0x04, 0x12
        /*0a52*/ 	.short	(.L_469 - .L_468)
	.align		4
.L_468:
        /*0a54*/ 	.word	index@(_Z23gemm_half_q_half_kernelILi2ELi190ELb0ELb0ELi64EEvPK6__halfPKjS4_S2_PS0_iiiiPKtS7_iiiiiibS2_i)
        /*0a58*/ 	.word	0x00000010


	//----- nvinfo : EIATTR_MIN_STACK_SIZE
	.align		4
.L_469:
        /*0a5c*/ 	.byte	0x04, 0x12
        /*0a5e*/ 	.short	(.L_471 - .L_470)
	.align		4
.L_470:
        /*0a60*/ 	.word	index@(_Z23gemm_half_q_half_kernelILi2ELi160ELb0ELb0ELi64EEvPK6__halfPKjS4_S2_PS0_iiiiPKtS7_iiiiiibS2_i)
        /*0a64*/ 	.word	0x00000010


	//----- nvinfo : EIATTR_MIN_STACK_SIZE
	.align		4
.L_471:
        /*0a68*/ 	.byte	0x04, 0x12
        /*0a6a*/ 	.short	(.L_473 - .L_472)
	.align		4
.L_472:
        /*0a6c*/ 	.word	index@(_Z23gemm_half_q_half_kernelILi2ELi40ELb0ELb0ELi64EEvPK6__halfPKjS4_S2_PS0_iiiiPKtS7_iiiiiibS2_i)
        /*0a70*/ 	.word	0x00000010


	//----- nvinfo : EIATTR_MIN_STACK_SIZE
	.align		4
.L_473:
        /*0a74*/ 	.byte	0x04, 0x12
        /*0a76*/ 	.short	(.L_475 - .L_474)
	.align		4
.L_474:
        /*0a78*/ 	.word	index@(_Z23gemm_half_q_half_kernelILi2ELi10ELb0ELb0ELi64EEvPK6__halfPKjS4_S2_PS0_iiiiPKtS7_iiiiiibS2_i)
        /*0a7c*/ 	.word	0x00000010


	//----- nvinfo : EIATTR_MIN_STACK_SIZE
	.align		4
.L_475:
        /*0a80*/ 	.byte	0x04, 0x12
        /*0a82*/ 	.short	(.L_477 - .L_476)
	.align		4
.L_476:
        /*0a84*/ 	.word	index@(_Z23gemm_half_q_half_kernelILi2ELi172ELb0ELb0ELi64EEvPK6__halfPKjS4_S2_PS0_iiiiPKtS7_iiiiiibS2_i)
        /*0a88*/ 	.word	0x00000010


	//----- nvinfo : EIATTR_MIN_STACK_SIZE
	.align		4
.L_477:
        /*0a8c*/ 	.byte	0x04, 0x12
        /*0a8e*/ 	.short	(.L_479 - .L_478)
	.align		4
.L_478:
        /*0a90*/ 	.word	index@(_Z23gemm_half_q_half_kernelILi2ELi176ELb0ELb0ELi64EEvPK6__halfPKjS4_S2_PS0_iiiiPKtS7_iiiiiibS2_i)
        /*0a94*/ 	.word	0x00000010


	//----- nvinfo : EIATTR_MIN_STACK_SIZE
	.align		4
.L_479:
        /*0a98*/ 	.byte	0x04, 0x12
        /*0a9a*/ 	.short	(.L_481 - .L_480)
	.align		4
.L_480:
        /*0a9c*/ 	.word	index@(_Z23gemm_half_q_half_kernelILi2ELi152ELb0ELb0ELi64EEvPK6__halfPKjS4_S2_PS0_iiiiPKtS7_iiiiiibS2_i)
        /*0aa0*/ 	.word	0x00000010


	//----- nvinfo : EIATTR_MIN_STACK_SIZE
	.align		4
.L_481:
        /*0aa4*/ 	.byte	0x04, 0x12
        /*0aa6*/ 	.short	(.L_483 - .L_482)
	.align		4
.L_482:
        /*0aa8*/ 	.word	index@(_Z23gemm_half_q_half_kernelILi2ELi140ELb0ELb0ELi64EEvPK6__halfPKjS4_S2_PS0_iiiiPKtS7_iiiiiibS2_i)
        /*0aac*/ 	.word	0x00000010


	//----- nvinfo : EIATTR_MIN_STACK_SIZE
	.align		4
.L_483:
        /*0ab0*/ 	.byte	0x04, 0x12
        /*0ab2*/ 	.short	(.L_485 - .L_484)
	.align		4
.L_484:
        /*0ab4*/ 	.word	index@(_Z23gemm_half_q_half_kernelILi2ELi20ELb0ELb0ELi64EEvPK6__halfPKjS4_S2_PS0_iiiiPKtS7_iiiiiibS2_i)
        /*0ab8*/ 	.word	0x00000010


	//----- nvinfo : EIATTR_MIN_STACK_SIZE
	.align		4
.L_485:
        /*0abc*/ 	.byte	0x04, 0x12
        /*0abe*/ 	.short	(.L_487 - .L_486)
	.align		4
.L_486:
        /*0ac0*/ 	.word	index@(_Z23gemm_half_q_half_kernelILi2ELi38ELb0ELb0ELi64EEvPK6__halfPKjS4_S2_PS0_iiiiPKtS7_iiiiiibS2_i)
        /*0ac4*/ 	.word	0x00000010


	//----- nvinfo : EIATTR_MIN_STACK_SIZE
	.align		4
.L_487:
        /*0ac8*/ 	.byte	0x04, 0x12
        /*0aca*/ 	.short	(.L_489 - .L_488)
	.align		4
.L_488:
        /*0acc*/ 	.word	index@(_Z23gemm_half_q_half_kernelILi2ELi128ELb0ELb0ELi64EEvPK6__halfPKjS4_S2_PS0_iiiiPKtS7_iiiiiibS2_i)
        /*0ad0*/ 	.word	0x00000010


	//----- nvinfo : EIATTR_MIN_STACK_SIZE
	.align		4
.L_489:
        /*0ad4*/ 	.byte	0x04, 0x12
        /*0ad6*/ 	.short	(.L_491 - .L_490)
	.align		4
.L_490:
        /*0ad8*/ 	.word	index@(_Z23gemm_half_q_half_kernelILi2ELi190ELb0ELb0ELi32EEvPK6__halfPKjS4_S2_PS0_iiiiPKtS7_iiiiiibS2_i)
        /*0adc*/ 	.word	0x00000000


	//----- nvinfo : EIATTR_MIN_STACK_SIZE
	.align		4
.L_491:
        /*0ae0*/ 	.byte	0x04, 0x12
        /*0ae2*/ 	.short	(.L_493 - .L_492)
	.align		4
.L_492:
        /*0ae4*/ 	.word	index@(_Z23gemm_half_q_half_kernelILi2ELi160ELb0ELb0ELi32EEvPK6__halfPKjS4_S2_PS0_iiiiPKtS7_iiiiiibS2_i)
        /*0ae8*/ 	.word	0x00000000


	//----- nvinfo : EIATTR_MIN_STACK_SIZE
	.align		4
.L_493:
        /*0aec*/ 	.byte	0x04, 0x12
        /*0aee*/ 	.short	(.L_495 - .L_494)
	.align		4
.L_494:
        /*0af0*/ 	.word	index@(_Z23gemm_half_q_half_kernelILi2ELi40ELb0ELb0ELi32EEvPK6__halfPKjS4_S2_PS0_iiiiPKtS7_iiiiiibS2_i)
        /*0af4*/ 	.word	0x00000000


	//----- nvinfo : EIATTR_MIN_STACK_SIZE
	.align		4
.L_495:
        /*0af8*/ 	.byte	0x04, 0x12
        /*0afa*/ 	.short	(.L_497 - .L_496)
	.align		4
.L_496:
        /*0afc*/ 	.word	index@(_Z23gemm_half_q_half_kernelILi2ELi10ELb0ELb0ELi32EEvPK6__halfPKjS4_S2_PS0_iiiiPKtS7_iiiiiibS2_i)
        /*0b00*/ 	.word	0x00000000


	//----- nvinfo : EIATTR_MIN_STACK_SIZE
	.align		4
.L_497:
        /*0b04*/ 	.byte	0x04, 0x12
        /*0b06*/ 	.short	(.L_499 - .L_498)
	.align		4
.L_498:
        /*0b08*/ 	.word	index@(_Z23gemm_half_q_half_kernelILi2ELi172ELb0ELb0ELi32EEvPK6__halfPKjS4_S2_PS0_iiiiPKtS7_iiiiiibS2_i)
        /*0b0c*/ 	.word	0x00000000


	//----- nvinfo : EIATTR_MIN_STACK_SIZE
	.align		4
.L_499:
        /*0b10*/ 	.byte	0x04, 0x12
        /*0b12*/ 	.short	(.L_501 - .L_500)
	.align		4
.L_500:
        /*0b14*/ 	.word	index@(_Z23gemm_half_q_half_kernelILi2ELi176ELb0ELb0ELi32EEvPK6__halfPKjS4_S2_PS0_iiiiPKtS7_iiiiiibS2_i)
        /*0b18*/ 	.word	0x00000000


	//----- nvinfo : EIATTR_MIN_STACK_SIZE
	.align		4
.L_501:
        /*0b1c*/ 	.byte	0x04, 0x12
        /*0b1e*/ 	.short	(.L_503 - .L_502)
	.align		4
.L_502:
        /*0b20*/ 	.word	index@(_Z23gemm_half_q_half_kernelILi2ELi152ELb0ELb0ELi32EEvPK6__halfPKjS4_S2_PS0_iiiiPKtS7_iiiiiibS2_i)
        /*0b24*/ 	.word	0x00000000


	//----- nvinfo : EIATTR_MIN_STACK_SIZE
	.align		4
.L_503:
        /*0b28*/ 	.byte	0x04, 0x12
        /*0b2a*/ 	.short	(.L_505 - .L_504)
	.align		4
.L_504:
        /*0b2c*/ 	.word	index@(_Z23gemm_half_q_half_kernelILi2ELi140ELb0ELb0ELi32EEvPK6__halfPKjS4_S2_PS0_iiiiPKtS7_iiiiiibS2_i)
        /*0b30*/ 	.word	0x00000000


	//----- nvinfo : EIATTR_MIN_STACK_SIZE
	.align		4
.L_505:
        /*0b34*/ 	.byte	0x04, 0x12
        /*0b36*/ 	.short	(.L_507 - .L_506)
	.align		4
.L_506:
        /*0b38*/ 	.word	index@(_Z23gemm_half_q_half_kernelILi2ELi20ELb0ELb0ELi32EEvPK6__halfPKjS4_S2_PS0_iiiiPKtS7_iiiiiibS2_i)
        /*0b3c*/ 	.word	0x00000000


	//----- nvinfo : EIATTR_MIN_STACK_SIZE
	.align		4
.L_507:
        /*0b40*/ 	.byte	0x04, 0x12
        /*0b42*/ 	.short	(.L_509 - .L_508)
	.align		4
.L_508:
        /*0b44*/ 	.word	index@(_Z23gemm_half_q_half_kernelILi2ELi38ELb0ELb0ELi32EEvPK6__halfPKjS4_S2_PS0_iiiiPKtS7_iiiiiibS2_i)
        /*0b48*/ 	.word	0x00000000


	//----- nvinfo : EIATTR_MIN_STACK_SIZE
	.align		4
.L_509:
        /*0b4c*/ 	.byte	0x04, 0x12
        /*0b4e*/ 	.short	(.L_511 - .L_510)
	.align		4
.L_510:
        /*0b50*/ 	.word	index@(_Z23gemm_half_q_half_kernelILi2ELi128ELb0ELb0ELi32EEvPK6__halfPKjS4_S2_PS0_iiiiPKtS7_iiiiiibS2_i)
        /*0b54*/ 	.word	0x00000000


	//----- nvinfo : EIATTR_MIN_STACK_SIZE
	.align		4
.L_511:
        /*0b58*/ 	.byte	0x04, 0x12
        /*0b5a*/ 	.short	(.L_513 - .L_512)
	.align		4
.L_512:
        /*0b5c*/ 	.word	index@(_Z23gemm_half_q_half_kernelILi1ELi190ELb0ELb0ELi64EEvPK6__halfPKjS4_S2_PS0_iiiiPKtS7_iiiiiibS2_i)
        /*0b60*/ 	.word	0x00000010


	//----- nvinfo : EIATTR_MIN_STACK_SIZE
	.align		4
.L_513:
        /*0b64*/ 	.byte	0x04, 0x12
        /*0b66*/ 	.short	(.L_515 - .L_514)
	.align		4
.L_514:
        /*0b68*/ 	.word	index@(_Z23gemm_half_q_half_kernelILi1ELi160ELb0ELb0ELi64EEvPK6__halfPKjS4_S2_PS0_iiiiPKtS7_iiiiiibS2_i)
        /*0b6c*/ 	.word	0x00000010


	//----- nvinfo : EIATTR_MIN_STACK_SIZE
	.align		4
.L_515:
        /*0b70*/ 	.byte	0x04, 0x12
        /*0b72*/ 	.short	(.L_517 - .L_516)
	.align		4
.L_516:
        /*0b74*/ 	.word	index@(_Z23gemm_half_q_half_kernelILi1ELi40ELb0ELb0ELi64EEvPK6__halfPKjS4_S2_PS0_iiiiPKtS7_iiiiiibS2_i)
        /*0b78*/ 	.word	0x00000010


	//----- nvinfo : EIATTR_MIN_STACK_SIZE
	.align		4
.L_517:
        /*0b7c*/ 	.byte	0x04, 0x12
        /*0b7e*/ 	.short	(.L_519 - .L_518)
	.align		4
.L_518:
        /*0b80*/ 	.word	index@(_Z23gemm_half_q_half_kernelILi1ELi10ELb0ELb0ELi64EEvPK6__halfPKjS4_S2_PS0_iiiiPKtS7_iiiiiibS2_i)
        /*0b84*/ 	.word	0x00000010


	//----- nvinfo : EIATTR_MIN_STACK_SIZE
	.align		4
.L_519:
        /*0b88*/ 	.byte	0x04, 0x12
        /*0b8a*/ 	.short	(.L_521 - .L_520)
	.align		4
.L_520:
        /*0b8c*/ 	.word	index@(_Z23gemm_half_q_half_kernelILi1ELi172ELb0ELb0ELi64EEvPK6__halfPKjS4_S2_PS0_iiiiPKtS7_iiiiiibS2_i)
        /*0b90*/ 	.word	0x00000010


	//----- nvinfo : EIATTR_MIN_STACK_SIZE
	.align		4
.L_521:
        /*0b94*/ 	.byte	0x04, 0x12
        /*0b96*/ 	.short	(.L_523 - .L_522)
	.align		4
.L_522:
        /*0b98*/ 	.word	index@(_Z23gemm_half_q_half_kernelILi1ELi176ELb0ELb0ELi64EEvPK6__halfPKjS4_S2_PS0_iiiiPKtS7_iiiiiibS2_i)
        /*0b9c*/ 	.word	0x00000010


	//----- nvinfo : EIATTR_MIN_STACK_SIZE
	.align		4
.L_523:
        /*0ba0*/ 	.byte	0x04, 0x12
        /*0ba2*/ 	.short	(.L_525 - .L_524)
	.align		4
.L_524:
        /*0ba4*/ 	.word	index@(_Z23gemm_half_q_half_kernelILi1ELi152ELb0ELb0ELi64EEvPK6__halfPKjS4_S2_PS0_iiiiPKtS7_iiiiiibS2_i)
        /*0ba8*/ 	.word	0x00000010


	//----- nvinfo : EIATTR_MIN_STACK_SIZE
	.align		4
.L_525:
        /*0bac*/ 	.byte	0x04, 0x12
        /*0bae*/ 	.short	(.L_527 - .L_526)
	.align		4
.L_526:
        /*0bb0*/ 	.word	index@(_Z23gemm_half_q_half_kernelILi1ELi140ELb0ELb0ELi64EEvPK6__halfPKjS4_S2_PS0_iiiiPKtS7_iiiiiibS2_i)
        /*0bb4*/ 	.word	0x00000010


	//----- nvinfo : EIATTR_MIN_STACK_SIZE
	.align		4
.L_527:
        /*0bb8*/ 	.byte	0x04, 0x12
        /*0bba*/ 	.short	(.L_529 - .L_528)
	.align		4
.L_528:
        /*0bbc*/ 	.word	index@(_Z23gemm_half_q_half_kernelILi1ELi20ELb0ELb0ELi64EEvPK6__halfPKjS4_S2_PS0_iiiiPKtS7_iiiiiibS2_i)
        /*0bc0*/ 	.word	0x00000010


	//----- nvinfo : EIATTR_MIN_STACK_SIZE
	.align		4
.L_529:
        /*0bc4*/ 	.byte	0x04, 0x12
        /*0bc6*/ 	.short	(.L_531 - .L_530)
	.align		4
.L_530:
        /*0bc8*/ 	.word	index@(_Z23gemm_half_q_half_kernelILi1ELi38ELb0ELb0ELi64EEvPK6__halfPKjS4_S2_PS0_iiiiPKtS7_iiiiiibS2_i)
        /*0bcc*/ 	.word	0x00000010


	//----- nvinfo : EIATTR_MIN_STACK_SIZE
	.align		4
.L_531:
        /*0bd0*/ 	.byte	0x04, 0x12
        /*0bd2*/ 	.short	(.L_533 - .L_532)
	.align		4
.L_532:
        /*0bd4*/ 	.word	index@(_Z23gemm_half_q_half_kernelILi1ELi128ELb0ELb0ELi64EEvPK6__halfPKjS4_S2_PS0_iiiiPKtS7_iiiiiibS2_i)
        /*0bd8*/ 	.word	0x00000010


	//----- nvinfo : EIATTR_MIN_STACK_SIZE
	.align		4
.L_533:
        /*0bdc*/ 	.byte	0x04, 0x12
        /*0bde*/ 	.short	(.L_535 - .L_534)
	.align		4
.L_534:
        /*0be0*/ 	.word	index@(_Z23gemm_half_q_half_kernelILi1ELi190ELb0ELb0ELi32EEvPK6__halfPKjS4_S2_PS0_iiiiPKtS7_iiiiiibS2_i)
        /*0be4*/ 	.word	0x00000000


	//----- nvinfo : EIATTR_MIN_STACK_SIZE
	.align		4
.L_535:
        /*0be8*/ 	.byte	0x04, 0x12
        /*0bea*/ 	.short	(.L_537 - .L_536)
	.align		4
.L_536:
        /*0bec*/ 	.word	index@(_Z23gemm_half_q_half_kernelILi1ELi160ELb0ELb0ELi32EEvPK6__halfPKjS4_S2_PS0_iiiiPKtS7_iiiiiibS2_i)
        /*0bf0*/ 	.word	0x00000000


	//----- nvinfo : EIATTR_MIN_STACK_SIZE
	.align		4
.L_537:
        /*0bf4*/ 	.byte	0x04, 0x12
        /*0bf6*/ 	.short	(.L_539 - .L_538)
	.align		4
.L_538:
        /*0bf8*/ 	.word	index@(_Z23gemm_half_q_half_kernelILi1ELi40ELb0ELb0ELi32EEvPK6__halfPKjS4_S2_PS0_iiiiPKtS7_iiiiiibS2_i)
        /*0bfc*/ 	.word	0x00000000


	//----- nvinfo : EIATTR_MIN_STACK_SIZE
	.align		4
.L_539:
        /*0c00*/ 	.byte	0x04, 0x12
        /*0c02*/ 	.short	(.L_541 - .L_540)
	.align		4
.L_540:
        /*0c04*/ 	.word	index@(_Z23gemm_half_q_half_kernelILi1ELi10ELb0ELb0ELi32EEvPK6__halfPKjS4_S2_PS0_iiiiPKtS7_iiiiiibS2_i)
        /*0c08*/ 	.word	0x00000000


	//----- nvinfo : EIATTR_MIN_STACK_SIZE
	.align		4
.L_541:
        /*0c0c*/ 	.byte	0x04, 0x12
        /*0c0e*/ 	.short	(.L_543 - .L_542)
	.align		4
.L_542:
        /*0c10*/ 	.word	index@(_Z23gemm_half_q_half_kernelILi1ELi172ELb0ELb0ELi32EEvPK6__halfPKjS4_S2_PS0_iiiiPKtS7_iiiiiibS2_i)
        /*0c14*/ 	.word	0x00000000


	//----- nvinfo : EIATTR_MIN_STACK_SIZE
	.align		4
.L_543:
        /*0c18*/ 	.byte	0x04, 0x12
        /*0c1a*/ 	.short	(.L_545 - .L_544)
	.align		4
.L_544:
        /*0c1c*/ 	.word	index@(_Z23gemm_half_q_half_kernelILi1ELi176ELb0ELb0ELi32EEvPK6__halfPKjS4_S2_PS0_iiiiPKtS7_iiiiiibS2_i)
        /*0c20*/ 	.word	0x00000000


	//----- nvinfo : EIATTR_MIN_STACK_SIZE
	.align		4
.L_545:
        /*0c24*/ 	.byte	0x04, 0x12
        /*0c26*/ 	.short	(.L_547 - .L_546)
	.align		4
.L_546:
        /*0c28*/ 	.word	index@(_Z23gemm_half_q_half_kernelILi1ELi152ELb0ELb0ELi32EEvPK6__halfPKjS4_S2_PS0_iiiiPKtS7_iiiiiibS2_i)
        /*0c2c*/ 	.word	0x00000000


	//----- nvinfo : EIATTR_MIN_STACK_SIZE
	.align		4
.L_547:
        /*0c30*/ 	.byte	0x04, 0x12
        /*0c32*/ 	.short	(.L_549 - .L_548)
	.align		4
.L_548:
        /*0c34*/ 	.word	index@(_Z23gemm_half_q_half_kernelILi1ELi140ELb0ELb0ELi32EEvPK6__halfPKjS4_S2_PS0_iiiiPKtS7_iiiiiibS2_i)
        /*0c38*/ 	.word	0x00000000


	//----- nvinfo : EIATTR_MIN_STACK_SIZE
	.align		4
.L_549:
        /*0c3c*/ 	.byte	0x04, 0x12
        /*0c3e*/ 	.short	(.L_551 - .L_550)
	.align		4
.L_550:
        /*0c40*/ 	.word	index@(_Z23gemm_half_q_half_kernelILi1ELi20ELb0ELb0ELi32EEvPK6__halfPKjS4_S2_PS0_iiiiPKtS7_iiiiiibS2_i)
        /*0c44*/ 	.word	0x00000000


	//----- nvinfo : EIATTR_MIN_STACK_SIZE
	.align		4
.L_551:
        /*0c48*/ 	.byte	0x04, 0x12
        /*0c4a*/ 	.short	(.L_553 - .L_552)
	.align		4
.L_552:
        /*0c4c*/ 	.word	index@(_Z23gemm_half_q_half_kernelILi1ELi38ELb0ELb0ELi32EEvPK6__halfPKjS4_S2_PS0_iiiiPKtS7_iiiiiibS2_i)
        /*0c50*/ 	.word	0x00000000


	//----- nvinfo : EIATTR_MIN_STACK_SIZE
	.align		4
.L_553:
        /*0c54*/ 	.byte	0x04, 0x12
        /*0c56*/ 	.short	(.L_555 - .L_554)
	.align		4
.L_554:
        /*0c58*/ 	.word	index@(_Z23gemm_half_q_half_kernelILi1ELi128ELb0ELb0ELi32EEvPK6__halfPKjS4_S2_PS0_iiiiPKtS7_iiiiiibS2_i)
        /*0c5c*/ 	.word	0x00000000
.L_555:


//--------------------- .nv.compat                --------------------------
	.section	.nv.compat,"",@"SHT_CUDA_COMPAT_INFO"
	.align	4
        /*0000*/ 	.byte	0x02, 0x09, 0x01, 0x00, 0x02, 0x02, 0x01, 0x00, 0x02, 0x05, 0x05, 0x00, 0x03, 0x07, 0x01, 0x01
        /*0010*/ 	.byte	0x02, 0x03, 0x00, 0x00, 0x02, 0x06, 0x01, 0x00, 0x04, 0x0b, 0x08, 0x00, 0x09, 0x00, 0x00, 0x00
        /*0020*/ 	.byte	0x00, 0x00, 0x00, 0x00


//--------------------- .nv.info._Z23gemm_half_q_half_kernelILi4ELi190ELb0ELb0ELi64EEvPK6__halfPKjS4_S2_PS0_iiiiPKtS7_iiiiiibS2_i --------------------------
	.section	.nv.info._Z23gemm_half_q_half_kernelILi4ELi190ELb0ELb0ELi64EEvPK6__halfPKjS4_S2_PS0_iiiiPKtS7_iiiiiibS2_i,"",@"SHT_CUDA_INFO"
	.sectionflags	@""
	.align	4


	//----- nvinfo : EIATTR_CUDA_API_VERSION
	.align		4
        /*0000*/ 	.byte	0x04, 0x37
        /*0002*/ 	.short	(.L_557 - .L_556)
.L_556:
        /*0004*/ 	.word	0x00000082


	//----- nvinfo : EIATTR_KPARAM_INFO
	.align		4
.L_557:
        /*0008*/ 	.byte	0x04, 0x17
        /*000a*/ 	.short	(.L_559 - .L_558)
.L_558:
        /*000c*/ 	.word	0x00000000
        /*0010*/ 	.short	0x0013
        /*0012*/ 	.short	0x0070
        /*0014*/ 	.byte	0x00, 0xf0, 0x11, 0x00


	//----- nvinfo : EIATTR_KPARAM_INFO
	.align		4
.L_559:
        /*0018*/ 	.byte	0x04, 0x17
        /*001a*/ 	.short	(.L_561 - .L_560)
.L_560:
        /*001c*/ 	.word	0x00000000
        /*0020*/ 	.short	0x0012
        /*0022*/ 	.short	0x0068
        /*0024*/ 	.byte	0x00, 0xf5, 0x21, 0x00


	//----- nvinfo : EIATTR_KPARAM_INFO
	.align		4
.L_561:
        /*0028*/ 	.byte	0x04, 0x17
        /*002a*/ 	.short	(.L_563 - .L_562)
.L_562:
        /*002c*/ 	.word	0x00000000
        /*0030*/ 	.short	0x0011
        /*0032*/ 	.short	0x0060
        /*0034*/ 	.byte	0x00, 0xf0, 0x05, 0x00


	//----- nvinfo : EIATTR_KPARAM_INFO
	.align		4
.L_563:
        /*0038*/ 	.byte	0x04, 0x17
        /*003a*/ 	.short	(.L_565 - .L_564)
.L_564:
        /*003c*/ 	.word	0x00000000
        /*0040*/ 	.short	0x0010
        /*0042*/ 	.short	0x005c
        /*0044*/ 	.byte	0x00, 0xf0, 0x11, 0x00


	//----- nvinfo : EIATTR_KPARAM_INFO
	.align		4
.L_565:
        /*0048*/ 	.byte	0x04, 0x17
        /*004a*/ 	.short	(.L_567 - .L_566)
.L_566:
        /*004c*/ 	.word	0x00000000
        /*0050*/ 	.short	0x000f
        /*0052*/ 	.short	0x0058
        /*0054*/ 	.byte	0x00, 0xf0, 0x11, 0x00


	//----- nvinfo : EIATTR_KPARAM_INFO
	.align		4
.L_567:
        /*0058*/ 	.byte	0x04, 0x17
        /*005a*/ 	.short	(.L_569 - .L_568)
.L_568:
        /*005c*/ 	.word	0x00000000
        /*0060*/ 	.short	0x000e
        /*0062*/ 	.short	0x0054
        /*0064*/ 	.byte	0x00, 0xf0, 0x11, 0x00


	//----- nvinfo : EIATTR_KPARAM_INFO
	.align		4
.L_569:
        /*0068*/ 	.byte	0x04, 0x17
        /*006a*/ 	.short	(.L_571 - .L_570)
.L_570:
        /*006c*/ 	.word	0x00000000
        /*0070*/ 	.short	0x000d
        /*0072*/ 	.short	0x0050
        /*0074*/ 	.byte	0x00, 0xf0, 0x11, 0x00


	//----- nvinfo : EIATTR_KPARAM_INFO
	.align		4
.L_571:
        /*0078*/ 	.byte	0x04, 0x17
        /*007a*/ 	.short	(.L_573 - .L_572)
.L_572:
        /*007c*/ 	.word	0x00000000
        /*0080*/ 	.short	0x000c
        /*0082*/ 	.short	0x004c
        /*0084*/ 	.byte	0x00, 0xf0, 0x11, 0x00


	//----- nvinfo : EIATTR_KPARAM_INFO
	.align		4
.L_573:
        /*0088*/ 	.byte	0x04, 0x17
        /*008a*/ 	.short	(.L_575 - .L_574)
.L_574:
        /*008c*/ 	.word	0x00000000
        /*0090*/ 	.short	0x000b
        /*0092*/ 	.short	0x0048
        /*0094*/ 	.byte	0x00, 0xf0, 0x11, 0x00


	//----- nvinfo : EIATTR_KPARAM_INFO
	.align		4
.L_575:
        /*0098*/ 	.byte	0x04, 0x17
        /*009a*/ 	.short	(.L_577 - .L_576)
.L_576:
        /*009c*/ 	.word	0x00000000
        /*00a0*/ 	.short	0x000a
        /*00a2*/ 	.short	0x0040
        /*00a4*/ 	.byte	0x00, 0xf5, 0x21, 0x00


	//----- nvinfo : EIATTR_KPARAM_INFO
	.align		4
.L_577:
        /*00a8*/ 	.byte	0x04, 0x17
        /*00aa*/ 	.short	(.L_579 - .L_578)
.L_578:
        /*00ac*/ 	.word	0x00000000
        /*00b0*/ 	.short	0x0009
        /*00b2*/ 	.short	0x0038
        /*00b4*/ 	.byte	0x00, 0xf5, 0x21, 0x00


	//----- nvinfo : EIATTR_KPARAM_INFO
	.align		4
.L_579:
        /*00b8*/ 	.byte	0x04, 0x17
        /*00ba*/ 	.short	(.L_581 - .L_580)
.L_580:
        /*00bc*/ 	.word	0x00000000
        /*00c0*/ 	.short	0x0008
        /*00c2*/ 	.short	0x0034
        /*00c4*/ 	.byte	0x00, 0xf0, 0x11, 0x00


	//----- nvinfo : EIATTR_KPARAM_INFO
	.align		4
.L_581:
        /*00c8*/ 	.byte	0x04, 0x17
        /*00ca*/ 	.short	(.L_583 - .L_582)
.L_582:
        /*00cc*/ 	.word	0x00000000
        /*00d0*/ 	.short	0x0007
        /*00d2*/ 	.short	0x0030
        /*00d4*/ 	.byte	0x00, 0xf0, 0x11, 0x00


	//----- nvinfo : EIATTR_KPARAM_INFO
	.align		4
.L_583:
        /*00d8*/ 	.byte	0x04, 0x17
        /*00da*/ 	.short	(.L_585 - .L_584)
.L_584:
        /*00dc*/ 	.word	0x00000000
        /*00e0*/ 	.short	0x0006
        /*00e2*/ 	.short	0x002c
        /*00e4*/ 	.byte	0x00, 0xf0, 0x11, 0x00


	//----- nvinfo : EIATTR_KPARAM_INFO
	.align		4
.L_585:
        /*00e8*/ 	.byte	0x04, 0x17
        /*00ea*/ 	.short	(.L_587 - .L_586)
.L_586:
        /*00ec*/ 	.word	0x00000000
        /*00f0*/ 	.short	0x0005
        /*00f2*/ 	.short	0x0028
        /*00f4*/ 	.byte	0x00, 0xf0, 0x11, 0x00


	//----- nvinfo : EIATTR_KPARAM_INFO
	.align		4
.L_587:
        /*00f8*/ 	.byte	0x04, 0x17
        /*00fa*/ 	.short	(.L_589 - .L_588)
.L_588:
        /*00fc*/ 	.word	0x00000000
        /*0100*/ 	.short	0x0004
        /*0102*/ 	.short	0x0020
        /*0104*/ 	.byte	0x00, 0xf5, 0x21, 0x00


	//----- nvinfo : EIATTR_KPARAM_INFO
	.align		4
.L_589:
        /*0108*/ 	.byte	0x04, 0x17
        /*010a*/ 	.short	(.L_591 - .L_590)
.L_590:
        /*010c*/ 	.word	0x00000000
        /*0110*/ 	.short	0x0003
        /*0112*/ 	.short	0x0018
        /*0114*/ 	.byte	0x00, 0xf5, 0x21, 0x00


	//----- nvinfo : EIATTR_KPARAM_INFO
	.align		4
.L_591:
        /*0118*/ 	.byte	0x04, 0x17
        /*011a*/ 	.short	(.L_593 - .L_592)
.L_592:
        /*011c*/ 	.word	0x00000000
        /*0120*/ 	.short	0x0002
        /*0122*/ 	.short	0x0010
        /*0124*/ 	.byte	0x00, 0xf5, 0x21, 0x00


	//----- nvinfo : EIATTR_KPARAM_INFO
	.align		4
.L_593:
        /*0128*/ 	.byte	0x04, 0x17
        /*012a*/ 	.short	(.L_595 - .L_594)
.L_594:
        /*012c*/ 	.word	0x00000000
        /*0130*/ 	.short	0x0001
        /*0132*/ 	.short	0x0008
        /*0134*/ 	.byte	0x00, 0xf5, 0x21, 0x00


	//----- nvinfo : EIATTR_KPARAM_INFO
	.align		4
.L_595:
        /*0138*/ 	.byte	0x04, 0x17
        /*013a*/ 	.short	(.L_597 - .L_596)
.L_596:
        /*013c*/ 	.word	0x00000000
        /*0140*/ 	.short	0x0000
        /*0142*/ 	.short	0x0000
        /*0144*/ 	.byte	0x00, 0xf5, 0x21, 0x00


	//----- nvinfo : EIATTR_SPARSE_MMA_MASK
	.align		4
.L_597:
        /*0148*/ 	.byte	0x03, 0x50
        /*014a*/ 	.short	0x0000


	//----- nvinfo : EIATTR_MAXREG_COUNT
	.align		4
        /*014c*/ 	.byte	0x03, 0x1b
        /*014e*/ 	.short	0x00ff


	//----- nvinfo : EIATTR_NUM_BARRIERS
	.align		4
        /*0150*/ 	.byte	0x02, 0x4c
        /*0152*/ 	.byte	0x01
	.zero		1


	//----- nvinfo : EIATTR_MERCURY_ISA_VERSION
	.align		4
        /*0154*/ 	.byte	0x03, 0x5f
        /*0156*/ 	.short	0x0101


	//----- nvinfo : EIATTR_VRC_CTA_INIT_COUNT
	.align		4
        /*0158*/ 	.byte	0x02, 0x4a
	.zero		1
	.zero		1


	//----- nvinfo : EIATTR_EXIT_INSTR_OFFSETS
	.align		4
        /*015c*/ 	.byte	0x04, 0x1c
        /*015e*/ 	.short	(.L_599 - .L_598)


	//   ....[0]....
.L_598:
        /*0160*/ 	.word	0x00000cc0


	//   ....[1]....
        /*0164*/ 	.word	0x00014d80


	//   ....[2]....
        /*0168*/ 	.word	0x00014fd0


	//   ....[3]....
        /*016c*/ 	.word	0x00015200


	//   ....[4]....
        /*0170*/ 	.word	0x00015430


	//   ....[5]....
        /*0174*/ 	.word	0x00015560


	//   ....[6]....
        /*0178*/ 	.word	0x000155f0


	//   ....[7]....
        /*017c*/ 	.word	0x00015630


	//----- nvinfo : EIATTR_CRS_STACK_SIZE
	.align		4
.L_599:
        /*0180*/ 	.byte	0x04, 0x1e
        /*0182*/ 	.short	(.L_601 - .L_600)
.L_600:
        /*0184*/ 	.word	0x00000000


	//----- nvinfo : EIATTR_CBANK_PARAM_SIZE
	.align		4
.L_601:
        /*0188*/ 	.byte	0x03, 0x19
        /*018a*/ 	.short	0x0074


	//----- nvinfo : EIATTR_PARAM_CBANK
	.align		4
        /*018c*/ 	.byte	0x04, 0x0a
        /*018e*/ 	.short	(.L_603 - .L_602)
	.align		4
.L_602:
        /*0190*/ 	.word	index@(.nv.constant0._Z23gemm_half_q_half_kernelILi4ELi190ELb0ELb0ELi64EEvPK6__halfPKjS4_S2_PS0_iiiiPKtS7_iiiiiibS2_i)
        /*0194*/ 	.short	0x0380
        /*0196*/ 	.short	0x0074


	//----- nvinfo : EIATTR_SW_WAR
	.align		4
.L_603:
        /*0198*/ 	.byte	0x04, 0x36
        /*019a*/ 	.short	(.L_605 - .L_604)
.L_604:
        /*019c*/ 	.word	0x00000008
.L_605:


//--------------------- .nv.info._Z23gemm_half_q_half_kernelILi4ELi160ELb0ELb0ELi64EEvPK6__halfPKjS4_S2_PS0_iiiiPKtS7_iiiiiibS2_i --------------------------
	.section	.nv.info._Z23gemm_half_q_half_kernelILi4ELi160ELb0ELb0ELi64EEvPK6__halfPKjS4_S2_PS0_iiiiPKtS7_iiiiiibS2_i,"",@"SHT_CUDA_INFO"
	.sectionflags	@""
	.align	4


	//----- nvinfo : EIATTR_CUDA_API_VERSION
	.align		4
        /*0000*/ 	.byte	0x04, 0x37
        /*0002*/ 	.short	(.L_607 - .L_606)
.L_606:
        /*0004*/ 	.word	0x00000082


	//----- nvinfo : EIATTR_KPARAM_INFO
	.align		4
.L_607:
        /*0008*/ 	.byte	0x04, 0x17
        /*000a*/ 	.short	(.L_609 - .L_608)
.L_608:
        /*000c*/ 	.word	0x00000000
        /*0010*/ 	.short	0x0013
        /*0012*/ 	.short	0x0070
        /*0014*/ 	.byte	0x00, 0xf0, 0x11, 0x00


	//----- nvinfo : EIATTR_KPARAM_INFO
	.align		4
.L_609:
        /*0018*/ 	.byte	0x04, 0x17
        /*001a*/ 	.short	(.L_611 - .L_610)
.L_610:
        /*001c*/ 	.word	0x00000000
        /*0020*/ 	.short	0x0012
        /*0022*/ 	.short	0x0068
        /*0024*/ 	.byte	0x00, 0xf5, 0x21, 0x00


	//----- nvinfo : EIATTR_KPARAM_INFO
	.align		4
.L_611:
        /*0028*/ 	.byte	0x04, 0x17
        /*002a*/ 	.short	(.L_613 - .L_612)
.L_612:
        /*002c*/ 	.word	0x00000000
        /*0030*/ 	.short	0x0011
        /*0032*/ 	.short	0x0060
        /*0034*/ 	.byte	0x00, 0xf0, 0x05, 0x00


	//----- nvinfo : EIATTR_KPARAM_INFO
	.align		4
.L_613:
        /*0038*/ 	.byte	0x04, 0x17
        /*003a*/ 	.short	(.L_615 - .L_614)
.L_614:
        /*003c*/ 	.word	0x00000000
        /*0040*/ 	.short	0x0010
        /*0042*/ 	.short	0x005c
        /*0044*/ 	.byte	0x00, 0xf0, 0x11, 0x00


	//----- nvinfo : EIATTR_KPARAM_INFO
	.align		4
.L_615:
        /*0048*/ 	.byte	0x04, 0x17
        /*004a*/ 	.short	(.L_617 - .L_616)
.L_616:
        /*004c*/ 	.word	0x00000000
        /*0050*/ 	.short	0x000f
        /*0052*/ 	.short	0x0058
        /*0054*/ 	.byte	0x00, 0xf0, 0x11, 0x00


	//----- nvinfo : EIATTR_KPARAM_INFO
	.align		4
.L_617:
        /*0058*/ 	.byte	0x04, 0x17
        /*005a*/ 	.short	(.L_619 - .L_618)
.L_618:
        /*005c*/ 	.word	0x00000000
        /*0060*/ 	.short	0x000e
        /*0062*/ 	.short	0x0054
        /*0064*/ 	.byte	0x00, 0xf0, 0x11, 0x00


	//----- nvinfo : EIATTR_KPARAM_INFO
	.align		4
.L_619:
        /*0068*/ 	.byte	0x04, 0x17
        /*006a*/ 	.short	(.L_621 - .L_620)
.L_620:
        /*006c*/ 	.word	0x00000000
        /*0070*/ 	.short	0x000d
        /*0072*/ 	.short	0x0050
        /*0074*/ 	.byte	0x00, 0xf0, 0x11, 0x00


	//----- nvinfo : EIATTR_KPARAM_INFO
	.align		4
.L_621:
        /*0078*/ 	.byte	0x04, 0x17
        /*007a*/ 	.short	(.L_623 - .L_622)
.L_622:
        /*007c*/ 	.word	0x00000000
        /*0080*/ 	.short	0x000c
        /*0082*/ 	.short	0x004c
        /*0084*/ 	.byte	0x00, 0xf0, 0x11, 0x00


	//----- nvinfo : EIATTR_KPARAM_INFO
	.align		4
.L_623:
        /*0088*/ 	.byte	0x04, 0x17
        /*008a*/ 	.short	(.L_625 - .L_624)
.L_624:
        /*008c*/ 	.word	0x00000000
        /*0090*/ 	.short	0x000b
        /*0092*/ 	.short	0x0048
        /*0094*/ 	.byte	0x00, 0xf0, 0x11, 0x00


	//----- nvinfo : EIATTR_KPARAM_INFO
	.align		4
.L_625:
        /*0098*/ 	.byte	0x04, 0x17
        /*009a*/ 	.short	(.L_627 - .L_626)
.L_626:
        /*009c*/ 	.word	0x00000000
        /*00a0*/ 	.short	0x000a
        /*00a2*/ 	.short	0x0040
        /*00a4*/ 	.byte	0x00, 0xf5, 0x21, 0x00


	//----- nvinfo : EIATTR_KPARAM_INFO
	.align		4
.L_627:
        /*00a8*/ 	.byte	0x04, 0x17
        /*00aa*/ 	.short	(.L_629 - .L_628)
.L_628:
        /*00ac*/ 	.word	0x00000000
        /*00b0*/ 	.short	0x0009
        /*00b2*/ 	.short	0x0038
        /*00b4*/ 	.byte	0x00, 0xf5, 0x21, 0x00


	//----- nvinfo : EIATTR_KPARAM_INFO
	.align		4
.L_629:
        /*00b8*/ 	.byte	0x04, 0x17
        /*00ba*/ 	.short	(.L_631 - .L_630)
.L_630:
        /*00bc*/ 	.word	0x00000000
        /*00c0*/ 	.short	0x0008
        /*00c2*/ 	.short	0x0034
        /*00c4*/ 	.byte	0x00, 0xf0, 0x11, 0x00


	//----- nvinfo : EIATTR_KPARAM_INFO
	.align		4
.L_631:
        /*00c8*/ 	.byte	0x04, 0x17
        /*00ca*/ 	.short	(.L_633 - .L_632)
.L_632:
        /*00cc*/ 	.word	0x00000000
        /*00d0*/ 	.short	0x0007
        /*00d2*/ 	.short	0x0030
        /*00d4*/ 	.byte	0x00, 0xf0, 0x11, 0x00


	//----- nvinfo : EIATTR_KPARAM_INFO
	.align		4
.L_633:
        /*00d8*/ 	.byte	0x04, 0x17
        /*00da*/ 	.short	(.L_635 - .L_634)
.L_634:
        /*00dc*/ 	.word	0x00000000
        /*00e0*/ 	.short	0x0006
        /*00e2*/ 	.short	0x002c
        /*00e4*/ 	.byte	0x00, 0xf0, 0x11, 0x00


	//----- nvinfo : EIATTR_KPARAM_INFO
	.align		4
.L_635:
        /*00e8*/ 	.byte	0x04, 0x17
        /*00ea*/ 	.short	(.L_637 - .L_636)
.L_636:
        /*00ec*/ 	.word	0x00000000
        /*00f0*/ 	.short	0x0005
        /*00f2*/ 	.short	0x0028
        /*00f4*/ 	.byte	0x00, 0xf0, 0x11, 0x00


	//----- nvinfo : EIATTR_KPARAM_INFO
	.align		4
.L_637:
        /*00f8*/ 	.byte	0x04, 0x17
        /*00fa*/ 	.short	(.L_639 - .L_638)
.L_638:
        /*00fc*/ 	.word	0x00000000
        /*0100*/ 	.short	0x0004
        /*0102*/ 	.short	0x0020
        /*0104*/ 	.byte	0x00, 0xf5, 0x21, 0x00


	//----- nvinfo : EIATTR_KPARAM_INFO
	.align		4
.L_639:
        /*0108*/ 	.byte	0x04, 0x17
        /*010a*/ 	.short	(.L_641 - .L_640)
.L_640:
        /*010c*/ 	.word	0x00000000
        /*0110*/ 	.short	0x0003
        /*0112*/ 	.short	0x0018
        /*0114*/ 	.byte	0x00, 0xf5, 0x21, 0x00


	//----- nvinfo : EIATTR_KPARAM_INFO
	.align		4
.L_641:
        /*0118*/ 	.byte	0x04, 0x17
        /*011a*/ 	.short	(.L_643 - .L_642)
.L_642:
        /*011c*/ 	.word	0x00000000
        /*0120*/ 	.short	0x0002
        /*0122*/ 	.short	0x0010
        /*0124*/ 	.byte	0x00, 0xf5, 0x21, 0x00


	//----- nvinfo : EIATTR_KPARAM_INFO
	.align		4
.L_643:
        /*0128*/ 	.byte	0x04, 0x17
        /*012a*/ 	.short	(.L_645 - .L_644)
.L_644:
        /*012c*/ 	.word	0x00000000
        /*0130*/ 	.short	0x0001
        /*0132*/ 	.short	0x0008
        /*0134*/ 	.byte	0x00, 0xf5, 0x21, 0x00


	//----- nvinfo : EIATTR_KPARAM_INFO
	.align		4
.L_645:
        /*0138*/ 	.byte	0x04, 0x17
        /*013a*/ 	.short	(.L_647 - .L_646)
.L_646:
        /*013c*/ 	.word	0x00000000
        /*0140*/ 	.short	0x0000
        /*0142*/ 	.short	0x0000
        /*0144*/ 	.byte	0x00, 0xf5, 0x21, 0x00


	//----- nvinfo : EIATTR_SPARSE_MMA_MASK
	.align		4
.L_647:
        /*0148*/ 	.byte	0x03, 0x50
        /*014a*/ 	.short	0x0000


	//----- nvinfo : EIATTR_MAXREG_COUNT
	.align		4
        /*014c*/ 	.byte	0x03, 0x1b
        /*014e*/ 	.short	0x00ff


	//----- nvinfo : EIATTR_NUM_BARRIERS
	.align		4
        /*0150*/ 	.byte	0x02, 0x4c
        /*0152*/ 	.byte	0x01
	.zero		1


	//----- nvinfo : EIATTR_MERCURY_ISA_VERSION
	.align		4
        /*0154*/ 	.byte	0x03, 0x5f
        /*0156*/ 	.short	0x0101


	//----- nvinfo : EIATTR_VRC_CTA_INIT_COUNT
	.align		4
        /*0158*/ 	.byte	0x02, 0x4a
	.zero		1
	.zero		1


	//----- nvinfo : EIATTR_EXIT_INSTR_OFFSETS
	.align		4
        /*015c*/ 	.byte	0x04, 0x1c
        /*015e*/ 	.short	(.L_649 - .L_648)


	//   ....[0]....
.L_648:
        /*0160*/ 	.word	0x00000d00


	//   ....[1]....
        /*0164*/ 	.word	0x0000a1b0


	//   ....[2]....
        /*0168*/ 	.word	0x0000a450


	//   ....[3]....
        /*016c*/ 	.word	0x0000a6a0


	//   ....[4]....
        /*0170*/ 	.word	0x0000a8f0


	//   ....[5]....
        /*0174*/ 	.word	0x0000aa20


	//   ....[6]....
        /*0178*/ 	.word	0x0000aab0


	//   ....[7]....
        /*017c*/ 	.word	0x0000aaf0


	//----- nvinfo : EIATTR_CRS_STACK_SIZE
	.align		4
.L_649:
        /*0180*/ 	.byte	0x04, 0x1e
        /*0182*/ 	.short	(.L_651 - .L_650)
.L_650:
        /*0184*/ 	.word	0x00000000


	//----- nvinfo : EIATTR_CBANK_PARAM_SIZE
	.align		4
.L_651:
        /*0188*/ 	.byte	0x03, 0x19
        /*018a*/ 	.short	0x0074


	//----- nvinfo : EIATTR_PARAM_CBANK
	.align		4
        /*018c*/ 	.byte	0x04, 0x0a
        /*018e*/ 	.short	(.L_653 - .L_652)
	.align		4
.L_652:
        /*0190*/ 	.word	index@(.nv.constant0._Z23gemm_half_q_half_kernelILi4ELi160ELb0ELb0ELi64EEvPK6__halfPKjS4_S2_PS0_iiiiPKtS7_iiiiiibS2_i)
        /*0194*/ 	.short	0x0380
        /*0196*/ 	.short	0x0074


	//----- nvinfo : EIATTR_SW_WAR
	.align		4
.L_653:
        /*0198*/ 	.byte	0x04, 0x36
        /*019a*/ 	.short	(.L_655 - .L_654)
.L_654:
        /*019c*/ 	.word	0x00000008
.L_655:


//--------------------- .nv.info._Z23gemm_half_q_half_kernelILi4ELi40ELb0ELb0ELi64EEvPK6__halfPKjS4_S2_PS0_iiiiPKtS7_iiiiiibS2_i --------------------------
	.section	.nv.info._Z23gemm_half_q_half_kernelILi4ELi40ELb0ELb0ELi64EEvPK6__halfPKjS4_S2_PS0_iiiiPKtS7_iiiiiibS2_i,"",@"SHT_CUDA_INFO"
	.sectionflags	@""
	.align	4


	//----- nvinfo : EIATTR_CUDA_API_VERSION
	.align		4
        /*0000*/ 	.byte	0x04, 0x37
        /*0002*/ 	.short	(.L_657 - .L_656)
.L_656:
        /*0004*/ 	.word	0x00000082


	//----- nvinfo : EIATTR_KPARAM_INFO
	.align		4
.L_657:
        /*0008*/ 	.byte	0x04, 0x17
        /*000a*/ 	.short	(.L_659 - .L_658)
.L_658:
        /*000c*/ 	.word	0x00000000
        /*0010*/ 	.short	0x0013
        /*0012*/ 	.short	0x0070
        /*0014*/ 	.byte	0x00, 0xf0, 0x11, 0x00


	//----- nvinfo : EIATTR_KPARAM_INFO
	.align		4
.L_659:
        /*0018*/ 	.byte	0x04, 0x17
        /*001a*/ 	.short	(.L_661 - .L_660)
.L_660:
        /*001c*/ 	.word	0x00000000
        /*0020*/ 	.short	0x0012
        /*0022*/ 	.short	0x0068
        /*0024*/ 	.byte	0x00, 0xf5, 0x21, 0x00


	//----- nvinfo : EIATTR_KPARAM_INFO
	.align		4
.L_661:
        /*0028*/ 	.byte	0x04, 0x17
        /*002a*/ 	.short	(.L_663 - .L_662)
.L_662:
        /*002c*/ 	.word	0x00000000
        /*0030*/ 	.short	0x0011
        /*0032*/ 	.short	0x0060
        /*0034*/ 	.byte	0x00, 0xf0, 0x05, 0x00


	//----- nvinfo : EIATTR_KPARAM_INFO
	.align		4
.L_663:
        /*0038*/ 	.byte	0x04, 0x17
        /*003a*/ 	.short	(.L_665 - .L_664)
.L_664:
        /*003c*/ 	.word	0x00000000
        /*0040*/ 	.short	0x0010
        /*0042*/ 	.short	0x005c
        /*0044*/ 	.byte	0x00, 0xf0, 0x11, 0x00


	//----- nvinfo : EIATTR_KPARAM_INFO
	.align		4
.L_665:
        /*0048*/ 	.byte	0x04, 0x17
        /*004a*/ 	.short	(.L_667 - .L_666)
.L_666:
        /*004c*/ 	.word	0x00000000
        /*0050*/ 	.short	0x000f
        /*0052*/ 	.short	0x0058
        /*0054*/ 	.byte	0x00, 0xf0, 0x11, 0x00


	//----- nvinfo : EIATTR_KPARAM_INFO
	.align		4
.L_667:
        /*0058*/ 	.byte	0x04, 0x17
        /*005a*/ 	.short	(.L_669 - .L_668)
.L_668:
        /*005c*/ 	.word	0x00000000
        /*0060*/ 	.short	0x000e
        /*0062*/ 	.short	0x0054
        /*0064*/ 	.byte	0x00, 0xf0, 0x11, 0x00


	//----- nvinfo : EIATTR_KPARAM_INFO
	.align		4
.L_669:
        /*0068*/ 	.byte	0x04, 0x17
        /*006a*/ 	.short	(.L_671 - .L_670)
.L_670:
        /*006c*/ 	.word	0x00000000
        /*0070*/ 	.short	0x000d
        /*0072*/ 	.short	0x0050
        /*0074*/ 	.byte	0x00, 0xf0, 0x11, 0x00


	//----- nvinfo : EIATTR_KPARAM_INFO
	.align		4
.L_671:
        /*0078*/ 	.byte	0x04, 0x17
        /*007a*/ 	.short	(.L_673 - .L_672)
.L_672:
        /*007c*/ 	.word	0x00000000
        /*0080*/ 	.short	0x000c
        /*0082*/ 	.short	0x004c
        /*0084*/ 	.byte	0x00, 0xf0, 0x11, 0x00


	//----- nvinfo : EIATTR_KPARAM_INFO
	.align		4
.L_673:
        /*0088*/ 	.byte	0x04, 0x17
        /*008a*/ 	.short	(.L_675 - .L_674)
.L_674:
        /*008c*/ 	.word	0x00000000
        /*0090*/ 	.short	0x000b
        /*0092*/ 	.short	0x0048
        /*0094*/ 	.byte	0x00, 0xf0, 0x11, 0x00


	//----- nvinfo : EIATTR_KPARAM_INFO
	.align		4
.L_675:
        /*0098*/ 	.byte	0x04, 0x17
        /*009a*/ 	.short	(.L_677 - .L_676)
.L_676:
        /*009c*/ 	.word	0x00000000
        /*00a0*/ 	.short	0x000a
        /*00a2*/ 	.short	0x0040
        /*00a4*/ 	.byte	0x00, 0xf5, 0x21, 0x00


	//----- nvinfo : EIATTR_KPARAM_INFO
	.align		4
.L_677:
        /*00a8*/ 	.byte	0x04, 0x17
        /*00aa*/ 	.short	(.L_679 - .L_678)
.L_678:
        /*00ac*/ 	.word	0x00000000
        /*00b0*/ 	.short	0x0009
        /*00b2*/ 	.short	0x0038
        /*00b4*/ 	.byte	0x00, 0xf5, 0x21, 0x00


	//----- nvinfo : EIATTR_KPARAM_INFO
	.align		4
.L_679:
        /*00b8*/ 	.byte	0x04, 0x17
        /*00ba*/ 	.short	(.L_681 - .L_680)
.L_680:
        /*00bc*/ 	.word	0x00000000
        /*00c0*/ 	.short	0x0008
        /*00c2*/ 	.short	0x0034
        /*00c4*/ 	.byte	0x00, 0xf0, 0x11, 0x00


	//----- nvinfo : EIATTR_KPARAM_INFO
	.align		4
.L_681:
        /*00c8*/ 	.byte	0x04, 0x17
        /*00ca*/ 	.short	(.L_683 - .L_682)
.L_682:
        /*00cc*/ 	.word	0x00000000
        /*00d0*/ 	.short	0x0007
        /*00d2*/ 	.short	0x0030
        /*00d4*/ 	.byte	0x00, 0xf0, 0x11, 0x00


	//----- nvinfo : EIATTR_KPARAM_INFO
	.align		4
.L_683:
        /*00d8*/ 	.byte	0x04, 0x17
        /*00da*/ 	.short	(.L_685 - .L_684)
.L_684:
        /*00dc*/ 	.word	0x00000000
        /*00e0*/ 	.short	0x0006
        /*00e2*/ 	.short	0x002c
        /*00e4*/ 	.byte	0x00, 0xf0, 0x11, 0x00


	//----- nvinfo : EIATTR_KPARAM_INFO
	.align		4
.L_685:
        /*00e8*/ 	.byte	0x04, 0x17
        /*00ea*/ 	.short	(.L_687 - .L_686)
.L_686:
        /*00ec*/ 	.word	0x00000000
        /*00f0*/ 	.short	0x0005
        /*00f2*/ 	.short	0x0028
        /*00f4*/ 	.byte	0x00, 0xf0, 0x11, 0x00


	//----- nvinfo : EIATTR_KPARAM_INFO
	.align		4
.L_687:
        /*00f8*/ 	.byte	0x04, 0x17
        /*00fa*/ 	.short	(.L_689 - .L_688)
.L_688:
        /*00fc*/ 	.word	0x00000000
        /*0100*/ 	.short	0x0004
        /*0102*/ 	.short	0x0020
        /*0104*/ 	.byte	0x00, 0xf5, 0x21, 0x00


	//----- nvinfo : EIATTR_KPARAM_INFO
	.align		4
.L_689:
        /*0108*/ 	.byte	0x04, 0x17
        /*010a*/ 	.short	(.L_691 - .L_690)
.L_690:
        /*010c*/ 	.word	0x00000000
        /*0110*/ 	.short	0x0003
        /*0112*/ 	.short	0x0018
        /*0114*/ 	.byte	0x00, 0xf5, 0x21, 0x00


	//----- nvinfo : EIATTR_KPARAM_INFO
	.align		4
.L_691:
        /*0118*/ 	.byte	0x04, 0x17
        /*011a*/ 	.short	(.L_693 - .L_692)
.L_692:
        /*011c*/ 	.word	0x00000000
        /*0120*/ 	.short	0x0002
        /*0122*/ 	.short	0x0010
        /*0124*/ 	.byte	0x00, 0xf5, 0x21, 0x00


	//----- nvinfo : EIATTR_KPARAM_INFO
	.align		4
.L_693:
        /*0128*/ 	.byte	0x04, 0x17
        /*012a*/ 	.short	(.L_695 - .L_694)
.L_694:
        /*012c*/ 	.word	0x00000000
        /*0130*/ 	.short	0x0001
        /*0132*/ 	.short	0x0008
        /*0134*/ 	.byte	0x00, 0xf5, 0x21, 0x00


	//----- nvinfo : EIATTR_KPARAM_INFO
	.align		4
.L_695:
        /*0138*/ 	.byte	0x04, 0x17
        /*013a*/ 	.short	(.L_697 - .L_696)
.L_696:
        /*013c*/ 	.word	0x00000000
        /*0140*/ 	.short	0x0000
        /*0142*/ 	.short	0x0000
        /*0144*/ 	.byte	0x00, 0xf5, 0x21, 0x00


	//----- nvinfo : EIATTR_SPARSE_MMA_MASK
	.align		4
.L_697:
        /*0148*/ 	.byte	0x03, 0x50
        /*014a*/ 	.short	0x0000


	//----- nvinfo : EIATTR_MAXREG_COUNT
	.align		4
        /*014c*/ 	.byte	0x03, 0x1b
        /*014e*/ 	.short	0x00ff


	//----- nvinfo : EIATTR_NUM_BARRIERS
	.align		4
        /*0150*/ 	.byte	0x02, 0x4c
        /*0152*/ 	.byte	0x01
	.zero		1


	//----- nvinfo : EIATTR_MERCURY_ISA_VERSION
	.align		4
        /*0154*/ 	.byte	0x03, 0x5f
        /*0156*/ 	.short	0x0101


	//----- nvinfo : EIATTR_VRC_CTA_INIT_COUNT
	.align		4
        /*0158*/ 	.byte	0x02, 0x4a
	.zero		1
	.zero		1


	//----- nvinfo : EIATTR_EXIT_INSTR_OFFSETS
	.align		4
        /*015c*/ 	.byte	0x04, 0x1c
        /*015e*/ 	.short	(.L_699 - .L_698)


	//   ....[0]....
.L_698:
        /*0160*/ 	.word	0x00000cf0


	//   ....[1]....
        /*0164*/ 	.word	0x000094d0


	//   ....[2]....
        /*0168*/ 	.word	0x00009780


	//   ....[3]....
        /*016c*/ 	.word	0x000099d0


	//   ....[4]....
        /*0170*/ 	.word	0x00009c20


	//   ....[5]....
        /*0174*/ 	.word	0x00009d60


	//   ....[6]....
        /*0178*/ 	.word	0x00009df0


	//   ....[7]....
        /*017c*/ 	.word	0x00009e30


	//----- nvinfo : EIATTR_CRS_STACK_SIZE
	.align		4
.L_699:
        /*0180*/ 	.byte	0x04, 0x1e
        /*0182*/ 	.short	(.L_701 - .L_700)
.L_700:
        /*0184*/ 	.word	0x00000000


	//----- nvinfo : EIATTR_CBANK_PARAM_SIZE
	.align		4
.L_701:
        /*0188*/ 	.byte	0x03, 0x19
        /*018a*/ 	.short	0x0074


	//----- nvinfo : EIATTR_PARAM_CBANK
	.align		4
        /*018c*/ 	.byte	0x04, 0x0a
        /*018e*/ 	.short	(.L_703 - .L_702)
	.align		4
.L_702:
        /*0190*/ 	.word	index@(.nv.constant0._Z23gemm_half_q_half_kernelILi4ELi40ELb0ELb0ELi64EEvPK6__halfPKjS4_S2_PS0_iiiiPKtS7_iiiiiibS2_i)
        /*0194*/ 	.short	0x0380
        /*0196*/ 	.short	0x0074


	//----- nvinfo : EIATTR_SW_WAR
	.align		4
.L_703:
        /*0198*/ 	.byte	0x04, 0x36
        /*019a*/ 	.short	(.L_705 - .L_704)
.L_704:
        /*019c*/ 	.word	0x00000008
.L_705:


//--------------------- .nv.info._Z23gemm_half_q_half_kernelILi4ELi10ELb0ELb0ELi64EEvPK6__halfPKjS4_S2_PS0_iiiiPKtS7_iiiiiibS2_i --------------------------
	.section	.nv.info._Z23gemm_half_q_half_kernelILi4ELi10ELb0ELb0ELi64EEvPK6__halfPKjS4_S2_PS0_iiiiPKtS7_iiiiiibS2_i,"",@"SHT_CUDA_INFO"
	.sectionflags	@""
	.align	4


	//----- nvinfo : EIATTR_CUDA_API_VERSION
	.align		4
        /*0000*/ 	.byte	0x04, 0x37
        /*0002*/ 	.short	(.L_707 - .L_706)
.L_706:
        /*0004*/ 	.word	0x00000082


	//----- nvinfo : EIATTR_KPARAM_INFO
	.align		4
.L_707:
        /*0008*/ 	.byte	0x04, 0x17
        /*000a*/ 	.short	(.L_709 - .L_708)
.L_708:
        /*000c*/ 	.word	0x00000000
        /*0010*/ 	.short	0x0013
        /*0012*/ 	.short	0x0070
        /*0014*/ 	.byte	0x00, 0xf0, 0x11, 0x00


	//----- nvinfo : EIATTR_KPARAM_INFO
	.align		4
.L_709:
        /*0018*/ 	.byte	0x04, 0x17
        /*001a*/ 	.short	(.L_711 - .L_710)
.L_710:
        /*001c*/ 	.word	0x00000000
        /*0020*/ 	.short	0x0012
        /*0022*/ 	.short	0x0068
        /*0024*/ 	.byte	0x00, 0xf5, 0x21, 0x00


	//----- nvinfo : EIATTR_KPARAM_INFO
	.align		4
.L_711:
        /*0028*/ 	.byte	0x04, 0x17
        /*002a*/ 	.short	(.L_713 - .L_712)
.L_712:
        /*002c*/ 	.word	0x00000000
        /*0030*/ 	.short	0x0011
        /*0032*/ 	.short	0x0060
        /*0034*/ 	.byte	0x00, 0xf0, 0x05, 0x00


	//----- nvinfo : EIATTR_KPARAM_INFO
	.align		4
.L_713:
        /*0038*/ 	.byte	0x04, 0x17
        /*003a*/ 	.short	(.L_715 - .L_714)
.L_714:
        /*003c*/ 	.word	0x00000000
        /*0040*/ 	.short	0x0010
        /*0042*/ 	.short	0x005c
        /*0044*/ 	.byte	0x00, 0xf0, 0x11, 0x00


	//----- nvinfo : EIATTR_KPARAM_INFO
	.align		4
.L_715:
        /*0048*/ 	.byte	0x04, 0x17
        /*004a*/ 	.short	(.L_717 - .L_716)
.L_716:
        /*004c*/ 	.word	0x00000000
        /*0050*/ 	.short	0x000f
        /*0052*/ 	.short	0x0058
        /*0054*/ 	.byte	0x00, 0xf0, 0x11, 0x00


	//----- nvinfo : EIATTR_KPARAM_INFO
	.align		4
.L_717:
        /*0058*/ 	.byte	0x04, 0x17
        /*005a*/ 	.short	(.L_719 - .L_718)
.L_718:
        /*005c*/ 	.word	0x00000000
        /*0060*/ 	.short	0x000e
        /*0062*/ 	.short	0x0054
        /*0064*/ 	.byte	0x00, 0xf0, 0x11, 0x00


	//----- nvinfo : EIATTR_KPARAM_INFO
	.align		4
.L_719:
        /*0068*/ 	.byte	0x04, 0x17
        /*006a*/ 	.short	(.L_721 - .L_720)
.L_720:
        /*006c*/ 	.word	0x00000000
        /*0070*/ 	.short	0x000d
        /*0072*/ 	.short	0x0050
        /*0074*/ 	.byte	0x00, 0xf0, 0x11, 0x00


	//----- nvinfo : EIATTR_KPARAM_INFO
	.align		4
.L_721:
        /*0078*/ 	.byte	0x04, 0x17
        /*007a*/ 	.short	(.L_723 - .L_722)
.L_722:
        /*007c*/ 	.word	0x00000000
        /*0080*/ 	.short	0x000c
        /*0082*/ 	.short	0x004c
        /*0084*/ 	.byte	0x00, 0xf0, 0x11, 0x00


	//----- nvinfo : EIATTR_KPARAM_INFO
	.align		4
.L_723:
        /*0088*/ 	.byte	0x04, 0x17
        /*008a*/ 	.short	(.L_725 - .L_724)
.L_724:
        /*008c*/ 	.word	0x00000000
        /*0090*/ 	.short	0x000b
        /*0092*/ 	.short	0x0048
        /*0094*/ 	.byte	0x00, 0xf0, 0x11, 0x00


	//----- nvinfo : EIATTR_KPARAM_INFO
	.align		4
.L_725:
        /*0098*/ 	.byte	0x04, 0x17
        /*009a*/ 	.short	(.L_727 - .L_726)
.L_726:
        /*009c*/ 	.word	0x00000000
        /*00a0*/ 	.short	0x000a
        /*00a2*/ 	.short	0x0040
        /*00a4*/ 	.byte	0x00, 0xf5, 0x21, 0x00


	//----- nvinfo : EIATTR_KPARAM_INFO
	.align		4
.L_727:
        /*00a8*/ 	.byte	0x04, 0x17
        /*00aa*/ 	.short	(.L_729 - .L_728)
.L_728:
        /*00ac*/ 	.word	0x00000000
        /*00b0*/ 	.short	0x0009
        /*00b2*/ 	.short	0x0038
        /*00b4*/ 	.byte	0x00, 0xf5, 0x21, 0x00


	//----- nvinfo : EIATTR_KPARAM_INFO
	.align		4
.L_729:
        /*00b8*/ 	.byte	0x04, 0x17
        /*00ba*/ 	.short	(.L_731 - .L_730)
.L_730:
        /*00bc*/ 	.word	0x00000000
        /*00c0*/ 	.short	0x0008
        /*00c2*/ 	.short	0x0034
        /*00c4*/ 	.byte	0x00, 0xf0, 0x11, 0x00


	//----- nvinfo : EIATTR_KPARAM_INFO
	.align		4
.L_731:
        /*00c8*/ 	.byte	0x04, 0x17
        /*00ca*/ 	.short	(.L_733 - .L_732)
.L_732:
        /*00cc*/ 	.word	0x00000000
        /*00d0*/ 	.short	0x0007
        /*00d2*/ 	.short	0x0030
        /*00d4*/ 	.byte	0x00, 0xf0, 0x11, 0x00


	//----- nvinfo : EIATTR_KPARAM_INFO
	.align		4
.L_733:
        /*00d8*/ 	.byte	0x04, 0x17
        /*00da*/ 	.short	(.L_735 - .L_734)
.L_734:
        /*00dc*/ 	.word	0x00000000
        /*00e0*/ 	.short	0x0006
        /*00e2*/ 	.short	0x002c
        /*00e4*/ 	.byte	0x00, 0xf0, 0x11, 0x00


	//----- nvinfo : EIATTR_KPARAM_INFO
	.align		4
.L_735:
        /*00e8*/ 	.byte	0x04, 0x17
        /*00ea*/ 	.short	(.L_737 - .L_736)
.L_736:
        /*00ec*/ 	.word	0x00000000
        /*00f0*/ 	.short	0x0005
        /*00f2*/ 	.short	0x0028
        /*00f4*/ 	.byte	0x00, 0xf0, 0x11, 0x00


	//----- nvinfo : EIATTR_KPARAM_INFO
	.align		4
.L_737:
        /*00f8*/ 	.byte	0x04, 0x17
        /*00fa*/ 	.short	(.L_739 - .L_738)
.L_738:
        /*00fc*/ 	.word	0x00000000
        /*0100*/ 	.short	0x0004
        /*0102*/ 	.short	0x0020
        /*0104*/ 	.byte	0x00, 0xf5, 0x21, 0x00


	//----- nvinfo : EIATTR_KPARAM_INFO
	.align		4
.L_739:
        /*0108*/ 	.byte	0x04, 0x17
        /*010a*/ 	.short	(.L_741 - .L_740)
.L_740:
        /*010c*/ 	.word	0x00000000
        /*0110*/ 	.short	0x0003
        /*0112*/ 	.short	0x0018
        /*0114*/ 	.byte	0x00, 0xf5, 0x21, 0x00


	//----- nvinfo : EIATTR_KPARAM_INFO
	.align		4
.L_741:
        /*0118*/ 	.byte	0x04, 0x17
        /*011a*/ 	.short	(.L_743 - .L_742)
.L_742:
        /*011c*/ 	.word	0x00000000
        /*0120*/ 	.short	0x0002
        /*0122*/ 	.short	0x0010
        /*0124*/ 	.byte	0x00, 0xf5, 0x21, 0x00


	//----- nvinfo : EIATTR_KPARAM_INFO
	.align		4
.L_743:
        /*0128*/ 	.byte	0x04, 0x17
        /*012a*/ 	.short	(.L_745 - .L_744)
.L_744:
        /*012c*/ 	.word	0x00000000
        /*0130*/ 	.short	0x0001
        /*0132*/ 	.short	0x0008
        /*0134*/ 	.byte	0x00, 0xf5, 0x21, 0x00


	//----- nvinfo : EIATTR_KPARAM_INFO
	.align		4
.L_745:
        /*0138*/ 	.byte	0x04, 0x17
        /*013a*/ 	.short	(.L_747 - .L_746)
.L_746:
        /*013c*/ 	.word	0x00000000
        /*0140*/ 	.short	0x0000
        /*0142*/ 	.short	0x0000
        /*0144*/ 	.byte	0x00, 0xf5, 0x21, 0x00


	//----- nvinfo : EIATTR_SPARSE_MMA_MASK
	.align		4
.L_747:
        /*0148*/ 	.byte	0x03, 0x50
        /*014a*/ 	.short	0x0000


	//----- nvinfo : EIATTR_MAXREG_COUNT
	.align		4
        /*014c*/ 	.byte	0x03, 0x1b
        /*014e*/ 	.short	0x00ff


	//----- nvinfo : EIATTR_NUM_BARRIERS
	.align		4
        /*0150*/ 	.byte	0x02, 0x4c
        /*0152*/ 	.byte	0x01
	.zero		1


	//----- nvinfo : EIATTR_MERCURY_ISA_VERSION
	.align		4
        /*0154*/ 	.byte	0x03, 0x5f
        /*0156*/ 	.short	0x0101


	//----- nvinfo : EIATTR_VRC_CTA_INIT_COUNT
	.align		4
        /*0158*/ 	.byte	0x02, 0x4a
	.zero		1
	.zero		1


	//----- nvinfo : EIATTR_EXIT_INSTR_OFFSETS
	.align		4
        /*015c*/ 	.byte	0x04, 0x1c
        /*015e*/ 	.short	(.L_749 - .L_748)


	//   ....[0]....
.L_748:
        /*0160*/ 	.word	0x00000cf0


	//   ....[1]....
        /*0164*/ 	.word	0x00007ee0


	//   ....[2]....
        /*0168*/ 	.word	0x000081c0


	//   ....[3]....
        /*016c*/ 	.word	0x00008440


	//   ....[4]....
        /*0170*/ 	.word	0x000086c0


	//   ....[5]....
        /*0174*/ 	.word	0x00008830


	//   ....[6]....
        /*0178*/ 	.word	0x000088c0


	//   ....[7]....
        /*017c*/ 	.word	0x00008900


	//----- nvinfo : EIATTR_CRS_STACK_SIZE
	.align		4
.L_749:
        /*0180*/ 	.byte	0x04, 0x1e
        /*0182*/ 	.short	(.L_751 - .L_750)
.L_750:
        /*0184*/ 	.word	0x00000000


	//----- nvinfo : EIATTR_CBANK_PARAM_SIZE
	.align		4
.L_751:
        /*0188*/ 	.byte	0x03, 0x19
        /*018a*/ 	.short	0x0074


	//----- nvinfo : EIATTR_PARAM_CBANK
	.align		4
        /*018c*/ 	.byte	0x04, 0x0a
        /*018e*/ 	.short	(.L_753 - .L_752)
	.align		4
.L_752:
        /*0190*/ 	.word	index@(.nv.constant0._Z23gemm_half_q_half_kernelILi4ELi10ELb0ELb0ELi64EEvPK6__halfPKjS4_S2_PS0_iiiiPKtS7_iiiiiibS2_i)
        /*0194*/ 	.short	0x0380
        /*0196*/ 	.short	0x0074


	//----- nvinfo : EIATTR_SW_WAR
	.align		4
.L_753:
        /*0198*/ 	.byte	0x04, 0x36
        /*019a*/ 	.short	(.L_755 - .L_754)
.L_754:
        /*019c*/ 	.word	0x00000008
.L_755:


//--------------------- .nv.info._Z23gemm_half_q_half_kernelILi4ELi172ELb0ELb0ELi64EEvPK6__halfPKjS4_S2_PS0_iiiiPKtS7_iiiiiibS2_i --------------------------
	.section	.nv.info._Z23gemm_half_q_half_kernelILi4ELi172ELb0ELb0ELi64EEvPK6__halfPKjS4_S2_PS0_iiiiPKtS7_iiiiiibS2_i,"",@"SHT_CUDA_INFO"
	.sectionflags	@""
	.align	4


	//----- nvinfo : EIATTR_CUDA_API_VERSION
	.align		4
        /*0000*/ 	.byte	0x04, 0x37
        /*0002*/ 	.short	(.L_757 - .L_756)
.L_756:
        /*0004*/ 	.word	0x00000082


	//----- nvinfo : EIATTR_KPARAM_INFO
	.align		4
.L_757:
        /*0008*/ 	.byte	0x04, 0x17
        /*000a*/ 	.short	(.L_759 - .L_758)
.L_758:
        /*000c*/ 	.word	0x00000000
        /*0010*/ 	.short	0x0013
        /*0012*/ 	.short	0x0070
        /*0014*/ 	.byte	0x00, 0xf0, 0x11, 0x00


	//----- nvinfo : EIATTR_KPARAM_INFO
	.align		4
.L_759:
        /*0018*/ 	.byte	0x04, 0x17
        /*001a*/ 	.short	(.L_761 - .L_760)
.L_760:
        /*001c*/ 	.word	0x00000000
        /*0020*/ 	.short	0x0012
        /*0022*/ 	.short	0x0068
        /*0024*/ 	.byte	0x00, 0xf5, 0x21, 0x00


	//----- nvinfo : EIATTR_KPARAM_INFO
	.align		4
.L_761:
        /*0028*/ 	.byte	0x04, 0x17
        /*002a*/ 	.short	(.L_763 - .L_762)
.L_762:
        /*002c*/ 	.word	0x00000000
        /*0030*/ 	.short	0x0011
        /*0032*/ 	.short	0x0060
        /*0034*/ 	.byte	0x00, 0xf0, 0x05, 0x00


	//----- nvinfo : EIATTR_KPARAM_INFO
	.align		4
.L_763:
        /*0038*/ 	.byte	0x04, 0x17
        /*003a*/ 	.short	(.L_765 - .L_764)
.L_764:
        /*003c*/ 	.word	0x00000000
        /*0040*/ 	.short	0x0010
        /*0042*/ 	.short	0x005c
        /*0044*/ 	.byte	0x00, 0xf0, 0x11, 0x00


	//----- nvinfo : EIATTR_KPARAM_INFO
	.align		4
.L_765:
        /*0048*/ 	.byte	0x04, 0x17
        /*004a*/ 	.short	(.L_767 - .L_766)
.L_766:
        /*004c*/ 	.word	0x00000000
        /*0050*/ 	.short	0x000f
        /*0052*/ 	.short	0x0058
        /*0054*/ 	.byte	0x00, 0xf0, 0x11, 0x00


	//----- nvinfo : EIATTR_KPARAM_INFO
	.align		4
.L_767:
        /*0058*/ 	.byte	0x04, 0x17
        /*005a*/ 	.short	(.L_769 - .L_768)
.L_768:
        /*005c*/ 	.word	0x00000000
        /*0060*/ 	.short	0x000e
        /*0062*/ 	.short	0x0054
        /*0064*/ 	.byte	0x00, 0xf0, 0x11, 0x00


	//----- nvinfo : EIATTR_KPARAM_INFO
	.align		4
.L_769:
        /*0068*/ 	.byte	0x04, 0x17
        /*006a*/ 	.short	(.L_771 - .L_770)
.L_770:
        /*006c*/ 	.word	0x00000000
        /*0070*/ 	.short	0x000d
        /*0072*/ 	.short	0x0050
        /*0074*/ 	.byte	0x00, 0xf0, 0x11, 0x00


	//----- nvinfo : EIATTR_KPARAM_INFO
	.align		4
.L_771:
        /*0078*/ 	.byte	0x04, 0x17
        /*007a*/ 	.short	(.L_773 - .L_772)
.L_772:
        /*007c*/ 	.word	0x00000000
        /*0080*/ 	.short	0x000c
        /*0082*/ 	.short	0x004c
        /*0084*/ 	.byte	0x00, 0xf0, 0x11, 0x00


	//----- nvinfo : EIATTR_KPARAM_INFO
	.align		4
.L_773:
        /*0088*/ 	.byte	0x04, 0x17
        /*008a*/ 	.short	(.L_775 - .L_774)
.L_774:
        /*008c*/ 	.word	0x00000000
        /*0090*/ 	.short	0x000b
        /*0092*/ 	.short	0x0048
        /*0094*/ 	.byte	0x00, 0xf0, 0x11, 0x00


	//----- nvinfo : EIATTR_KPARAM_INFO
	.align		4
.L_775:
        /*0098*/ 	.byte	0x04, 0x17
        /*009a*/ 	.short	(.L_777 - .L_776)
.L_776:
        /*009c*/ 	.word	0x00000000
        /*00a0*/ 	.short	0x000a
        /*00a2*/ 	.short	0x0040
        /*00a4*/ 	.byte	0x00, 0xf5, 0x21, 0x00


	//----- nvinfo : EIATTR_KPARAM_INFO
	.align		4
.L_777:
        /*00a8*/ 	.byte	0x04, 0x17
        /*00aa*/ 	.short	(.L_779 - .L_778)
.L_778:
        /*00ac*/ 	.word	0x00000000
        /*00b0*/ 	.short	0x0009
        /*00b2*/ 	.short	0x0038
        /*00b4*/ 	.byte	0x00, 0xf5, 0x21, 0x00


	//----- nvinfo : EIATTR_KPARAM_INFO
	.align		4
.L_779:
        /*00b8*/ 	.byte	0x04, 0x17
        /*00ba*/ 	.short	(.L_781 - .L_780)
.L_780:
        /*00bc*/ 	.word	0x00000000
        /*00c0*/ 	.short	0x0008
        /*00c2*/ 	.short	0x0034
        /*00c4*/ 	.byte	0x00, 0xf0, 0x11, 0x00


	//----- nvinfo : EIATTR_KPARAM_INFO
	.align		4
.L_781:
        /*00c8*/ 	.byte	0x04, 0x17
        /*00ca*/ 	.short	(.L_783 - .L_782)
.L_782:
        /*00cc*/ 	.word	0x00000000
        /*00d0*/ 	.short	0x0007
        /*00d2*/ 	.short	0x0030
        /*00d4*/ 	.byte	0x00, 0xf0, 0x11, 0x00


	//----- nvinfo : EIATTR_KPARAM_INFO
	.align		4
.L_783:
        /*00d8*/ 	.byte	0x04, 0x17
        /*00da*/ 	.short	(.L_785 - .L_784)
.L_784:
        /*00dc*/ 	.word	0x00000000
        /*00e0*/ 	.short	0x0006
        /*00e2*/ 	.short	0x002c
        /*00e4*/ 	.byte	0x00, 0xf0, 0x11, 0x00


	//----- nvinfo : EIATTR_KPARAM_INFO
	.align		4
.L_785:
        /*00e8*/ 	.byte	0x04, 0x17
        /*00ea*/ 	.short	(.L_787 - .L_786)
.L_786:
        /*00ec*/ 	.word	0x00000000
        /*00f0*/ 	.short	0x0005
        /*00f2*/ 	.short	0x0028
        /*00f4*/ 	.byte	0x00, 0xf0, 0x11, 0x00


	//----- nvinfo : EIATTR_KPARAM_INFO
	.align		4
.L_787:
        /*00f8*/ 	.byte	0x04, 0x17
        /*00fa*/ 	.short	(.L_789 - .L_788)
.L_788:
        /*00fc*/ 	.word	0x00000000
        /*0100*/ 	.short	0x0004
        /*0102*/ 	.short	0x0020
        /*0104*/ 	.byte	0x00, 0xf5, 0x21, 0x00


	//----- nvinfo : EIATTR_KPARAM_INFO
	.align		4
.L_789:
        /*0108*/ 	.byte	0x04, 0x17
        /*010a*/ 	.short	(.L_791 - .L_790)
.L_790:
        /*010c*/ 	.word	0x00000000
        /*0110*/ 	.short	0x0003
        /*0112*/ 	.short	0x0018
        /*0114*/ 	.byte	0x00, 0xf5, 0x21, 0x00


	//----- nvinfo : EIATTR_KPARAM_INFO
	.align		4
.L_791:
        /*0118*/ 	.byte	0x04, 0x17
        /*011a*/ 	.short	(.L_793 - .L_792)
.L_792:
        /*011c*/ 	.word	0x00000000
        /*0120*/ 	.short	0x0002
        /*0122*/ 	.short	0x0010
        /*0124*/ 	.byte	0x00, 0xf5, 0x21, 0x00


	//----- nvinfo : EIATTR_KPARAM_INFO
	.align		4
.L_793:
        /*0128*/ 	.byte	0x04, 0x17
        /*012a*/ 	.short	(.L_795 - .L_794)
.L_794:
        /*012c*/ 	.word	0x00000000
        /*0130*/ 	.short	0x0001
        /*0132*/ 	.short	0x0008
        /*0134*/ 	.byte	0x00, 0xf5, 0x21, 0x00


	//----- nvinfo : EIATTR_KPARAM_INFO
	.align		4
.L_795:
        /*0138*/ 	.byte	0x04, 0x17
        /*013a*/ 	.short	(.L_797 - .L_796)
.L_796:
        /*013c*/ 	.word	0x00000000
        /*0140*/ 	.short	0x0000
        /*0142*/ 	.short	0x0000
        /*0144*/ 	.byte	0x00, 0xf5, 0x21, 0x00


	//----- nvinfo : EIATTR_SPARSE_MMA_MASK
	.align		4
.L_797:
        /*0148*/ 	.byte	0x03, 0x50
        /*014a*/ 	.short	0x0000


	//----- nvinfo : EIATTR_MAXREG_COUNT
	.align		4
        /*014c*/ 	.byte	0x03, 0x1b
        /*014e*/ 	.short	0x00ff


	//----- nvinfo : EIATTR_NUM_BARRIERS
	.align		4
        /*0150*/ 	.byte	0x02, 0x4c
        /*0152*/ 	.byte	0x01
	.zero		1


	//----- nvinfo : EIATTR_MERCURY_ISA_VERSION
	.align		4
        /*0154*/ 	.byte	0x03, 0x5f
        /*0156*/ 	.short	0x0101


	//----- nvinfo : EIATTR_VRC_CTA_INIT_COUNT
	.align		4
        /*0158*/ 	.byte	0x02, 0x4a
	.zero		1
	.zero		1


	//----- nvinfo : EIATTR_EXIT_INSTR_OFFSETS
	.align		4
        /*015c*/ 	.byte	0x04, 0x1c
        /*015e*/ 	.short	(.L_799 - .L_798)


	//   ....[0]....
.L_798:
        /*0160*/ 	.word	0x00000cc0


	//   ....[1]....
        /*0164*/ 	.word	0x00011510


	//   ....[2]....
        /*0168*/ 	.word	0x000117b0


	//   ....[3]....
        /*016c*/ 	.word	0x000119e0


	//   ....[4]....
        /*0170*/ 	.word	0x00011c10


	//   ....[5]....
        /*0174*/ 	.word	0x00011d40


	//   ....[6]....
        /*0178*/ 	.word	0x00011dd0


	//   ....[7]....
        /*017c*/ 	.word	0x00011e10


	//----- nvinfo : EIATTR_CRS_STACK_SIZE
	.align		4
.L_799:
        /*0180*/ 	.byte	0x04, 0x1e
        /*0182*/ 	.short	(.L_801 - .L_800)
.L_800:
        /*0184*/ 	.word	0x00000000


	//----- nvinfo : EIATTR_CBANK_PARAM_SIZE
	.align		4
.L_801:
        /*0188*/ 	.byte	0x03, 0x19
        /*018a*/ 	.short	0x0074


	//----- nvinfo : EIATTR_PARAM_CBANK
	.align		4
        /*018c*/ 	.byte	0x04, 0x0a
        /*018e*/ 	.short	(.L_803 - .L_802)
	.align		4
.L_802:
        /*0190*/ 	.word	index@(.nv.constant0._Z23gemm_half_q_half_kernelILi4ELi172ELb0ELb0ELi64EEvPK6__halfPKjS4_S2_PS0_iiiiPKtS7_iiiiiibS2_i)
        /*0194*/ 	.short	0x0380
        /*0196*/ 	.short	0x0074


	//----- nvinfo : EIATTR_SW_WAR
	.align		4
.L_803:
        /*0198*/ 	.byte	0x04, 0x36
        /*019a*/ 	.short	(.L_805 - .L_804)
.L_804:
        /*019c*/ 	.word	0x00000008
.L_805:


//--------------------- .nv.info._Z23gemm_half_q_half_kernelILi4ELi176ELb0ELb0ELi64EEvPK6__halfPKjS4_S2_PS0_iiiiPKtS7_iiiiiibS2_i --------------------------
	.section	.nv.info._Z23gemm_half_q_half_kernelILi4ELi176ELb0ELb0ELi64EEvPK6__halfPKjS4_S2_PS0_iiiiPKtS7_iiiiiibS2_i,"",@"SHT_CUDA_INFO"
	.sectionflags	@""
	.align	4


	//----- nvinfo : EIATTR_CUDA_API_VERSION
	.align		4
        /*0000*/ 	.byte	0x04, 0x37
        /*0002*/ 	.short	(.L_807 - .L_806)
.L_806:
        /*0004*/ 	.word	0x00000082


	//----- nvinfo : EIATTR_KPARAM_INFO
	.align		4
.L_807:
        /*0008*/ 	.byte	0x04, 0x17
        /*000a*/ 	.short	(.L_809 - .L_808)
.L_808:
        /*000c*/ 	.word	0x00000000
        /*0010*/ 	.short	0x0013
        /*0012*/ 	.short	0x0070
        /*0014*/ 	.byte	0x00, 0xf0, 0x11, 0x00


	//----- nvinfo : EIATTR_KPARAM_INFO
	.align		4
.L_809:
        /*0018*/ 	.byte	0x04, 0x17
        /*001a*/ 	.short	(.L_811 - .L_810)
.L_810:
        /*001c*/ 	.word	0x00000000
        /*0020*/ 	.short	0x0012
        /*0022*/ 	.short	0x0068
        /*0024*/ 	.byte	0x00, 0xf5, 0x21, 0x00


	//----- nvinfo : EIATTR_KPARAM_INFO
	.align		4
.L_811:
        /*0028*/ 	.byte	0x04, 0x17
        /*002a*/ 	.short	(.L_813 - .L_812)
.L_812:
        /*002c*/ 	.word	0x00000000
        /*0030*/ 	.short	0x0011
        /*0032*/ 	.short	0x0060
        /*0034*/ 	.byte	0x00, 0xf0, 0x05, 0x00


	//----- nvinfo : EIATTR_KPARAM_INFO
	.align		4
.L_813:
        /*0038*/ 	.byte	0x04, 0x17
        /*003a*/ 	.short	(.L_815 - .L_814)
.L_814:
        /*003c*/ 	.word	0x00000000
        /*0040*/ 	.short	0x0010
        /*0042*/ 	.short	0x005c
        /*0044*/ 	.byte	0x00, 0xf0, 0x11, 0x00


	//----- nvinfo : EIATTR_KPARAM_INFO
	.align		4
.L_815:
        /*0048*/ 	.byte	0x04, 0x17
        /*004a*/ 	.short	(.L_817 - .L_816)
.L_816:
        /*004c*/ 	.word	0x00000000
        /*0050*/ 	.short	0x000f
        /*0052*/ 	.short	0x0058
        /*0054*/ 	.byte	0x00, 0xf0, 0x11, 0x00


	//----- nvinfo : EIATTR_KPARAM_INFO
	.align		4
.L_817:
        /*0058*/ 	.byte	0x04, 0x17
        /*005a*/ 	.short	(.L_819 - .L_818)
.L_818:
        /*005c*/ 	.word	0x00000000
        /*0060*/ 	.short	0x000e
        /*0062*/ 	.short	0x0054
        /*0064*/ 	.byte	0x00, 0xf0, 0x11, 0x00


	//----- nvinfo : EIATTR_KPARAM_INFO
	.align		4
.L_819:
        /*0068*/ 	.byte	0x04, 0x17
        /*006a*/ 	.short	(.L_821 - .L_820)
.L_820:
        /*006c*/ 	.word	0x00000000
        /*0070*/ 	.short	0x000d
        /*0072*/ 	.short	0x0050
        /*0074*/ 	.byte	0x00, 0xf0, 0x11, 0x00


	//----- nvinfo : EIATTR_KPARAM_INFO
	.align		4
.L_821:
        /*0078*/ 	.byte	0x04, 0x17
        /*007a*/ 	.short	(.L_823 - .L_822)
.L_822:
        /*007c*/ 	.word	0x00000000
        /*0080*/ 	.short	0x000c
        /*0082*/ 	.short	0x004c
        /*0084*/ 	.byte	0x00, 0xf0, 0x11, 0x00


	//----- nvinfo : EIATTR_KPARAM_INFO
	.align		4
.L_823:
        /*0088*/ 	.byte	0x04, 0x17
        /*008a*/ 	.short	(.L_825 - .L_824)
.L_824:
        /*008c*/ 	.word	0x00000000
        /*0090*/ 	.short	0x000b
        /*0092*/ 	.short	0x0048
        /*0094*/ 	.byte	0x00, 0xf0, 0x11, 0x00


	//----- nvinfo : EIATTR_KPARAM_INFO
	.align		4
.L_825:
        /*0098*/ 	.byte	0x04, 0x17
        /*009a*/ 	.short	(.L_827 - .L_826)
.L_826:
        /*009c*/ 	.word	0x00000000
        /*00a0*/ 	.short	0x000a
        /*00a2*/ 	.short	0x0040
        /*00a4*/ 	.byte	0x00, 0xf5, 0x21, 0x00


	//----- nvinfo : EIATTR_KPARAM_INFO
	.align		4
.L_827:
        /*00a8*/ 	.byte	0x04, 0x17
        /*00aa*/ 	.short	(.L_829 - .L_828)
.L_828:
        /*00ac*/ 	.word	0x00000000
        /*00b0*/ 	.short	0x0009
        /*00b2*/ 	.short	0x0038
        /*00b4*/ 	.byte	0x00, 0xf5, 0x21, 0x00


	//----- nvinfo : EIATTR_KPARAM_INFO
	.align		4
.L_829:
        /*00b8*/ 	.byte	0x04, 0x17
        /*00ba*/ 	.short	(.L_831 - .L_830)
.L_830:
        /*00bc*/ 	.word	0x00000000
        /*00c0*/ 	.short	0x0008
        /*00c2*/ 	.short	0x0034
        /*00c4*/ 	.byte	0x00, 0xf0, 0x11, 0x00


	//----- nvinfo : EIATTR_KPARAM_INFO
	.align		4
.L_831:
        /*00c8*/ 	.byte	0x04, 0x17
        /*00ca*/ 	.short	(.L_833 - .L_832)
.L_832:
        /*00cc*/ 	.word	0x00000000
        /*00d0*/ 	.short	0x0007
        /*00d2*/ 	.short	0x0030
        /*00d4*/ 	.byte	0x00, 0xf0, 0x11, 0x00


	//----- nvinfo : EIATTR_KPARAM_INFO
	.align		4
.L_833:
        /*00d8*/ 	.byte	0x04, 0x17
        /*00da*/ 	.short	(.L_835 - .L_834)
.L_834:
        /*00dc*/ 	.word	0x00000000
        /*00e0*/ 	.short	0x0006
        /*00e2*/ 	.short	0x002c
        /*00e4*/ 	.byte	0x00, 0xf0, 0x11, 0x00


	//----- nvinfo : EIATTR_KPARAM_INFO
	.align		4
.L_835:
        /*00e8*/ 	.byte	0x04, 0x17
        /*00ea*/ 	.short	(.L_837 - .L_836)
.L_836:
        /*00ec*/ 	.word	0x00000000
        /*00f0*/ 	.short	0x0005
        /*00f2*/ 	.short	0x0028
        /*00f4*/ 	.byte	0x00, 0xf0, 0x11, 0x00


	//----- nvinfo : EIATTR_KPARAM_INFO
	.align		4
.L_837:
        /*00f8*/ 	.byte	0x04, 0x17
        /*00fa*/ 	.short	(.L_839 - .L_838)
.L_838:
        /*00fc*/ 	.word	0x00000000
        /*0100*/ 	.short	0x0004
        /*0102*/ 	.short	0x0020
        /*0104*/ 	.byte	0x00, 0xf5, 0x21, 0x00


	//----- nvinfo : EIATTR_KPARAM_INFO
	.align		4
.L_839:
        /*0108*/ 	.byte	0x04, 0x17
        /*010a*/ 	.short	(.L_841 - .L_840)
.L_840:
        /*010c*/ 	.word	0x00000000
        /*0110*/ 	.short	0x0003
        /*0112*/ 	.short	0x0018
        /*0114*/ 	.byte	0x00, 0xf5, 0x21, 0x00


	//----- nvinfo : EIATTR_KPARAM_INFO
	.align		4
.L_841:
        /*0118*/ 	.byte	0x04, 0x17
        /*011a*/ 	.short	(.L_843 - .L_842)
.L_842:
        /*011c*/ 	.word	0x00000000
        /*0120*/ 	.short	0x0002
        /*0122*/ 	.short	0x0010
        /*0124*/ 	.byte	0x00, 0xf5, 0x21, 0x00


	//----- nvinfo : EIATTR_KPARAM_INFO
	.align		4
.L_843:
        /*0128*/ 	.byte	0x04, 0x17
        /*012a*/ 	.short	(.L_845 - .L_844)
.L_844:
        /*012c*/ 	.word	0x00000000
        /*0130*/ 	.short	0x0001
        /*0132*/ 	.short	0x0008
        /*0134*/ 	.byte	0x00, 0xf5, 0x21, 0x00


	//----- nvinfo : EIATTR_KPARAM_INFO
	.align		4
.L_845:
        /*0138*/ 	.byte	0x04, 0x17
        /*013a*/ 	.short	(.L_847 - .L_846)
.L_846:
        /*013c*/ 	.word	0x00000000
        /*0140*/ 	.short	0x0000
        /*0142*/ 	.short	0x0000
        /*0144*/ 	.byte	0x00, 0xf5, 0x21, 0x00


	//----- nvinfo : EIATTR_SPARSE_MMA_MASK
	.align		4
.L_847:
        /*0148*/ 	.byte	0x03, 0x50
        /*014a*/ 	.short	0x0000


	//----- nvinfo : EIATTR_MAXREG_COUNT
	.align		4
        /*014c*/ 	.byte	0x03, 0x1b
        /*014e*/ 	.short	0x00ff


	//----- nvinfo : EIATTR_NUM_BARRIERS
	.align		4
        /*0150*/ 	.byte	0x02, 0x4c
        /*0152*/ 	.byte	0x01
	.zero		1


	//----- nvinfo : EIATTR_MERCURY_ISA_VERSION
	.align		4
        /*0154*/ 	.byte	0x03, 0x5f
        /*0156*/ 	.short	0x0101


	//----- nvinfo : EIATTR_VRC_CTA_INIT_COUNT
	.align		4
        /*0158*/ 	.byte	0x02, 0x4a
	.zero		1
	.zero		1


	//----- nvinfo : EIATTR_EXIT_INSTR_OFFSETS
	.align		4
        /*015c*/ 	.byte	0x04, 0x1c
        /*015e*/ 	.short	(.L_849 - .L_848)


	//   ....[0]....
.L_848:
        /*0160*/ 	.word	0x00000cc0


	//   ....[1]....
        /*0164*/ 	.word	0x0000c650


	//   ....[2]....
        /*0168*/ 	.word	0x0000c8f0


	//   ....[3]....
        /*016c*/ 	.word	0x0000cb20


	//   ....[4]....
        /*0170*/ 	.word	0x0000cd50


	//   ....[5]....
        /*0174*/ 	.word	0x0000ce80


	//   ....[6]....
        /*0178*/ 	.word	0x0000cf10


	//   ....[7]....
        /*017c*/ 	.word	0x0000cf50


	//----- nvinfo : EIATTR_CRS_STACK_SIZE
	.align		4
.L_849:
        /*0180*/ 	.byte	0x04, 0x1e
        /*0182*/ 	.short	(.L_851 - .L_850)
.L_850:
        /*0184*/ 	.word	0x00000000


	//----- nvinfo : EIATTR_CBANK_PARAM_SIZE
	.align		4
.L_851:
        /*0188*/ 	.byte	0x03, 0x19
        /*018a*/ 	.short	0x0074


	//----- nvinfo : EIATTR_PARAM_CBANK
	.align		4
        /*018c*/ 	.byte	0x04, 0x0a
        /*018e*/ 	.short	(.L_853 - .L_852)
	.align		4
.L_852:
        /*0190*/ 	.word	index@(.nv.constant0._Z23gemm_half_q_half_kernelILi4ELi176ELb0ELb0ELi64EEvPK6__halfPKjS4_S2_PS0_iiiiPKtS7_iiiiiibS2_i)
        /*0194*/ 	.short	0x0380
        /*0196*/ 	.short	0x0074


	//----- nvinfo : EIATTR_SW_WAR
	.align		4
.L_853:
        /*0198*/ 	.byte	0x04, 0x36
        /*019a*/ 	.short	(.L_855 - .L_854)
.L_854:
        /*019c*/ 	.word	0x00000008
.L_855:


//--------------------- .nv.info._Z23gemm_half_q_half_kernelILi4ELi152ELb0ELb0ELi64EEvPK6__halfPKjS4_S2_PS0_iiiiPKtS7_iiiiiibS2_i --------------------------
	.section	.nv.info._Z23gemm_half_q_half_kernelILi4ELi152ELb0ELb0ELi64EEvPK6__halfPKjS4_S2_PS0_iiiiPKtS7_iiiiiibS2_i,"",@"SHT_CUDA_INFO"
	.sectionflags	@""
	.align	4


	//----- nvinfo : EIATTR_CUDA_API_VERSION
	.align		4
        /*0000*/ 	.byte	0x04, 0x37
        /*0002*/ 	.short	(.L_857 - .L_856)
.L_856:
        /*0004*/ 	.word	0x00000082


	//----- nvinfo : EIATTR_KPARAM_INFO
	.align		4
.L_857:
        /*0008*/ 	.byte	0x04, 0x17
        /*000a*/ 	.short	(.L_859 - .L_858)
.L_858:
        /*000c*/ 	.word	0x00000000
        /*0010*/ 	.short	0x0013
        /*0012*/ 	.short	0x0070
        /*0014*/ 	.byte	0x00, 0xf0, 0x11, 0x00


	//----- nvinfo : EIATTR_KPARAM_INFO
	.align		4
.L_859:
        /*0018*/ 	.byte	0x04, 0x17
        /*001a*/ 	.short	(.L_861 - .L_860)
.L_860:
        /*001c*/ 	.word	0x00000000
        /*0020*/ 	.short	0x0012
        /*0022*/ 	.short	0x0068
        /*0024*/ 	.byte	0x00, 0xf5, 0x21, 0x00


	//----- nvinfo : EIATTR_KPARAM_INFO
	.align		4
.L_861:
        /*0028*/ 	.byte	0x04, 0x17
        /*002a*/ 	.short	(.L_863 - .L_862)
.L_862:
        /*002c*/ 	.word	0x00000000
        /*0030*/ 	.short	0x0011
        /*0032*/ 	.short	0x0060
        /*0034*/ 	.byte	0x00, 0xf0, 0x05, 0x00


	//----- nvinfo : EIATTR_KPARAM_INFO
	.align		4
.L_863:
        /*0038*/ 	.byte	0x04, 0x17
        /*003a*/ 	.short	(.L_865 - .L_864)
.L_864:
        /*003c*/ 	.word	0x00000000
        /*0040*/ 	.short	0x0010
        /*0042*/ 	.short	0x005c
        /*0044*/ 	.byte	0x00, 0xf0, 0x11, 0x00


	//----- nvinfo : EIATTR_KPARAM_INFO
	.align		4
.L_865:
        /*0048*/ 	.byte	0x04, 0x17
        /*004a*/ 	.short	(.L_867 - .L_866)
.L_866:
        /*004c*/ 	.word	0x00000000
        /*0050*/ 	.short	0x000f
        /*0052*/ 	.short	0x0058
        /*0054*/ 	.byte	0x00, 0xf0, 0x11, 0x00


	//----- nvinfo : EIATTR_KPARAM_INFO
	.align		4
.L_867:
        /*0058*/ 	.byte	0x04, 0x17
        /*005a*/ 	.short	(.L_869 - .L_868)
.L_868:
        /*005c*/ 	.word	0x00000000
        /*0060*/ 	.short	0x000e
        /*0062*/ 	.short	0x0054
        /*0064*/ 	.byte	0x00, 0xf0, 0x11, 0x00


	//----- nvinfo : EIATTR_KPARAM_INFO
	.align		4
.L_869:
        /*0068*/ 	.byte	0x04, 0x17
        /*006a*/ 	.short	(.L_871 - .L_870)
.L_870:
        /*006c*/ 	.word	0x00000000
        /*0070*/ 	.short	0x000d
        /*0072*/ 	.short	0x0050
        /*0074*/ 	.byte	0x00, 0xf0, 0x11, 0x00


	//----- nvinfo : EIATTR_KPARAM_INFO
	.align		4
.L_871:
        /*0078*/ 	.byte	0x04, 0x17
        /*007a*/ 	.short	(.L_873 - .L_872)
.L_872:
        /*007c*/ 	.word	0x00000000
        /*0080*/ 	.short	0x000c
        /*0082*/ 	.short	0x004c
        /*0084*/ 	.byte	0x00, 0xf0, 0x11, 0x00


	//----- nvinfo : EIATTR_KPARAM_INFO
	.align		4
.L_873:
        /*0088*/ 	.byte	0x04, 0x17
        /*008a*/ 	.short	(.L_875 - .L_874)
.L_874:
        /*008c*/ 	.word	0x00000000
        /*0090*/ 	.short	0x000b
        /*0092*/ 	.short	0x0048
        /*0094*/ 	.byte	0x00, 0xf0, 0x11, 0x00


	//----- nvinfo : EIATTR_KPARAM_INFO
	.align		4
.L_875:
        /*0098*/ 	.byte	0x04, 0x17
        /*009a*/ 	.short	(.L_877 - .L_876)
.L_876:
        /*009c*/ 	.word	0x00000000
        /*00a0*/ 	.short	0x000a
        /*00a2*/ 	.short	0x0040
        /*00a4*/ 	.byte	0x00, 0xf5, 0x21, 0x00


	//----- nvinfo : EIATTR_KPARAM_INFO
	.align		4
.L_877:
        /*00a8*/ 	.byte	0x04, 0x17
        /*00aa*/ 	.short	(.L_879 - .L_878)
.L_878:
        /*00ac*/ 	.word	0x00000000
        /*00b0*/ 	.short	0x0009
        /*00b2*/ 	.short	0x0038
        /*00b4*/ 	.byte	0x00, 0xf5, 0x21, 0x00


	//----- nvinfo : EIATTR_KPARAM_INFO
	.align		4
.L_879:
        /*00b8*/ 	.byte	0x04, 0x17
        /*00ba*/ 	.short	(.L_881 - .L_880)
.L_880:
        /*00bc*/ 	.word	0x00000000
        /*00c0*/ 	.short	0x0008
        /*00c2*/ 	.short	0x0034
        /*00c4*/ 	.byte	0x00, 0xf0, 0x11, 0x00


	//----- nvinfo : EIATTR_KPARAM_INFO
	.align		4
.L_881:
        /*00c8*/ 	.byte	0x04, 0x17
        /*00ca*/ 	.short	(.L_883 - .L_882)
.L_882:
        /*00cc*/ 	.word	0x00000000
        /*00d0*/ 	.short	0x0007
        /*00d2*/ 	.short	0x0030
        /*00d4*/ 	.byte	0x00, 0xf0, 0x11, 0x00


	//----- nvinfo : EIATTR_KPARAM_INFO
	.align		4
.L_883:
        /*00d8*/ 	.byte	0x04, 0x17
        /*00da*/ 	.short	(.L_885 - .L_884)
.L_884:
        /*00dc*/ 	.word	0x00000000
        /*00e0*/ 	.short	0x0006
        /*00e2*/ 	.short	0x002c
        /*00e4*/ 	.byte	0x00, 0xf0, 0x11, 0x00


	//----- nvinfo : EIATTR_KPARAM_INFO
	.align		4
.L_885:
        /*00e8*/ 	.byte	0x04, 0x17
        /*00ea*/ 	.short	(.L_887 - .L_886)
.L_886:
        /*00ec*/ 	.word	0x00000000
        /*00f0*/ 	.short	0x0005
        /*00f2*/ 	.short	0x0028
        /*00f4*/ 	.byte	0x00, 0xf0, 0x11, 0x00


	//----- nvinfo : EIATTR_KPARAM_INFO
	.align		4
.L_887:
        /*00f8*/ 	.byte	0x04, 0x17
        /*00fa*/ 	.short	(.L_889 - .L_888)
.L_888:
        /*00fc*/ 	.word	0x00000000
        /*0100*/ 	.short	0x0004
        /*0102*/ 	.short	0x0020
        /*0104*/ 	.byte	0x00, 0xf5, 0x21, 0x00


	//----- nvinfo : EIATTR_KPARAM_INFO
	.align		4
.L_889:
        /*0108*/ 	.byte	0x04, 0x17
        /*010a*/ 	.short	(.L_891 - .L_890)
.L_890:
        /*010c*/ 	.word	0x00000000
        /*0110*/ 	.short	0x0003
        /*0112*/ 	.short	0x0018
        /*0114*/ 	.byte	0x00, 0xf5, 0x21, 0x00


	//----- nvinfo : EIATTR_KPARAM_INFO
	.align		4
.L_891:
        /*0118*/ 	.byte	0x04, 0x17
        /*011a*/ 	.short	(.L_893 - .L_892)
.L_892:
        /*011c*/ 	.word	0x00000000
        /*0120*/ 	.short	0x0002
        /*0122*/ 	.short	0x0010
        /*0124*/ 	.byte	0x00, 0xf5, 0x21, 0x00


	//----- nvinfo : EIATTR_KPARAM_INFO
	.align		4
.L_893:
        /*0128*/ 	.byte	0x04, 0x17
        /*012a*/ 	.short	(.L_895 - .L_894)
.L_894:
        /*012c*/ 	.word	0x00000000
        /*0130*/ 	.short	0x0001
        /*0132*/ 	.short	0x0008
        /*0134*/ 	.byte	0x00, 0xf5, 0x21, 0x00


	//----- nvinfo : EIATTR_KPARAM_INFO
	.align		4
.L_895:
        /*0138*/ 	.byte	0x04, 0x17
        /*013a*/ 	.short	(.L_897 - .L_896)
.L_896:
        /*013c*/ 	.word	0x00000000
        /*0140*/ 	.short	0x0000
        /*0142*/ 	.short	0x0000
        /*0144*/ 	.byte	0x00, 0xf5, 0x21, 0x00


	//----- nvinfo : EIATTR_SPARSE_MMA_MASK
	.align		4
.L_897:
        /*0148*/ 	.byte	0x03, 0x50
        /*014a*/ 	.short	0x0000


	//----- nvinfo : EIATTR_MAXREG_COUNT
	.align		4
        /*014c*/ 	.byte	0x03, 0x1b
        /*014e*/ 	.short	0x00ff


	//----- nvinfo : EIATTR_NUM_BARRIERS
	.align		4
        /*0150*/ 	.byte	0x02, 0x4c
        /*0152*/ 	.byte	0x01
	.zero		1


	//----- nvinfo : EIATTR_MERCURY_ISA_VERSION
	.align		4
        /*0154*/ 	.byte	0x03, 0x5f
        /*0156*/ 	.short	0x0101


	//----- nvinfo : EIATTR_VRC_CTA_INIT_COUNT
	.align		4
        /*0158*/ 	.byte	0x02, 0x4a
	.zero		1
	.zero		1


	//----- nvinfo : EIATTR_EXIT_INSTR_OFFSETS
	.align		4
        /*015c*/ 	.byte	0x04, 0x1c
        /*015e*/ 	.short	(.L_899 - .L_898)


	//   ....[0]....
.L_898:
        /*0160*/ 	.word	0x00000cc0


	//   ....[1]....
        /*0164*/ 	.word	0x0000ece0


	//   ....[2]....
        /*0168*/ 	.word	0x0000ef30


	//   ....[3]....
        /*016c*/ 	.word	0x0000f160


	//   ....[4]....
        /*0170*/ 	.word	0x0000f390


	//   ....[5]....
        /*0174*/ 	.word	0x0000f4c0


	//   ....[6]....
        /*0178*/ 	.word	0x0000f550


	//   ....[7]....
        /*017c*/ 	.word	0x0000f590


	//----- nvinfo : EIATTR_CRS_STACK_SIZE
	.align		4
.L_899:
        /*0180*/ 	.byte	0x04, 0x1e
        /*0182*/ 	.short	(.L_901 - .L_900)
.L_900:
        /*0184*/ 	.word	0x00000000


	//----- nvinfo : EIATTR_CBANK_PARAM_SIZE
	.align		4
.L_901:
        /*0188*/ 	.byte	0x03, 0x19
        /*018a*/ 	.short	0x0074


	//----- nvinfo : EIATTR_PARAM_CBANK
	.align		4
        /*018c*/ 	.byte	0x04, 0x0a
        /*018e*/ 	.short	(.L_903 - .L_902)
	.align		4
.L_902:
        /*0190*/ 	.word	index@(.nv.constant0._Z23gemm_half_q_half_kernelILi4ELi152ELb0ELb0ELi64EEvPK6__halfPKjS4_S2_PS0_iiiiPKtS7_iiiiiibS2_i)
        /*0194*/ 	.short	0x0380
        /*0196*/ 	.short	0x0074


	//----- nvinfo : EIATTR_SW_WAR
	.align		4
.L_903:
        /*0198*/ 	.byte	0x04, 0x36
        /*019a*/ 	.short	(.L_905 - .L_904)
.L_904:
        /*019c*/ 	.word	0x00000008
.L_905:


//--------------------- .nv.info._Z23gemm_half_q_half_kernelILi4ELi140ELb0ELb0ELi64EEvPK6__halfPKjS4_S2_PS0_iiiiPKtS7_iiiiiibS2_i --------------------------
	.section	.nv.info._Z23gemm_half_q_half_kernelILi4ELi140ELb0ELb0ELi64EEvPK6__halfPKjS4_S2_PS0_iiiiPKtS7_iiiiiibS2_i,"",@"SHT_CUDA_INFO"
	.sectionflags	@""
	.align	4


	//----- nvinfo : EIATTR_CUDA_API_VERSION
	.align		4
        /*0000*/ 	.byte	0x04, 0x37
        /*0002*/ 	.short	(.L_907 - .L_906)
.L_906:
        /*0004*/ 	.word	0x00000082


	//----- nvinfo : EIATTR_KPARAM_INFO
	.align		4
.L_907:
        /*0008*/ 	.byte	0x04, 0x17
        /*000a*/ 	.short	(.L_909 - .L_908)
.L_908:
        /*000c*/ 	.word	0x00000000
        /*0010*/ 	.short	0x0013
        /*0012*/ 	.short	0x0070
        /*0014*/ 	.byte	0x00, 0xf0, 0x11, 0x00


	//----- nvinfo : EIATTR_KPARAM_INFO
	.align		4
.L_909:
        /*0018*/ 	.byte	0x04, 0x17
        /*001a*/ 	.short	(.L_911 - .L_910)
.L_910:
        /*001c*/ 	.word	0x00000000
        /*0020*/ 	.short	0x0012
        /*0022*/ 	.short	0x0068
        /*0024*/ 	.byte	0x00, 0xf5, 0x21, 0x00


	//----- nvinfo : EIATTR_KPARAM_INFO
	.align		4
.L_911:
        /*0028*/ 	.byte	0x04, 0x17
        /*002a*/ 	.short	(.L_913 - .L_912)
.L_912:
        /*002c*/ 	.word	0x00000000
        /*0030*/ 	.short	0x0011
        /*0032*/ 	.short	0x0060
        /*0034*/ 	.byte	0x00, 0xf0, 0x05, 0x00


	//----- nvinfo : EIATTR_KPARAM_INFO
	.align		4
.L_913:
        /*0038*/ 	.byte	0x04, 0x17
        /*003a*/ 	.short	(.L_915 - .L_914)
.L_914:
        /*003c*/ 	.word	0x00000000
        /*0040*/ 	.short	0x0010
        /*0042*/ 	.short	0x005c
        /*0044*/ 	.byte	0x00, 0xf0, 0x11, 0x00


	//----- nvinfo : EIATTR_KPARAM_INFO
	.align		4
.L_915:
        /*0048*/ 	.byte	0x04, 0x17
        /*004a*/ 	.short	(.L_917 - .L_916)
.L_916:
        /*004c*/ 	.word	0x00000000
        /*0050*/ 	.short	0x000f
        /*0052*/ 	.short	0x0058
        /*0054*/ 	.byte	0x00, 0xf0, 0x11, 0x00


	//----- nvinfo : EIATTR_KPARAM_INFO
	.align		4
.L_917:
        /*0058*/ 	.byte	0x04, 0x17
        /*005a*/ 	.short	(.L_919 - .L_918)
.L_918:
        /*005c*/ 	.word	0x00000000
        /*0060*/ 	.short	0x000e
        /*0062*/ 	.short	0x0054
        /*0064*/ 	.byte	0x00, 0xf0, 0x11, 0x00


	//----- nvinfo : EIATTR_KPARAM_INFO
	.align		4
.L_919:
        /*0068*/ 	.byte	0x04, 0x17
        /*006a*/ 	.short	(.L_921 - .L_920)
.L_920:
        /*006c*/ 	.word	0x00000000
        /*0070*/ 	.short	0x000d
        /*0072*/ 	.short	0x0050
        /*0074*/ 	.byte	0x00, 0xf0, 0x11, 0x00


	//----- nvinfo : EIATTR_KPARAM_INFO
	.align		4
.L_921:
        /*0078*/ 	.byte	0x04, 0x17
        /*007a*/ 	.short	(.L_923 - .L_922)
.L_922:
        /*007c*/ 	.word	0x00000000
        /*0080*/ 	.short	0x000c
        /*0082*/ 	.short	0x004c
        /*0084*/ 	.byte	0x00, 0xf0, 0x11, 0x00


	//----- nvinfo : EIATTR_KPARAM_INFO
	.align		4
.L_923:
        /*0088*/ 	.byte	0x04, 0x17
        /*008a*/ 	.short	(.L_925 - .L_924)
.L_924:
        /*008c*/ 	.word	0x00000000
        /*0090*/ 	.short	0x000b
        /*0092*/ 	.short	0x0048
        /*0094*/ 	.byte	0x00, 0xf0, 0x11, 0x00


	//----- nvinfo : EIATTR_KPARAM_INFO
	.align		4
.L_925:
        /*0098*/ 	.byte	0x04, 0x17
        /*009a*/ 	.short	(.L_927 - .L_926)
.L_926:
        /*009c*/ 	.word	0x00000000
        /*00a0*/ 	.short	0x000a
        /*00a2*/ 	.short	0x0040
        /*00a4*/ 	.byte	0x00, 0xf5, 0x21, 0x00


	//----- nvinfo : EIATTR_KPARAM_INFO
	.align		4
.L_927:
        /*00a8*/ 	.byte	0x04, 0x17
        /*00aa*/ 	.short	(.L_929 - .L_928)
.L_928:
        /*00ac*/ 	.word	0x00000000
        /*00b0*/ 	.short	0x0009
        /*00b2*/ 	.short	0x0038
        /*00b4*/ 	.byte	0x00, 0xf5, 0x21, 0x00


	//----- nvinfo : EIATTR_KPARAM_INFO
	.align		4
.L_929:
        /*00b8*/ 	.byte	0x04, 0x17
        /*00ba*/ 	.short	(.L_931 - .L_930)
.L_930:
        /*00bc*/ 	.word	0x00000000
        /*00c0*/ 	.short	0x0008
        /*00c2*/ 	.short	0x0034
        /*00c4*/ 	.byte	0x00, 0xf0, 0x11, 0x00


	//----- nvinfo : EIATTR_KPARAM_INFO
	.align		4
.L_931:
        /*00c8*/ 	.byte	0x04, 0x17
        /*00ca*/ 	.short	(.L_933 - .L_932)
.L_932:
        /*00cc*/ 	.word	0x00000000
        /*00d0*/ 	.short	0x0007
        /*00d2*/ 	.short	0x0030
        /*00d4*/ 	.byte	0x00, 0xf0, 0x11, 0x00


	//----- nvinfo : EIATTR_KPARAM_INFO
	.align		4
.L_933:
        /*00d8*/ 	.byte	0x04, 0x17
        /*00da*/ 	.short	(.L_935 - .L_934)
.L_934:
        /*00dc*/ 	.word	0x00000000
        /*00e0*/ 	.short	0x0006
        /*00e2*/ 	.short	0x002c
        /*00e4*/ 	.byte	0x00, 0xf0, 0x11, 0x00


	//----- nvinfo : EIATTR_KPARAM_INFO
	.align		4
.L_935:
        /*00e8*/ 	.byte	0x04, 0x17
        /*00ea*/ 	.short	(.L_937 - .L_936)
.L_936:
        /*00ec*/ 	.word	0x00000000
        /*00f0*/ 	.short	0x0005
        /*00f2*/ 	.short	0x0028
        /*00f4*/ 	.byte	0x00, 0xf0, 0x11, 0x00


	//----- nvinfo : EIATTR_KPARAM_INFO
	.align		4
.L_937:
        /*00f8*/ 	.byte	0x04, 0x17
        /*00fa*/ 	.short	(.L_939 - .L_938)
.L_938:
        /*00fc*/ 	.word	0x00000000
        /*0100*/ 	.short	0x0004
        /*0102*/ 	.short	0x0020
        /*0104*/ 	.byte	0x00, 0xf5, 0x21, 0x00


	//----- nvinfo : EIATTR_KPARAM_INFO
	.align		4
.L_939:
        /*0108*/ 	.byte	0x04, 0x17
        /*010a*/ 	.short	(.L_941 - .L_940)
.L_940:
        /*010c*/ 	.word	0x00000000
        /*0110*/ 	.short	0x0003
        /*0112*/ 	.short	0x0018
        /*0114*/ 	.byte	0x00, 0xf5, 0x21, 0x00


	//----- nvinfo : EIATTR_KPARAM_INFO
	.align		4
.L_941:
        /*0118*/ 	.byte	0x04, 0x17
        /*011a*/ 	.short	(.L_943 - .L_942)
.L_942:
        /*011c*/ 	.word	0x00000000
        /*0120*/ 	.short	0x0002
        /*0122*/ 	.short	0x0010
        /*0124*/ 	.byte	0x00, 0xf5, 0x21, 0x00


	//----- nvinfo : EIATTR_KPARAM_INFO
	.align		4
.L_943:
        /*0128*/ 	.byte	0x04, 0x17
        /*012a*/ 	.short	(.L_945 - .L_944)
.L_944:
        /*012c*/ 	.word	0x00000000
        /*0130*/ 	.short	0x0001
        /*0132*/ 	.short	0x0008
        /*0134*/ 	.byte	0x00, 0xf5, 0x21, 0x00


	//----- nvinfo : EIATTR_KPARAM_INFO
	.align		4
.L_945:
        /*0138*/ 	.byte	0x04, 0x17
        /*013a*/ 	.short	(.L_947 - .L_946)
.L_946:
        /*013c*/ 	.word	0x00000000
        /*0140*/ 	.short	0x0000
        /*0142*/ 	.short	0x0000
        /*0144*/ 	.byte	0x00, 0xf5, 0x21, 0x00


	//----- nvinfo : EIATTR_SPARSE_MMA_MASK
	.align		4
.L_947:
        /*0148*/ 	.byte	0x03, 0x50
        /*014a*/ 	.short	0x0000


	//----- nvinfo : EIATTR_MAXREG_COUNT
	.align		4
        /*014c*/ 	.byte	0x03, 0x1b
        /*014e*/ 	.short	0x00ff


	//----- nvinfo : EIATTR_NUM_BARRIERS
	.align		4
        /*0150*/ 	.byte	0x02, 0x4c
        /*0152*/ 	.byte	0x01
	.zero		1


	//----- nvinfo : EIATTR_MERCURY_ISA_VERSION
	.align		4
        /*0154*/ 	.byte	0x03, 0x5f
        /*0156*/ 	.short	0x0101


	//----- nvinfo : EIATTR_VRC_CTA_INIT_COUNT
	.align		4
        /*0158*/ 	.byte	0x02, 0x4a
	.zero		1
	.zero		1


	//----- nvinfo : EIATTR_EXIT_INSTR_OFFSETS
	.align		4
        /*015c*/ 	.byte	0x04, 0x1c
        /*015e*/ 	.short	(.L_949 - .L_948)


	//   ....[0]....
.L_948:
        /*0160*/ 	.word	0x00000cc0


	//   ....[1]....
        /*0164*/ 	.word	0x0000ebc0


	//   ....[2]....
        /*0168*/ 	.word	0x0000ee60


	//   ....[3]....
        /*016c*/ 	.word	0x0000f090


	//   ....[4]....
        /*0170*/ 	.word	0x0000f2c0


	//   ....[5]....
        /*0174*/ 	.word	0x0000f3f0


	//   ....[6]....
        /*0178*/ 	.word	0x0000f480


	//   ....[7]....
        /*017c*/ 	.word	0x0000f4c0


	//----- nvinfo : EIATTR_CRS_STACK_SIZE
	.align		4
.L_949:
        /*0180*/ 	.byte	0x04, 0x1e
        /*0182*/ 	.short	(.L_951 - .L_950)
.L_950:
        /*0184*/ 	.word	0x00000000


	//----- nvinfo : EIATTR_CBANK_PARAM_SIZE
	.align		4
.L_951:
        /*0188*/ 	.byte	0x03, 0x19
        /*018a*/ 	.short	0x0074


	//----- nvinfo : EIATTR_PARAM_CBANK
	.align		4
        /*018c*/ 	.byte	0x04, 0x0a
        /*018e*/ 	.short	(.L_953 - .L_952)
	.align		4
.L_952:
        /*0190*/ 	.word	index@(.nv.constant0._Z23gemm_half_q_half_kernelILi4ELi140ELb0ELb0ELi64EEvPK6__halfPKjS4_S2_PS0_iiiiPKtS7_iiiiiibS2_i)
        /*0194*/ 	.short	0x0380
        /*0196*/ 	.short	0x0074


	//----- nvinfo : EIATTR_SW_WAR
	.align		4
.L_953:
        /*0198*/ 	.byte	0x04, 0x36
        /*019a*/ 	.short	(.L_955 - .L_954)
.L_954:
        /*019c*/ 	.word	0x00000008
.L_955:


//--------------------- .nv.info._Z23gemm_half_q_half_kernelILi4ELi20ELb0ELb0ELi64EEvPK6__halfPKjS4_S2_PS0_iiiiPKtS7_iiiiiibS2_i --------------------------
	.section	.nv.info._Z23gemm_half_q_half_kernelILi4ELi20ELb0ELb0ELi64EEvPK6__halfPKjS4_S2_PS0_iiiiPKtS7_iiiiiibS2_i,"",@"SHT_CUDA_INFO"
	.sectionflags	@""
	.align	4


	//----- nvinfo : EIATTR_CUDA_API_VERSION
	.align		4
        /*0000*/ 	.byte	0x04, 0x37
        /*0002*/ 	.short	(.L_957 - .L_956)
.L_956:
        /*0004*/ 	.word	0x00000082


	//----- nvinfo : EIATTR_KPARAM_INFO
	.align		4
.L_957:
        /*0008*/ 	.byte	0x04, 0x17
        /*000a*/ 	.short	(.L_959 - .L_958)
.L_958:
        /*000c*/ 	.word	0x00000000
        /*0010*/ 	.short	0x0013
        /*0012*/ 	.short	0x0070
        /*0014*/ 	.byte	0x00, 0xf0, 0x11, 0x00


	//----- nvinfo : EIATTR_KPARAM_INFO
	.align		4
.L_959:
        /*0018*/ 	.byte	0x04, 0x17
        /*001a*/ 	.short	(.L_961 - .L_960)
.L_960:
        /*001c*/ 	.word	0x00000000
        /*0020*/ 	.short	0x0012
        /*0022*/ 	.short	0x0068
        /*0024*/ 	.byte	0x00, 0xf5, 0x21, 0x00


	//----- nvinfo : EIATTR_KPARAM_INFO
	.align		4
.L_961:
        /*0028*/ 	.byte	0x04, 0x17
        /*002a*/ 	.short	(.L_963 - .L_962)
.L_962:
        /*002c*/ 	.word	0x00000000
        /*0030*/ 	.short	0x0011
        /*0032*/ 	.short	0x0060
        /*0034*/ 	.byte	0x00, 0xf0, 0x05, 0x00


	//----- nvinfo : EIATTR_KPARAM_INFO
	.align		4
.L_963:
        /*0038*/ 	.byte	0x04, 0x17
        /*003a*/ 	.short	(.L_965 - .L_964)
.L_964:
        /*003c*/ 	.word	0x00000000
        /*0040*/ 	.short	0x0010
        /*0042*/ 	.short	0x005c
        /*0044*/ 	.byte	0x00, 0xf0, 0x11, 0x00


	//----- nvinfo : EIATTR_KPARAM_INFO
	.align		4
.L_965:
        /*0048*/ 	.byte	0x04, 0x17
        /*004a*/ 	.short	(.L_967 - .L_966)
.L_966:
        /*004c*/ 	.word	0x00000000
        /*0050*/ 	.short	0x000f
        /*0052*/ 	.short	0x0058
        /*0054*/ 	.byte	0x00, 0xf0, 0x11, 0x00


	//----- nvinfo : EIATTR_KPARAM_INFO
	.align		4
.L_967:
        /*0058*/ 	.byte	0x04, 0x17
        /*005a*/ 	.short	(.L_969 - .L_968)
.L_968:
        /*005c*/ 	.word	0x00000000
        /*0060*/ 	.short	0x000e
        /*0062*/ 	.short	0x0054
        /*0064*/ 	.byte	0x00, 0xf0, 0x11, 0x00


	//----- nvinfo : EIATTR_KPARAM_INFO
	.align		4
.L_969:
        /*0068*/ 	.byte	0x04, 0x17
        /*006a*/ 	.short	(.L_971 - .L_970)
.L_970:
        /*006c*/ 	.word	0x00000000
        /*0070*/ 	.short	0x000d
        /*0072*/ 	.short	0x0050
        /*0074*/ 	.byte	0x00, 0xf0, 0x11, 0x00


	//----- nvinfo : EIATTR_KPARAM_INFO
	.align		4
.L_971:
        /*0078*/ 	.byte	0x04, 0x17
        /*007a*/ 	.short	(.L_973 - .L_972)
.L_972:
        /*007c*/ 	.word	0x00000000
        /*0080*/ 	.short	0x000c
        /*0082*/ 	.short	0x004c
        /*0084*/ 	.byte	0x00, 0xf0, 0x11, 0x00


	//----- nvinfo : EIATTR_KPARAM_INFO
	.align		4
.L_973:
        /*0088*/ 	.byte	0x04, 0x17
        /*008a*/ 	.short	(.L_975 - .L_974)
.L_974:
        /*008c*/ 	.word	0x00000000
        /*0090*/ 	.short	0x000b
        /*0092*/ 	.short	0x0048
        /*0094*/ 	.byte	0x00, 0xf0, 0x11, 0x00


	//----- nvinfo : EIATTR_KPARAM_INFO
	.align		4
.L_975:
        /*0098*/ 	.byte	0x04, 0x17
        /*009a*/ 	.short	(.L_977 - .L_976)
.L_976:
        /*009c*/ 	.word	0x00000000
        /*00a0*/ 	.short	0x000a
        /*00a2*/ 	.short	0x0040
        /*00a4*/ 	.byte	0x00, 0xf5, 0x21, 0x00


	//----- nvinfo : EIATTR_KPARAM_INFO
	.align		4
.L_977:
        /*00a8*/ 	.byte	0x04, 0x17
        /*00aa*/ 	.short	(.L_979 - .L_978)
.L_978:
        /*00ac*/ 	.word	0x00000000
        /*00b0*/ 	.short	0x0009
        /*00b2*/ 	.short	0x0038
        /*00b4*/ 	.byte	0x00, 0xf5, 0x21, 0x00


	//----- nvinfo : EIATTR_KPARAM_INFO
	.align		4
.L_979:
        /*00b8*/ 	.byte	0x04, 0x17
        /*00ba*/ 	.short	(.L_981 - .L_980)
.L_980:
        /*00bc*/ 	.word	0x00000000
        /*00c0*/ 	.short	0x0008
        /*00c2*/ 	.short	0x0034
        /*00c4*/ 	.byte	0x00, 0xf0, 0x11, 0x00


	//----- nvinfo : EIATTR_KPARAM_INFO
	.align		4
.L_981:
        /*00c8*/ 	.byte	0x04, 0x17
        /*00ca*/ 	.short	(.L_983 - .L_982)
.L_982:
        /*00cc*/ 	.word	0x00000000
        /*00d0*/ 	.short	0x0007
        /*00d2*/ 	.short	0x0030
        /*00d4*/ 	.byte	0x00, 0xf0, 0x11, 0x00


	//----- nvinfo : EIATTR_KPARAM_INFO
	.align		4
.L_983:
        /*00d8*/ 	.byte	0x04, 0x17
        /*00da*/ 	.short	(.L_985 - .L_984)
.L_984:
        /*00dc*/ 	.word	0x00000000
        /*00e0*/ 	.short	0x0006
        /*00e2*/ 	.short	0x002c
        /*00e4*/ 	.byte	0x00, 0xf0, 0x11, 0x00


	//----- nvinfo : EIATTR_KPARAM_INFO
	.align		4
.L_985:
        /*00e8*/ 	.byte	0x04, 0x17
        /*00ea*/ 	.short	(.L_987 - .L_986)
.L_986:
        /*00ec*/ 	.word	0x00000000
        /*00f0*/ 	.short	0x0005
        /*00f2*/ 	.short	0x0028
        /*00f4*/ 	.byte	0x00, 0xf0, 0x11, 0x00


	//----- nvinfo : EIATTR_KPARAM_INFO
	.align		4
.L_987:
        /*00f8*/ 	.byte	0x04, 0x17
        /*00fa*/ 	.short	(.L_989 - .L_988)
.L_988:
        /*00fc*/ 	.word	0x00000000
        /*0100*/ 	.short	0x0004
        /*0102*/ 	.short	0x0020
        /*0104*/ 	.byte	0x00, 0xf5, 0x21, 0x00


	//----- nvinfo : EIATTR_KPARAM_INFO
	.align		4
.L_989:
        /*0108*/ 	.byte	0x04, 0x17
        /*010a*/ 	.short	(.L_991 - .L_990)
.L_990:
        /*010c*/ 	.word	0x00000000
        /*0110*/ 	.short	0x0003
        /*0112*/ 	.short	0x0018
        /*0114*/ 	.byte	0x00, 0xf5, 0x21, 0x00


	//----- nvinfo : EIATTR_KPARAM_INFO
	.align		4
.L_991:
        /*0118*/ 	.byte	0x04, 0x17
        /*011a*/ 	.short	(.L_993 - .L_992)
.L_992:
        /*011c*/ 	.word	0x00000000
        /*0120*/ 	.short	0x0002
        /*0122*/ 	.short	0x0010
        /*0124*/ 	.byte	0x00, 0xf5, 0x21, 0x00


	//----- nvinfo : EIATTR_KPARAM_INFO
	.align		4
.L_993:
        /*0128*/ 	.byte	0x04, 0x17
        /*012a*/ 	.short	(.L_995 - .L_994)
.L_994:
        /*012c*/ 	.word	0x00000000
        /*0130*/ 	.short	0x0001
        /*0132*/ 	.short	0x0008
        /*0134*/ 	.byte	0x00, 0xf5, 0x21, 0x00


	//----- nvinfo : EIATTR_KPARAM_INFO
	.align		4
.L_995:
        /*0138*/ 	.byte	0x04, 0x17
        /*013a*/ 	.short	(.L_997 - .L_996)
.L_996:
        /*013c*/ 	.word	0x00000000
        /*0140*/ 	.short	0x0000
        /*0142*/ 	.short	0x0000
        /*0144*/ 	.byte	0x00, 0xf5, 0x21, 0x00


	//----- nvinfo : EIATTR_SPARSE_MMA_MASK
	.align		4
.L_997:
        /*0148*/ 	.byte	0x03, 0x50
        /*014a*/ 	.short	0x0000


	//----- nvinfo : EIATTR_MAXREG_COUNT
	.align		4
        /*014c*/ 	.byte	0x03, 0x1b
        /*014e*/ 	.short	0x00ff


	//----- nvinfo : EIATTR_NUM_BARRIERS
	.align		4
        /*0150*/ 	.byte	0x02, 0x4c
        /*0152*/ 	.byte	0x01
	.zero		1


	//----- nvinfo : EIATTR_MERCURY_ISA_VERSION
	.align		4
        /*0154*/ 	.byte	0x03, 0x5f
        /*0156*/ 	.short	0x0101


	//----- nvinfo : EIATTR_VRC_CTA_INIT_COUNT
	.align		4
        /*0158*/ 	.byte	0x02, 0x4a
	.zero		1
	.zero		1


	//----- nvinfo : EIATTR_EXIT_INSTR_OFFSETS
	.align		4
        /*015c*/ 	.byte	0x04, 0x1c
        /*015e*/ 	.short	(.L_999 - .L_998)


	//   ....[0]....
.L_998:
        /*0160*/ 	.word	0x00000d00


	//   ....[1]....
        /*0164*/ 	.word	0x00006490


	//   ....[2]....
        /*0168*/ 	.word	0x00006700


	//   ....[3]....
        /*016c*/ 	.word	0x00006950


	//   ....[4]....
        /*0170*/ 	.word	0x00006ba0


	//   ....[5]....
        /*0174*/ 	.word	0x00006ce0


	//   ....[6]....
        /*0178*/ 	.word	0x00006d70


	//   ....[7]....
        /*017c*/ 	.word	0x00006db0


	//----- nvinfo : EIATTR_CRS_STACK_SIZE
	.align		4
.L_999:
        /*0180*/ 	.byte	0x04, 0x1e
        /*0182*/ 	.short	(.L_1001 - .L_1000)
.L_1000:
        /*0184*/ 	.word	0x00000000


	//----- nvinfo : EIATTR_CBANK_PARAM_SIZE
	.align		4
.L_1001:
        /*0188*/ 	.byte	0x03, 0x19
        /*018a*/ 	.short	0x0074


	//----- nvinfo : EIATTR_PARAM_CBANK
	.align		4
        /*018c*/ 	.byte	0x04, 0x0a
        /*018e*/ 	.short	(.L_1003 - .L_1002)
	.align		4
.L_1002:
        /*0190*/ 	.word	index@(.nv.constant0._Z23gemm_half_q_half_kernelILi4ELi20ELb0ELb0ELi64EEvPK6__halfPKjS4_S2_PS0_iiiiPKtS7_iiiiiibS2_i)
        /*0194*/ 	.short	0x0380
        /*0196*/ 	.short	0x0074


	//----- nvinfo : EIATTR_SW_WAR
	.align		4
.L_1003:
        /*0198*/ 	.byte	0x04, 0x36
        /*019a*/ 	.short	(.L_1005 - .L_1004)
.L_1004:
        /*019c*/ 	.word	0x00000008
.L_1005:


//--------------------- .nv.info._Z23gemm_half_q_half_kernelILi4ELi38ELb0ELb0ELi64EEvPK6__halfPKjS4_S2_PS0_iiiiPKtS7_iiiiiibS2_i --------------------------
	.section	.nv.info._Z23gemm_half_q_half_kernelILi4ELi38ELb0ELb0ELi64EEvPK6__halfPKjS4_S2_PS0_iiiiPKtS7_iiiiiibS2_i,"",@"SHT_CUDA_INFO"
	.sectionflags	@""
	.align	4


	//----- nvinfo : EIATTR_CUDA_API_VERSION
	.align		4
        /*0000*/ 	.byte	0x04, 0x37
        /*0002*/ 	.short	(.L_1007 - .L_1006)
.L_1006:
        /*0004*/ 	.word	0x00000082


	//----- nvinfo : EIATTR_KPARAM_INFO
	.align		4
.L_1007:
        /*0008*/ 	.byte	0x04, 0x17
        /*000a*/ 	.short	(.L_1009 - .L_1008)
.L_1008:
        /*000c*/ 	.word	0x00000000
        /*0010*/ 	.short	0x0013
        /*0012*/ 	.short	0x0070
        /*0014*/ 	.byte	0x00, 0xf0, 0x11, 0x00


	//----- nvinfo : EIATTR_KPARAM_INFO
	.align		4
.L_1009:
        /*0018*/ 	.byte	0x04, 0x17
        /*001a*/ 	.short	(.L_1011 - .L_1010)
.L_1010:
        /*001c*/ 	.word	0x00000000
        /*0020*/ 	.short	0x0012
        /*0022*/ 	.short	0x0068
        /*0024*/ 	.byte	0x00, 0xf5, 0x21, 0x00


	//----- nvinfo : EIATTR_KPARAM_INFO
	.align		4
.L_1011:
        /*0028*/ 	.byte	0x04, 0x17
        /*002a*/ 	.short	(.L_1013 - .L_1012)
.L_1012:
        /*002c*/ 	.word	0x00000000
        /*0030*/ 	.short	0x0011
        /*0032*/ 	.short	0x0060
        /*0034*/ 	.byte	0x00, 0xf0, 0x05, 0x00


	//----- nvinfo : EIATTR_KPARAM_INFO
	.align		4
.L_1013:
        /*0038*/ 	.byte	0x04, 0x17
        /*003a*/ 	.short	(.L_1015 - .L_1014)
.L_1014:
        /*003c*/ 	.word	0x00000000
        /*0040*/ 	.short	0x0010
        /*0042*/ 	.short	0x005c
        /*0044*/ 	.byte	0x00, 0xf0, 0x11, 0x00


	//----- nvinfo : EIATTR_KPARAM_INFO
	.align		4
.L_1015:
        /*0048*/ 	.byte	0x04, 0x17
        /*004a*/ 	.short	(.L_1017 - .L_1016)
.L_1016:
        /*004c*/ 	.word	0x00000000
        /*0050*/ 	.short	0x000f
        /*0052*/ 	.short	0x0058
        /*0054*/ 	.byte	0x00, 0xf0, 0x11, 0x00


	//----- nvinfo : EIATTR_KPARAM_INFO
	.align		4
.L_1017:
        /*0058*/ 	.byte	0x04, 0x17
        /*005a*/ 	.short	(.L_1019 - .L_1018)
.L_1018:
        /*005c*/ 	.word	0x00000000
        /*0060*/ 	.short	0x000e
        /*0062*/ 	.short	0x0054
        /*0064*/ 	.byte	0x00, 0xf0, 0x11, 0x00


	//----- nvinfo : EIATTR_KPARAM_INFO
	.align		4
.L_1019:
        /*0068*/ 	.byte	0x04, 0x17
        /*006a*/ 	.short	(.L_1021 - .L_1020)
.L_1020:
        /*006c*/ 	.word	0x00000000
        /*0070*/ 	.short	0x000d
        /*0072*/ 	.short	0x0050
        /*0074*/ 	.byte	0x00, 0xf0, 0x11, 0x00


	//----- nvinfo : EIATTR_KPARAM_INFO
	.align		4
.L_1021:
        /*0078*/ 	.byte	0x04, 0x17
        /*007a*/ 	.short	(.L_1023 - .L_1022)
.L_1022:
        /*007c*/ 	.word	0x00000000
        /*0080*/ 	.short	0x000c
        /*0082*/ 	.short	0x004c
        /*0084*/ 	.byte	0x00, 0xf0, 0x11, 0x00


	//----- nvinfo : EIATTR_KPARAM_INFO
	.align		4
.L_1023:
        /*0088*/ 	.byte	0x04, 0x17
        /*008a*/ 	.short	(.L_1025 - .L_1024)
.L_1024:
        /*008c*/ 	.word	0x00000000
        /*0090*/ 	.short	0x000b
        /*0092*/ 	.short	0x0048
        /*0094*/ 	.byte	0x00, 0xf0, 0x11, 0x00


	//----- nvinfo : EIATTR_KPARAM_INFO
	.align		4
.L_1025:
        /*0098*/ 	.byte	0x04, 0x17
        /*009a*/ 	.short	(.L_1027 - .L_1026)
.L_1026:
        /*009c*/ 	.word	0x00000000
        /*00a0*/ 	.short	0x000a
        /*00a2*/ 	.short	0x0040
        /*00a4*/ 	.byte	0x00, 0xf5, 0x21, 0x00


	//----- nvinfo : EIATTR_KPARAM_INFO
	.align		4
.L_1027:
        /*00a8*/ 	.byte	0x04, 0x17
        /*00aa*/ 	.short	(.L_1029 - .L_1028)
.L_1028:
        /*00ac*/ 	.word	0x00000000
        /*00b0*/ 	.short	0x0009
        /*00b2*/ 	.short	0x0038
        /*00b4*/ 	.byte	0x00, 0xf5, 0x21, 0x00


	//----- nvinfo : EIATTR_KPARAM_INFO
	.align		4
.L_1029:
        /*00b8*/ 	.byte	0x04, 0x17
        /*00ba*/ 	.short	(.L_1031 - .L_1030)
.L_1030:
        /*00bc*/ 	.word	0x00000000
        /*00c0*/ 	.short	0x0008
        /*00c2*/ 	.short	0x0034
        /*00c4*/ 	.byte	0x00, 0xf0, 0x11, 0x00


	//----- nvinfo : EIATTR_KPARAM_INFO
	.align		4
.L_1031:
        /*00c8*/ 	.byte	0x04, 0x17
        /*00ca*/ 	.short	(.L_1033 - .L_1032)
.L_1032:
        /*00cc*/ 	.word	0x00000000
        /*00d0*/ 	.short	0x0007
        /*00d2*/ 	.short	0x0030
        /*00d4*/ 	.byte	0x00, 0xf0, 0x11, 0x00


	//----- nvinfo : EIATTR_KPARAM_INFO
	.align		4
.L_1033:
        /*00d8*/ 	.byte	0x04, 0x17
        /*00da*/ 	.short	(.L_1035 - .L_1034)
.L_1034:
        /*00dc*/ 	.word	0x00000000
        /*00e0*/ 	.short	0x0006
        /*00e2*/ 	.short	0x002c
        /*00e4*/ 	.byte	0x00, 0xf0, 0x11, 0x00


	//----- nvinfo : EIATTR_KPARAM_INFO
	.align		4
.L_1035:
        /*00e8*/ 	.byte	0x04, 0x17
        /*00ea*/ 	.short	(.L_1037 - .L_1036)
.L_1036:
        /*00ec*/ 	.word	0x00000000
        /*00f0*/ 	.short	0x0005
        /*00f2*/ 	.short	0x0028
        /*00f4*/ 	.byte	0x00, 0xf0, 0x11, 0x00


	//----- nvinfo : EIATTR_KPARAM_INFO
	.align		4
.L_1037:
        /*00f8*/ 	.byte	0x04, 0x17
        /*00fa*/ 	.short	(.L_1039 - .L_1038)
.L_1038:
        /*00fc*/ 	.word	0x00000000
        /*0100*/ 	.short	0x0004
        /*0102*/ 	.short	0x0020
        /*0104*/ 	.byte	0x00, 0xf5, 0x21, 0x00


	//----- nvinfo : EIATTR_KPARAM_INFO
	.align		4
.L_1039:
        /*0108*/ 	.byte	0x04, 0x17
        /*010a*/ 	.short	(.L_1041 - .L_1040)
.L_1040:
        /*010c*/ 	.word	0x00000000
        /*0110*/ 	.short	0x0003
        /*0112*/ 	.short	0x0018
        /*0114*/ 	.byte	0x00, 0xf5, 0x21, 0x00


	//----- nvinfo : EIATTR_KPARAM_INFO
	.align		4
.L_1041:
        /*0118*/ 	.byte	0x04, 0x17
        /*011a*/ 	.short	(.L_1043 - .L_1042)
.L_1042:
        /*011c*/ 	.word	0x00000000
        /*0120*/ 	.short	0x0002
        /*0122*/ 	.short	0x0010
        /*0124*/ 	.byte	0x00, 0xf5, 0x21, 0x00


	//----- nvinfo : EIATTR_KPARAM_INFO
	.align		4
.L_1043:
        /*0128*/ 	.byte	0x04, 0x17
        /*012a*/ 	.short	(.L_1045 - .L_1044)
.L_1044:
        /*012c*/ 	.word	0x00000000
        /*0130*/ 	.short	0x0001
        /*0132*/ 	.short	0x0008
        /*0134*/ 	.byte	0x00, 0xf5, 0x21, 0x00


	//----- nvinfo : EIATTR_KPARAM_INFO
	.align		4
.L_1045:
        /*0138*/ 	.byte	0x04, 0x17
        /*013a*/ 	.short	(.L_1047 - .L_1046)
.L_1046:
        /*013c*/ 	.word	0x00000000
        /*0140*/ 	.short	0x0000
        /*0142*/ 	.short	0x0000
        /*0144*/ 	.byte	0x00, 0xf5, 0x21, 0x00


	//----- nvinfo : EIATTR_SPARSE_MMA_MASK
	.align		4
.L_1047:
        /*0148*/ 	.byte	0x03, 0x50
        /*014a*/ 	.short	0x0000


	//----- nvinfo : EIATTR_MAXREG_COUNT
	.align		4
        /*014c*/ 	.byte	0x03, 0x1b
        /*014e*/ 	.short	0x00ff


	//----- nvinfo : EIATTR_NUM_BARRIERS
	.align		4
        /*0150*/ 	.byte	0x02, 0x4c
        /*0152*/ 	.byte	0x01
	.zero		1


	//----- nvinfo : EIATTR_MERCURY_ISA_VERSION
	.align		4
        /*0154*/ 	.byte	0x03, 0x5f
        /*0156*/ 	.short	0x0101


	//----- nvinfo : EIATTR_VRC_CTA_INIT_COUNT
	.align		4
        /*0158*/ 	.byte	0x02, 0x4a
	.zero		1
	.zero		1


	//----- nvinfo : EIATTR_EXIT_INSTR_OFFSETS
	.align		4
        /*015c*/ 	.byte	0x04, 0x1c
        /*015e*/ 	.short	(.L_1049 - .L_1048)


	//   ....[0]....
.L_1048:
        /*0160*/ 	.word	0x00000cc0


	//   ....[1]....
        /*0164*/ 	.word	0x00007a00


	//   ....[2]....
        /*0168*/ 	.word	0x00007c50


	//   ....[3]....
        /*016c*/ 	.word	0x00007e80


	//   ....[4]....
        /*0170*/ 	.word	0x000080b0


	//   ....[5]....
        /*0174*/ 	.word	0x000081e0


	//   ....[6]....
        /*0178*/ 	.word	0x00008270


	//   ....[7]....
        /*017c*/ 	.word	0x000082b0


	//----- nvinfo : EIATTR_CRS_STACK_SIZE
	.align		4
.L_1049:
        /*0180*/ 	.byte	0x04, 0x1e
        /*0182*/ 	.short	(.L_1051 - .L_1050)
.L_1050:
        /*0184*/ 	.word	0x00000000


	//----- nvinfo : EIATTR_CBANK_PARAM_SIZE
	.align		4
.L_1051:
        /*0188*/ 	.byte	0x03, 0x19
        /*018a*/ 	.short	0x0074


	//----- nvinfo : EIATTR_PARAM_CBANK
	.align		4
        /*018c*/ 	.byte	0x04, 0x0a
        /*018e*/ 	.short	(.L_1053 - .L_1052)
	.align		4
.L_1052:
        /*0190*/ 	.word	index@(.nv.constant0._Z23gemm_half_q_half_kernelILi4ELi38ELb0ELb0ELi64EEvPK6__halfPKjS4_S2_PS0_iiiiPKtS7_iiiiiibS2_i)
        /*0194*/ 	.short	0x0380
        /*0196*/ 	.short	0x0074


	//----- nvinfo : EIATTR_SW_WAR
	.align		4
.L_1053:
        /*0198*/ 	.byte	0x04, 0x36
        /*019a*/ 	.short	(.L_1055 - .L_1054)
.L_1054:
        /*019c*/ 	.word	0x00000008
.L_1055:


//--------------------- .nv.info._Z23gemm_half_q_half_kernelILi4ELi128ELb0ELb0ELi64EEvPK6__halfPKjS4_S2_PS0_iiiiPKtS7_iiiiiibS2_i --------------------------
	.section	.nv.info._Z23gemm_half_q_half_kernelILi4ELi128ELb0ELb0ELi64EEvPK6__halfPKjS4_S2_PS0_iiiiPKtS7_iiiiiibS2_i,"",@"SHT_CUDA_INFO"
	.sectionflags	@""
	.align	4


	//----- nvinfo : EIATTR_CUDA_API_VERSION
	.align		4
        /*0000*/ 	.byte	0x04, 0x37
        /*0002*/ 	.short	(.L_1057 - .L_1056)
.L_1056:
        /*0004*/ 	.word	0x00000082


	//----- nvinfo : EIATTR_KPARAM_INFO
	.align		4
.L_1057:
        /*0008*/ 	.byte	0x04, 0x17
        /*000a*/ 	.short	(.L_1059 - .L_1058)
.L_1058:
        /*000c*/ 	.word	0x00000000
        /*0010*/ 	.short	0x0013
        /*0012*/ 	.short	0x0070
        /*0014*/ 	.byte	0x00, 0xf0, 0x11, 0x00


	//----- nvinfo : EIATTR_KPARAM_INFO
	.align		4
.L_1059:
        /*0018*/ 	.byte	0x04, 0x17
        /*001a*/ 	.short	(.L_1061 - .L_1060)
.L_1060:
        /*001c*/ 	.word	0x00000000
        /*0020*/ 	.short	0x0012
        /*0022*/ 	.short	0x0068
        /*0024*/ 	.byte	0x00, 0xf5, 0x21, 0x00


	//----- nvinfo : EIATTR_KPARAM_INFO
	.align		4
.L_1061:
        /*0028*/ 	.byte	0x04, 0x17
        /*002a*/ 	.short	(.L_1063 - .L_1062)
.L_1062:
        /*002c*/ 	.word	0x00000000
        /*0030*/ 	.short	0x0011
        /*0032*/ 	.short	0x0060
        /*0034*/ 	.byte	0x00, 0xf0, 0x05, 0x00


	//----- nvinfo : EIATTR_KPARAM_INFO
	.align		4
.L_1063:
        /*0038*/ 	.byte	0x04, 0x17
        /*003a*/ 	.short	(.L_1065 - .L_1064)
.L_1064:
        /*003c*/ 	.word	0x00000000
        /*0040*/ 	.short	0x0010
        /*0042*/ 	.short	0x005c
        /*0044*/ 	.byte	0x00, 0xf0, 0x11, 0x00


	//----- nvinfo : EIATTR_KPARAM_INFO
	.align		4
.L_1065:
        /*0048*/ 	.byte	0x04, 0x17
        /*004a*/ 	.short	(.L_1067 - .L_1066)
.L_1066:
        /*004c*/ 	.word	0x00000000
        /*0050*/ 	.short	0x000f
        /*0052*/ 	.short	0x0058
        /*0054*/ 	.byte	0x00, 0xf0, 0x11, 0x00


	//----- nvinfo : EIATTR_KPARAM_INFO
	.align		4
.L_1067:
        /*0058*/ 	.byte	0x04, 0x17
        /*005a*/ 	.short	(.L_1069 - .L_1068)
.L_1068:
        /*005c*/ 	.word	0x00000000
        /*0060*/ 	.short	0x000e
        /*0062*/ 	.short	0x0054
        /*0064*/ 	.byte	0x00, 0xf0, 0x11, 0x00


	//----- nvinfo : EIATTR_KPARAM_INFO
	.align		4
.L_1069:
        /*0068*/ 	.byte	0x04, 0x17
        /*006a*/ 	.short	(.L_1071 - .L_1070)
.L_1070:
        /*006c*/ 	.word	0x00000000
        /*0070*/ 	.short	0x000d
        /*0072*/ 	.short	0x0050
        /*0074*/ 	.byte	0x00, 0xf0, 0x11, 0x00


	//----- nvinfo : EIATTR_KPARAM_INFO
	.align		4
.L_1071:
        /*0078*/ 	.byte	0x04, 0x17
        /*007a*/ 	.short	(.L_1073 - .L_1072)
.L_1072:
        /*007c*/ 	.word	0x00000000
        /*0080*/ 	.short	0x000c
        /*0082*/ 	.short	0x004c
        /*0084*/ 	.byte	0x00, 0xf0, 0x11, 0x00


	//----- nvinfo : EIATTR_KPARAM_INFO
	.align		4
.L_1073:
        /*0088*/ 	.byte	0x04, 0x17
        /*008a*/ 	.short	(.L_1075 - .L_1074)
.L_1074:
        /*008c*/ 	.word	0x00000000
        /*0090*/ 	.short	0x000b
        /*0092*/ 	.short	0x0048
        /*0094*/ 	.byte	0x00, 0xf0, 0x11, 0x00


	//----- nvinfo : EIATTR_KPARAM_INFO
	.align		4
.L_1075:
        /*0098*/ 	.byte	0x04, 0x17
        /*009a*/ 	.short	(.L_1077 - .L_1076)
.L_1076:
        /*009c*/ 	.word	0x00000000
        /*00a0*/ 	.short	0x000a
        /*00a2*/ 	.short	0x0040
        /*00a4*/ 	.byte	0x00, 0xf5, 0x21, 0x00


	//----- nvinfo : EIATTR_KPARAM_INFO
	.align		4
.L_1077:
        /*00a8*/ 	.byte	0x04, 0x17
        /*00aa*/ 	.short	(.L_1079 - .L_1078)
.L_1078:
        /*00ac*/ 	.word	0x00000000
        /*00b0*/ 	.short	0x0009
        /*00b2*/ 	.short	0x0038
        /*00b4*/ 	.byte	0x00, 0xf5, 0x21, 0x00


	//----- nvinfo : EIATTR_KPARAM_INFO
	.align		4
.L_1079:
        /*00b8*/ 	.byte	0x04, 0x17
        /*00ba*/ 	.short	(.L_1081 - .L_1080)
.L_1080:
        /*00bc*/ 	.word	0x00000000
        /*00c0*/ 	.short	0x0008
        /*00c2*/ 	.short	0x0034
        /*00c4*/ 	.byte	0x00, 0xf0, 0x11, 0x00


	//----- nvinfo : EIATTR_KPARAM_INFO
	.align		4
.L_1081:
        /*00c8*/ 	.byte	0x04, 0x17
        /*00ca*/ 	.short	(.L_1083 - .L_1082)
.L_1082:
        /*00cc*/ 	.word	0x00000000
        /*00d0*/ 	.short	0x0007
        /*00d2*/ 	.short	0x0030
        /*00d4*/ 	.byte	0x00, 0xf0, 0x11, 0x00


	//----- nvinfo : EIATTR_KPARAM_INFO
	.align		4
.L_1083:
        /*00d8*/ 	.byte	0x04, 0x17
        /*00da*/ 	.short	(.L_1085 - .L_1084)
.L_1084:
        /*00dc*/ 	.word	0x00000000
        /*00e0*/ 	.short	0x0006
        /*00e2*/ 	.short	0x002c
        /*00e4*/ 	.byte	0x00, 0xf0, 0x11, 0x00


	//----- nvinfo : EIATTR_KPARAM_INFO
	.align		4
.L_1085:
        /*00e8*/ 	.byte	0x04, 0x17
        /*00ea*/ 	.short	(.L_1087 - .L_1086)
.L_1086:
        /*00ec*/ 	.word	0x00000000
        /*00f0*/ 	.short	0x0005
        /*00f2*/ 	.short	0x0028
        /*00f4*/ 	.byte	0x00, 0xf0, 0x11, 0x00


	//----- nvinfo : EIATTR_KPARAM_INFO
	.align		4
.L_1087:
        /*00f8*/ 	.byte	0x04, 0x17
        /*00fa*/ 	.short	(.L_1089 - .L_1088)
.L_1088:
        /*00fc*/ 	.word	0x00000000
        /*0100*/ 	.short	0x0004
        /*0102*/ 	.short	0x0020
        /*0104*/ 	.byte	0x00, 0xf5, 0x21, 0x00


	//----- nvinfo : EIATTR_KPARAM_INFO
	.align		4
.L_1089:
        /*0108*/ 	.byte	0x04, 0x17
        /*010a*/ 	.short	(.L_1091 - .L_1090)
.L_1090:
        /*010c*/ 	.word	0x00000000
        /*0110*/ 	.short	0x0003
        /*0112*/ 	.short	0x0018
        /*0114*/ 	.byte	0x00, 0xf5, 0x21, 0x00


	//----- nvinfo : EIATTR_KPARAM_INFO
	.align		4
.L_1091:
        /*0118*/ 	.byte	0x04, 0x17
        /*011a*/ 	.short	(.L_1093 - .L_1092)
.L_1092:
        /*011c*/ 	.word	0x00000000
        /*0120*/ 	.short	0x0002
        /*0122*/ 	.short	0x0010
        /*0124*/ 	.byte	0x00, 0xf5, 0x21, 0x00


	//----- nvinfo : EIATTR_KPARAM_INFO
	.align		4
.L_1093:
        /*0128*/ 	.byte	0x04, 0x17
        /*012a*/ 	.short	(.L_1095 - .L_1094)
.L_1094:
        /*012c*/ 	.word	0x00000000
        /*0130*/ 	.short	0x0001
        /*0132*/ 	.short	0x0008
        /*0134*/ 	.byte	0x00, 0xf5, 0x21, 0x00


	//----- nvinfo : EIATTR_KPARAM_INFO
	.align		4
.L_1095:
        /*0138*/ 	.byte	0x04, 0x17
        /*013a*/ 	.short	(.L_1097 - .L_1096)
.L_1096:
        /*013c*/ 	.word	0x00000000
        /*0140*/ 	.short	0x0000
        /*0142*/ 	.short	0x0000
        /*0144*/ 	.byte	0x00, 0xf5, 0x21, 0x00


	//----- nvinfo : EIATTR_SPARSE_MMA_MASK
	.align		4
.L_1097:
        /*0148*/ 	.byte	0x03, 0x50
        /*014a*/ 	.short	0x0000


	//----- nvinfo : EIATTR_MAXREG_COUNT
	.align		4
        /*014c*/ 	.byte	0x03, 0x1b
        /*014e*/ 	.short	0x00ff


	//----- nvinfo : EIATTR_NUM_BARRIERS
	.align		4
        /*0150*/ 	.byte	0x02, 0x4c
        /*0152*/ 	.byte	0x01
	.zero		1


	//----- nvinfo : EIATTR_MERCURY_ISA_VERSION
	.align		4
        /*0154*/ 	.byte	0x03, 0x5f
        /*0156*/ 	.short	0x0101


	//----- nvinfo : EIATTR_VRC_CTA_INIT_COUNT
	.align		4
        /*0158*/ 	.byte	0x02, 0x4a
	.zero		1
	.zero		1


	//----- nvinfo : EIATTR_EXIT_INSTR_OFFSETS
	.align		4
        /*015c*/ 	.byte	0x04, 0x1c
        /*015e*/ 	.short	(.L_1099 - .L_1098)


	//   ....[0]....
.L_1098:
        /*0160*/ 	.word	0x00000d10


	//   ....[1]....
        /*0164*/ 	.word	0x00007920


	//   ....[2]....
        /*0168*/ 	.word	0x00007bd0


	//   ....[3]....
        /*016c*/ 	.word	0x00007e20


	//   ....[4]....
        /*0170*/ 	.word	0x00008070


	//   ....[5]....
        /*0174*/ 	.word	0x000081b0


	//   ....[6]....
        /*0178*/ 	.word	0x00008240


	//   ....[7]....
        /*017c*/ 	.word	0x00008280


	//----- nvinfo : EIATTR_CRS_STACK_SIZE
	.align		4
.L_1099:
        /*0180*/ 	.byte	0x04, 0x1e
        /*0182*/ 	.short	(.L_1101 - .L_1100)
.L_1100:
        /*0184*/ 	.word	0x00000000


	//----- nvinfo : EIATTR_CBANK_PARAM_SIZE
	.align		4
.L_1101:
        /*0188*/ 	.byte	0x03, 0x19
        /*018a*/ 	.short	0x0074


	//----- nvinfo : EIATTR_PARAM_CBANK
	.align		4
        /*018c*/ 	.byte	0x04, 0x0a
        /*018e*/ 	.short	(.L_1103 - .L_1102)
	.align		4
.L_1102:
        /*0190*/ 	.word	index@(.nv.constant0._Z23gemm_half_q_half_kernelILi4ELi128ELb0ELb0ELi64EEvPK6__halfPKjS4_S2_PS0_iiiiPKtS7_iiiiiibS2_i)
        /*0194*/ 	.short	0x0380
        /*0196*/ 	.short	0x0074


	//----- nvinfo : EIATTR_SW_WAR
	.align		4
.L_1103:
        /*0198*/ 	.byte	0x04, 0x36
        /*019a*/ 	.short	(.L_1105 - .L_1104)
.L_1104:
        /*019c*/ 	.word	0x00000008
.L_1105:


//--------------------- .nv.info._Z23gemm_half_q_half_kernelILi4ELi190ELb0ELb0ELi32EEvPK6__halfPKjS4_S2_PS0_iiiiPKtS7_iiiiiibS2_i --------------------------
	.section	.nv.info._Z23gemm_half_q_half_kernelILi4ELi190ELb0ELb0ELi32EEvPK6__halfPKjS4_S2_PS0_iiiiPKtS7_iiiiiibS2_i,"",@"SHT_CUDA_INFO"
	.sectionflags	@""
	.align	4


	//----- nvinfo : EIATTR_CUDA_API_VERSION
	.align		4
        /*0000*/ 	.byte	0x04, 0x37
        /*0002*/ 	.short	(.L_1107 - .L_1106)
.L_1106:
        /*0004*/ 	.word	0x00000082


	//----- nvinfo : EIATTR_KPARAM_INFO
	.align		4
.L_1107:
        /*0008*/ 	.byte	0x04, 0x17
        /*000a*/ 	.short	(.L_1109 - .L_1108)
.L_1108:
        /*000c*/ 	.word	0x00000000
        /*0010*/ 	.short	0x0013
        /*0012*/ 	.short	0x0070
        /*0014*/ 	.byte	0x00, 0xf0, 0x11, 0x00


	//----- nvinfo : EIATTR_KPARAM_INFO
	.align		4
.L_1109:
        /*0018*/ 	.byte	0x04, 0x17
        /*001a*/ 	.short	(.L_1111 - .L_1110)
.L_1110:
        /*001c*/ 	.word	0x00000000
        /*0020*/ 	.short	0x0012
        /*0022*/ 	.short	0x0068
        /*0024*/ 	.byte	0x00, 0xf5, 0x21, 0x00


	//----- nvinfo : EIATTR_KPARAM_INFO
	.align		4
.L_1111:
        /*0028*/ 	.byte	0x04, 0x17
        /*002a*/ 	.short	(.L_1113 - .L_1112)
.L_1112:
        /*002c*/ 	.word	0x00000000
        /*0030*/ 	.short	0x0011
        /*0032*/ 	.short	0x0060
        /*0034*/ 	.byte	0x00, 0xf0, 0x05, 0x00


	//----- nvinfo : EIATTR_KPARAM_INFO
	.align		4
.L_1113:
        /*0038*/ 	.byte	0x04, 0x17
        /*003a*/ 	.short	(.L_1115 - .L_1114)
.L_1114:
        /*003c*/ 	.word	0x00000000
        /*0040*/ 	.short	0x0010
        /*0042*/ 	.short	0x005c
        /*0044*/ 	.byte	0x00, 0xf0, 0x11, 0x00


	//----- nvinfo : EIATTR_KPARAM_INFO
	.align		4
.L_1115:
        /*0048*/ 	.byte	0x04, 0x17
        /*004a*/ 	.short	(.L_1117 - .L_1116)
.L_1116:
        /*004c*/ 	.word	0x00000000
        /*0050*/ 	.short	0x000f
        /*0052*/ 	.short	0x0058
        /*0054*/ 	.byte	0x00, 0xf0, 0x11, 0x00


	//----- nvinfo : EIATTR_KPARAM_INFO
	.align		4
.L_1117:
        /*0058*/ 	.byte	0x04, 0x17
        /*005a*/ 	.short	(.L_1119 - .L_1118)
.L_1118:
        /*005c*/ 	.word	0x00000000
        /*0060*/ 	.short	0x000e
        /*0062*/ 	.short	0x0054
        /*0064*/ 	.byte	0x00, 0xf0, 0x11, 0x00


	//----- nvinfo : EIATTR_KPARAM_INFO
	.align		4
.L_1119:
        /*0068*/ 	.byte	0x04, 0x17
        /*006a*/ 	.short	(.L_1121 - .L_1120)
.L_1120:
        /*006c*/ 	.word	0x00000000
        /*0070*/ 	.short	0x000d
        /*0072*/ 	.short	0x0050
        /*0074*/ 	.byte	0x00, 0xf0, 0x11, 0x00


	//----- nvinfo : EIATTR_KPARAM_INFO
	.align		4
.L_1121:
        /*0078*/ 	.byte	0x04, 0x17
        /*007a*/ 	.short	(.L_1123 - .L_1122)
.L_1122:
        /*007c*/ 	.word	0x00000000
        /*0080*/ 	.short	0x000c
        /*0082*/ 	.short	0x004c
        /*0084*/ 	.byte	0x00, 0xf0, 0x11, 0x00


	//----- nvinfo : EIATTR_KPARAM_INFO
	.align		4
.L_1123:
        /*0088*/ 	.byte	0x04, 0x17
        /*008a*/ 	.short	(.L_1125 - .L_1124)
.L_1124:
        /*008c*/ 	.word	0x00000000
        /*0090*/ 	.short	0x000b
        /*0092*/ 	.short	0x0048
        /*0094*/ 	.byte	0x00, 0xf0, 0x11, 0x00


	//----- nvinfo : EIATTR_KPARAM_INFO
	.align		4
.L_1125:
        /*0098*/ 	.byte	0x04, 0x17
        /*009a*/ 	.short	(.L_1127 - .L_1126)
.L_1126:
        /*009c*/ 	.word	0x00000000
        /*00a0*/ 	.short	0x000a
        /*00a2*/ 	.short	0x0040
        /*00a4*/ 	.byte	0x00, 0xf5, 0x21, 0x00


	//----- nvinfo : EIATTR_KPARAM_INFO
	.align		4
.L_1127:
        /*00a8*/ 	.byte	0x04, 0x17
        /*00aa*/ 	.short	(.L_1129 - .L_1128)
.L_1128:
        /*00ac*/ 	.word	0x00000000
        /*00b0*/ 	.short	0x0009
        /*00b2*/ 	.short	0x0038
        /*00b4*/ 	.byte	0x00, 0xf5, 0x21, 0x00


	//----- nvinfo : EIATTR_KPARAM_INFO
	.align		4
.L_1129:
        /*00b8*/ 	.byte	0x04, 0x17
        /*00ba*/ 	.short	(.L_1131 - .L_1130)
.L_1130:
        /*00bc*/ 	.word	0x00000000
        /*00c0*/ 	.short	0x0008
        /*00c2*/ 	.short	0x0034
        /*00c4*/ 	.byte	0x00, 0xf0, 0x11, 0x00


	//----- nvinfo : EIATTR_KPARAM_INFO
	.align		4
.L_1131:
        /*00c8*/ 	.byte	0x04, 0x17
        /*00ca*/ 	.short	(.L_1133 - .L_1132)
.L_1132:
        /*00cc*/ 	.word	0x00000000
        /*00d0*/ 	.short	0x0007
        /*00d2*/ 	.short	0x0030
        /*00d4*/ 	.byte	0x00, 0xf0, 0x11, 0x00


	//----- nvinfo : EIATTR_KPARAM_INFO
	.align		4
.L_1133:
        /*00d8*/ 	.byte	0x04, 0x17
        /*00da*/ 	.short	(.L_1135 - .L_1134)
.L_1134:
        /*00dc*/ 	.word	0x00000000
        /*00e0*/ 	.short	0x0006
        /*00e2*/ 	.short	0x002c
        /*00e4*/ 	.byte	0x00, 0xf0, 0x11, 0x00


	//----- nvinfo : EIATTR_KPARAM_INFO
	.align		4
.L_1135:
        /*00e8*/ 	.byte	0x04, 0x17
        /*00ea*/ 	.short	(.L_1137 - .L_1136)
.L_1136:
        /*00ec*/ 	.word	0x00000000
        /*00f0*/ 	.short	0x0005
        /*00f2*/ 	.short	0x0028
        /*00f4*/ 	.byte	0x00, 0xf0, 0x11, 0x00


	//----- nvinfo : EIATTR_KPARAM_INFO
	.align		4
.L_1137:
        /*00f8*/ 	.byte	0x04, 0x17
        /*00fa*/ 	.short	(.L_1139 - .L_1138)
.L_1138:
        /*00fc*/ 	.word	0x00000000
        /*0100*/ 	.short	0x0004
        /*0102*/ 	.short	0x0020
        /*0104*/ 	.byte	0x00, 0xf5, 0x21, 0x00


	//----- nvinfo : EIATTR_KPARAM_INFO
	.align		4
.L_1139:
        /*0108*/ 	.byte	0x04, 0x17
        /*010a*/ 	.short	(.L_1141 - .L_1140)
.L_1140:
        /*010c*/ 	.word	0x00000000
        /*0110*/ 	.short	0x0003
        /*0112*/ 	.short	0x0018
        /*0114*/ 	.byte	0x00, 0xf5, 0x21, 0x00


	//----- nvinfo : EIATTR_KPARAM_INFO
	.align		4
.L_1141:
        /*0118*/ 	.byte	0x04, 0x17
        /*011a*/ 	.short	(.L_1143 - .L_1142)
.L_1142:
        /*011c*/ 	.word	0x00000000
        /*0120*/ 	.short	0x0002
        /*0122*/ 	.short	0x0010
        /*0124*/ 	.byte	0x00, 0xf5, 0x21, 0x00


	//----- nvinfo : EIATTR_KPARAM_INFO
	.align		4
.L_1143:
        /*0128*/ 	.byte	0x04, 0x17
        /*012a*/ 	.short	(.L_1145 - .L_1144)
.L_1144:
        /*012c*/ 	.word	0x00000000
        /*0130*/ 	.short	0x0001
        /*0132*/ 	.short	0x0008
        /*0134*/ 	.byte	0x00, 0xf5, 0x21, 0x00


	//----- nvinfo : EIATTR_KPARAM_INFO
	.align		4
.L_1145:
        /*0138*/ 	.byte	0x04, 0x17
        /*013a*/ 	.short	(.L_1147 - .L_1146)
.L_1146:
        /*013c*/ 	.word	0x00000000
        /*0140*/ 	.short	0x0000
        /*0142*/ 	.short	0x0000
        /*0144*/ 	.byte	0x00, 0xf5, 0x21, 0x00


	//----- nvinfo : EIATTR_SPARSE_MMA_MASK
	.align		4
.L_1147:
        /*0148*/ 	.byte	0x03, 0x50
        /*014a*/ 	.short	0x0000


	//----- nvinfo : EIATTR_MAXREG_COUNT
	.align		4
        /*014c*/ 	.byte	0x03, 0x1b
        /*014e*/ 	.short	0x00ff


	//----- nvinfo : EIATTR_NUM_BARRIERS
	.align		4
        /*0150*/ 	.byte	0x02, 0x4c
        /*0152*/ 	.byte	0x01
	.zero		1


	//----- nvinfo : EIATTR_MERCURY_ISA_VERSION
	.align		4
        /*0154*/ 	.byte	0x03, 0x5f
        /*0156*/ 	.short	0x0101


	//----- nvinfo : EIATTR_VRC_CTA_INIT_COUNT
	.align		4
        /*0158*/ 	.byte	0x02, 0x4a
	.zero		1
	.zero		1


	//----- nvinfo : EIATTR_EXIT_INSTR_OFFSETS
	.align		4
        /*015c*/ 	.byte	0x04, 0x1c
        /*015e*/ 	.short	(.L_1149 - .L_1148)


	//   ....[0]....
.L_1148:
        /*0160*/ 	.word	0x00000d10


	//   ....[1]....
        /*0164*/ 	.word	0x00014d80


	//   ....[2]....
        /*0168*/ 	.word	0x00015010


	//   ....[3]....
        /*016c*/ 	.word	0x00015250


	//   ....[4]....
        /*0170*/ 	.word	0x00015490


	//   ....[5]....
        /*0174*/ 	.word	0x000155d0


	//   ....[6]....
        /*0178*/ 	.word	0x00015660


	//   ....[7]....
        /*017c*/ 	.word	0x000156a0


	//----- nvinfo : EIATTR_CRS_STACK_SIZE
	.align		4
.L_1149:
        /*0180*/ 	.byte	0x04, 0x1e
        /*0182*/ 	.short	(.L_1151 - .L_1150)
.L_1150:
        /*0184*/ 	.word	0x00000000


	//----- nvinfo : EIATTR_CBANK_PARAM_SIZE
	.align		4
.L_1151:
        /*0188*/ 	.byte	0x03, 0x19
        /*018a*/ 	.short	0x0074


	//----- nvinfo : EIATTR_PARAM_CBANK
	.align		4
        /*018c*/ 	.byte	0x04, 0x0a
        /*018e*/ 	.short	(.L_1153 - .L_1152)
	.align		4
.L_1152:
        /*0190*/ 	.word	index@(.nv.constant0._Z23gemm_half_q_half_kernelILi4ELi190ELb0ELb0ELi32EEvPK6__halfPKjS4_S2_PS0_iiiiPKtS7_iiiiiibS2_i)
        /*0194*/ 	.short	0x0380
        /*0196*/ 	.short	0x0074


	//----- nvinfo : EIATTR_SW_WAR
	.align		4
.L_1153:
        /*0198*/ 	.byte	0x04, 0x36
        /*019a*/ 	.short	(.L_1155 - .L_1154)
.L_1154:
        /*019c*/ 	.word	0x00000008
.L_1155:


//--------------------- .nv.info._Z23gemm_half_q_half_kernelILi4ELi160ELb0ELb0ELi32EEvPK6__halfPKjS4_S2_PS0_iiiiPKtS7_iiiiiibS2_i --------------------------
	.section	.nv.info._Z23gemm_half_q_half_kernelILi4ELi160ELb0ELb0ELi32EEvPK6__halfPKjS4_S2_PS0_iiiiPKtS7_iiiiiibS2_i,"",@"SHT_CUDA_INFO"
	.sectionflags	@""
	.align	4


	//----- nvinfo : EIATTR_CUDA_API_VERSION
	.align		4
        /*0000*/ 	.byte	0x04, 0x37
        /*0002*/ 	.short	(.L_1157 - .L_1156)
.L_1156:
        /*0004*/ 	.word	0x00000082


	//----- nvinfo : EIATTR_KPARAM_INFO
	.align		4
.L_1157:
        /*0008*/ 	.byte	0x04, 0x17
        /*000a*/ 	.short	(.L_1159 - .L_1158)
.L_1158:
        /*000c*/ 	.word	0x00000000
        /*0010*/ 	.short	0x0013
        /*0012*/ 	.short	0x0070
        /*0014*/ 	.byte	0x00, 0xf0, 0x11, 0x00


	//----- nvinfo : EIATTR_KPARAM_INFO
	.align		4
.L_1159:
        /*0018*/ 	.byte	0x04, 0x17
        /*001a*/ 	.short	(.L_1161 - .L_1160)
.L_1160:
        /*001c*/ 	.word	0x00000000
        /*0020*/ 	.short	0x0012
        /*0022*/ 	.short	0x0068
        /*0024*/ 	.byte	0x00, 0xf5, 0x21, 0x00


	//----- nvinfo : EIATTR_KPARAM_INFO
	.align		4
.L_1161:
        /*0028*/ 	.byte	0x04, 0x17
        /*002a*/ 	.short	(.L_1163 - .L_1162)
.L_1162:
        /*002c*/ 	.word	0x00000000
        /*0030*/ 	.short	0x0011
        /*0032*/ 	.short	0x0060
        /*0034*/ 	.byte	0x00, 0xf0, 0x05, 0x00


	//----- nvinfo : EIATTR_KPARAM_INFO
	.align		4
.L_1163:
        /*0038*/ 	.byte	0x04, 0x17
        /*003a*/ 	.short	(.L_1165 - .L_1164)
.L_1164:
        /*003c*/ 	.word	0x00000000
        /*0040*/ 	.short	0x0010
        /*0042*/ 	.short	0x005c
        /*0044*/ 	.byte	0x00, 0xf0, 0x11, 0x00


	//----- nvinfo : EIATTR_KPARAM_INFO
	.align		4
.L_1165:
        /*0048*/ 	.byte	0x04, 0x17
        /*004a*/ 	.short	(.L_1167 - .L_1166)
.L_1166:
        /*004c*/ 	.word	0x00000000
        /*0050*/ 	.short	0x000f
        /*0052*/ 	.short	0x0058
        /*0054*/ 	.byte	0x00, 0xf0, 0x11, 0x00


	//----- nvinfo : EIATTR_KPARAM_INFO
	.align		4
.L_1167:
        /*0058*/ 	.byte	0x04, 0x17
        /*005a*/ 	.short	(.L_1169 - .L_1168)
.L_1168:
        /*005c*/ 	.word	0x00000000
        /*0060*/ 	.short	0x000e
        /*0062*/ 	.short	0x0054
        /*0064*/ 	.byte	0x00, 0xf0, 0x11, 0x00


	//----- nvinfo : EIATTR_KPARAM_INFO
	.align		4
.L_1169:
        /*0068*/ 	.byte	0x04, 0x17
        /*006a*/ 	.short	(.L_1171 - .L_1170)
.L_1170:
        /*006c*/ 	.word	0x00000000
        /*0070*/ 	.short	0x000d
        /*0072*/ 	.short	0x0050
        /*0074*/ 	.byte	0x00, 0xf0, 0x11, 0x00


	//----- nvinfo : EIATTR_KPARAM_INFO
	.align		4
.L_1171:
        /*0078*/ 	.byte	0x04, 0x17
        /*007a*/ 	.short	(.L_1173 - .L_1172)
.L_1172:
        /*007c*/ 	.word	0x00000000
        /*0080*/ 	.short	0x000c
        /*0082*/ 	.short	0x004c
        /*0084*/ 	.byte	0x00, 0xf0, 0x11, 0x00


	//----- nvinfo : EIATTR_KPARAM_INFO
	.align		4
.L_1173:
        /*0088*/ 	.byte	0x04, 0x17
        /*008a*/ 	.short	(.L_1175 - .L_1174)
.L_1174:
        /*008c*/ 	.word	0x00000000
        /*0090*/ 	.short	0x000b
        /*0092*/ 	.short	0x0048
        /*0094*/ 	.byte	0x00, 0xf0, 0x11, 0x00


	//----- nvinfo : EIATTR_KPARAM_INFO
	.align		4
.L_1175:
        /*0098*/ 	.byte	0x04, 0x17
        /*009a*/ 	.short	(.L_1177 - .L_1176)
.L_1176:
        /*009c*/ 	.word	0x00000000
        /*00a0*/ 	.short	0x000a
        /*00a2*/ 	.short	0x0040
        /*00a4*/ 	.byte	0x00, 0xf5, 0x21, 0x00


	//----- nvinfo : EIATTR_KPARAM_INFO
	.align		4
.L_1177:
        /*00a8*/ 	.byte	0x04, 0x17
        /*00aa*/ 	.short	(.L_1179 - .L_1178)
.L_1178:
        /*00ac*/ 	.word	0x00000000
        /*00b0*/ 	.short	0x0009
        /*00b2*/ 	.short	0x0038
        /*00b4*/ 	.byte	0x00, 0xf5, 0x21, 0x00


	//----- nvinfo : EIATTR_KPARAM_INFO
	.align		4
.L_1179:
        /*00b8*/ 	.byte	0x04, 0x17
        /*00ba*/ 	.short	(.L_1181 - .L_1180)
.L_1180:
        /*00bc*/ 	.word	0x00000000
        /*00c0*/ 	.short	0x0008
        /*00c2*/ 	.short	0x0034
        /*00c4*/ 	.byte	0x00, 0xf0, 0x11, 0x00


	//----- nvinfo : EIATTR_KPARAM_INFO
	.align		4
.L_1181:
        /*00c8*/ 	.byte	0x04, 0x17
        /*00ca*/ 	.short	(.L_1183 - .L_1182)
.L_1182:
        /*00cc*/ 	.word	0x00000000
        /*00d0*/ 	.short	0x0007
        /*00d2*/ 	.short	0x0030
        /*00d4*/ 	.byte	0x00, 0xf0, 0x11, 0x00


	//----- nvinfo : EIATTR_KPARAM_INFO
	.align		4
.L_1183:
        /*00d8*/ 	.byte	0x04, 0x17
        /*00da*/ 	.short	(.L_1185 - .L_1184)
.L_1184:
        /*00dc*/ 	.word	0x00000000
        /*00e0*/ 	.short	0x0006
        /*00e2*/ 	.short	0x002c
        /*00e4*/ 	.byte	0x00, 0xf0, 0x11, 0x00


	//----- nvinfo : EIATTR_KPARAM_INFO
	.align		4
.L_1185:
        /*00e8*/ 	.byte	0x04, 0x17
        /*00ea*/ 	.short	(.L_1187 - .L_1186)
.L_1186:
        /*00ec*/ 	.word	0x00000000
        /*00f0*/ 	.short	0x0005
        /*00f2*/ 	.short	0x0028
        /*00f4*/ 	.byte	0x00, 0xf0, 0x11, 0x00


	//----- nvinfo : EIATTR_KPARAM_INFO
	.align		4
.L_1187:
        /*00f8*/ 	.byte	0x04, 0x17
        /*00fa*/ 	.short	(.L_1189 - .L_1188)
.L_1188:
        /*00fc*/ 	.word	0x00000000
        /*0100*/ 	.short	0x0004
        /*0102*/ 	.short	0x0020
        /*0104*/ 	.byte	0x00, 0xf5, 0x21, 0x00


	//----- nvinfo : EIATTR_KPARAM_INFO
	.align		4
.L_1189:
        /*0108*/ 	.byte	0x04, 0x17
        /*010a*/ 	.short	(.L_1191 - .L_1190)
.L_1190:
        /*010c*/ 	.word	0x00000000
        /*0110*/ 	.short	0x0003
        /*0112*/ 	.short	0x0018
        /*0114*/ 	.byte	0x00, 0xf5, 0x21, 0x00


	//----- nvinfo : EIATTR_KPARAM_INFO
	.align		4
.L_1191:
        /*0118*/ 	.byte	0x04, 0x17
        /*011a*/ 	.short	(.L_1193 - .L_1192)
.L_1192:
        /*011c*/ 	.word	0x00000000
        /*0120*/ 	.short	0x0002
        /*0122*/ 	.short	0x0010
        /*0124*/ 	.byte	0x00, 0xf5, 0x21, 0x00


	//----- nvinfo : EIATTR_KPARAM_INFO
	.align		4
.L_1193:
        /*0128*/ 	.byte	0x04, 0x17
        /*012a*/ 	.short	(.L_1195 - .L_1194)
.L_1194:
        /*012c*/ 	.word	0x00000000
        /*0130*/ 	.short	0x0001
        /*0132*/ 	.short	0x0008
        /*0134*/ 	.byte	0x00, 0xf5, 0x21, 0x00


	//----- nvinfo : EIATTR_KPARAM_INFO
	.align		4
.L_1195:
        /*0138*/ 	.byte	0x04, 0x17
        /*013a*/ 	.short	(.L_1197 - .L_1196)
.L_1196:
        /*013c*/ 	.word	0x00000000
        /*0140*/ 	.short	0x0000
        /*0142*/ 	.short	0x0000
        /*0144*/ 	.byte	0x00, 0xf5, 0x21, 0x00


	//----- nvinfo : EIATTR_SPARSE_MMA_MASK
	.align		4
.L_1197:
        /*0148*/ 	.byte	0x03, 0x50
        /*014a*/ 	.short	0x0000


	//----- nvinfo : EIATTR_MAXREG_COUNT
	.align		4
        /*014c*/ 	.byte	0x03, 0x1b
        /*014e*/ 	.short	0x00ff


	//----- nvinfo : EIATTR_NUM_BARRIERS
	.align		4
        /*0150*/ 	.byte	0x02, 0x4c
        /*0152*/ 	.byte	0x01
	.zero		1


	//----- nvinfo : EIATTR_MERCURY_ISA_VERSION
	.align		4
        /*0154*/ 	.byte	0x03, 0x5f
        /*0156*/ 	.short	0x0101


	//----- nvinfo : EIATTR_VRC_CTA_INIT_COUNT
	.align		4
        /*0158*/ 	.byte	0x02, 0x4a
	.zero		1
	.zero		1


	//----- nvinfo : EIATTR_EXIT_INSTR_OFFSETS
	.align		4
        /*015c*/ 	.byte	0x04, 0x1c
        /*015e*/ 	.short	(.L_1199 - .L_1198)


	//   ....[0]....
.L_1198:
        /*0160*/ 	.word	0x00000cb0


	//   ....[1]....
        /*0164*/ 	.word	0x00009e00


	//   ....[2]....
        /*0168*/ 	.word	0x0000a0a0


	//   ....[3]....
        /*016c*/ 	.word	0x0000a2e0


	//   ....[4]....
        /*0170*/ 	.word	0x0000a510


	//   ....[5]....
        /*0174*/ 	.word	0x0000a640


	//   ....[6]....
        /*0178*/ 	.word	0x0000a6d0


	//   ....[7]....
        /*017c*/ 	.word	0x0000a710


	//----- nvinfo : EIATTR_CRS_STACK_SIZE
	.align		4
.L_1199:
        /*0180*/ 	.byte	0x04, 0x1e
        /*0182*/ 	.short	(.L_1201 - .L_1200)
.L_1200:
        /*0184*/ 	.word	0x00000000


	//----- nvinfo : EIATTR_CBANK_PARAM_SIZE
	.align		4
.L_1201:
        /*0188*/ 	.byte	0x03, 0x19
        /*018a*/ 	.short	0x0074


	//----- nvinfo : EIATTR_PARAM_CBANK
	.align		4
        /*018c*/ 	.byte	0x04, 0x0a
        /*018e*/ 	.short	(.L_1203 - .L_1202)
	.align		4
.L_1202:
        /*0190*/ 	.word	index@(.nv.constant0._Z23gemm_half_q_half_kernelILi4ELi160ELb0ELb0ELi32EEvPK6__halfPKjS4_S2_PS0_iiiiPKtS7_iiiiiibS2_i)
        /*0194*/ 	.short	0x0380
        /*0196*/ 	.short	0x0074


	//----- nvinfo : EIATTR_SW_WAR
	.align		4
.L_1203:
        /*0198*/ 	.byte	0x04, 0x36
        /*019a*/ 	.short	(.L_1205 - .L_1204)
.L_1204:
        /*019c*/ 	.word	0x00000008
.L_1205:


//--------------------- .nv.info._Z23gemm_half_q_half_kernelILi4ELi40ELb0ELb0ELi32EEvPK6__halfPKjS4_S2_PS0_iiiiPKtS7_iiiiiibS2_i --------------------------
	.section	.nv.info._Z23gemm_half_q_half_kernelILi4ELi40ELb0ELb0ELi32EEvPK6__halfPKjS4_S2_PS0_iiiiPKtS7_iiiiiibS2_i,"",@"SHT_CUDA_INFO"
	.sectionflags	@""
	.align	4


	//----- nvinfo : EIATTR_CUDA_API_VERSION
	.align		4
        /*0000*/ 	.byte	0x04, 0x37
        /*0002*/ 	.short	(.L_1207 - .L_1206)
.L_1206:
        /*0004*/ 	.word	0x00000082


	//----- nvinfo : EIATTR_KPARAM_INFO
	.align		4
.L_1207:
        /*0008*/ 	.byte	0x04, 0x17
        /*000a*/ 	.short	(.L_1209 - .L_1208)
.L_1208:
        /*000c*/ 	.word	0x00000000
        /*0010*/ 	.short	0x0013
        /*0012*/ 	.short	0x0070
        /*0014*/ 	.byte	0x00, 0xf0, 0x11, 0x00


	//----- nvinfo : EIATTR_KPARAM_INFO
	.align		4
.L_1209:
        /*0018*/ 	.byte	0x04, 0x17
        /*001a*/ 	.short	(.L_1211 - .L_1210)
.L_1210:
        /*001c*/ 	.word	0x00000000
        /*0020*/ 	.short	0x0012
        /*0022*/ 	.short	0x0068
        /*0024*/ 	.byte	0x00, 0xf5, 0x21, 0x00


	//----- nvinfo : EIATTR_KPARAM_INFO
	.align		4
.L_1211:
        /*0028*/ 	.byte	0x04, 0x17
        /*002a*/ 	.short	(.L_1213 - .L_1212)
.L_1212:
        /*002c*/ 	.word	0x00000000
        /*0030*/ 	.short	0x0011
        /*0032*/ 	.short	0x0060
        /*0034*/ 	.byte	0x00, 0xf0, 0x05, 0x00


	//----- nvinfo : EIATTR_KPARAM_INFO
	.align		4
.L_1213:
        /*0038*/ 	.byte	0x04, 0x17
        /*003a*/ 	.short	(.L_1215 - .L_1214)
.L_1214:
        /*003c*/ 	.word	0x00000000
        /*0040*/ 	.short	0x0010
        /*0042*/ 	.short	0x005c
        /*0044*/ 	.byte	0x00, 0xf0, 0x11, 0x00


	//----- nvinfo : EIATTR_KPARAM_INFO
	.align		4
.L_1215:
        /*0048*/ 	.byte	0x04, 0x17
        /*004a*/ 	.short	(.L_1217 - .L_1216)
.L_1216:
        /*004c*/ 	.word	0x00000000
        /*0050*/ 	.short	0x000f
        /*0052*/ 	.short	0x0058
        /*0054*/ 	.byte	0x00, 0xf0, 0x11, 0x00


	//----- nvinfo : EIATTR_KPARAM_INFO
	.align		4
.L_1217:
        /*0058*/ 	.byte	0x04, 0x17
        /*005a*/ 	.short	(.L_1219 - .L_1218)
.L_1218:
        /*005c*/ 	.word	0x00000000
        /*0060*/ 	.short	0x000e
        /*0062*/ 	.short	0x0054
        /*0064*/ 	.byte	0x00, 0xf0, 0x11, 0x00


	//----- nvinfo : EIATTR_KPARAM_INFO
	.align		4
.L_1219:
        /*0068*/ 	.byte	0x04, 0x17
        /*006a*/ 	.short	(.L_1221 - .L_1220)
.L_1220:
        /*006c*/ 	.word	0x00000000
        /*0070*/ 	.short	0x000d
        /*0072*/ 	.short	0x0050
        /*0074*/ 	.byte	0x00, 0xf0, 0x11, 0x00


	//----- nvinfo : EIATTR_KPARAM_INFO
	.align		4
.L_1221:
        /*0078*/ 	.byte	0x04, 0x17
        /*007a*/ 	.short	(.L_1223 - .L_1222)
.L_1222:
        /*007c*/ 	.word	0x00000000
        /*0080*/ 	.short	0x000c
        /*0082*/ 	.short	0x004c
        /*0084*/ 	.byte	0x00, 0xf0, 0x11, 0x00


	//----- nvinfo : EIATTR_KPARAM_INFO
	.align		4
.L_1223:
        /*0088*/ 	.byte	0x04, 0x17
        /*008a*/ 	.short	(.L_1225 - .L_1224)
.L_1224:
        /*008c*/ 	.word	0x00000000
        /*0090*/ 	.short	0x000b
        /*0092*/ 	.short	0x0048
        /*0094*/ 	.byte	0x00, 0xf0, 0x11, 0x00


	//----- nvinfo : EIATTR_KPARAM_INFO
	.align		4
.L_1225:
        /*0098*/ 	.byte	0x04, 0x17
        /*009a*/ 	.short	(.L_1227 - .L_1226)
.L_1226:
        /*009c*/ 	.word	0x00000000
        /*00a0*/ 	.short	0x000a
        /*00a2*/ 	.short	0x0040
        /*00a4*/ 	.byte	0x00, 0xf5, 0x21, 0x00


	//----- nvinfo : EIATTR_KPARAM_INFO
	.align		4
.L_1227:
        /*00a8*/ 	.byte	0x04, 0x17
        /*00aa*/ 	.short	(.L_1229 - .L_1228)
.L_1228:
        /*00ac*/ 	.word	0x00000000
        /*00b0*/ 	.short	0x0009
        /*00b2*/ 	.short	0x0038
        /*00b4*/ 	.byte	0x00, 0xf5, 0x21, 0x00


	//----- nvinfo : EIATTR_KPARAM_INFO
	.align		4
.L_1229:
        /*00b8*/ 	.byte	0x04, 0x17
        /*00ba*/ 	.short	(.L_1231 - .L_1230)
.L_1230:
        /*00bc*/ 	.word	0x00000000
        /*00c0*/ 	.short	0x0008
        /*00c2*/ 	.short	0x0034
        /*00c4*/ 	.byte	0x00, 0xf0, 0x11, 0x00


	//----- nvinfo : EIATTR_KPARAM_INFO
	.align		4
.L_1231:
        /*00c8*/ 	.byte	0x04, 0x17
        /*00ca*/ 	.short	(.L_1233 - .L_1232)
.L_1232:
        /*00cc*/ 	.word	0x00000000
        /*00d0*/ 	.short	0x0007
        /*00d2*/ 	.short	0x0030
        /*00d4*/ 	.byte	0x00, 0xf0, 0x11, 0x00


	//----- nvinfo : EIATTR_KPARAM_INFO
	.align		4
.L_1233:
        /*00d8*/ 	.byte	0x04, 0x17
        /*00da*/ 	.short	(.L_1235 - .L_1234)
.L_1234:
        /*00dc*/ 	.word	0x00000000
        /*00e0*/ 	.short	0x0006
        /*00e2*/ 	.short	0x002c
        /*00e4*/ 	.byte	0x00, 0xf0, 0x11, 0x00


	//----- nvinfo : EIATTR_KPARAM_INFO
	.align		4
.L_1235:
        /*00e8*/ 	.byte	0x04, 0x17
        /*00ea*/ 	.short	(.L_1237 - .L_1236)
.L_1236:
        /*00ec*/ 	.word	0x00000000
        /*00f0*/ 	.short	0x0005
        /*00f2*/ 	.short	0x0028
        /*00f4*/ 	.byte	0x00, 0xf0, 0x11, 0x00


	//----- nvinfo : EIATTR_KPARAM_INFO
	.align		4
.L_1237:
        /*00f8*/ 	.byte	0x04, 0x17
        /*00fa*/ 	.short	(.L_1239 - .L_1238)
.L_1238:
        /*00fc*/ 	.word	0x00000000
        /*0100*/ 	.short	0x0004
        /*0102*/ 	.short	0x0020
        /*0104*/ 	.byte	0x00, 0xf5, 0x21, 0x00


	//----- nvinfo : EIATTR_KPARAM_INFO
	.align		4
.L_1239:
        /*0108*/ 	.byte	0x04, 0x17
        /*010a*/ 	.short	(.L_1241 - .L_1240)
.L_1240:
        /*010c*/ 	.word	0x00000000
        /*0110*/ 	.short	0x0003
        /*0112*/ 	.short	0x0018
        /*0114*/ 	.byte	0x00, 0xf5, 0x21, 0x00


	//----- nvinfo : EIATTR_KPARAM_INFO
	.align		4
.L_1241:
        /*0118*/ 	.byte	0x04, 0x17
        /*011a*/ 	.short	(.L_1243 - .L_1242)
.L_1242:
        /*011c*/ 	.word	0x00000000
        /*0120*/ 	.short	0x0002
        /*0122*/ 	.short	0x0010
        /*0124*/ 	.byte	0x00, 0xf5, 0x21, 0x00


	//----- nvinfo : EIATTR_KPARAM_INFO
	.align		4
.L_1243:
        /*0128*/ 	.byte	0x04, 0x17
        /*012a*/ 	.short	(.L_1245 - .L_1244)
.L_1244:
        /*012c*/ 	.word	0x00000000
        /*0130*/ 	.short	0x0001
        /*0132*/ 	.short	0x0008
        /*0134*/ 	.byte	0x00, 0xf5, 0x21, 0x00


	//----- nvinfo : EIATTR_KPARAM_INFO
	.align		4
.L_1245:
        /*0138*/ 	.byte	0x04, 0x17
        /*013a*/ 	.short	(.L_1247 - .L_1246)
.L_1246:
        /*013c*/ 	.word	0x00000000
        /*0140*/ 	.short	0x0000
        /*0142*/ 	.short	0x0000
        /*0144*/ 	.byte	0x00, 0xf5, 0x21, 0x00


	//----- nvinfo : EIATTR_SPARSE_MMA_MASK
	.align		4
.L_1247:
        /*0148*/ 	.byte	0x03, 0x50
        /*014a*/ 	.short	0x0000


	//----- nvinfo : EIATTR_MAXREG_COUNT
	.align		4
        /*014c*/ 	.byte	0x03, 0x1b
        /*014e*/ 	.short	0x00ff


	//----- nvinfo : EIATTR_NUM_BARRIERS
	.align		4
        /*0150*/ 	.byte	0x02, 0x4c
        /*0152*/ 	.byte	0x01
	.zero		1


	//----- nvinfo : EIATTR_MERCURY_ISA_VERSION
	.align		4
        /*0154*/ 	.byte	0x03, 0x5f
        /*0156*/ 	.short	0x0101


	//----- nvinfo : EIATTR_VRC_CTA_INIT_COUNT
	.align		4
        /*0158*/ 	.byte	0x02, 0x4a
	.zero		1
	.zero		1


	//----- nvinfo : EIATTR_EXIT_INSTR_OFFSETS
	.align		4
        /*015c*/ 	.byte	0x04, 0x1c
        /*015e*/ 	.short	(.L_1249 - .L_1248)


	//   ....[0]....
.L_1248:
        /*0160*/ 	.word	0x00000cc0


	//   ....[1]....
        /*0164*/ 	.word	0x00009140


	//   ....[2]....
        /*0168*/ 	.word	0x00009390


	//   ....[3]....
        /*016c*/ 	.word	0x000095c0


	//   ....[4]....
        /*0170*/ 	.word	0x000097f0


	//   ....[5]....
        /*0174*/ 	.word	0x00009920


	//   ....[6]....
        /*0178*/ 	.word	0x000099b0


	//   ....[7]....
        /*017c*/ 	.word	0x000099f0


	//----- nvinfo : EIATTR_CRS_STACK_SIZE
	.align		4
.L_1249:
        /*0180*/ 	.byte	0x04, 0x1e
        /*0182*/ 	.short	(.L_1251 - .L_1250)
.L_1250:
        /*0184*/ 	.word	0x00000000


	//----- nvinfo : EIATTR_CBANK_PARAM_SIZE
	.align		4
.L_1251:
        /*0188*/ 	.byte	0x03, 0x19
        /*018a*/ 	.short	0x0074


	//----- nvinfo : EIATTR_PARAM_CBANK
	.align		4
        /*018c*/ 	.byte	0x04, 0x0a
        /*018e*/ 	.short	(.L_1253 - .L_1252)
	.align		4
.L_1252:
        /*0190*/ 	.word	index@(.nv.constant0._Z23gemm_half_q_half_kernelILi4ELi40ELb0ELb0ELi32EEvPK6__halfPKjS4_S2_PS0_iiiiPKtS7_iiiiiibS2_i)
        /*0194*/ 	.short	0x0380
        /*0196*/ 	.short	0x0074


	//----- nvinfo : EIATTR_SW_WAR
	.align		4
.L_1253:
        /*0198*/ 	.byte	0x04, 0x36
        /*019a*/ 	.short	(.L_1255 - .L_1254)
.L_1254:
        /*019c*/ 	.word	0x00000008
.L_1255:


//--------------------- .nv.info._Z23gemm_half_q_half_kernelILi4ELi10ELb0ELb0ELi32EEvPK6__halfPKjS4_S2_PS0_iiiiPKtS7_iiiiiibS2_i --------------------------
	.section	.nv.info._Z23gemm_half_q_half_kernelILi4ELi10ELb0ELb0ELi32EEvPK6__halfPKjS4_S2_PS0_iiiiPKtS7_iiiiiibS2_i,"",@"SHT_CUDA_INFO"
	.sectionflags	@""
	.align	4


	//----- nvinfo : EIATTR_CUDA_API_VERSION
	.align		4
        /*0000*/ 	.byte	0x04, 0x37
        /*0002*/ 	.short	(.L_1257 - .L_1256)
.L_1256:
        /*0004*/ 	.word	0x00000082


	//----- nvinfo : EIATTR_KPARAM_INFO
	.align		4
.L_1257:
        /*0008*/ 	.byte	0x04, 0x17
        /*000a*/ 	.short	(.L_1259 - .L_1258)
.L_1258:
        /*000c*/ 	.word	0x00000000
        /*0010*/ 	.short	0x0013
        /*0012*/ 	.short	0x0070
        /*0014*/ 	.byte	0x00, 0xf0, 0x11, 0x00


	//----- nvinfo : EIATTR_KPARAM_INFO
	.align		4
.L_1259:
        /*0018*/ 	.byte	0x04, 0x17
        /*001a*/ 	.short	(.L_1261 - .L_1260)
.L_1260:
        /*001c*/ 	.word	0x00000000
        /*0020*/ 	.short	0x0012
        /*0022*/ 	.short	0x0068
        /*0024*/ 	.byte	0x00, 0xf5, 0x21, 0x00


	//----- nvinfo : EIATTR_KPARAM_INFO
	.align		4
.L_1261:
        /*0028*/ 	.byte	0x04, 0x17
        /*002a*/ 	.short	(.L_1263 - .L_1262)
.L_1262:
        /*002c*/ 	.word	0x00000000
        /*0030*/ 	.short	0x0011
        /*0032*/ 	.short	0x0060
        /*0034*/ 	.byte	0x00, 0xf0, 0x05, 0x00


	//----- nvinfo : EIATTR_KPARAM_INFO
	.align		4
.L_1263:
        /*0038*/ 	.byte	0x04, 0x17
        /*003a*/ 	.short	(.L_1265 - .L_1264)
.L_1264:
        /*003c*/ 	.word	0x00000000
        /*0040*/ 	.short	0x0010
        /*0042*/ 	.short	0x005c
        /*0044*/ 	.byte	0x00, 0xf0, 0x11, 0x00


	//----- nvinfo : EIATTR_KPARAM_INFO
	.align		4
.L_1265:
        /*0048*/ 	.byte	0x04, 0x17
        /*004a*/ 	.short	(.L_1267 - .L_1266)
.L_1266:
        /*004c*/ 	.word	0x00000000
        /*0050*/ 	.short	0x000f
        /*0052*/ 	.short	0x0058
        /*0054*/ 	.byte	0x00, 0xf0, 0x11, 0x00


	//----- nvinfo : EIATTR_KPARAM_INFO
	.align		4
.L_1267:
        /*0058*/ 	.byte	0x04, 0x17
        /*005a*/ 	.short	(.L_1269 - .L_1268)
.L_1268:
        /*005c*/ 	.word	0x00000000
        /*0060*/ 	.short	0x000e
        /*0062*/ 	.short	0x0054
        /*0064*/ 	.byte	0x00, 0xf0, 0x11, 0x00


	//----- nvinfo : EIATTR_KPARAM_INFO
	.align		4
.L_1269:
        /*0068*/ 	.byte	0x04, 0x17
        /*006a*/ 	.short	(.L_1271 - .L_1270)
.L_1270:
        /*006c*/ 	.word	0x00000000
        /*0070*/ 	.short	0x000d
        /*0072*/ 	.short	0x0050
        /*0074*/ 	.byte	0x00, 0xf0, 0x11, 0x00


	//----- nvinfo : EIATTR_KPARAM_INFO
	.align		4
.L_1271:
        /*0078*/ 	.byte	0x04, 0x17
        /*007a*/ 	.short	(.L_1273 - .L_1272)
.L_1272:
        /*007c*/ 	.word	0x00000000
        /*0080*/ 	.short	0x000c
        /*0082*/ 	.short	0x004c
        /*0084*/ 	.byte	0x00, 0xf0, 0x11, 0x00


	//----- nvinfo : EIATTR_KPARAM_INFO
	.align		4
.L_1273:
        /*0088*/ 	.byte	0x04, 0x17
        /*008a*/ 	.short	(.L_1275 - .L_1274)
.L_1274:
        /*008c*/ 	.word	0x00000000
        /*0090*/ 	.short	0x000b
        /*0092*/ 	.short	0x0048
        /*0094*/ 	.byte	0x00, 0xf0, 0x11, 0x00


	//----- nvinfo : EIATTR_KPARAM_INFO
	.align		4
.L_1275:
        /*0098*/ 	.byte	0x04, 0x17
        /*009a*/ 	.short	(.L_1277 - .L_1276)
.L_1276:
        /*009c*/ 	.word	0x00000000
        /*00a0*/ 	.short	0x000a
        /*00a2*/ 	.short	0x0040
        /*00a4*/ 	.byte	0x00, 0xf5, 0x21, 0x00


	//----- nvinfo : EIATTR_KPARAM_INFO
	.align		4
.L_1277:
        /*00a8*/ 	.byte	0x04, 0x17
        /*00aa*/ 	.short	(.L_1279 - .L_1278)
.L_1278:
        /*00ac*/ 	.word	0x00000000
        /*00b0*/ 	.short	0x0009
        /*00b2*/ 	.short	0x0038
        /*00b4*/ 	.byte	0x00, 0xf5, 0x21, 0x00


	//----- nvinfo : EIATTR_KPARAM_INFO
	.align		4
.L_1279:
        /*00b8*/ 	.byte	0x04, 0x17
        /*00ba*/ 	.short	(.L_1281 - .L_1280)
.L_1280:
        /*00bc*/ 	.word	0x00000000
        /*00c0*/ 	.short	0x0008
        /*00c2*/ 	.short	0x0034
        /*00c4*/ 	.byte	0x00, 0xf0, 0x11, 0x00


	//----- nvinfo : EIATTR_KPARAM_INFO
	.align		4
.L_1281:
        /*00c8*/ 	.byte	0x04, 0x17
        /*00ca*/ 	.short	(.L_1283 - .L_1282)
.L_1282:
        /*00cc*/ 	.word	0x00000000
        /*00d0*/ 	.short	0x0007
        /*00d2*/ 	.short	0x0030
        /*00d4*/ 	.byte	0x00, 0xf0, 0x11, 0x00


	//----- nvinfo : EIATTR_KPARAM_INFO
	.align		4
.L_1283:
        /*00d8*/ 	.byte	0x04, 0x17
        /*00da*/ 	.short	(.L_1285 - .L_1284)
.L_1284:
        /*00dc*/ 	.word	0x00000000
        /*00e0*/ 	.short	0x0006
        /*00e2*/ 	.short	0x002c
        /*00e4*/ 	.byte	0x00, 0xf0, 0x11, 0x00


	//----- nvinfo : EIATTR_KPARAM_INFO
	.align		4
.L_1285:
        /*00e8*/ 	.byte	0x04, 0x17
        /*00ea*/ 	.short	(.L_1287 - .L_1286)
.L_1286:
        /*00ec*/ 	.word	0x00000000
        /*00f0*/ 	.short	0x0005
        /*00f2*/ 	.short	0x0028
        /*00f4*/ 	.byte	0x00, 0xf0, 0x11, 0x00


	//----- nvinfo : EIATTR_KPARAM_INFO
	.align		4
.L_1287:
        /*00f8*/ 	.byte	0x04, 0x17
        /*00fa*/ 	.short	(.L_1289 - .L_1288)
.L_1288:
        /*00fc*/ 	.word	0x00000000
        /*0100*/ 	.short	0x0004
        /*0102*/ 	.short	0x0020
        /*0104*/ 	.byte	0x00, 0xf5, 0x21, 0x00


	//----- nvinfo : EIATTR_KPARAM_INFO
	.align		4
.L_1289:
        /*0108*/ 	.byte	0x04, 0x17
        /*010a*/ 	.short	(.L_1291 - .L_1290)
.L_1290:
        /*010c*/ 	.word	0x00000000
        /*0110*/ 	.short	0x0003
        /*0112*/ 	.short	0x0018
        /*0114*/ 	.byte	0x00, 0xf5, 0x21, 0x00


	//----- nvinfo : EIATTR_KPARAM_INFO
	.align		4
.L_1291:
        /*0118*/ 	.byte	0x04, 0x17
        /*011a*/ 	.short	(.L_1293 - .L_1292)
.L_1292:
        /*011c*/ 	.word	0x00000000
        /*0120*/ 	.short	0x0002
        /*0122*/ 	.short	0x0010
        /*0124*/ 	.byte	0x00, 0xf5, 0x21, 0x00


	//----- nvinfo : EIATTR_KPARAM_INFO
	.align		4
.L_1293:
        /*0128*/ 	.byte	0x04, 0x17
        /*012a*/ 	.short	(.L_1295 - .L_1294)
.L_1294:
        /*012c*/ 	.word	0x00000000
        /*0130*/ 	.short	0x0001
        /*0132*/ 	.short	0x0008
        /*0134*/ 	.byte	0x00, 0xf5, 0x21, 0x00


	//----- nvinfo : EIATTR_KPARAM_INFO
	.align		4
.L_1295:
        /*0138*/ 	.byte	0x04, 0x17
        /*013a*/ 	.short	(.L_1297 - .L_1296)
.L_1296:
        /*013c*/ 	.word	0x00000000
        /*0140*/ 	.short	0x0000
        /*0142*/ 	.short	0x0000
        /*0144*/ 	.byte	0x00, 0xf5, 0x21, 0x00


	//----- nvinfo : EIATTR_SPARSE_MMA_MASK
	.align		4
.L_1297:
        /*0148*/ 	.byte	0x03, 0x50
        /*014a*/ 	.short	0x0000


	//----- nvinfo : EIATTR_MAXREG_COUNT
	.align		4
        /*014c*/ 	.byte	0x03, 0x1b
        /*014e*/ 	.short	0x00ff


	//----- nvinfo : EIATTR_NUM_BARRIERS
	.align		4
        /*0150*/ 	.byte	0x02, 0x4c
        /*0152*/ 	.byte	0x01
	.zero		1


	//----- nvinfo : EIATTR_MERCURY_ISA_VERSION
	.align		4
        /*0154*/ 	.byte	0x03, 0x5f
        /*0156*/ 	.short	0x0101


	//----- nvinfo : EIATTR_VRC_CTA_INIT_COUNT
	.align		4
        /*0158*/ 	.byte	0x02, 0x4a
	.zero		1
	.zero		1


	//----- nvinfo : EIATTR_EXIT_INSTR_OFFSETS
	.align		4
        /*015c*/ 	.byte	0x04, 0x1c
        /*015e*/ 	.short	(.L_1299 - .L_1298)


	//   ....[0]....
.L_1298:
        /*0160*/ 	.word	0x00000cc0


	//   ....[1]....
        /*0164*/ 	.word	0x00007b00


	//   ....[2]....
        /*0168*/ 	.word	0x00007d60


	//   ....[3]....
        /*016c*/ 	.word	0x00007fa0


	//   ....[4]....
        /*0170*/ 	.word	0x000081e0


	//   ....[5]....
        /*0174*/ 	.word	0x00008310


	//   ....[6]....
        /*0178*/ 	.word	0x000083b0


	//   ....[7]....
        /*017c*/ 	.word	0x000083f0


	//----- nvinfo : EIATTR_CRS_STACK_SIZE
	.align		4
.L_1299:
        /*0180*/ 	.byte	0x04, 0x1e
        /*0182*/ 	.short	(.L_1301 - .L_1300)
.L_1300:
        /*0184*/ 	.word	0x00000000


	//----- nvinfo : EIATTR_CBANK_PARAM_SIZE
	.align		4
.L_1301:
        /*0188*/ 	.byte	0x03, 0x19
        /*018a*/ 	.short	0x0074


	//----- nvinfo : EIATTR_PARAM_CBANK
	.align		4
        /*018c*/ 	.byte	0x04, 0x0a
        /*018e*/ 	.short	(.L_1303 - .L_1302)
	.align		4
.L_1302:
        /*0190*/ 	.word	index@(.nv.constant0._Z23gemm_half_q_half_kernelILi4ELi10ELb0ELb0ELi32EEvPK6__halfPKjS4_S2_PS0_iiiiPKtS7_iiiiiibS2_i)
        /*0194*/ 	.short	0x0380
        /*0196*/ 	.short	0x0074


	//----- nvinfo : EIATTR_SW_WAR
	.align		4
.L_1303:
        /*0198*/ 	.byte	0x04, 0x36
        /*019a*/ 	.short	(.L_1305 - .L_1304)
.L_1304:
        /*019c*/ 	.word	0x00000008
.L_1305:


//--------------------- .nv.info._Z23gemm_half_q_half_kernelILi4ELi172ELb0ELb0ELi32EEvPK6__halfPKjS4_S2_PS0_iiiiPKtS7_iiiiiibS2_i --------------------------
	.section	.nv.info._Z23gemm_half_q_half_kernelILi4ELi172ELb0ELb0ELi32EEvPK6__halfPKjS4_S2_PS0_iiiiPKtS7_iiiiiibS2_i,"",@"SHT_CUDA_INFO"
	.sectionflags	@""
	.align	4


	//----- nvinfo : EIATTR_CUDA_API_VERSION
	.align		4
        /*0000*/ 	.byte	0x04, 0x37
        /*0002*/ 	.short	(.L_1307 - .L_1306)
.L_1306:
        /*0004*/ 	.word	0x00000082


	//----- nvinfo : EIATTR_KPARAM_INFO
	.align		4
.L_1307:
        /*0008*/ 	.byte	0x04, 0x17
        /*000a*/ 	.short	(.L_1309 - .L_1308)
.L_1308:
        /*000c*/ 	.word	0x00000000
        /*0010*/ 	.short	0x0013
        /*0012*/ 	.short	0x0070
        /*0014*/ 	.byte	0x00, 0xf0, 0x11, 0x00


	//----- nvinfo : EIATTR_KPARAM_INFO
	.align		4
.L_1309:
        /*0018*/ 	.byte	0x04, 0x17
        /*001a*/ 	.short	(.L_1311 - .L_1310)
.L_1310:
        /*001c*/ 	.word	0x00000000
        /*0020*/ 	.short	0x0012
        /*0022*/ 	.short	0x0068
        /*0024*/ 	.byte	0x00, 0xf5, 0x21, 0x00


	//----- nvinfo : EIATTR_KPARAM_INFO
	.align		4
.L_1311:
        /*0028*/ 	.byte	0x04, 0x17
        /*002a*/ 	.short	(.L_1313 - .L_1312)
.L_1312:
        /*002c*/ 	.word	0x00000000
        /*0030*/ 	.short	0x0011
        /*0032*/ 	.short	0x0060
        /*0034*/ 	.byte	0x00, 0xf0, 0x05, 0x00


	//----- nvinfo : EIATTR_KPARAM_INFO
	.align		4
.L_1313:
        /*0038*/ 	.byte	0x04, 0x17
        /*003a*/ 	.short	(.L_1315 - .L_1314)
.L_1314:
        /*003c*/ 	.word	0x00000000
        /*0040*/ 	.short	0x0010
        /*0042*/ 	.short	0x005c
        /*0044*/ 	.byte	0x00, 0xf0, 0x11, 0x00


	//----- nvinfo : EIATTR_KPARAM_INFO
	.align		4
.L_1315:
        /*0048*/ 	.byte	0x04, 0x17
        /*004a*/ 	.short	(.L_1317 - .L_1316)
.L_1316:
        /*004c*/ 	.word	0x00000000
        /*0050*/ 	.short	0x000f
        /*0052*/ 	.short	0x0058
        /*0054*/ 	.byte	0x00, 0xf0, 0x11, 0x00


	//----- nvinfo : EIATTR_KPARAM_INFO
	.align		4
.L_1317:
        /*0058*/ 	.byte	0x04, 0x17
        /*005a*/ 	.short	(.L_1319 - .L_1318)
.L_1318:
        /*005c*/ 	.word	0x00000000
        /*0060*/ 	.short	0x000e
        /*0062*/ 	.short	0x0054
        /*0064*/ 	.byte	0x00, 0xf0, 0x11, 0x00


	//----- nvinfo : EIATTR_KPARAM_INFO
	.align		4
.L_1319:
        /*0068*/ 	.byte	0x04, 0x17
        /*006a*/ 	.short	(.L_1321 - .L_1320)
.L_1320:
        /*006c*/ 	.word	0x00000000
        /*0070*/ 	.short	0x000d
        /*0072*/ 	.short	0x0050
        /*0074*/ 	.byte	0x00, 0xf0, 0x11, 0x00


	//----- nvinfo : EIATTR_KPARAM_INFO
	.align		4
.L_1321:
        /*0078*/ 	.byte	0x04, 0x17
        /*007a*/ 	.short	(.L_1323 - .L_1322)
.L_1322:
        /*007c*/ 	.word	0x00000000
        /*0080*/ 	.short	0x000c
        /*0082*/ 	.short	0x004c
        /*0084*/ 	.byte	0x00, 0xf0, 0x11, 0x00


	//----- nvinfo : EIATTR_KPARAM_INFO
	.align		4
.L_1323:
        /*0088*/ 	.byte	0x04, 0x17
        /*008a*/ 	.short	(.L_1325 - .L_1324)
.L_1324:
        /*008c*/ 	.word	0x00000000
        /*0090*/ 	.short	0x000b
        /*0092*/ 	.short	0x0048
        /*0094*/ 	.byte	0x00, 0xf0, 0x11, 0x00


	//----- nvinfo : EIATTR_KPARAM_INFO
	.align		4
.L_1325:
        /*0098*/ 	.byte	0x04, 0x17
        /*009a*/ 	.short	(.L_1327 - .L_1326)
.L_1326:
        /*009c*/ 	.word	0x00000000
        /*00a0*/ 	.short	0x000a
        /*00a2*/ 	.short	0x0040
        /*00a4*/ 	.byte	0x00, 0xf5, 0x21, 0x00


	//----- nvinfo : EIATTR_KPARAM_INFO
	.align		4
.L_1327:
        /*00a8*/ 	.byte	0x04, 0x17
        /*00aa*/ 	.short	(.L_1329 - .L_1328)
.L_1328:
        /*00ac*/ 	.word	0x00000000
        /*00b0*/ 	.short	0x0009
        /*00b2*/ 	.short	0x0038
        /*00b4*/ 	.byte	0x00, 0xf5, 0x21, 0x00


	//----- nvinfo : EIATTR_KPARAM_INFO
	.align		4
.L_1329:
        /*00b8*/ 	.byte	0x04, 0x17
        /*00ba*/ 	.short	(.L_1331 - .L_1330)
.L_1330:
        /*00bc*/ 	.word	0x00000000
        /*00c0*/ 	.short	0x0008
        /*00c2*/ 	.short	0x0034
        /*00c4*/ 	.byte	0x00, 0xf0, 0x11, 0x00


	//----- nvinfo : EIATTR_KPARAM_INFO
	.align		4
.L_1331:
        /*00c8*/ 	.byte	0x04, 0x17
        /*00ca*/ 	.short	(.L_1333 - .L_1332)
.L_1332:
        /*00cc*/ 	.word	0x00000000
        /*00d0*/ 	.short	0x0007
        /*00d2*/ 	.short	0x0030
        /*00d4*/ 	.byte	0x00, 0xf0, 0x11, 0x00


	//----- nvinfo : EIATTR_KPARAM_INFO
	.align		4
.L_1333:
        /*00d8*/ 	.byte	0x04, 0x17
        /*00da*/ 	.short	(.L_1335 - .L_1334)
.L_1334:
        /*00dc*/ 	.word	0x00000000
        /*00e0*/ 	.short	0x0006
        /*00e2*/ 	.short	0x002c
        /*00e4*/ 	.byte	0x00, 0xf0, 0x11, 0x00


	//----- nvinfo : EIATTR_KPARAM_INFO
	.align		4
.L_1335:
        /*00e8*/ 	.byte	0x04, 0x17
        /*00ea*/ 	.short	(.L_1337 - .L_1336)
.L_1336:
        /*00ec*/ 	.word	0x00000000
        /*00f0*/ 	.short	0x0005
        /*00f2*/ 	.short	0x0028
        /*00f4*/ 	.byte	0x00, 0xf0, 0x11, 0x00


	//----- nvinfo : EIATTR_KPARAM_INFO
	.align		4
.L_1337:
        /*00f8*/ 	.byte	0x04, 0x17
        /*00fa*/ 	.short	(.L_1339 - .L_1338)
.L_1338:
        /*00fc*/ 	.word	0x00000000
        /*0100*/ 	.short	0x0004
        /*0102*/ 	.short	0x0020
        /*0104*/ 	.byte	0x00, 0xf5, 0x21, 0x00


	//----- nvinfo : EIATTR_KPARAM_INFO
	.align		4
.L_1339:
        /*0108*/ 	.byte	0x04, 0x17
        /*010a*/ 	.short	(.L_1341 - .L_1340)
.L_1340:
        /*010c*/ 	.word	0x00000000
        /*0110*/ 	.short	0x0003
        /*0112*/ 	.short	0x0018
        /*0114*/ 	.byte	0x00, 0xf5, 0x21, 0x00


	//----- nvinfo : EIATTR_KPARAM_INFO
	.align		4
.L_1341:
        /*0118*/ 	.byte	0x04, 0x17
        /*011a*/ 	.short	(.L_1343 - .L_1342)
.L_1342:
        /*011c*/ 	.word	0x00000000
        /*0120*/ 	.short	0x0002
        /*0122*/ 	.short	0x0010
        /*0124*/ 	.byte	0x00, 0xf5, 0x21, 0x00


	//----- nvinfo : EIATTR_KPARAM_INFO
	.align		4
.L_1343:
        /*0128*/ 	.byte	0x04, 0x17
        /*012a*/ 	.short	(.L_1345 - .L_1344)
.L_1344:
        /*012c*/ 	.word	0x00000000
        /*0130*/ 	.short	0x0001
        /*0132*/ 	.short	0x0008
        /*0134*/ 	.byte	0x00, 0xf5, 0x21, 0x00


	//----- nvinfo : EIATTR_KPARAM_INFO
	.align		4
.L_1345:
        /*0138*/ 	.byte	0x04, 0x17
        /*013a*/ 	.short	(.L_1347 - .L_1346)
.L_1346:
        /*013c*/ 	.word	0x00000000
        /*0140*/ 	.short	0x0000
        /*0142*/ 	.short	0x0000
        /*0144*/ 	.byte	0x00, 0xf5, 0x21, 0x00


	//----- nvinfo : EIATTR_SPARSE_MMA_MASK
	.align		4
.L_1347:
        /*0148*/ 	.byte	0x03, 0x50
        /*014a*/ 	.short	0x0000


	//----- nvinfo : EIATTR_MAXREG_COUNT
	.align		4
        /*014c*/ 	.byte	0x03, 0x1b
        /*014e*/ 	.short	0x00ff


	//----- nvinfo : EIATTR_NUM_BARRIERS
	.align		4
        /*0150*/ 	.byte	0x02, 0x4c
        /*0152*/ 	.byte	0x01
	.zero		1


	//----- nvinfo : EIATTR_MERCURY_ISA_VERSION
	.align		4
        /*0154*/ 	.byte	0x03, 0x5f
        /*0156*/ 	.short	0x0101


	//----- nvinfo : EIATTR_VRC_CTA_INIT_COUNT
	.align		4
        /*0158*/ 	.byte	0x02, 0x4a
	.zero		1
	.zero		1


	//----- nvinfo : EIATTR_EXIT_INSTR_OFFSETS
	.align		4
        /*015c*/ 	.byte	0x04, 0x1c
        /*015e*/ 	.short	(.L_1349 - .L_1348)


	//   ....[0]....
.L_1348:
        /*0160*/ 	.word	0x00000cb0


	//   ....[1]....
        /*0164*/ 	.word	0x000110d0


	//   ....[2]....
        /*0168*/ 	.word	0x00011370


	//   ....[3]....
        /*016c*/ 	.word	0x000115b0


	//   ....[4]....
        /*0170*/ 	.word	0x000117f0


	//   ....[5]....
        /*0174*/ 	.word	0x00011920


	//   ....[6]....
        /*0178*/ 	.word	0x000119c0


	//   ....[7]....
        /*017c*/ 	.word	0x00011a00


	//----- nvinfo : EIATTR_CRS_STACK_SIZE
	.align		4
.L_1349:
        /*0180*/ 	.byte	0x04, 0x1e
        /*0182*/ 	.short	(.L_1351 - .L_1350)
.L_1350:
        /*0184*/ 	.word	0x00000000


	//----- nvinfo : EIATTR_CBANK_PARAM_SIZE
	.align		4
.L_1351:
        /*0188*/ 	.byte	0x03, 0x19
        /*018a*/ 	.short	0x0074


	//----- nvinfo : EIATTR_PARAM_CBANK
	.align		4
        /*018c*/ 	.byte	0x04, 0x0a
        /*018e*/ 	.short	(.L_1353 - .L_1352)
	.align		4
.L_1352:
        /*0190*/ 	.word	index@(.nv.constant0._Z23gemm_half_q_half_kernelILi4ELi172ELb0ELb0ELi32EEvPK6__halfPKjS4_S2_PS0_iiiiPKtS7_iiiiiibS2_i)
        /*0194*/ 	.short	0x0380
        /*0196*/ 	.short	0x0074


	//----- nvinfo : EIATTR_SW_WAR
	.align		4
.L_1353:
        /*0198*/ 	.byte	0x04, 0x36
        /*019a*/ 	.short	(.L_1355 - .L_1354)
.L_1354:
        /*019c*/ 	.word	0x00000008
.L_1355:


//--------------------- .nv.info._Z23gemm_half_q_half_kernelILi4ELi176ELb0ELb0ELi32EEvPK6__halfPKjS4_S2_PS0_iiiiPKtS7_iiiiiibS2_i --------------------------
	.section	.nv.info._Z23gemm_half_q_half_kernelILi4ELi176ELb0ELb0ELi32EEvPK6__halfPKjS4_S2_PS0_iiiiPKtS7_iiiiiibS2_i,"",@"SHT_CUDA_INFO"
	.sectionflags	@""
	.align	4


	//----- nvinfo : EIATTR_CUDA_API_VERSION
	.align		4
        /*0000*/ 	.byte	0x04, 0x37
        /*0002*/ 	.short	(.L_1357 - .L_1356)
.L_1356:
        /*0004*/ 	.word	0x00000082


	//----- nvinfo : EIATTR_KPARAM_INFO
	.align		4
.L_1357:
        /*0008*/ 	.byte	0x04, 0x17
        /*000a*/ 	.short	(.L_1359 - .L_1358)
.L_1358:
        /*000c*/ 	.word	0x00000000
        /*0010*/ 	.short	0x0013
        /*0012*/ 	.short	0x0070
        /*0014*/ 	.byte	0x00, 0xf0, 0x11, 0x00


	//----- nvinfo : EIATTR_KPARAM_INFO
	.align		4
.L_1359:
        /*0018*/ 	.byte	0x04, 0x17
        /*001a*/ 	.short	(.L_1361 - .L_1360)
.L_1360:
        /*001c*/ 	.word	0x00000000
        /*0020*/ 	.short	0x0012
        /*0022*/ 	.short	0x0068
        /*0024*/ 	.byte	0x00, 0xf5, 0x21, 0x00


	//----- nvinfo : EIATTR_KPARAM_INFO
	.align		4
.L_1361:
        /*0028*/ 	.byte	0x04, 0x17
        /*002a*/ 	.short	(.L_1363 - .L_1362)
.L_1362:
        /*002c*/ 	.word	0x00000000
        /*0030*/ 	.short	0x0011
        /*0032*/ 	.short	0x0060
        /*0034*/ 	.byte	0x00, 0xf0, 0x05, 0x00


	//----- nvinfo : EIATTR_KPARAM_INFO
	.align		4
.L_1363:
        /*0038*/ 	.byte	0x04, 0x17
        /*003a*/ 	.short	(.L_1365 - .L_1364)
.L_1364:
        /*003c*/ 	.word	0x00000000
        /*0040*/ 	.short	0x0010
        /*0042*/ 	.short	0x005c
        /*0044*/ 	.byte	0x00, 0xf0, 0x11, 0x00


	//----- nvinfo : EIATTR_KPARAM_INFO
	.align		4
.L_1365:
        /*0048*/ 	.byte	0x04, 0x17
        /*004a*/ 	.short	(.L_1367 - .L_1366)
.L_1366:
        /*004c*/ 	.word	0x00000000
        /*0050*/ 	.short	0x000f
        /*0052*/ 	.short	0x0058
        /*0054*/ 	.byte	0x00, 0xf0, 0x11, 0x00


	//----- nvinfo : EIATTR_KPARAM_INFO
	.align		4
.L_1367:
        /*0058*/ 	.byte	0x04, 0x17
        /*005a*/ 	.short	(.L_1369 - .L_1368)
.L_1368:
        /*005c*/ 	.word	0x00000000
        /*0060*/ 	.short	0x000e
        /*0062*/ 	.short	0x0054
        /*0064*/ 	.byte	0x00, 0xf0, 0x11, 0x00


	//----- nvinfo : EIATTR_KPARAM_INFO
	.align		4
.L_1369:
        /*0068*/ 	.byte	0x04, 0x17
        /*006a*/ 	.short	(.L_1371 - .L_1370)
.L_1370:
        /*006c*/ 	.word	0x00000000
        /*0070*/ 	.short	0x000d
        /*0072*/ 	.short	0x0050
        /*0074*/ 	.byte	0x00, 0xf0, 0x11, 0x00


	//----- nvinfo : EIATTR_KPARAM_INFO
	.align		4
.L_1371:
        /*0078*/ 	.byte	0x04, 0x17
        /*007a*/ 	.short	(.L_1373 - .L_1372)
.L_1372:
        /*007c*/ 	.word	0x00000000
        /*0080*/ 	.short	0x000c
        /*0082*/ 	.short	0x004c
        /*0084*/ 	.byte	0x00, 0xf0, 0x11, 0x00


	//----- nvinfo : EIATTR_KPARAM_INFO
	.align		4
.L_1373:
        /*0088*/ 	.byte	0x04, 0x17
        /*008a*/ 	.short	(.L_1375 - .L_1374)
.L_1374:
        /*008c*/ 	.word	0x00000000
        /*0090*/ 	.short	0x000b
        /*0092*/ 	.short	0x0048
        /*0094*/ 	.byte	0x00, 0xf0, 0x11, 0x00


	//----- nvinfo : EIATTR_KPARAM_INFO
	.align		4
.L_1375:
        /*0098*/ 	.byte	0x04, 0x17
        /*009a*/ 	.short	(.L_1377 - .L_1376)
.L_1376:
        /*009c*/ 	.word	0x00000000
        /*00a0*/ 	.short	0x000a
        /*00a2*/ 	.short	0x0040
        /*00a4*/ 	.byte	0x00, 0xf5, 0x21, 0x00


	//----- nvinfo : EIATTR_KPARAM_INFO
	.align		4
.L_1377:
        /*00a8*/ 	.byte	0x04, 0x17
        /*00aa*/ 	.short	(.L_1379 - .L_1378)
.L_1378:
        /*00ac*/ 	.word	0x00000000
        /*00b0*/ 	.short	0x0009
        /*00b2*/ 	.short	0x0038
        /*00b4*/ 	.byte	0x00, 0xf5, 0x21, 0x00


	//----- nvinfo : EIATTR_KPARAM_INFO
	.align		4
.L_1379:
        /*00b8*/ 	.byte	0x04, 0x17
        /*00ba*/ 	.short	(.L_1381 - .L_1380)
.L_1380:
        /*00bc*/ 	.word	0x00000000
        /*00c0*/ 	.short	0x0008
        /*00c2*/ 	.short	0x0034
        /*00c4*/ 	.byte	0x00, 0xf0, 0x11, 0x00


	//----- nvinfo : EIATTR_KPARAM_INFO
	.align		4
.L_1381:
        /*00c8*/ 	.byte	0x04, 0x17
        /*00ca*/ 	.short	(.L_1383 - .L_1382)
.L_1382:
        /*00cc*/ 	.word	0x00000000
        /*00d0*/ 	.short	0x0007
        /*00d2*/ 	.short	0x0030
        /*00d4*/ 	.byte	0x00, 0xf0, 0x11, 0x00


	//----- nvinfo : EIATTR_KPARAM_INFO
	.align		4
.L_1383:
        /*00d8*/ 	.byte	0x04, 0x17
        /*00da*/ 	.short	(.L_1385 - .L_1384)
.L_1384:
        /*00dc*/ 	.word	0x00000000
        /*00e0*/ 	.short	0x0006
        /*00e2*/ 	.short	0x002c
        /*00e4*/ 	.byte	0x00, 0xf0, 0x11, 0x00


	//----- nvinfo : EIATTR_KPARAM_INFO
	.align		4
.L_1385:
        /*00e8*/ 	.byte	0x04, 0x17
        /*00ea*/ 	.short	(.L_1387 - .L_1386)
.L_1386:
        /*00ec*/ 	.word	0x00000000
        /*00f0*/ 	.short	0x0005
        /*00f2*/ 	.short	0x0028
        /*00f4*/ 	.byte	0x00, 0xf0, 0x11, 0x00


	//----- nvinfo : EIATTR_KPARAM_INFO
	.align		4
.L_1387:
        /*00f8*/ 	.byte	0x04, 0x17
        /*00fa*/ 	.short	(.L_1389 - .L_1388)
.L_1388:
        /*00fc*/ 	.word	0x00000000
        /*0100*/ 	.short	0x0004
        /*0102*/ 	.short	0x0020
        /*0104*/ 	.byte	0x00, 0xf5, 0x21, 0x00


	//----- nvinfo : EIATTR_KPARAM_INFO
	.align		4
.L_1389:
        /*0108*/ 	.byte	0x04, 0x17
        /*010a*/ 	.short	(.L_1391 - .L_1390)
.L_1390:
        /*010c*/ 	.word	0x00000000
        /*0110*/ 	.short	0x0003
        /*0112*/ 	.short	0x0018
        /*0114*/ 	.byte	0x00, 0xf5, 0x21, 0x00


	//----- nvinfo : EIATTR_KPARAM_INFO
	.align		4
.L_1391:
        /*0118*/ 	.byte	0x04, 0x17
        /*011a*/ 	.short	(.L_1393 - .L_1392)
.L_1392:
        /*011c*/ 	.word	0x00000000
        /*0120*/ 	.short	0x0002
        /*0122*/ 	.short	0x0010
        /*0124*/ 	.byte	0x00, 0xf5, 0x21, 0x00


	//----- nvinfo : EIATTR_KPARAM_INFO
	.align		4
.L_1393:
        /*0128*/ 	.byte	0x04, 0x17
        /*012a*/ 	.short	(.L_1395 - .L_1394)
.L_1394:
        /*012c*/ 	.word	0x00000000
        /*0130*/ 	.short	0x0001
        /*0132*/ 	.short	0x0008
        /*0134*/ 	.byte	0x00, 0xf5, 0x21, 0x00


	//----- nvinfo : EIATTR_KPARAM_INFO
	.align		4
.L_1395:
        /*0138*/ 	.byte	0x04, 0x17
        /*013a*/ 	.short	(.L_1397 - .L_1396)
.L_1396:
        /*013c*/ 	.word	0x00000000
        /*0140*/ 	.short	0x0000
        /*0142*/ 	.short	0x0000
        /*0144*/ 	.byte	0x00, 0xf5, 0x21, 0x00


	//----- nvinfo : EIATTR_SPARSE_MMA_MASK
	.align		4
.L_1397:
        /*0148*/ 	.byte	0x03, 0x50
        /*014a*/ 	.short	0x0000


	//----- nvinfo : EIATTR_MAXREG_COUNT
	.align		4
        /*014c*/ 	.byte	0x03, 0x1b
        /*014e*/ 	.short	0x00ff


	//----- nvinfo : EIATTR_NUM_BARRIERS
	.align		4
        /*0150*/ 	.byte	0x02, 0x4c
        /*0152*/ 	.byte	0x01
	.zero		1


	//----- nvinfo : EIATTR_MERCURY_ISA_VERSION
	.align		4
        /*0154*/ 	.byte	0x03, 0x5f
        /*0156*/ 	.short	0x0101


	//----- nvinfo : EIATTR_VRC_CTA_INIT_COUNT
	.align		4
        /*0158*/ 	.byte	0x02, 0x4a
	.zero		1
	.zero		1


	//----- nvinfo : EIATTR_EXIT_INSTR_OFFSETS
	.align		4
        /*015c*/ 	.byte	0x04, 0x1c
        /*015e*/ 	.short	(.L_1399 - .L_1398)


	//   ....[0]....
.L_1398:
        /*0160*/ 	.word	0x00000cb0


	//   ....[1]....
        /*0164*/ 	.word	0x0000c2e0


	//   ....[2]....
        /*0168*/ 	.word	0x0000c570


	//   ....[3]....
        /*016c*/ 	.word	0x0000c7a0


	//   ....[4]....
        /*0170*/ 	.word	0x0000c9d0


	//   ....[5]....
        /*0174*/ 	.word	0x0000cb00


	//   ....[6]....
        /*0178*/ 	.word	0x0000cb90


	//   ....[7]....
        /*017c*/ 	.word	0x0000cbd0


	//----- nvinfo : EIATTR_CRS_STACK_SIZE
	.align		4
.L_1399:
        /*0180*/ 	.byte	0x04, 0x1e
        /*0182*/ 	.short	(.L_1401 - .L_1400)
.L_1400:
        /*0184*/ 	.word	0x00000000


	//----- nvinfo : EIATTR_CBANK_PARAM_SIZE
	.align		4
.L_1401:
        /*0188*/ 	.byte	0x03, 0x19
        /*018a*/ 	.short	0x0074


	//----- nvinfo : EIATTR_PARAM_CBANK
	.align		4
        /*018c*/ 	.byte	0x04, 0x0a
        /*018e*/ 	.short	(.L_1403 - .L_1402)
	.align		4
.L_1402:
        /*0190*/ 	.word	index@(.nv.constant0._Z23gemm_half_q_half_kernelILi4ELi176ELb0ELb0ELi32EEvPK6__halfPKjS4_S2_PS0_iiiiPKtS7_iiiiiibS2_i)
        /*0194*/ 	.short	0x0380
        /*0196*/ 	.short	0x0074


	//----- nvinfo : EIATTR_SW_WAR
	.align		4
.L_1403:
        /*0198*/ 	.byte	0x04, 0x36
        /*019a*/ 	.short	(.L_1405 - .L_1404)
.L_1404:
        /*019c*/ 	.word	0x00000008
.L_1405:


//--------------------- .nv.info._Z23gemm_half_q_half_kernelILi4ELi152ELb0ELb0ELi32EEvPK6__halfPKjS4_S2_PS0_iiiiPKtS7_iiiiiibS2_i --------------------------
	.section	.nv.info._Z23gemm_half_q_half_kernelILi4ELi152ELb0ELb0ELi32EEvPK6__halfPKjS4_S2_PS0_iiiiPKtS7_iiiiiibS2_i,"",@"SHT_CUDA_INFO"
	.sectionflags	@""
	.align	4


	//----- nvinfo : EIATTR_CUDA_API_VERSION
	.align		4
        /*0000*/ 	.byte	0x04, 0x37
        /*0002*/ 	.short	(.L_1407 - .L_1406)
.L_1406:
        /*0004*/ 	.word	0x00000082


	//----- nvinfo : EIATTR_KPARAM_INFO
	.align		4
.L_1407:
        /*0008*/ 	.byte	0x04, 0x17
        /*000a*/ 	.short	(.L_1409 - .L_1408)
.L_1408:
        /*000c*/ 	.word	0x00000000
        /*0010*/ 	.short	0x0013
        /*0012*/ 	.short	0x0070
        /*0014*/ 	.byte	0x00, 0xf0, 0x11, 0x00


	//----- nvinfo : EIATTR_KPARAM_INFO
	.align		4
.L_1409:
        /*0018*/ 	.byte	0x04, 0x17
        /*001a*/ 	.short	(.L_1411 - .L_1410)
.L_1410:
        /*001c*/ 	.word	0x00000000
        /*0020*/ 	.short	0x0012
        /*0022*/ 	.short	0x0068
        /*0024*/ 	.byte	0x00, 0xf5, 0x21, 0x00


	//----- nvinfo : EIATTR_KPARAM_INFO
	.align		4
.L_1411:
        /*0028*/ 	.byte	0x04, 0x17
        /*002a*/ 	.short	(.L_1413 - .L_1412)
.L_1412:
        /*002c*/ 	.word	0x00000000
        /*0030*/ 	.short	0x0011
        /*0032*/ 	.short	0x0060
        /*0034*/ 	.byte	0x00, 0xf0, 0x05, 0x00


	//----- nvinfo : EIATTR_KPARAM_INFO
	.align		4
.L_1413:
        /*0038*/ 	.byte	0x04, 0x17
        /*003a*/ 	.short	(.L_1415 - .L_1414)
.L_1414:
        /*003c*/ 	.word	0x00000000
        /*0040*/ 	.short	0x0010
        /*0042*/ 	.short	0x005c
        /*0044*/ 	.byte	0x00, 0xf0, 0x11, 0x00


	//----- nvinfo : EIATTR_KPARAM_INFO
	.align		4
.L_1415:
        /*0048*/ 	.byte	0x04, 0x17
        /*004a*/ 	.short	(.L_1417 - .L_1416)
.L_1416:
        /*004c*/ 	.word	0x00000000
        /*0050*/ 	.short	0x000f
        /*0052*/ 	.short	0x0058
        /*0054*/ 	.byte	0x00, 0xf0, 0x11, 0x00


	//----- nvinfo : EIATTR_KPARAM_INFO
	.align		4
.L_1417:
        /*0058*/ 	.byte	0x04, 0x17
        /*005a*/ 	.short	(.L_1419 - .L_1418)
.L_1418:
        /*005c*/ 	.word	0x00000000
        /*0060*/ 	.short	0x000e
        /*0062*/ 	.short	0x0054
        /*0064*/ 	.byte	0x00, 0xf0, 0x11, 0x00


	//----- nvinfo : EIATTR_KPARAM_INFO
	.align		4
.L_1419:
        /*0068*/ 	.byte	0x04, 0x17
        /*006a*/ 	.short	(.L_1421 - .L_1420)
.L_1420:
        /*006c*/ 	.word	0x00000000
        /*0070*/ 	.short	0x000d
        /*0072*/ 	.short	0x0050
        /*0074*/ 	.byte	0x00, 0xf0, 0x11, 0x00


	//----- nvinfo : EIATTR_KPARAM_INFO
	.align		4
.L_1421:
        /*0078*/ 	.byte	0x04, 0x17
        /*007a*/ 	.short	(.L_1423 - .L_1422)
.L_1422:
        /*007c*/ 	.word	0x00000000
        /*0080*/ 	.short	0x000c
        /*0082*/ 	.short	0x004c
        /*0084*/ 	.byte	0x00, 0xf0, 0x11, 0x00


	//----- nvinfo : EIATTR_KPARAM_INFO
	.align		4
.L_1423:
        /*0088*/ 	.byte	0x04, 0x17
        /*008a*/ 	.short	(.L_1425 - .L_1424)
.L_1424:
        /*008c*/ 	.word	0x00000000
        /*0090*/ 	.short	0x000b
        /*0092*/ 	.short	0x0048
        /*0094*/ 	.byte	0x00, 0xf0, 0x11, 0x00


	//----- nvinfo : EIATTR_KPARAM_INFO
	.align		4
.L_1425:
        /*0098*/ 	.byte	0x04, 0x17
        /*009a*/ 	.short	(.L_1427 - .L_1426)
.L_1426:
        /*009c*/ 	.word	0x00000000
        /*00a0*/ 	.short	0x000a
        /*00a2*/ 	.short	0x0040
        /*00a4*/ 	.byte	0x00, 0xf5, 0x21, 0x00


	//----- nvinfo : EIATTR_KPARAM_INFO
	.align		4
.L_1427:
        /*00a8*/ 	.byte	0x04, 0x17
        /*00aa*/ 	.short	(.L_1429 - .L_1428)
.L_1428:
        /*00ac*/ 	.word	0x00000000
        /*00b0*/ 	.short	0x0009
        /*00b2*/ 	.short	0x0038
        /*00b4*/ 	.byte	0x00, 0xf5, 0x21, 0x00


	//----- nvinfo : EIATTR_KPARAM_INFO
	.align		4
.L_1429:
        /*00b8*/ 	.byte	0x04, 0x17
        /*00ba*/ 	.short	(.L_1431 - .L_1430)
.L_1430:
        /*00bc*/ 	.word	0x00000000
        /*00c0*/ 	.short	0x0008
        /*00c2*/ 	.short	0x0034
        /*00c4*/ 	.byte	0x00, 0xf0, 0x11, 0x00


	//----- nvinfo : EIATTR_KPARAM_INFO
	.align		4
.L_1431:
        /*00c8*/ 	.byte	0x04, 0x17
        /*00ca*/ 	.short	(.L_1433 - .L_1432)
.L_1432:
        /*00cc*/ 	.word	0x00000000
        /*00d0*/ 	.short	0x0007
        /*00d2*/ 	.short	0x0030
        /*00d4*/ 	.byte	0x00, 0xf0, 0x11, 0x00


	//----- nvinfo : EIATTR_KPARAM_INFO
	.align		4
.L_1433:
        /*00d8*/ 	.byte	0x04, 0x17
        /*00da*/ 	.short	(.L_1435 - .L_1434)
.L_1434:
        /*00dc*/ 	.word	0x00000000
        /*00e0*/ 	.short	0x0006
        /*00e2*/ 	.short	0x002c
        /*00e4*/ 	.byte	0x00, 0xf0, 0x11, 0x00


	//----- nvinfo : EIATTR_KPARAM_INFO
	.align		4
.L_1435:
        /*00e8*/ 	.byte	0x04, 0x17
        /*00ea*/ 	.short	(.L_1437 - .L_1436)
.L_1436:
        /*00ec*/ 	.word	0x00000000
        /*00f0*/ 	.short	0x0005
        /*00f2*/ 	.short	0x0028
        /*00f4*/ 	.byte	0x00, 0xf0, 0x11, 0x00


	//----- nvinfo : EIATTR_KPARAM_INFO
	.align		4
.L_1437:
        /*00f8*/ 	.byte	0x04, 0x17
        /*00fa*/ 	.short	(.L_1439 - .L_1438)
.L_1438:
        /*00fc*/ 	.word	0x00000000
        /*0100*/ 	.short	0x0004
        /*0102*/ 	.short	0x0020
        /*0104*/ 	.byte	0x00, 0xf5, 0x21, 0x00


	//----- nvinfo : EIATTR_KPARAM_INFO
	.align		4
.L_1439:
        /*0108*/ 	.byte	0x04, 0x17
        /*010a*/ 	.short	(.L_1441 - .L_1440)
.L_1440:
        /*010c*/ 	.word	0x00000000
        /*0110*/ 	.short	0x0003
        /*0112*/ 	.short	0x0018
        /*0114*/ 	.byte	0x00, 0xf5, 0x21, 0x00


	//----- nvinfo : EIATTR_KPARAM_INFO
	.align		4
.L_1441:
        /*0118*/ 	.byte	0x04, 0x17
        /*011a*/ 	.short	(.L_1443 - .L_1442)
.L_1442:
        /*011c*/ 	.word	0x00000000
        /*0120*/ 	.short	0x0002
        /*0122*/ 	.short	0x0010
        /*0124*/ 	.byte	0x00, 0xf5, 0x21, 0x00


	//----- nvinfo : EIATTR_KPARAM_INFO
	.align		4
.L_1443:
        /*0128*/ 	.byte	0x04, 0x17
        /*012a*/ 	.short	(.L_1445 - .L_1444)
.L_1444:
        /*012c*/ 	.word	0x00000000
        /*0130*/ 	.short	0x0001
        /*0132*/ 	.short	0x0008
        /*0134*/ 	.byte	0x00, 0xf5, 0x21, 0x00


	//----- nvinfo : EIATTR_KPARAM_INFO
	.align		4
.L_1445:
        /*0138*/ 	.byte	0x04, 0x17
        /*013a*/ 	.short	(.L_1447 - .L_1446)
.L_1446:
        /*013c*/ 	.word	0x00000000
        /*0140*/ 	.short	0x0000
        /*0142*/ 	.short	0x0000
        /*0144*/ 	.byte	0x00, 0xf5, 0x21, 0x00


	//----- nvinfo : EIATTR_SPARSE_MMA_MASK
	.align		4
.L_1447:
        /*0148*/ 	.byte	0x03, 0x50
        /*014a*/ 	.short	0x0000


	//----- nvinfo : EIATTR_MAXREG_COUNT
	.align		4
        /*014c*/ 	.byte	0x03, 0x1b
        /*014e*/ 	.short	0x00ff


	//----- nvinfo : EIATTR_NUM_BARRIERS
	.align		4
        /*0150*/ 	.byte	0x02, 0x4c
        /*0152*/ 	.byte	0x01
	.zero		1


	//----- nvinfo : EIATTR_MERCURY_ISA_VERSION
	.align		4
        /*0154*/ 	.byte	0x03, 0x5f
        /*0156*/ 	.short	0x0101


	//----- nvinfo : EIATTR_VRC_CTA_INIT_COUNT
	.align		4
        /*0158*/ 	.byte	0x02, 0x4a
	.zero		1
	.zero		1


	//----- nvinfo : EIATTR_EXIT_INSTR_OFFSETS
	.align		4
        /*015c*/ 	.byte	0x04, 0x1c
        /*015e*/ 	.short	(.L_1449 - .L_1448)


	//   ....[0]....
.L_1448:
        /*0160*/ 	.word	0x00000cc0


	//   ....[1]....
        /*0164*/ 	.word	0x0000ea20


	//   ....[2]....
        /*0168*/ 	.word	0x0000ecb0


	//   ....[3]....
        /*016c*/ 	.word	0x0000eee0


	//   ....[4]....
        /*0170*/ 	.word	0x0000f120


	//   ....[5]....
        /*0174*/ 	.word	0x0000f250


	//   ....[6]....
        /*0178*/ 	.word	0x0000f2e0


	//   ....[7]....
        /*017c*/ 	.word	0x0000f320


	//----- nvinfo : EIATTR_CRS_STACK_SIZE
	.align		4
.L_1449:
        /*0180*/ 	.byte	0x04, 0x1e
        /*0182*/ 	.short	(.L_1451 - .L_1450)
.L_1450:
        /*0184*/ 	.word	0x00000000


	//----- nvinfo : EIATTR_CBANK_PARAM_SIZE
	.align		4
.L_1451:
        /*0188*/ 	.byte	0x03, 0x19
        /*018a*/ 	.short	0x0074


	//----- nvinfo : EIATTR_PARAM_CBANK
	.align		4
        /*018c*/ 	.byte	0x04, 0x0a
        /*018e*/ 	.short	(.L_1453 - .L_1452)
	.align		4
.L_1452:
        /*0190*/ 	.word	index@(.nv.constant0._Z23gemm_half_q_half_kernelILi4ELi152ELb0ELb0ELi32EEvPK6__halfPKjS4_S2_PS0_iiiiPKtS7_iiiiiibS2_i)
        /*0194*/ 	.short	0x0380
        /*0196*/ 	.short	0x0074


	//----- nvinfo : EIATTR_SW_WAR
	.align		4
.L_1453:
        /*0198*/ 	.byte	0x04, 0x36
        /*019a*/ 	.short	(.L_1455 - .L_1454)
.L_1454:
        /*019c*/ 	.word	0x00000008
.L_1455:


//--------------------- .nv.info._Z23gemm_half_q_half_kernelILi4ELi140ELb0ELb0ELi32EEvPK6__halfPKjS4_S2_PS0_iiiiPKtS7_iiiiiibS2_i --------------------------
	.section	.nv.info._Z23gemm_half_q_half_kernelILi4ELi140ELb0ELb0ELi32EEvPK6__halfPKjS4_S2_PS0_iiiiPKtS7_iiiiiibS2_i,"",@"SHT_CUDA_INFO"
	.sectionflags	@""
	.align	4


	//----- nvinfo : EIATTR_CUDA_API_VERSION
	.align		4
        /*0000*/ 	.byte	0x04, 0x37
        /*0002*/ 	.short	(.L_1457 - .L_1456)
.L_1456:
        /*0004*/ 	.word	0x00000082


	//----- nvinfo : EIATTR_KPARAM_INFO
	.align		4
.L_1457:
        /*0008*/ 	.byte	0x04, 0x17
        /*000a*/ 	.short	(.L_1459 - .L_1458)
.L_1458:
        /*000c*/ 	.word	0x00000000
        /*0010*/ 	.short	0x0013
        /*0012*/ 	.short	0x0070
        /*0014*/ 	.byte	0x00, 0xf0, 0x11, 0x00


	//----- nvinfo : EIATTR_KPARAM_INFO
	.align		4
.L_1459:
        /*0018*/ 	.byte	0x04, 0x17
        /*001a*/ 	.short	(.L_1461 - .L_1460)
.L_1460:
        /*001c*/ 	.word	0x00000000
        /*0020*/ 	.short	0x0012
        /*0022*/ 	.short	0x0068
        /*0024*/ 	.byte	0x00, 0xf5, 0x21, 0x00


	//----- nvinfo : EIATTR_KPARAM_INFO
	.align		4
.L_1461:
        /*0028*/ 	.byte	0x04, 0x17
        /*002a*/ 	.short	(.L_1463 - .L_1462)
.L_1462:
        /*002c*/ 	.word	0x00000000
        /*0030*/ 	.short	0x0011
        /*0032*/ 	.short	0x0060
        /*0034*/ 	.byte	0x00, 0xf0, 0x05, 0x00


	//----- nvinfo : EIATTR_KPARAM_INFO
	.align		4
.L_1463:
        /*0038*/ 	.byte	0x04, 0x17
        /*003a*/ 	.short	(.L_1465 - .L_1464)
.L_1464:
        /*003c*/ 	.word	0x00000000
        /*0040*/ 	.short	0x0010
        /*0042*/ 	.short	0x005c
        /*0044*/ 	.byte	0x00, 0xf0, 0x11, 0x00


	//----- nvinfo : EIATTR_KPARAM_INFO
	.align		4
.L_1465:
        /*0048*/ 	.byte	0x04, 0x17
        /*004a*/ 	.short	(.L_1467 - .L_1466)
.L_1466:
        /*004c*/ 	.word	0x00000000
        /*0050*/ 	.short	0x000f
        /*0052*/ 	.short	0x0058
        /*0054*/ 	.byte	0x00, 0xf0, 0x11, 0x00


	//----- nvinfo : EIATTR_KPARAM_INFO
	.align		4
.L_1467:
        /*0058*/ 	.byte	0x04, 0x17
        /*005a*/ 	.short	(.L_1469 - .L_1468)
.L_1468:
        /*005c*/ 	.word	0x00000000
        /*0060*/ 	.short	0x000e
        /*0062*/ 	.short	0x0054
        /*0064*/ 	.byte	0x00, 0xf0, 0x11, 0x00


	//----- nvinfo : EIATTR_KPARAM_INFO
	.align		4
.L_1469:
        /*0068*/ 	.byte	0x04, 0x17
        /*006a*/ 	.short	(.L_1471 - .L_1470)
.L_1470:
        /*006c*/ 	.word	0x00000000
        /*0070*/ 	.short	0x000d
        /*0072*/ 	.short	0x0050
        /*0074*/ 	.byte	0x00, 0xf0, 0x11, 0x00


	//----- nvinfo : EIATTR_KPARAM_INFO
	.align		4
.L_1471:
        /*0078*/ 	.byte	0x04, 0x17
        /*007a*/ 	.short	(.L_1473 - .L_1472)
.L_1472:
        /*007c*/ 	.word	0x00000000
        /*0080*/ 	.short	0x000c
        /*0082*/ 	.short	0x004c
        /*0084*/ 	.byte	0x00, 0xf0, 0x11, 0x00


	//----- nvinfo : EIATTR_KPARAM_INFO
	.align		4
.L_1473:
        /*0088*/ 	.byte	0x04, 0x17
        /*008a*/ 	.short	(.L_1475 - .L_1474)
.L_1474:
        /*008c*/ 	.word	0x00000000
        /*0090*/ 	.short	0x000b
        /*0092*/ 	.short	0x0048
        /*0094*/ 	.byte	0x00, 0xf0, 0x11, 0x00


	//----- nvinfo : EIATTR_KPARAM_INFO
	.align		4
.L_1475:
        /*0098*/ 	.byte	0x04, 0x17
        /*009a*/ 	.short	(.L_1477 - .L_1476)
.L_1476:
        /*009c*/ 	.word	0x00000000
        /*00a0*/ 	.short	0x000a
        /*00a2*/ 	.short	0x0040
        /*00a4*/ 	.byte	0x00, 0xf5, 0x21, 0x00


	//----- nvinfo : EIATTR_KPARAM_INFO
	.align		4
.L_1477:
        /*00a8*/ 	.byte	0x04, 0x17
        /*00aa*/ 	.short	(.L_1479 - .L_1478)
.L_1478:
        /*00ac*/ 	.word	0x00000000
        /*00b0*/ 	.short	0x0009
        /*00b2*/ 	.short	0x0038
        /*00b4*/ 	.byte	0x00, 0xf5, 0x21, 0x00


	//----- nvinfo : EIATTR_KPARAM_INFO
	.align		4
.L_1479:
        /*00b8*/ 	.byte	0x04, 0x17
        /*00ba*/ 	.short	(.L_1481 - .L_1480)
.L_1480:
        /*00bc*/ 	.word	0x00000000
        /*00c0*/ 	.short	0x0008
        /*00c2*/ 	.short	0x0034
        /*00c4*/ 	.byte	0x00, 0xf0, 0x11, 0x00


	//----- nvinfo : EIATTR_KPARAM_INFO
	.align		4
.L_1481:
        /*00c8*/ 	.byte	0x04, 0x17
        /*00ca*/ 	.short	(.L_1483 - .L_1482)
.L_1482:
        /*00cc*/ 	.word	0x00000000
        /*00d0*/ 	.short	0x0007
        /*00d2*/ 	.short	0x0030
        /*00d4*/ 	.byte	0x00, 0xf0, 0x11, 0x00


	//----- nvinfo : EIATTR_KPARAM_INFO
	.align		4
.L_1483:
        /*00d8*/ 	.byte	0x04, 0x17
        /*00da*/ 	.short	(.L_1485 - .L_1484)
.L_1484:
        /*00dc*/ 	.word	0x00000000
        /*00e0*/ 	.short	0x0006
        /*00e2*/ 	.short	0x002c
        /*00e4*/ 	.byte	0x00, 0xf0, 0x11, 0x00


	//----- nvinfo : EIATTR_KPARAM_INFO
	.align		4
.L_1485:
        /*00e8*/ 	.byte	0x04, 0x17
        /*00ea*/ 	.short	(.L_1487 - .L_1486)
.L_1486:
        /*00ec*/ 	.word	0x00000000
        /*00f0*/ 	.short	0x0005
        /*00f2*/ 	.short	0x0028
        /*00f4*/ 	.byte	0x00, 0xf0, 0x11, 0x00


	//----- nvinfo : EIATTR_KPARAM_INFO
	.align		4
.L_1487:
        /*00f8*/ 	.byte	0x04, 0x17
        /*00fa*/ 	.short	(.L_1489 - .L_1488)
.L_1488:
        /*00fc*/ 	.word	0x00000000
        /*0100*/ 	.short	0x0004
        /*0102*/ 	.short	0x0020
        /*0104*/ 	.byte	0x00, 0xf5, 0x21, 0x00


	//----- nvinfo : EIATTR_KPARAM_INFO
	.align		4
.L_1489:
        /*0108*/ 	.byte	0x04, 0x17
        /*010a*/ 	.short	(.L_1491 - .L_1490)
.L_1490:
        /*010c*/ 	.word	0x00000000
        /*0110*/ 	.short	0x0003
        /*0112*/ 	.short	0x0018
        /*0114*/ 	.byte	0x00, 0xf5, 0x21, 0x00


	//----- nvinfo : EIATTR_KPARAM_INFO
	.align		4
.L_1491:
        /*0118*/ 	.byte	0x04, 0x17
        /*011a*/ 	.short	(.L_1493 - .L_1492)
.L_1492:
        /*011c*/ 	.word	0x00000000
        /*0120*/ 	.short	0x0002
        /*0122*/ 	.short	0x0010
        /*0124*/ 	.byte	0x00, 0xf5, 0x21, 0x00


	//----- nvinfo : EIATTR_KPARAM_INFO
	.align		4
.L_1493:
        /*0128*/ 	.byte	0x04, 0x17
        /*012a*/ 	.short	(.L_1495 - .L_1494)
.L_1494:
        /*012c*/ 	.word	0x00000000
        /*0130*/ 	.short	0x0001
        /*0132*/ 	.short	0x0008
        /*0134*/ 	.byte	0x00, 0xf5, 0x21, 0x00


	//----- nvinfo : EIATTR_KPARAM_INFO
	.align		4
.L_1495:
        /*0138*/ 	.byte	0x04, 0x17
        /*013a*/ 	.short	(.L_1497 - .L_1496)
.L_1496:
        /*013c*/ 	.word	0x00000000
        /*0140*/ 	.short	0x0000
        /*0142*/ 	.short	0x0000
        /*0144*/ 	.byte	0x00, 0xf5, 0x21, 0x00


	//----- nvinfo : EIATTR_SPARSE_MMA_MASK
	.align		4
.L_1497:
        /*0148*/ 	.byte	0x03, 0x50
        /*014a*/ 	.short	0x0000


	//----- nvinfo : EIATTR_MAXREG_COUNT
	.align		4
        /*014c*/ 	.byte	0x03, 0x1b
        /*014e*/ 	.short	0x00ff


	//----- nvinfo : EIATTR_NUM_BARRIERS
	.align		4
        /*0150*/ 	.byte	0x02, 0x4c
        /*0152*/ 	.byte	0x01
	.zero		1


	//----- nvinfo : EIATTR_MERCURY_ISA_VERSION
	.align		4
        /*0154*/ 	.byte	0x03, 0x5f
        /*0156*/ 	.short	0x0101


	//----- nvinfo : EIATTR_VRC_CTA_INIT_COUNT
	.align		4
        /*0158*/ 	.byte	0x02, 0x4a
	.zero		1
	.zero		1


	//----- nvinfo : EIATTR_EXIT_INSTR_OFFSETS
	.align		4
        /*015c*/ 	.byte	0x04, 0x1c
        /*015e*/ 	.short	(.L_1499 - .L_1498)


	//   ....[0]....
.L_1498:
        /*0160*/ 	.word	0x00000cb0


	//   ....[1]....
        /*0164*/ 	.word	0x0000e860


	//   ....[2]....
        /*0168*/ 	.word	0x0000eb00


	//   ....[3]....
        /*016c*/ 	.word	0x0000ed40


	//   ....[4]....
        /*0170*/ 	.word	0x0000ef80


	//   ....[5]....
        /*0174*/ 	.word	0x0000f0b0


	//   ....[6]....
        /*0178*/ 	.word	0x0000f150


	//   ....[7]....
        /*017c*/ 	.word	0x0000f190


	//----- nvinfo : EIATTR_CRS_STACK_SIZE
	.align		4
.L_1499:
        /*0180*/ 	.byte	0x04, 0x1e
        /*0182*/ 	.short	(.L_1501 - .L_1500)
.L_1500:
        /*0184*/ 	.word	0x00000000


	//----- nvinfo : EIATTR_CBANK_PARAM_SIZE
	.align		4
.L_1501:
        /*0188*/ 	.byte	0x03, 0x19
        /*018a*/ 	.short	0x0074


	//----- nvinfo : EIATTR_PARAM_CBANK
	.align		4
        /*018c*/ 	.byte	0x04, 0x0a
        /*018e*/ 	.short	(.L_1503 - .L_1502)
	.align		4
.L_1502:
        /*0190*/ 	.word	index@(.nv.constant0._Z23gemm_half_q_half_kernelILi4ELi140ELb0ELb0ELi32EEvPK6__halfPKjS4_S2_PS0_iiiiPKtS7_iiiiiibS2_i)
        /*0194*/ 	.short	0x0380
        /*0196*/ 	.short	0x0074


	//----- nvinfo : EIATTR_SW_WAR
	.align		4
.L_1503:
        /*0198*/ 	.byte	0x04, 0x36
        /*019a*/ 	.short	(.L_1505 - .L_1504)
.L_1504:
        /*019c*/ 	.word	0x00000008
.L_1505:


//--------------------- .nv.info._Z23gemm_half_q_half_kernelILi4ELi20ELb0ELb0ELi32EEvPK6__halfPKjS4_S2_PS0_iiiiPKtS7_iiiiiibS2_i --------------------------
	.section	.nv.info._Z23gemm_half_q_half_kernelILi4ELi20ELb0ELb0ELi32EEvPK6__halfPKjS4_S2_PS0_iiiiPKtS7_iiiiiibS2_i,"",@"SHT_CUDA_INFO"
	.sectionflags	@""
	.align	4


	//----- nvinfo : EIATTR_CUDA_API_VERSION
	.align		4
        /*0000*/ 	.byte	0x04, 0x37
        /*0002*/ 	.short	(.L_1507 - .L_1506)
.L_1506:
        /*0004*/ 	.word	0x00000082


	//----- nvinfo : EIATTR_KPARAM_INFO
	.align		4
.L_1507:
        /*0008*/ 	.byte	0x04, 0x17
        /*000a*/ 	.short	(.L_1509 - .L_1508)
.L_1508:
        /*000c*/ 	.word	0x00000000
        /*0010*/ 	.short	0x0013
        /*0012*/ 	.short	0x0070
        /*0014*/ 	.byte	0x00, 0xf0, 0x11, 0x00


	//----- nvinfo : EIATTR_KPARAM_INFO
	.align		4
.L_1509:
        /*0018*/ 	.byte	0x04, 0x17
        /*001a*/ 	.short	(.L_1511 - .L_1510)
.L_1510:
        /*001c*/ 	.word	0x00000000
        /*0020*/ 	.short	0x0012
        /*0022*/ 	.short	0x0068
        /*0024*/ 	.byte	0x00, 0xf5, 0x21, 0x00


	//----- nvinfo : EIATTR_KPARAM_INFO
	.align		4
.L_1511:
        /*0028*/ 	.byte	0x04, 0x17
        /*002a*/ 	.short	(.L_1513 - .L_1512)
.L_1512:
        /*002c*/ 	.word	0x00000000
        /*0030*/ 	.short	0x0011
        /*0032*/ 	.short	0x0060
        /*0034*/ 	.byte	0x00, 0xf0, 0x05, 0x00


	//----- nvinfo : EIATTR_KPARAM_INFO
	.align		4
.L_1513:
        /*0038*/ 	.byte	0x04, 0x17
        /*003a*/ 	.short	(.L_1515 - .L_1514)
.L_1514:
        /*003c*/ 	.word	0x00000000
        /*0040*/ 	.short	0x0010
        /*0042*/ 	.short	0x005c
        /*0044*/ 	.byte	0x00, 0xf0, 0x11, 0x00


	//----- nvinfo : EIATTR_KPARAM_INFO
	.align		4
.L_1515:
        /*0048*/ 	.byte	0x04, 0x17
        /*004a*/ 	.short	(.L_1517 - .L_1516)
.L_1516:
        /*004c*/ 	.word	0x00000000
        /*0050*/ 	.short	0x000f
        /*0052*/ 	.short	0x0058
        /*0054*/ 	.byte	0x00, 0xf0, 0x11, 0x00


	//----- nvinfo : EIATTR_KPARAM_INFO
	.align		4
.L_1517:
        /*0058*/ 	.byte	0x04, 0x17
        /*005a*/ 	.short	(.L_1519 - .L_1518)
.L_1518:
        /*005c*/ 	.word	0x00000000
        /*0060*/ 	.short	0x000e
        /*0062*/ 	.short	0x0054
        /*0064*/ 	.byte	0x00, 0xf0, 0x11, 0x00


	//----- nvinfo : EIATTR_KPARAM_INFO
	.align		4
.L_1519:
        /*0068*/ 	.byte	0x04, 0x17
        /*006a*/ 	.short	(.L_1521 - .L_1520)
.L_1520:
        /*006c*/ 	.word	0x00000000
        /*0070*/ 	.short	0x000d
        /*0072*/ 	.short	0x0050
        /*0074*/ 	.byte	0x00, 0xf0, 0x11, 0x00


	//----- nvinfo : EIATTR_KPARAM_INFO
	.align		4
.L_1521:
        /*0078*/ 	.byte	0x04, 0x17
        /*007a*/ 	.short	(.L_1523 - .L_1522)
.L_1522:
        /*007c*/ 	.word	0x00000000
        /*0080*/ 	.short	0x000c
        /*0082*/ 	.short	0x004c
        /*0084*/ 	.byte	0x00, 0xf0, 0x11, 0x00


	//----- nvinfo : EIATTR_KPARAM_INFO
	.align		4
.L_1523:
        /*0088*/ 	.byte	0x04, 0x17
        /*008a*/ 	.short	(.L_1525 - .L_1524)
.L_1524:
        /*008c*/ 	.word	0x00000000
        /*0090*/ 	.short	0x000b
        /*0092*/ 	.short	0x0048
        /*0094*/ 	.byte	0x00, 0xf0, 0x11, 0x00


	//----- nvinfo : EIATTR_KPARAM_INFO
	.align		4
.L_1525:
        /*0098*/ 	.byte	0x04, 0x17
        /*009a*/ 	.short	(.L_1527 - .L_1526)
.L_1526:
        /*009c*/ 	.word	0x00000000
        /*00a0*/ 	.short	0x000a
        /*00a2*/ 	.short	0x0040
        /*00a4*/ 	.byte	0x00, 0xf5, 0x21, 0x00


	//----- nvinfo : EIATTR_KPARAM_INFO
	.align		4
.L_1527:
        /*00a8*/ 	.byte	0x04, 0x17
        /*00aa*/ 	.short	(.L_1529 - .L_1528)
.L_1528:
        /*00ac*/ 	.word	0x00000000
        /*00b0*/ 	.short	0x0009
        /*00b2*/ 	.short	0x0038
        /*00b4*/ 	.byte	0x00, 0xf5, 0x21, 0x00


	//----- nvinfo : EIATTR_KPARAM_INFO
	.align		4
.L_1529:
        /*00b8*/ 	.byte	0x04, 0x17
        /*00ba*/ 	.short	(.L_1531 - .L_1530)
.L_1530:
        /*00bc*/ 	.word	0x00000000
        /*00c0*/ 	.short	0x0008
        /*00c2*/ 	.short	0x0034
        /*00c4*/ 	.byte	0x00, 0xf0, 0x11, 0x00


	//----- nvinfo : EIATTR_KPARAM_INFO
	.align		4
.L_1531:
        /*00c8*/ 	.byte	0x04, 0x17
        /*00ca*/ 	.short	(.L_1533 - .L_1532)
.L_1532:
        /*00cc*/ 	.word	0x00000000
        /*00d0*/ 	.short	0x0007
        /*00d2*/ 	.short	0x0030
        /*00d4*/ 	.byte	0x00, 0xf0, 0x11, 0x00


	//----- nvinfo : EIATTR_KPARAM_INFO
	.align		4
.L_1533:
        /*00d8*/ 	.byte	0x04, 0x17
        /*00da*/ 	.short	(.L_1535 - .L_1534)
.L_1534:
        /*00dc*/ 	.word	0x00000000
        /*00e0*/ 	.short	0x0006
        /*00e2*/ 	.short	0x002c
        /*00e4*/ 	.byte	0x00, 0xf0, 0x11, 0x00


	//----- nvinfo : EIATTR_KPARAM_INFO
	.align		4
.L_1535:
        /*00e8*/ 	.byte	0x04, 0x17
        /*00ea*/ 	.short	(.L_1537 - .L_1536)
.L_1536:
        /*00ec*/ 	.word	0x00000000
        /*00f0*/ 	.short	0x0005
        /*00f2*/ 	.short	0x0028
        /*00f4*/ 	.byte	0x00, 0xf0, 0x11, 0x00


	//----- nvinfo : EIATTR_KPARAM_INFO
	.align		4
.L_1537:
        /*00f8*/ 	.byte	0x04, 0x17
        /*00fa*/ 	.short	(.L_1539 - .L_1538)
.L_1538:
        /*00fc*/ 	.word	0x00000000
        /*0100*/ 	.short	0x0004
        /*0102*/ 	.short	0x0020
        /*0104*/ 	.byte	0x00, 0xf5, 0x21, 0x00


	//----- nvinfo : EIATTR_KPARAM_INFO
	.align		4
.L_1539:
        /*0108*/ 	.byte	0x04, 0x17
        /*010a*/ 	.short	(.L_1541 - .L_1540)
.L_1540:
        /*010c*/ 	.word	0x00000000
        /*0110*/ 	.short	0x0003
        /*0112*/ 	.short	0x0018
        /*0114*/ 	.byte	0x00, 0xf5, 0x21, 0x00


	//----- nvinfo : EIATTR_KPARAM_INFO
	.align		4
.L_1541:
        /*0118*/ 	.byte	0x04, 0x17
        /*011a*/ 	.short	(.L_1543 - .L_1542)
.L_1542:
        /*011c*/ 	.word	0x00000000
        /*0120*/ 	.short	0x0002
        /*0122*/ 	.short	0x0010
        /*0124*/ 	.byte	0x00, 0xf5, 0x21, 0x00


	//----- nvinfo : EIATTR_KPARAM_INFO
	.align		4
.L_1543:
        /*0128*/ 	.byte	0x04, 0x17
        /*012a*/ 	.short	(.L_1545 - .L_1544)
.L_1544:
        /*012c*/ 	.word	0x00000000
        /*0130*/ 	.short	0x0001
        /*0132*/ 	.short	0x0008
        /*0134*/ 	.byte	0x00, 0xf5, 0x21, 0x00


	//----- nvinfo : EIATTR_KPARAM_INFO
	.align		4
.L_1545:
        /*0138*/ 	.byte	0x04, 0x17
        /*013a*/ 	.short	(.L_1547 - .L_1546)
.L_1546:
        /*013c*/ 	.word	0x00000000
        /*0140*/ 	.short	0x0000
        /*0142*/ 	.short	0x0000
        /*0144*/ 	.byte	0x00, 0xf5, 0x21, 0x00


	//----- nvinfo : EIATTR_SPARSE_MMA_MASK
	.align		4
.L_1547:
        /*0148*/ 	.byte	0x03, 0x50
        /*014a*/ 	.short	0x0000


	//----- nvinfo : EIATTR_MAXREG_COUNT
	.align		4
        /*014c*/ 	.byte	0x03, 0x1b
        /*014e*/ 	.short	0x00ff


	//----- nvinfo : EIATTR_NUM_BARRIERS
	.align		4
        /*0150*/ 	.byte	0x02, 0x4c
        /*0152*/ 	.byte	0x01
	.zero		1


	//----- nvinfo : EIATTR_MERCURY_ISA_VERSION
	.align		4
        /*0154*/ 	.byte	0x03, 0x5f
        /*0156*/ 	.short	0x0101


	//----- nvinfo : EIATTR_VRC_CTA_INIT_COUNT
	.align		4
        /*0158*/ 	.byte	0x02, 0x4a
	.zero		1
	.zero		1


	//----- nvinfo : EIATTR_EXIT_INSTR_OFFSETS
	.align		4
        /*015c*/ 	.byte	0x04, 0x1c
        /*015e*/ 	.short	(.L_1549 - .L_1548)


	//   ....[0]....
.L_1548:
        /*0160*/ 	.word	0x00000ce0


	//   ....[1]....
        /*0164*/ 	.word	0x00006290


	//   ....[2]....
        /*0168*/ 	.word	0x00006540


	//   ....[3]....
        /*016c*/ 	.word	0x00006790


	//   ....[4]....
        /*0170*/ 	.word	0x000069e0


	//   ....[5]....
        /*0174*/ 	.word	0x00006b20


	//   ....[6]....
        /*0178*/ 	.word	0x00006bb0


	//   ....[7]....
        /*017c*/ 	.word	0x00006bf0


	//----- nvinfo : EIATTR_CRS_STACK_SIZE
	.align		4
.L_1549:
        /*0180*/ 	.byte	0x04, 0x1e
        /*0182*/ 	.short	(.L_1551 - .L_1550)
.L_1550:
        /*0184*/ 	.word	0x00000000


	//----- nvinfo : EIATTR_CBANK_PARAM_SIZE
	.align		4
.L_1551:
        /*0188*/ 	.byte	0x03, 0x19
        /*018a*/ 	.short	0x0074


	//----- nvinfo : EIATTR_PARAM_CBANK
	.align		4
        /*018c*/ 	.byte	0x04, 0x0a
        /*018e*/ 	.short	(.L_1553 - .L_1552)
	.align		4
.L_1552:
        /*0190*/ 	.word	index@(.nv.constant0._Z23gemm_half_q_half_kernelILi4ELi20ELb0ELb0ELi32EEvPK6__halfPKjS4_S2_PS0_iiiiPKtS7_iiiiiibS2_i)
        /*0194*/ 	.short	0x0380
        /*0196*/ 	.short	0x0074


	//----- nvinfo : EIATTR_SW_WAR
	.align		4
.L_1553:
        /*0198*/ 	.byte	0x04, 0x36
        /*019a*/ 	.short	(.L_1555 - .L_1554)
.L_1554:
        /*019c*/ 	.word	0x00000008
.L_1555:


//--------------------- .nv.info._Z23gemm_half_q_half_kernelILi4ELi38ELb0ELb0ELi32EEvPK6__halfPKjS4_S2_PS0_iiiiPKtS7_iiiiiibS2_i --------------------------
	.section	.nv.info._Z23gemm_half_q_half_kernelILi4ELi38ELb0ELb0ELi32EEvPK6__halfPKjS4_S2_PS0_iiiiPKtS7_iiiiiibS2_i,"",@"SHT_CUDA_INFO"
	.sectionflags	@""
	.align	4


	//----- nvinfo : EIATTR_CUDA_API_VERSION
	.align		4
        /*0000*/ 	.byte	0x04, 0x37
        /*0002*/ 	.short	(.L_1557 - .L_1556)
.L_1556:
        /*0004*/ 	.word	0x00000082


	//----- nvinfo : EIATTR_KPARAM_INFO
	.align		4
.L_1557:
        /*0008*/ 	.byte	0x04, 0x17
        /*000a*/ 	.short	(.L_1559 - .L_1558)
.L_1558:
        /*000c*/ 	.word	0x00000000
        /*0010*/ 	.short	0x0013
        /*0012*/ 	.short	0x0070
        /*0014*/ 	.byte	0x00, 0xf0, 0x11, 0x00


	//----- nvinfo : EIATTR_KPARAM_INFO
	.align		4
.L_1559:
        /*0018*/ 	.byte	0x04, 0x17
        /*001a*/ 	.short	(.L_1561 - .L_1560)
.L_1560:
        /*001c*/ 	.word	0x00000000
        /*0020*/ 	.short	0x0012
        /*0022*/ 	.short	0x0068
        /*0024*/ 	.byte	0x00, 0xf5, 0x21, 0x00


	//----- nvinfo : EIATTR_KPARAM_INFO
	.align		4
.L_1561:
        /*0028*/ 	.byte	0x04, 0x17
        /*002a*/ 	.short	(.L_1563 - .L_1562)
.L_1562:
        /*002c*/ 	.word	0x00000000
        /*0030*/ 	.short	0x0011
        /*0032*/ 	.short	0x0060
        /*0034*/ 	.byte	0x00, 0xf0, 0x05, 0x00


	//----- nvinfo : EIATTR_KPARAM_INFO
	.align		4
.L_1563:
        /*0038*/ 	.byte	0x04, 0x17
        /*003a*/ 	.short	(.L_1565 - .L_1564)
.L_1564:
        /*003c*/ 	.word	0x00000000
        /*0040*/ 	.short	0x0010
        /*0042*/ 	.short	0x005c
        /*0044*/ 	.byte	0x00, 0xf0, 0x11, 0x00


	//----- nvinfo : EIATTR_KPARAM_INFO
	.align		4
.L_1565:
        /*0048*/ 	.byte	0x04, 0x17
        /*004a*/ 	.short	(.L_1567 - .L_1566)
.L_1566:
        /*004c*/ 	.word	0x00000000
        /*0050*/ 	.short	0x000f
        /*0052*/ 	.short	0x0058
        /*0054*/ 	.byte	0x00, 0xf0, 0x11, 0x00


	//----- nvinfo : EIATTR_KPARAM_INFO
	.align		4
.L_1567:
        /*0058*/ 	.byte	0x04, 0x17
        /*005a*/ 	.short	(.L_1569 - .L_1568)
.L_1568:
        /*005c*/ 	.word	0x00000000
        /*0060*/ 	.short	0x000e
        /*0062*/ 	.short	0x0054
        /*0064*/ 	.byte	0x00, 0xf0, 0x11, 0x00


	//----- nvinfo : EIATTR_KPARAM_INFO
	.align		4
.L_1569:
        /*0068*/ 	.byte	0x04, 0x17
        /*006a*/ 	.short	(.L_1571 - .L_1570)
.L_1570:
        /*006c*/ 	.word	0x00000000
        /*0070*/ 	.short	0x000d
        /*0072*/ 	.short	0x0050
        /*0074*/ 	.byte	0x00, 0xf0, 0x11, 0x00


	//----- nvinfo : EIATTR_KPARAM_INFO
	.align		4
.L_1571:
        /*0078*/ 	.byte	0x04, 0x17
        /*007a*/ 	.short	(.L_1573 - .L_1572)
.L_1572:
        /*007c*/ 	.word	0x00000000
        /*0080*/ 	.short	0x000c
        /*0082*/ 	.short	0x004c
        /*0084*/ 	.byte	0x00, 0xf0, 0x11, 0x00


	//----- nvinfo : EIATTR_KPARAM_INFO
	.align		4
.L_1573:
        /*0088*/ 	.byte	0x04, 0x17
        /*008a*/ 	.short	(.L_1575 - .L_1574)
.L_1574:
        /*008c*/ 	.word	0x00000000
        /*0090*/ 	.short	0x000b
        /*0092*/ 	.short	0x0048
        /*0094*/ 	.byte	0x00, 0xf0, 0x11, 0x00


	//----- nvinfo : EIATTR_KPARAM_INFO
	.align		4
.L_1575:
        /*0098*/ 	.byte	0x04, 0x17
        /*009a*/ 	.short	(.L_1577 - .L_1576)
.L_1576:
        /*009c*/ 	.word	0x00000000
        /*00a0*/ 	.short	0x000a
        /*00a2*/ 	.short	0x0040
        /*00a4*/ 	.byte	0x00, 0xf5, 0x21, 0x00


	//----- nvinfo : EIATTR_KPARAM_INFO
	.align		4
.L_1577:
        /*00a8*/ 	.byte	0x04, 0x17
        /*00aa*/ 	.short	(.L_1579 - .L_1578)
.L_1578:
        /*00ac*/ 	.word	0x00000000
        /*00b0*/ 	.short	0x0009
        /*00b2*/ 	.short	0x0038
        /*00b4*/ 	.byte	0x00, 0xf5, 0x21, 0x00


	//----- nvinfo : EIATTR_KPARAM_INFO
	.align		4
.L_1579:
        /*00b8*/ 	.byte	0x04, 0x17
        /*00ba*/ 	.short	(.L_1581 - .L_1580)
.L_1580:
        /*00bc*/ 	.word	0x00000000
        /*00c0*/ 	.short	0x0008
        /*00c2*/ 	.short	0x0034
        /*00c4*/ 	.byte	0x00, 0xf0, 0x11, 0x00


	//----- nvinfo : EIATTR_KPARAM_INFO
	.align		4
.L_1581:
        /*00c8*/ 	.byte	0x04, 0x17
        /*00ca*/ 	.short	(.L_1583 - .L_1582)
.L_1582:
        /*00cc*/ 	.word	0x00000000
        /*00d0*/ 	.short	0x0007
        /*00d2*/ 	.short	0x0030
        /*00d4*/ 	.byte	0x00, 0xf0, 0x11, 0x00


	//----- nvinfo : EIATTR_KPARAM_INFO
	.align		4
.L_1583:
        /*00d8*/ 	.byte	0x04, 0x17
        /*00da*/ 	.short	(.L_1585 - .L_1584)
.L_1584:
        /*00dc*/ 	.word	0x00000000
        /*00e0*/ 	.short	0x0006
        /*00e2*/ 	.short	0x002c
        /*00e4*/ 	.byte	0x00, 0xf0, 0x11, 0x00


	//----- nvinfo : EIATTR_KPARAM_INFO
	.align		4
.L_1585:
        /*00e8*/ 	.byte	0x04, 0x17
        /*00ea*/ 	.short	(.L_1587 - .L_1586)
.L_1586:
        /*00ec*/ 	.word	0x00000000
        /*00f0*/ 	.short	0x0005
        /*00f2*/ 	.short	0x0028
        /*00f4*/ 	.byte	0x00, 0xf0, 0x11, 0x00


	//----- nvinfo : EIATTR_KPARAM_INFO
	.align		4
.L_1587:
        /*00f8*/ 	.byte	0x04, 0x17
        /*00fa*/ 	.short	(.L_1589 - .L_1588)
.L_1588:
        /*00fc*/ 	.word	0x00000000
        /*0100*/ 	.short	0x0004
        /*0102*/ 	.short	0x0020
        /*0104*/ 	.byte	0x00, 0xf5, 0x21, 0x00


	//----- nvinfo : EIATTR_KPARAM_INFO
	.align		4
.L_1589:
        /*0108*/ 	.byte	0x04, 0x17
        /*010a*/ 	.short	(.L_1591 - .L_1590)
.L_1590:
        /*010c*/ 	.word	0x00000000
        /*0110*/ 	.short	0x0003
        /*0112*/ 	.short	0x0018
        /*0114*/ 	.byte	0x00, 0xf5, 0x21, 0x00


	//----- nvinfo : EIATTR_KPARAM_INFO
	.align		4
.L_1591:
        /*0118*/ 	.byte	0x04, 0x17
        /*011a*/ 	.short	(.L_1593 - .L_1592)
.L_1592:
        /*011c*/ 	.word	0x00000000
        /*0120*/ 	.short	0x0002
        /*0122*/ 	.short	0x0010
        /*0124*/ 	.byte	0x00, 0xf5, 0x21, 0x00


	//----- nvinfo : EIATTR_KPARAM_INFO
	.align		4
.L_1593:
        /*0128*/ 	.byte	0x04, 0x17
        /*012a*/ 	.short	(.L_1595 - .L_1594)
.L_1594:
        /*012c*/ 	.word	0x00000000
        /*0130*/ 	.short	0x0001
        /*0132*/ 	.short	0x0008
        /*0134*/ 	.byte	0x00, 0xf5, 0x21, 0x00


	//----- nvinfo : EIATTR_KPARAM_INFO
	.align		4
.L_1595:
        /*0138*/ 	.byte	0x04, 0x17
        /*013a*/ 	.short	(.L_1597 - .L_1596)
.L_1596:
        /*013c*/ 	.word	0x00000000
        /*0140*/ 	.short	0x0000
        /*0142*/ 	.short	0x0000
        /*0144*/ 	.byte	0x00, 0xf5, 0x21, 0x00


	//----- nvinfo : EIATTR_SPARSE_MMA_MASK
	.align		4
.L_1597:
        /*0148*/ 	.byte	0x03, 0x50
        /*014a*/ 	.short	0x0000


	//----- nvinfo : EIATTR_MAXREG_COUNT
	.align		4
        /*014c*/ 	.byte	0x03, 0x1b
        /*014e*/ 	.short	0x00ff


	//----- nvinfo : EIATTR_NUM_BARRIERS
	.align		4
        /*0150*/ 	.byte	0x02, 0x4c
        /*0152*/ 	.byte	0x01
	.zero		1


	//----- nvinfo : EIATTR_MERCURY_ISA_VERSION
	.align		4
        /*0154*/ 	.byte	0x03, 0x5f
        /*0156*/ 	.short	0x0101


	//----- nvinfo : EIATTR_VRC_CTA_INIT_COUNT
	.align		4
        /*0158*/ 	.byte	0x02, 0x4a
	.zero		1
	.zero		1


	//----- nvinfo : EIATTR_EXIT_INSTR_OFFSETS
	.align		4
        /*015c*/ 	.byte	0x04, 0x1c
        /*015e*/ 	.short	(.L_1599 - .L_1598)


	//   ....[0]....
.L_1598:
        /*0160*/ 	.word	0x00000d10


	//   ....[1]....
        /*0164*/ 	.word	0x00007a70


	//   ....[2]....
        /*0168*/ 	.word	0x00007d20


	//   ....[3]....
        /*016c*/ 	.word	0x00007f70


	//   ....[4]....
        /*0170*/ 	.word	0x000081c0


	//   ....[5]....
        /*0174*/ 	.word	0x00008300


	//   ....[6]....
        /*0178*/ 	.word	0x00008390


	//   ....[7]....
        /*017c*/ 	.word	0x000083d0


	//----- nvinfo : EIATTR_CRS_STACK_SIZE
	.align		4
.L_1599:
        /*0180*/ 	.byte	0x04, 0x1e
        /*0182*/ 	.short	(.L_1601 - .L_1600)
.L_1600:
        /*0184*/ 	.word	0x00000000


	//----- nvinfo : EIATTR_CBANK_PARAM_SIZE
	.align		4
.L_1601:
        /*0188*/ 	.byte	0x03, 0x19
        /*018a*/ 	.short	0x0074


	//----- nvinfo : EIATTR_PARAM_CBANK
	.align		4
        /*018c*/ 	.byte	0x04, 0x0a
        /*018e*/ 	.short	(.L_1603 - .L_1602)
	.align		4
.L_1602:
        /*0190*/ 	.word	index@(.nv.constant0._Z23gemm_half_q_half_kernelILi4ELi38ELb0ELb0ELi32EEvPK6__halfPKjS4_S2_PS0_iiiiPKtS7_iiiiiibS2_i)
        /*0194*/ 	.short	0x0380
        /*0196*/ 	.short	0x0074


	//----- nvinfo : EIATTR_SW_WAR
	.align		4
.L_1603:
        /*0198*/ 	.byte	0x04, 0x36
        /*019a*/ 	.short	(.L_1605 - .L_1604)
.L_1604:
        /*019c*/ 	.word	0x00000008
.L_1605:


//--------------------- .nv.info._Z23gemm_half_q_half_kernelILi4ELi128ELb0ELb0ELi32EEvPK6__halfPKjS4_S2_PS0_iiiiPKtS7_iiiiiibS2_i --------------------------
	.section	.nv.info._Z23gemm_half_q_half_kernelILi4ELi128ELb0ELb0ELi32EEvPK6__halfPKjS4_S2_PS0_iiiiPKtS7_iiiiiibS2_i,"",@"SHT_CUDA_INFO"
	.sectionflags	@""
	.align	4


	//----- nvinfo : EIATTR_CUDA_API_VERSION
	.align		4
        /*0000*/ 	.byte	0x04, 0x37
        /*0002*/ 	.short	(.L_1607 - .L_1606)
.L_1606:
        /*0004*/ 	.word	0x00000082


	//----- nvinfo : EIATTR_KPARAM_INFO
	.align		4
.L_1607:
        /*0008*/ 	.byte	0x04, 0x17
        /*000a*/ 	.short	(.L_1609 - .L_1608)
.L_1608:
        /*000c*/ 	.word	0x00000000
        /*0010*/ 	.short	0x0013
        /*0012*/ 	.short	0x0070
        /*0014*/ 	.byte	0x00, 0xf0, 0x11, 0x00


	//----- nvinfo : EIATTR_KPARAM_INFO
	.align		4
.L_1609:
        /*0018*/ 	.byte	0x04, 0x17
        /*001a*/ 	.short	(.L_1611 - .L_1610)
.L_1610:
        /*001c*/ 	.word	0x00000000
        /*0020*/ 	.short	0x0012
        /*0022*/ 	.short	0x0068
        /*0024*/ 	.byte	0x00, 0xf5, 0x21, 0x00


	//----- nvinfo : EIATTR_KPARAM_INFO
	.align		4
.L_1611:
        /*0028*/ 	.byte	0x04, 0x17
        /*002a*/ 	.short	(.L_1613 - .L_1612)
.L_1612:
        /*002c*/ 	.word	0x00000000
        /*0030*/ 	.short	0x0011
        /*0032*/ 	.short	0x0060
        /*0034*/ 	.byte	0x00, 0xf0, 0x05, 0x00


	//----- nvinfo : EIATTR_KPARAM_INFO
	.align		4
.L_1613:
        /*0038*/ 	.byte	0x04, 0x17
        /*003a*/ 	.short	(.L_1615 - .L_1614)
.L_1614:
        /*003c*/ 	.word	0x00000000
        /*0040*/ 	.short	0x0010
        /*0042*/ 	.short	0x005c
        /*0044*/ 	.byte	0x00, 0xf0, 0x11, 0x00


	//----- nvinfo : EIATTR_KPARAM_INFO
	.align		4
.L_1615:
        /*0048*/ 	.byte	0x04, 0x17
        /*004a*/ 	.short	(.L_1617 - .L_1616)
.L_1616:
        /*004c*/ 	.word	0x00000000
        /*0050*/ 	.short	0x000f
        /*0052*/ 	.short	0x0058
        /*0054*/ 	.byte	0x00, 0xf0, 0x11, 0x00


	//----- nvinfo : EIATTR_KPARAM_INFO
	.align		4
.L_1617:
        /*0058*/ 	.byte	0x04, 0x17
        /*005a*/ 	.short	(.L_1619 - .L_1618)
.L_1618:
        /*005c*/ 	.word	0x00000000
        /*0060*/ 	.short	0x000e
        /*0062*/ 	.short	0x0054
        /*0064*/ 	.byte	0x00, 0xf0, 0x11, 0x00


	//----- nvinfo : EIATTR_KPARAM_INFO
	.align		4
.L_1619:
        /*0068*/ 	.byte	0x04, 0x17
        /*006a*/ 	.short	(.L_1621 - .L_1620)
.L_1620:
        /*006c*/ 	.word	0x00000000
        /*0070*/ 	.short	0x000d
        /*0072*/ 	.short	0x0050
        /*0074*/ 	.byte	0x00, 0xf0, 0x11, 0x00


	//----- nvinfo : EIATTR_KPARAM_INFO
	.align		4
.L_1621:
        /*0078*/ 	.byte	0x04, 0x17
        /*007a*/ 	.short	(.L_1623 - .L_1622)
.L_1622:
        /*007c*/ 	.word	0x00000000
        /*0080*/ 	.short	0x000c
        /*0082*/ 	.short	0x004c
        /*0084*/ 	.byte	0x00, 0xf0, 0x11, 0x00


	//----- nvinfo : EIATTR_KPARAM_INFO
	.align		4
.L_1623:
        /*0088*/ 	.byte	0x04, 0x17
        /*008a*/ 	.short	(.L_1625 - .L_1624)
.L_1624:
        /*008c*/ 	.word	0x00000000
        /*0090*/ 	.short	0x000b
        /*0092*/ 	.short	0x0048
        /*0094*/ 	.byte	0x00, 0xf0, 0x11, 0x00


	//----- nvinfo : EIATTR_KPARAM_INFO
	.align		4
.L_1625:
        /*0098*/ 	.byte	0x04, 0x17
        /*009a*/ 	.short	(.L_1627 - .L_1626)
.L_1626:
        /*009c*/ 	.word	0x00000000
        /*00a0*/ 	.short	0x000a
        /*00a2*/ 	.short	0x0040
        /*00a4*/ 	.byte	0x00, 0xf5, 0x21, 0x00


	//----- nvinfo : EIATTR_KPARAM_INFO
	.align		4
.L_1627:
        /*00a8*/ 	.byte	0x04, 0x17
        /*00aa*/ 	.short	(.L_1629 - .L_1628)
.L_1628:
        /*00ac*/ 	.word	0x00000000
        /*00b0*/ 	.short	0x0009
        /*00b2*/ 	.short	0x0038
        /*00b4*/ 	.byte	0x00, 0xf5, 0x21, 0x00


	//----- nvinfo : EIATTR_KPARAM_INFO
	.align		4
.L_1629:
        /*00b8*/ 	.byte	0x04, 0x17
        /*00ba*/ 	.short	(.L_1631 - .L_1630)
.L_1630:
        /*00bc*/ 	.word	0x00000000
        /*00c0*/ 	.short	0x0008
        /*00c2*/ 	.short	0x0034
        /*00c4*/ 	.byte	0x00, 0xf0, 0x11, 0x00


	//----- nvinfo : EIATTR_KPARAM_INFO
	.align		4
.L_1631:
        /*00c8*/ 	.byte	0x04, 0x17
        /*00ca*/ 	.short	(.L_1633 - .L_1632)
.L_1632:
        /*00cc*/ 	.word	0x00000000
        /*00d0*/ 	.short	0x0007
        /*00d2*/ 	.short	0x0030
        /*00d4*/ 	.byte	0x00, 0xf0, 0x11, 0x00


	//----- nvinfo : EIATTR_KPARAM_INFO
	.align		4
.L_1633:
        /*00d8*/ 	.byte	0x04, 0x17
        /*00da*/ 	.short	(.L_1635 - .L_1634)
.L_1634:
        /*00dc*/ 	.word	0x00000000
        /*00e0*/ 	.short	0x0006
        /*00e2*/ 	.short	0x002c
        /*00e4*/ 	.byte	0x00, 0xf0, 0x11, 0x00


	//----- nvinfo : EIATTR_KPARAM_INFO
	.align		4
.L_1635:
        /*00e8*/ 	.byte	0x04, 0x17
        /*00ea*/ 	.short	(.L_1637 - .L_1636)
.L_1636:
        /*00ec*/ 	.word	0x00000000
        /*00f0*/ 	.short	0x0005
        /*00f2*/ 	.short	0x0028
        /*00f4*/ 	.byte	0x00, 0xf0, 0x11, 0x00


	//----- nvinfo : EIATTR_KPARAM_INFO
	.align		4
.L_1637:
        /*00f8*/ 	.byte	0x04, 0x17
        /*00fa*/ 	.short	(.L_1639 - .L_1638)
.L_1638:
        /*00fc*/ 	.word	0x00000000
        /*0100*/ 	.short	0x0004
        /*0102*/ 	.short	0x0020
        /*0104*/ 	.byte	0x00, 0xf5, 0x21, 0x00


	//----- nvinfo : EIATTR_KPARAM_INFO
	.align		4
.L_1639:
        /*0108*/ 	.byte	0x04, 0x17
        /*010a*/ 	.short	(.L_1641 - .L_1640)
.L_1640:
        /*010c*/ 	.word	0x00000000
        /*0110*/ 	.short	0x0003
        /*0112*/ 	.short	0x0018
        /*0114*/ 	.byte	0x00, 0xf5, 0x21, 0x00


	//----- nvinfo : EIATTR_KPARAM_INFO
	.align		4
.L_1641:
        /*0118*/ 	.byte	0x04, 0x17
        /*011a*/ 	.short	(.L_1643 - .L_1642)
.L_1642:
        /*011c*/ 	.word	0x00000000
        /*0120*/ 	.short	0x0002
        /*0122*/ 	.short	0x0010
        /*0124*/ 	.byte	0x00, 0xf5, 0x21, 0x00


	//----- nvinfo : EIATTR_KPARAM_INFO
	.align		4
.L_1643:
        /*0128*/ 	.byte	0x04, 0x17
        /*012a*/ 	.short	(.L_1645 - .L_1644)
.L_1644:
        /*012c*/ 	.word	0x00000000
        /*0130*/ 	.short	0x0001
        /*0132*/ 	.short	0x0008
        /*0134*/ 	.byte	0x00, 0xf5, 0x21, 0x00


	//----- nvinfo : EIATTR_KPARAM_INFO
	.align		4
.L_1645:
        /*0138*/ 	.byte	0x04, 0x17
        /*013a*/ 	.short	(.L_1647 - .L_1646)
.L_1646:
        /*013c*/ 	.word	0x00000000
        /*0140*/ 	.short	0x0000
        /*0142*/ 	.short	0x0000
        /*0144*/ 	.byte	0x00, 0xf5, 0x21, 0x00


	//----- nvinfo : EIATTR_SPARSE_MMA_MASK
	.align		4
.L_1647:
        /*0148*/ 	.byte	0x03, 0x50
        /*014a*/ 	.short	0x0000


	//----- nvinfo : EIATTR_MAXREG_COUNT
	.align		4
        /*014c*/ 	.byte	0x03, 0x1b
        /*014e*/ 	.short	0x00ff


	//----- nvinfo : EIATTR_NUM_BARRIERS
	.align		4
        /*0150*/ 	.byte	0x02, 0x4c
        /*0152*/ 	.byte	0x01
	.zero		1


	//----- nvinfo : EIATTR_MERCURY_ISA_VERSION
	.align		4
        /*0154*/ 	.byte	0x03, 0x5f
        /*0156*/ 	.short	0x0101


	//----- nvinfo : EIATTR_VRC_CTA_INIT_COUNT
	.align		4
        /*0158*/ 	.byte	0x02, 0x4a
	.zero		1
	.zero		1


	//----- nvinfo : EIATTR_EXIT_INSTR_OFFSETS
	.align		4
        /*015c*/ 	.byte	0x04, 0x1c
        /*015e*/ 	.short	(.L_1649 - .L_1648)


	//   ....[0]....
.L_1648:
        /*0160*/ 	.word	0x00000cd0


	//   ....[1]....
        /*0164*/ 	.word	0x00007700


	//   ....[2]....
        /*0168*/ 	.word	0x000079b0


	//   ....[3]....
        /*016c*/ 	.word	0x00007c00


	//   ....[4]....
        /*0170*/ 	.word	0x00007e50


	//   ....[5]....
        /*0174*/ 	.word	0x00007f90


	//   ....[6]....
        /*0178*/ 	.word	0x00008010


	//   ....[7]....
        /*017c*/ 	.word	0x00008050


	//----- nvinfo : EIATTR_CRS_STACK_SIZE
	.align		4
.L_1649:
        /*0180*/ 	.byte	0x04, 0x1e
        /*0182*/ 	.short	(.L_1651 - .L_1650)
.L_1650:
        /*0184*/ 	.word	0x00000000


	//----- nvinfo : EIATTR_CBANK_PARAM_SIZE
	.align		4
.L_1651:
        /*0188*/ 	.byte	0x03, 0x19
        /*018a*/ 	.short	0x0074


	//----- nvinfo : EIATTR_PARAM_CBANK
	.align		4
        /*018c*/ 	.byte	0x04, 0x0a
        /*018e*/ 	.short	(.L_1653 - .L_1652)
	.align		4
.L_1652:
        /*0190*/ 	.word	index@(.nv.constant0._Z23gemm_half_q_half_kernelILi4ELi128ELb0ELb0ELi32EEvPK6__halfPKjS4_S2_PS0_iiiiPKtS7_iiiiiibS2_i)
        /*0194*/ 	.short	0x0380
        /*0196*/ 	.short	0x0074


	//----- nvinfo : EIATTR_SW_WAR
	.align		4
.L_1653:
        /*0198*/ 	.byte	0x04, 0x36
        /*019a*/ 	.short	(.L_1655 - .L_1654)
.L_1654:
        /*019c*/ 	.word	0x00000008
.L_1655:


//--------------------- .nv.info._Z23gemm_half_q_half_kernelILi3ELi190ELb0ELb0ELi64EEvPK6__halfPKjS4_S2_PS0_iiiiPKtS7_iiiiiibS2_i --------------------------
	.section	.nv.info._Z23gemm_half_q_half_kernelILi3ELi190ELb0ELb0ELi64EEvPK6__halfPKjS4_S2_PS0_iiiiPKtS7_iiiiiibS2_i,"",@"SHT_CUDA_INFO"
	.sectionflags	@""
	.align	4


	//----- nvinfo : EIATTR_CUDA_API_VERSION
	.align		4
        /*0000*/ 	.byte	0x04, 0x37
        /*0002*/ 	.short	(.L_1657 - .L_1656)
.L_1656:
        /*0004*/ 	.word	0x00000082


	//----- nvinfo : EIATTR_KPARAM_INFO
	.align		4
.L_1657:
        /*0008*/ 	.byte	0x04, 0x17
        /*000a*/ 	.short	(.L_1659 - .L_1658)
.L_1658:
        /*000c*/ 	.word	0x00000000
        /*0010*/ 	.short	0x0013
        /*0012*/ 	.short	0x0070
        /*0014*/ 	.byte	0x00, 0xf0, 0x11, 0x00


	//----- nvinfo : EIATTR_KPARAM_INFO
	.align		4
.L_1659:
        /*0018*/ 	.byte	0x04, 0x17
        /*001a*/ 	.short	(.L_1661 - .L_1660)
.L_1660:
        /*001c*/ 	.word	0x00000000
        /*0020*/ 	.short	0x0012
        /*0022*/ 	.short	0x0068
        /*0024*/ 	.byte	0x00, 0xf5, 0x21, 0x00


	//----- nvinfo : EIATTR_KPARAM_INFO
	.align		4
.L_1661:
        /*0028*/ 	.byte	0x04, 0x17
        /*002a*/ 	.short	(.L_1663 - .L_1662)
.L_1662:
        /*002c*/ 	.word	0x00000000
        /*0030*/ 	.short	0x0011
        /*0032*/ 	.short	0x0060
        /*0034*/ 	.byte	0x00, 0xf0, 0x05, 0x00


	//----- nvinfo : EIATTR_KPARAM_INFO
	.align		4
.L_1663:
        /*0038*/ 	.byte	0x04, 0x17
        /*003a*/ 	.short	(.L_1665 - .L_1664)
.L_1664:
        /*003c*/ 	.word	0x00000000
        /*0040*/ 	.short	0x0010
        /*0042*/ 	.short	0x005c
        /*0044*/ 	.byte	0x00, 0xf0, 0x11, 0x00


	//----- nvinfo : EIATTR_KPARAM_INFO
	.align		4
.L_1665:
        /*0048*/ 	.byte	0x04, 0x17
        /*004a*/ 	.short	(.L_1667 - .L_1666)
.L_1666:
        /*004c*/ 	.word	0x00000000
        /*0050*/ 	.short	0x000f
        /*0052*/ 	.short	0x0058
        /*0054*/ 	.byte	0x00, 0xf0, 0x11, 0x00


	//----- nvinfo : EIATTR_KPARAM_INFO
	.align		4
.L_1667:
        /*0058*/ 	.byte	0x04, 0x17
        /*005a*/ 	.short	(.L_1669 - .L_1668)
.L_1668:
        /*005c*/ 	.word	0x00000000
        /*0060*/ 	.short	0x000e
        /*0062*/ 	.short	0x0054
        /*0064*/ 	.byte	0x00, 0xf0, 0x11, 0x00


	//----- nvinfo : EIATTR_KPARAM_INFO
	.align		4
.L_1669:
        /*0068*/ 	.byte	0x04, 0x17
        /*006a*/ 	.short	(.L_1671 - .L_1670)
.L_1670:
        /*006c*/ 	.word	0x00000000
        /*0070*/ 	.short	0x000d
        /*0072*/ 	.short	0x0050
        /*0074*/ 	.byte	0x00, 0xf0, 0x11, 0x00


	//----- nvinfo : EIATTR_KPARAM_INFO
	.align		4
.L_1671:
        /*0078*/ 	.byte	0x04, 0x17
        /*007a*/ 	.short	(.L_1673 - .L_1672)
.L_1672:
        /*007c*/ 	.word	0x00000000
        /*0080*/ 	.short	0x000c
        /*0082*/ 	.short	0x004c
        /*0084*/ 	.byte	0x00, 0xf0, 0x11, 0x00


	//----- nvinfo : EIATTR_KPARAM_INFO
	.align		4
.L_1673:
        /*0088*/ 	.byte	0x04, 0x17
        /*008a*/ 	.short	(.L_1675 - .L_1674)
.L_1674:
        /*008c*/ 	.word	0x00000000
        /*0090*/ 	.short	0x000b
        /*0092*/ 	.short	0x0048
        /*0094*/ 	.byte	0x00, 0xf0, 0x11, 0x00


	//----- nvinfo : EIATTR_KPARAM_INFO
	.align		4
.L_1675:
        /*0098*/ 	.byte	0x04, 0x17
        /*009a*/ 	.short	(.L_1677 - .L_1676)
.L_1676:
        /*009c*/ 	.word	0x00000000
        /*00a0*/ 	.short	0x000a
        /*00a2*/ 	.short	0x0040
        /*00a4*/ 	.byte	0x00, 0xf5, 0x21, 0x00


	//----- nvinfo : EIATTR_KPARAM_INFO
	.align		4
.L_1677:
        /*00a8*/ 	.byte	0x04, 0x17
        /*00aa*/ 	.short	(.L_1679 - .L_1678)
.L_1678:
        /*00ac*/ 	.word	0x00000000
        /*00b0*/ 	.short	0x0009
        /*00b2*/ 	.short	0x0038
        /*00b4*/ 	.byte	0x00, 0xf5, 0x21, 0x00


	//----- nvinfo : EIATTR_KPARAM_INFO
	.align		4
.L_1679:
        /*00b8*/ 	.byte	0x04, 0x17
        /*00ba*/ 	.short	(.L_1681 - .L_1680)
.L_1680:
        /*00bc*/ 	.word	0x00000000
        /*00c0*/ 	.short	0x0008
        /*00c2*/ 	.short	0x0034
        /*00c4*/ 	.byte	0x00, 0xf0, 0x11, 0x00


	//----- nvinfo : EIATTR_KPARAM_INFO
	.align		4
.L_1681:
        /*00c8*/ 	.byte	0x04, 0x17
        /*00ca*/ 	.short	(.L_1683 - .L_1682)
.L_1682:
        /*00cc*/ 	.word	0x00000000
        /*00d0*/ 	.short	0x0007
        /*00d2*/ 	.short	0x0030
        /*00d4*/ 	.byte	0x00, 0xf0, 0x11, 0x00


	//----- nvinfo : EIATTR_KPARAM_INFO
	.align		4
.L_1683:
        /*00d8*/ 	.byte	0x04, 0x17
        /*00da*/ 	.short	(.L_1685 - .L_1684)
.L_1684:
        /*00dc*/ 	.word	0x00000000
        /*00e0*/ 	.short	0x0006
        /*00e2*/ 	.short	0x002c
        /*00e4*/ 	.byte	0x00, 0xf0, 0x11, 0x00


	//----- nvinfo : EIATTR_KPARAM_INFO
	.align		4
.L_1685:
        /*00e8*/ 	.byte	0x04, 0x17
        /*00ea*/ 	.short	(.L_1687 - .L_1686)
.L_1686:
        /*00ec*/ 	.word	0x00000000
        /*00f0*/ 	.short	0x0005
        /*00f2*/ 	.short	0x0028
        /*00f4*/ 	.byte	0x00, 0xf0, 0x11, 0x00


	//----- nvinfo : EIATTR_KPARAM_INFO
	.align		4
.L_1687:
        /*00f8*/ 	.byte	0x04, 0x17
        /*00fa*/ 	.short	(.L_1689 - .L_1688)
.L_1688:
        /*00fc*/ 	.word	0x00000000
        /*0100*/ 	.short	0x0004
        /*0102*/ 	.short	0x0020
        /*0104*/ 	.byte	0x00, 0xf5, 0x21, 0x00


	//----- nvinfo : EIATTR_KPARAM_INFO
	.align		4
.L_1689:
        /*0108*/ 	.byte	0x04, 0x17
        /*010a*/ 	.short	(.L_1691 - .L_1690)
.L_1690:
        /*010c*/ 	.word	0x00000000
        /*0110*/ 	.short	0x0003
        /*0112*/ 	.short	0x0018
        /*0114*/ 	.byte	0x00, 0xf5, 0x21, 0x00


	//----- nvinfo : EIATTR_KPARAM_INFO
	.align		4
.L_1691:
        /*0118*/ 	.byte	0x04, 0x17
        /*011a*/ 	.short	(.L_1693 - .L_1692)
.L_1692:
        /*011c*/ 	.word	0x00000000
        /*0120*/ 	.short	0x0002
        /*0122*/ 	.short	0x0010
        /*0124*/ 	.byte	0x00, 0xf5, 0x21, 0x00


	//----- nvinfo : EIATTR_KPARAM_INFO
	.align		4
.L_1693:
        /*0128*/ 	.byte	0x04, 0x17
        /*012a*/ 	.short	(.L_1695 - .L_1694)
.L_1694:
        /*012c*/ 	.word	0x00000000
        /*0130*/ 	.short	0x0001
        /*0132*/ 	.short	0x0008
        /*0134*/ 	.byte	0x00, 0xf5, 0x21, 0x00


	//----- nvinfo : EIATTR_KPARAM_INFO
	.align		4
.L_1695:
        /*0138*/ 	.byte	0x04, 0x17
        /*013a*/ 	.short	(.L_1697 - .L_1696)
.L_1696:
        /*013c*/ 	.word	0x00000000
        /*0140*/ 	.short	0x0000
        /*0142*/ 	.short	0x0000
        /*0144*/ 	.byte	0x00, 0xf5, 0x21, 0x00


	//----- nvinfo : EIATTR_SPARSE_MMA_MASK
	.align		4
.L_1697:
        /*0148*/ 	.byte	0x03, 0x50
        /*014a*/ 	.short	0x0000


	//----- nvinfo : EIATTR_MAXREG_COUNT
	.align		4
        /*014c*/ 	.byte	0x03, 0x1b
        /*014e*/ 	.short	0x00ff


	//----- nvinfo : EIATTR_NUM_BARRIERS
	.align		4
        /*0150*/ 	.byte	0x02, 0x4c
        /*0152*/ 	.byte	0x01
	.zero		1


	//----- nvinfo : EIATTR_MERCURY_ISA_VERSION
	.align		4
        /*0154*/ 	.byte	0x03, 0x5f
        /*0156*/ 	.short	0x0101


	//----- nvinfo : EIATTR_VRC_CTA_INIT_COUNT
	.align		4
        /*0158*/ 	.byte	0x02, 0x4a
	.zero		1
	.zero		1


	//----- nvinfo : EIATTR_EXIT_INSTR_OFFSETS
	.align		4
        /*015c*/ 	.byte	0x04, 0x1c
        /*015e*/ 	.short	(.L_1699 - .L_1698)


	//   ....[0]....
.L_1698:
        /*0160*/ 	.word	0x00000d00


	//   ....[1]....
        /*0164*/ 	.word	0x00012180


	//   ....[2]....
        /*0168*/ 	.word	0x000123e0


	//   ....[3]....
        /*016c*/ 	.word	0x00012620


	//   ....[4]....
        /*0170*/ 	.word	0x00012750


	//   ....[5]....
        /*0174*/ 	.word	0x000127e0


	//   ....[6]....
        /*0178*/ 	.word	0x00012820


	//----- nvinfo : EIATTR_CRS_STACK_SIZE
	.align		4
.L_1699:
        /*017c*/ 	.byte	0x04, 0x1e
        /*017e*/ 	.short	(.L_1701 - .L_1700)
.L_1700:
        /*0180*/ 	.word	0x00000000


	//----- nvinfo : EIATTR_CBANK_PARAM_SIZE
	.align		4
.L_1701:
        /*0184*/ 	.byte	0x03, 0x19
        /*0186*/ 	.short	0x0074


	//----- nvinfo : EIATTR_PARAM_CBANK
	.align		4
        /*0188*/ 	.byte	0x04, 0x0a
        /*018a*/ 	.short	(.L_1703 - .L_1702)
	.align		4
.L_1702:
        /*018c*/ 	.word	index@(.nv.constant0._Z23gemm_half_q_half_kernelILi3ELi190ELb0ELb0ELi64EEvPK6__halfPKjS4_S2_PS0_iiiiPKtS7_iiiiiibS2_i)
        /*0190*/ 	.short	0x0380
        /*0192*/ 	.short	0x0074


	//----- nvinfo : EIATTR_SW_WAR
	.align		4
.L_1703:
        /*0194*/ 	.byte	0x04, 0x36
        /*0196*/ 	.short	(.L_1705 - .L_1704)
.L_1704:
        /*0198*/ 	.word	0x00000008
.L_1705:


//--------------------- .nv.info._Z23gemm_half_q_half_kernelILi3ELi160ELb0ELb0ELi64EEvPK6__halfPKjS4_S2_PS0_iiiiPKtS7_iiiiiibS2_i --------------------------
	.section	.nv.info._Z23gemm_half_q_half_kernelILi3ELi160ELb0ELb0ELi64EEvPK6__halfPKjS4_S2_PS0_iiiiPKtS7_iiiiiibS2_i,"",@"SHT_CUDA_INFO"
	.sectionflags	@""
	.align	4


	//----- nvinfo : EIATTR_CUDA_API_VERSION
	.align		4
        /*0000*/ 	.byte	0x04, 0x37
        /*0002*/ 	.short	(.L_1707 - .L_1706)
.L_1706:
        /*0004*/ 	.word	0x00000082


	//----- nvinfo : EIATTR_KPARAM_INFO
	.align		4
.L_1707:
        /*0008*/ 	.byte	0x04, 0x17
        /*000a*/ 	.short	(.L_1709 - .L_1708)
.L_1708:
        /*000c*/ 	.word	0x00000000
        /*0010*/ 	.short	0x0013
        /*0012*/ 	.short	0x0070
        /*0014*/ 	.byte	0x00, 0xf0, 0x11, 0x00


	//----- nvinfo : EIATTR_KPARAM_INFO
	.align		4
.L_1709:
        /*0018*/ 	.byte	0x04, 0x17
        /*001a*/ 	.short	(.L_1711 - .L_1710)
.L_1710:
        /*001c*/ 	.word	0x00000000
        /*0020*/ 	.short	0x0012
        /*0022*/ 	.short	0x0068
        /*0024*/ 	.byte	0x00, 0xf5, 0x21, 0x00


	//----- nvinfo : EIATTR_KPARAM_INFO
	.align		4
.L_1711:
        /*0028*/ 	.byte	0x04, 0x17
        /*002a*/ 	.short	(.L_1713 - .L_1712)
.L_1712:
        /*002c*/ 	.word	0x00000000
        /*0030*/ 	.short	0x0011
        /*0032*/ 	.short	0x0060
        /*0034*/ 	.byte	0x00, 0xf0, 0x05, 0x00


	//----- nvinfo : EIATTR_KPARAM_INFO
	.align		4
.L_1713:
        /*0038*/ 	.byte	0x04, 0x17
        /*003a*/ 	.short	(.L_1715 - .L_1714)
.L_1714:
        /*003c*/ 	.word	0x00000000
        /*0040*/ 	.short	0x0010
        /*0042*/ 	.short	0x005c
        /*0044*/ 	.byte	0x00, 0xf0, 0x11, 0x00


	//----- nvinfo : EIATTR_KPARAM_INFO
	.align		4
.L_1715:
        /*0048*/ 	.byte	0x04, 0x17
        /*004a*/ 	.short	(.L_1717 - .L_1716)
.L_1716:
        /*004c*/ 	.word	0x00000000
        /*0050*/ 	.short	0x000f
        /*0052*/ 	.short	0x0058
        /*0054*/ 	.byte	0x00, 0xf0, 0x11, 0x00


	//----- nvinfo : EIATTR_KPARAM_INFO
	.align		4
.L_1717:
        /*0058*/ 	.byte	0x04, 0x17
        /*005a*/ 	.short	(.L_1719 - .L_1718)
.L_1718:
        /*005c*/ 	.word	0x00000000
        /*0060*/ 	.short	0x000e
        /*0062*/ 	.short	0x0054
        /*0064*/ 	.byte	0x00, 0xf0, 0x11, 0x00


	//----- nvinfo : EIATTR_KPARAM_INFO
	.align		4
.L_1719:
        /*0068*/ 	.byte	0x04, 0x17
        /*006a*/ 	.short	(.L_1721 - .L_1720)
.L_1720:
        /*006c*/ 	.word	0x00000000
        /*0070*/ 	.short	0x000d
        /*0072*/ 	.short	0x0050
        /*0074*/ 	.byte	0x00, 0xf0, 0x11, 0x00


	//----- nvinfo : EIATTR_KPARAM_INFO
	.align		4
.L_1721:
        /*0078*/ 	.byte	0x04, 0x17
        /*007a*/ 	.short	(.L_1723 - .L_1722)
.L_1722:
        /*007c*/ 	.word	0x00000000
        /*0080*/ 	.short	0x000c
        /*0082*/ 	.short	0x004c
        /*0084*/ 	.byte	0x00, 0xf0, 0x11, 0x00


	//----- nvinfo : EIATTR_KPARAM_INFO
	.align		4
.L_1723:
        /*0088*/ 	.byte	0x04, 0x17
        /*008a*/ 	.short	(.L_1725 - .L_1724)
.L_1724:
        /*008c*/ 	.word	0x00000000
        /*0090*/ 	.short	0x000b
        /*0092*/ 	.short	0x0048
        /*0094*/ 	.byte	0x00, 0xf0, 0x11, 0x00


	//----- nvinfo : EIATTR_KPARAM_INFO
	.align		4
.L_1725:
        /*0098*/ 	.byte	0x04, 0x17
        /*009a*/ 	.short	(.L_1727 - .L_1726)
.L_1726:
        /*009c*/ 	.word	0x00000000
        /*00a0*/ 	.short	0x000a
        /*00a2*/ 	.short	0x0040
        /*00a4*/ 	.byte	0x00, 0xf5, 0x21, 0x00


	//----- nvinfo : EIATTR_KPARAM_INFO
	.align		4
.L_1727:
        /*00a8*/ 	.byte	0x04, 0x17
        /*00aa*/ 	.short	(.L_1729 - .L_1728)
.L_1728:
        /*00ac*/ 	.word	0x00000000
        /*00b0*/ 	.short	0x0009
        /*00b2*/ 	.short	0x0038
        /*00b4*/ 	.byte	0x00, 0xf5, 0x21, 0x00


	//----- nvinfo : EIATTR_KPARAM_INFO
	.align		4
.L_1729:
        /*00b8*/ 	.byte	0x04, 0x17
        /*00ba*/ 	.short	(.L_1731 - .L_1730)
.L_1730:
        /*00bc*/ 	.word	0x00000000
        /*00c0*/ 	.short	0x0008
        /*00c2*/ 	.short	0x0034
        /*00c4*/ 	.byte	0x00, 0xf0, 0x11, 0x00


	//----- nvinfo : EIATTR_KPARAM_INFO
	.align		4
.L_1731:
        /*00c8*/ 	.byte	0x04, 0x17
        /*00ca*/ 	.short	(.L_1733 - .L_1732)
.L_1732:
        /*00cc*/ 	.word	0x00000000
        /*00d0*/ 	.short	0x0007
        /*00d2*/ 	.short	0x0030
        /*00d4*/ 	.byte	0x00, 0xf0, 0x11, 0x00


	//----- nvinfo : EIATTR_KPARAM_INFO
	.align		4
.L_1733:
        /*00d8*/ 	.byte	0x04, 0x17
        /*00da*/ 	.short	(.L_1735 - .L_1734)
.L_1734:
        /*00dc*/ 	.word	0x00000000
        /*00e0*/ 	.short	0x0006
        /*00e2*/ 	.short	0x002c
        /*00e4*/ 	.byte	0x00, 0xf0, 0x11, 0x00


	//----- nvinfo : EIATTR_KPARAM_INFO
	.align		4
.L_1735:
        /*00e8*/ 	.byte	0x04, 0x17
        /*00ea*/ 	.short	(.L_1737 - .L_1736)
.L_1736:
        /*00ec*/ 	.word	0x00000000
        /*00f0*/ 	.short	0x0005
        /*00f2*/ 	.short	0x0028
        /*00f4*/ 	.byte	0x00, 0xf0, 0x11, 0x00


	//----- nvinfo : EIATTR_KPARAM_INFO
	.align		4
.L_1737:
        /*00f8*/ 	.byte	0x04, 0x17
        /*00fa*/ 	.short	(.L_1739 - .L_1738)
.L_1738:
        /*00fc*/ 	.word	0x00000000
        /*0100*/ 	.short	0x0004
        /*0102*/ 	.short	0x0020
        /*0104*/ 	.byte	0x00, 0xf5, 0x21, 0x00


	//----- nvinfo : EIATTR_KPARAM_INFO
	.align		4
.L_1739:
        /*0108*/ 	.byte	0x04, 0x17
        /*010a*/ 	.short	(.L_1741 - .L_1740)
.L_1740:
        /*010c*/ 	.word	0x00000000
        /*0110*/ 	.short	0x0003
        /*0112*/ 	.short	0x0018
        /*0114*/ 	.byte	0x00, 0xf5, 0x21, 0x00


	//----- nvinfo : EIATTR_KPARAM_INFO
	.align		4
.L_1741:
        /*0118*/ 	.byte	0x04, 0x17
        /*011a*/ 	.short	(.L_1743 - .L_1742)
.L_1742:
        /*011c*/ 	.word	0x00000000
        /*0120*/ 	.short	0x0002
        /*0122*/ 	.short	0x0010
        /*0124*/ 	.byte	0x00, 0xf5, 0x21, 0x00


	//----- nvinfo : EIATTR_KPARAM_INFO
	.align		4
.L_1743:
        /*0128*/ 	.byte	0x04, 0x17
        /*012a*/ 	.short	(.L_1745 - .L_1744)
.L_1744:
        /*012c*/ 	.word	0x00000000
        /*0130*/ 	.short	0x0001
        /*0132*/ 	.short	0x0008
        /*0134*/ 	.byte	0x00, 0xf5, 0x21, 0x00


	//----- nvinfo : EIATTR_KPARAM_INFO
	.align		4
.L_1745:
        /*0138*/ 	.byte	0x04, 0x17
        /*013a*/ 	.short	(.L_1747 - .L_1746)
.L_1746:
        /*013c*/ 	.word	0x00000000
        /*0140*/ 	.short	0x0000
        /*0142*/ 	.short	0x0000
        /*0144*/ 	.byte	0x00, 0xf5, 0x21, 0x00


	//----- nvinfo : EIATTR_SPARSE_MMA_MASK
	.align		4
.L_1747:
        /*0148*/ 	.byte	0x03, 0x50
        /*014a*/ 	.short	0x0000


	//----- nvinfo : EIATTR_MAXREG_COUNT
	.align		4
        /*014c*/ 	.byte	0x03, 0x1b
        /*014e*/ 	.short	0x00ff


	//----- nvinfo : EIATTR_NUM_BARRIERS
	.align		4
        /*0150*/ 	.byte	0x02, 0x4c
        /*0152*/ 	.byte	0x01
	.zero		1


	//----- nvinfo : EIATTR_MERCURY_ISA_VERSION
	.align		4
        /*0154*/ 	.byte	0x03, 0x5f
        /*0156*/ 	.short	0x0101


	//----- nvinfo : EIATTR_VRC_CTA_INIT_COUNT
	.align		4
        /*0158*/ 	.byte	0x02, 0x4a
	.zero		1
	.zero		1


	//----- nvinfo : EIATTR_EXIT_INSTR_OFFSETS
	.align		4
        /*015c*/ 	.byte	0x04, 0x1c
        /*015e*/ 	.short	(.L_1749 - .L_1748)


	//   ....[0]....
.L_1748:
        /*0160*/ 	.word	0x00000d00


	//   ....[1]....
        /*0164*/ 	.word	0x00008d90


	//   ....[2]....
        /*0168*/ 	.word	0x00009030


	//   ....[3]....
        /*016c*/ 	.word	0x00009270


	//   ....[4]....
        /*0170*/ 	.word	0x000093a0


	//   ....[5]....
        /*0174*/ 	.word	0x00009430


	//   ....[6]....
        /*0178*/ 	.word	0x00009470


	//----- nvinfo : EIATTR_CRS_STACK_SIZE
	.align		4
.L_1749:
        /*017c*/ 	.byte	0x04, 0x1e
        /*017e*/ 	.short	(.L_1751 - .L_1750)
.L_1750:
        /*0180*/ 	.word	0x00000000


	//----- nvinfo : EIATTR_CBANK_PARAM_SIZE
	.align		4
.L_1751:
        /*0184*/ 	.byte	0x03, 0x19
        /*0186*/ 	.short	0x0074


	//----- nvinfo : EIATTR_PARAM_CBANK
	.align		4
        /*0188*/ 	.byte	0x04, 0x0a
        /*018a*/ 	.short	(.L_1753 - .L_1752)
	.align		4
.L_1752:
        /*018c*/ 	.word	index@(.nv.constant0._Z23gemm_half_q_half_kernelILi3ELi160ELb0ELb0ELi64EEvPK6__halfPKjS4_S2_PS0_iiiiPKtS7_iiiiiibS2_i)
        /*0190*/ 	.short	0x0380
        /*0192*/ 	.short	0x0074


	//----- nvinfo : EIATTR_SW_WAR
	.align		4
.L_1753:
        /*0194*/ 	.byte	0x04, 0x36
        /*0196*/ 	.short	(.L_1755 - .L_1754)
.L_1754:
        /*0198*/ 	.word	0x00000008
.L_1755:


//--------------------- .nv.info._Z23gemm_half_q_half_kernelILi3ELi40ELb0ELb0ELi64EEvPK6__halfPKjS4_S2_PS0_iiiiPKtS7_iiiiiibS2_i --------------------------
	.section	.nv.info._Z23gemm_half_q_half_kernelILi3ELi40ELb0ELb0ELi64EEvPK6__halfPKjS4_S2_PS0_iiiiPKtS7_iiiiiibS2_i,"",@"SHT_CUDA_INFO"
	.sectionflags	@""
	.align	4


	//----- nvinfo : EIATTR_CUDA_API_VERSION
	.align		4
        /*0000*/ 	.byte	0x04, 0x37
        /*0002*/ 	.short	(.L_1757 - .L_1756)
.L_1756:
        /*0004*/ 	.word	0x00000082


	//----- nvinfo : EIATTR_KPARAM_INFO
	.align		4
.L_1757:
        /*0008*/ 	.byte	0x04, 0x17
        /*000a*/ 	.short	(.L_1759 - .L_1758)
.L_1758:
        /*000c*/ 	.word	0x00000000
        /*0010*/ 	.short	0x0013
        /*0012*/ 	.short	0x0070
        /*0014*/ 	.byte	0x00, 0xf0, 0x11, 0x00


	//----- nvinfo : EIATTR_KPARAM_INFO
	.align		4
.L_1759:
        /*0018*/ 	.byte	0x04, 0x17
        /*001a*/ 	.short	(.L_1761 - .L_1760)
.L_1760:
        /*001c*/ 	.word	0x00000000
        /*0020*/ 	.short	0x0012
        /*0022*/ 	.short	0x0068
        /*0024*/ 	.byte	0x00, 0xf5, 0x21, 0x00


	//----- nvinfo : EIATTR_KPARAM_INFO
	.align		4
.L_1761:
        /*0028*/ 	.byte	0x04, 0x17
        /*002a*/ 	.short	(.L_1763 - .L_1762)
.L_1762:
        /*002c*/ 	.word	0x00000000
        /*0030*/ 	.short	0x0011
        /*0032*/ 	.short	0x0060
        /*0034*/ 	.byte	0x00, 0xf0, 0x05, 0x00


	//----- nvinfo : EIATTR_KPARAM_INFO
	.align		4
.L_1763:
        /*0038*/ 	.byte	0x04, 0x17
        /*003a*/ 	.short	(.L_1765 - .L_1764)
.L_1764:
        /*003c*/ 	.word	0x00000000
        /*0040*/ 	.short	0x0010
        /*0042*/ 	.short	0x005c
        /*0044*/ 	.byte	0x00, 0xf0, 0x11, 0x00


	//----- nvinfo : EIATTR_KPARAM_INFO
	.align		4
.L_1765:
        /*0048*/ 	.byte	0x04, 0x17
        /*004a*/ 	.short	(.L_1767 - .L_1766)
.L_1766:
        /*004c*/ 	.word	0x00000000
        /*0050*/ 	.short	0x000f
        /*0052*/ 	.short	0x0058
        /*0054*/ 	.byte	0x00, 0xf0, 0x11, 0x00


	//----- nvinfo : EIATTR_KPARAM_INFO
	.align		4
.L_1767:
        /*0058*/ 	.byte	0x04, 0x17
        /*005a*/ 	.short	(.L_1769 - .L_1768)
.L_1768:
        /*005c*/ 	.word	0x00000000
        /*0060*/ 	.short	0x000e
        /*0062*/ 	.short	0x0054
        /*0064*/ 	.byte	0x00, 0xf0, 0x11, 0x00


	//----- nvinfo : EIATTR_KPARAM_INFO
	.align		4
.L_1769:
        /*0068*/ 	.byte	0x04, 0x17
        /*006a*/ 	.short	(.L_1771 - .L_1770)
.L_1770:
        /*006c*/ 	.word	0x00000000
        /*0070*/ 	.short	0x000d
        /*0072*/ 	.short	0x0050
        /*0074*/ 	.byte	0x00, 0xf0, 0x11, 0x00


	//----- nvinfo : EIATTR_KPARAM_INFO
	.align		4
.L_1771:
        /*0078*/ 	.byte	0x04, 0x17
        /*007a*/ 	.short	(.L_1773 - .L_1772)
.L_1772:
        /*007c*/ 	.word	0x00000000
        /*0080*/ 	.short	0x000c
        /*0082*/ 	.short	0x004c
        /*0084*/ 	.byte	0x00, 0xf0, 0x11, 0x00


	//----- nvinfo : EIATTR_KPARAM_INFO
	.align		4
.L_1773:
        /*0088*/ 	.byte	0x04, 0x17
        /*008a*/ 	.short	(.L_1775 - .L_1774)
.L_1774:
        /*008c*/ 	.word	0x00000000
        /*0090*/ 	.short	0x000b
        /*0092*/ 	.short	0x0048
        /*0094*/ 	.byte	0x00, 0xf0, 0x11, 0x00


	//----- nvinfo : EIATTR_KPARAM_INFO
	.align		4
.L_1775:
        /*0098*/ 	.byte	0x04, 0x17
        /*009a*/ 	.short	(.L_1777 - .L_1776)
.L_1776:
        /*009c*/ 	.word	0x00000000
        /*00a0*/ 	.short	0x000a
        /*00a2*/ 	.short	0x0040
        /*00a4*/ 	.byte	0x00, 0xf5, 0x21, 0x00


	//----- nvinfo : EIATTR_KPARAM_INFO
	.align		4
.L_1777:
        /*00a8*/ 	.byte	0x04, 0x17
        /*00aa*/ 	.short	(.L_1779 - .L_1778)
.L_1778:
        /*00ac*/ 	.word	0x00000000
        /*00b0*/ 	.short	0x0009
        /*00b2*/ 	.short	0x0038
        /*00b4*/ 	.byte	0x00, 0xf5, 0x21, 0x00


	//----- nvinfo : EIATTR_KPARAM_INFO
	.align		4
.L_1779:
        /*00b8*/ 	.byte	0x04, 0x17
        /*00ba*/ 	.short	(.L_1781 - .L_1780)
.L_1780:
        /*00bc*/ 	.word	0x00000000
        /*00c0*/ 	.short	0x0008
        /*00c2*/ 	.short	0x0034
        /*00c4*/ 	.byte	0x00, 0xf0, 0x11, 0x00


	//----- nvinfo : EIATTR_KPARAM_INFO
	.align		4
.L_1781:
        /*00c8*/ 	.byte	0x04, 0x17
        /*00ca*/ 	.short	(.L_1783 - .L_1782)
.L_1782:
        /*00cc*/ 	.word	0x00000000
        /*00d0*/ 	.short	0x0007
        /*00d2*/ 	.short	0x0030
        /*00d4*/ 	.byte	0x00, 0xf0, 0x11, 0x00


	//----- nvinfo : EIATTR_KPARAM_INFO
	.align		4
.L_1783:
        /*00d8*/ 	.byte	0x04, 0x17
        /*00da*/ 	.short	(.L_1785 - .L_1784)
.L_1784:
        /*00dc*/ 	.word	0x00000000
        /*00e0*/ 	.short	0x0006
        /*00e2*/ 	.short	0x002c
        /*00e4*/ 	.byte	0x00, 0xf0, 0x11, 0x00


	//----- nvinfo : EIATTR_KPARAM_INFO
	.align		4
.L_1785:
        /*00e8*/ 	.byte	0x04, 0x17
        /*00ea*/ 	.short	(.L_1787 - .L_1786)
.L_1786:
        /*00ec*/ 	.word	0x00000000
        /*00f0*/ 	.short	0x0005
        /*00f2*/ 	.short	0x0028
        /*00f4*/ 	.byte	0x00, 0xf0, 0x11, 0x00


	//----- nvinfo : EIATTR_KPARAM_INFO
	.align		4
.L_1787:
        /*00f8*/ 	.byte	0x04, 0x17
        /*00fa*/ 	.short	(.L_1789 - .L_1788)
.L_1788:
        /*00fc*/ 	.word	0x00000000
        /*0100*/ 	.short	0x0004
        /*0102*/ 	.short	0x0020
        /*0104*/ 	.byte	0x00, 0xf5, 0x21, 0x00


	//----- nvinfo : EIATTR_KPARAM_INFO
	.align		4
.L_1789:
        /*0108*/ 	.byte	0x04, 0x17
        /*010a*/ 	.short	(.L_1791 - .L_1790)
.L_1790:
        /*010c*/ 	.word	0x00000000
        /*0110*/ 	.short	0x0003
        /*0112*/ 	.short	0x0018
        /*0114*/ 	.byte	0x00, 0xf5, 0x21, 0x00


	//----- nvinfo : EIATTR_KPARAM_INFO
	.align		4
.L_1791:
        /*0118*/ 	.byte	0x04, 0x17
        /*011a*/ 	.short	(.L_1793 - .L_1792)
.L_1792:
        /*011c*/ 	.word	0x00000000
        /*0120*/ 	.short	0x0002
        /*0122*/ 	.short	0x0010
        /*0124*/ 	.byte	0x00, 0xf5, 0x21, 0x00


	//----- nvinfo : EIATTR_KPARAM_INFO
	.align		4
.L_1793:
        /*0128*/ 	.byte	0x04, 0x17
        /*012a*/ 	.short	(.L_1795 - .L_1794)
.L_1794:
        /*012c*/ 	.word	0x00000000
        /*0130*/ 	.short	0x0001
        /*0132*/ 	.short	0x0008
        /*0134*/ 	.byte	0x00, 0xf5, 0x21, 0x00


	//----- nvinfo : EIATTR_KPARAM_INFO
	.align		4
.L_1795:
        /*0138*/ 	.byte	0x04, 0x17
        /*013a*/ 	.short	(.L_1797 - .L_1796)
.L_1796:
        /*013c*/ 	.word	0x00000000
        /*0140*/ 	.short	0x0000
        /*0142*/ 	.short	0x0000
        /*0144*/ 	.byte	0x00, 0xf5, 0x21, 0x00


	//----- nvinfo : EIATTR_SPARSE_MMA_MASK
	.align		4
.L_1797:
        /*0148*/ 	.byte	0x03, 0x50
        /*014a*/ 	.short	0x0000


	//----- nvinfo : EIATTR_MAXREG_COUNT
	.align		4
        /*014c*/ 	.byte	0x03, 0x1b
        /*014e*/ 	.short	0x00ff


	//----- nvinfo : EIATTR_NUM_BARRIERS
	.align		4
        /*0150*/ 	.byte	0x02, 0x4c
        /*0152*/ 	.byte	0x01
	.zero		1


	//----- nvinfo : EIATTR_MERCURY_ISA_VERSION
	.align		4
        /*0154*/ 	.byte	0x03, 0x5f
        /*0156*/ 	.short	0x0101


	//----- nvinfo : EIATTR_VRC_CTA_INIT_COUNT
	.align		4
        /*0158*/ 	.byte	0x02, 0x4a
	.zero		1
	.zero		1


	//----- nvinfo : EIATTR_EXIT_INSTR_OFFSETS
	.align		4
        /*015c*/ 	.byte	0x04, 0x1c
        /*015e*/ 	.short	(.L_1799 - .L_1798)


	//   ....[0]....
.L_1798:
        /*0160*/ 	.word	0x00000d00


	//   ....[1]....
        /*0164*/ 	.word	0x00008110


	//   ....[2]....
        /*0168*/ 	.word	0x00008380


	//   ....[3]....
        /*016c*/ 	.word	0x000085d0


	//   ....[4]....
        /*0170*/ 	.word	0x00008710


	//   ....[5]....
        /*0174*/ 	.word	0x000087a0


	//   ....[6]....
        /*0178*/ 	.word	0x000087e0


	//----- nvinfo : EIATTR_CRS_STACK_SIZE
	.align		4
.L_1799:
        /*017c*/ 	.byte	0x04, 0x1e
        /*017e*/ 	.short	(.L_1801 - .L_1800)
.L_1800:
        /*0180*/ 	.word	0x00000000


	//----- nvinfo : EIATTR_CBANK_PARAM_SIZE
	.align		4
.L_1801:
        /*0184*/ 	.byte	0x03, 0x19
        /*0186*/ 	.short	0x0074


	//----- nvinfo : EIATTR_PARAM_CBANK
	.align		4
        /*0188*/ 	.byte	0x04, 0x0a
        /*018a*/ 	.short	(.L_1803 - .L_1802)
	.align		4
.L_1802:
        /*018c*/ 	.word	index@(.nv.constant0._Z23gemm_half_q_half_kernelILi3ELi40ELb0ELb0ELi64EEvPK6__halfPKjS4_S2_PS0_iiiiPKtS7_iiiiiibS2_i)
        /*0190*/ 	.short	0x0380
        /*0192*/ 	.short	0x0074


	//----- nvinfo : EIATTR_SW_WAR
	.align		4
.L_1803:
        /*0194*/ 	.byte	0x04, 0x36
        /*0196*/ 	.short	(.L_1805 - .L_1804)
.L_1804:
        /*0198*/ 	.word	0x00000008
.L_1805:


//--------------------- .nv.info._Z23gemm_half_q_half_kernelILi3ELi10ELb0ELb0ELi64EEvPK6__halfPKjS4_S2_PS0_iiiiPKtS7_iiiiiibS2_i --------------------------
	.section	.nv.info._Z23gemm_half_q_half_kernelILi3ELi10ELb0ELb0ELi64EEvPK6__halfPKjS4_S2_PS0_iiiiPKtS7_iiiiiibS2_i,"",@"SHT_CUDA_INFO"
	.sectionflags	@""
	.align	4


	//----- nvinfo : EIATTR_CUDA_API_VERSION
	.align		4
        /*0000*/ 	.byte	0x04, 0x37
        /*0002*/ 	.short	(.L_1807 - .L_1806)
.L_1806:
        /*0004*/ 	.word	0x00000082


	//----- nvinfo : EIATTR_KPARAM_INFO
	.align		4
.L_1807:
        /*0008*/ 	.byte	0x04, 0x17
        /*000a*/ 	.short	(.L_1809 - .L_1808)
.L_1808:
        /*000c*/ 	.word	0x00000000
        /*0010*/ 	.short	0x0013
        /*0012*/ 	.short	0x0070
        /*0014*/ 	.byte	0x00, 0xf0, 0x11, 0x00


	//----- nvinfo : EIATTR_KPARAM_INFO
	.align		4
.L_1809:
        /*0018*/ 	.byte	0x04, 0x17
        /*001a*/ 	.short	(.L_1811 - .L_1810)
.L_1810:
        /*001c*/ 	.word	0x00000000
        /*0020*/ 	.short	0x0012
        /*0022*/ 	.short	0x0068
        /*0024*/ 	.byte	0x00, 0xf5, 0x21, 0x00


	//----- nvinfo : EIATTR_KPARAM_INFO
	.align		4
.L_1811:
        /*0028*/ 	.byte	0x04, 0x17
        /*002a*/ 	.short	(.L_1813 - .L_1812)
.L_1812:
        /*002c*/ 	.word	0x00000000
        /*0030*/ 	.short	0x0011
        /*0032*/ 	.short	0x0060
        /*0034*/ 	.byte	0x00, 0xf0, 0x05, 0x00


	//----- nvinfo : EIATTR_KPARAM_INFO
	.align		4
.L_1813:
        /*0038*/ 	.byte	0x04, 0x17
        /*003a*/ 	.short	(.L_1815 - .L_1814)
.L_1814:
        /*003c*/ 	.word	0x00000000
        /*0040*/ 	.short	0x0010
        /*0042*/ 	.short	0x005c
        /*0044*/ 	.byte	0x00, 0xf0, 0x11, 0x00


	//----- nvinfo : EIATTR_KPARAM_INFO
	.align		4
.L_1815:
        /*0048*/ 	.byte	0x04, 0x17
        /*004a*/ 	.short	(.L_1817 - .L_1816)
.L_1816:
        /*004c*/ 	.word	0x00000000
        /*0050*/ 	.short	0x000f
        /*0052*/ 	.short	0x0058
        /*0054*/ 	.byte	0x00, 0xf0, 0x11, 0x00


	//----- nvinfo : EIATTR_KPARAM_INFO
	.align		4
.L_1817:
        /*0058*/ 	.byte	0x04, 0x17
        /*005a*/ 	.short	(.L_1819 - .L_1818)
.L_1818:
        /*005c*/ 	.word	0x00000000
        /*0060*/ 	.short	0x000e
        /*0062*/ 	.short	0x0054
        /*0064*/ 	.byte	0x00, 0xf0, 0x11, 0x00


	//----- nvinfo : EIATTR_KPARAM_INFO
	.align		4
.L_1819:
        /*0068*/ 	.byte	0x04, 0x17
        /*006a*/ 	.short	(.L_1821 - .L_1820)
.L_1820:
        /*006c*/ 	.word	0x00000000
        /*0070*/ 	.short	0x000d
        /*0072*/ 	.short	0x0050
        /*0074*/ 	.byte	0x00, 0xf0, 0x11, 0x00


	//----- nvinfo : EIATTR_KPARAM_INFO
	.align		4
.L_1821:
        /*0078*/ 	.byte	0x04, 0x17
        /*007a*/ 	.short	(.L_1823 - .L_1822)
.L_1822:
        /*007c*/ 	.word	0x00000000
        /*0080*/ 	.short	0x000c
        /*0082*/ 	.short	0x004c
        /*0084*/ 	.byte	0x00, 0xf0, 0x11, 0x00


	//----- nvinfo : EIATTR_KPARAM_INFO
	.align		4
.L_1823:
        /*0088*/ 	.byte	0x04, 0x17
        /*008a*/ 	.short	(.L_1825 - .L_1824)
.L_1824:
        /*008c*/ 	.word	0x00000000
        /*0090*/ 	.short	0x000b
        /*0092*/ 	.short	0x0048
        /*0094*/ 	.byte	0x00, 0xf0, 0x11, 0x00


	//----- nvinfo : EIATTR_KPARAM_INFO
	.align		4
.L_1825:
        /*0098*/ 	.byte	0x04, 0x17
        /*009a*/ 	.short	(.L_1827 - .L_1826)
.L_1826:
        /*009c*/ 	.word	0x00000000
        /*00a0*/ 	.short	0x000a
        /*00a2*/ 	.short	0x0040
        /*00a4*/ 	.byte	0x00, 0xf5, 0x21, 0x00


	//----- nvinfo : EIATTR_KPARAM_INFO
	.align		4
.L_1827:
        /*00a8*/ 	.byte	0x04, 0x17
        /*00aa*/ 	.short	(.L_1829 - .L_1828)
.L_1828:
        /*00ac*/ 	.word	0x00000000
        /*00b0*/ 	.short	0x0009
        /*00b2*/ 	.short	0x0038
        /*00b4*/ 	.byte	0x00, 0xf5, 0x21, 0x00


	//----- nvinfo : EIATTR_KPARAM_INFO
	.align		4
.L_1829:
        /*00b8*/ 	.byte	0x04, 0x17
        /*00ba*/ 	.short	(.L_1831 - .L_1830)
.L_1830:
        /*00bc*/ 	.word	0x00000000
        /*00c0*/ 	.short	0x0008
        /*00c2*/ 	.short	0x0034
        /*00c4*/ 	.byte	0x00, 0xf0, 0x11, 0x00


	//----- nvinfo : EIATTR_KPARAM_INFO
	.align		4
.L_1831:
        /*00c8*/ 	.byte	0x04, 0x17
        /*00ca*/ 	.short	(.L_1833 - .L_1832)
.L_1832:
        /*00cc*/ 	.word	0x00000000
        /*00d0*/ 	.short	0x0007
        /*00d2*/ 	.short	0x0030
        /*00d4*/ 	.byte	0x00, 0xf0, 0x11, 0x00


	//----- nvinfo : EIATTR_KPARAM_INFO
	.align		4
.L_1833:
        /*00d8*/ 	.byte	0x04, 0x17
        /*00da*/ 	.short	(.L_1835 - .L_1834)
.L_1834:
        /*00dc*/ 	.word	0x00000000
        /*00e0*/ 	.short	0x0006
        /*00e2*/ 	.short	0x002c
        /*00e4*/ 	.byte	0x00, 0xf0, 0x11, 0x00


	//----- nvinfo : EIATTR_KPARAM_INFO
	.align		4
.L_1835:
        /*00e8*/ 	.byte	0x04, 0x17
        /*00ea*/ 	.short	(.L_1837 - .L_1836)
.L_1836:
        /*00ec*/ 	.word	0x00000000
        /*00f0*/ 	.short	0x0005
        /*00f2*/ 	.short	0x0028
        /*00f4*/ 	.byte	0x00, 0xf0, 0x11, 0x00


	//----- nvinfo : EIATTR_KPARAM_INFO
	.align		4
.L_1837:
        /*00f8*/ 	.byte	0x04, 0x17
        /*00fa*/ 	.short	(.L_1839 - .L_1838)
.L_1838:
        /*00fc*/ 	.word	0x00000000
        /*0100*/ 	.short	0x0004
        /*0102*/ 	.short	0x0020
        /*0104*/ 	.byte	0x00, 0xf5, 0x21, 0x00


	//----- nvinfo : EIATTR_KPARAM_INFO
	.align		4
.L_1839:
        /*0108*/ 	.byte	0x04, 0x17
        /*010a*/ 	.short	(.L_1841 - .L_1840)
.L_1840:
        /*010c*/ 	.word	0x00000000
        /*0110*/ 	.short	0x0003
        /*0112*/ 	.short	0x0018
        /*0114*/ 	.byte	0x00, 0xf5, 0x21, 0x00


	//----- nvinfo : EIATTR_KPARAM_INFO
	.align		4
.L_1841:
        /*0118*/ 	.byte	0x04, 0x17
        /*011a*/ 	.short	(.L_1843 - .L_1842)
.L_1842:
        /*011c*/ 	.word	0x00000000
        /*0120*/ 	.short	0x0002
        /*0122*/ 	.short	0x0010
        /*0124*/ 	.byte	0x00, 0xf5, 0x21, 0x00


	//----- nvinfo : EIATTR_KPARAM_INFO
	.align		4
.L_1843:
        /*0128*/ 	.byte	0x04, 0x17
        /*012a*/ 	.short	(.L_1845 - .L_1844)
.L_1844:
        /*012c*/ 	.word	0x00000000
        /*0130*/ 	.short	0x0001
        /*0132*/ 	.short	0x0008
        /*0134*/ 	.byte	0x00, 0xf5, 0x21, 0x00


	//----- nvinfo : EIATTR_KPARAM_INFO
	.align		4
.L_1845:
        /*0138*/ 	.byte	0x04, 0x17
        /*013a*/ 	.short	(.L_1847 - .L_1846)
.L_1846:
        /*013c*/ 	.word	0x00000000
        /*0140*/ 	.short	0x0000
        /*0142*/ 	.short	0x0000
        /*0144*/ 	.byte	0x00, 0xf5, 0x21, 0x00


	//----- nvinfo : EIATTR_SPARSE_MMA_MASK
	.align		4
.L_1847:
        /*0148*/ 	.byte	0x03, 0x50
        /*014a*/ 	.short	0x0000


	//----- nvinfo : EIATTR_MAXREG_COUNT
	.align		4
        /*014c*/ 	.byte	0x03, 0x1b
        /*014e*/ 	.short	0x00ff


	//----- nvinfo : EIATTR_NUM_BARRIERS
	.align		4
        /*0150*/ 	.byte	0x02, 0x4c
        /*0152*/ 	.byte	0x01
	.zero		1


	//----- nvinfo : EIATTR_MERCURY_ISA_VERSION
	.align		4
        /*0154*/ 	.byte	0x03, 0x5f
        /*0156*/ 	.short	0x0101


	//----- nvinfo : EIATTR_VRC_CTA_INIT_COUNT
	.align		4
        /*0158*/ 	.byte	0x02, 0x4a
	.zero		1
	.zero		1


	//----- nvinfo : EIATTR_EXIT_INSTR_OFFSETS
	.align		4
        /*015c*/ 	.byte	0x04, 0x1c
        /*015e*/ 	.short	(.L_1849 - .L_1848)


	//   ....[0]....
.L_1848:
        /*0160*/ 	.word	0x00000cf0


	//   ....[1]....
        /*0164*/ 	.word	0x00006da0


	//   ....[2]....
        /*0168*/ 	.word	0x00007070


	//   ....[3]....
        /*016c*/ 	.word	0x000072c0


	//   ....[4]....
        /*0170*/ 	.word	0x00007400


	//   ....[5]....
        /*0174*/ 	.word	0x00007490


	//   ....[6]....
        /*0178*/ 	.word	0x000074d0


	//----- nvinfo : EIATTR_CRS_STACK_SIZE
	.align		4
.L_1849:
        /*017c*/ 	.byte	0x04, 0x1e
        /*017e*/ 	.short	(.L_1851 - .L_1850)
.L_1850:
        /*0180*/ 	.word	0x00000000


	//----- nvinfo : EIATTR_CBANK_PARAM_SIZE
	.align		4
.L_1851:
        /*0184*/ 	.byte	0x03, 0x19
        /*0186*/ 	.short	0x0074


	//----- nvinfo : EIATTR_PARAM_CBANK
	.align		4
        /*0188*/ 	.byte	0x04, 0x0a
        /*018a*/ 	.short	(.L_1853 - .L_1852)
	.align		4
.L_1852:
        /*018c*/ 	.word	index@(.nv.constant0._Z23gemm_half_q_half_kernelILi3ELi10ELb0ELb0ELi64EEvPK6__halfPKjS4_S2_PS0_iiiiPKtS7_iiiiiibS2_i)
        /*0190*/ 	.short	0x0380
        /*0192*/ 	.short	0x0074


	//----- nvinfo : EIATTR_SW_WAR
	.align		4
.L_1853:
        /*0194*/ 	.byte	0x04, 0x36
        /*0196*/ 	.short	(.L_1855 - .L_1854)
.L_1854:
        /*0198*/ 	.word	0x00000008
.L_1855:


//--------------------- .nv.info._Z23gemm_half_q_half_kernelILi3ELi172ELb0ELb0ELi64EEvPK6__halfPKjS4_S2_PS0_iiiiPKtS7_iiiiiibS2_i --------------------------
	.section	.nv.info._Z23gemm_half_q_half_kernelILi3ELi172ELb0ELb0ELi64EEvPK6__halfPKjS4_S2_PS0_iiiiPKtS7_iiiiiibS2_i,"",@"SHT_CUDA_INFO"
	.sectionflags	@""
	.align	4


	//----- nvinfo : EIATTR_CUDA_API_VERSION
	.align		4
        /*0000*/ 	.byte	0x04, 0x37
        /*0002*/ 	.short	(.L_1857 - .L_1856)
.L_1856:
        /*0004*/ 	.word	0x00000082


	//----- nvinfo : EIATTR_KPARAM_INFO
	.align		4
.L_1857:
        /*0008*/ 	.byte	0x04, 0x17
        /*000a*/ 	.short	(.L_1859 - .L_1858)
.L_1858:
        /*000c*/ 	.word	0x00000000
        /*0010*/ 	.short	0x0013
        /*0012*/ 	.short	0x0070
        /*0014*/ 	.byte	0x00, 0xf0, 0x11, 0x00


	//----- nvinfo : EIATTR_KPARAM_INFO
	.align		4
.L_1859:
        /*0018*/ 	.byte	0x04, 0x17
        /*001a*/ 	.short	(.L_1861 - .L_1860)
.L_1860:
        /*001c*/ 	.word	0x00000000
        /*0020*/ 	.short	0x0012
        /*0022*/ 	.short	0x0068
        /*0024*/ 	.byte	0x00, 0xf5, 0x21, 0x00


	//----- nvinfo : EIATTR_KPARAM_INFO
	.align		4
.L_1861:
        /*0028*/ 	.byte	0x04, 0x17
        /*002a*/ 	.short	(.L_1863 - .L_1862)
.L_1862:
        /*002c*/ 	.word	0x00000000
        /*0030*/ 	.short	0x0011
        /*0032*/ 	.short	0x0060
        /*0034*/ 	.byte	0x00, 0xf0, 0x05, 0x00


	//----- nvinfo : EIATTR_KPARAM_INFO
	.align		4
.L_1863:
        /*0038*/ 	.byte	0x04, 0x17
        /*003a*/ 	.short	(.L_1865 - .L_1864)
.L_1864:
        /*003c*/ 	.word	0x00000000
        /*0040*/ 	.short	0x0010
        /*0042*/ 	.short	0x005c
        /*0044*/ 	.byte	0x00, 0xf0, 0x11, 0x00


	//----- nvinfo : EIATTR_KPARAM_INFO
	.align		4
.L_1865:
        /*0048*/ 	.byte	0x04, 0x17
        /*004a*/ 	.short	(.L_1867 - .L_1866)
.L_1866:
        /*004c*/ 	.word	0x00000000
        /*0050*/ 	.short	0x000f
        /*0052*/ 	.short	0x0058
        /*0054*/ 	.byte	0x00, 0xf0, 0x11, 0x00


	//----- nvinfo : EIATTR_KPARAM_INFO
	.align		4
.L_1867:
        /*0058*/ 	.byte	0x04, 0x17
        /*005a*/ 	.short	(.L_1869 - .L_1868)
.L_1868:
        /*005c*/ 	.word	0x00000000
        /*0060*/ 	.short	0x000e
        /*0062*/ 	.short	0x0054
        /*0064*/ 	.byte	0x00, 0xf0, 0x11, 0x00


	//----- nvinfo : EIATTR_KPARAM_INFO
	.align		4
.L_1869:
        /*0068*/ 	.byte	0x04, 0x17
        /*006a*/ 	.short	(.L_1871 - .L_1870)
.L_1870:
        /*006c*/ 	.word	0x00000000
        /*0070*/ 	.short	0x000d
        /*0072*/ 	.short	0x0050
        /*0074*/ 	.byte	0x00, 0xf0, 0x11, 0x00


	//----- nvinfo : EIATTR_KPARAM_INFO
	.align		4
.L_1871:
        /*0078*/ 	.byte	0x04, 0x17
        /*007a*/ 	.short	(.L_1873 - .L_1872)
.L_1872:
        /*007c*/ 	.word	0x00000000
        /*0080*/ 	.short	0x000c
        /*0082*/ 	.short	0x004c
        /*0084*/ 	.byte	0x00, 0xf0, 0x11, 0x00


	//----- nvinfo : EIATTR_KPARAM_INFO
	.align		4
.L_1873:
        /*0088*/ 	.byte	0x04, 0x17
        /*008a*/ 	.short	(.L_1875 - .L_1874)
.L_1874:
        /*008c*/ 	.word	0x00000000
        /*0090*/ 	.short	0x000b
        /*0092*/ 	.short	0x0048
        /*0094*/ 	.byte	0x00, 0xf0, 0x11, 0x00


	//----- nvinfo : EIATTR_KPARAM_INFO
	.align		4
.L_1875:
        /*0098*/ 	.byte	0x04, 0x17
        /*009a*/ 	.short	(.L_1877 - .L_1876)
.L_1876:
        /*009c*/ 	.word	0x00000000
        /*00a0*/ 	.short	0x000a
        /*00a2*/ 	.short	0x0040
        /*00a4*/ 	.byte	0x00, 0xf5, 0x21, 0x00


	//----- nvinfo : EIATTR_KPARAM_INFO
	.align		4
.L_1877:
        /*00a8*/ 	.byte	0x04, 0x17
        /*00aa*/ 	.short	(.L_1879 - .L_1878)
.L_1878:
        /*00ac*/ 	.word	0x00000000
        /*00b0*/ 	.short	0x0009
        /*00b2*/ 	.short	0x0038
        /*00b4*/ 	.byte	0x00, 0xf5, 0x21, 0x00


	//----- nvinfo : EIATTR_KPARAM_INFO
	.align		4
.L_1879:
        /*00b8*/ 	.byte	0x04, 0x17
        /*00ba*/ 	.short	(.L_1881 - .L_1880)
.L_1880:
        /*00bc*/ 	.word	0x00000000
        /*00c0*/ 	.short	0x0008
        /*00c2*/ 	.short	0x0034
        /*00c4*/ 	.byte	0x00, 0xf0, 0x11, 0x00


	//----- nvinfo : EIATTR_KPARAM_INFO
	.align		4
.L_1881:
        /*00c8*/ 	.byte	0x04, 0x17
        /*00ca*/ 	.short	(.L_1883 - .L_1882)
.L_1882:
        /*00cc*/ 	.word	0x00000000
        /*00d0*/ 	.short	0x0007
        /*00d2*/ 	.short	0x0030
        /*00d4*/ 	.byte	0x00, 0xf0, 0x11, 0x00


	//----- nvinfo : EIATTR_KPARAM_INFO
	.align		4
.L_1883:
        /*00d8*/ 	.byte	0x04, 0x17
        /*00da*/ 	.short	(.L_1885 - .L_1884)
.L_1884:
        /*00dc*/ 	.word	0x00000000
        /*00e0*/ 	.short	0x0006
        /*00e2*/ 	.short	0x002c
        /*00e4*/ 	.byte	0x00, 0xf0, 0x11, 0x00


	//----- nvinfo : EIATTR_KPARAM_INFO
	.align		4
.L_1885:
        /*00e8*/ 	.byte	0x04, 0x17
        /*00ea*/ 	.short	(.L_1887 - .L_1886)
.L_1886:
        /*00ec*/ 	.word	0x00000000
        /*00f0*/ 	.short	0x0005
        /*00f2*/ 	.short	0x0028
        /*00f4*/ 	.byte	0x00, 0xf0, 0x11, 0x00


	//----- nvinfo : EIATTR_KPARAM_INFO
	.align		4
.L_1887:
        /*00f8*/ 	.byte	0x04, 0x17
        /*00fa*/ 	.short	(.L_1889 - .L_1888)
.L_1888:
        /*00fc*/ 	.word	0x00000000
        /*0100*/ 	.short	0x0004
        /*0102*/ 	.short	0x0020
        /*0104*/ 	.byte	0x00, 0xf5, 0x21, 0x00


	//----- nvinfo : EIATTR_KPARAM_INFO
	.align		4
.L_1889:
        /*0108*/ 	.byte	0x04, 0x17
        /*010a*/ 	.short	(.L_1891 - .L_1890)
.L_1890:
        /*010c*/ 	.word	0x00000000
        /*0110*/ 	.short	0x0003
        /*0112*/ 	.short	0x0018
        /*0114*/ 	.byte	0x00, 0xf5, 0x21, 0x00


	//----- nvinfo : EIATTR_KPARAM_INFO
	.align		4
.L_1891:
        /*0118*/ 	.byte	0x04, 0x17
        /*011a*/ 	.short	(.L_1893 - .L_1892)
.L_1892:
        /*011c*/ 	.word	0x00000000
        /*0120*/ 	.short	0x0002
        /*0122*/ 	.short	0x0010
        /*0124*/ 	.byte	0x00, 0xf5, 0x21, 0x00


	//----- nvinfo : EIATTR_KPARAM_INFO
	.align		4
.L_1893:
        /*0128*/ 	.byte	0x04, 0x17
        /*012a*/ 	.short	(.L_1895 - .L_1894)
.L_1894:
        /*012c*/ 	.word	0x00000000
        /*0130*/ 	.short	0x0001
        /*0132*/ 	.short	0x0008
        /*0134*/ 	.byte	0x00, 0xf5, 0x21, 0x00


	//----- nvinfo : EIATTR_KPARAM_INFO
	.align		4
.L_1895:
        /*0138*/ 	.byte	0x04, 0x17
        /*013a*/ 	.short	(.L_1897 - .L_1896)
.L_1896:
        /*013c*/ 	.word	0x00000000
        /*0140*/ 	.short	0x0000
        /*0142*/ 	.short	0x0000
        /*0144*/ 	.byte	0x00, 0xf5, 0x21, 0x00


	//----- nvinfo : EIATTR_SPARSE_MMA_MASK
	.align		4
.L_1897:
        /*0148*/ 	.byte	0x03, 0x50
        /*014a*/ 	.short	0x0000


	//----- nvinfo : EIATTR_MAXREG_COUNT
	.align		4
        /*014c*/ 	.byte	0x03, 0x1b
        /*014e*/ 	.short	0x00ff


	//----- nvinfo : EIATTR_NUM_BARRIERS
	.align		4
        /*0150*/ 	.byte	0x02, 0x4c
        /*0152*/ 	.byte	0x01
	.zero		1


	//----- nvinfo : EIATTR_MERCURY_ISA_VERSION
	.align		4
        /*0154*/ 	.byte	0x03, 0x5f
        /*0156*/ 	.short	0x0101


	//----- nvinfo : EIATTR_VRC_CTA_INIT_COUNT
	.align		4
        /*0158*/ 	.byte	0x02, 0x4a
	.zero		1
	.zero		1


	//----- nvinfo : EIATTR_EXIT_INSTR_OFFSETS
	.align		4
        /*015c*/ 	.byte	0x04, 0x1c
        /*015e*/ 	.short	(.L_1899 - .L_1898)


	//   ....[0]....
.L_1898:
        /*0160*/ 	.word	0x00000ca0


	//   ....[1]....
        /*0164*/ 	.word	0x0000ee30


	//   ....[2]....
        /*0168*/ 	.word	0x0000f0e0


	//   ....[3]....
        /*016c*/ 	.word	0x0000f310


	//   ....[4]....
        /*0170*/ 	.word	0x0000f440


	//   ....[5]....
        /*0174*/ 	.word	0x0000f4d0


	//   ....[6]....
        /*0178*/ 	.word	0x0000f510


	//----- nvinfo : EIATTR_CRS_STACK_SIZE
	.align		4
.L_1899:
        /*017c*/ 	.byte	0x04, 0x1e
        /*017e*/ 	.short	(.L_1901 - .L_1900)
.L_1900:
        /*0180*/ 	.word	0x00000000


	//----- nvinfo : EIATTR_CBANK_PARAM_SIZE
	.align		4
.L_1901:
        /*0184*/ 	.byte	0x03, 0x19
        /*0186*/ 	.short	0x0074


	//----- nvinfo : EIATTR_PARAM_CBANK
	.align		4
        /*0188*/ 	.byte	0x04, 0x0a
        /*018a*/ 	.short	(.L_1903 - .L_1902)
	.align		4
.L_1902:
        /*018c*/ 	.word	index@(.nv.constant0._Z23gemm_half_q_half_kernelILi3ELi172ELb0ELb0ELi64EEvPK6__halfPKjS4_S2_PS0_iiiiPKtS7_iiiiiibS2_i)
        /*0190*/ 	.short	0x0380
        /*0192*/ 	.short	0x0074


	//----- nvinfo : EIATTR_SW_WAR
	.align		4
.L_1903:
        /*0194*/ 	.byte	0x04, 0x36
        /*0196*/ 	.short	(.L_1905 - .L_1904)
.L_1904:
        /*0198*/ 	.word	0x00000008
.L_1905:


//--------------------- .nv.info._Z23gemm_half_q_half_kernelILi3ELi176ELb0ELb0ELi64EEvPK6__halfPKjS4_S2_PS0_iiiiPKtS7_iiiiiibS2_i --------------------------
	.section	.nv.info._Z23gemm_half_q_half_kernelILi3ELi176ELb0ELb0ELi64EEvPK6__halfPKjS4_S2_PS0_iiiiPKtS7_iiiiiibS2_i,"",@"SHT_CUDA_INFO"
	.sectionflags	@""
	.align	4


	//----- nvinfo : EIATTR_CUDA_API_VERSION
	.align		4
        /*0000*/ 	.byte	0x04, 0x37
        /*0002*/ 	.short	(.L_1907 - .L_1906)
.L_1906:
        /*0004*/ 	.word	0x00000082


	//----- nvinfo : EIATTR_KPARAM_INFO
	.align		4
.L_1907:
        /*0008*/ 	.byte	0x04, 0x17
        /*000a*/ 	.short	(.L_1909 - .L_1908)
.L_1908:
        /*000c*/ 	.word	0x00000000
        /*0010*/ 	.short	0x0013
        /*0012*/ 	.short	0x0070
        /*0014*/ 	.byte	0x00, 0xf0, 0x11, 0x00


	//----- nvinfo : EIATTR_KPARAM_INFO
	.align		4
.L_1909:
        /*0018*/ 	.byte	0x04, 0x17
        /*001a*/ 	.short	(.L_1911 - .L_1910)
.L_1910:
        /*001c*/ 	.word	0x00000000
        /*0020*/ 	.short	0x0012
        /*0022*/ 	.short	0x0068
        /*0024*/ 	.byte	0x00, 0xf5, 0x21, 0x00


	//----- nvinfo : EIATTR_KPARAM_INFO
	.align		4
.L_1911:
        /*0028*/ 	.byte	0x04, 0x17
        /*002a*/ 	.short	(.L_1913 - .L_1912)
.L_1912:
        /*002c*/ 	.word	0x00000000
        /*0030*/ 	.short	0x0011
        /*0032*/ 	.short	0x0060
        /*0034*/ 	.byte	0x00, 0xf0, 0x05, 0x00


	//----- nvinfo : EIATTR_KPARAM_INFO
	.align		4
.L_1913:
        /*0038*/ 	.byte	0x04, 0x17
        /*003a*/ 	.short	(.L_1915 - .L_1914)
.L_1914:
        /*003c*/ 	.word	0x00000000
        /*0040*/ 	.short	0x0010
        /*0042*/ 	.short	0x005c
        /*0044*/ 	.byte	0x00, 0xf0, 0x11, 0x00


	//----- nvinfo : EIATTR_KPARAM_INFO
	.align		4
.L_1915:
        /*0048*/ 	.byte	0x04, 0x17
        /*004a*/ 	.short	(.L_1917 - .L_1916)
.L_1916:
        /*004c*/ 	.word	0x00000000
        /*0050*/ 	.short	0x000f
        /*0052*/ 	.short	0x0058
        /*0054*/ 	.byte	0x00, 0xf0, 0x11, 0x00


	//----- nvinfo : EIATTR_KPARAM_INFO
	.align		4
.L_1917:
        /*0058*/ 	.byte	0x04, 0x17
        /*005a*/ 	.short	(.L_1919 - .L_1918)
.L_1918:
        /*005c*/ 	.word	0x00000000
        /*0060*/ 	.short	0x000e
        /*0062*/ 	.short	0x0054
        /*0064*/ 	.byte	0x00, 0xf0, 0x11, 0x00


	//----- nvinfo : EIATTR_KPARAM_INFO
	.align		4
.L_1919:
        /*0068*/ 	.byte	0x04, 0x17
        /*006a*/ 	.short	(.L_1921 - .L_1920)
.L_1920:
        /*006c*/ 	.word	0x00000000
        /*0070*/ 	.short	0x000d
        /*0072*/ 	.short	0x0050
        /*0074*/ 	.byte	0x00, 0xf0, 0x11, 0x00


	//----- nvinfo : EIATTR_KPARAM_INFO
	.align		4
.L_1921:
        /*0078*/ 	.byte	0x04, 0x17
        /*007a*/ 	.short	(.L_1923 - .L_1922)
.L_1922:
        /*007c*/ 	.word	0x00000000
        /*0080*/ 	.short	0x000c
        /*0082*/ 	.short	0x004c
        /*0084*/ 	.byte	0x00, 0xf0, 0x11, 0x00


	//----- nvinfo : EIATTR_KPARAM_INFO
	.align		4
.L_1923:
        /*0088*/ 	.byte	0x04, 0x17
        /*008a*/ 	.short	(.L_1925 - .L_1924)
.L_1924:
        /*008c*/ 	.word	0x00000000
        /*0090*/ 	.short	0x000b
        /*0092*/ 	.short	0x0048
        /*0094*/ 	.byte	0x00, 0xf0, 0x11, 0x00


	//----- nvinfo : EIATTR_KPARAM_INFO
	.align		4
.L_1925:
        /*0098*/ 	.byte	0x04, 0x17
        /*009a*/ 	.short	(.L_1927 - .L_1926)
.L_1926:
        /*009c*/ 	.word	0x00000000
        /*00a0*/ 	.short	0x000a
        /*00a2*/ 	.short	0x0040
        /*00a4*/ 	.byte	0x00, 0xf5, 0x21, 0x00


	//----- nvinfo : EIATTR_KPARAM_INFO
	.align		4
.L_1927:
        /*00a8*/ 	.byte	0x04, 0x17
        /*00aa*/ 	.short	(.L_1929 - .L_1928)
.L_1928:
        /*00ac*/ 	.word	0x00000000
        /*00b0*/ 	.short	0x0009
        /*00b2*/ 	.short	0x0038
        /*00b4*/ 	.byte	0x00, 0xf5, 0x21, 0x00


	//----- nvinfo : EIATTR_KPARAM_INFO
	.align		4
.L_1929:
        /*00b8*/ 	.byte	0x04, 0x17
        /*00ba*/ 	.short	(.L_1931 - .L_1930)
.L_1930:
        /*00bc*/ 	.word	0x00000000
        /*00c0*/ 	.short	0x0008
        /*00c2*/ 	.short	0x0034
        /*00c4*/ 	.byte	0x00, 0xf0, 0x11, 0x00


	//----- nvinfo : EIATTR_KPARAM_INFO
	.align		4
.L_1931:
        /*00c8*/ 	.byte	0x04, 0x17
        /*00ca*/ 	.short	(.L_1933 - .L_1932)
.L_1932:
        /*00cc*/ 	.word	0x00000000
        /*00d0*/ 	.short	0x0007
        /*00d2*/ 	.short	0x0030
        /*00d4*/ 	.byte	0x00, 0xf0, 0x11, 0x00


	//----- nvinfo : EIATTR_KPARAM_INFO
	.align		4
.L_1933:
        /*00d8*/ 	.byte	0x04, 0x17
        /*00da*/ 	.short	(.L_1935 - .L_1934)
.L_1934:
        /*00dc*/ 	.word	0x00000000
        /*00e0*/ 	.short	0x0006
        /*00e2*/ 	.short	0x002c
        /*00e4*/ 	.byte	0x00, 0xf0, 0x11, 0x00


	//----- nvinfo : EIATTR_KPARAM_INFO
	.align		4
.L_1935:
        /*00e8*/ 	.byte	0x04, 0x17
        /*00ea*/ 	.short	(.L_1937 - .L_1936)
.L_1936:
        /*00ec*/ 	.word	0x00000000
        /*00f0*/ 	.short	0x0005
        /*00f2*/ 	.short	0x0028
        /*00f4*/ 	.byte	0x00, 0xf0, 0x11, 0x00


	//----- nvinfo : EIATTR_KPARAM_INFO
	.align		4
.L_1937:
        /*00f8*/ 	.byte	0x04, 0x17
        /*00fa*/ 	.short	(.L_1939 - .L_1938)
.L_1938:
        /*00fc*/ 	.word	0x00000000
        /*0100*/ 	.short	0x0004
        /*0102*/ 	.short	0x0020
        /*0104*/ 	.byte	0x00, 0xf5, 0x21, 0x00


	//----- nvinfo : EIATTR_KPARAM_INFO
	.align		4
.L_1939:
        /*0108*/ 	.byte	0x04, 0x17
        /*010a*/ 	.short	(.L_1941 - .L_1940)
.L_1940:
        /*010c*/ 	.word	0x00000000
        /*0110*/ 	.short	0x0003
        /*0112*/ 	.short	0x0018
        /*0114*/ 	.byte	0x00, 0xf5, 0x21, 0x00


	//----- nvinfo : EIATTR_KPARAM_INFO
	.align		4
.L_1941:
        /*0118*/ 	.byte	0x04, 0x17
        /*011a*/ 	.short	(.L_1943 - .L_1942)
.L_1942:
        /*011c*/ 	.word	0x00000000
        /*0120*/ 	.short	0x0002
        /*0122*/ 	.short	0x0010
        /*0124*/ 	.byte	0x00, 0xf5, 0x21, 0x00


	//----- nvinfo : EIATTR_KPARAM_INFO
	.align		4
.L_1943:
        /*0128*/ 	.byte	0x04, 0x17
        /*012a*/ 	.short	(.L_1945 - .L_1944)
.L_1944:
        /*012c*/ 	.word	0x00000000
        /*0130*/ 	.short	0x0001
        /*0132*/ 	.short	0x0008
        /*0134*/ 	.byte	0x00, 0xf5, 0x21, 0x00


	//----- nvinfo : EIATTR_KPARAM_INFO
	.align		4
.L_1945:
        /*0138*/ 	.byte	0x04, 0x17
        /*013a*/ 	.short	(.L_1947 - .L_1946)
.L_1946:
        /*013c*/ 	.word	0x00000000
        /*0140*/ 	.short	0x0000
        /*0142*/ 	.short	0x0000
        /*0144*/ 	.byte	0x00, 0xf5, 0x21, 0x00


	//----- nvinfo : EIATTR_SPARSE_MMA_MASK
	.align		4
.L_1947:
        /*0148*/ 	.byte	0x03, 0x50
        /*014a*/ 	.short	0x0000


	//----- nvinfo : EIATTR_MAXREG_COUNT
	.align		4
        /*014c*/ 	.byte	0x03, 0x1b
        /*014e*/ 	.short	0x00ff


	//----- nvinfo : EIATTR_NUM_BARRIERS
	.align		4
        /*0150*/ 	.byte	0x02, 0x4c
        /*0152*/ 	.byte	0x01
	.zero		1


	//----- nvinfo : EIATTR_MERCURY_ISA_VERSION
	.align		4
        /*0154*/ 	.byte	0x03, 0x5f
        /*0156*/ 	.short	0x0101


	//----- nvinfo : EIATTR_VRC_CTA_INIT_COUNT
	.align		4
        /*0158*/ 	.byte	0x02, 0x4a
	.zero		1
	.zero		1


	//----- nvinfo : EIATTR_EXIT_INSTR_OFFSETS
	.align		4
        /*015c*/ 	.byte	0x04, 0x1c
        /*015e*/ 	.short	(.L_1949 - .L_1948)


	//   ....[0]....
.L_1948:
        /*0160*/ 	.word	0x00000ca0


	//   ....[1]....
        /*0164*/ 	.word	0x0000ad70


	//   ....[2]....
        /*0168*/ 	.word	0x0000b020


	//   ....[3]....
        /*016c*/ 	.word	0x0000b250


	//   ....[4]....
        /*0170*/ 	.word	0x0000b380


	//   ....[5]....
        /*0174*/ 	.word	0x0000b410


	//   ....[6]....
        /*0178*/ 	.word	0x0000b450


	//----- nvinfo : EIATTR_CRS_STACK_SIZE
	.align		4
.L_1949:
        /*017c*/ 	.byte	0x04, 0x1e
        /*017e*/ 	.short	(.L_1951 - .L_1950)
.L_1950:
        /*0180*/ 	.word	0x00000000


	//----- nvinfo : EIATTR_CBANK_PARAM_SIZE
	.align		4
.L_1951:
        /*0184*/ 	.byte	0x03, 0x19
        /*0186*/ 	.short	0x0074


	//----- nvinfo : EIATTR_PARAM_CBANK
	.align		4
        /*0188*/ 	.byte	0x04, 0x0a
        /*018a*/ 	.short	(.L_1953 - .L_1952)
	.align		4
.L_1952:
        /*018c*/ 	.word	index@(.nv.constant0._Z23gemm_half_q_half_kernelILi3ELi176ELb0ELb0ELi64EEvPK6__halfPKjS4_S2_PS0_iiiiPKtS7_iiiiiibS2_i)
        /*0190*/ 	.short	0x0380
        /*0192*/ 	.short	0x0074


	//----- nvinfo : EIATTR_SW_WAR
	.align		4
.L_1953:
        /*0194*/ 	.byte	0x04, 0x36
        /*0196*/ 	.short	(.L_1955 - .L_1954)
.L_1954:
        /*0198*/ 	.word	0x00000008
.L_1955:


//--------------------- .nv.info._Z23gemm_half_q_half_kernelILi3ELi152ELb0ELb0ELi64EEvPK6__halfPKjS4_S2_PS0_iiiiPKtS7_iiiiiibS2_i --------------------------
	.section	.nv.info._Z23gemm_half_q_half_kernelILi3ELi152ELb0ELb0ELi64EEvPK6__halfPKjS4_S2_PS0_iiiiPKtS7_iiiiiibS2_i,"",@"SHT_CUDA_INFO"
	.sectionflags	@""
	.align	4


	//----- nvinfo : EIATTR_CUDA_API_VERSION
	.align		4
        /*0000*/ 	.byte	0x04, 0x37
        /*0002*/ 	.short	(.L_1957 - .L_1956)
.L_1956:
        /*0004*/ 	.word	0x00000082


	//----- nvinfo : EIATTR_KPARAM_INFO
	.align		4
.L_1957:
        /*0008*/ 	.byte	0x04, 0x17
        /*000a*/ 	.short	(.L_1959 - .L_1958)
.L_1958:
        /*000c*/ 	.word	0x00000000
        /*0010*/ 	.short	0x0013
        /*0012*/ 	.short	0x0070
        /*0014*/ 	.byte	0x00, 0xf0, 0x11, 0x00


	//----- nvinfo : EIATTR_KPARAM_INFO
	.align		4
.L_1959:
        /*0018*/ 	.byte	0x04, 0x17
        /*001a*/ 	.short	(.L_1961 - .L_1960)
.L_1960:
        /*001c*/ 	.word	0x00000000
        /*0020*/ 	.short	0x0012
        /*0022*/ 	.short	0x0068
        /*0024*/ 	.byte	0x00, 0xf5, 0x21, 0x00


	//----- nvinfo : EIATTR_KPARAM_INFO
	.align		4
.L_1961:
        /*0028*/ 	.byte	0x04, 0x17
        /*002a*/ 	.short	(.L_1963 - .L_1962)
.L_1962:
        /*002c*/ 	.word	0x00000000
        /*0030*/ 	.short	0x0011
        /*0032*/ 	.short	0x0060
        /*0034*/ 	.byte	0x00, 0xf0, 0x05, 0x00


	//----- nvinfo : EIATTR_KPARAM_INFO
	.align		4
.L_1963:
        /*0038*/ 	.byte	0x04, 0x17
        /*003a*/ 	.short	(.L_1965 - .L_1964)
.L_1964:
        /*003c*/ 	.word	0x00000000
        /*0040*/ 	.short	0x0010
        /*0042*/ 	.short	0x005c
        /*0044*/ 	.byte	0x00, 0xf0, 0x11, 0x00


	//----- nvinfo : EIATTR_KPARAM_INFO
	.align		4
.L_1965:
        /*0048*/ 	.byte	0x04, 0x17
        /*004a*/ 	.short	(.L_1967 - .L_1966)
.L_1966:
        /*004c*/ 	.word	0x00000000
        /*0050*/ 	.short	0x000f
        /*0052*/ 	.short	0x0058
        /*0054*/ 	.byte	0x00, 0xf0, 0x11, 0x00


	//----- nvinfo : EIATTR_KPARAM_INFO
	.align		4
.L_1967:
        /*0058*/ 	.byte	0x04, 0x17
        /*005a*/ 	.short	(.L_1969 - .L_1968)
.L_1968:
        /*005c*/ 	.word	0x00000000
        /*0060*/ 	.short	0x000e
        /*0062*/ 	.short	0x0054
        /*0064*/ 	.byte	0x00, 0xf0, 0x11, 0x00


	//----- nvinfo : EIATTR_KPARAM_INFO
	.align		4
.L_1969:
        /*0068*/ 	.byte	0x04, 0x17
        /*006a*/ 	.short	(.L_1971 - .L_1970)
.L_1970:
        /*006c*/ 	.word	0x00000000
        /*0070*/ 	.short	0x000d
        /*0072*/ 	.short	0x0050
        /*0074*/ 	.byte	0x00, 0xf0, 0x11, 0x00


	//----- nvinfo : EIATTR_KPARAM_INFO
	.align		4
.L_1971:
        /*0078*/ 	.byte	0x04, 0x17
        /*007a*/ 	.short	(.L_1973 - .L_1972)
.L_1972:
        /*007c*/ 	.word	0x00000000
        /*0080*/ 	.short	0x000c
        /*0082*/ 	.short	0x004c
        /*0084*/ 	.byte	0x00, 0xf0, 0x11, 0x00


	//----- nvinfo : EIATTR_KPARAM_INFO
	.align		4
.L_1973:
        /*0088*/ 	.byte	0x04, 0x17
        /*008a*/ 	.short	(.L_1975 - .L_1974)
.L_1974:
        /*008c*/ 	.word	0x00000000
        /*0090*/ 	.short	0x000b
        /*0092*/ 	.short	0x0048
        /*0094*/ 	.byte	0x00, 0xf0, 0x11, 0x00


	//----- nvinfo : EIATTR_KPARAM_INFO
	.align		4
.L_1975:
        /*0098*/ 	.byte	0x04, 0x17
        /*009a*/ 	.short	(.L_1977 - .L_1976)
.L_1976:
        /*009c*/ 	.word	0x00000000
        /*00a0*/ 	.short	0x000a
        /*00a2*/ 	.short	0x0040
        /*00a4*/ 	.byte	0x00, 0xf5, 0x21, 0x00


	//----- nvinfo : EIATTR_KPARAM_INFO
	.align		4
.L_1977:
        /*00a8*/ 	.byte	0x04, 0x17
        /*00aa*/ 	.short	(.L_1979 - .L_1978)
.L_1978:
        /*00ac*/ 	.word	0x00000000
        /*00b0*/ 	.short	0x0009
        /*00b2*/ 	.short	0x0038
        /*00b4*/ 	.byte	0x00, 0xf5, 0x21, 0x00


	//----- nvinfo : EIATTR_KPARAM_INFO
	.align		4
.L_1979:
        /*00b8*/ 	.byte	0x04, 0x17
        /*00ba*/ 	.short	(.L_1981 - .L_1980)
.L_1980:
        /*00bc*/ 	.word	0x00000000
        /*00c0*/ 	.short	0x0008
        /*00c2*/ 	.short	0x0034
        /*00c4*/ 	.byte	0x00, 0xf0, 0x11, 0x00


	//----- nvinfo : EIATTR_KPARAM_INFO
	.align		4
.L_1981:
        /*00c8*/ 	.byte	0x04, 0x17
        /*00ca*/ 	.short	(.L_1983 - .L_1982)
.L_1982:
        /*00cc*/ 	.word	0x00000000
        /*00d0*/ 	.short	0x0007
        /*00d2*/ 	.short	0x0030
        /*00d4*/ 	.byte	0x00, 0xf0, 0x11, 0x00


	//----- nvinfo : EIATTR_KPARAM_INFO
	.align		4
.L_1983:
        /*00d8*/ 	.byte	0x04, 0x17
        /*00da*/ 	.short	(.L_1985 - .L_1984)
.L_1984:
        /*00dc*/ 	.word	0x00000000
        /*00e0*/ 	.short	0x0006
        /*00e2*/ 	.short	0x002c
        /*00e4*/ 	.byte	0x00, 0xf0, 0x11, 0x00


	//----- nvinfo : EIATTR_KPARAM_INFO
	.align		4
.L_1985:
        /*00e8*/ 	.byte	0x04, 0x17
        /*00ea*/ 	.short	(.L_1987 - .L_1986)
.L_1986:
        /*00ec*/ 	.word	0x00000000
        /*00f0*/ 	.short	0x0005
        /*00f2*/ 	.short	0x0028
        /*00f4*/ 	.byte	0x00, 0xf0, 0x11, 0x00


	//----- nvinfo : EIATTR_KPARAM_INFO
	.align		4
.L_1987:
        /*00f8*/ 	.byte	0x04, 0x17
        /*00fa*/ 	.short	(.L_1989 - .L_1988)
.L_1988:
        /*00fc*/ 	.word	0x00000000
        /*0100*/ 	.short	0x0004
        /*0102*/ 	.short	0x0020
        /*0104*/ 	.byte	0x00, 0xf5, 0x21, 0x00


	//----- nvinfo : EIATTR_KPARAM_INFO
	.align		4
.L_1989:
        /*0108*/ 	.byte	0x04, 0x17
        /*010a*/ 	.short	(.L_1991 - .L_1990)
.L_1990:
        /*010c*/ 	.word	0x00000000
        /*0110*/ 	.short	0x0003
        /*0112*/ 	.short	0x0018
        /*0114*/ 	.byte	0x00, 0xf5, 0x21, 0x00


	//----- nvinfo : EIATTR_KPARAM_INFO
	.align		4
.L_1991:
        /*0118*/ 	.byte	0x04, 0x17
        /*011a*/ 	.short	(.L_1993 - .L_1992)
.L_1992:
        /*011c*/ 	.word	0x00000000
        /*0120*/ 	.short	0x0002
        /*0122*/ 	.short	0x0010
        /*0124*/ 	.byte	0x00, 0xf5, 0x21, 0x00


	//----- nvinfo : EIATTR_KPARAM_INFO
	.align		4
.L_1993:
        /*0128*/ 	.byte	0x04, 0x17
        /*012a*/ 	.short	(.L_1995 - .L_1994)
.L_1994:
        /*012c*/ 	.word	0x00000000
        /*0130*/ 	.short	0x0001
        /*0132*/ 	.short	0x0008
        /*0134*/ 	.byte	0x00, 0xf5, 0x21, 0x00


	//----- nvinfo : EIATTR_KPARAM_INFO
	.align		4
.L_1995:
        /*0138*/ 	.byte	0x04, 0x17
        /*013a*/ 	.short	(.L_1997 - .L_1996)
.L_1996:
        /*013c*/ 	.word	0x00000000
        /*0140*/ 	.short	0x0000
        /*0142*/ 	.short	0x0000
        /*0144*/ 	.byte	0x00, 0xf5, 0x21, 0x00


	//----- nvinfo : EIATTR_SPARSE_MMA_MASK
	.align		4
.L_1997:
        /*0148*/ 	.byte	0x03, 0x50
        /*014a*/ 	.short	0x0000


	//----- nvinfo : EIATTR_MAXREG_COUNT
	.align		4
        /*014c*/ 	.byte	0x03, 0x1b
        /*014e*/ 	.short	0x00ff


	//----- nvinfo : EIATTR_NUM_BARRIERS
	.align		4
        /*0150*/ 	.byte	0x02, 0x4c
        /*0152*/ 	.byte	0x01
	.zero		1


	//----- nvinfo : EIATTR_MERCURY_ISA_VERSION
	.align		4
        /*0154*/ 	.byte	0x03, 0x5f
        /*0156*/ 	.short	0x0101


	//----- nvinfo : EIATTR_VRC_CTA_INIT_COUNT
	.align		4
        /*0158*/ 	.byte	0x02, 0x4a
	.zero		1
	.zero		1


	//----- nvinfo : EIATTR_EXIT_INSTR_OFFSETS
	.align		4
        /*015c*/ 	.byte	0x04, 0x1c
        /*015e*/ 	.short	(.L_1999 - .L_1998)


	//   ....[0]....
.L_1998:
        /*0160*/ 	.word	0x00000ca0


	//   ....[1]....
        /*0164*/ 	.word	0x0000cc50


	//   ....[2]....
        /*0168*/ 	.word	0x0000cf00


	//   ....[3]....
        /*016c*/ 	.word	0x0000d130


	//   ....[4]....
        /*0170*/ 	.word	0x0000d260


	//   ....[5]....
        /*0174*/ 	.word	0x0000d2f0


	//   ....[6]....
        /*0178*/ 	.word	0x0000d330


	//----- nvinfo : EIATTR_CRS_STACK_SIZE
	.align		4
.L_1999:
        /*017c*/ 	.byte	0x04, 0x1e
        /*017e*/ 	.short	(.L_2001 - .L_2000)
.L_2000:
        /*0180*/ 	.word	0x00000000


	//----- nvinfo : EIATTR_CBANK_PARAM_SIZE
	.align		4
.L_2001:
        /*0184*/ 	.byte	0x03, 0x19
        /*0186*/ 	.short	0x0074


	//----- nvinfo : EIATTR_PARAM_CBANK
	.align		4
        /*0188*/ 	.byte	0x04, 0x0a
        /*018a*/ 	.short	(.L_2003 - .L_2002)
	.align		4
.L_2002:
        /*018c*/ 	.word	index@(.nv.constant0._Z23gemm_half_q_half_kernelILi3ELi152ELb0ELb0ELi64EEvPK6__halfPKjS4_S2_PS0_iiiiPKtS7_iiiiiibS2_i)
        /*0190*/ 	.short	0x0380
        /*0192*/ 	.short	0x0074


	//----- nvinfo : EIATTR_SW_WAR
	.align		4
.L_2003:
        /*0194*/ 	.byte	0x04, 0x36
        /*0196*/ 	.short	(.L_2005 - .L_2004)
.L_2004:
        /*0198*/ 	.word	0x00000008
.L_2005:


//--------------------- .nv.info._Z23gemm_half_q_half_kernelILi3ELi140ELb0ELb0ELi64EEvPK6__halfPKjS4_S2_PS0_iiiiPKtS7_iiiiiibS2_i --------------------------
	.section	.nv.info._Z23gemm_half_q_half_kernelILi3ELi140ELb0ELb0ELi64EEvPK6__halfPKjS4_S2_PS0_iiiiPKtS7_iiiiiibS2_i,"",@"SHT_CUDA_INFO"
	.sectionflags	@""
	.align	4


	//----- nvinfo : EIATTR_CUDA_API_VERSION
	.align		4
        /*0000*/ 	.byte	0x04, 0x37
        /*0002*/ 	.short	(.L_2007 - .L_2006)
.L_2006:
        /*0004*/ 	.word	0x00000082


	//----- nvinfo : EIATTR_KPARAM_INFO
	.align		4
.L_2007:
        /*0008*/ 	.byte	0x04, 0x17
        /*000a*/ 	.short	(.L_2009 - .L_2008)
.L_2008:
        /*000c*/ 	.word	0x00000000
        /*0010*/ 	.short	0x0013
        /*0012*/ 	.short	0x0070
        /*0014*/ 	.byte	0x00, 0xf0, 0x11, 0x00


	//----- nvinfo : EIATTR_KPARAM_INFO
	.align		4
.L_2009:
        /*0018*/ 	.byte	0x04, 0x17
        /*001a*/ 	.short	(.L_2011 - .L_2010)
.L_2010:
        /*001c*/ 	.word	0x00000000
        /*0020*/ 	.short	0x0012
        /*0022*/ 	.short	0x0068
        /*0024*/ 	.byte	0x00, 0xf5, 0x21, 0x00


	//----- nvinfo : EIATTR_KPARAM_INFO
	.align		4
.L_2011:
        /*0028*/ 	.byte	0x04, 0x17
        /*002a*/ 	.short	(.L_2013 - .L_2012)
.L_2012:
        /*002c*/ 	.word	0x00000000
        /*0030*/ 	.short	0x0011
        /*0032*/ 	.short	0x0060
        /*0034*/ 	.byte	0x00, 0xf0, 0x05, 0x00


	//----- nvinfo : EIATTR_KPARAM_INFO
	.align		4
.L_2013:
        /*0038*/ 	.byte	0x04, 0x17
        /*003a*/ 	.short	(.L_2015 - .L_2014)
.L_2014:
        /*003c*/ 	.word	0x00000000
        /*0040*/ 	.short	0x0010
        /*0042*/ 	.short	0x005c
        /*0044*/ 	.byte	0x00, 0xf0, 0x11, 0x00


	//----- nvinfo : EIATTR_KPARAM_INFO
	.align		4
.L_2015:
        /*0048*/ 	.byte	0x04, 0x17
        /*004a*/ 	.short	(.L_2017 - .L_2016)
.L_2016:
        /*004c*/ 	.word	0x00000000
        /*0050*/ 	.short	0x000f
        /*0052*/ 	.short	0x0058
        /*0054*/ 	.byte	0x00, 0xf0, 0x11, 0x00


	//----- nvinfo : EIATTR_KPARAM_INFO
	.align		4
.L_2017:
        /*0058*/ 	.byte	0x04, 0x17
        /*005a*/ 	.short	(.L_2019 - .L_2018)
.L_2018:
        /*005c*/ 	.word	0x00000000
        /*0060*/ 	.short	0x000e
        /*0062*/ 	.short	0x0054
        /*0064*/ 	.byte	0x00, 0xf0, 0x11, 0x00


	//----- nvinfo : EIATTR_KPARAM_INFO
	.align		4
.L_2019:
        /*0068*/ 	.byte	0x04, 0x17
        /*006a*/ 	.short	(.L_2021 - .L_2020)
.L_2020:
        /*006c*/ 	.word	0x00000000
        /*0070*/ 	.short	0x000d
        /*0072*/ 	.short	0x0050
        /*0074*/ 	.byte	0x00, 0xf0, 0x11, 0x00


	//----- nvinfo : EIATTR_KPARAM_INFO
	.align		4
.L_2021:
        /*0078*/ 	.byte	0x04, 0x17
        /*007a*/ 	.short	(.L_2023 - .L_2022)
.L_2022:
        /*007c*/ 	.word	0x00000000
        /*0080*/ 	.short	0x000c
        /*0082*/ 	.short	0x004c
        /*0084*/ 	.byte	0x00, 0xf0, 0x11, 0x00


	//----- nvinfo : EIATTR_KPARAM_INFO
	.align		4
.L_2023:
        /*0088*/ 	.byte	0x04, 0x17
        /*008a*/ 	.short	(.L_2025 - .L_2024)
.L_2024:
        /*008c*/ 	.word	0x00000000
        /*0090*/ 	.short	0x000b
        /*0092*/ 	.short	0x0048
        /*0094*/ 	.byte	0x00, 0xf0, 0x11, 0x00


	//----- nvinfo : EIATTR_KPARAM_INFO
	.align		4
.L_2025:
        /*0098*/ 	.byte	0x04, 0x17
        /*009a*/ 	.short	(.L_2027 - .L_2026)
.L_2026:
        /*009c*/ 	.word	0x00000000
        /*00a0*/ 	.short	0x000a
        /*00a2*/ 	.short	0x0040
        /*00a4*/ 	.byte	0x00, 0xf5, 0x21, 0x00


	//----- nvinfo : EIATTR_KPARAM_INFO
	.align		4
.L_2027:
        /*00a8*/ 	.byte	0x04, 0x17
        /*00aa*/ 	.short	(.L_2029 - .L_2028)
.L_2028:
        /*00ac*/ 	.word	0x00000000
        /*00b0*/ 	.short	0x0009
        /*00b2*/ 	.short	0x0038
        /*00b4*/ 	.byte	0x00, 0xf5, 0x21, 0x00


	//----- nvinfo : EIATTR_KPARAM_INFO
	.align		4
.L_2029:
        /*00b8*/ 	.byte	0x04, 0x17
        /*00ba*/ 	.short	(.L_2031 - .L_2030)
.L_2030:
        /*00bc*/ 	.word	0x00000000
        /*00c0*/ 	.short	0x0008
        /*00c2*/ 	.short	0x0034
        /*00c4*/ 	.byte	0x00, 0xf0, 0x11, 0x00


	//----- nvinfo : EIATTR_KPARAM_INFO
	.align		4
.L_2031:
        /*00c8*/ 	.byte	0x04, 0x17
        /*00ca*/ 	.short	(.L_2033 - .L_2032)
.L_2032:
        /*00cc*/ 	.word	0x00000000
        /*00d0*/ 	.short	0x0007
        /*00d2*/ 	.short	0x0030
        /*00d4*/ 	.byte	0x00, 0xf0, 0x11, 0x00


	//----- nvinfo : EIATTR_KPARAM_INFO
	.align		4
.L_2033:
        /*00d8*/ 	.byte	0x04, 0x17
        /*00da*/ 	.short	(.L_2035 - .L_2034)
.L_2034:
        /*00dc*/ 	.word	0x00000000
        /*00e0*/ 	.short	0x0006
        /*00e2*/ 	.short	0x002c
        /*00e4*/ 	.byte	0x00, 0xf0, 0x11, 0x00


	//----- nvinfo : EIATTR_KPARAM_INFO
	.align		4
.L_2035:
        /*00e8*/ 	.byte	0x04, 0x17
        /*00ea*/ 	.short	(.L_2037 - .L_2036)
.L_2036:
        /*00ec*/ 	.word	0x00000000
        /*00f0*/ 	.short	0x0005
        /*00f2*/ 	.short	0x0028
        /*00f4*/ 	.byte	0x00, 0xf0, 0x11, 0x00


	//----- nvinfo : EIATTR_KPARAM_INFO
	.align		4
.L_2037:
        /*00f8*/ 	.byte	0x04, 0x17
        /*00fa*/ 	.short	(.L_2039 - .L_2038)
.L_2038:
        /*00fc*/ 	.word	0x00000000
        /*0100*/ 	.short	0x0004
        /*0102*/ 	.short	0x0020
        /*0104*/ 	.byte	0x00, 0xf5, 0x21, 0x00


	//----- nvinfo : EIATTR_KPARAM_INFO
	.align		4
.L_2039:
        /*0108*/ 	.byte	0x04, 0x17
        /*010a*/ 	.short	(.L_2041 - .L_2040)
.L_2040:
        /*010c*/ 	.word	0x00000000
        /*0110*/ 	.short	0x0003
        /*0112*/ 	.short	0x0018
        /*0114*/ 	.byte	0x00, 0xf5, 0x21, 0x00


	//----- nvinfo : EIATTR_KPARAM_INFO
	.align		4
.L_2041:
        /*0118*/ 	.byte	0x04, 0x17
        /*011a*/ 	.short	(.L_2043 - .L_2042)
.L_2042:
        /*011c*/ 	.word	0x00000000
        /*0120*/ 	.short	0x0002
        /*0122*/ 	.short	0x0010
        /*0124*/ 	.byte	0x00, 0xf5, 0x21, 0x00


	//----- nvinfo : EIATTR_KPARAM_INFO
	.align		4
.L_2043:
        /*0128*/ 	.byte	0x04, 0x17
        /*012a*/ 	.short	(.L_2045 - .L_2044)
.L_2044:
        /*012c*/ 	.word	0x00000000
        /*0130*/ 	.short	0x0001
        /*0132*/ 	.short	0x0008
        /*0134*/ 	.byte	0x00, 0xf5, 0x21, 0x00


	//----- nvinfo : EIATTR_KPARAM_INFO
	.align		4
.L_2045:
        /*0138*/ 	.byte	0x04, 0x17
        /*013a*/ 	.short	(.L_2047 - .L_2046)
.L_2046:
        /*013c*/ 	.word	0x00000000
        /*0140*/ 	.short	0x0000
        /*0142*/ 	.short	0x0000
        /*0144*/ 	.byte	0x00, 0xf5, 0x21, 0x00


	//----- nvinfo : EIATTR_SPARSE_MMA_MASK
	.align		4
.L_2047:
        /*0148*/ 	.byte	0x03, 0x50
        /*014a*/ 	.short	0x0000


	//----- nvinfo : EIATTR_MAXREG_COUNT
	.align		4
        /*014c*/ 	.byte	0x03, 0x1b
        /*014e*/ 	.short	0x00ff


	//----- nvinfo : EIATTR_NUM_BARRIERS
	.align		4
        /*0150*/ 	.byte	0x02, 0x4c
        /*0152*/ 	.byte	0x01
	.zero		1


	//----- nvinfo : EIATTR_MERCURY_ISA_VERSION
	.align		4
        /*0154*/ 	.byte	0x03, 0x5f
        /*0156*/ 	.short	0x0101


	//----- nvinfo : EIATTR_VRC_CTA_INIT_COUNT
	.align		4
        /*0158*/ 	.byte	0x02, 0x4a
	.zero		1
	.zero		1


	//----- nvinfo : EIATTR_EXIT_INSTR_OFFSETS
	.align		4
        /*015c*/ 	.byte	0x04, 0x1c
        /*015e*/ 	.short	(.L_2049 - .L_2048)


	//   ....[0]....
.L_2048:
        /*0160*/ 	.word	0x00000ca0


	//   ....[1]....
        /*0164*/ 	.word	0x0000ca80


	//   ....[2]....
        /*0168*/ 	.word	0x0000cd30


	//   ....[3]....
        /*016c*/ 	.word	0x0000cf60


	//   ....[4]....
        /*0170*/ 	.word	0x0000d090


	//   ....[5]....
        /*0174*/ 	.word	0x0000d120


	//   ....[6]....
        /*0178*/ 	.word	0x0000d160


	//----- nvinfo : EIATTR_CRS_STACK_SIZE
	.align		4
.L_2049:
        /*017c*/ 	.byte	0x04, 0x1e
        /*017e*/ 	.short	(.L_2051 - .L_2050)
.L_2050:
        /*0180*/ 	.word	0x00000000


	//----- nvinfo : EIATTR_CBANK_PARAM_SIZE
	.align		4
.L_2051:
        /*0184*/ 	.byte	0x03, 0x19
        /*0186*/ 	.short	0x0074


	//----- nvinfo : EIATTR_PARAM_CBANK
	.align		4
        /*0188*/ 	.byte	0x04, 0x0a
        /*018a*/ 	.short	(.L_2053 - .L_2052)
	.align		4
.L_2052:
        /*018c*/ 	.word	index@(.nv.constant0._Z23gemm_half_q_half_kernelILi3ELi140ELb0ELb0ELi64EEvPK6__halfPKjS4_S2_PS0_iiiiPKtS7_iiiiiibS2_i)
        /*0190*/ 	.short	0x0380
        /*0192*/ 	.short	0x0074


	//----- nvinfo : EIATTR_SW_WAR
	.align		4
.L_2053:
        /*0194*/ 	.byte	0x04, 0x36
        /*0196*/ 	.short	(.L_2055 - .L_2054)
.L_2054:
        /*0198*/ 	.word	0x00000008
.L_2055:


//--------------------- .nv.info._Z23gemm_half_q_half_kernelILi3ELi20ELb0ELb0ELi64EEvPK6__halfPKjS4_S2_PS0_iiiiPKtS7_iiiiiibS2_i --------------------------
	.section	.nv.info._Z23gemm_half_q_half_kernelILi3ELi20ELb0ELb0ELi64EEvPK6__halfPKjS4_S2_PS0_iiiiPKtS7_iiiiiibS2_i,"",@"SHT_CUDA_INFO"
	.sectionflags	@""
	.align	4


	//----- nvinfo : EIATTR_CUDA_API_VERSION
	.align		4
        /*0000*/ 	.byte	0x04, 0x37
        /*0002*/ 	.short	(.L_2057 - .L_2056)
.L_2056:
        /*0004*/ 	.word	0x00000082


	//----- nvinfo : EIATTR_KPARAM_INFO
	.align		4
.L_2057:
        /*0008*/ 	.byte	0x04, 0x17
        /*000a*/ 	.short	(.L_2059 - .L_2058)
.L_2058:
        /*000c*/ 	.word	0x00000000
        /*0010*/ 	.short	0x0013
        /*0012*/ 	.short	0x0070
        /*0014*/ 	.byte	0x00, 0xf0, 0x11, 0x00


	//----- nvinfo : EIATTR_KPARAM_INFO
	.align		4
.L_2059:
        /*0018*/ 	.byte	0x04, 0x17
        /*001a*/ 	.short	(.L_2061 - .L_2060)
.L_2060:
        /*001c*/ 	.word	0x00000000
        /*0020*/ 	.short	0x0012
        /*0022*/ 	.short	0x0068
        /*0024*/ 	.byte	0x00, 0xf5, 0x21, 0x00


	//----- nvinfo : EIATTR_KPARAM_INFO
	.align		4
.L_2061:
        /*0028*/ 	.byte	0x04, 0x17
        /*002a*/ 	.short	(.L_2063 - .L_2062)
.L_2062:
        /*002c*/ 	.word	0x00000000
        /*0030*/ 	.short	0x0011
        /*0032*/ 	.short	0x0060
        /*0034*/ 	.byte	0x00, 0xf0, 0x05, 0x00


	//----- nvinfo : EIATTR_KPARAM_INFO
	.align		4
.L_2063:
        /*0038*/ 	.byte	0x04, 0x17
        /*003a*/ 	.short	(.L_2065 - .L_2064)
.L_2064:
        /*003c*/ 	.word	0x00000000
        /*0040*/ 	.short	0x0010
        /*0042*/ 	.short	0x005c
        /*0044*/ 	.byte	0x00, 0xf0, 0x11, 0x00


	//----- nvinfo : EIATTR_KPARAM_INFO
	.align		4
.L_2065:
        /*0048*/ 	.byte	0x04, 0x17
        /*004a*/ 	.short	(.L_2067 - .L_2066)
.L_2066:
        /*004c*/ 	.word	0x00000000
        /*0050*/ 	.short	0x000f
        /*0052*/ 	.short	0x0058
        /*0054*/ 	.byte	0x00, 0xf0, 0x11, 0x00


	//----- nvinfo : EIATTR_KPARAM_INFO
	.align		4
.L_2067:
        /*0058*/ 	.byte	0x04, 0x17
        /*005a*/ 	.short	(.L_2069 - .L_2068)
.L_2068:
        /*005c*/ 	.word	0x00000000
        /*0060*/ 	.short	0x000e
        /*0062*/ 	.short	0x0054
        /*0064*/ 	.byte	0x00, 0xf0, 0x11, 0x00


	//----- nvinfo : EIATTR_KPARAM_INFO
	.align		4
.L_2069:
        /*0068*/ 	.byte	0x04, 0x17
        /*006a*/ 	.short	(.L_2071 - .L_2070)
.L_2070:
        /*006c*/ 	.word	0x00000000
        /*0070*/ 	.short	0x000d
        /*0072*/ 	.short	0x0050
        /*0074*/ 	.byte	0x00, 0xf0, 0x11, 0x00


	//----- nvinfo : EIATTR_KPARAM_INFO
	.align		4
.L_2071:
        /*0078*/ 	.byte	0x04, 0x17
        /*007a*/ 	.short	(.L_2073 - .L_2072)
.L_2072:
        /*007c*/ 	.word	0x00000000
        /*0080*/ 	.short	0x000c
        /*0082*/ 	.short	0x004c
        /*0084*/ 	.byte	0x00, 0xf0, 0x11, 0x00


	//----- nvinfo : EIATTR_KPARAM_INFO
	.align		4
.L_2073:
        /*0088*/ 	.byte	0x04, 0x17
        /*008a*/ 	.short	(.L_2075 - .L_2074)
.L_2074:
        /*008c*/ 	.word	0x00000000
        /*0090*/ 	.short	0x000b
        /*0092*/ 	.short	0x0048
        /*0094*/ 	.byte	0x00, 0xf0, 0x11, 0x00


	//----- nvinfo : EIATTR_KPARAM_INFO
	.align		4
.L_2075:
        /*0098*/ 	.byte	0x04, 0x17
        /*009a*/ 	.short	(.L_2077 - .L_2076)
.L_2076:
        /*009c*/ 	.word	0x00000000
        /*00a0*/ 	.short	0x000a
        /*00a2*/ 	.short	0x0040
        /*00a4*/ 	.byte	0x00, 0xf5, 0x21, 0x00


	//----- nvinfo : EIATTR_KPARAM_INFO
	.align		4
.L_2077:
        /*00a8*/ 	.byte	0x04, 0x17
        /*00aa*/ 	.short	(.L_2079 - .L_2078)
.L_2078:
        /*00ac*/ 	.word	0x00000000
        /*00b0*/ 	.short	0x0009
        /*00b2*/ 	.short	0x0038
        /*00b4*/ 	.byte	0x00, 0xf5, 0x21, 0x00


	//----- nvinfo : EIATTR_KPARAM_INFO
	.align		4
.L_2079:
        /*00b8*/ 	.byte	0x04, 0x17
        /*00ba*/ 	.short	(.L_2081 - .L_2080)
.L_2080:
        /*00bc*/ 	.word	0x00000000
        /*00c0*/ 	.short	0x0008
        /*00c2*/ 	.short	0x0034
        /*00c4*/ 	.byte	0x00, 0xf0, 0x11, 0x00


	//----- nvinfo : EIATTR_KPARAM_INFO
	.align		4
.L_2081:
        /*00c8*/ 	.byte	0x04, 0x17
        /*00ca*/ 	.short	(.L_2083 - .L_2082)
.L_2082:
        /*00cc*/ 	.word	0x00000000
        /*00d0*/ 	.short	0x0007
        /*00d2*/ 	.short	0x0030
        /*00d4*/ 	.byte	0x00, 0xf0, 0x11, 0x00


	//----- nvinfo : EIATTR_KPARAM_INFO
	.align		4
.L_2083:
        /*00d8*/ 	.byte	0x04, 0x17
        /*00da*/ 	.short	(.L_2085 - .L_2084)
.L_2084:
        /*00dc*/ 	.word	0x00000000
        /*00e0*/ 	.short	0x0006
        /*00e2*/ 	.short	0x002c
        /*00e4*/ 	.byte	0x00, 0xf0, 0x11, 0x00


	//----- nvinfo : EIATTR_KPARAM_INFO
	.align		4
.L_2085:
        /*00e8*/ 	.byte	0x04, 0x17
        /*00ea*/ 	.short	(.L_2087 - .L_2086)
.L_2086:
        /*00ec*/ 	.word	0x00000000
        /*00f0*/ 	.short	0x0005
        /*00f2*/ 	.short	0x0028
        /*00f4*/ 	.byte	0x00, 0xf0, 0x11, 0x00


	//----- nvinfo : EIATTR_KPARAM_INFO
	.align		4
.L_2087:
        /*00f8*/ 	.byte	0x04, 0x17
        /*00fa*/ 	.short	(.L_2089 - .L_2088)
.L_2088:
        /*00fc*/ 	.word	0x00000000
        /*0100*/ 	.short	0x0004
        /*0102*/ 	.short	0x0020
        /*0104*/ 	.byte	0x00, 0xf5, 0x21, 0x00


	//----- nvinfo : EIATTR_KPARAM_INFO
	.align		4
.L_2089:
        /*0108*/ 	.byte	0x04, 0x17
        /*010a*/ 	.short	(.L_2091 - .L_2090)
.L_2090:
        /*010c*/ 	.word	0x00000000
        /*0110*/ 	.short	0x0003
        /*0112*/ 	.short	0x0018
        /*0114*/ 	.byte	0x00, 0xf5, 0x21, 0x00


	//----- nvinfo : EIATTR_KPARAM_INFO
	.align		4
.L_2091:
        /*0118*/ 	.byte	0x04, 0x17
        /*011a*/ 	.short	(.L_2093 - .L_2092)
.L_2092:
        /*011c*/ 	.word	0x00000000
        /*0120*/ 	.short	0x0002
        /*0122*/ 	.short	0x0010
        /*0124*/ 	.byte	0x00, 0xf5, 0x21, 0x00


	//----- nvinfo : EIATTR_KPARAM_INFO
	.align		4
.L_2093:
        /*0128*/ 	.byte	0x04, 0x17
        /*012a*/ 	.short	(.L_2095 - .L_2094)
.L_2094:
        /*012c*/ 	.word	0x00000000
        /*0130*/ 	.short	0x0001
        /*0132*/ 	.short	0x0008
        /*0134*/ 	.byte	0x00, 0xf5, 0x21, 0x00


	//----- nvinfo : EIATTR_KPARAM_INFO
	.align		4
.L_2095:
        /*0138*/ 	.byte	0x04, 0x17
        /*013a*/ 	.short	(.L_2097 - .L_2096)
.L_2096:
        /*013c*/ 	.word	0x00000000
        /*0140*/ 	.short	0x0000
        /*0142*/ 	.short	0x0000
        /*0144*/ 	.byte	0x00, 0xf5, 0x21, 0x00


	//----- nvinfo : EIATTR_SPARSE_MMA_MASK
	.align		4
.L_2097:
        /*0148*/ 	.byte	0x03, 0x50
        /*014a*/ 	.short	0x0000


	//----- nvinfo : EIATTR_MAXREG_COUNT
	.align		4
        /*014c*/ 	.byte	0x03, 0x1b
        /*014e*/ 	.short	0x00ff


	//----- nvinfo : EIATTR_NUM_BARRIERS
	.align		4
        /*0150*/ 	.byte	0x02, 0x4c
        /*0152*/ 	.byte	0x01
	.zero		1


	//----- nvinfo : EIATTR_MERCURY_ISA_VERSION
	.align		4
        /*0154*/ 	.byte	0x03, 0x5f
        /*0156*/ 	.short	0x0101


	//----- nvinfo : EIATTR_VRC_CTA_INIT_COUNT
	.align		4
        /*0158*/ 	.byte	0x02, 0x4a
	.zero		1
	.zero		1


	//----- nvinfo : EIATTR_EXIT_INSTR_OFFSETS
	.align		4
        /*015c*/ 	.byte	0x04, 0x1c
        /*015e*/ 	.short	(.L_2099 - .L_2098)


	//   ....[0]....
.L_2098:
        /*0160*/ 	.word	0x00000cf0


	//   ....[1]....
        /*0164*/ 	.word	0x00005b00


	//   ....[2]....
        /*0168*/ 	.word	0x00005dc0


	//   ....[3]....
        /*016c*/ 	.word	0x00006010


	//   ....[4]....
        /*0170*/ 	.word	0x00006150


	//   ....[5]....
        /*0174*/ 	.word	0x000061e0


	//   ....[6]....
        /*0178*/ 	.word	0x00006220


	//----- nvinfo : EIATTR_CRS_STACK_SIZE
	.align		4
.L_2099:
        /*017c*/ 	.byte	0x04, 0x1e
        /*017e*/ 	.short	(.L_2101 - .L_2100)
.L_2100:
        /*0180*/ 	.word	0x00000000


	//----- nvinfo : EIATTR_CBANK_PARAM_SIZE
	.align		4
.L_2101:
        /*0184*/ 	.byte	0x03, 0x19
        /*0186*/ 	.short	0x0074


	//----- nvinfo : EIATTR_PARAM_CBANK
	.align		4
        /*0188*/ 	.byte	0x04, 0x0a
        /*018a*/ 	.short	(.L_2103 - .L_2102)
	.align		4
.L_2102:
        /*018c*/ 	.word	index@(.nv.constant0._Z23gemm_half_q_half_kernelILi3ELi20ELb0ELb0ELi64EEvPK6__halfPKjS4_S2_PS0_iiiiPKtS7_iiiiiibS2_i)
        /*0190*/ 	.short	0x0380
        /*0192*/ 	.short	0x0074


	//----- nvinfo : EIATTR_SW_WAR
	.align		4
.L_2103:
        /*0194*/ 	.byte	0x04, 0x36
        /*0196*/ 	.short	(.L_2105 - .L_2104)
.L_2104:
        /*0198*/ 	.word	0x00000008
.L_2105:


//--------------------- .nv.info._Z23gemm_half_q_half_kernelILi3ELi38ELb0ELb0ELi64EEvPK6__halfPKjS4_S2_PS0_iiiiPKtS7_iiiiiibS2_i --------------------------
	.section	.nv.info._Z23gemm_half_q_half_kernelILi3ELi38ELb0ELb0ELi64EEvPK6__halfPKjS4_S2_PS0_iiiiPKtS7_iiiiiibS2_i,"",@"SHT_CUDA_INFO"
	.sectionflags	@""
	.align	4


	//----- nvinfo : EIATTR_CUDA_API_VERSION
	.align		4
        /*0000*/ 	.byte	0x04, 0x37
        /*0002*/ 	.short	(.L_2107 - .L_2106)
.L_2106:
        /*0004*/ 	.word	0x00000082


	//----- nvinfo : EIATTR_KPARAM_INFO
	.align		4
.L_2107:
        /*0008*/ 	.byte	0x04, 0x17
        /*000a*/ 	.short	(.L_2109 - .L_2108)
.L_2108:
        /*000c*/ 	.word	0x00000000
        /*0010*/ 	.short	0x0013
        /*0012*/ 	.short	0x0070
        /*0014*/ 	.byte	0x00, 0xf0, 0x11, 0x00


	//----- nvinfo : EIATTR_KPARAM_INFO
	.align		4
.L_2109:
        /*0018*/ 	.byte	0x04, 0x17
        /*001a*/ 	.short	(.L_2111 - .L_2110)
.L_2110:
        /*001c*/ 	.word	0x00000000
        /*0020*/ 	.short	0x0012
        /*0022*/ 	.short	0x0068
        /*0024*/ 	.byte	0x00, 0xf5, 0x21, 0x00


	//----- nvinfo : EIATTR_KPARAM_INFO
	.align		4
.L_2111:
        /*0028*/ 	.byte	0x04, 0x17
        /*002a*/ 	.short	(.L_2113 - .L_2112)
.L_2112:
        /*002c*/ 	.word	0x00000000
        /*0030*/ 	.short	0x0011
        /*0032*/ 	.short	0x0060
        /*0034*/ 	.byte	0x00, 0xf0, 0x05, 0x00


	//----- nvinfo : EIATTR_KPARAM_INFO
	.align		4
.L_2113:
        /*0038*/ 	.byte	0x04, 0x17
        /*003a*/ 	.short	(.L_2115 - .L_2114)
.L_2114:
        /*003c*/ 	.word	0x00000000
        /*0040*/ 	.short	0x0010
        /*0042*/ 	.short	0x005c
        /*0044*/ 	.byte	0x00, 0xf0, 0x11, 0x00


	//----- nvinfo : EIATTR_KPARAM_INFO
	.align		4
.L_2115:
        /*0048*/ 	.byte	0x04, 0x17
        /*004a*/ 	.short	(.L_2117 - .L_2116)
.L_2116:
        /*004c*/ 	.word	0x00000000
        /*0050*/ 	.short	0x000f
        /*0052*/ 	.short	0x0058
        /*0054*/ 	.byte	0x00, 0xf0, 0x11, 0x00


	//----- nvinfo : EIATTR_KPARAM_INFO
	.align		4
.L_2117:
        /*0058*/ 	.byte	0x04, 0x17
        /*005a*/ 	.short	(.L_2119 - .L_2118)
.L_2118:
        /*005c*/ 	.word	0x00000000
        /*0060*/ 	.short	0x000e
        /*0062*/ 	.short	0x0054
        /*0064*/ 	.byte	0x00, 0xf0, 0x11, 0x00


	//----- nvinfo : EIATTR_KPARAM_INFO
	.align		4
.L_2119:
        /*0068*/ 	.byte	0x04, 0x17
        /*006a*/ 	.short	(.L_2121 - .L_2120)
.L_2120:
        /*006c*/ 	.word	0x00000000
        /*0070*/ 	.short	0x000d
        /*0072*/ 	.short	0x0050
        /*0074*/ 	.byte	0x00, 0xf0, 0x11, 0x00


	//----- nvinfo : EIATTR_KPARAM_INFO
	.align		4
.L_2121:
        /*0078*/ 	.byte	0x04, 0x17
        /*007a*/ 	.short	(.L_2123 - .L_2122)
.L_2122:
        /*007c*/ 	.word	0x00000000
        /*0080*/ 	.short	0x000c
        /*0082*/ 	.short	0x004c
        /*0084*/ 	.byte	0x00, 0xf0, 0x11, 0x00


	//----- nvinfo : EIATTR_KPARAM_INFO
	.align		4
.L_2123:
        /*0088*/ 	.byte	0x04, 0x17
        /*008a*/ 	.short	(.L_2125 - .L_2124)
.L_2124:
        /*008c*/ 	.word	0x00000000
        /*0090*/ 	.short	0x000b
        /*0092*/ 	.short	0x0048
        /*0094*/ 	.byte	0x00, 0xf0, 0x11, 0x00


	//----- nvinfo : EIATTR_KPARAM_INFO
	.align		4
.L_2125:
        /*0098*/ 	.byte	0x04, 0x17
        /*009a*/ 	.short	(.L_2127 - .L_2126)
.L_2126:
        /*009c*/ 	.word	0x00000000
        /*00a0*/ 	.short	0x000a
        /*00a2*/ 	.short	0x0040
        /*00a4*/ 	.byte	0x00, 0xf5, 0x21, 0x00


	//----- nvinfo : EIATTR_KPARAM_INFO
	.align		4
.L_2127:
        /*00a8*/ 	.byte	0x04, 0x17
        /*00aa*/ 	.short	(.L_2129 - .L_2128)
.L_2128:
        /*00ac*/ 	.word	0x00000000
        /*00b0*/ 	.short	0x0009
        /*00b2*/ 	.short	0x0038
        /*00b4*/ 	.byte	0x00, 0xf5, 0x21, 0x00


	//----- nvinfo : EIATTR_KPARAM_INFO
	.align		4
.L_2129:
        /*00b8*/ 	.byte	0x04, 0x17
        /*00ba*/ 	.short	(.L_2131 - .L_2130)
.L_2130:
        /*00bc*/ 	.word	0x00000000
        /*00c0*/ 	.short	0x0008
        /*00c2*/ 	.short	0x0034
        /*00c4*/ 	.byte	0x00, 0xf0, 0x11, 0x00


	//----- nvinfo : EIATTR_KPARAM_INFO
	.align		4
.L_2131:
        /*00c8*/ 	.byte	0x04, 0x17
        /*00ca*/ 	.short	(.L_2133 - .L_2132)
.L_2132:
        /*00cc*/ 	.word	0x00000000
        /*00d0*/ 	.short	0x0007
        /*00d2*/ 	.short	0x0030
        /*00d4*/ 	.byte	0x00, 0xf0, 0x11, 0x00


	//----- nvinfo : EIATTR_KPARAM_INFO
	.align		4
.L_2133:
        /*00d8*/ 	.byte	0x04, 0x17
        /*00da*/ 	.short	(.L_2135 - .L_2134)
.L_2134:
        /*00dc*/ 	.word	0x00000000
        /*00e0*/ 	.short	0x0006
        /*00e2*/ 	.short	0x002c
        /*00e4*/ 	.byte	0x00, 0xf0, 0x11, 0x00


	//----- nvinfo : EIATTR_KPARAM_INFO
	.align		4
.L_2135:
        /*00e8*/ 	.byte	0x04, 0x17
        /*00ea*/ 	.short	(.L_2137 - .L_2136)
.L_2136:
        /*00ec*/ 	.word	0x00000000
        /*00f0*/ 	.short	0x0005
        /*00f2*/ 	.short	0x0028
        /*00f4*/ 	.byte	0x00, 0xf0, 0x11, 0x00


	//----- nvinfo : EIATTR_KPARAM_INFO
	.align		4
.L_2137:
        /*00f8*/ 	.byte	0x04, 0x17
        /*00fa*/ 	.short	(.L_2139 - .L_2138)
.L_2138:
        /*00fc*/ 	.word	0x00000000
        /*0100*/ 	.short	0x0004
        /*0102*/ 	.short	0x0020
        /*0104*/ 	.byte	0x00, 0xf5, 0x21, 0x00


	//----- nvinfo : EIATTR_KPARAM_INFO
	.align		4
.L_2139:
        /*0108*/ 	.byte	0x04, 0x17
        /*010a*/ 	.short	(.L_2141 - .L_2140)
.L_2140:
        /*010c*/ 	.word	0x00000000
        /*0110*/ 	.short	0x0003
        /*0112*/ 	.short	0x0018
        /*0114*/ 	.byte	0x00, 0xf5, 0x21, 0x00


	//----- nvinfo : EIATTR_KPARAM_INFO
	.align		4
.L_2141:
        /*0118*/ 	.byte	0x04, 0x17
        /*011a*/ 	.short	(.L_2143 - .L_2142)
.L_2142:
        /*011c*/ 	.word	0x00000000
        /*0120*/ 	.short	0x0002
        /*0122*/ 	.short	0x0010
        /*0124*/ 	.byte	0x00, 0xf5, 0x21, 0x00


	//----- nvinfo : EIATTR_KPARAM_INFO
	.align		4
.L_2143:
        /*0128*/ 	.byte	0x04, 0x17
        /*012a*/ 	.short	(.L_2145 - .L_2144)
.L_2144:
        /*012c*/ 	.word	0x00000000
        /*0130*/ 	.short	0x0001
        /*0132*/ 	.short	0x0008
        /*0134*/ 	.byte	0x00, 0xf5, 0x21, 0x00


	//----- nvinfo : EIATTR_KPARAM_INFO
	.align		4
.L_2145:
        /*0138*/ 	.byte	0x04, 0x17
        /*013a*/ 	.short	(.L_2147 - .L_2146)
.L_2146:
        /*013c*/ 	.word	0x00000000
        /*0140*/ 	.short	0x0000
        /*0142*/ 	.short	0x0000
        /*0144*/ 	.byte	0x00, 0xf5, 0x21, 0x00


	//----- nvinfo : EIATTR_SPARSE_MMA_MASK
	.align		4
.L_2147:
        /*0148*/ 	.byte	0x03, 0x50
        /*014a*/ 	.short	0x0000


	//----- nvinfo : EIATTR_MAXREG_COUNT
	.align		4
        /*014c*/ 	.byte	0x03, 0x1b
        /*014e*/ 	.short	0x00ff


	//----- nvinfo : EIATTR_NUM_BARRIERS
	.align		4
        /*0150*/ 	.byte	0x02, 0x4c
        /*0152*/ 	.byte	0x01
	.zero		1


	//----- nvinfo : EIATTR_MERCURY_ISA_VERSION
	.align		4
        /*0154*/ 	.byte	0x03, 0x5f
        /*0156*/ 	.short	0x0101


	//----- nvinfo : EIATTR_VRC_CTA_INIT_COUNT
	.align		4
        /*0158*/ 	.byte	0x02, 0x4a
	.zero		1
	.zero		1


	//----- nvinfo : EIATTR_EXIT_INSTR_OFFSETS
	.align		4
        /*015c*/ 	.byte	0x04, 0x1c
        /*015e*/ 	.short	(.L_2149 - .L_2148)


	//   ....[0]....
.L_2148:
        /*0160*/ 	.word	0x00000d00


	//   ....[1]....
        /*0164*/ 	.word	0x00006ed0


	//   ....[2]....
        /*0168*/ 	.word	0x00007140


	//   ....[3]....
        /*016c*/ 	.word	0x00007390


	//   ....[4]....
        /*0170*/ 	.word	0x000074d0


	//   ....[5]....
        /*0174*/ 	.word	0x00007560


	//   ....[6]....
        /*0178*/ 	.word	0x000075a0


	//----- nvinfo : EIATTR_CRS_STACK_SIZE
	.align		4
.L_2149:
        /*017c*/ 	.byte	0x04, 0x1e
        /*017e*/ 	.short	(.L_2151 - .L_2150)
.L_2150:
        /*0180*/ 	.word	0x00000000


	//----- nvinfo : EIATTR_CBANK_PARAM_SIZE
	.align		4
.L_2151:
        /*0184*/ 	.byte	0x03, 0x19
        /*0186*/ 	.short	0x0074


	//----- nvinfo : EIATTR_PARAM_CBANK
	.align		4
        /*0188*/ 	.byte	0x04, 0x0a
        /*018a*/ 	.short	(.L_2153 - .L_2152)
	.align		4
.L_2152:
        /*018c*/ 	.word	index@(.nv.constant0._Z23gemm_half_q_half_kernelILi3ELi38ELb0ELb0ELi64EEvPK6__halfPKjS4_S2_PS0_iiiiPKtS7_iiiiiibS2_i)
        /*0190*/ 	.short	0x0380
        /*0192*/ 	.short	0x0074


	//----- nvinfo : EIATTR_SW_WAR
	.align		4
.L_2153:
        /*0194*/ 	.byte	0x04, 0x36
        /*0196*/ 	.short	(.L_2155 - .L_2154)
.L_2154:
        /*0198*/ 	.word	0x00000008
.L_2155:


//--------------------- .nv.info._Z23gemm_half_q_half_kernelILi3ELi128ELb0ELb0ELi64EEvPK6__halfPKjS4_S2_PS0_iiiiPKtS7_iiiiiibS2_i --------------------------
	.section	.nv.info._Z23gemm_half_q_half_kernelILi3ELi128ELb0ELb0ELi64EEvPK6__halfPKjS4_S2_PS0_iiiiPKtS7_iiiiiibS2_i,"",@"SHT_CUDA_INFO"
	.sectionflags	@""
	.align	4


	//----- nvinfo : EIATTR_CUDA_API_VERSION
	.align		4
        /*0000*/ 	.byte	0x04, 0x37
        /*0002*/ 	.short	(.L_2157 - .L_2156)
.L_2156:
        /*0004*/ 	.word	0x00000082


	//----- nvinfo : EIATTR_KPARAM_INFO
	.align		4
.L_2157:
        /*0008*/ 	.byte	0x04, 0x17
        /*000a*/ 	.short	(.L_2159 - .L_2158)
.L_2158:
        /*000c*/ 	.word	0x00000000
        /*0010*/ 	.short	0x0013
        /*0012*/ 	.short	0x0070
        /*0014*/ 	.byte	0x00, 0xf0, 0x11, 0x00


	//----- nvinfo : EIATTR_KPARAM_INFO
	.align		4
.L_2159:
        /*0018*/ 	.byte	0x04, 0x17
        /*001a*/ 	.short	(.L_2161 - .L_2160)
.L_2160:
        /*001c*/ 	.word	0x00000000
        /*0020*/ 	.short	0x0012
        /*0022*/ 	.short	0x0068
        /*0024*/ 	.byte	0x00, 0xf5, 0x21, 0x00


	//----- nvinfo : EIATTR_KPARAM_INFO
	.align		4
.L_2161:
        /*0028*/ 	.byte	0x04, 0x17
        /*002a*/ 	.short	(.L_2163 - .L_2162)
.L_2162:
        /*002c*/ 	.word	0x00000000
        /*0030*/ 	.short	0x0011
        /*0032*/ 	.short	0x0060
        /*0034*/ 	.byte	0x00, 0xf0, 0x05, 0x00


	//----- nvinfo : EIATTR_KPARAM_INFO
	.align		4
.L_2163:
        /*0038*/ 	.byte	0x04, 0x17
        /*003a*/ 	.short	(.L_2165 - .L_2164)
.L_2164:
        /*003c*/ 	.word	0x00000000
        /*0040*/ 	.short	0x0010
        /*0042*/ 	.short	0x005c
        /*0044*/ 	.byte	0x00, 0xf0, 0x11, 0x00


	//----- nvinfo : EIATTR_KPARAM_INFO
	.align		4
.L_2165:
        /*0048*/ 	.byte	0x04, 0x17
        /*004a*/ 	.short	(.L_2167 - .L_2166)
.L_2166:
        /*004c*/ 	.word	0x00000000
        /*0050*/ 	.short	0x000f
        /*0052*/ 	.short	0x0058
        /*0054*/ 	.byte	0x00, 0xf0, 0x11, 0x00


	//----- nvinfo : EIATTR_KPARAM_INFO
	.align		4
.L_2167:
        /*0058*/ 	.byte	0x04, 0x17
        /*005a*/ 	.short	(.L_2169 - .L_2168)
.L_2168:
        /*005c*/ 	.word	0x00000000
        /*0060*/ 	.short	0x000e
        /*0062*/ 	.short	0x0054
        /*0064*/ 	.byte	0x00, 0xf0, 0x11, 0x00


	//----- nvinfo : EIATTR_KPARAM_INFO
	.align		4
.L_2169:
        /*0068*/ 	.byte	0x04, 0x17
        /*006a*/ 	.short	(.L_2171 - .L_2170)
.L_2170:
        /*006c*/ 	.word	0x00000000
        /*0070*/ 	.short	0x000d
        /*0072*/ 	.short	0x0050
        /*0074*/ 	.byte	0x00, 0xf0, 0x11, 0x00


	//----- nvinfo : EIATTR_KPARAM_INFO
	.align		4
.L_2171:
        /*0078*/ 	.byte	0x04, 0x17
        /*007a*/ 	.short	(.L_2173 - .L_2172)
.L_2172:
        /*007c*/ 	.word	0x00000000
        /*0080*/ 	.short	0x000c
        /*0082*/ 	.short	0x004c
        /*0084*/ 	.byte	0x00, 0xf0, 0x11, 0x00


	//----- nvinfo : EIATTR_KPARAM_INFO
	.align		4
.L_2173:
        /*0088*/ 	.byte	0x04, 0x17
        /*008a*/ 	.short	(.L_2175 - .L_2174)
.L_2174:
        /*008c*/ 	.word	0x00000000
        /*0090*/ 	.short	0x000b
        /*0092*/ 	.short	0x0048
        /*0094*/ 	.byte	0x00, 0xf0, 0x11, 0x00


	//----- nvinfo : EIATTR_KPARAM_INFO
	.align		4
.L_2175:
        /*0098*/ 	.byte	0x04, 0x17
        /*009a*/ 	.short	(.L_2177 - .L_2176)
.L_2176:
        /*009c*/ 	.word	0x00000000
        /*00a0*/ 	.short	0x000a
        /*00a2*/ 	.short	0x0040
        /*00a4*/ 	.byte	0x00, 0xf5, 0x21, 0x00


	//----- nvinfo : EIATTR_KPARAM_INFO
	.align		4
.L_2177:
        /*00a8*/ 	.byte	0x04, 0x17
        /*00aa*/ 	.short	(.L_2179 - .L_2178)
.L_2178:
        /*00ac*/ 	.word	0x00000000
        /*00b0*/ 	.short	0x0009
        /*00b2*/ 	.short	0x0038
        /*00b4*/ 	.byte	0x00, 0xf5, 0x21, 0x00


	//----- nvinfo : EIATTR_KPARAM_INFO
	.align		4
.L_2179:
        /*00b8*/ 	.byte	0x04, 0x17
        /*00ba*/ 	.short	(.L_2181 - .L_2180)
.L_2180:
        /*00bc*/ 	.word	0x00000000
        /*00c0*/ 	.short	0x0008
        /*00c2*/ 	.short	0x0034
        /*00c4*/ 	.byte	0x00, 0xf0, 0x11, 0x00


	//----- nvinfo : EIATTR_KPARAM_INFO
	.align		4
.L_2181:
        /*00c8*/ 	.byte	0x04, 0x17
        /*00ca*/ 	.short	(.L_2183 - .L_2182)
.L_2182:
        /*00cc*/ 	.word	0x00000000
        /*00d0*/ 	.short	0x0007
        /*00d2*/ 	.short	0x0030
        /*00d4*/ 	.byte	0x00, 0xf0, 0x11, 0x00


	//----- nvinfo : EIATTR_KPARAM_INFO
	.align		4
.L_2183:
        /*00d8*/ 	.byte	0x04, 0x17
        /*00da*/ 	.short	(.L_2185 - .L_2184)
.L_2184:
        /*00dc*/ 	.word	0x00000000
        /*00e0*/ 	.short	0x0006
        /*00e2*/ 	.short	0x002c
        /*00e4*/ 	.byte	0x00, 0xf0, 0x11, 0x00


	//----- nvinfo : EIATTR_KPARAM_INFO
	.align		4
.L_2185:
        /*00e8*/ 	.byte	0x04, 0x17
        /*00ea*/ 	.short	(.L_2187 - .L_2186)
.L_2186:
        /*00ec*/ 	.word	0x00000000
        /*00f0*/ 	.short	0x0005
        /*00f2*/ 	.short	0x0028
        /*00f4*/ 	.byte	0x00, 0xf0, 0x11, 0x00


	//----- nvinfo : EIATTR_KPARAM_INFO
	.align		4
.L_2187:
        /*00f8*/ 	.byte	0x04, 0x17
        /*00fa*/ 	.short	(.L_2189 - .L_2188)
.L_2188:
        /*00fc*/ 	.word	0x00000000
        /*0100*/ 	.short	0x0004
        /*0102*/ 	.short	0x0020
        /*0104*/ 	.byte	0x00, 0xf5, 0x21, 0x00


	//----- nvinfo : EIATTR_KPARAM_INFO
	.align		4
.L_2189:
        /*0108*/ 	.byte	0x04, 0x17
        /*010a*/ 	.short	(.L_2191 - .L_2190)
.L_2190:
        /*010c*/ 	.word	0x00000000
        /*0110*/ 	.short	0x0003
        /*0112*/ 	.short	0x0018
        /*0114*/ 	.byte	0x00, 0xf5, 0x21, 0x00


	//----- nvinfo : EIATTR_KPARAM_INFO
	.align		4
.L_2191:
        /*0118*/ 	.byte	0x04, 0x17
        /*011a*/ 	.short	(.L_2193 - .L_2192)
.L_2192:
        /*011c*/ 	.word	0x00000000
        /*0120*/ 	.short	0x0002
        /*0122*/ 	.short	0x0010
        /*0124*/ 	.byte	0x00, 0xf5, 0x21, 0x00


	//----- nvinfo : EIATTR_KPARAM_INFO
	.align		4
.L_2193:
        /*0128*/ 	.byte	0x04, 0x17
        /*012a*/ 	.short	(.L_2195 - .L_2194)
.L_2194:
        /*012c*/ 	.word	0x00000000
        /*0130*/ 	.short	0x0001
        /*0132*/ 	.short	0x0008
        /*0134*/ 	.byte	0x00, 0xf5, 0x21, 0x00


	//----- nvinfo : EIATTR_KPARAM_INFO
	.align		4
.L_2195:
        /*0138*/ 	.byte	0x04, 0x17
        /*013a*/ 	.short	(.L_2197 - .L_2196)
.L_2196:
        /*013c*/ 	.word	0x00000000
        /*0140*/ 	.short	0x0000
        /*0142*/ 	.short	0x0000
        /*0144*/ 	.byte	0x00, 0xf5, 0x21, 0x00


	//----- nvinfo : EIATTR_SPARSE_MMA_MASK
	.align		4
.L_2197:
        /*0148*/ 	.byte	0x03, 0x50
        /*014a*/ 	.short	0x0000


	//----- nvinfo : EIATTR_MAXREG_COUNT
	.align		4
        /*014c*/ 	.byte	0x03, 0x1b
        /*014e*/ 	.short	0x00ff


	//----- nvinfo : EIATTR_NUM_BARRIERS
	.align		4
        /*0150*/ 	.byte	0x02, 0x4c
        /*0152*/ 	.byte	0x01
	.zero		1


	//----- nvinfo : EIATTR_MERCURY_ISA_VERSION
	.align		4
        /*0154*/ 	.byte	0x03, 0x5f
        /*0156*/ 	.short	0x0101


	//----- nvinfo : EIATTR_VRC_CTA_INIT_COUNT
	.align		4
        /*0158*/ 	.byte	0x02, 0x4a
	.zero		1
	.zero		1


	//----- nvinfo : EIATTR_EXIT_INSTR_OFFSETS
	.align		4
        /*015c*/ 	.byte	0x04, 0x1c
        /*015e*/ 	.short	(.L_2199 - .L_2198)


	//   ....[0]....
.L_2198:
        /*0160*/ 	.word	0x00000d00


	//   ....[1]....
        /*0164*/ 	.word	0x00006b20


	//   ....[2]....
        /*0168*/ 	.word	0x00006de0


	//   ....[3]....
        /*016c*/ 	.word	0x00007030


	//   ....[4]....
        /*0170*/ 	.word	0x00007170


	//   ....[5]....
        /*0174*/ 	.word	0x00007200


	//   ....[6]....
        /*0178*/ 	.word	0x00007240


	//----- nvinfo : EIATTR_CRS_STACK_SIZE
	.align		4
.L_2199:
        /*017c*/ 	.byte	0x04, 0x1e
        /*017e*/ 	.short	(.L_2201 - .L_2200)
.L_2200:
        /*0180*/ 	.word	0x00000000


	//----- nvinfo : EIATTR_CBANK_PARAM_SIZE
	.align		4
.L_2201:
        /*0184*/ 	.byte	0x03, 0x19
        /*0186*/ 	.short	0x0074


	//----- nvinfo : EIATTR_PARAM_CBANK
	.align		4
        /*0188*/ 	.byte	0x04, 0x0a
        /*018a*/ 	.short	(.L_2203 - .L_2202)
	.align		4
.L_2202:
        /*018c*/ 	.word	index@(.nv.constant0._Z23gemm_half_q_half_kernelILi3ELi128ELb0ELb0ELi64EEvPK6__halfPKjS4_S2_PS0_iiiiPKtS7_iiiiiibS2_i)
        /*0190*/ 	.short	0x0380
        /*0192*/ 	.short	0x0074


	//----- nvinfo : EIATTR_SW_WAR
	.align		4
.L_2203:
        /*0194*/ 	.byte	0x04, 0x36
        /*0196*/ 	.short	(.L_2205 - .L_2204)
.L_2204:
        /*0198*/ 	.word	0x00000008
.L_2205:


//--------------------- .nv.info._Z23gemm_half_q_half_kernelILi3ELi190ELb0ELb0ELi32EEvPK6__halfPKjS4_S2_PS0_iiiiPKtS7_iiiiiibS2_i --------------------------
	.section	.nv.info._Z23gemm_half_q_half_kernelILi3ELi190ELb0ELb0ELi32EEvPK6__halfPKjS4_S2_PS0_iiiiPKtS7_iiiiiibS2_i,"",@"SHT_CUDA_INFO"
	.sectionflags	@""
	.align	4


	//----- nvinfo : EIATTR_CUDA_API_VERSION
	.align		4
        /*0000*/ 	.byte	0x04, 0x37
        /*0002*/ 	.short	(.L_2207 - .L_2206)
.L_2206:
        /*0004*/ 	.word	0x00000082


	//----- nvinfo : EIATTR_KPARAM_INFO
	.align		4
.L_2207:
        /*0008*/ 	.byte	0x04, 0x17
        /*000a*/ 	.short	(.L_2209 - .L_2208)
.L_2208:
        /*000c*/ 	.word	0x00000000
        /*0010*/ 	.short	0x0013
        /*0012*/ 	.short	0x0070
        /*0014*/ 	.byte	0x00, 0xf0, 0x11, 0x00


	//----- nvinfo : EIATTR_KPARAM_INFO
	.align		4
.L_2209:
        /*0018*/ 	.byte	0x04, 0x17
        /*001a*/ 	.short	(.L_2211 - .L_2210)
.L_2210:
        /*001c*/ 	.word	0x00000000
        /*0020*/ 	.short	0x0012
        /*0022*/ 	.short	0x0068
        /*0024*/ 	.byte	0x00, 0xf5, 0x21, 0x00


	//----- nvinfo : EIATTR_KPARAM_INFO
	.align		4
.L_2211:
        /*0028*/ 	.byte	0x04, 0x17
        /*002a*/ 	.short	(.L_2213 - .L_2212)
.L_2212:
        /*002c*/ 	.word	0x00000000
        /*0030*/ 	.short	0x0011
        /*0032*/ 	.short	0x0060
        /*0034*/ 	.byte	0x00, 0xf0, 0x05, 0x00


	//----- nvinfo : EIATTR_KPARAM_INFO
	.align		4
.L_2213:
        /*0038*/ 	.byte	0x04, 0x17
        /*003a*/ 	.short	(.L_2215 - .L_2214)
.L_2214:
        /*003c*/ 	.word	0x00000000
        /*0040*/ 	.short	0x0010
        /*0042*/ 	.short	0x005c
        /*0044*/ 	.byte	0x00, 0xf0, 0x11, 0x00


	//----- nvinfo : EIATTR_KPARAM_INFO
	.align		4
.L_2215:
        /*0048*/ 	.byte	0x04, 0x17
        /*004a*/ 	.short	(.L_2217 - .L_2216)
.L_2216:
        /*004c*/ 	.word	0x00000000
        /*0050*/ 	.short	0x000f
        /*0052*/ 	.short	0x0058
        /*0054*/ 	.byte	0x00, 0xf0, 0x11, 0x00


	//----- nvinfo : EIATTR_KPARAM_INFO
	.align		4
.L_2217:
        /*0058*/ 	.byte	0x04, 0x17
        /*005a*/ 	.short	(.L_2219 - .L_2218)
.L_2218:
        /*005c*/ 	.word	0x00000000
        /*0060*/ 	.short	0x000e
        /*0062*/ 	.short	0x0054
        /*0064*/ 	.byte	0x00, 0xf0, 0x11, 0x00


	//----- nvinfo : EIATTR_KPARAM_INFO
	.align		4
.L_2219:
        /*0068*/ 	.byte	0x04, 0x17
        /*006a*/ 	.short	(.L_2221 - .L_2220)
.L_2220:
        /*006c*/ 	.word	0x00000000
        /*0070*/ 	.short	0x000d
        /*0072*/ 	.short	0x0050
        /*0074*/ 	.byte	0x00, 0xf0, 0x11, 0x00


	//----- nvinfo : EIATTR_KPARAM_INFO
	.align		4
.L_2221:
        /*0078*/ 	.byte	0x04, 0x17
        /*007a*/ 	.short	(.L_2223 - .L_2222)
.L_2222:
        /*007c*/ 	.word	0x00000000
        /*0080*/ 	.short	0x000c
        /*0082*/ 	.short	0x004c
        /*0084*/ 	.byte	0x00, 0xf0, 0x11, 0x00


	//----- nvinfo : EIATTR_KPARAM_INFO
	.align		4
.L_2223:
        /*0088*/ 	.byte	0x04, 0x17
        /*008a*/ 	.short	(.L_2225 - .L_2224)
.L_2224:
        /*008c*/ 	.word	0x00000000
        /*0090*/ 	.short	0x000b
        /*0092*/ 	.short	0x0048
        /*0094*/ 	.byte	0x00, 0xf0, 0x11, 0x00


	//----- nvinfo : EIATTR_KPARAM_INFO
	.align		4
.L_2225:
        /*0098*/ 	.byte	0x04, 0x17
        /*009a*/ 	.short	(.L_2227 - .L_2226)
.L_2226:
        /*009c*/ 	.word	0x00000000
        /*00a0*/ 	.short	0x000a
        /*00a2*/ 	.short	0x0040
        /*00a4*/ 	.byte	0x00, 0xf5, 0x21, 0x00


	//----- nvinfo : EIATTR_KPARAM_INFO
	.align		4
.L_2227:
        /*00a8*/ 	.byte	0x04, 0x17
        /*00aa*/ 	.short	(.L_2229 - .L_2228)
.L_2228:
        /*00ac*/ 	.word	0x00000000
        /*00b0*/ 	.short	0x0009
        /*00b2*/ 	.short	0x0038
        /*00b4*/ 	.byte	0x00, 0xf5, 0x21, 0x00


	//----- nvinfo : EIATTR_KPARAM_INFO
	.align		4
.L_2229:
        /*00b8*/ 	.byte	0x04, 0x17
        /*00ba*/ 	.short	(.L_2231 - .L_2230)
.L_2230:
        /*00bc*/ 	.word	0x00000000
        /*00c0*/ 	.short	0x0008
        /*00c2*/ 	.short	0x0034
        /*00c4*/ 	.byte	0x00, 0xf0, 0x11, 0x00


	//----- nvinfo : EIATTR_KPARAM_INFO
	.align		4
.L_2231:
        /*00c8*/ 	.byte	0x04, 0x17
        /*00ca*/ 	.short	(.L_2233 - .L_2232)
.L_2232:
        /*00cc*/ 	.word	0x00000000
        /*00d0*/ 	.short	0x0007
        /*00d2*/ 	.short	0x0030
        /*00d4*/ 	.byte	0x00, 0xf0, 0x11, 0x00


	//----- nvinfo : EIATTR_KPARAM_INFO
	.align		4
.L_2233:
        /*00d8*/ 	.byte	0x04, 0x17
        /*00da*/ 	.short	(.L_2235 - .L_2234)
.L_2234:
        /*00dc*/ 	.word	0x00000000
        /*00e0*/ 	.short	0x0006
        /*00e2*/ 	.short	0x002c
        /*00e4*/ 	.byte	0x00, 0xf0, 0x11, 0x00


	//----- nvinfo : EIATTR_KPARAM_INFO
	.align		4
.L_2235:
        /*00e8*/ 	.byte	0x04, 0x17
        /*00ea*/ 	.short	(.L_2237 - .L_2236)
.L_2236:
        /*00ec*/ 	.word	0x00000000
        /*00f0*/ 	.short	0x0005
        /*00f2*/ 	.short	0x0028
        /*00f4*/ 	.byte	0x00, 0xf0, 0x11, 0x00


	//----- nvinfo : EIATTR_KPARAM_INFO
	.align		4
.L_2237:
        /*00f8*/ 	.byte	0x04, 0x17
        /*00fa*/ 	.short	(.L_2239 - .L_2238)
.L_2238:
        /*00fc*/ 	.word	0x00000000
        /*0100*/ 	.short	0x0004
        /*0102*/ 	.short	0x0020
        /*0104*/ 	.byte	0x00, 0xf5, 0x21, 0x00


	//----- nvinfo : EIATTR_KPARAM_INFO
	.align		4
.L_2239:
        /*0108*/ 	.byte	0x04, 0x17
        /*010a*/ 	.short	(.L_2241 - .L_2240)
.L_2240:
        /*010c*/ 	.word	0x00000000
        /*0110*/ 	.short	0x0003
        /*0112*/ 	.short	0x0018
        /*0114*/ 	.byte	0x00, 0xf5, 0x21, 0x00


	//----- nvinfo : EIATTR_KPARAM_INFO
	.align		4
.L_2241:
        /*0118*/ 	.byte	0x04, 0x17
        /*011a*/ 	.short	(.L_2243 - .L_2242)
.L_2242:
        /*011c*/ 	.word	0x00000000
        /*0120*/ 	.short	0x0002
        /*0122*/ 	.short	0x0010
        /*0124*/ 	.byte	0x00, 0xf5, 0x21, 0x00


	//----- nvinfo : EIATTR_KPARAM_INFO
	.align		4
.L_2243:
        /*0128*/ 	.byte	0x04, 0x17
        /*012a*/ 	.short	(.L_2245 - .L_2244)
.L_2244:
        /*012c*/ 	.word	0x00000000
        /*0130*/ 	.short	0x0001
        /*0132*/ 	.short	0x0008
        /*0134*/ 	.byte	0x00, 0xf5, 0x21, 0x00


	//----- nvinfo : EIATTR_KPARAM_INFO
	.align		4
.L_2245:
        /*0138*/ 	.byte	0x04, 0x17
        /*013a*/ 	.short	(.L_2247 - .L_2246)
.L_2246:
        /*013c*/ 	.word	0x00000000
        /*0140*/ 	.short	0x0000
        /*0142*/ 	.short	0x0000
        /*0144*/ 	.byte	0x00, 0xf5, 0x21, 0x00


	//----- nvinfo : EIATTR_SPARSE_MMA_MASK
	.align		4
.L_2247:
        /*0148*/ 	.byte	0x03, 0x50
        /*014a*/ 	.short	0x0000


	//----- nvinfo : EIATTR_MAXREG_COUNT
	.align		4
        /*014c*/ 	.byte	0x03, 0x1b
        /*014e*/ 	.short	0x00ff


	//----- nvinfo : EIATTR_NUM_BARRIERS
	.align		4
        /*0150*/ 	.byte	0x02, 0x4c
        /*0152*/ 	.byte	0x01
	.zero		1


	//----- nvinfo : EIATTR_MERCURY_ISA_VERSION
	.align		4
        /*0154*/ 	.byte	0x03, 0x5f
        /*0156*/ 	.short	0x0101


	//----- nvinfo : EIATTR_VRC_CTA_INIT_COUNT
	.align		4
        /*0158*/ 	.byte	0x02, 0x4a
	.zero		1
	.zero		1


	//----- nvinfo : EIATTR_EXIT_INSTR_OFFSETS
	.align		4
        /*015c*/ 	.byte	0x04, 0x1c
        /*015e*/ 	.short	(.L_2249 - .L_2248)


	//   ....[0]....
.L_2248:
        /*0160*/ 	.word	0x00000ca0


	//   ....[1]....
        /*0164*/ 	.word	0x00011990


	//   ....[2]....
        /*0168*/ 	.word	0x00011c30


	//   ....[3]....
        /*016c*/ 	.word	0x00011e60


	//   ....[4]....
        /*0170*/ 	.word	0x00011f90


	//   ....[5]....
        /*0174*/ 	.word	0x00012020


	//   ....[6]....
        /*0178*/ 	.word	0x00012060


	//----- nvinfo : EIATTR_CRS_STACK_SIZE
	.align		4
.L_2249:
        /*017c*/ 	.byte	0x04, 0x1e
        /*017e*/ 	.short	(.L_2251 - .L_2250)
.L_2250:
        /*0180*/ 	.word	0x00000000


	//----- nvinfo : EIATTR_CBANK_PARAM_SIZE
	.align		4
.L_2251:
        /*0184*/ 	.byte	0x03, 0x19
        /*0186*/ 	.short	0x0074


	//----- nvinfo : EIATTR_PARAM_CBANK
	.align		4
        /*0188*/ 	.byte	0x04, 0x0a
        /*018a*/ 	.short	(.L_2253 - .L_2252)
	.align		4
.L_2252:
        /*018c*/ 	.word	index@(.nv.constant0._Z23gemm_half_q_half_kernelILi3ELi190ELb0ELb0ELi32EEvPK6__halfPKjS4_S2_PS0_iiiiPKtS7_iiiiiibS2_i)
        /*0190*/ 	.short	0x0380
        /*0192*/ 	.short	0x0074


	//----- nvinfo : EIATTR_SW_WAR
	.align		4
.L_2253:
        /*0194*/ 	.byte	0x04, 0x36
        /*0196*/ 	.short	(.L_2255 - .L_2254)
.L_2254:
        /*0198*/ 	.word	0x00000008
.L_2255:


//--------------------- .nv.info._Z23gemm_half_q_half_kernelILi3ELi160ELb0ELb0ELi32EEvPK6__halfPKjS4_S2_PS0_iiiiPKtS7_iiiiiibS2_i --------------------------
	.section	.nv.info._Z23gemm_half_q_half_kernelILi3ELi160ELb0ELb0ELi32EEvPK6__halfPKjS4_S2_PS0_iiiiPKtS7_iiiiiibS2_i,"",@"SHT_CUDA_INFO"
	.sectionflags	@""
	.align	4


	//----- nvinfo : EIATTR_CUDA_API_VERSION
	.align		4
        /*0000*/ 	.byte	0x04, 0x37
        /*0002*/ 	.short	(.L_2257 - .L_2256)
.L_2256:
        /*0004*/ 	.word	0x00000082


	//----- nvinfo : EIATTR_KPARAM_INFO
	.align		4
.L_2257:
        /*0008*/ 	.byte	0x04, 0x17
        /*000a*/ 	.short	(.L_2259 - .L_2258)
.L_2258:
        /*000c*/ 	.word	0x00000000
        /*0010*/ 	.short	0x0013
        /*0012*/ 	.short	0x0070
        /*0014*/ 	.byte	0x00, 0xf0, 0x11, 0x00


	//----- nvinfo : EIATTR_KPARAM_INFO
	.align		4
.L_2259:
        /*0018*/ 	.byte	0x04, 0x17
        /*001a*/ 	.short	(.L_2261 - .L_2260)
.L_2260:
        /*001c*/ 	.word	0x00000000
        /*0020*/ 	.short	0x0012
        /*0022*/ 	.short	0x0068
        /*0024*/ 	.byte	0x00, 0xf5, 0x21, 0x00


	//----- nvinfo : EIATTR_KPARAM_INFO
	.align		4
.L_2261:
        /*0028*/ 	.byte	0x04, 0x17
        /*002a*/ 	.short	(.L_2263 - .L_2262)
.L_2262:
        /*002c*/ 	.word	0x00000000
        /*0030*/ 	.short	0x0011
        /*0032*/ 	.short	0x0060
        /*0034*/ 	.byte	0x00, 0xf0, 0x05, 0x00


	//----- nvinfo : EIATTR_KPARAM_INFO
	.align		4
.L_2263:
        /*0038*/ 	.byte	0x04, 0x17
        /*003a*/ 	.short	(.L_2265 - .L_2264)
.L_2264:
        /*003c*/ 	.word	0x00000000
        /*0040*/ 	.short	0x0010
        /*0042*/ 	.short	0x005c
        /*0044*/ 	.byte	0x00, 0xf0, 0x11, 0x00


	//----- nvinfo : EIATTR_KPARAM_INFO
	.align		4
.L_2265:
        /*0048*/ 	.byte	0x04, 0x17
        /*004a*/ 	.short	(.L_2267 - .L_2266)
.L_2266:
        /*004c*/ 	.word	0x00000000
        /*0050*/ 	.short	0x000f
        /*0052*/ 	.short	0x0058
        /*0054*/ 	.byte	0x00, 0xf0, 0x11, 0x00


	//----- nvinfo : EIATTR_KPARAM_INFO
	.align		4
.L_2267:
        /*0058*/ 	.byte	0x04, 0x17
        /*005a*/ 	.short	(.L_2269 - .L_2268)
.L_2268:
        /*005c*/ 	.word	0x00000000
        /*0060*/ 	.short	0x000e
        /*0062*/ 	.short	0x0054
        /*0064*/ 	.byte	0x00, 0xf0, 0x11, 0x00


	//----- nvinfo : EIATTR_KPARAM_INFO
	.align		4
.L_2269:
        /*0068*/ 	.byte	0x04, 0x17
        /*006a*/ 	.short	(.L_2271 - .L_2270)
.L_2270:
        /*006c*/ 	.word	0x00000000
        /*0070*/ 	.short	0x000d
        /*0072*/ 	.short	0x0050
        /*0074*/ 	.byte	0x00, 0xf0, 0x11, 0x00


	//----- nvinfo : EIATTR_KPARAM_INFO
	.align		4
.L_2271:
        /*0078*/ 	.byte	0x04, 0x17
        /*007a*/ 	.short	(.L_2273 - .L_2272)
.L_2272:
        /*007c*/ 	.word	0x00000000
        /*0080*/ 	.short	0x000c
        /*0082*/ 	.short	0x004c
        /*0084*/ 	.byte	0x00, 0xf0, 0x11, 0x00


	//----- nvinfo : EIATTR_KPARAM_INFO
	.align		4
.L_2273:
        /*0088*/ 	.byte	0x04, 0x17
        /*008a*/ 	.short	(.L_2275 - .L_2274)
.L_2274:
        /*008c*/ 	.word	0x00000000
        /*0090*/ 	.short	0x000b
        /*0092*/ 	.short	0x0048
        /*0094*/ 	.byte	0x00, 0xf0, 0x11, 0x00


	//----- nvinfo : EIATTR_KPARAM_INFO
	.align		4
.L_2275:
        /*0098*/ 	.byte	0x04, 0x17
        /*009a*/ 	.short	(.L_2277 - .L_2276)
.L_2276:
        /*009c*/ 	.word	0x00000000
        /*00a0*/ 	.short	0x000a
        /*00a2*/ 	.short	0x0040
        /*00a4*/ 	.byte	0x00, 0xf5, 0x21, 0x00


	//----- nvinfo : EIATTR_KPARAM_INFO
	.align		4
.L_2277:
        /*00a8*/ 	.byte	0x04, 0x17
        /*00aa*/ 	.short	(.L_2279 - .L_2278)
.L_2278:
        /*00ac*/ 	.word	0x00000000
        /*00b0*/ 	.short	0x0009
        /*00b2*/ 	.short	0x0038
        /*00b4*/ 	.byte	0x00, 0xf5, 0x21, 0x00


	//----- nvinfo : EIATTR_KPARAM_INFO
	.align		4
.L_2279:
        /*00b8*/ 	.byte	0x04, 0x17
        /*00ba*/ 	.short	(.L_2281 - .L_2280)
.L_2280:
        /*00bc*/ 	.word	0x00000000
        /*00c0*/ 	.short	0x0008
        /*00c2*/ 	.short	0x0034
        /*00c4*/ 	.byte	0x00, 0xf0, 0x11, 0x00


	//----- nvinfo : EIATTR_KPARAM_INFO
	.align		4
.L_2281:
        /*00c8*/ 	.byte	0x04, 0x17
        /*00ca*/ 	.short	(.L_2283 - .L_2282)
.L_2282:
        /*00cc*/ 	.word	0x00000000
        /*00d0*/ 	.short	0x0007
        /*00d2*/ 	.short	0x0030
        /*00d4*/ 	.byte	0x00, 0xf0, 0x11, 0x00


	//----- nvinfo : EIATTR_KPARAM_INFO
	.align		4
.L_2283:
        /*00d8*/ 	.byte	0x04, 0x17
        /*00da*/ 	.short	(.L_2285 - .L_2284)
.L_2284:
        /*00dc*/ 	.word	0x00000000
        /*00e0*/ 	.short	0x0006
        /*00e2*/ 	.short	0x002c
        /*00e4*/ 	.byte	0x00, 0xf0, 0x11, 0x00


	//----- nvinfo : EIATTR_KPARAM_INFO
	.align		4
.L_2285:
        /*00e8*/ 	.byte	0x04, 0x17
        /*00ea*/ 	.short	(.L_2287 - .L_2286)
.L_2286:
        /*00ec*/ 	.word	0x00000000
        /*00f0*/ 	.short	0x0005
        /*00f2*/ 	.short	0x0028
        /*00f4*/ 	.byte	0x00, 0xf0, 0x11, 0x00


	//----- nvinfo : EIATTR_KPARAM_INFO
	.align		4
.L_2287:
        /*00f8*/ 	.byte	0x04, 0x17
        /*00fa*/ 	.short	(.L_2289 - .L_2288)
.L_2288:
        /*00fc*/ 	.word	0x00000000
        /*0100*/ 	.short	0x0004
        /*0102*/ 	.short	0x0020
        /*0104*/ 	.byte	0x00, 0xf5, 0x21, 0x00


	//----- nvinfo : EIATTR_KPARAM_INFO
	.align		4
.L_2289:
        /*0108*/ 	.byte	0x04, 0x17
        /*010a*/ 	.short	(.L_2291 - .L_2290)
.L_2290:
        /*010c*/ 	.word	0x00000000
        /*0110*/ 	.short	0x0003
        /*0112*/ 	.short	0x0018
        /*0114*/ 	.byte	0x00, 0xf5, 0x21, 0x00


	//----- nvinfo : EIATTR_KPARAM_INFO
	.align		4
.L_2291:
        /*0118*/ 	.byte	0x04, 0x17
        /*011a*/ 	.short	(.L_2293 - .L_2292)
.L_2292:
        /*011c*/ 	.word	0x00000000
        /*0120*/ 	.short	0x0002
        /*0122*/ 	.short	0x0010
        /*0124*/ 	.byte	0x00, 0xf5, 0x21, 0x00


	//----- nvinfo : EIATTR_KPARAM_INFO
	.align		4
.L_2293:
        /*0128*/ 	.byte	0x04, 0x17
        /*012a*/ 	.short	(.L_2295 - .L_2294)
.L_2294:
        /*012c*/ 	.word	0x00000000
        /*0130*/ 	.short	0x0001
        /*0132*/ 	.short	0x0008
        /*0134*/ 	.byte	0x00, 0xf5, 0x21, 0x00


	//----- nvinfo : EIATTR_KPARAM_INFO
	.align		4
.L_2295:
        /*0138*/ 	.byte	0x04, 0x17
        /*013a*/ 	.short	(.L_2297 - .L_2296)
.L_2296:
        /*013c*/ 	.word	0x00000000
        /*0140*/ 	.short	0x0000
        /*0142*/ 	.short	0x0000
        /*0144*/ 	.byte	0x00, 0xf5, 0x21, 0x00


	//----- nvinfo : EIATTR_SPARSE_MMA_MASK
	.align		4
.L_2297:
        /*0148*/ 	.byte	0x03, 0x50
        /*014a*/ 	.short	0x0000


	//----- nvinfo : EIATTR_MAXREG_COUNT
	.align		4
        /*014c*/ 	.byte	0x03, 0x1b
        /*014e*/ 	.short	0x00ff


	//----- nvinfo : EIATTR_NUM_BARRIERS
	.align		4
        /*0150*/ 	.byte	0x02, 0x4c
        /*0152*/ 	.byte	0x01
	.zero		1


	//----- nvinfo : EIATTR_MERCURY_ISA_VERSION
	.align		4
        /*0154*/ 	.byte	0x03, 0x5f
        /*0156*/ 	.short	0x0101


	//----- nvinfo : EIATTR_VRC_CTA_INIT_COUNT
	.align		4
        /*0158*/ 	.byte	0x02, 0x4a
	.zero		1
	.zero		1


	//----- nvinfo : EIATTR_EXIT_INSTR_OFFSETS
	.align		4
        /*015c*/ 	.byte	0x04, 0x1c
        /*015e*/ 	.short	(.L_2299 - .L_2298)


	//   ....[0]....
.L_2298:
        /*0160*/ 	.word	0x00000c90


	//   ....[1]....
        /*0164*/ 	.word	0x000089c0


	//   ....[2]....
        /*0168*/ 	.word	0x00008c60


	//   ....[3]....
        /*016c*/ 	.word	0x00008e90


	//   ....[4]....
        /*0170*/ 	.word	0x00008fc0


	//   ....[5]....
        /*0174*/ 	.word	0x00009050


	//   ....[6]....
        /*0178*/ 	.word	0x00009090


	//----- nvinfo : EIATTR_CRS_STACK_SIZE
	.align		4
.L_2299:
        /*017c*/ 	.byte	0x04, 0x1e
        /*017e*/ 	.short	(.L_2301 - .L_2300)
.L_2300:
        /*0180*/ 	.word	0x00000000


	//----- nvinfo : EIATTR_CBANK_PARAM_SIZE
	.align		4
.L_2301:
        /*0184*/ 	.byte	0x03, 0x19
        /*0186*/ 	.short	0x0074


	//----- nvinfo : EIATTR_PARAM_CBANK
	.align		4
        /*0188*/ 	.byte	0x04, 0x0a
        /*018a*/ 	.short	(.L_2303 - .L_2302)
	.align		4
.L_2302:
        /*018c*/ 	.word	index@(.nv.constant0._Z23gemm_half_q_half_kernelILi3ELi160ELb0ELb0ELi32EEvPK6__halfPKjS4_S2_PS0_iiiiPKtS7_iiiiiibS2_i)
        /*0190*/ 	.short	0x0380
        /*0192*/ 	.short	0x0074


	//----- nvinfo : EIATTR_SW_WAR
	.align		4
.L_2303:
        /*0194*/ 	.byte	0x04, 0x36
        /*0196*/ 	.short	(.L_2305 - .L_2304)
.L_2304:
        /*0198*/ 	.word	0x00000008
.L_2305:


//--------------------- .nv.info._Z23gemm_half_q_half_kernelILi3ELi40ELb0ELb0ELi32EEvPK6__halfPKjS4_S2_PS0_iiiiPKtS7_iiiiiibS2_i --------------------------
	.section	.nv.info._Z23gemm_half_q_half_kernelILi3ELi40ELb0ELb0ELi32EEvPK6__halfPKjS4_S2_PS0_iiiiPKtS7_iiiiiibS2_i,"",@"SHT_CUDA_INFO"
	.sectionflags	@""
	.align	4


	//----- nvinfo : EIATTR_CUDA_API_VERSION
	.align		4
        /*0000*/ 	.byte	0x04, 0x37
        /*0002*/ 	.short	(.L_2307 - .L_2306)
.L_2306:
        /*0004*/ 	.word	0x00000082


	//----- nvinfo : EIATTR_KPARAM_INFO
	.align		4
.L_2307:
        /*0008*/ 	.byte	0x04, 0x17
        /*000a*/ 	.short	(.L_2309 - .L_2308)
.L_2308:
        /*000c*/ 	.word	0x00000000
        /*0010*/ 	.short	0x0013
        /*0012*/ 	.short	0x0070
        /*0014*/ 	.byte	0x00, 0xf0, 0x11, 0x00


	//----- nvinfo : EIATTR_KPARAM_INFO
	.align		4
.L_2309:
        /*0018*/ 	.byte	0x04, 0x17
        /*001a*/ 	.short	(.L_2311 - .L_2310)
.L_2310:
        /*001c*/ 	.word	0x00000000
        /*0020*/ 	.short	0x0012
        /*0022*/ 	.short	0x0068
        /*0024*/ 	.byte	0x00, 0xf5, 0x21, 0x00


	//----- nvinfo : EIATTR_KPARAM_INFO
	.align		4
.L_2311:
        /*0028*/ 	.byte	0x04, 0x17
        /*002a*/ 	.short	(.L_2313 - .L_2312)
.L_2312:
        /*002c*/ 	.word	0x00000000
        /*0030*/ 	.short	0x0011
        /*0032*/ 	.short	0x0060
        /*0034*/ 	.byte	0x00, 0xf0, 0x05, 0x00


	//----- nvinfo : EIATTR_KPARAM_INFO
	.align		4
.L_2313:
        /*0038*/ 	.byte	0x04, 0x17
        /*003a*/ 	.short	(.L_2315 - .L_2314)
.L_2314:
        /*003c*/ 	.word	0x00000000
        /*0040*/ 	.short	0x0010
        /*0042*/ 	.short	0x005c
        /*0044*/ 	.byte	0x00, 0xf0, 0x11, 0x00


	//----- nvinfo : EIATTR_KPARAM_INFO
	.align		4
.L_2315:
        /*0048*/ 	.byte	0x04, 0x17
        /*004a*/ 	.short	(.L_2317 - .L_2316)
.L_2316:
        /*004c*/ 	.word	0x00000000
        /*0050*/ 	.short	0x000f
        /*0052*/ 	.short	0x0058
        /*0054*/ 	.byte	0x00, 0xf0, 0x11, 0x00


	//----- nvinfo : EIATTR_KPARAM_INFO
	.align		4
.L_2317:
        /*0058*/ 	.byte	0x04, 0x17
        /*005a*/ 	.short	(.L_2319 - .L_2318)
.L_2318:
        /*005c*/ 	.word	0x00000000
        /*0060*/ 	.short	0x000e
        /*0062*/ 	.short	0x0054
        /*0064*/ 	.byte	0x00, 0xf0, 0x11, 0x00


	//----- nvinfo : EIATTR_KPARAM_INFO
	.align		4
.L_2319:
        /*0068*/ 	.byte	0x04, 0x17
        /*006a*/ 	.short	(.L_2321 - .L_2320)
.L_2320:
        /*006c*/ 	.word	0x00000000
        /*0070*/ 	.short	0x000d
        /*0072*/ 	.short	0x0050
        /*0074*/ 	.byte	0x00, 0xf0, 0x11, 0x00


	//----- nvinfo : EIATTR_KPARAM_INFO
	.align		4
.L_2321:
        /*0078*/ 	.byte	0x04, 0x17
        /*007a*/ 	.short	(.L_2323 - .L_2322)
.L_2322:
        /*007c*/ 	.word	0x00000000
        /*0080*/ 	.short	0x000c
        /*0082*/ 	.short	0x004c
        /*0084*/ 	.byte	0x00, 0xf0, 0x11, 0x00


	//----- nvinfo : EIATTR_KPARAM_INFO
	.align		4
.L_2323:
        /*0088*/ 	.byte	0x04, 0x17
        /*008a*/ 	.short	(.L_2325 - .L_2324)
.L_2324:
        /*008c*/ 	.word	0x00000000
        /*0090*/ 	.short	0x000b
        /*0092*/ 	.short	0x0048
        /*0094*/ 	.byte	0x00, 0xf0, 0x11, 0x00


	//----- nvinfo : EIATTR_KPARAM_INFO
	.align		4
.L_2325:
        /*0098*/ 	.byte	0x04, 0x17
        /*009a*/ 	.short	(.L_2327 - .L_2326)
.L_2326:
        /*009c*/ 	.word	0x00000000
        /*00a0*/ 	.short	0x000a
        /*00a2*/ 	.short	0x0040
        /*00a4*/ 	.byte	0x00, 0xf5, 0x21, 0x00


	//----- nvinfo : EIATTR_KPARAM_INFO
	.align		4
.L_2327:
        /*00a8*/ 	.byte	0x04, 0x17
        /*00aa*/ 	.short	(.L_2329 - .L_2328)
.L_2328:
        /*00ac*/ 	.word	0x00000000
        /*00b0*/ 	.short	0x0009
        /*00b2*/ 	.short	0x0038
        /*00b4*/ 	.byte	0x00, 0xf5, 0x21, 0x00


	//----- nvinfo : EIATTR_KPARAM_INFO
	.align		4
.L_2329:
        /*00b8*/ 	.byte	0x04, 0x17
        /*00ba*/ 	.short	(.L_2331 - .L_2330)
.L_2330:
        /*00bc*/ 	.word	0x00000000
        /*00c0*/ 	.short	0x0008
        /*00c2*/ 	.short	0x0034
        /*00c4*/ 	.byte	0x00, 0xf0, 0x11, 0x00


	//----- nvinfo : EIATTR_KPARAM_INFO
	.align		4
.L_2331:
        /*00c8*/ 	.byte	0x04, 0x17
        /*00ca*/ 	.short	(.L_2333 - .L_2332)
.L_2332:
        /*00cc*/ 	.word	0x00000000
        /*00d0*/ 	.short	0x0007
        /*00d2*/ 	.short	0x0030
        /*00d4*/ 	.byte	0x00, 0xf0, 0x11, 0x00


	//----- nvinfo : EIATTR_KPARAM_INFO
	.align		4
.L_2333:
        /*00d8*/ 	.byte	0x04, 0x17
        /*00da*/ 	.short	(.L_2335 - .L_2334)
.L_2334:
        /*00dc*/ 	.word	0x00000000
        /*00e0*/ 	.short	0x0006
        /*00e2*/ 	.short	0x002c
        /*00e4*/ 	.byte	0x00, 0xf0, 0x11, 0x00


	//----- nvinfo : EIATTR_KPARAM_INFO
	.align		4
.L_2335:
        /*00e8*/ 	.byte	0x04, 0x17
        /*00ea*/ 	.short	(.L_2337 - .L_2336)
.L_2336:
        /*00ec*/ 	.word	0x00000000
        /*00f0*/ 	.short	0x0005
        /*00f2*/ 	.short	0x0028
        /*00f4*/ 	.byte	0x00, 0xf0, 0x11, 0x00


	//----- nvinfo : EIATTR_KPARAM_INFO
	.align		4
.L_2337:
        /*00f8*/ 	.byte	0x04, 0x17
        /*00fa*/ 	.short	(.L_2339 - .L_2338)
.L_2338:
        /*00fc*/ 	.word	0x00000000
        /*0100*/ 	.short	0x0004
        /*0102*/ 	.short	0x0020
        /*0104*/ 	.byte	0x00, 0xf5, 0x21, 0x00


	//----- nvinfo : EIATTR_KPARAM_INFO
	.align		4
.L_2339:
        /*0108*/ 	.byte	0x04, 0x17
        /*010a*/ 	.short	(.L_2341 - .L_2340)
.L_2340:
        /*010c*/ 	.word	0x00000000
        /*0110*/ 	.short	0x0003
        /*0112*/ 	.short	0x0018
        /*0114*/ 	.byte	0x00, 0xf5, 0x21, 0x00


	//----- nvinfo : EIATTR_KPARAM_INFO
	.align		4
.L_2341:
        /*0118*/ 	.byte	0x04, 0x17
        /*011a*/ 	.short	(.L_2343 - .L_2342)
.L_2342:
        /*011c*/ 	.word	0x00000000
        /*0120*/ 	.short	0x0002
        /*0122*/ 	.short	0x0010
        /*0124*/ 	.byte	0x00, 0xf5, 0x21, 0x00


	//----- nvinfo : EIATTR_KPARAM_INFO
	.align		4
.L_2343:
        /*0128*/ 	.byte	0x04, 0x17
        /*012a*/ 	.short	(.L_2345 - .L_2344)
.L_2344:
        /*012c*/ 	.word	0x00000000
        /*0130*/ 	.short	0x0001
        /*0132*/ 	.short	0x0008
        /*0134*/ 	.byte	0x00, 0xf5, 0x21, 0x00


	//----- nvinfo : EIATTR_KPARAM_INFO
	.align		4
.L_2345:
        /*0138*/ 	.byte	0x04, 0x17
        /*013a*/ 	.short	(.L_2347 - .L_2346)
.L_2346:
        /*013c*/ 	.word	0x00000000
        /*0140*/ 	.short	0x0000
        /*0142*/ 	.short	0x0000
        /*0144*/ 	.byte	0x00, 0xf5, 0x21, 0x00


	//----- nvinfo : EIATTR_SPARSE_MMA_MASK
	.align		4
.L_2347:
        /*0148*/ 	.byte	0x03, 0x50
        /*014a*/ 	.short	0x0000


	//----- nvinfo : EIATTR_MAXREG_COUNT
	.align		4
        /*014c*/ 	.byte	0x03, 0x1b
        /*014e*/ 	.short	0x00ff


	//----- nvinfo : EIATTR_NUM_BARRIERS
	.align		4
        /*0150*/ 	.byte	0x02, 0x4c
        /*0152*/ 	.byte	0x01
	.zero		1


	//----- nvinfo : EIATTR_MERCURY_ISA_VERSION
	.align		4
        /*0154*/ 	.byte	0x03, 0x5f
        /*0156*/ 	.short	0x0101


	//----- nvinfo : EIATTR_VRC_CTA_INIT_COUNT
	.align		4
        /*0158*/ 	.byte	0x02, 0x4a
	.zero		1
	.zero		1


	//----- nvinfo : EIATTR_EXIT_INSTR_OFFSETS
	.align		4
        /*015c*/ 	.byte	0x04, 0x1c
        /*015e*/ 	.short	(.L_2349 - .L_2348)


	//   ....[0]....
.L_2348:
        /*0160*/ 	.word	0x00000ce0


	//   ....[1]....
        /*0164*/ 	.word	0x00007eb0


	//   ....[2]....
        /*0168*/ 	.word	0x00008170


	//   ....[3]....
        /*016c*/ 	.word	0x000083c0


	//   ....[4]....
        /*0170*/ 	.word	0x00008500


	//   ....[5]....
        /*0174*/ 	.word	0x00008590


	//   ....[6]....
        /*0178*/ 	.word	0x000085d0


	//----- nvinfo : EIATTR_CRS_STACK_SIZE
	.align		4
.L_2349:
        /*017c*/ 	.byte	0x04, 0x1e
        /*017e*/ 	.short	(.L_2351 - .L_2350)
.L_2350:
        /*0180*/ 	.word	0x00000000


	//----- nvinfo : EIATTR_CBANK_PARAM_SIZE
	.align		4
.L_2351:
        /*0184*/ 	.byte	0x03, 0x19
        /*0186*/ 	.short	0x0074


	//----- nvinfo : EIATTR_PARAM_CBANK
	.align		4
        /*0188*/ 	.byte	0x04, 0x0a
        /*018a*/ 	.short	(.L_2353 - .L_2352)
	.align		4
.L_2352:
        /*018c*/ 	.word	index@(.nv.constant0._Z23gemm_half_q_half_kernelILi3ELi40ELb0ELb0ELi32EEvPK6__halfPKjS4_S2_PS0_iiiiPKtS7_iiiiiibS2_i)
        /*0190*/ 	.short	0x0380
        /*0192*/ 	.short	0x0074


	//----- nvinfo : EIATTR_SW_WAR
	.align		4
.L_2353:
        /*0194*/ 	.byte	0x04, 0x36
        /*0196*/ 	.short	(.L_2355 - .L_2354)
.L_2354:
        /*0198*/ 	.word	0x00000008
.L_2355:


//--------------------- .nv.info._Z23gemm_half_q_half_kernelILi3ELi10ELb0ELb0ELi32EEvPK6__halfPKjS4_S2_PS0_iiiiPKtS7_iiiiiibS2_i --------------------------
	.section	.nv.info._Z23gemm_half_q_half_kernelILi3ELi10ELb0ELb0ELi32EEvPK6__halfPKjS4_S2_PS0_iiiiPKtS7_iiiiiibS2_i,"",@"SHT_CUDA_INFO"
	.sectionflags	@""
	.align	4


	//----- nvinfo : EIATTR_CUDA_API_VERSION
	.align		4
        /*0000*/ 	.byte	0x04, 0x37
        /*0002*/ 	.short	(.L_2357 - .L_2356)
.L_2356:
        /*0004*/ 	.word	0x00000082


	//----- nvinfo : EIATTR_KPARAM_INFO
	.align		4
.L_2357:
        /*0008*/ 	.byte	0x04, 0x17
        /*000a*/ 	.short	(.L_2359 - .L_2358)
.L_2358:
        /*000c*/ 	.word	0x00000000
        /*0010*/ 	.short	0x0013
        /*0012*/ 	.short	0x0070
        /*0014*/ 	.byte	0x00, 0xf0, 0x11, 0x00


	//----- nvinfo : EIATTR_KPARAM_INFO
	.align		4
.L_2359:
        /*0018*/ 	.byte	0x04, 0x17
        /*001a*/ 	.short	(.L_2361 - .L_2360)
.L_2360:
        /*001c*/ 	.word	0x00000000
        /*0020*/ 	.short	0x0012
        /*0022*/ 	.short	0x0068
        /*0024*/ 	.byte	0x00, 0xf5, 0x21, 0x00


	//----- nvinfo : EIATTR_KPARAM_INFO
	.align		4
.L_2361:
        /*0028*/ 	.byte	0x04, 0x17
        /*002a*/ 	.short	(.L_2363 - .L_2362)
.L_2362:
        /*002c*/ 	.word	0x00000000
        /*0030*/ 	.short	0x0011
        /*0032*/ 	.short	0x0060
        /*0034*/ 	.byte	0x00, 0xf0, 0x05, 0x00


	//----- nvinfo : EIATTR_KPARAM_INFO
	.align		4
.L_2363:
        /*0038*/ 	.byte	0x04, 0x17
        /*003a*/ 	.short	(.L_2365 - .L_2364)
.L_2364:
        /*003c*/ 	.word	0x00000000
        /*0040*/ 	.short	0x0010
        /*0042*/ 	.short	0x005c
        /*0044*/ 	.byte	0x00, 0xf0, 0x11, 0x00


	//----- nvinfo : EIATTR_KPARAM_INFO
	.align		4
.L_2365:
        /*0048*/ 	.byte	0x04, 0x17
        /*004a*/ 	.short	(.L_2367 - .L_2366)
.L_2366:
        /*004c*/ 	.word	0x00000000
        /*0050*/ 	.short	0x000f
        /*0052*/ 	.short	0x0058
        /*0054*/ 	.byte	0x00, 0xf0, 0x11, 0x00


	//----- nvinfo : EIATTR_KPARAM_INFO
	.align		4
.L_2367:
        /*0058*/ 	.byte	0x04, 0x17
        /*005a*/ 	.short	(.L_2369 - .L_2368)
.L_2368:
        /*005c*/ 	.word	0x00000000
        /*0060*/ 	.short	0x000e
        /*0062*/ 	.short	0x0054
        /*0064*/ 	.byte	0x00, 0xf0, 0x11, 0x00


	//----- nvinfo : EIATTR_KPARAM_INFO
	.align		4
.L_2369:
        /*0068*/ 	.byte	0x04, 0x17
        /*006a*/ 	.short	(.L_2371 - .L_2370)
.L_2370:
        /*006c*/ 	.word	0x00000000
        /*0070*/ 	.short	0x000d
        /*0072*/ 	.short	0x0050
        /*0074*/ 	.byte	0x00, 0xf0, 0x11, 0x00


	//----- nvinfo : EIATTR_KPARAM_INFO
	.align		4
.L_2371:
        /*0078*/ 	.byte	0x04, 0x17
        /*007a*/ 	.short	(.L_2373 - .L_2372)
.L_2372:
        /*007c*/ 	.word	0x00000000
        /*0080*/ 	.short	0x000c
        /*0082*/ 	.short	0x004c
        /*0084*/ 	.byte	0x00, 0xf0, 0x11, 0x00


	//----- nvinfo : EIATTR_KPARAM_INFO
	.align		4
.L_2373:
        /*0088*/ 	.byte	0x04, 0x17
        /*008a*/ 	.short	(.L_2375 - .L_2374)
.L_2374:
        /*008c*/ 	.word	0x00000000
        /*0090*/ 	.short	0x000b
        /*0092*/ 	.short	0x0048
        /*0094*/ 	.byte	0x00, 0xf0, 0x11, 0x00


	//----- nvinfo : EIATTR_KPARAM_INFO
	.align		4
.L_2375:
        /*0098*/ 	.byte	0x04, 0x17
        /*009a*/ 	.short	(.L_2377 - .L_2376)
.L_2376:
        /*009c*/ 	.word	0x00000000
        /*00a0*/ 	.short	0x000a
        /*00a2*/ 	.short	0x0040
        /*00a4*/ 	.byte	0x00, 0xf5, 0x21, 0x00


	//----- nvinfo : EIATTR_KPARAM_INFO
	.align		4
.L_2377:
        /*00a8*/ 	.byte	0x04, 0x17
        /*00aa*/ 	.short	(.L_2379 - .L_2378)
.L_2378:
        /*00ac*/ 	.word	0x00000000
        /*00b0*/ 	.short	0x0009
        /*00b2*/ 	.short	0x0038
        /*00b4*/ 	.byte	0x00, 0xf5, 0x21, 0x00


	//----- nvinfo : EIATTR_KPARAM_INFO
	.align		4
.L_2379:
        /*00b8*/ 	.byte	0x04, 0x17
        /*00ba*/ 	.short	(.L_2381 - .L_2380)
.L_2380:
        /*00bc*/ 	.word	0x00000000
        /*00c0*/ 	.short	0x0008
        /*00c2*/ 	.short	0x0034
        /*00c4*/ 	.byte	0x00, 0xf0, 0x11, 0x00


	//----- nvinfo : EIATTR_KPARAM_INFO
	.align		4
.L_2381:
        /*00c8*/ 	.byte	0x04, 0x17
        /*00ca*/ 	.short	(.L_2383 - .L_2382)
.L_2382:
        /*00cc*/ 	.word	0x00000000
        /*00d0*/ 	.short	0x0007
        /*00d2*/ 	.short	0x0030
        /*00d4*/ 	.byte	0x00, 0xf0, 0x11, 0x00


	//----- nvinfo : EIATTR_KPARAM_INFO
	.align		4
.L_2383:
        /*00d8*/ 	.byte	0x04, 0x17
        /*00da*/ 	.short	(.L_2385 - .L_2384)
.L_2384:
        /*00dc*/ 	.word	0x00000000
        /*00e0*/ 	.short	0x0006
        /*00e2*/ 	.short	0x002c
        /*00e4*/ 	.byte	0x00, 0xf0, 0x11, 0x00


	//----- nvinfo : EIATTR_KPARAM_INFO
	.align		4
.L_2385:
        /*00e8*/ 	.byte	0x04, 0x17
        /*00ea*/ 	.short	(.L_2387 - .L_2386)
.L_2386:
        /*00ec*/ 	.word	0x00000000
        /*00f0*/ 	.short	0x0005
        /*00f2*/ 	.short	0x0028
        /*00f4*/ 	.byte	0x00, 0xf0, 0x11, 0x00


	//----- nvinfo : EIATTR_KPARAM_INFO
	.align		4
.L_2387:
        /*00f8*/ 	.byte	0x04, 0x17
        /*00fa*/ 	.short	(.L_2389 - .L_2388)
.L_2388:
        /*00fc*/ 	.word	0x00000000
        /*0100*/ 	.short	0x0004
        /*0102*/ 	.short	0x0020
        /*0104*/ 	.byte	0x00, 0xf5, 0x21, 0x00


	//----- nvinfo : EIATTR_KPARAM_INFO
	.align		4
.L_2389:
        /*0108*/ 	.byte	0x04, 0x17
        /*010a*/ 	.short	(.L_2391 - .L_2390)
.L_2390:
        /*010c*/ 	.word	0x00000000
        /*0110*/ 	.short	0x0003
        /*0112*/ 	.short	0x0018
        /*0114*/ 	.byte	0x00, 0xf5, 0x21, 0x00


	//----- nvinfo : EIATTR_KPARAM_INFO
	.align		4
.L_2391:
        /*0118*/ 	.byte	0x04, 0x17
        /*011a*/ 	.short	(.L_2393 - .L_2392)
.L_2392:
        /*011c*/ 	.word	0x00000000
        /*0120*/ 	.short	0x0002
        /*0122*/ 	.short	0x0010
        /*0124*/ 	.byte	0x00, 0xf5, 0x21, 0x00


	//----- nvinfo : EIATTR_KPARAM_INFO
	.align		4
.L_2393:
        /*0128*/ 	.byte	0x04, 0x17
        /*012a*/ 	.short	(.L_2395 - .L_2394)
.L_2394:
        /*012c*/ 	.word	0x00000000
        /*0130*/ 	.short	0x0001
        /*0132*/ 	.short	0x0008
        /*0134*/ 	.byte	0x00, 0xf5, 0x21, 0x00


	//----- nvinfo : EIATTR_KPARAM_INFO
	.align		4
.L_2395:
        /*0138*/ 	.byte	0x04, 0x17
        /*013a*/ 	.short	(.L_2397 - .L_2396)
.L_2396:
        /*013c*/ 	.word	0x00000000
        /*0140*/ 	.short	0x0000
        /*0142*/ 	.short	0x0000
        /*0144*/ 	.byte	0x00, 0xf5, 0x21, 0x00


	//----- nvinfo : EIATTR_SPARSE_MMA_MASK
	.align		4
.L_2397:
        /*0148*/ 	.byte	0x03, 0x50
        /*014a*/ 	.short	0x0000


	//----- nvinfo : EIATTR_MAXREG_COUNT
	.align		4
        /*014c*/ 	.byte	0x03, 0x1b
        /*014e*/ 	.short	0x00ff


	//----- nvinfo : EIATTR_NUM_BARRIERS
	.align		4
        /*0150*/ 	.byte	0x02, 0x4c
        /*0152*/ 	.byte	0x01
	.zero		1


	//----- nvinfo : EIATTR_MERCURY_ISA_VERSION
	.align		4
        /*0154*/ 	.byte	0x03, 0x5f
        /*0156*/ 	.short	0x0101


	//----- nvinfo : EIATTR_VRC_CTA_INIT_COUNT
	.align		4
        /*0158*/ 	.byte	0x02, 0x4a
	.zero		1
	.zero		1


	//----- nvinfo : EIATTR_EXIT_INSTR_OFFSETS
	.align		4
        /*015c*/ 	.byte	0x04, 0x1c
        /*015e*/ 	.short	(.L_2399 - .L_2398)


	//   ....[0]....
.L_2398:
        /*0160*/ 	.word	0x00000c90


	//   ....[1]....
        /*0164*/ 	.word	0x00006980


	//   ....[2]....
        /*0168*/ 	.word	0x00006c60


	//   ....[3]....
        /*016c*/ 	.word	0x00006ec0


	//   ....[4]....
        /*0170*/ 	.word	0x00007020


	//   ....[5]....
        /*0174*/ 	.word	0x000070b0


	//   ....[6]....
        /*0178*/ 	.word	0x000070f0


	//----- nvinfo : EIATTR_CRS_STACK_SIZE
	.align		4
.L_2399:
        /*017c*/ 	.byte	0x04, 0x1e
        /*017e*/ 	.short	(.L_2401 - .L_2400)
.L_2400:
        /*0180*/ 	.word	0x00000000


	//----- nvinfo : EIATTR_CBANK_PARAM_SIZE
	.align		4
.L_2401:
        /*0184*/ 	.byte	0x03, 0x19
        /*0186*/ 	.short	0x0074


	//----- nvinfo : EIATTR_PARAM_CBANK
	.align		4
        /*0188*/ 	.byte	0x04, 0x0a
        /*018a*/ 	.short	(.L_2403 - .L_2402)
	.align		4
.L_2402:
        /*018c*/ 	.word	index@(.nv.constant0._Z23gemm_half_q_half_kernelILi3ELi10ELb0ELb0ELi32EEvPK6__halfPKjS4_S2_PS0_iiiiPKtS7_iiiiiibS2_i)
        /*0190*/ 	.short	0x0380
        /*0192*/ 	.short	0x0074


	//----- nvinfo : EIATTR_SW_WAR
	.align		4
.L_2403:
        /*0194*/ 	.byte	0x04, 0x36
        /*0196*/ 	.short	(.L_2405 - .L_2404)
.L_2404:
        /*0198*/ 	.word	0x00000008
.L_2405:


//--------------------- .nv.info._Z23gemm_half_q_half_kernelILi3ELi172ELb0ELb0ELi32EEvPK6__halfPKjS4_S2_PS0_iiiiPKtS7_iiiiiibS2_i --------------------------
	.section	.nv.info._Z23gemm_half_q_half_kernelILi3ELi172ELb0ELb0ELi32EEvPK6__halfPKjS4_S2_PS0_iiiiPKtS7_iiiiiibS2_i,"",@"SHT_CUDA_INFO"
	.sectionflags	@""
	.align	4


	//----- nvinfo : EIATTR_CUDA_API_VERSION
	.align		4
        /*0000*/ 	.byte	0x04, 0x37
        /*0002*/ 	.short	(.L_2407 - .L_2406)
.L_2406:
        /*0004*/ 	.word	0x00000082


	//----- nvinfo : EIATTR_KPARAM_INFO
	.align		4
.L_2407:
        /*0008*/ 	.byte	0x04, 0x17
        /*000a*/ 	.short	(.L_2409 - .L_2408)
.L_2408:
        /*000c*/ 	.word	0x00000000
        /*0010*/ 	.short	0x0013
        /*0012*/ 	.short	0x0070
        /*0014*/ 	.byte	0x00, 0xf0, 0x11, 0x00


	//----- nvinfo : EIATTR_KPARAM_INFO
	.align		4
.L_2409:
        /*0018*/ 	.byte	0x04, 0x17
        /*001a*/ 	.short	(.L_2411 - .L_2410)
.L_2410:
        /*001c*/ 	.word	0x00000000
        /*0020*/ 	.short	0x0012
        /*0022*/ 	.short	0x0068
        /*0024*/ 	.byte	0x00, 0xf5, 0x21, 0x00


	//----- nvinfo : EIATTR_KPARAM_INFO
	.align		4
.L_2411:
        /*0028*/ 	.byte	0x04, 0x17
        /*002a*/ 	.short	(.L_2413 - .L_2412)
.L_2412:
        /*002c*/ 	.word	0x00000000
        /*0030*/ 	.short	0x0011
        /*0032*/ 	.short	0x0060
        /*0034*/ 	.byte	0x00, 0xf0, 0x05, 0x00


	//----- nvinfo : EIATTR_KPARAM_INFO
	.align		4
.L_2413:
        /*0038*/ 	.byte	0x04, 0x17
        /*003a*/ 	.short	(.L_2415 - .L_2414)
.L_2414:
        /*003c*/ 	.word	0x00000000
        /*0040*/ 	.short	0x0010
        /*0042*/ 	.short	0x005c
        /*0044*/ 	.byte	0x00, 0xf0, 0x11, 0x00


	//----- nvinfo : EIATTR_KPARAM_INFO
	.align		4
.L_2415:
        /*0048*/ 	.byte	0x04, 0x17
        /*004a*/ 	.short	(.L_2417 - .L_2416)
.L_2416:
        /*004c*/ 	.word	0x00000000
        /*0050*/ 	.short	0x000f
        /*0052*/ 	.short	0x0058
        /*0054*/ 	.byte	0x00, 0xf0, 0x11, 0x00


	//----- nvinfo : EIATTR_KPARAM_INFO
	.align		4
.L_2417:
        /*0058*/ 	.byte	0x04, 0x17
        /*005a*/ 	.short	(.L_2419 - .L_2418)
.L_2418:
        /*005c*/ 	.word	0x00000000
        /*0060*/ 	.short	0x000e
        /*0062*/ 	.short	0x0054
        /*0064*/ 	.byte	0x00, 0xf0, 0x11, 0x00


	//----- nvinfo : EIATTR_KPARAM_INFO
	.align		4
.L_2419:
        /*0068*/ 	.byte	0x04, 0x17
        /*006a*/ 	.short	(.L_2421 - .L_2420)
.L_2420:
        /*006c*/ 	.word	0x00000000
        /*0070*/ 	.short	0x000d
        /*0072*/ 	.short	0x0050
        /*0074*/ 	.byte	0x00, 0xf0, 0x11, 0x00


	//----- nvinfo : EIATTR_KPARAM_INFO
	.align		4
.L_2421:
        /*0078*/ 	.byte	0x04, 0x17
        /*007a*/ 	.short	(.L_2423 - .L_2422)
.L_2422:
        /*007c*/ 	.word	0x00000000
        /*0080*/ 	.short	0x000c
        /*0082*/ 	.short	0x004c
        /*0084*/ 	.byte	0x00, 0xf0, 0x11, 0x00


	//----- nvinfo : EIATTR_KPARAM_INFO
	.align		4
.L_2423:
        /*0088*/ 	.byte	0x04, 0x17
        /*008a*/ 	.short	(.L_2425 - .L_2424)
.L_2424:
        /*008c*/ 	.word	0x00000000
        /*0090*/ 	.short	0x000b
        /*0092*/ 	.short	0x0048
        /*0094*/ 	.byte	0x00, 0xf0, 0x11, 0x00


	//----- nvinfo : EIATTR_KPARAM_INFO
	.align		4
.L_2425:
        /*0098*/ 	.byte	0x04, 0x17
        /*009a*/ 	.short	(.L_2427 - .L_2426)
.L_2426:
        /*009c*/ 	.word	0x00000000
        /*00a0*/ 	.short	0x000a
        /*00a2*/ 	.short	0x0040
        /*00a4*/ 	.byte	0x00, 0xf5, 0x21, 0x00


	//----- nvinfo : EIATTR_KPARAM_INFO
	.align		4
.L_2427:
        /*00a8*/ 	.byte	0x04, 0x17
        /*00aa*/ 	.short	(.L_2429 - .L_2428)
.L_2428:
        /*00ac*/ 	.word	0x00000000
        /*00b0*/ 	.short	0x0009
        /*00b2*/ 	.short	0x0038
        /*00b4*/ 	.byte	0x00, 0xf5, 0x21, 0x00


	//----- nvinfo : EIATTR_KPARAM_INFO
	.align		4
.L_2429:
        /*00b8*/ 	.byte	0x04, 0x17
        /*00ba*/ 	.short	(.L_2431 - .L_2430)
.L_2430:
        /*00bc*/ 	.word	0x00000000
        /*00c0*/ 	.short	0x0008
        /*00c2*/ 	.short	0x0034
        /*00c4*/ 	.byte	0x00, 0xf0, 0x11, 0x00


	//----- nvinfo : EIATTR_KPARAM_INFO
	.align		4
.L_2431:
        /*00c8*/ 	.byte	0x04, 0x17
        /*00ca*/ 	.short	(.L_2433 - .L_2432)
.L_2432:
        /*00cc*/ 	.word	0x00000000
        /*00d0*/ 	.short	0x0007
        /*00d2*/ 	.short	0x0030
        /*00d4*/ 	.byte	0x00, 0xf0, 0x11, 0x00


	//----- nvinfo : EIATTR_KPARAM_INFO
	.align		4
.L_2433:
        /*00d8*/ 	.byte	0x04, 0x17
        /*00da*/ 	.short	(.L_2435 - .L_2434)
.L_2434:
        /*00dc*/ 	.word	0x00000000
        /*00e0*/ 	.short	0x0006
        /*00e2*/ 	.short	0x002c
        /*00e4*/ 	.byte	0x00, 0xf0, 0x11, 0x00


	//----- nvinfo : EIATTR_KPARAM_INFO
	.align		4
.L_2435:
        /*00e8*/ 	.byte	0x04, 0x17
        /*00ea*/ 	.short	(.L_2437 - .L_2436)
.L_2436:
        /*00ec*/ 	.word	0x00000000
        /*00f0*/ 	.short	0x0005
        /*00f2*/ 	.short	0x0028
        /*00f4*/ 	.byte	0x00, 0xf0, 0x11, 0x00


	//----- nvinfo : EIATTR_KPARAM_INFO
	.align		4
.L_2437:
        /*00f8*/ 	.byte	0x04, 0x17
        /*00fa*/ 	.short	(.L_2439 - .L_2438)
.L_2438:
        /*00fc*/ 	.word	0x00000000
        /*0100*/ 	.short	0x0004
        /*0102*/ 	.short	0x0020
        /*0104*/ 	.byte	0x00, 0xf5, 0x21, 0x00


	//----- nvinfo : EIATTR_KPARAM_INFO
	.align		4
.L_2439:
        /*0108*/ 	.byte	0x04, 0x17
        /*010a*/ 	.short	(.L_2441 - .L_2440)
.L_2440:
        /*010c*/ 	.word	0x00000000
        /*0110*/ 	.short	0x0003
        /*0112*/ 	.short	0x0018
        /*0114*/ 	.byte	0x00, 0xf5, 0x21, 0x00


	//----- nvinfo : EIATTR_KPARAM_INFO
	.align		4
.L_2441:
        /*0118*/ 	.byte	0x04, 0x17
        /*011a*/ 	.short	(.L_2443 - .L_2442)
.L_2442:
        /*011c*/ 	.word	0x00000000
        /*0120*/ 	.short	0x0002
        /*0122*/ 	.short	0x0010
        /*0124*/ 	.byte	0x00, 0xf5, 0x21, 0x00


	//----- nvinfo : EIATTR_KPARAM_INFO
	.align		4
.L_2443:
        /*0128*/ 	.byte	0x04, 0x17
        /*012a*/ 	.short	(.L_2445 - .L_2444)
.L_2444:
        /*012c*/ 	.word	0x00000000
        /*0130*/ 	.short	0x0001
        /*0132*/ 	.short	0x0008
        /*0134*/ 	.byte	0x00, 0xf5, 0x21, 0x00


	//----- nvinfo : EIATTR_KPARAM_INFO
	.align		4
.L_2445:
        /*0138*/ 	.byte	0x04, 0x17
        /*013a*/ 	.short	(.L_2447 - .L_2446)
.L_2446:
        /*013c*/ 	.word	0x00000000
        /*0140*/ 	.short	0x0000
        /*0142*/ 	.short	0x0000
        /*0144*/ 	.byte	0x00, 0xf5, 0x21, 0x00


	//----- nvinfo : EIATTR_SPARSE_MMA_MASK
	.align		4
.L_2447:
        /*0148*/ 	.byte	0x03, 0x50
        /*014a*/ 	.short	0x0000


	//----- nvinfo : EIATTR_MAXREG_COUNT
	.align		4
        /*014c*/ 	.byte	0x03, 0x1b
        /*014e*/ 	.short	0x00ff


	//----- nvinfo : EIATTR_NUM_BARRIERS
	.align		4
        /*0150*/ 	.byte	0x02, 0x4c
        /*0152*/ 	.byte	0x01
	.zero		1


	//----- nvinfo : EIATTR_MERCURY_ISA_VERSION
	.align		4
        /*0154*/ 	.byte	0x03, 0x5f
        /*0156*/ 	.short	0x0101


	//----- nvinfo : EIATTR_VRC_CTA_INIT_COUNT
	.align		4
        /*0158*/ 	.byte	0x02, 0x4a
	.zero		1
	.zero		1


	//----- nvinfo : EIATTR_EXIT_INSTR_OFFSETS
	.align		4
        /*015c*/ 	.byte	0x04, 0x1c
        /*015e*/ 	.short	(.L_2449 - .L_2448)


	//   ....[0]....
.L_2448:
        /*0160*/ 	.word	0x00000ca0


	//   ....[1]....
        /*0164*/ 	.word	0x0000e990


	//   ....[2]....
        /*0168*/ 	.word	0x0000ec30


	//   ....[3]....
        /*016c*/ 	.word	0x0000ee60


	//   ....[4]....
        /*0170*/ 	.word	0x0000ef90


	//   ....[5]....
        /*0174*/ 	.word	0x0000f020


	//   ....[6]....
        /*0178*/ 	.word	0x0000f060


	//----- nvinfo : EIATTR_CRS_STACK_SIZE
	.align		4
.L_2449:
        /*017c*/ 	.byte	0x04, 0x1e
        /*017e*/ 	.short	(.L_2451 - .L_2450)
.L_2450:
        /*0180*/ 	.word	0x00000000


	//----- nvinfo : EIATTR_CBANK_PARAM_SIZE
	.align		4
.L_2451:
        /*0184*/ 	.byte	0x03, 0x19
        /*0186*/ 	.short	0x0074


	//----- nvinfo : EIATTR_PARAM_CBANK
	.align		4
        /*0188*/ 	.byte	0x04, 0x0a
        /*018a*/ 	.short	(.L_2453 - .L_2452)
	.align		4
.L_2452:
        /*018c*/ 	.word	index@(.nv.constant0._Z23gemm_half_q_half_kernelILi3ELi172ELb0ELb0ELi32EEvPK6__halfPKjS4_S2_PS0_iiiiPKtS7_iiiiiibS2_i)
        /*0190*/ 	.short	0x0380
        /*0192*/ 	.short	0x0074


	//----- nvinfo : EIATTR_SW_WAR
	.align		4
.L_2453:
        /*0194*/ 	.byte	0x04, 0x36
        /*0196*/ 	.short	(.L_2455 - .L_2454)
.L_2454:
        /*0198*/ 	.word	0x00000008
.L_2455:


//--------------------- .nv.info._Z23gemm_half_q_half_kernelILi3ELi176ELb0ELb0ELi32EEvPK6__halfPKjS4_S2_PS0_iiiiPKtS7_iiiiiibS2_i --------------------------
	.section	.nv.info._Z23gemm_half_q_half_kernelILi3ELi176ELb0ELb0ELi32EEvPK6__halfPKjS4_S2_PS0_iiiiPKtS7_iiiiiibS2_i,"",@"SHT_CUDA_INFO"
	.sectionflags	@""
	.align	4


	//----- nvinfo : EIATTR_CUDA_API_VERSION
	.align		4
        /*0000*/ 	.byte	0x04, 0x37
        /*0002*/ 	.short	(.L_2457 - .L_2456)
.L_2456:
        /*0004*/ 	.word	0x00000082


	//----- nvinfo : EIATTR_KPARAM_INFO
	.align		4
.L_2457:
        /*0008*/ 	.byte	0x04, 0x17
        /*000a*/ 	.short	(.L_2459 - .L_2458)
.L_2458:
        /*000c*/ 	.word	0x00000000
        /*0010*/ 	.short	0x0013
        /*0012*/ 	.short	0x0070
        /*0014*/ 	.byte	0x00, 0xf0, 0x11, 0x00


	//----- nvinfo : EIATTR_KPARAM_INFO
	.align		4
.L_2459:
        /*0018*/ 	.byte	0x04, 0x17
        /*001a*/ 	.short	(.L_2461 - .L_2460)
.L_2460:
        /*001c*/ 	.word	0x00000000
        /*0020*/ 	.short	0x0012
        /*0022*/ 	.short	0x0068
        /*0024*/ 	.byte	0x00, 0xf5, 0x21, 0x00


	//----- nvinfo : EIATTR_KPARAM_INFO
	.align		4
.L_2461:
        /*0028*/ 	.byte	0x04, 0x17
        /*002a*/ 	.short	(.L_2463 - .L_2462)
.L_2462:
        /*002c*/ 	.word	0x00000000
        /*0030*/ 	.short	0x0011
        /*0032*/ 	.short	0x0060
        /*0034*/ 	.byte	0x00, 0xf0, 0x05, 0x00


	//----- nvinfo : EIATTR_KPARAM_INFO
	.align		4
.L_2463:
        /*0038*/ 	.byte	0x04, 0x17
        /*003a*/ 	.short	(.L_2465 - .L_2464)
.L_2464:
        /*003c*/ 	.word	0x00000000
        /*0040*/ 	.short	0x0010
        /*0042*/ 	.short	0x005c
        /*0044*/ 	.byte	0x00, 0xf0, 0x11, 0x00


	//----- nvinfo : EIATTR_KPARAM_INFO
	.align		4
.L_2465:
        /*0048*/ 	.byte	0x04, 0x17
        /*004a*/ 	.short	(.L_2467 - .L_2466)
.L_2466:
        /*004c*/ 	.word	0x00000000
        /*0050*/ 	.short	0x000f
        /*0052*/ 	.short	0x0058
        /*0054*/ 	.byte	0x00, 0xf0, 0x11, 0x00


	//----- nvinfo : EIATTR_KPARAM_INFO
	.align		4
.L_2467:
        /*0058*/ 	.byte	0x04, 0x17
        /*005a*/ 	.short	(.L_2469 - .L_2468)
.L_2468:
        /*005c*/ 	.word	0x00000000
        /*0060*/ 	.short	0x000e
        /*0062*/ 	.short	0x0054
        /*0064*/ 	.byte	0x00, 0xf0, 0x11, 0x00


	//----- nvinfo : EIATTR_KPARAM_INFO
	.align		4
.L_2469:
        /*0068*/ 	.byte	0x04, 0x17
        /*006a*/ 	.short	(.L_2471 - .L_2470)
.L_2470:
        /*006c*/ 	.word	0x00000000
        /*0070*/ 	.short	0x000d
        /*0072*/ 	.short	0x0050
        /*0074*/ 	.byte	0x00, 0xf0, 0x11, 0x00


	//----- nvinfo : EIATTR_KPARAM_INFO
	.align		4
.L_2471:
        /*0078*/ 	.byte	0x04, 0x17
        /*007a*/ 	.short	(.L_2473 - .L_2472)
.L_2472:
        /*007c*/ 	.word	0x00000000
        /*0080*/ 	.short	0x000c
        /*0082*/ 	.short	0x004c
        /*0084*/ 	.byte	0x00, 0xf0, 0x11, 0x00


	//----- nvinfo : EIATTR_KPARAM_INFO
	.align		4
.L_2473:
        /*0088*/ 	.byte	0x04, 0x17
        /*008a*/ 	.short	(.L_2475 - .L_2474)
.L_2474:
        /*008c*/ 	.word	0x00000000
        /*0090*/ 	.short	0x000b
        /*0092*/ 	.short	0x0048
        /*0094*/ 	.byte	0x00, 0xf0, 0x11, 0x00


	//----- nvinfo : EIATTR_KPARAM_INFO
	.align		4
.L_2475:
        /*0098*/ 	.byte	0x04, 0x17
        /*009a*/ 	.short	(.L_2477 - .L_2476)
.L_2476:
        /*009c*/ 	.word	0x00000000
        /*00a0*/ 	.short	0x000a
        /*00a2*/ 	.short	0x0040
        /*00a4*/ 	.byte	0x00, 0xf5, 0x21, 0x00


	//----- nvinfo : EIATTR_KPARAM_INFO
	.align		4
.L_2477:
        /*00a8*/ 	.byte	0x04, 0x17
        /*00aa*/ 	.short	(.L_2479 - .L_2478)
.L_2478:
        /*00ac*/ 	.word	0x00000000
        /*00b0*/ 	.short	0x0009
        /*00b2*/ 	.short	0x0038
        /*00b4*/ 	.byte	0x00, 0xf5, 0x21, 0x00


	//----- nvinfo : EIATTR_KPARAM_INFO
	.align		4
.L_2479:
        /*00b8*/ 	.byte	0x04, 0x17
        /*00ba*/ 	.short	(.L_2481 - .L_2480)
.L_2480:
        /*00bc*/ 	.word	0x00000000
        /*00c0*/ 	.short	0x0008
        /*00c2*/ 	.short	0x0034
        /*00c4*/ 	.byte	0x00, 0xf0, 0x11, 0x00


	//----- nvinfo : EIATTR_KPARAM_INFO
	.align		4
.L_2481:
        /*00c8*/ 	.byte	0x04, 0x17
        /*00ca*/ 	.short	(.L_2483 - .L_2482)
.L_2482:
        /*00cc*/ 	.word	0x00000000
        /*00d0*/ 	.short	0x0007
        /*00d2*/ 	.short	0x0030
        /*00d4*/ 	.byte	0x00, 0xf0, 0x11, 0x00


	//----- nvinfo : EIATTR_KPARAM_INFO
	.align		4
.L_2483:
        /*00d8*/ 	.byte	0x04, 0x17
        /*00da*/ 	.short	(.L_2485 - .L_2484)
.L_2484:
        /*00dc*/ 	.word	0x00000000
        /*00e0*/ 	.short	0x0006
        /*00e2*/ 	.short	0x002c
        /*00e4*/ 	.byte	0x00, 0xf0, 0x11, 0x00


	//----- nvinfo : EIATTR_KPARAM_INFO
	.align		4
.L_2485:
        /*00e8*/ 	.byte	0x04, 0x17
        /*00ea*/ 	.short	(.L_2487 - .L_2486)
.L_2486:
        /*00ec*/ 	.word	0x00000000
        /*00f0*/ 	.short	0x0005
        /*00f2*/ 	.short	0x0028
        /*00f4*/ 	.byte	0x00, 0xf0, 0x11, 0x00


	//----- nvinfo : EIATTR_KPARAM_INFO
	.align		4
.L_2487:
        /*00f8*/ 	.byte	0x04, 0x17
        /*00fa*/ 	.short	(.L_2489 - .L_2488)
.L_2488:
        /*00fc*/ 	.word	0x00000000
        /*0100*/ 	.short	0x0004
        /*0102*/ 	.short	0x0020
        /*0104*/ 	.byte	0x00, 0xf5, 0x21, 0x00


	//----- nvinfo : EIATTR_KPARAM_INFO
	.align		4
.L_2489:
        /*0108*/ 	.byte	0x04, 0x17
        /*010a*/ 	.short	(.L_2491 - .L_2490)
.L_2490:
        /*010c*/ 	.word	0x00000000
        /*0110*/ 	.short	0x0003
        /*0112*/ 	.short	0x0018
        /*0114*/ 	.byte	0x00, 0xf5, 0x21, 0x00


	//----- nvinfo : EIATTR_KPARAM_INFO
	.align		4
.L_2491:
        /*0118*/ 	.byte	0x04, 0x17
        /*011a*/ 	.short	(.L_2493 - .L_2492)
.L_2492:
        /*011c*/ 	.word	0x00000000
        /*0120*/ 	.short	0x0002
        /*0122*/ 	.short	0x0010
        /*0124*/ 	.byte	0x00, 0xf5, 0x21, 0x00


	//----- nvinfo : EIATTR_KPARAM_INFO
	.align		4
.L_2493:
        /*0128*/ 	.byte	0x04, 0x17
        /*012a*/ 	.short	(.L_2495 - .L_2494)
.L_2494:
        /*012c*/ 	.word	0x00000000
        /*0130*/ 	.short	0x0001
        /*0132*/ 	.short	0x0008
        /*0134*/ 	.byte	0x00, 0xf5, 0x21, 0x00


	//----- nvinfo : EIATTR_KPARAM_INFO
	.align		4
.L_2495:
        /*0138*/ 	.byte	0x04, 0x17
        /*013a*/ 	.short	(.L_2497 - .L_2496)
.L_2496:
        /*013c*/ 	.word	0x00000000
        /*0140*/ 	.short	0x0000
        /*0142*/ 	.short	0x0000
        /*0144*/ 	.byte	0x00, 0xf5, 0x21, 0x00


	//----- nvinfo : EIATTR_SPARSE_MMA_MASK
	.align		4
.L_2497:
        /*0148*/ 	.byte	0x03, 0x50
        /*014a*/ 	.short	0x0000


	//----- nvinfo : EIATTR_MAXREG_COUNT
	.align		4
        /*014c*/ 	.byte	0x03, 0x1b
        /*014e*/ 	.short	0x00ff


	//----- nvinfo : EIATTR_NUM_BARRIERS
	.align		4
        /*0150*/ 	.byte	0x02, 0x4c
        /*0152*/ 	.byte	0x01
	.zero		1


	//----- nvinfo : EIATTR_MERCURY_ISA_VERSION
	.align		4
        /*0154*/ 	.byte	0x03, 0x5f
        /*0156*/ 	.short	0x0101


	//----- nvinfo : EIATTR_VRC_CTA_INIT_COUNT
	.align		4
        /*0158*/ 	.byte	0x02, 0x4a
	.zero		1
	.zero		1


	//----- nvinfo : EIATTR_EXIT_INSTR_OFFSETS
	.align		4
        /*015c*/ 	.byte	0x04, 0x1c
        /*015e*/ 	.short	(.L_2499 - .L_2498)


	//   ....[0]....
.L_2498:
        /*0160*/ 	.word	0x00000ca0


	//   ....[1]....
        /*0164*/ 	.word	0x0000a9e0


	//   ....[2]....
        /*0168*/ 	.word	0x0000aca0


	//   ....[3]....
        /*016c*/ 	.word	0x0000aee0


	//   ....[4]....
        /*0170*/ 	.word	0x0000b010


	//   ....[5]....
        /*0174*/ 	.word	0x0000b0b0


	//   ....[6]....
        /*0178*/ 	.word	0x0000b0f0


	//----- nvinfo : EIATTR_CRS_STACK_SIZE
	.align		4
.L_2499:
        /*017c*/ 	.byte	0x04, 0x1e
        /*017e*/ 	.short	(.L_2501 - .L_2500)
.L_2500:
        /*0180*/ 	.word	0x00000000


	//----- nvinfo : EIATTR_CBANK_PARAM_SIZE
	.align		4
.L_2501:
        /*0184*/ 	.byte	0x03, 0x19
        /*0186*/ 	.short	0x0074


	//----- nvinfo : EIATTR_PARAM_CBANK
	.align		4
        /*0188*/ 	.byte	0x04, 0x0a
        /*018a*/ 	.short	(.L_2503 - .L_2502)
	.align		4
.L_2502:
        /*018c*/ 	.word	index@(.nv.constant0._Z23gemm_half_q_half_kernelILi3ELi176ELb0ELb0ELi32EEvPK6__halfPKjS4_S2_PS0_iiiiPKtS7_iiiiiibS2_i)
        /*0190*/ 	.short	0x0380
        /*0192*/ 	.short	0x0074


	//----- nvinfo : EIATTR_SW_WAR
	.align		4
.L_2503:
        /*0194*/ 	.byte	0x04, 0x36
        /*0196*/ 	.short	(.L_2505 - .L_2504)
.L_2504:
        /*0198*/ 	.word	0x00000008
.L_2505:


//--------------------- .nv.info._Z23gemm_half_q_half_kernelILi3ELi152ELb0ELb0ELi32EEvPK6__halfPKjS4_S2_PS0_iiiiPKtS7_iiiiiibS2_i --------------------------
	.section	.nv.info._Z23gemm_half_q_half_kernelILi3ELi152ELb0ELb0ELi32EEvPK6__halfPKjS4_S2_PS0_iiiiPKtS7_iiiiiibS2_i,"",@"SHT_CUDA_INFO"
	.sectionflags	@""
	.align	4


	//----- nvinfo : EIATTR_CUDA_API_VERSION
	.align		4
        /*0000*/ 	.byte	0x04, 0x37
        /*0002*/ 	.short	(.L_2507 - .L_2506)
.L_2506:
        /*0004*/ 	.word	0x00000082


	//----- nvinfo : EIATTR_KPARAM_INFO
	.align		4
.L_2507:
        /*0008*/ 	.byte	0x04, 0x17
        /*000a*/ 	.short	(.L_2509 - .L_2508)
.L_2508:
        /*000c*/ 	.word	0x00000000
        /*0010*/ 	.short	0x0013
        /*0012*/ 	.short	0x0070
        /*0014*/ 	.byte	0x00, 0xf0, 0x11, 0x00


	//----- nvinfo : EIATTR_KPARAM_INFO
	.align		4
.L_2509:
        /*0018*/ 	.byte	0x04, 0x17
        /*001a*/ 	.short	(.L_2511 - .L_2510)
.L_2510:
        /*001c*/ 	.word	0x00000000
        /*0020*/ 	.short	0x0012
        /*0022*/ 	.short	0x0068
        /*0024*/ 	.byte	0x00, 0xf5, 0x21, 0x00


	//----- nvinfo : EIATTR_KPARAM_INFO
	.align		4
.L_2511:
        /*0028*/ 	.byte	0x04, 0x17
        /*002a*/ 	.short	(.L_2513 - .L_2512)
.L_2512:
        /*002c*/ 	.word	0x00000000
        /*0030*/ 	.short	0x0011
        /*0032*/ 	.short	0x0060
        /*0034*/ 	.byte	0x00, 0xf0, 0x05, 0x00


	//----- nvinfo : EIATTR_KPARAM_INFO
	.align		4
.L_2513:
        /*0038*/ 	.byte	0x04, 0x17
        /*003a*/ 	.short	(.L_2515 - .L_2514)
.L_2514:
        /*003c*/ 	.word	0x00000000
        /*0040*/ 	.short	0x0010
        /*0042*/ 	.short	0x005c
        /*0044*/ 	.byte	0x00, 0xf0, 0x11, 0x00


	//----- nvinfo : EIATTR_KPARAM_INFO
	.align		4
.L_2515:
        /*0048*/ 	.byte	0x04, 0x17
        /*004a*/ 	.short	(.L_2517 - .L_2516)
.L_2516:
        /*004c*/ 	.word	0x00000000
        /*0050*/ 	.short	0x000f
        /*0052*/ 	.short	0x0058
        /*0054*/ 	.byte	0x00, 0xf0, 0x11, 0x00


	//----- nvinfo : EIATTR_KPARAM_INFO
	.align		4
.L_2517:
        /*0058*/ 	.byte	0x04, 0x17
        /*005a*/ 	.short	(.L_2519 - .L_2518)
.L_2518:
        /*005c*/ 	.word	0x00000000
        /*0060*/ 	.short	0x000e
        /*0062*/ 	.short	0x0054
        /*0064*/ 	.byte	0x00, 0xf0, 0x11, 0x00


	//----- nvinfo : EIATTR_KPARAM_INFO
	.align		4
.L_2519:
        /*0068*/ 	.byte	0x04, 0x17
        /*006a*/ 	.short	(.L_2521 - .L_2520)
.L_2520:
        /*006c*/ 	.word	0x00000000
        /*0070*/ 	.short	0x000d
        /*0072*/ 	.short	0x0050
        /*0074*/ 	.byte	0x00, 0xf0, 0x11, 0x00


	//----- nvinfo : EIATTR_KPARAM_INFO
	.align		4
.L_2521:
        /*0078*/ 	.byte	0x04, 0x17
        /*007a*/ 	.short	(.L_2523 - .L_2522)
.L_2522:
        /*007c*/ 	.word	0x00000000
        /*0080*/ 	.short	0x000c
        /*0082*/ 	.short	0x004c
        /*0084*/ 	.byte	0x00, 0xf0, 0x11, 0x00


	//----- nvinfo : EIATTR_KPARAM_INFO
	.align		4
.L_2523:
        /*0088*/ 	.byte	0x04, 0x17
        /*008a*/ 	.short	(.L_2525 - .L_2524)
.L_2524:
        /*008c*/ 	.word	0x00000000
        /*0090*/ 	.short	0x000b
        /*0092*/ 	.short	0x0048
        /*0094*/ 	.byte	0x00, 0xf0, 0x11, 0x00


	//----- nvinfo : EIATTR_KPARAM_INFO
	.align		4
.L_2525:
        /*0098*/ 	.byte	0x04, 0x17
        /*009a*/ 	.short	(.L_2527 - .L_2526)
.L_2526:
        /*009c*/ 	.word	0x00000000
        /*00a0*/ 	.short	0x000a
        /*00a2*/ 	.short	0x0040
        /*00a4*/ 	.byte	0x00, 0xf5, 0x21, 0x00


	//----- nvinfo : EIATTR_KPARAM_INFO
	.align		4
.L_2527:
        /*00a8*/ 	.byte	0x04, 0x17
        /*00aa*/ 	.short	(.L_2529 - .L_2528)
.L_2528:
        /*00ac*/ 	.word	0x00000000
        /*00b0*/ 	.short	0x0009
        /*00b2*/ 	.short	0x0038
        /*00b4*/ 	.byte	0x00, 0xf5, 0x21, 0x00


	//----- nvinfo : EIATTR_KPARAM_INFO
	.align		4
.L_2529:
        /*00b8*/ 	.byte	0x04, 0x17
        /*00ba*/ 	.short	(.L_2531 - .L_2530)
.L_2530:
        /*00bc*/ 	.word	0x00000000
        /*00c0*/ 	.short	0x0008
        /*00c2*/ 	.short	0x0034
        /*00c4*/ 	.byte	0x00, 0xf0, 0x11, 0x00


	//----- nvinfo : EIATTR_KPARAM_INFO
	.align		4
.L_2531:
        /*00c8*/ 	.byte	0x04, 0x17
        /*00ca*/ 	.short	(.L_2533 - .L_2532)
.L_2532:
        /*00cc*/ 	.word	0x00000000
        /*00d0*/ 	.short	0x0007
        /*00d2*/ 	.short	0x0030
        /*00d4*/ 	.byte	0x00, 0xf0, 0x11, 0x00


	//----- nvinfo : EIATTR_KPARAM_INFO
	.align		4
.L_2533:
        /*00d8*/ 	.byte	0x04, 0x17
        /*00da*/ 	.short	(.L_2535 - .L_2534)
.L_2534:
        /*00dc*/ 	.word	0x00000000
        /*00e0*/ 	.short	0x0006
        /*00e2*/ 	.short	0x002c
        /*00e4*/ 	.byte	0x00, 0xf0, 0x11, 0x00


	//----- nvinfo : EIATTR_KPARAM_INFO
	.align		4
.L_2535:
        /*00e8*/ 	.byte	0x04, 0x17
        /*00ea*/ 	.short	(.L_2537 - .L_2536)
.L_2536:
        /*00ec*/ 	.word	0x00000000
        /*00f0*/ 	.short	0x0005
        /*00f2*/ 	.short	0x0028
        /*00f4*/ 	.byte	0x00, 0xf0, 0x11, 0x00


	//----- nvinfo : EIATTR_KPARAM_INFO
	.align		4
.L_2537:
        /*00f8*/ 	.byte	0x04, 0x17
        /*00fa*/ 	.short	(.L_2539 - .L_2538)
.L_2538:
        /*00fc*/ 	.word	0x00000000
        /*0100*/ 	.short	0x0004
        /*0102*/ 	.short	0x0020
        /*0104*/ 	.byte	0x00, 0xf5, 0x21, 0x00


	//----- nvinfo : EIATTR_KPARAM_INFO
	.align		4
.L_2539:
        /*0108*/ 	.byte	0x04, 0x17
        /*010a*/ 	.short	(.L_2541 - .L_2540)
.L_2540:
        /*010c*/ 	.word	0x00000000
        /*0110*/ 	.short	0x0003
        /*0112*/ 	.short	0x0018
        /*0114*/ 	.byte	0x00, 0xf5, 0x21, 0x00


	//----- nvinfo : EIATTR_KPARAM_INFO
	.align		4
.L_2541:
        /*0118*/ 	.byte	0x04, 0x17
        /*011a*/ 	.short	(.L_2543 - .L_2542)
.L_2542:
        /*011c*/ 	.word	0x00000000
        /*0120*/ 	.short	0x0002
        /*0122*/ 	.short	0x0010
        /*0124*/ 	.byte	0x00, 0xf5, 0x21, 0x00


	//----- nvinfo : EIATTR_KPARAM_INFO
	.align		4
.L_2543:
        /*0128*/ 	.byte	0x04, 0x17
        /*012a*/ 	.short	(.L_2545 - .L_2544)
.L_2544:
        /*012c*/ 	.word	0x00000000
        /*0130*/ 	.short	0x0001
        /*0132*/ 	.short	0x0008
        /*0134*/ 	.byte	0x00, 0xf5, 0x21, 0x00


	//----- nvinfo : EIATTR_KPARAM_INFO
	.align		4
.L_2545:
        /*0138*/ 	.byte	0x04, 0x17
        /*013a*/ 	.short	(.L_2547 - .L_2546)
.L_2546:
        /*013c*/ 	.word	0x00000000
        /*0140*/ 	.short	0x0000
        /*0142*/ 	.short	0x0000
        /*0144*/ 	.byte	0x00, 0xf5, 0x21, 0x00


	//----- nvinfo : EIATTR_SPARSE_MMA_MASK
	.align		4
.L_2547:
        /*0148*/ 	.byte	0x03, 0x50
        /*014a*/ 	.short	0x0000


	//----- nvinfo : EIATTR_MAXREG_COUNT
	.align		4
        /*014c*/ 	.byte	0x03, 0x1b
        /*014e*/ 	.short	0x00ff


	//----- nvinfo : EIATTR_NUM_BARRIERS
	.align		4
        /*0150*/ 	.byte	0x02, 0x4c
        /*0152*/ 	.byte	0x01
	.zero		1


	//----- nvinfo : EIATTR_MERCURY_ISA_VERSION
	.align		4
        /*0154*/ 	.byte	0x03, 0x5f
        /*0156*/ 	.short	0x0101


	//----- nvinfo : EIATTR_VRC_CTA_INIT_COUNT
	.align		4
        /*0158*/ 	.byte	0x02, 0x4a
	.zero		1
	.zero		1


	//----- nvinfo : EIATTR_EXIT_INSTR_OFFSETS
	.align		4
        /*015c*/ 	.byte	0x04, 0x1c
        /*015e*/ 	.short	(.L_2549 - .L_2548)


	//   ....[0]....
.L_2548:
        /*0160*/ 	.word	0x00000ca0


	//   ....[1]....
        /*0164*/ 	.word	0x0000c880


	//   ....[2]....
        /*0168*/ 	.word	0x0000cb30


	//   ....[3]....
        /*016c*/ 	.word	0x0000cd70


	//   ....[4]....
        /*0170*/ 	.word	0x0000cea0


	//   ....[5]....
        /*0174*/ 	.word	0x0000cf40


	//   ....[6]....
        /*0178*/ 	.word	0x0000cf80


	//----- nvinfo : EIATTR_CRS_STACK_SIZE
	.align		4
.L_2549:
        /*017c*/ 	.byte	0x04, 0x1e
        /*017e*/ 	.short	(.L_2551 - .L_2550)
.L_2550:
        /*0180*/ 	.word	0x00000000


	//----- nvinfo : EIATTR_CBANK_PARAM_SIZE
	.align		4
.L_2551:
        /*0184*/ 	.byte	0x03, 0x19
        /*0186*/ 	.short	0x0074


	//----- nvinfo : EIATTR_PARAM_CBANK
	.align		4
        /*0188*/ 	.byte	0x04, 0x0a
        /*018a*/ 	.short	(.L_2553 - .L_2552)
	.align		4
.L_2552:
        /*018c*/ 	.word	index@(.nv.constant0._Z23gemm_half_q_half_kernelILi3ELi152ELb0ELb0ELi32EEvPK6__halfPKjS4_S2_PS0_iiiiPKtS7_iiiiiibS2_i)
        /*0190*/ 	.short	0x0380
        /*0192*/ 	.short	0x0074


	//----- nvinfo : EIATTR_SW_WAR
	.align		4
.L_2553:
        /*0194*/ 	.byte	0x04, 0x36
        /*0196*/ 	.short	(.L_2555 - .L_2554)
.L_2554:
        /*0198*/ 	.word	0x00000008
.L_2555:


//--------------------- .nv.info._Z23gemm_half_q_half_kernelILi3ELi140ELb0ELb0ELi32EEvPK6__halfPKjS4_S2_PS0_iiiiPKtS7_iiiiiibS2_i --------------------------
	.section	.nv.info._Z23gemm_half_q_half_kernelILi3ELi140ELb0ELb0ELi32EEvPK6__halfPKjS4_S2_PS0_iiiiPKtS7_iiiiiibS2_i,"",@"SHT_CUDA_INFO"
	.sectionflags	@""
	.align	4


	//----- nvinfo : EIATTR_CUDA_API_VERSION
	.align		4
        /*0000*/ 	.byte	0x04, 0x37
        /*0002*/ 	.short	(.L_2557 - .L_2556)
.L_2556:
        /*0004*/ 	.word	0x00000082


	//----- nvinfo : EIATTR_KPARAM_INFO
	.align		4
.L_2557:
        /*0008*/ 	.byte	0x04, 0x17
        /*000a*/ 	.short	(.L_2559 - .L_2558)
.L_2558:
        /*000c*/ 	.word	0x00000000
        /*0010*/ 	.short	0x0013
        /*0012*/ 	.short	0x0070
        /*0014*/ 	.byte	0x00, 0xf0, 0x11, 0x00


	//----- nvinfo : EIATTR_KPARAM_INFO
	.align		4
.L_2559:
        /*0018*/ 	.byte	0x04, 0x17
        /*001a*/ 	.short	(.L_2561 - .L_2560)
.L_2560:
        /*001c*/ 	.word	0x00000000
        /*0020*/ 	.short	0x0012
        /*0022*/ 	.short	0x0068
        /*0024*/ 	.byte	0x00, 0xf5, 0x21, 0x00


	//----- nvinfo : EIATTR_KPARAM_INFO
	.align		4
.L_2561:
        /*0028*/ 	.byte	0x04, 0x17
        /*002a*/ 	.short	(.L_2563 - .L_2562)
.L_2562:
        /*002c*/ 	.word	0x00000000
        /*0030*/ 	.short	0x0011
        /*0032*/ 	.short	0x0060
        /*0034*/ 	.byte	0x00, 0xf0, 0x05, 0x00


	//----- nvinfo : EIATTR_KPARAM_INFO
	.align		4
.L_2563:
        /*0038*/ 	.byte	0x04, 0x17
        /*003a*/ 	.short	(.L_2565 - .L_2564)
.L_2564:
        /*003c*/ 	.word	0x00000000
        /*0040*/ 	.short	0x0010
        /*0042*/ 	.short	0x005c
        /*0044*/ 	.byte	0x00, 0xf0, 0x11, 0x00


	//----- nvinfo : EIATTR_KPARAM_INFO
	.align		4
.L_2565:
        /*0048*/ 	.byte	0x04, 0x17
        /*004a*/ 	.short	(.L_2567 - .L_2566)
.L_2566:
        /*004c*/ 	.word	0x00000000
        /*0050*/ 	.short	0x000f
        /*0052*/ 	.short	0x0058
        /*0054*/ 	.byte	0x00, 0xf0, 0x11, 0x00


	//----- nvinfo : EIATTR_KPARAM_INFO
	.align		4
.L_2567:
        /*0058*/ 	.byte	0x04, 0x17
        /*005a*/ 	.short	(.L_2569 - .L_2568)
.L_2568:
        /*005c*/ 	.word	0x00000000
        /*0060*/ 	.short	0x000e
        /*0062*/ 	.short	0x0054
        /*0064*/ 	.byte	0x00, 0xf0, 0x11, 0x00


	//----- nvinfo : EIATTR_KPARAM_INFO
	.align		4
.L_2569:
        /*0068*/ 	.byte	0x04, 0x17
        /*006a*/ 	.short	(.L_2571 - .L_2570)
.L_2570:
        /*006c*/ 	.word	0x00000000
        /*0070*/ 	.short	0x000d
        /*0072*/ 	.short	0x0050
        /*0074*/ 	.byte	0x00, 0xf0, 0x11, 0x00


	//----- nvinfo : EIATTR_KPARAM_INFO
	.align		4
.L_2571:
        /*0078*/ 	.byte	0x04, 0x17
        /*007a*/ 	.short	(.L_2573 - .L_2572)
.L_2572:
        /*007c*/ 	.word	0x00000000
        /*0080*/ 	.short	0x000c
        /*0082*/ 	.short	0x004c
        /*0084*/ 	.byte	0x00, 0xf0, 0x11, 0x00


	//----- nvinfo : EIATTR_KPARAM_INFO
	.align		4
.L_2573:
        /*0088*/ 	.byte	0x04, 0x17
        /*008a*/ 	.short	(.L_2575 - .L_2574)
.L_2574:
        /*008c*/ 	.word	0x00000000
        /*0090*/ 	.short	0x000b
        /*0092*/ 	.short	0x0048
        /*0094*/ 	.byte	0x00, 0xf0, 0x11, 0x00


	//----- nvinfo : EIATTR_KPARAM_INFO
	.align		4
.L_2575:
        /*0098*/ 	.byte	0x04, 0x17
        /*009a*/ 	.short	(.L_2577 - .L_2576)
.L_2576:
        /*009c*/ 	.word	0x00000000
        /*00a0*/ 	.short	0x000a
        /*00a2*/ 	.short	0x0040
        /*00a4*/ 	.byte	0x00, 0xf5, 0x21, 0x00


	//----- nvinfo : EIATTR_KPARAM_INFO
	.align		4
.L_2577:
        /*00a8*/ 	.byte	0x04, 0x17
        /*00aa*/ 	.short	(.L_2579 - .L_2578)
.L_2578:
        /*00ac*/ 	.word	0x00000000
        /*00b0*/ 	.short	0x0009
        /*00b2*/ 	.short	0x0038
        /*00b4*/ 	.byte	0x00, 0xf5, 0x21, 0x00


	//----- nvinfo : EIATTR_KPARAM_INFO
	.align		4
.L_2579:
        /*00b8*/ 	.byte	0x04, 0x17
        /*00ba*/ 	.short	(.L_2581 - .L_2580)
.L_2580:
        /*00bc*/ 	.word	0x00000000
        /*00c0*/ 	.short	0x0008
        /*00c2*/ 	.short	0x0034
        /*00c4*/ 	.byte	0x00, 0xf0, 0x11, 0x00


	//----- nvinfo : EIATTR_KPARAM_INFO
	.align		4
.L_2581:
        /*00c8*/ 	.byte	0x04, 0x17
        /*00ca*/ 	.short	(.L_2583 - .L_2582)
.L_2582:
        /*00cc*/ 	.word	0x00000000
        /*00d0*/ 	.short	0x0007
        /*00d2*/ 	.short	0x0030
        /*00d4*/ 	.byte	0x00, 0xf0, 0x11, 0x00


	//----- nvinfo : EIATTR_KPARAM_INFO
	.align		4
.L_2583:
        /*00d8*/ 	.byte	0x04, 0x17
        /*00da*/ 	.short	(.L_2585 - .L_2584)
.L_2584:
        /*00dc*/ 	.word	0x00000000
        /*00e0*/ 	.short	0x0006
        /*00e2*/ 	.short	0x002c
        /*00e4*/ 	.byte	0x00, 0xf0, 0x11, 0x00


	//----- nvinfo : EIATTR_KPARAM_INFO
	.align		4
.L_2585:
        /*00e8*/ 	.byte	0x04, 0x17
        /*00ea*/ 	.short	(.L_2587 - .L_2586)
.L_2586:
        /*00ec*/ 	.word	0x00000000
        /*00f0*/ 	.short	0x0005
        /*00f2*/ 	.short	0x0028
        /*00f4*/ 	.byte	0x00, 0xf0, 0x11, 0x00


	//----- nvinfo : EIATTR_KPARAM_INFO
	.align		4
.L_2587:
        /*00f8*/ 	.byte	0x04, 0x17
        /*00fa*/ 	.short	(.L_2589 - .L_2588)
.L_2588:
        /*00fc*/ 	.word	0x00000000
        /*0100*/ 	.short	0x0004
        /*0102*/ 	.short	0x0020
        /*0104*/ 	.byte	0x00, 0xf5, 0x21, 0x00


	//----- nvinfo : EIATTR_KPARAM_INFO
	.align		4
.L_2589:
        /*0108*/ 	.byte	0x04, 0x17
        /*010a*/ 	.short	(.L_2591 - .L_2590)
.L_2590:
        /*010c*/ 	.word	0x00000000
        /*0110*/ 	.short	0x0003
        /*0112*/ 	.short	0x0018
        /*0114*/ 	.byte	0x00, 0xf5, 0x21, 0x00


	//----- nvinfo : EIATTR_KPARAM_INFO
	.align		4
.L_2591:
        /*0118*/ 	.byte	0x04, 0x17
        /*011a*/ 	.short	(.L_2593 - .L_2592)
.L_2592:
        /*011c*/ 	.word	0x00000000
        /*0120*/ 	.short	0x0002
        /*0122*/ 	.short	0x0010
        /*0124*/ 	.byte	0x00, 0xf5, 0x21, 0x00


	//----- nvinfo : EIATTR_KPARAM_INFO
	.align		4
.L_2593:
        /*0128*/ 	.byte	0x04, 0x17
        /*012a*/ 	.short	(.L_2595 - .L_2594)
.L_2594:
        /*012c*/ 	.word	0x00000000
        /*0130*/ 	.short	0x0001
        /*0132*/ 	.short	0x0008
        /*0134*/ 	.byte	0x00, 0xf5, 0x21, 0x00


	//----- nvinfo : EIATTR_KPARAM_INFO
	.align		4
.L_2595:
        /*0138*/ 	.byte	0x04, 0x17
        /*013a*/ 	.short	(.L_2597 - .L_2596)
.L_2596:
        /*013c*/ 	.word	0x00000000
        /*0140*/ 	.short	0x0000
        /*0142*/ 	.short	0x0000
        /*0144*/ 	.byte	0x00, 0xf5, 0x21, 0x00


	//----- nvinfo : EIATTR_SPARSE_MMA_MASK
	.align		4
.L_2597:
        /*0148*/ 	.byte	0x03, 0x50
        /*014a*/ 	.short	0x0000


	//----- nvinfo : EIATTR_MAXREG_COUNT
	.align		4
        /*014c*/ 	.byte	0x03, 0x1b
        /*014e*/ 	.short	0x00ff


	//----- nvinfo : EIATTR_NUM_BARRIERS
	.align		4
        /*0150*/ 	.byte	0x02, 0x4c
        /*0152*/ 	.byte	0x01
	.zero		1


	//----- nvinfo : EIATTR_MERCURY_ISA_VERSION
	.align		4
        /*0154*/ 	.byte	0x03, 0x5f
        /*0156*/ 	.short	0x0101


	//----- nvinfo : EIATTR_VRC_CTA_INIT_COUNT
	.align		4
        /*0158*/ 	.byte	0x02, 0x4a
	.zero		1
	.zero		1


	//----- nvinfo : EIATTR_EXIT_INSTR_OFFSETS
	.align		4
        /*015c*/ 	.byte	0x04, 0x1c
        /*015e*/ 	.short	(.L_2599 - .L_2598)


	//   ....[0]....
.L_2598:
        /*0160*/ 	.word	0x00000ca0


	//   ....[1]....
        /*0164*/ 	.word	0x0000c6b0


	//   ....[2]....
        /*0168*/ 	.word	0x0000c950


	//   ....[3]....
        /*016c*/ 	.word	0x0000cb80


	//   ....[4]....
        /*0170*/ 	.word	0x0000ccb0


	//   ....[5]....
        /*0174*/ 	.word	0x0000cd40


	//   ....[6]....
        /*0178*/ 	.word	0x0000cd80


	//----- nvinfo : EIATTR_CRS_STACK_SIZE
	.align		4
.L_2599:
        /*017c*/ 	.byte	0x04, 0x1e
        /*017e*/ 	.short	(.L_2601 - .L_2600)
.L_2600:
        /*0180*/ 	.word	0x00000000


	//----- nvinfo : EIATTR_CBANK_PARAM_SIZE
	.align		4
.L_2601:
        /*0184*/ 	.byte	0x03, 0x19
        /*0186*/ 	.short	0x0074


	//----- nvinfo : EIATTR_PARAM_CBANK
	.align		4
        /*0188*/ 	.byte	0x04, 0x0a
        /*018a*/ 	.short	(.L_2603 - .L_2602)
	.align		4
.L_2602:
        /*018c*/ 	.word	index@(.nv.constant0._Z23gemm_half_q_half_kernelILi3ELi140ELb0ELb0ELi32EEvPK6__halfPKjS4_S2_PS0_iiiiPKtS7_iiiiiibS2_i)
        /*0190*/ 	.short	0x0380
        /*0192*/ 	.short	0x0074


	//----- nvinfo : EIATTR_SW_WAR
	.align		4
.L_2603:
        /*0194*/ 	.byte	0x04, 0x36
        /*0196*/ 	.short	(.L_2605 - .L_2604)
.L_2604:
        /*0198*/ 	.word	0x00000008
.L_2605:


//--------------------- .nv.info._Z23gemm_half_q_half_kernelILi3ELi20ELb0ELb0ELi32EEvPK6__halfPKjS4_S2_PS0_iiiiPKtS7_iiiiiibS2_i --------------------------
	.section	.nv.info._Z23gemm_half_q_half_kernelILi3ELi20ELb0ELb0ELi32EEvPK6__halfPKjS4_S2_PS0_iiiiPKtS7_iiiiiibS2_i,"",@"SHT_CUDA_INFO"
	.sectionflags	@""
	.align	4


	//----- nvinfo : EIATTR_CUDA_API_VERSION
	.align		4
        /*0000*/ 	.byte	0x04, 0x37
        /*0002*/ 	.short	(.L_2607 - .L_2606)
.L_2606:
        /*0004*/ 	.word	0x00000082


	//----- nvinfo : EIATTR_KPARAM_INFO
	.align		4
.L_2607:
        /*0008*/ 	.byte	0x04, 0x17
        /*000a*/ 	.short	(.L_2609 - .L_2608)
.L_2608:
        /*000c*/ 	.word	0x00000000
        /*0010*/ 	.short	0x0013
        /*0012*/ 	.short	0x0070
        /*0014*/ 	.byte	0x00, 0xf0, 0x11, 0x00


	//----- nvinfo : EIATTR_KPARAM_INFO
	.align		4
.L_2609:
        /*0018*/ 	.byte	0x04, 0x17
        /*001a*/ 	.short	(.L_2611 - .L_2610)
.L_2610:
        /*001c*/ 	.word	0x00000000
        /*0020*/ 	.short	0x0012
        /*0022*/ 	.short	0x0068
        /*0024*/ 	.byte	0x00, 0xf5, 0x21, 0x00


	//----- nvinfo : EIATTR_KPARAM_INFO
	.align		4
.L_2611:
        /*0028*/ 	.byte	0x04, 0x17
        /*002a*/ 	.short	(.L_2613 - .L_2612)
.L_2612:
        /*002c*/ 	.word	0x00000000
        /*0030*/ 	.short	0x0011
        /*0032*/ 	.short	0x0060
        /*0034*/ 	.byte	0x00, 0xf0, 0x05, 0x00


	//----- nvinfo : EIATTR_KPARAM_INFO
	.align		4
.L_2613:
        /*0038*/ 	.byte	0x04, 0x17
        /*003a*/ 	.short	(.L_2615 - .L_2614)
.L_2614:
        /*003c*/ 	.word	0x00000000
        /*0040*/ 	.short	0x0010
        /*0042*/ 	.short	0x005c
        /*0044*/ 	.byte	0x00, 0xf0, 0x11, 0x00


	//----- nvinfo : EIATTR_KPARAM_INFO
	.align		4
.L_2615:
        /*0048*/ 	.byte	0x04, 0x17
        /*004a*/ 	.short	(.L_2617 - .L_2616)
.L_2616:
        /*004c*/ 	.word	0x00000000
        /*0050*/ 	.short	0x000f
        /*0052*/ 	.short	0x0058
        /*0054*/ 	.byte	0x00, 0xf0, 0x11, 0x00


	//----- nvinfo : EIATTR_KPARAM_INFO
	.align		4
.L_2617:
        /*0058*/ 	.byte	0x04, 0x17
        /*005a*/ 	.short	(.L_2619 - .L_2618)
.L_2618:
        /*005c*/ 	.word	0x00000000
        /*0060*/ 	.short	0x000e
        /*0062*/ 	.short	0x0054
        /*0064*/ 	.byte	0x00, 0xf0, 0x11, 0x00


	//----- nvinfo : EIATTR_KPARAM_INFO
	.align		4
.L_2619:
        /*0068*/ 	.byte	0x04, 0x17
        /*006a*/ 	.short	(.L_2621 - .L_2620)
.L_2620:
        /*006c*/ 	.word	0x00000000
        /*0070*/ 	.short	0x000d
        /*0072*/ 	.short	0x0050
        /*0074*/ 	.byte	0x00, 0xf0, 0x11, 0x00


	//----- nvinfo : EIATTR_KPARAM_INFO
	.align		4
.L_2621:
        /*0078*/ 	.byte	0x04, 0x17
        /*007a*/ 	.short	(.L_2623 - .L_2622)
.L_2622:
        /*007c*/ 	.word	0x00000000
        /*0080*/ 	.short	0x000c
        /*0082*/ 	.short	0x004c
        /*0084*/ 	.byte	0x00, 0xf0, 0x11, 0x00


	//----- nvinfo : EIATTR_KPARAM_INFO
	.align		4
.L_2623:
        /*0088*/ 	.byte	0x04, 0x17
        /*008a*/ 	.short	(.L_2625 - .L_2624)
.L_2624:
        /*008c*/ 	.word	0x00000000
        /*0090*/ 	.short	0x000b
        /*0092*/ 	.short	0x0048
        /*0094*/ 	.byte	0x00, 0xf0, 0x11, 0x00


	//----- nvinfo : EIATTR_KPARAM_INFO
	.align		4
.L_2625:
        /*0098*/ 	.byte	0x04, 0x17
        /*009a*/ 	.short	(.L_2627 - .L_2626)
.L_2626:
        /*009c*/ 	.word	0x00000000
        /*00a0*/ 	.short	0x000a
        /*00a2*/ 	.short	0x0040
        /*00a4*/ 	.byte	0x00, 0xf5, 0x21, 0x00


	//----- nvinfo : EIATTR_KPARAM_INFO
	.align		4
.L_2627:
        /*00a8*/ 	.byte	0x04, 0x17
        /*00aa*/ 	.short	(.L_2629 - .L_2628)
.L_2628:
        /*00ac*/ 	.word	0x00000000
        /*00b0*/ 	.short	0x0009
        /*00b2*/ 	.short	0x0038
        /*00b4*/ 	.byte	0x00, 0xf5, 0x21, 0x00


	//----- nvinfo : EIATTR_KPARAM_INFO
	.align		4
.L_2629:
        /*00b8*/ 	.byte	0x04, 0x17
        /*00ba*/ 	.short	(.L_2631 - .L_2630)
.L_2630:
        /*00bc*/ 	.word	0x00000000
        /*00c0*/ 	.short	0x0008
        /*00c2*/ 	.short	0x0034
        /*00c4*/ 	.byte	0x00, 0xf0, 0x11, 0x00


	//----- nvinfo : EIATTR_KPARAM_INFO
	.align		4
.L_2631:
        /*00c8*/ 	.byte	0x04, 0x17
        /*00ca*/ 	.short	(.L_2633 - .L_2632)
.L_2632:
        /*00cc*/ 	.word	0x00000000
        /*00d0*/ 	.short	0x0007
        /*00d2*/ 	.short	0x0030
        /*00d4*/ 	.byte	0x00, 0xf0, 0x11, 0x00


	//----- nvinfo : EIATTR_KPARAM_INFO
	.align		4
.L_2633:
        /*00d8*/ 	.byte	0x04, 0x17
        /*00da*/ 	.short	(.L_2635 - .L_2634)
.L_2634:
        /*00dc*/ 	.word	0x00000000
        /*00e0*/ 	.short	0x0006
        /*00e2*/ 	.short	0x002c
        /*00e4*/ 	.byte	0x00, 0xf0, 0x11, 0x00


	//----- nvinfo : EIATTR_KPARAM_INFO
	.align		4
.L_2635:
        /*00e8*/ 	.byte	0x04, 0x17
        /*00ea*/ 	.short	(.L_2637 - .L_2636)
.L_2636:
        /*00ec*/ 	.word	0x00000000
        /*00f0*/ 	.short	0x0005
        /*00f2*/ 	.short	0x0028
        /*00f4*/ 	.byte	0x00, 0xf0, 0x11, 0x00


	//----- nvinfo : EIATTR_KPARAM_INFO
	.align		4
.L_2637:
        /*00f8*/ 	.byte	0x04, 0x17
        /*00fa*/ 	.short	(.L_2639 - .L_2638)
.L_2638:
        /*00fc*/ 	.word	0x00000000
        /*0100*/ 	.short	0x0004
        /*0102*/ 	.short	0x0020
        /*0104*/ 	.byte	0x00, 0xf5, 0x21, 0x00


	//----- nvinfo : EIATTR_KPARAM_INFO
	.align		4
.L_2639:
        /*0108*/ 	.byte	0x04, 0x17
        /*010a*/ 	.short	(.L_2641 - .L_2640)
.L_2640:
        /*010c*/ 	.word	0x00000000
        /*0110*/ 	.short	0x0003
        /*0112*/ 	.short	0x0018
        /*0114*/ 	.byte	0x00, 0xf5, 0x21, 0x00


	//----- nvinfo : EIATTR_KPARAM_INFO
	.align		4
.L_2641:
        /*0118*/ 	.byte	0x04, 0x17
        /*011a*/ 	.short	(.L_2643 - .L_2642)
.L_2642:
        /*011c*/ 	.word	0x00000000
        /*0120*/ 	.short	0x0002
        /*0122*/ 	.short	0x0010
        /*0124*/ 	.byte	0x00, 0xf5, 0x21, 0x00


	//----- nvinfo : EIATTR_KPARAM_INFO
	.align		4
.L_2643:
        /*0128*/ 	.byte	0x04, 0x17
        /*012a*/ 	.short	(.L_2645 - .L_2644)
.L_2644:
        /*012c*/ 	.word	0x00000000
        /*0130*/ 	.short	0x0001
        /*0132*/ 	.short	0x0008
        /*0134*/ 	.byte	0x00, 0xf5, 0x21, 0x00


	//----- nvinfo : EIATTR_KPARAM_INFO
	.align		4
.L_2645:
        /*0138*/ 	.byte	0x04, 0x17
        /*013a*/ 	.short	(.L_2647 - .L_2646)
.L_2646:
        /*013c*/ 	.word	0x00000000
        /*0140*/ 	.short	0x0000
        /*0142*/ 	.short	0x0000
        /*0144*/ 	.byte	0x00, 0xf5, 0x21, 0x00


	//----- nvinfo : EIATTR_SPARSE_MMA_MASK
	.align		4
.L_2647:
        /*0148*/ 	.byte	0x03, 0x50
        /*014a*/ 	.short	0x0000


	//----- nvinfo : EIATTR_MAXREG_COUNT
	.align		4
        /*014c*/ 	.byte	0x03, 0x1b
        /*014e*/ 	.short	0x00ff


	//----- nvinfo : EIATTR_NUM_BARRIERS
	.align		4
        /*0150*/ 	.byte	0x02, 0x4c
        /*0152*/ 	.byte	0x01
	.zero		1


	//----- nvinfo : EIATTR_MERCURY_ISA_VERSION
	.align		4
        /*0154*/ 	.byte	0x03, 0x5f
        /*0156*/ 	.short	0x0101


	//----- nvinfo : EIATTR_VRC_CTA_INIT_COUNT
	.align		4
        /*0158*/ 	.byte	0x02, 0x4a
	.zero		1
	.zero		1


	//----- nvinfo : EIATTR_EXIT_INSTR_OFFSETS
	.align		4
        /*015c*/ 	.byte	0x04, 0x1c
        /*015e*/ 	.short	(.L_2649 - .L_2648)


	//   ....[0]....
.L_2648:
        /*0160*/ 	.word	0x00000ce0


	//   ....[1]....
        /*0164*/ 	.word	0x000058d0


	//   ....[2]....
        /*0168*/ 	.word	0x00005bd0


	//   ....[3]....
        /*016c*/ 	.word	0x00005e50


	//   ....[4]....
        /*0170*/ 	.word	0x00005fc0


	//   ....[5]....
        /*0174*/ 	.word	0x00006050


	//   ....[6]....
        /*0178*/ 	.word	0x00006090


	//----- nvinfo : EIATTR_CRS_STACK_SIZE
	.align		4
.L_2649:
        /*017c*/ 	.byte	0x04, 0x1e
        /*017e*/ 	.short	(.L_2651 - .L_2650)
.L_2650:
        /*0180*/ 	.word	0x00000000


	//----- nvinfo : EIATTR_CBANK_PARAM_SIZE
	.align		4
.L_2651:
        /*0184*/ 	.byte	0x03, 0x19
        /*0186*/ 	.short	0x0074


	//----- nvinfo : EIATTR_PARAM_CBANK
	.align		4
        /*0188*/ 	.byte	0x04, 0x0a
        /*018a*/ 	.short	(.L_2653 - .L_2652)
	.align		4
.L_2652:
        /*018c*/ 	.word	index@(.nv.constant0._Z23gemm_half_q_half_kernelILi3ELi20ELb0ELb0ELi32EEvPK6__halfPKjS4_S2_PS0_iiiiPKtS7_iiiiiibS2_i)
        /*0190*/ 	.short	0x0380
        /*0192*/ 	.short	0x0074


	//----- nvinfo : EIATTR_SW_WAR
	.align		4
.L_2653:
        /*0194*/ 	.byte	0x04, 0x36
        /*0196*/ 	.short	(.L_2655 - .L_2654)
.L_2654:
        /*0198*/ 	.word	0x00000008
.L_2655:


//--------------------- .nv.info._Z23gemm_half_q_half_kernelILi3ELi38ELb0ELb0ELi32EEvPK6__halfPKjS4_S2_PS0_iiiiPKtS7_iiiiiibS2_i --------------------------
	.section	.nv.info._Z23gemm_half_q_half_kernelILi3ELi38ELb0ELb0ELi32EEvPK6__halfPKjS4_S2_PS0_iiiiPKtS7_iiiiiibS2_i,"",@"SHT_CUDA_INFO"
	.sectionflags	@""
	.align	4


	//----- nvinfo : EIATTR_CUDA_API_VERSION
	.align		4
        /*0000*/ 	.byte	0x04, 0x37
        /*0002*/ 	.short	(.L_2657 - .L_2656)
.L_2656:
        /*0004*/ 	.word	0x00000082


	//----- nvinfo : EIATTR_KPARAM_INFO
	.align		4
.L_2657:
        /*0008*/ 	.byte	0x04, 0x17
        /*000a*/ 	.short	(.L_2659 - .L_2658)
.L_2658:
        /*000c*/ 	.word	0x00000000
        /*0010*/ 	.short	0x0013
        /*0012*/ 	.short	0x0070
        /*0014*/ 	.byte	0x00, 0xf0, 0x11, 0x00


	//----- nvinfo : EIATTR_KPARAM_INFO
	.align		4
.L_2659:
        /*0018*/ 	.byte	0x04, 0x17
        /*001a*/ 	.short	(.L_2661 - .L_2660)
.L_2660:
        /*001c*/ 	.word	0x00000000
        /*0020*/ 	.short	0x0012
        /*0022*/ 	.short	0x0068
        /*0024*/ 	.byte	0x00, 0xf5, 0x21, 0x00


	//----- nvinfo : EIATTR_KPARAM_INFO
	.align		4
.L_2661:
        /*0028*/ 	.byte	0x04, 0x17
        /*002a*/ 	.short	(.L_2663 - .L_2662)
.L_2662:
        /*002c*/ 	.word	0x00000000
        /*0030*/ 	.short	0x0011
        /*0032*/ 	.short	0x0060
        /*0034*/ 	.byte	0x00, 0xf0, 0x05, 0x00


	//----- nvinfo : EIATTR_KPARAM_INFO
	.align		4
.L_2663:
        /*0038*/ 	.byte	0x04, 0x17
        /*003a*/ 	.short	(.L_2665 - .L_2664)
.L_2664:
        /*003c*/ 	.word	0x00000000
        /*0040*/ 	.short	0x0010
        /*0042*/ 	.short	0x005c
        /*0044*/ 	.byte	0x00, 0xf0, 0x11, 0x00


	//----- nvinfo : EIATTR_KPARAM_INFO
	.align		4
.L_2665:
        /*0048*/ 	.byte	0x04, 0x17
        /*004a*/ 	.short	(.L_2667 - .L_2666)
.L_2666:
        /*004c*/ 	.word	0x00000000
        /*0050*/ 	.short	0x000f
        /*0052*/ 	.short	0x0058
        /*0054*/ 	.byte	0x00, 0xf0, 0x11, 0x00


	//----- nvinfo : EIATTR_KPARAM_INFO
	.align		4
.L_2667:
        /*0058*/ 	.byte	0x04, 0x17
        /*005a*/ 	.short	(.L_2669 - .L_2668)
.L_2668:
        /*005c*/ 	.word	0x00000000
        /*0060*/ 	.short	0x000e
        /*0062*/ 	.short	0x0054
        /*0064*/ 	.byte	0x00, 0xf0, 0x11, 0x00


	//----- nvinfo : EIATTR_KPARAM_INFO
	.align		4
.L_2669:
        /*0068*/ 	.byte	0x04, 0x17
        /*006a*/ 	.short	(.L_2671 - .L_2670)
.L_2670:
        /*006c*/ 	.word	0x00000000
        /*0070*/ 	.short	0x000d
        /*0072*/ 	.short	0x0050
        /*0074*/ 	.byte	0x00, 0xf0, 0x11, 0x00


	//----- nvinfo : EIATTR_KPARAM_INFO
	.align		4
.L_2671:
        /*0078*/ 	.byte	0x04, 0x17
        /*007a*/ 	.short	(.L_2673 - .L_2672)
.L_2672:
        /*007c*/ 	.word	0x00000000
        /*0080*/ 	.short	0x000c
        /*0082*/ 	.short	0x004c
        /*0084*/ 	.byte	0x00, 0xf0, 0x11, 0x00


	//----- nvinfo : EIATTR_KPARAM_INFO
	.align		4
.L_2673:
        /*0088*/ 	.byte	0x04, 0x17
        /*008a*/ 	.short	(.L_2675 - .L_2674)
.L_2674:
        /*008c*/ 	.word	0x00000000
        /*0090*/ 	.short	0x000b
        /*0092*/ 	.short	0x0048
        /*0094*/ 	.byte	0x00, 0xf0, 0x11, 0x00


	//----- nvinfo : EIATTR_KPARAM_INFO
	.align		4
.L_2675:
        /*0098*/ 	.byte	0x04, 0x17
        /*009a*/ 	.short	(.L_2677 - .L_2676)
.L_2676:
        /*009c*/ 	.word	0x00000000
        /*00a0*/ 	.short	0x000a
        /*00a2*/ 	.short	0x0040
        /*00a4*/ 	.byte	0x00, 0xf5, 0x21, 0x00


	//----- nvinfo : EIATTR_KPARAM_INFO
	.align		4
.L_2677:
        /*00a8*/ 	.byte	0x04, 0x17
        /*00aa*/ 	.short	(.L_2679 - .L_2678)
.L_2678:
        /*00ac*/ 	.word	0x00000000
        /*00b0*/ 	.short	0x0009
        /*00b2*/ 	.short	0x0038
        /*00b4*/ 	.byte	0x00, 0xf5, 0x21, 0x00


	//----- nvinfo : EIATTR_KPARAM_INFO
	.align		4
.L_2679:
        /*00b8*/ 	.byte	0x04, 0x17
        /*00ba*/ 	.short	(.L_2681 - .L_2680)
.L_2680:
        /*00bc*/ 	.word	0x00000000
        /*00c0*/ 	.short	0x0008
        /*00c2*/ 	.short	0x0034
        /*00c4*/ 	.byte	0x00, 0xf0, 0x11, 0x00


	//----- nvinfo : EIATTR_KPARAM_INFO
	.align		4
.L_2681:
        /*00c8*/ 	.byte	0x04, 0x17
        /*00ca*/ 	.short	(.L_2683 - .L_2682)
.L_2682:
        /*00cc*/ 	.word	0x00000000
        /*00d0*/ 	.short	0x0007
        /*00d2*/ 	.short	0x0030
        /*00d4*/ 	.byte	0x00, 0xf0, 0x11, 0x00


	//----- nvinfo : EIATTR_KPARAM_INFO
	.align		4
.L_2683:
        /*00d8*/ 	.byte	0x04, 0x17
        /*00da*/ 	.short	(.L_2685 - .L_2684)
.L_2684:
        /*00dc*/ 	.word	0x00000000
        /*00e0*/ 	.short	0x0006
        /*00e2*/ 	.short	0x002c
        /*00e4*/ 	.byte	0x00, 0xf0, 0x11, 0x00


	//----- nvinfo : EIATTR_KPARAM_INFO
	.align		4
.L_2685:
        /*00e8*/ 	.byte	0x04, 0x17
        /*00ea*/ 	.short	(.L_2687 - .L_2686)
.L_2686:
        /*00ec*/ 	.word	0x00000000
        /*00f0*/ 	.short	0x0005
        /*00f2*/ 	.short	0x0028
        /*00f4*/ 	.byte	0x00, 0xf0, 0x11, 0x00


	//----- nvinfo : EIATTR_KPARAM_INFO
	.align		4
.L_2687:
        /*00f8*/ 	.byte	0x04, 0x17
        /*00fa*/ 	.short	(.L_2689 - .L_2688)
.L_2688:
        /*00fc*/ 	.word	0x00000000
        /*0100*/ 	.short	0x0004
        /*0102*/ 	.short	0x0020
        /*0104*/ 	.byte	0x00, 0xf5, 0x21, 0x00


	//----- nvinfo : EIATTR_KPARAM_INFO
	.align		4
.L_2689:
        /*0108*/ 	.byte	0x04, 0x17
        /*010a*/ 	.short	(.L_2691 - .L_2690)
.L_2690:
        /*010c*/ 	.word	0x00000000
        /*0110*/ 	.short	0x0003
        /*0112*/ 	.short	0x0018
        /*0114*/ 	.byte	0x00, 0xf5, 0x21, 0x00


	//----- nvinfo : EIATTR_KPARAM_INFO
	.align		4
.L_2691:
        /*0118*/ 	.byte	0x04, 0x17
        /*011a*/ 	.short	(.L_2693 - .L_2692)
.L_2692:
        /*011c*/ 	.word	0x00000000
        /*0120*/ 	.short	0x0002
        /*0122*/ 	.short	0x0010
        /*0124*/ 	.byte	0x00, 0xf5, 0x21, 0x00


	//----- nvinfo : EIATTR_KPARAM_INFO
	.align		4
.L_2693:
        /*0128*/ 	.byte	0x04, 0x17
        /*012a*/ 	.short	(.L_2695 - .L_2694)
.L_2694:
        /*012c*/ 	.word	0x00000000
        /*0130*/ 	.short	0x0001
        /*0132*/ 	.short	0x0008
        /*0134*/ 	.byte	0x00, 0xf5, 0x21, 0x00


	//----- nvinfo : EIATTR_KPARAM_INFO
	.align		4
.L_2695:
        /*0138*/ 	.byte	0x04, 0x17
        /*013a*/ 	.short	(.L_2697 - .L_2696)
.L_2696:
        /*013c*/ 	.word	0x00000000
        /*0140*/ 	.short	0x0000
        /*0142*/ 	.short	0x0000
        /*0144*/ 	.byte	0x00, 0xf5, 0x21, 0x00


	//----- nvinfo : EIATTR_SPARSE_MMA_MASK
	.align		4
.L_2697:
        /*0148*/ 	.byte	0x03, 0x50
        /*014a*/ 	.short	0x0000


	//----- nvinfo : EIATTR_MAXREG_COUNT
	.align		4
        /*014c*/ 	.byte	0x03, 0x1b
        /*014e*/ 	.short	0x00ff


	//----- nvinfo : EIATTR_NUM_BARRIERS
	.align		4
        /*0150*/ 	.byte	0x02, 0x4c
        /*0152*/ 	.byte	0x01
	.zero		1


	//----- nvinfo : EIATTR_MERCURY_ISA_VERSION
	.align		4
        /*0154*/ 	.byte	0x03, 0x5f
        /*0156*/ 	.short	0x0101


	//----- nvinfo : EIATTR_VRC_CTA_INIT_COUNT
	.align		4
        /*0158*/ 	.byte	0x02, 0x4a
	.zero		1
	.zero		1


	//----- nvinfo : EIATTR_EXIT_INSTR_OFFSETS
	.align		4
        /*015c*/ 	.byte	0x04, 0x1c
        /*015e*/ 	.short	(.L_2699 - .L_2698)


	//   ....[0]....
.L_2698:
        /*0160*/ 	.word	0x00000ca0


	//   ....[1]....
        /*0164*/ 	.word	0x00006a00


	//   ....[2]....
        /*0168*/ 	.word	0x00006cb0


	//   ....[3]....
        /*016c*/ 	.word	0x00006ee0


	//   ....[4]....
        /*0170*/ 	.word	0x00007010


	//   ....[5]....
        /*0174*/ 	.word	0x000070a0


	//   ....[6]....
        /*0178*/ 	.word	0x000070e0


	//----- nvinfo : EIATTR_CRS_STACK_SIZE
	.align		4
.L_2699:
        /*017c*/ 	.byte	0x04, 0x1e
        /*017e*/ 	.short	(.L_2701 - .L_2700)
.L_2700:
        /*0180*/ 	.word	0x00000000


	//----- nvinfo : EIATTR_CBANK_PARAM_SIZE
	.align		4
.L_2701:
        /*0184*/ 	.byte	0x03, 0x19
        /*0186*/ 	.short	0x0074


	//----- nvinfo : EIATTR_PARAM_CBANK
	.align		4
        /*0188*/ 	.byte	0x04, 0x0a
        /*018a*/ 	.short	(.L_2703 - .L_2702)
	.align		4
.L_2702:
        /*018c*/ 	.word	index@(.nv.constant0._Z23gemm_half_q_half_kernelILi3ELi38ELb0ELb0ELi32EEvPK6__halfPKjS4_S2_PS0_iiiiPKtS7_iiiiiibS2_i)
        /*0190*/ 	.short	0x0380
        /*0192*/ 	.short	0x0074


	//----- nvinfo : EIATTR_SW_WAR
	.align		4
.L_2703:
        /*0194*/ 	.byte	0x04, 0x36
        /*0196*/ 	.short	(.L_2705 - .L_2704)
.L_2704:
        /*0198*/ 	.word	0x00000008
.L_2705:


//--------------------- .nv.info._Z23gemm_half_q_half_kernelILi3ELi128ELb0ELb0ELi32EEvPK6__halfPKjS4_S2_PS0_iiiiPKtS7_iiiiiibS2_i --------------------------
	.section	.nv.info._Z23gemm_half_q_half_kernelILi3ELi128ELb0ELb0ELi32EEvPK6__halfPKjS4_S2_PS0_iiiiPKtS7_iiiiiibS2_i,"",@"SHT_CUDA_INFO"
	.sectionflags	@""
	.align	4


	//----- nvinfo : EIATTR_CUDA_API_VERSION
	.align		4
        /*0000*/ 	.byte	0x04, 0x37
        /*0002*/ 	.short	(.L_2707 - .L_2706)
.L_2706:
        /*0004*/ 	.word	0x00000082


	//----- nvinfo : EIATTR_KPARAM_INFO
	.align		4
.L_2707:
        /*0008*/ 	.byte	0x04, 0x17
        /*000a*/ 	.short	(.L_2709 - .L_2708)
.L_2708:
        /*000c*/ 	.word	0x00000000
        /*0010*/ 	.short	0x0013
        /*0012*/ 	.short	0x0070
        /*0014*/ 	.byte	0x00, 0xf0, 0x11, 0x00


	//----- nvinfo : EIATTR_KPARAM_INFO
	.align		4
.L_2709:
        /*0018*/ 	.byte	0x04, 0x17
        /*001a*/ 	.short	(.L_2711 - .L_2710)
.L_2710:
        /*001c*/ 	.word	0x00000000
        /*0020*/ 	.short	0x0012
        /*0022*/ 	.short	0x0068
        /*0024*/ 	.byte	0x00, 0xf5, 0x21, 0x00


	//----- nvinfo : EIATTR_KPARAM_INFO
	.align		4
.L_2711:
        /*0028*/ 	.byte	0x04, 0x17
        /*002a*/ 	.short	(.L_2713 - .L_2712)
.L_2712:
        /*002c*/ 	.word	0x00000000
        /*0030*/ 	.short	0x0011
        /*0032*/ 	.short	0x0060
        /*0034*/ 	.byte	0x00, 0xf0, 0x05, 0x00


	//----- nvinfo : EIATTR_KPARAM_INFO
	.align		4
.L_2713:
        /*0038*/ 	.byte	0x04, 0x17
        /*003a*/ 	.short	(.L_2715 - .L_2714)
.L_2714:
        /*003c*/ 	.word	0x00000000
        /*0040*/ 	.short	0x0010
        /*0042*/ 	.short	0x005c
        /*0044*/ 	.byte	0x00, 0xf0, 0x11, 0x00


	//----- nvinfo : EIATTR_KPARAM_INFO
	.align		4
.L_2715:
        /*0048*/ 	.byte	0x04, 0x17
        /*004a*/ 	.short	(.L_2717 - .L_2716)
.L_2716:
        /*004c*/ 	.word	0x00000000
        /*0050*/ 	.short	0x000f
        /*0052*/ 	.short	0x0058
        /*0054*/ 	.byte	0x00, 0xf0, 0x11, 0x00


	//----- nvinfo : EIATTR_KPARAM_INFO
	.align		4
.L_2717:
        /*0058*/ 	.byte	0x04, 0x17
        /*005a*/ 	.short	(.L_2719 - .L_2718)
.L_2718:
        /*005c*/ 	.word	0x00000000
        /*0060*/ 	.short	0x000e
        /*0062*/ 	.short	0x0054
        /*0064*/ 	.byte	0x00, 0xf0, 0x11, 0x00


	//----- nvinfo : EIATTR_KPARAM_INFO
	.align		4
.L_2719:
        /*0068*/ 	.byte	0x04, 0x17
        /*006a*/ 	.short	(.L_2721 - .L_2720)
.L_2720:
        /*006c*/ 	.word	0x00000000
        /*0070*/ 	.short	0x000d
        /*0072*/ 	.short	0x0050
        /*0074*/ 	.byte	0x00, 0xf0, 0x11, 0x00


	//----- nvinfo : EIATTR_KPARAM_INFO
	.align		4
.L_2721:
        /*0078*/ 	.byte	0x04, 0x17
        /*007a*/ 	.short	(.L_2723 - .L_2722)
.L_2722:
        /*007c*/ 	.word	0x00000000
        /*0080*/ 	.short	0x000c
        /*0082*/ 	.short	0x004c
        /*0084*/ 	.byte	0x00, 0xf0, 0x11, 0x00


	//----- nvinfo : EIATTR_KPARAM_INFO
	.align		4
.L_2723:
        /*0088*/ 	.byte	0x04, 0x17
        /*008a*/ 	.short	(.L_2725 - .L_2724)
.L_2724:
        /*008c*/ 	.word	0x00000000
        /*0090*/ 	.short	0x000b
        /*0092*/ 	.short	0x0048
        /*0094*/ 	.byte	0x00, 0xf0, 0x11, 0x00


	//----- nvinfo : EIATTR_KPARAM_INFO
	.align		4
.L_2725:
        /*0098*/ 	.byte	0x04, 0x17
        /*009a*/ 	.short	(.L_2727 - .L_2726)
.L_2726:
        /*009c*/ 	.word	0x00000000
        /*00a0*/ 	.short	0x000a
        /*00a2*/ 	.short	0x0040
        /*00a4*/ 	.byte	0x00, 0xf5, 0x21, 0x00


	//----- nvinfo : EIATTR_KPARAM_INFO
	.align		4
.L_2727:
        /*00a8*/ 	.byte	0x04, 0x17
        /*00aa*/ 	.short	(.L_2729 - .L_2728)
.L_2728:
        /*00ac*/ 	.word	0x00000000
        /*00b0*/ 	.short	0x0009
        /*00b2*/ 	.short	0x0038
        /*00b4*/ 	.byte	0x00, 0xf5, 0x21, 0x00


	//----- nvinfo : EIATTR_KPARAM_INFO
	.align		4
.L_2729:
        /*00b8*/ 	.byte	0x04, 0x17
        /*00ba*/ 	.short	(.L_2731 - .L_2730)
.L_2730:
        /*00bc*/ 	.word	0x00000000
        /*00c0*/ 	.short	0x0008
        /*00c2*/ 	.short	0x0034
        /*00c4*/ 	.byte	0x00, 0xf0, 0x11, 0x00


	//----- nvinfo : EIATTR_KPARAM_INFO
	.align		4
.L_2731:
        /*00c8*/ 	.byte	0x04, 0x17
        /*00ca*/ 	.short	(.L_2733 - .L_2732)
.L_2732:
        /*00cc*/ 	.word	0x00000000
        /*00d0*/ 	.short	0x0007
        /*00d2*/ 	.short	0x0030
        /*00d4*/ 	.byte	0x00, 0xf0, 0x11, 0x00


	//----- nvinfo : EIATTR_KPARAM_INFO
	.align		4
.L_2733:
        /*00d8*/ 	.byte	0x04, 0x17
        /*00da*/ 	.short	(.L_2735 - .L_2734)
.L_2734:
        /*00dc*/ 	.word	0x00000000
        /*00e0*/ 	.short	0x0006
        /*00e2*/ 	.short	0x002c
        /*00e4*/ 	.byte	0x00, 0xf0, 0x11, 0x00


	//----- nvinfo : EIATTR_KPARAM_INFO
	.align		4
.L_2735:
        /*00e8*/ 	.byte	0x04, 0x17
        /*00ea*/ 	.short	(.L_2737 - .L_2736)
.L_2736:
        /*00ec*/ 	.word	0x00000000
        /*00f0*/ 	.short	0x0005
        /*00f2*/ 	.short	0x0028
        /*00f4*/ 	.byte	0x00, 0xf0, 0x11, 0x00


	//----- nvinfo : EIATTR_KPARAM_INFO
	.align		4
.L_2737:
        /*00f8*/ 	.byte	0x04, 0x17
        /*00fa*/ 	.short	(.L_2739 - .L_2738)
.L_2738:
        /*00fc*/ 	.word	0x00000000
        /*0100*/ 	.short	0x0004
        /*0102*/ 	.short	0x0020
        /*0104*/ 	.byte	0x00, 0xf5, 0x21, 0x00


	//----- nvinfo : EIATTR_KPARAM_INFO
	.align		4
.L_2739:
        /*0108*/ 	.byte	0x04, 0x17
        /*010a*/ 	.short	(.L_2741 - .L_2740)
.L_2740:
        /*010c*/ 	.word	0x00000000
        /*0110*/ 	.short	0x0003
        /*0112*/ 	.short	0x0018
        /*0114*/ 	.byte	0x00, 0xf5, 0x21, 0x00


	//----- nvinfo : EIATTR_KPARAM_INFO
	.align		4
.L_2741:
        /*0118*/ 	.byte	0x04, 0x17
        /*011a*/ 	.short	(.L_2743 - .L_2742)
.L_2742:
        /*011c*/ 	.word	0x00000000
        /*0120*/ 	.short	0x0002
        /*0122*/ 	.short	0x0010
        /*0124*/ 	.byte	0x00, 0xf5, 0x21, 0x00


	//----- nvinfo : EIATTR_KPARAM_INFO
	.align		4
.L_2743:
        /*0128*/ 	.byte	0x04, 0x17
        /*012a*/ 	.short	(.L_2745 - .L_2744)
.L_2744:
        /*012c*/ 	.word	0x00000000
        /*0130*/ 	.short	0x0001
        /*0132*/ 	.short	0x0008
        /*0134*/ 	.byte	0x00, 0xf5, 0x21, 0x00


	//----- nvinfo : EIATTR_KPARAM_INFO
	.align		4
.L_2745:
        /*0138*/ 	.byte	0x04, 0x17
        /*013a*/ 	.short	(.L_2747 - .L_2746)
.L_2746:
        /*013c*/ 	.word	0x00000000
        /*0140*/ 	.short	0x0000
        /*0142*/ 	.short	0x0000
        /*0144*/ 	.byte	0x00, 0xf5, 0x21, 0x00


	//----- nvinfo : EIATTR_SPARSE_MMA_MASK
	.align		4
.L_2747:
        /*0148*/ 	.byte	0x03, 0x50
        /*014a*/ 	.short	0x0000


	//----- nvinfo : EIATTR_MAXREG_COUNT
	.align		4
        /*014c*/ 	.byte	0x03, 0x1b
        /*014e*/ 	.short	0x00ff


	//----- nvinfo : EIATTR_NUM_BARRIERS
	.align		4
        /*0150*/ 	.byte	0x02, 0x4c
        /*0152*/ 	.byte	0x01
	.zero		1


	//----- nvinfo : EIATTR_MERCURY_ISA_VERSION
	.align		4
        /*0154*/ 	.byte	0x03, 0x5f
        /*0156*/ 	.short	0x0101


	//----- nvinfo : EIATTR_VRC_CTA_INIT_COUNT
	.align		4
        /*0158*/ 	.byte	0x02, 0x4a
	.zero		1
	.zero		1


	//----- nvinfo : EIATTR_EXIT_INSTR_OFFSETS
	.align		4
        /*015c*/ 	.byte	0x04, 0x1c
        /*015e*/ 	.short	(.L_2749 - .L_2748)


	//   ....[0]....
.L_2748:
        /*0160*/ 	.word	0x00000cd0


	//   ....[1]....
        /*0164*/ 	.word	0x00006890


	//   ....[2]....
        /*0168*/ 	.word	0x00006b50


	//   ....[3]....
        /*016c*/ 	.word	0x00006da0


	//   ....[4]....
        /*0170*/ 	.word	0x00006ee0


	//   ....[5]....
        /*0174*/ 	.word	0x00006f60


	//   ....[6]....
        /*0178*/ 	.word	0x00006fa0


	//----- nvinfo : EIATTR_CRS_STACK_SIZE
	.align		4
.L_2749:
        /*017c*/ 	.byte	0x04, 0x1e
        /*017e*/ 	.short	(.L_2751 - .L_2750)
.L_2750:
        /*0180*/ 	.word	0x00000000


	//----- nvinfo : EIATTR_CBANK_PARAM_SIZE
	.align		4
.L_2751:
        /*0184*/ 	.byte	0x03, 0x19
        /*0186*/ 	.short	0x0074


	//----- nvinfo : EIATTR_PARAM_CBANK
	.align		4
        /*0188*/ 	.byte	0x04, 0x0a
        /*018a*/ 	.short	(.L_2753 - .L_2752)
	.align		4
.L_2752:
        /*018c*/ 	.word	index@(.nv.constant0._Z23gemm_half_q_half_kernelILi3ELi128ELb0ELb0ELi32EEvPK6__halfPKjS4_S2_PS0_iiiiPKtS7_iiiiiibS2_i)
        /*0190*/ 	.short	0x0380
        /*0192*/ 	.short	0x0074


	//----- nvinfo : EIATTR_SW_WAR
	.align		4
.L_2753:
        /*0194*/ 	.byte	0x04, 0x36
        /*0196*/ 	.short	(.L_2755 - .L_2754)
.L_2754:
        /*0198*/ 	.word	0x00000008
.L_2755:


//--------------------- .nv.info._Z23gemm_half_q_half_kernelILi2ELi190ELb0ELb0ELi64EEvPK6__halfPKjS4_S2_PS0_iiiiPKtS7_iiiiiibS2_i --------------------------
	.section	.nv.info._Z23gemm_half_q_half_kernelILi2ELi190ELb0ELb0ELi64EEvPK6__halfPKjS4_S2_PS0_iiiiPKtS7_iiiiiibS2_i,"",@"SHT_CUDA_INFO"
	.sectionflags	@""
	.align	4


	//----- nvinfo : EIATTR_CUDA_API_VERSION
	.align		4
        /*0000*/ 	.byte	0x04, 0x37
        /*0002*/ 	.short	(.L_2757 - .L_2756)
.L_2756:
        /*0004*/ 	.word	0x00000082


	//----- nvinfo : EIATTR_KPARAM_INFO
	.align		4
.L_2757:
        /*0008*/ 	.byte	0x04, 0x17
        /*000a*/ 	.short	(.L_2759 - .L_2758)
.L_2758:
        /*000c*/ 	.word	0x00000000
        /*0010*/ 	.short	0x0013
        /*0012*/ 	.short	0x0070
        /*0014*/ 	.byte	0x00, 0xf0, 0x11, 0x00


	//----- nvinfo : EIATTR_KPARAM_INFO
	.align		4
.L_2759:
        /*0018*/ 	.byte	0x04, 0x17
        /*001a*/ 	.short	(.L_2761 - .L_2760)
.L_2760:
        /*001c*/ 	.word	0x00000000
        /*0020*/ 	.short	0x0012
        /*0022*/ 	.short	0x0068
        /*0024*/ 	.byte	0x00, 0xf5, 0x21, 0x00


	//----- nvinfo : EIATTR_KPARAM_INFO
	.align		4
.L_2761:
        /*0028*/ 	.byte	0x04, 0x17
        /*002a*/ 	.short	(.L_2763 - .L_2762)
.L_2762:
        /*002c*/ 	.word	0x00000000
        /*0030*/ 	.short	0x0011
        /*0032*/ 	.short	0x0060
        /*0034*/ 	.byte	0x00, 0xf0, 0x05, 0x00


	//----- nvinfo : EIATTR_KPARAM_INFO
	.align		4
.L_2763:
        /*0038*/ 	.byte	0x04, 0x17
        /*003a*/ 	.short	(.L_2765 - .L_2764)
.L_2764:
        /*003c*/ 	.word	0x00000000
        /*0040*/ 	.short	0x0010
        /*0042*/ 	.short	0x005c
        /*0044*/ 	.byte	0x00, 0xf0, 0x11, 0x00


	//----- nvinfo : EIATTR_KPARAM_INFO
	.align		4
.L_2765:
        /*0048*/ 	.byte	0x04, 0x17
        /*004a*/ 	.short	(.L_2767 - .L_2766)
.L_2766:
        /*004c*/ 	.word	0x00000000
        /*0050*/ 	.short	0x000f
        /*0052*/ 	.short	0x0058
        /*0054*/ 	.byte	0x00, 0xf0, 0x11, 0x00


	//----- nvinfo : EIATTR_KPARAM_INFO
	.align		4
.L_2767:
        /*0058*/ 	.byte	0x04, 0x17
        /*005a*/ 	.short	(.L_2769 - .L_2768)
.L_2768:
        /*005c*/ 	.word	0x00000000
        /*0060*/ 	.short	0x000e
        /*0062*/ 	.short	0x0054
        /*0064*/ 	.byte	0x00, 0xf0, 0x11, 0x00


	//----- nvinfo : EIATTR_KPARAM_INFO
	.align		4
.L_2769:
        /*0068*/ 	.byte	0x04, 0x17
        /*006a*/ 	.short	(.L_2771 - .L_2770)
.L_2770:
        /*006c*/ 	.word	0x00000000
        /*0070*/ 	.short	0x000d
        /*0072*/ 	.short	0x0050
        /*0074*/ 	.byte	0x00, 0xf0, 0x11, 0x00


	//----- nvinfo : EIATTR_KPARAM_INFO
	.align		4
.L_2771:
        /*0078*/ 	.byte	0x04, 0x17
        /*007a*/ 	.short	(.L_2773 - .L_2772)
.L_2772:
        /*007c*/ 	.word	0x00000000
        /*0080*/ 	.short	0x000c
        /*0082*/ 	.short	0x004c
        /*0084*/ 	.byte	0x00, 0xf0, 0x11, 0x00


	//----- nvinfo : EIATTR_KPARAM_INFO
	.align		4
.L_2773:
        /*0088*/ 	.byte	0x04, 0x17
        /*008a*/ 	.short	(.L_2775 - .L_2774)
.L_2774:
        /*008c*/ 	.word	0x00000000
        /*0090*/ 	.short	0x000b
        /*0092*/ 	.short	0x0048
        /*0094*/ 	.byte	0x00, 0xf0, 0x11, 0x00


	//----- nvinfo : EIATTR_KPARAM_INFO
	.align		4
.L_2775:
        /*0098*/ 	.byte	0x04, 0x17
        /*009a*/ 	.short	(.L_2777 - .L_2776)
.L_2776:
        /*009c*/ 	.word	0x00000000
        /*00a0*/ 	.short	0x000a
        /*00a2*/ 	.short	0x0040
        /*00a4*/ 	.byte	0x00, 0xf5, 0x21, 0x00


	//----- nvinfo : EIATTR_KPARAM_INFO
	.align		4
.L_2777:
        /*00a8*/ 	.byte	0x04, 0x17
        /*00aa*/ 	.short	(.L_2779 - .L_2778)
.L_2778:
        /*00ac*/ 	.word	0x00000000
        /*00b0*/ 	.short	0x0009
        /*00b2*/ 	.short	0x0038
        /*00b4*/ 	.byte	0x00, 0xf5, 0x21, 0x00


	//----- nvinfo : EIATTR_KPARAM_INFO
	.align		4
.L_2779:
        /*00b8*/ 	.byte	0x04, 0x17
        /*00ba*/ 	.short	(.L_2781 - .L_2780)
.L_2780:
        /*00bc*/ 	.word	0x00000000
        /*00c0*/ 	.short	0x0008
        /*00c2*/ 	.short	0x0034
        /*00c4*/ 	.byte	0x00, 0xf0, 0x11, 0x00


	//----- nvinfo : EIATTR_KPARAM_INFO
	.align		4
.L_2781:
        /*00c8*/ 	.byte	0x04, 0x17
        /*00ca*/ 	.short	(.L_2783 - .L_2782)
.L_2782:
        /*00cc*/ 	.word	0x00000000
        /*00d0*/ 	.short	0x0007
        /*00d2*/ 	.short	0x0030
        /*00d4*/ 	.byte	0x00, 0xf0, 0x11, 0x00


	//----- nvinfo : EIATTR_KPARAM_INFO
	.align		4
.L_2783:
        /*00d8*/ 	.byte	0x04, 0x17
        /*00da*/ 	.short	(.L_2785 - .L_2784)
.L_2784:
        /*00dc*/ 	.word	0x00000000
        /*00e0*/ 	.short	0x0006
        /*00e2*/ 	.short	0x002c
        /*00e4*/ 	.byte	0x00, 0xf0, 0x11, 0x00


	//----- nvinfo : EIATTR_KPARAM_INFO
	.align		4
.L_2785:
        /*00e8*/ 	.byte	0x04, 0x17
        /*00ea*/ 	.short	(.L_2787 - .L_2786)
.L_2786:
        /*00ec*/ 	.word	0x00000000
        /*00f0*/ 	.short	0x0005
        /*00f2*/ 	.short	0x0028
        /*00f4*/ 	.byte	0x00, 0xf0, 0x11, 0x00


	//----- nvinfo : EIATTR_KPARAM_INFO
	.align		4
.L_2787:
        /*00f8*/ 	.byte	0x04, 0x17
        /*00fa*/ 	.short	(.L_2789 - .L_2788)
.L_2788:
        /*00fc*/ 	.word	0x00000000
        /*0100*/ 	.short	0x0004
        /*0102*/ 	.short	0x0020
        /*0104*/ 	.byte	0x00, 0xf5, 0x21, 0x00


	//----- nvinfo : EIATTR_KPARAM_INFO
	.align		4
.L_2789:
        /*0108*/ 	.byte	0x04, 0x17
        /*010a*/ 	.short	(.L_2791 - .L_2790)
.L_2790:
        /*010c*/ 	.word	0x00000000
        /*0110*/ 	.short	0x0003
        /*0112*/ 	.short	0x0018
        /*0114*/ 	.byte	0x00, 0xf5, 0x21, 0x00


	//----- nvinfo : EIATTR_KPARAM_INFO
	.align		4
.L_2791:
        /*0118*/ 	.byte	0x04, 0x17
        /*011a*/ 	.short	(.L_2793 - .L_2792)
.L_2792:
        /*011c*/ 	.word	0x00000000
        /*0120*/ 	.short	0x0002
        /*0122*/ 	.short	0x0010
        /*0124*/ 	.byte	0x00, 0xf5, 0x21, 0x00


	//----- nvinfo : EIATTR_KPARAM_INFO
	.align		4
.L_2793:
        /*0128*/ 	.byte	0x04, 0x17
        /*012a*/ 	.short	(.L_2795 - .L_2794)
.L_2794:
        /*012c*/ 	.word	0x00000000
        /*0130*/ 	.short	0x0001
        /*0132*/ 	.short	0x0008
        /*0134*/ 	.byte	0x00, 0xf5, 0x21, 0x00


	//----- nvinfo : EIATTR_KPARAM_INFO
	.align		4
.L_2795:
        /*0138*/ 	.byte	0x04, 0x17
        /*013a*/ 	.short	(.L_2797 - .L_2796)
.L_2796:
        /*013c*/ 	.word	0x00000000
        /*0140*/ 	.short	0x0000
        /*0142*/ 	.short	0x0000
        /*0144*/ 	.byte	0x00, 0xf5, 0x21, 0x00


	//----- nvinfo : EIATTR_SPARSE_MMA_MASK
	.align		4
.L_2797:
        /*0148*/ 	.byte	0x03, 0x50
        /*014a*/ 	.short	0x0000


	//----- nvinfo : EIATTR_MAXREG_COUNT
	.align		4
        /*014c*/ 	.byte	0x03, 0x1b
        /*014e*/ 	.short	0x00ff


	//----- nvinfo : EIATTR_NUM_BARRIERS
	.align		4
        /*0150*/ 	.byte	0x02, 0x4c
        /*0152*/ 	.byte	0x01
	.zero		1


	//----- nvinfo : EIATTR_MERCURY_ISA_VERSION
	.align		4
        /*0154*/ 	.byte	0x03, 0x5f
        /*0156*/ 	.short	0x0101


	//----- nvinfo : EIATTR_VRC_CTA_INIT_COUNT
	.align		4
        /*0158*/ 	.byte	0x02, 0x4a
	.zero		1
	.zero		1


	//----- nvinfo : EIATTR_EXIT_INSTR_OFFSETS
	.align		4
        /*015c*/ 	.byte	0x04, 0x1c
        /*015e*/ 	.short	(.L_2799 - .L_2798)


	//   ....[0]....
.L_2798:
        /*0160*/ 	.word	0x00000cb0


	//   ....[1]....
        /*0164*/ 	.word	0x0000f220


	//   ....[2]....
        /*0168*/ 	.word	0x0000f4c0


	//   ....[3]....
        /*016c*/ 	.word	0x0000f5f0


	//   ....[4]....
        /*0170*/ 	.word	0x0000f680


	//   ....[5]....
        /*0174*/ 	.word	0x0000f6c0


	//----- nvinfo : EIATTR_CRS_STACK_SIZE
	.align		4
.L_2799:
        /*0178*/ 	.byte	0x04, 0x1e
        /*017a*/ 	.short	(.L_2801 - .L_2800)
.L_2800:
        /*017c*/ 	.word	0x00000000


	//----- nvinfo : EIATTR_CBANK_PARAM_SIZE
	.align		4
.L_2801:
        /*0180*/ 	.byte	0x03, 0x19
        /*0182*/ 	.short	0x0074


	//----- nvinfo : EIATTR_PARAM_CBANK
	.align		4
        /*0184*/ 	.byte	0x04, 0x0a
        /*0186*/ 	.short	(.L_2803 - .L_2802)
	.align		4
.L_2802:
        /*0188*/ 	.word	index@(.nv.constant0._Z23gemm_half_q_half_kernelILi2ELi190ELb0ELb0ELi64EEvPK6__halfPKjS4_S2_PS0_iiiiPKtS7_iiiiiibS2_i)
        /*018c*/ 	.short	0x0380
        /*018e*/ 	.short	0x0074


	//----- nvinfo : EIATTR_SW_WAR
	.align		4
.L_2803:
        /*0190*/ 	.byte	0x04, 0x36
        /*0192*/ 	.short	(.L_2805 - .L_2804)
.L_2804:
        /*0194*/ 	.word	0x00000008
.L_2805:


//--------------------- .nv.info._Z23gemm_half_q_half_kernelILi2ELi160ELb0ELb0ELi64EEvPK6__halfPKjS4_S2_PS0_iiiiPKtS7_iiiiiibS2_i --------------------------
	.section	.nv.info._Z23gemm_half_q_half_kernelILi2ELi160ELb0ELb0ELi64EEvPK6__halfPKjS4_S2_PS0_iiiiPKtS7_iiiiiibS2_i,"",@"SHT_CUDA_INFO"
	.sectionflags	@""
	.align	4


	//----- nvinfo : EIATTR_CUDA_API_VERSION
	.align		4
        /*0000*/ 	.byte	0x04, 0x37
        /*0002*/ 	.short	(.L_2807 - .L_2806)
.L_2806:
        /*0004*/ 	.word	0x00000082


	//----- nvinfo : EIATTR_KPARAM_INFO
	.align		4
.L_2807:
        /*0008*/ 	.byte	0x04, 0x17
        /*000a*/ 	.short	(.L_2809 - .L_2808)
.L_2808:
        /*000c*/ 	.word	0x00000000
        /*0010*/ 	.short	0x0013
        /*0012*/ 	.short	0x0070
        /*0014*/ 	.byte	0x00, 0xf0, 0x11, 0x00


	//----- nvinfo : EIATTR_KPARAM_INFO
	.align		4
.L_2809:
        /*0018*/ 	.byte	0x04, 0x17
        /*001a*/ 	.short	(.L_2811 - .L_2810)
.L_2810:
        /*001c*/ 	.word	0x00000000
        /*0020*/ 	.short	0x0012
        /*0022*/ 	.short	0x0068
        /*0024*/ 	.byte	0x00, 0xf5, 0x21, 0x00


	//----- nvinfo : EIATTR_KPARAM_INFO
	.align		4
.L_2811:
        /*0028*/ 	.byte	0x04, 0x17
        /*002a*/ 	.short	(.L_2813 - .L_2812)
.L_2812:
        /*002c*/ 	.word	0x00000000
        /*0030*/ 	.short	0x0011
        /*0032*/ 	.short	0x0060
        /*0034*/ 	.byte	0x00, 0xf0, 0x05, 0x00


	//----- nvinfo : EIATTR_KPARAM_INFO
	.align		4
.L_2813:
        /*0038*/ 	.byte	0x04, 0x17
        /*003a*/ 	.short	(.L_2815 - .L_2814)
.L_2814:
        /*003c*/ 	.word	0x00000000
        /*0040*/ 	.short	0x0010
        /*0042*/ 	.short	0x005c
        /*0044*/ 	.byte	0x00, 0xf0, 0x11, 0x00


	//----- nvinfo : EIATTR_KPARAM_INFO
	.align		4
.L_2815:
        /*0048*/ 	.byte	0x04, 0x17
        /*004a*/ 	.short	(.L_2817 - .L_2816)
.L_2816:
        /*004c*/ 	.word	0x00000000
        /*0050*/ 	.short	0x000f
        /*0052*/ 	.short	0x0058
        /*0054*/ 	.byte	0x00, 0xf0, 0x11, 0x00


	//----- nvinfo : EIATTR_KPARAM_INFO
	.align		4
.L_2817:
        /*0058*/ 	.byte	0x04, 0x17
        /*005a*/ 	.short	(.L_2819 - .L_2818)
.L_2818:
        /*005c*/ 	.word	0x00000000
        /*0060*/ 	.short	0x000e
        /*0062*/ 	.short	0x0054
        /*0064*/ 	.byte	0x00, 0xf0, 0x11, 0x00


	//----- nvinfo : EIATTR_KPARAM_INFO
	.align		4
.L_2819:
        /*0068*/ 	.byte	0x04, 0x17
        /*006a*/ 	.short	(.L_2821 - .L_2820)
.L_2820:
        /*006c*/ 	.word	0x00000000
        /*0070*/ 	.short	0x000d
        /*0072*/ 	.short	0x0050
        /*0074*/ 	.byte	0x00, 0xf0, 0x11, 0x00


	//----- nvinfo : EIATTR_KPARAM_INFO
	.align		4
.L_2821:
        /*0078*/ 	.byte	0x04, 0x17
        /*007a*/ 	.short	(.L_2823 - .L_2822)
.L_2822:
        /*007c*/ 	.word	0x00000000
        /*0080*/ 	.short	0x000c
        /*0082*/ 	.short	0x004c
        /*0084*/ 	.byte	0x00, 0xf0, 0x11, 0x00


	//----- nvinfo : EIATTR_KPARAM_INFO
	.align		4
.L_2823:
        /*0088*/ 	.byte	0x04, 0x17
        /*008a*/ 	.short	(.L_2825 - .L_2824)
.L_2824:
        /*008c*/ 	.word	0x00000000
        /*0090*/ 	.short	0x000b
        /*0092*/ 	.short	0x0048
        /*0094*/ 	.byte	0x00, 0xf0, 0x11, 0x00


	//----- nvinfo : EIATTR_KPARAM_INFO
	.align		4
.L_2825:
        /*0098*/ 	.byte	0x04, 0x17
        /*009a*/ 	.short	(.L_2827 - .L_2826)
.L_2826:
        /*009c*/ 	.word	0x00000000
        /*00a0*/ 	.short	0x000a
        /*00a2*/ 	.short	0x0040
        /*00a4*/ 	.byte	0x00, 0xf5, 0x21, 0x00


	//----- nvinfo : EIATTR_KPARAM_INFO
	.align		4
.L_2827:
        /*00a8*/ 	.byte	0x04, 0x17
        /*00aa*/ 	.short	(.L_2829 - .L_2828)
.L_2828:
        /*00ac*/ 	.word	0x00000000
        /*00b0*/ 	.short	0x0009
        /*00b2*/ 	.short	0x0038
        /*00b4*/ 	.byte	0x00, 0xf5, 0x21, 0x00


	//----- nvinfo : EIATTR_KPARAM_INFO
	.align		4
.L_2829:
        /*00b8*/ 	.byte	0x04, 0x17
        /*00ba*/ 	.short	(.L_2831 - .L_2830)
.L_2830:
        /*00bc*/ 	.word	0x00000000
        /*00c0*/ 	.short	0x0008
        /*00c2*/ 	.short	0x0034
        /*00c4*/ 	.byte	0x00, 0xf0, 0x11, 0x00


	//----- nvinfo : EIATTR_KPARAM_INFO
	.align		4
.L_2831:
        /*00c8*/ 	.byte	0x04, 0x17
        /*00ca*/ 	.short	(.L_2833 - .L_2832)
.L_2832:
        /*00cc*/ 	.word	0x00000000
        /*00d0*/ 	.short	0x0007
        /*00d2*/ 	.short	0x0030
        /*00d4*/ 	.byte	0x00, 0xf0, 0x11, 0x00


	//----- nvinfo : EIATTR_KPARAM_INFO
	.align		4
.L_2833:
        /*00d8*/ 	.byte	0x04, 0x17
        /*00da*/ 	.short	(.L_2835 - .L_2834)
.L_2834:
        /*00dc*/ 	.word	0x00000000
        /*00e0*/ 	.short	0x0006
        /*00e2*/ 	.short	0x002c
        /*00e4*/ 	.byte	0x00, 0xf0, 0x11, 0x00


	//----- nvinfo : EIATTR_KPARAM_INFO
	.align		4
.L_2835:
        /*00e8*/ 	.byte	0x04, 0x17
        /*00ea*/ 	.short	(.L_2837 - .L_2836)
.L_2836:
        /*00ec*/ 	.word	0x00000000
        /*00f0*/ 	.short	0x0005
        /*00f2*/ 	.short	0x0028
        /*00f4*/ 	.byte	0x00, 0xf0, 0x11, 0x00


	//----- nvinfo : EIATTR_KPARAM_INFO
	.align		4
.L_2837:
        /*00f8*/ 	.byte	0x04, 0x17
        /*00fa*/ 	.short	(.L_2839 - .L_2838)
.L_2838:
        /*00fc*/ 	.word	0x00000000
        /*0100*/ 	.short	0x0004
        /*0102*/ 	.short	0x0020
        /*0104*/ 	.byte	0x00, 0xf5, 0x21, 0x00


	//----- nvinfo : EIATTR_KPARAM_INFO
	.align		4
.L_2839:
        /*0108*/ 	.byte	0x04, 0x17
        /*010a*/ 	.short	(.L_2841 - .L_2840)
.L_2840:
        /*010c*/ 	.word	0x00000000
        /*0110*/ 	.short	0x0003
        /*0112*/ 	.short	0x0018
        /*0114*/ 	.byte	0x00, 0xf5, 0x21, 0x00


	//----- nvinfo : EIATTR_KPARAM_INFO
	.align		4
.L_2841:
        /*0118*/ 	.byte	0x04, 0x17
        /*011a*/ 	.short	(.L_2843 - .L_2842)
.L_2842:
        /*011c*/ 	.word	0x00000000
        /*0120*/ 	.short	0x0002
        /*0122*/ 	.short	0x0010
        /*0124*/ 	.byte	0x00, 0xf5, 0x21, 0x00


	//----- nvinfo : EIATTR_KPARAM_INFO
	.align		4
.L_2843:
        /*0128*/ 	.byte	0x04, 0x17
        /*012a*/ 	.short	(.L_2845 - .L_2844)
.L_2844:
        /*012c*/ 	.word	0x00000000
        /*0130*/ 	.short	0x0001
        /*0132*/ 	.short	0x0008
        /*0134*/ 	.byte	0x00, 0xf5, 0x21, 0x00


	//----- nvinfo : EIATTR_KPARAM_INFO
	.align		4
.L_2845:
        /*0138*/ 	.byte	0x04, 0x17
        /*013a*/ 	.short	(.L_2847 - .L_2846)
.L_2846:
        /*013c*/ 	.word	0x00000000
        /*0140*/ 	.short	0x0000
        /*0142*/ 	.short	0x0000
        /*0144*/ 	.byte	0x00, 0xf5, 0x21, 0x00


	//----- nvinfo : EIATTR_SPARSE_MMA_MASK
	.align		4
.L_2847:
        /*0148*/ 	.byte	0x03, 0x50
        /*014a*/ 	.short	0x0000


	//----- nvinfo : EIATTR_MAXREG_COUNT
	.align		4
        /*014c*/ 	.byte	0x03, 0x1b
        /*014e*/ 	.short	0x00ff


	//----- nvinfo : EIATTR_NUM_BARRIERS
	.align		4
        /*0150*/ 	.byte	0x02, 0x4c
        /*0152*/ 	.byte	0x01
	.zero		1


	//----- nvinfo : EIATTR_MERCURY_ISA_VERSION
	.align		4
        /*0154*/ 	.byte	0x03, 0x5f
        /*0156*/ 	.short	0x0101


	//----- nvinfo : EIATTR_VRC_CTA_INIT_COUNT
	.align		4
        /*0158*/ 	.byte	0x02, 0x4a
	.zero		1
	.zero		1


	//----- nvinfo : EIATTR_EXIT_INSTR_OFFSETS
	.align		4
        /*015c*/ 	.byte	0x04, 0x1c
        /*015e*/ 	.short	(.L_2849 - .L_2848)


	//   ....[0]....
.L_2848:
        /*0160*/ 	.word	0x00000d00


	//   ....[1]....
        /*0164*/ 	.word	0x00007a70


	//   ....[2]....
        /*0168*/ 	.word	0x00007d20


	//   ....[3]....
        /*016c*/ 	.word	0x00007e50


	//   ....[4]....
        /*0170*/ 	.word	0x00007ee0


	//   ....[5]....
        /*0174*/ 	.word	0x00007f20


	//----- nvinfo : EIATTR_CRS_STACK_SIZE
	.align		4
.L_2849:
        /*0178*/ 	.byte	0x04, 0x1e
        /*017a*/ 	.short	(.L_2851 - .L_2850)
.L_2850:
        /*017c*/ 	.word	0x00000000


	//----- nvinfo : EIATTR_CBANK_PARAM_SIZE
	.align		4
.L_2851:
        /*0180*/ 	.byte	0x03, 0x19
        /*0182*/ 	.short	0x0074


	//----- nvinfo : EIATTR_PARAM_CBANK
	.align		4
        /*0184*/ 	.byte	0x04, 0x0a
        /*0186*/ 	.short	(.L_2853 - .L_2852)
	.align		4
.L_2852:
        /*0188*/ 	.word	index@(.nv.constant0._Z23gemm_half_q_half_kernelILi2ELi160ELb0ELb0ELi64EEvPK6__halfPKjS4_S2_PS0_iiiiPKtS7_iiiiiibS2_i)
        /*018c*/ 	.short	0x0380
        /*018e*/ 	.short	0x0074


	//----- nvinfo : EIATTR_SW_WAR
	.align		4
.L_2853:
        /*0190*/ 	.byte	0x04, 0x36
        /*0192*/ 	.short	(.L_2855 - .L_2854)
.L_2854:
        /*0194*/ 	.word	0x00000008
.L_2855:


//--------------------- .nv.info._Z23gemm_half_q_half_kernelILi2ELi40ELb0ELb0ELi64EEvPK6__halfPKjS4_S2_PS0_iiiiPKtS7_iiiiiibS2_i --------------------------
	.section	.nv.info._Z23gemm_half_q_half_kernelILi2ELi40ELb0ELb0ELi64EEvPK6__halfPKjS4_S2_PS0_iiiiPKtS7_iiiiiibS2_i,"",@"SHT_CUDA_INFO"
	.sectionflags	@""
	.align	4


	//----- nvinfo : EIATTR_CUDA_API_VERSION
	.align		4
        /*0000*/ 	.byte	0x04, 0x37
        /*0002*/ 	.short	(.L_2857 - .L_2856)
.L_2856:
        /*0004*/ 	.word	0x00000082


	//----- nvinfo : EIATTR_KPARAM_INFO
	.align		4
.L_2857:
        /*0008*/ 	.byte	0x04, 0x17
        /*000a*/ 	.short	(.L_2859 - .L_2858)
.L_2858:
        /*000c*/ 	.word	0x00000000
        /*0010*/ 	.short	0x0013
        /*0012*/ 	.short	0x0070
        /*0014*/ 	.byte	0x00, 0xf0, 0x11, 0x00


	//----- nvinfo : EIATTR_KPARAM_INFO
	.align		4
.L_2859:
        /*0018*/ 	.byte	0x04, 0x17
        /*001a*/ 	.short	(.L_2861 - .L_2860)
.L_2860:
        /*001c*/ 	.word	0x00000000
        /*0020*/ 	.short	0x0012
        /*0022*/ 	.short	0x0068
        /*0024*/ 	.byte	0x00, 0xf5, 0x21, 0x00


	//----- nvinfo : EIATTR_KPARAM_INFO
	.align		4
.L_2861:
        /*0028*/ 	.byte	0x04, 0x17
        /*002a*/ 	.short	(.L_2863 - .L_2862)
.L_2862:
        /*002c*/ 	.word	0x00000000
        /*0030*/ 	.short	0x0011
        /*0032*/ 	.short	0x0060
        /*0034*/ 	.byte	0x00, 0xf0, 0x05, 0x00


	//----- nvinfo : EIATTR_KPARAM_INFO
	.align		4
.L_2863:
        /*0038*/ 	.byte	0x04, 0x17
        /*003a*/ 	.short	(.L_2865 - .L_2864)
.L_2864:
        /*003c*/ 	.word	0x00000000
        /*0040*/ 	.short	0x0010
        /*0042*/ 	.short	0x005c
        /*0044*/ 	.byte	0x00, 0xf0, 0x11, 0x00


	//----- nvinfo : EIATTR_KPARAM_INFO
	.align		4
.L_2865:
        /*0048*/ 	.byte	0x04, 0x17
        /*004a*/ 	.short	(.L_2867 - .L_2866)
.L_2866:
        /*004c*/ 	.word	0x00000000
        /*0050*/ 	.short	0x000f
        /*0052*/ 	.short	0x0058
        /*0054*/ 	.byte	0x00, 0xf0, 0x11, 0x00


	//----- nvinfo : EIATTR_KPARAM_INFO
	.align		4
.L_2867:
        /*0058*/ 	.byte	0x04, 0x17
        /*005a*/ 	.short	(.L_2869 - .L_2868)
.L_2868:
        /*005c*/ 	.word	0x00000000
        /*0060*/ 	.short	0x000e
        /*0062*/ 	.short	0x0054
        /*0064*/ 	.byte	0x00, 0xf0, 0x11, 0x00


	//----- nvinfo : EIATTR_KPARAM_INFO
	.align		4
.L_2869:
        /*0068*/ 	.byte	0x04, 0x17
        /*006a*/ 	.short	(.L_2871 - .L_2870)
.L_2870:
        /*006c*/ 	.word	0x00000000
        /*0070*/ 	.short	0x000d
        /*0072*/ 	.short	0x0050
        /*0074*/ 	.byte	0x00, 0xf0, 0x11, 0x00


	//----- nvinfo : EIATTR_KPARAM_INFO
	.align		4
.L_2871:
        /*0078*/ 	.byte	0x04, 0x17
        /*007a*/ 	.short	(.L_2873 - .L_2872)
.L_2872:
        /*007c*/ 	.word	0x00000000
        /*0080*/ 	.short	0x000c
        /*0082*/ 	.short	0x004c
        /*0084*/ 	.byte	0x00, 0xf0, 0x11, 0x00


	//----- nvinfo : EIATTR_KPARAM_INFO
	.align		4
.L_2873:
        /*0088*/ 	.byte	0x04, 0x17
        /*008a*/ 	.short	(.L_2875 - .L_2874)
.L_2874:
        /*008c*/ 	.word	0x00000000
        /*0090*/ 	.short	0x000b
        /*0092*/ 	.short	0x0048
        /*0094*/ 	.byte	0x00, 0xf0, 0x11, 0x00


	//----- nvinfo : EIATTR_KPARAM_INFO
	.align		4
.L_2875:
        /*0098*/ 	.byte	0x04, 0x17
        /*009a*/ 	.short	(.L_2877 - .L_2876)
.L_2876:
        /*009c*/ 	.word	0x00000000
        /*00a0*/ 	.short	0x000a
        /*00a2*/ 	.short	0x0040
        /*00a4*/ 	.byte	0x00, 0xf5, 0x21, 0x00


	//----- nvinfo : EIATTR_KPARAM_INFO
	.align		4
.L_2877:
        /*00a8*/ 	.byte	0x04, 0x17
        /*00aa*/ 	.short	(.L_2879 - .L_2878)
.L_2878:
        /*00ac*/ 	.word	0x00000000
        /*00b0*/ 	.short	0x0009
        /*00b2*/ 	.short	0x0038
        /*00b4*/ 	.byte	0x00, 0xf5, 0x21, 0x00


	//----- nvinfo : EIATTR_KPARAM_INFO
	.align		4
.L_2879:
        /*00b8*/ 	.byte	0x04, 0x17
        /*00ba*/ 	.short	(.L_2881 - .L_2880)
.L_2880:
        /*00bc*/ 	.word	0x00000000
        /*00c0*/ 	.short	0x0008
        /*00c2*/ 	.short	0x0034
        /*00c4*/ 	.byte	0x00, 0xf0, 0x11, 0x00


	//----- nvinfo : EIATTR_KPARAM_INFO
	.align		4
.L_2881:
        /*00c8*/ 	.byte	0x04, 0x17
        /*00ca*/ 	.short	(.L_2883 - .L_2882)
.L_2882:
        /*00cc*/ 	.word	0x00000000
        /*00d0*/ 	.short	0x0007
        /*00d2*/ 	.short	0x0030
        /*00d4*/ 	.byte	0x00, 0xf0, 0x11, 0x00


	//----- nvinfo : EIATTR_KPARAM_INFO
	.align		4
.L_2883:
        /*00d8*/ 	.byte	0x04, 0x17
        /*00da*/ 	.short	(.L_2885 - .L_2884)
.L_2884:
        /*00dc*/ 	.word	0x00000000
        /*00e0*/ 	.short	0x0006
        /*00e2*/ 	.short	0x002c
        /*00e4*/ 	.byte	0x00, 0xf0, 0x11, 0x00


	//----- nvinfo : EIATTR_KPARAM_INFO
	.align		4
.L_2885:
        /*00e8*/ 	.byte	0x04, 0x17
        /*00ea*/ 	.short	(.L_2887 - .L_2886)
.L_2886:
        /*00ec*/ 	.word	0x00000000
        /*00f0*/ 	.short	0x0005
        /*00f2*/ 	.short	0x0028
        /*00f4*/ 	.byte	0x00, 0xf0, 0x11, 0x00


	//----- nvinfo : EIATTR_KPARAM_INFO
	.align		4
.L_2887:
        /*00f8*/ 	.byte	0x04, 0x17
        /*00fa*/ 	.short	(.L_2889 - .L_2888)
.L_2888:
        /*00fc*/ 	.word	0x00000000
        /*0100*/ 	.short	0x0004
        /*0102*/ 	.short	0x0020
        /*0104*/ 	.byte	0x00, 0xf5, 0x21, 0x00


	//----- nvinfo : EIATTR_KPARAM_INFO
	.align		4
.L_2889:
        /*0108*/ 	.byte	0x04, 0x17
        /*010a*/ 	.short	(.L_2891 - .L_2890)
.L_2890:
        /*010c*/ 	.word	0x00000000
        /*0110*/ 	.short	0x0003
        /*0112*/ 	.short	0x0018
        /*0114*/ 	.byte	0x00, 0xf5, 0x21, 0x00


	//----- nvinfo : EIATTR_KPARAM_INFO
	.align		4
.L_2891:
        /*0118*/ 	.byte	0x04, 0x17
        /*011a*/ 	.short	(.L_2893 - .L_2892)
.L_2892:
        /*011c*/ 	.word	0x00000000
        /*0120*/ 	.short	0x0002
        /*0122*/ 	.short	0x0010
        /*0124*/ 	.byte	0x00, 0xf5, 0x21, 0x00


	//----- nvinfo : EIATTR_KPARAM_INFO
	.align		4
.L_2893:
        /*0128*/ 	.byte	0x04, 0x17
        /*012a*/ 	.short	(.L_2895 - .L_2894)
.L_2894:
        /*012c*/ 	.word	0x00000000
        /*0130*/ 	.short	0x0001
        /*0132*/ 	.short	0x0008
        /*0134*/ 	.byte	0x00, 0xf5, 0x21, 0x00


	//----- nvinfo : EIATTR_KPARAM_INFO
	.align		4
.L_2895:
        /*0138*/ 	.byte	0x04, 0x17
        /*013a*/ 	.short	(.L_2897 - .L_2896)
.L_2896:
        /*013c*/ 	.word	0x00000000
        /*0140*/ 	.short	0x0000
        /*0142*/ 	.short	0x0000
        /*0144*/ 	.byte	0x00, 0xf5, 0x21, 0x00


	//----- nvinfo : EIATTR_SPARSE_MMA_MASK
	.align		4
.L_2897:
        /*0148*/ 	.byte	0x03, 0x50
        /*014a*/ 	.short	0x0000


	//----- nvinfo : EIATTR_MAXREG_COUNT
	.align		4
        /*014c*/ 	.byte	0x03, 0x1b
        /*014e*/ 	.short	0x00ff


	//----- nvinfo : EIATTR_NUM_BARRIERS
	.align		4
        /*0150*/ 	.byte	0x02, 0x4c
        /*0152*/ 	.byte	0x01
	.zero		1


	//----- nvinfo : EIATTR_MERCURY_ISA_VERSION
	.align		4
        /*0154*/ 	.byte	0x03, 0x5f
        /*0156*/ 	.short	0x0101


	//----- nvinfo : EIATTR_VRC_CTA_INIT_COUNT
	.align		4
        /*0158*/ 	.byte	0x02, 0x4a
	.zero		1
	.zero		1


	//----- nvinfo : EIATTR_EXIT_INSTR_OFFSETS
	.align		4
        /*015c*/ 	.byte	0x04, 0x1c
        /*015e*/ 	.short	(.L_2899 - .L_2898)


	//   ....[0]....
.L_2898:
        /*0160*/ 	.word	0x00000d00


	//   ....[1]....
        /*0164*/ 	.word	0x00006d50


	//   ....[2]....
        /*0168*/ 	.word	0x00006fc0


	//   ....[3]....
        /*016c*/ 	.word	0x00007100


	//   ....[4]....
        /*0170*/ 	.word	0x00007190


	//   ....[5]....
        /*0174*/ 	.word	0x000071d0


	//----- nvinfo : EIATTR_CRS_STACK_SIZE
	.align		4
.L_2899:
        /*0178*/ 	.byte	0x04, 0x1e
        /*017a*/ 	.short	(.L_2901 - .L_2900)
.L_2900:
        /*017c*/ 	.word	0x00000000


	//----- nvinfo : EIATTR_CBANK_PARAM_SIZE
	.align		4
.L_2901:
        /*0180*/ 	.byte	0x03, 0x19
        /*0182*/ 	.short	0x0074


	//----- nvinfo : EIATTR_PARAM_CBANK
	.align		4
        /*0184*/ 	.byte	0x04, 0x0a
        /*0186*/ 	.short	(.L_2903 - .L_2902)
	.align		4
.L_2902:
        /*0188*/ 	.word	index@(.nv.constant0._Z23gemm_half_q_half_kernelILi2ELi40ELb0ELb0ELi64EEvPK6__halfPKjS4_S2_PS0_iiiiPKtS7_iiiiiibS2_i)
        /*018c*/ 	.short	0x0380
        /*018e*/ 	.short	0x0074


	//----- nvinfo : EIATTR_SW_WAR
	.align		4
.L_2903:
        /*0190*/ 	.byte	0x04, 0x36
        /*0192*/ 	.short	(.L_2905 - .L_2904)
.L_2904:
        /*0194*/ 	.word	0x00000008
.L_2905:


//--------------------- .nv.info._Z23gemm_half_q_half_kernelILi2ELi10ELb0ELb0ELi64EEvPK6__halfPKjS4_S2_PS0_iiiiPKtS7_iiiiiibS2_i --------------------------
	.section	.nv.info._Z23gemm_half_q_half_kernelILi2ELi10ELb0ELb0ELi64EEvPK6__halfPKjS4_S2_PS0_iiiiPKtS7_iiiiiibS2_i,"",@"SHT_CUDA_INFO"
	.sectionflags	@""
	.align	4


	//----- nvinfo : EIATTR_CUDA_API_VERSION
	.align		4
        /*0000*/ 	.byte	0x04, 0x37
        /*0002*/ 	.short	(.L_2907 - .L_2906)
.L_2906:
        /*0004*/ 	.word	0x00000082


	//----- nvinfo : EIATTR_KPARAM_INFO
	.align		4
.L_2907:
        /*0008*/ 	.byte	0x04, 0x17
        /*000a*/ 	.short	(.L_2909 - .L_2908)
.L_2908:
        /*000c*/ 	.word	0x00000000
        /*0010*/ 	.short	0x0013
        /*0012*/ 	.short	0x0070
        /*0014*/ 	.byte	0x00, 0xf0, 0x11, 0x00


	//----- nvinfo : EIATTR_KPARAM_INFO
	.align		4
.L_2909:
        /*0018*/ 	.byte	0x04, 0x17
        /*001a*/ 	.short	(.L_2911 - .L_2910)
.L_2910:
        /*001c*/ 	.word	0x00000000
        /*0020*/ 	.short	0x0012
        /*0022*/ 	.short	0x0068
        /*0024*/ 	.byte	0x00, 0xf5, 0x21, 0x00


	//----- nvinfo : EIATTR_KPARAM_INFO
	.align		4
.L_2911:
        /*0028*/ 	.byte	0x04, 0x17
        /*002a*/ 	.short	(.L_2913 - .L_2912)
.L_2912:
        /*002c*/ 	.word	0x00000000
        /*0030*/ 	.short	0x0011
        /*0032*/ 	.short	0x0060
        /*0034*/ 	.byte	0x00, 0xf0, 0x05, 0x00


	//----- nvinfo : EIATTR_KPARAM_INFO
	.align		4
.L_2913:
        /*0038*/ 	.byte	0x04, 0x17
        /*003a*/ 	.short	(.L_2915 - .L_2914)
.L_2914:
        /*003c*/ 	.word	0x00000000
        /*0040*/ 	.short	0x0010
        /*0042*/ 	.short	0x005c
        /*0044*/ 	.byte	0x00, 0xf0, 0x11, 0x00


	//----- nvinfo : EIATTR_KPARAM_INFO
	.align		4
.L_2915:
        /*0048*/ 	.byte	0x04, 0x17
        /*004a*/ 	.short	(.L_2917 - .L_2916)
.L_2916:
        /*004c*/ 	.word	0x00000000
        /*0050*/ 	.short	0x000f
        /*0052*/ 	.short	0x0058
        /*0054*/ 	.byte	0x00, 0xf0, 0x11, 0x00


	//----- nvinfo : EIATTR_KPARAM_INFO
	.align		4
.L_2917:
        /*0058*/ 	.byte	0x04, 0x17
        /*005a*/ 	.short	(.L_2919 - .L_2918)
.L_2918:
        /*005c*/ 	.word	0x00000000
        /*0060*/ 	.short	0x000e
        /*0062*/ 	.short	0x0054
        /*0064*/ 	.byte	0x00, 0xf0, 0x11, 0x00


	//----- nvinfo : EIATTR_KPARAM_INFO
	.align		4
.L_2919:
        /*0068*/ 	.byte	0x04, 0x17
        /*006a*/ 	.short	(.L_2921 - .L_2920)
.L_2920:
        /*006c*/ 	.word	0x00000000
        /*0070*/ 	.short	0x000d
        /*0072*/ 	.short	0x0050
        /*0074*/ 	.byte	0x00, 0xf0, 0x11, 0x00


	//----- nvinfo : EIATTR_KPARAM_INFO
	.align		4
.L_2921:
        /*0078*/ 	.byte	0x04, 0x17
        /*007a*/ 	.short	(.L_2923 - .L_2922)
.L_2922:
        /*007c*/ 	.word	0x00000000
        /*0080*/ 	.short	0x000c
        /*0082*/ 	.short	0x004c
        /*0084*/ 	.byte	0x00, 0xf0, 0x11, 0x00


	//----- nvinfo : EIATTR_KPARAM_INFO
	.align		4
.L_2923:
        /*0088*/ 	.byte	0x04, 0x17
        /*008a*/ 	.short	(.L_2925 - .L_2924)
.L_2924:
        /*008c*/ 	.word	0x00000000
        /*0090*/ 	.short	0x000b
        /*0092*/ 	.short	0x0048
        /*0094*/ 	.byte	0x00, 0xf0, 0x11, 0x00


	//----- nvinfo : EIATTR_KPARAM_INFO
	.align		4
.L_2925:
        /*0098*/ 	.byte	0x04, 0x17
        /*009a*/ 	.short	(.L_2927 - .L_2926)
.L_2926:
        /*009c*/ 	.word	0x00000000
        /*00a0*/ 	.short	0x000a
        /*00a2*/ 	.short	0x0040
        /*00a4*/ 	.byte	0x00, 0xf5, 0x21, 0x00


	//----- nvinfo : EIATTR_KPARAM_INFO
	.align		4
.L_2927:
        /*00a8*/ 	.byte	0x04, 0x17
        /*00aa*/ 	.short	(.L_2929 - .L_2928)
.L_2928:
        /*00ac*/ 	.word	0x00000000
        /*00b0*/ 	.short	0x0009
        /*00b2*/ 	.short	0x0038
        /*00b4*/ 	.byte	0x00, 0xf5, 0x21, 0x00


	//----- nvinfo : EIATTR_KPARAM_INFO
	.align		4
.L_2929:
        /*00b8*/ 	.byte	0x04, 0x17
        /*00ba*/ 	.short	(.L_2931 - .L_2930)
.L_2930:
        /*00bc*/ 	.word	0x00000000
        /*00c0*/ 	.short	0x0008
        /*00c2*/ 	.short	0x0034
        /*00c4*/ 	.byte	0x00, 0xf0, 0x11, 0x00


	//----- nvinfo : EIATTR_KPARAM_INFO
	.align		4
.L_2931:
        /*00c8*/ 	.byte	0x04, 0x17
        /*00ca*/ 	.short	(.L_2933 - .L_2932)
.L_2932:
        /*00cc*/ 	.word	0x00000000
        /*00d0*/ 	.short	0x0007
        /*00d2*/ 	.short	0x0030
        /*00d4*/ 	.byte	0x00, 0xf0, 0x11, 0x00


	//----- nvinfo : EIATTR_KPARAM_INFO
	.align		4
.L_2933:
        /*00d8*/ 	.byte	0x04, 0x17
        /*00da*/ 	.short	(.L_2935 - .L_2934)
.L_2934:
        /*00dc*/ 	.word	0x00000000
        /*00e0*/ 	.short	0x0006
        /*00e2*/ 	.short	0x002c
        /*00e4*/ 	.byte	0x00, 0xf0, 0x11, 0x00


	//----- nvinfo : EIATTR_KPARAM_INFO
	.align		4
.L_2935:
        /*00e8*/ 	.byte	0x04, 0x17
        /*00ea*/ 	.short	(.L_2937 - .L_2936)
.L_2936:
        /*00ec*/ 	.word	0x00000000
        /*00f0*/ 	.short	0x0005
        /*00f2*/ 	.short	0x0028
        /*00f4*/ 	.byte	0x00, 0xf0, 0x11, 0x00


	//----- nvinfo : EIATTR_KPARAM_INFO
	.align		4
.L_2937:
        /*00f8*/ 	.byte	0x04, 0x17
        /*00fa*/ 	.short	(.L_2939 - .L_2938)
.L_2938:
        /*00fc*/ 	.word	0x00000000
        /*0100*/ 	.short	0x0004
        /*0102*/ 	.short	0x0020
        /*0104*/ 	.byte	0x00, 0xf5, 0x21, 0x00


	//----- nvinfo : EIATTR_KPARAM_INFO
	.align		4
.L_2939:
        /*0108*/ 	.byte	0x04, 0x17
        /*010a*/ 	.short	(.L_2941 - .L_2940)
.L_2940:
        /*010c*/ 	.word	0x00000000
        /*0110*/ 	.short	0x0003
        /*0112*/ 	.short	0x0018
        /*0114*/ 	.byte	0x00, 0xf5, 0x21, 0x00


	//----- nvinfo : EIATTR_KPARAM_INFO
	.align		4
.L_2941:
        /*0118*/ 	.byte	0x04, 0x17
        /*011a*/ 	.short	(.L_2943 - .L_2942)
.L_2942:
        /*011c*/ 	.word	0x00000000
        /*0120*/ 	.short	0x0002
        /*0122*/ 	.short	0x0010
        /*0124*/ 	.byte	0x00, 0xf5, 0x21, 0x00


	//----- nvinfo : EIATTR_KPARAM_INFO
	.align		4
.L_2943:
        /*0128*/ 	.byte	0x04, 0x17
        /*012a*/ 	.short	(.L_2945 - .L_2944)
.L_2944:
        /*012c*/ 	.word	0x00000000
        /*0130*/ 	.short	0x0001
        /*0132*/ 	.short	0x0008
        /*0134*/ 	.byte	0x00, 0xf5, 0x21, 0x00


	//----- nvinfo : EIATTR_KPARAM_INFO
	.align		4
.L_2945:
        /*0138*/ 	.byte	0x04, 0x17
        /*013a*/ 	.short	(.L_2947 - .L_2946)
.L_2946:
        /*013c*/ 	.word	0x00000000
        /*0140*/ 	.short	0x0000
        /*0142*/ 	.short	0x0000
        /*0144*/ 	.byte	0x00, 0xf5, 0x21, 0x00


	//----- nvinfo : EIATTR_SPARSE_MMA_MASK
	.align		4
.L_2947:
        /*0148*/ 	.byte	0x03, 0x50
        /*014a*/ 	.short	0x0000


	//----- nvinfo : EIATTR_MAXREG_COUNT
	.align		4
        /*014c*/ 	.byte	0x03, 0x1b
        /*014e*/ 	.short	0x00ff


	//----- nvinfo : EIATTR_NUM_BARRIERS
	.align		4
        /*0150*/ 	.byte	0x02, 0x4c
        /*0152*/ 	.byte	0x01
	.zero		1


	//----- nvinfo : EIATTR_MERCURY_ISA_VERSION
	.align		4
        /*0154*/ 	.byte	0x03, 0x5f
        /*0156*/ 	.short	0x0101


	//----- nvinfo : EIATTR_VRC_CTA_INIT_COUNT
	.align		4
        /*0158*/ 	.byte	0x02, 0x4a
	.zero		1
	.zero		1


	//----- nvinfo : EIATTR_EXIT_INSTR_OFFSETS
	.align		4
        /*015c*/ 	.byte	0x04, 0x1c
        /*015e*/ 	.short	(.L_2949 - .L_2948)


	//   ....[0]....
.L_2948:
        /*0160*/ 	.word	0x00000d00


	//   ....[1]....
        /*0164*/ 	.word	0x00005cc0


	//   ....[2]....
        /*0168*/ 	.word	0x00005f30


	//   ....[3]....
        /*016c*/ 	.word	0x00006070


	//   ....[4]....
        /*0170*/ 	.word	0x00006100


	//   ....[5]....
        /*0174*/ 	.word	0x00006140


	//----- nvinfo : EIATTR_CRS_STACK_SIZE
	.align		4
.L_2949:
        /*0178*/ 	.byte	0x04, 0x1e
        /*017a*/ 	.short	(.L_2951 - .L_2950)
.L_2950:
        /*017c*/ 	.word	0x00000000


	//----- nvinfo : EIATTR_CBANK_PARAM_SIZE
	.align		4
.L_2951:
        /*0180*/ 	.byte	0x03, 0x19
        /*0182*/ 	.short	0x0074


	//----- nvinfo : EIATTR_PARAM_CBANK
	.align		4
        /*0184*/ 	.byte	0x04, 0x0a
        /*0186*/ 	.short	(.L_2953 - .L_2952)
	.align		4
.L_2952:
        /*0188*/ 	.word	index@(.nv.constant0._Z23gemm_half_q_half_kernelILi2ELi10ELb0ELb0ELi64EEvPK6__halfPKjS4_S2_PS0_iiiiPKtS7_iiiiiibS2_i)
        /*018c*/ 	.short	0x0380
        /*018e*/ 	.short	0x0074


	//----- nvinfo : EIATTR_SW_WAR
	.align		4
.L_2953:
        /*0190*/ 	.byte	0x04, 0x36
        /*0192*/ 	.short	(.L_2955 - .L_2954)
.L_2954:
        /*0194*/ 	.word	0x00000008
.L_2955:


//--------------------- .nv.info._Z23gemm_half_q_half_kernelILi2ELi172ELb0ELb0ELi64EEvPK6__halfPKjS4_S2_PS0_iiiiPKtS7_iiiiiibS2_i --------------------------
	.section	.nv.info._Z23gemm_half_q_half_kernelILi2ELi172ELb0ELb0ELi64EEvPK6__halfPKjS4_S2_PS0_iiiiPKtS7_iiiiiibS2_i,"",@"SHT_CUDA_INFO"
	.sectionflags	@""
	.align	4


	//----- nvinfo : EIATTR_CUDA_API_VERSION
	.align		4
        /*0000*/ 	.byte	0x04, 0x37
        /*0002*/ 	.short	(.L_2957 - .L_2956)
.L_2956:
        /*0004*/ 	.word	0x00000082


	//----- nvinfo : EIATTR_KPARAM_INFO
	.align		4
.L_2957:
        /*0008*/ 	.byte	0x04, 0x17
        /*000a*/ 	.short	(.L_2959 - .L_2958)
.L_2958:
        /*000c*/ 	.word	0x00000000
        /*0010*/ 	.short	0x0013
        /*0012*/ 	.short	0x0070
        /*0014*/ 	.byte	0x00, 0xf0, 0x11, 0x00


	//----- nvinfo : EIATTR_KPARAM_INFO
	.align		4
.L_2959:
        /*0018*/ 	.byte	0x04, 0x17
        /*001a*/ 	.short	(.L_2961 - .L_2960)
.L_2960:
        /*001c*/ 	.word	0x00000000
        /*0020*/ 	.short	0x0012
        /*0022*/ 	.short	0x0068
        /*0024*/ 	.byte	0x00, 0xf5, 0x21, 0x00


	//----- nvinfo : EIATTR_KPARAM_INFO
	.align		4
.L_2961:
        /*0028*/ 	.byte	0x04, 0x17
        /*002a*/ 	.short	(.L_2963 - .L_2962)
.L_2962:
        /*002c*/ 	.word	0x00000000
        /*0030*/ 	.short	0x0011
        /*0032*/ 	.short	0x0060
        /*0034*/ 	.byte	0x00, 0xf0, 0x05, 0x00


	//----- nvinfo : EIATTR_KPARAM_INFO
	.align		4
.L_2963:
        /*0038*/ 	.byte	0x04, 0x17
        /*003a*/ 	.short	(.L_2965 - .L_2964)
.L_2964:
        /*003c*/ 	.word	0x00000000
        /*0040*/ 	.short	0x0010
        /*0042*/ 	.short	0x005c
        /*0044*/ 	.byte	0x00, 0xf0, 0x11, 0x00


	//----- nvinfo : EIATTR_KPARAM_INFO
	.align		4
.L_2965:
        /*0048*/ 	.byte	0x04, 0x17
        /*004a*/ 	.short	(.L_2967 - .L_2966)
.L_2966:
        /*004c*/ 	.word	0x00000000
        /*0050*/ 	.short	0x000f
        /*0052*/ 	.short	0x0058
        /*0054*/ 	.byte	0x00, 0xf0, 0x11, 0x00


	//----- nvinfo : EIATTR_KPARAM_INFO
	.align		4
.L_2967:
        /*0058*/ 	.byte	0x04, 0x17
        /*005a*/ 	.short	(.L_2969 - .L_2968)
.L_2968:
        /*005c*/ 	.word	0x00000000
        /*0060*/ 	.short	0x000e
        /*0062*/ 	.short	0x0054
        /*0064*/ 	.byte	0x00, 0xf0, 0x11, 0x00


	//----- nvinfo : EIATTR_KPARAM_INFO
	.align		4
.L_2969:
        /*0068*/ 	.byte	0x04, 0x17
        /*006a*/ 	.short	(.L_2971 - .L_2970)
.L_2970:
        /*006c*/ 	.word	0x00000000
        /*0070*/ 	.short	0x000d
        /*0072*/ 	.short	0x0050
        /*0074*/ 	.byte	0x00, 0xf0, 0x11, 0x00


	//----- nvinfo : EIATTR_KPARAM_INFO
	.align		4
.L_2971:
        /*0078*/ 	.byte	0x04, 0x17
        /*007a*/ 	.short	(.L_2973 - .L_2972)
.L_2972:
        /*007c*/ 	.word	0x00000000
        /*0080*/ 	.short	0x000c
        /*0082*/ 	.short	0x004c
        /*0084*/ 	.byte	0x00, 0xf0, 0x11, 0x00


	//----- nvinfo : EIATTR_KPARAM_INFO
	.align		4
.L_2973:
        /*0088*/ 	.byte	0x04, 0x17
        /*008a*/ 	.short	(.L_2975 - .L_2974)
.L_2974:
        /*008c*/ 	.word	0x00000000
        /*0090*/ 	.short	0x000b
        /*0092*/ 	.short	0x0048
        /*0094*/ 	.byte	0x00, 0xf0, 0x11, 0x00


	//----- nvinfo : EIATTR_KPARAM_INFO
	.align		4
.L_2975:
        /*0098*/ 	.byte	0x04, 0x17
        /*009a*/ 	.short	(.L_2977 - .L_2976)
.L_2976:
        /*009c*/ 	.word	0x00000000
        /*00a0*/ 	.short	0x000a
        /*00a2*/ 	.short	0x0040
        /*00a4*/ 	.byte	0x00, 0xf5, 0x21, 0x00


	//----- nvinfo : EIATTR_KPARAM_INFO
	.align		4
.L_2977:
        /*00a8*/ 	.byte	0x04, 0x17
        /*00aa*/ 	.short	(.L_2979 - .L_2978)
.L_2978:
        /*00ac*/ 	.word	0x00000000
        /*00b0*/ 	.short	0x0009
        /*00b2*/ 	.short	0x0038
        /*00b4*/ 	.byte	0x00, 0xf5, 0x21, 0x00


	//----- nvinfo : EIATTR_KPARAM_INFO
	.align		4
.L_2979:
        /*00b8*/ 	.byte	0x04, 0x17
        /*00ba*/ 	.short	(.L_2981 - .L_2980)
.L_2980:
        /*00bc*/ 	.word	0x00000000
        /*00c0*/ 	.short	0x0008
        /*00c2*/ 	.short	0x0034
        /*00c4*/ 	.byte	0x00, 0xf0, 0x11, 0x00


	//----- nvinfo : EIATTR_KPARAM_INFO
	.align		4
.L_2981:
        /*00c8*/ 	.byte	0x04, 0x17
        /*00ca*/ 	.short	(.L_2983 - .L_2982)
.L_2982:
        /*00cc*/ 	.word	0x00000000
        /*00d0*/ 	.short	0x0007
        /*00d2*/ 	.short	0x0030
        /*00d4*/ 	.byte	0x00, 0xf0, 0x11, 0x00


	//----- nvinfo : EIATTR_KPARAM_INFO
	.align		4
.L_2983:
        /*00d8*/ 	.byte	0x04, 0x17
        /*00da*/ 	.short	(.L_2985 - .L_2984)
.L_2984:
        /*00dc*/ 	.word	0x00000000
        /*00e0*/ 	.short	0x0006
        /*00e2*/ 	.short	0x002c
        /*00e4*/ 	.byte	0x00, 0xf0, 0x11, 0x00


	//----- nvinfo : EIATTR_KPARAM_INFO
	.align		4
.L_2985:
        /*00e8*/ 	.byte	0x04, 0x17
        /*00ea*/ 	.short	(.L_2987 - .L_2986)
.L_2986:
        /*00ec*/ 	.word	0x00000000
        /*00f0*/ 	.short	0x0005
        /*00f2*/ 	.short	0x0028
        /*00f4*/ 	.byte	0x00, 0xf0, 0x11, 0x00


	//----- nvinfo : EIATTR_KPARAM_INFO
	.align		4
.L_2987:
        /*00f8*/ 	.byte	0x04, 0x17
        /*00fa*/ 	.short	(.L_2989 - .L_2988)
.L_2988:
        /*00fc*/ 	.word	0x00000000
        /*0100*/ 	.short	0x0004
        /*0102*/ 	.short	0x0020
        /*0104*/ 	.byte	0x00, 0xf5, 0x21, 0x00


	//----- nvinfo : EIATTR_KPARAM_INFO
	.align		4
.L_2989:
        /*0108*/ 	.byte	0x04, 0x17
        /*010a*/ 	.short	(.L_2991 - .L_2990)
.L_2990:
        /*010c*/ 	.word	0x00000000
        /*0110*/ 	.short	0x0003
        /*0112*/ 	.short	0x0018
        /*0114*/ 	.byte	0x00, 0xf5, 0x21, 0x00


	//----- nvinfo : EIATTR_KPARAM_INFO
	.align		4
.L_2991:
        /*0118*/ 	.byte	0x04, 0x17
        /*011a*/ 	.short	(.L_2993 - .L_2992)
.L_2992:
        /*011c*/ 	.word	0x00000000
        /*0120*/ 	.short	0x0002
        /*0122*/ 	.short	0x0010
        /*0124*/ 	.byte	0x00, 0xf5, 0x21, 0x00


	//----- nvinfo : EIATTR_KPARAM_INFO
	.align		4
.L_2993:
        /*0128*/ 	.byte	0x04, 0x17
        /*012a*/ 	.short	(.L_2995 - .L_2994)
.L_2994:
        /*012c*/ 	.word	0x00000000
        /*0130*/ 	.short	0x0001
        /*0132*/ 	.short	0x0008
        /*0134*/ 	.byte	0x00, 0xf5, 0x21, 0x00


	//----- nvinfo : EIATTR_KPARAM_INFO
	.align		4
.L_2995:
        /*0138*/ 	.byte	0x04, 0x17
        /*013a*/ 	.short	(.L_2997 - .L_2996)
.L_2996:
        /*013c*/ 	.word	0x00000000
        /*0140*/ 	.short	0x0000
        /*0142*/ 	.short	0x0000
        /*0144*/ 	.byte	0x00, 0xf5, 0x21, 0x00


	//----- nvinfo : EIATTR_SPARSE_MMA_MASK
	.align		4
.L_2997:
        /*0148*/ 	.byte	0x03, 0x50
        /*014a*/ 	.short	0x0000


	//----- nvinfo : EIATTR_MAXREG_COUNT
	.align		4
        /*014c*/ 	.byte	0x03, 0x1b
        /*014e*/ 	.short	0x00ff


	//----- nvinfo : EIATTR_NUM_BARRIERS
	.align		4
        /*0150*/ 	.byte	0x02, 0x4c
        /*0152*/ 	.byte	0x01
	.zero		1


	//----- nvinfo : EIATTR_MERCURY_ISA_VERSION
	.align		4
        /*0154*/ 	.byte	0x03, 0x5f
        /*0156*/ 	.short	0x0101


	//----- nvinfo : EIATTR_VRC_CTA_INIT_COUNT
	.align		4
        /*0158*/ 	.byte	0x02, 0x4a
	.zero		1
	.zero		1


	//----- nvinfo : EIATTR_EXIT_INSTR_OFFSETS
	.align		4
        /*015c*/ 	.byte	0x04, 0x1c
        /*015e*/ 	.short	(.L_2999 - .L_2998)


	//   ....[0]....
.L_2998:
        /*0160*/ 	.word	0x00000cb0


	//   ....[1]....
        /*0164*/ 	.word	0x0000c7a0


	//   ....[2]....
        /*0168*/ 	.word	0x0000ca40


	//   ....[3]....
        /*016c*/ 	.word	0x0000cb70


	//   ....[4]....
        /*0170*/ 	.word	0x0000cc00


	//   ....[5]....
        /*0174*/ 	.word	0x0000cc40


	//----- nvinfo : EIATTR_CRS_STACK_SIZE
	.align		4
.L_2999:
        /*0178*/ 	.byte	0x04, 0x1e
        /*017a*/ 	.short	(.L_3001 - .L_3000)
.L_3000:
        /*017c*/ 	.word	0x00000000


	//----- nvinfo : EIATTR_CBANK_PARAM_SIZE
	.align		4
.L_3001:
        /*0180*/ 	.byte	0x03, 0x19
        /*0182*/ 	.short	0x0074


	//----- nvinfo : EIATTR_PARAM_CBANK
	.align		4
        /*0184*/ 	.byte	0x04, 0x0a
        /*0186*/ 	.short	(.L_3003 - .L_3002)
	.align		4
.L_3002:
        /*0188*/ 	.word	index@(.nv.constant0._Z23gemm_half_q_half_kernelILi2ELi172ELb0ELb0ELi64EEvPK6__halfPKjS4_S2_PS0_iiiiPKtS7_iiiiiibS2_i)
        /*018c*/ 	.short	0x0380
        /*018e*/ 	.short	0x0074


	//----- nvinfo : EIATTR_SW_WAR
	.align		4
.L_3003:
        /*0190*/ 	.byte	0x04, 0x36
        /*0192*/ 	.short	(.L_3005 - .L_3004)
.L_3004:
        /*0194*/ 	.word	0x00000008
.L_3005:


//--------------------- .nv.info._Z23gemm_half_q_half_kernelILi2ELi176ELb0ELb0ELi64EEvPK6__halfPKjS4_S2_PS0_iiiiPKtS7_iiiiiibS2_i --------------------------
	.section	.nv.info._Z23gemm_half_q_half_kernelILi2ELi176ELb0ELb0ELi64EEvPK6__halfPKjS4_S2_PS0_iiiiPKtS7_iiiiiibS2_i,"",@"SHT_CUDA_INFO"
	.sectionflags	@""
	.align	4


	//----- nvinfo : EIATTR_CUDA_API_VERSION
	.align		4
        /*0000*/ 	.byte	0x04, 0x37
        /*0002*/ 	.short	(.L_3007 - .L_3006)
.L_3006:
        /*0004*/ 	.word	0x00000082


	//----- nvinfo : EIATTR_KPARAM_INFO
	.align		4
.L_3007:
        /*0008*/ 	.byte	0x04, 0x17
        /*000a*/ 	.short	(.L_3009 - .L_3008)
.L_3008:
        /*000c*/ 	.word	0x00000000
        /*0010*/ 	.short	0x0013
        /*0012*/ 	.short	0x0070
        /*0014*/ 	.byte	0x00, 0xf0, 0x11, 0x00


	//----- nvinfo : EIATTR_KPARAM_INFO
	.align		4
.L_3009:
        /*0018*/ 	.byte	0x04, 0x17
        /*001a*/ 	.short	(.L_3011 - .L_3010)
.L_3010:
        /*001c*/ 	.word	0x00000000
        /*0020*/ 	.short	0x0012
        /*0022*/ 	.short	0x0068
        /*0024*/ 	.byte	0x00, 0xf5, 0x21, 0x00


	//----- nvinfo : EIATTR_KPARAM_INFO
	.align		4
.L_3011:
        /*0028*/ 	.byte	0x04, 0x17
        /*002a*/ 	.short	(.L_3013 - .L_3012)
.L_3012:
        /*002c*/ 	.word	0x00000000
        /*0030*/ 	.short	0x0011
        /*0032*/ 	.short	0x0060
        /*0034*/ 	.byte	0x00, 0xf0, 0x05, 0x00


	//----- nvinfo : EIATTR_KPARAM_INFO
	.align		4
.L_3013:
        /*0038*/ 	.byte	0x04, 0x17
        /*003a*/ 	.short	(.L_3015 - .L_3014)
.L_3014:
        /*003c*/ 	.word	0x00000000
        /*0040*/ 	.short	0x0010
        /*0042*/ 	.short	0x005c
        /*0044*/ 	.byte	0x00, 0xf0, 0x11, 0x00


	//----- nvinfo : EIATTR_KPARAM_INFO
	.align		4
.L_3015:
        /*0048*/ 	.byte	0x04, 0x17
        /*004a*/ 	.short	(.L_3017 - .L_3016)
.L_3016:
        /*004c*/ 	.word	0x00000000
        /*0050*/ 	.short	0x000f
        /*0052*/ 	.short	0x0058
        /*0054*/ 	.byte	0x00, 0xf0, 0x11, 0x00


	//----- nvinfo : EIATTR_KPARAM_INFO
	.align		4
.L_3017:
        /*0058*/ 	.byte	0x04, 0x17
        /*005a*/ 	.short	(.L_3019 - .L_3018)
.L_3018:
        /*005c*/ 	.word	0x00000000
        /*0060*/ 	.short	0x000e
        /*0062*/ 	.short	0x0054
        /*0064*/ 	.byte	0x00, 0xf0, 0x11, 0x00


	//----- nvinfo : EIATTR_KPARAM_INFO
	.align		4
.L_3019:
        /*0068*/ 	.byte	0x04, 0x17
        /*006a*/ 	.short	(.L_3021 - .L_3020)
.L_3020:
        /*006c*/ 	.word	0x00000000
        /*0070*/ 	.short	0x000d
        /*0072*/ 	.short	0x0050
        /*0074*/ 	.byte	0x00, 0xf0, 0x11, 0x00


	//----- nvinfo : EIATTR_KPARAM_INFO
	.align		4
.L_3021:
        /*0078*/ 	.byte	0x04, 0x17
        /*007a*/ 	.short	(.L_3023 - .L_3022)
.L_3022:
        /*007c*/ 	.word	0x00000000
        /*0080*/ 	.short	0x000c
        /*0082*/ 	.short	0x004c
        /*0084*/ 	.byte	0x00, 0xf0, 0x11, 0x00


	//----- nvinfo : EIATTR_KPARAM_INFO
	.align		4
.L_3023:
        /*0088*/ 	.byte	0x04, 0x17
        /*008a*/ 	.short	(.L_3025 - .L_3024)
.L_3024:
        /*008c*/ 	.word	0x00000000
        /*0090*/ 	.short	0x000b
        /*0092*/ 	.short	0x0048
        /*0094*/ 	.byte	0x00, 0xf0, 0x11, 0x00


	//----- nvinfo : EIATTR_KPARAM_INFO
	.align		4
.L_3025:
        /*0098*/ 	.byte	0x04, 0x17
        /*009a*/ 	.short	(.L_3027 - .L_3026)
.L_3026:
        /*009c*/ 	.word	0x00000000
        /*00a0*/ 	.short	0x000a
        /*00a2*/ 	.short	0x0040
        /*00a4*/ 	.byte	0x00, 0xf5, 0x21, 0x00


	//----- nvinfo : EIATTR_KPARAM_INFO
	.align		4
.L_3027:
        /*00a8*/ 	.byte	0x04, 0x17
        /*00aa*/ 	.short	(.L_3029 - .L_3028)
.L_3028:
        /*00ac*/ 	.word	0x00000000
        /*00b0*/ 	.short	0x0009
        /*00b2*/ 	.short	0x0038
        /*00b4*/ 	.byte	0x00, 0xf5, 0x21, 0x00


	//----- nvinfo : EIATTR_KPARAM_INFO
	.align		4
.L_3029:
        /*00b8*/ 	.byte	0x04, 0x17
        /*00ba*/ 	.short	(.L_3031 - .L_3030)
.L_3030:
        /*00bc*/ 	.word	0x00000000
        /*00c0*/ 	.short	0x0008
        /*00c2*/ 	.short	0x0034
        /*00c4*/ 	.byte	0x00, 0xf0, 0x11, 0x00


	//----- nvinfo : EIATTR_KPARAM_INFO
	.align		4
.L_3031:
        /*00c8*/ 	.byte	0x04, 0x17
        /*00ca*/ 	.short	(.L_3033 - .L_3032)
.L_3032:
        /*00cc*/ 	.word	0x00000000
        /*00d0*/ 	.short	0x0007
        /*00d2*/ 	.short	0x0030
        /*00d4*/ 	.byte	0x00, 0xf0, 0x11, 0x00


	//----- nvinfo : EIATTR_KPARAM_INFO
	.align		4
.L_3033:
        /*00d8*/ 	.byte	0x04, 0x17
        /*00da*/ 	.short	(.L_3035 - .L_3034)
.L_3034:
        /*00dc*/ 	.word	0x00000000
        /*00e0*/ 	.short	0x0006
        /*00e2*/ 	.short	0x002c
        /*00e4*/ 	.byte	0x00, 0xf0, 0x11, 0x00


	//----- nvinfo : EIATTR_KPARAM_INFO
	.align		4
.L_3035:
        /*00e8*/ 	.byte	0x04, 0x17
        /*00ea*/ 	.short	(.L_3037 - .L_3036)
.L_3036:
        /*00ec*/ 	.word	0x00000000
        /*00f0*/ 	.short	0x0005
        /*00f2*/ 	.short	0x0028
        /*00f4*/ 	.byte	0x00, 0xf0, 0x11, 0x00


	//----- nvinfo : EIATTR_KPARAM_INFO
	.align		4
.L_3037:
        /*00f8*/ 	.byte	0x04, 0x17
        /*00fa*/ 	.short	(.L_3039 - .L_3038)
.L_3038:
        /*00fc*/ 	.word	0x00000000
        /*0100*/ 	.short	0x0004
        /*0102*/ 	.short	0x0020
        /*0104*/ 	.byte	0x00, 0xf5, 0x21, 0x00


	//----- nvinfo : EIATTR_KPARAM_INFO
	.align		4
.L_3039:
        /*0108*/ 	.byte	0x04, 0x17
        /*010a*/ 	.short	(.L_3041 - .L_3040)
.L_3040:
        /*010c*/ 	.word	0x00000000
        /*0110*/ 	.short	0x0003
        /*0112*/ 	.short	0x0018
        /*0114*/ 	.byte	0x00, 0xf5, 0x21, 0x00


	//----- nvinfo : EIATTR_KPARAM_INFO
	.align		4
.L_3041:
        /*0118*/ 	.byte	0x04, 0x17
        /*011a*/ 	.short	(.L_3043 - .L_3042)
.L_3042:
        /*011c*/ 	.word	0x00000000
        /*0120*/ 	.short	0x0002
        /*0122*/ 	.short	0x0010
        /*0124*/ 	.byte	0x00, 0xf5, 0x21, 0x00


	//----- nvinfo : EIATTR_KPARAM_INFO
	.align		4
.L_3043:
        /*0128*/ 	.byte	0x04, 0x17
        /*012a*/ 	.short	(.L_3045 - .L_3044)
.L_3044:
        /*012c*/ 	.word	0x00000000
        /*0130*/ 	.short	0x0001
        /*0132*/ 	.short	0x0008
        /*0134*/ 	.byte	0x00, 0xf5, 0x21, 0x00


	//----- nvinfo : EIATTR_KPARAM_INFO
	.align		4
.L_3045:
        /*0138*/ 	.byte	0x04, 0x17
        /*013a*/ 	.short	(.L_3047 - .L_3046)
.L_3046:
        /*013c*/ 	.word	0x00000000
        /*0140*/ 	.short	0x0000
        /*0142*/ 	.short	0x0000
        /*0144*/ 	.byte	0x00, 0xf5, 0x21, 0x00


	//----- nvinfo : EIATTR_SPARSE_MMA_MASK
	.align		4
.L_3047:
        /*0148*/ 	.byte	0x03, 0x50
        /*014a*/ 	.short	0x0000


	//----- nvinfo : EIATTR_MAXREG_COUNT
	.align		4
        /*014c*/ 	.byte	0x03, 0x1b
        /*014e*/ 	.short	0x00ff


	//----- nvinfo : EIATTR_NUM_BARRIERS
	.align		4
        /*0150*/ 	.byte	0x02, 0x4c
        /*0152*/ 	.byte	0x01
	.zero		1


	//----- nvinfo : EIATTR_MERCURY_ISA_VERSION
	.align		4
        /*0154*/ 	.byte	0x03, 0x5f
        /*0156*/ 	.short	0x0101


	//----- nvinfo : EIATTR_VRC_CTA_INIT_COUNT
	.align		4
        /*0158*/ 	.byte	0x02, 0x4a
	.zero		1
	.zero		1


	//----- nvinfo : EIATTR_EXIT_INSTR_OFFSETS
	.align		4
        /*015c*/ 	.byte	0x04, 0x1c
        /*015e*/ 	.short	(.L_3049 - .L_3048)


	//   ....[0]....
.L_3048:
        /*0160*/ 	.word	0x00000cb0


	//   ....[1]....
        /*0164*/ 	.word	0x00009510


	//   ....[2]....
        /*0168*/ 	.word	0x000097b0


	//   ....[3]....
        /*016c*/ 	.word	0x000098e0


	//   ....[4]....
        /*0170*/ 	.word	0x00009970


	//   ....[5]....
        /*0174*/ 	.word	0x000099b0


	//----- nvinfo : EIATTR_CRS_STACK_SIZE
	.align		4
.L_3049:
        /*0178*/ 	.byte	0x04, 0x1e
        /*017a*/ 	.short	(.L_3051 - .L_3050)
.L_3050:
        /*017c*/ 	.word	0x00000000


	//----- nvinfo : EIATTR_CBANK_PARAM_SIZE
	.align		4
.L_3051:
        /*0180*/ 	.byte	0x03, 0x19
        /*0182*/ 	.short	0x0074


	//----- nvinfo : EIATTR_PARAM_CBANK
	.align		4
        /*0184*/ 	.byte	0x04, 0x0a
        /*0186*/ 	.short	(.L_3053 - .L_3052)
	.align		4
.L_3052:
        /*0188*/ 	.word	index@(.nv.constant0._Z23gemm_half_q_half_kernelILi2ELi176ELb0ELb0ELi64EEvPK6__halfPKjS4_S2_PS0_iiiiPKtS7_iiiiiibS2_i)
        /*018c*/ 	.short	0x0380
        /*018e*/ 	.short	0x0074


	//----- nvinfo : EIATTR_SW_WAR
	.align		4
.L_3053:
        /*0190*/ 	.byte	0x04, 0x36
        /*0192*/ 	.short	(.L_3055 - .L_3054)
.L_3054:
        /*0194*/ 	.word	0x00000008
.L_3055:


//--------------------- .nv.info._Z23gemm_half_q_half_kernelILi2ELi152ELb0ELb0ELi64EEvPK6__halfPKjS4_S2_PS0_iiiiPKtS7_iiiiiibS2_i --------------------------
	.section	.nv.info._Z23gemm_half_q_half_kernelILi2ELi152ELb0ELb0ELi64EEvPK6__halfPKjS4_S2_PS0_iiiiPKtS7_iiiiiibS2_i,"",@"SHT_CUDA_INFO"
	.sectionflags	@""
	.align	4


	//----- nvinfo : EIATTR_CUDA_API_VERSION
	.align		4
        /*0000*/ 	.byte	0x04, 0x37
        /*0002*/ 	.short	(.L_3057 - .L_3056)
.L_3056:
        /*0004*/ 	.word	0x00000082


	//----- nvinfo : EIATTR_KPARAM_INFO
	.align		4
.L_3057:
        /*0008*/ 	.byte	0x04, 0x17
        /*000a*/ 	.short	(.L_3059 - .L_3058)
.L_3058:
        /*000c*/ 	.word	0x00000000
        /*0010*/ 	.short	0x0013
        /*0012*/ 	.short	0x0070
        /*0014*/ 	.byte	0x00, 0xf0, 0x11, 0x00


	//----- nvinfo : EIATTR_KPARAM_INFO
	.align		4
.L_3059:
        /*0018*/ 	.byte	0x04, 0x17
        /*001a*/ 	.short	(.L_3061 - .L_3060)
.L_3060:
        /*001c*/ 	.word	0x00000000
        /*0020*/ 	.short	0x0012
        /*0022*/ 	.short	0x0068
        /*0024*/ 	.byte	0x00, 0xf5, 0x21, 0x00


	//----- nvinfo : EIATTR_KPARAM_INFO
	.align		4
.L_3061:
        /*0028*/ 	.byte	0x04, 0x17
        /*002a*/ 	.short	(.L_3063 - .L_3062)
.L_3062:
        /*002c*/ 	.word	0x00000000
        /*0030*/ 	.short	0x0011
        /*0032*/ 	.short	0x0060
        /*0034*/ 	.byte	0x00, 0xf0, 0x05, 0x00


	//----- nvinfo : EIATTR_KPARAM_INFO
	.align		4
.L_3063:
        /*0038*/ 	.byte	0x04, 0x17
        /*003a*/ 	.short	(.L_3065 - .L_3064)
.L_3064:
        /*003c*/ 	.word	0x00000000
        /*0040*/ 	.short	0x0010
        /*0042*/ 	.short	0x005c
        /*0044*/ 	.byte	0x00, 0xf0, 0x11, 0x00


	//----- nvinfo : EIATTR_KPARAM_INFO
	.align		4
.L_3065:
        /*0048*/ 	.byte	0x04, 0x17
        /*004a*/ 	.short	(.L_3067 - .L_3066)
.L_3066:
        /*004c*/ 	.word	0x00000000
        /*0050*/ 	.short	0x000f
        /*0052*/ 	.short	0x0058
        /*0054*/ 	.byte	0x00, 0xf0, 0x11, 0x00


	//----- nvinfo : EIATTR_KPARAM_INFO
	.align		4
.L_3067:
        /*0058*/ 	.byte	0x04, 0x17
        /*005a*/ 	.short	(.L_3069 - .L_3068)
.L_3068:
        /*005c*/ 	.word	0x00000000
        /*0060*/ 	.short	0x000e
        /*0062*/ 	.short	0x0054
        /*0064*/ 	.byte	0x00, 0xf0, 0x11, 0x00


	//----- nvinfo : EIATTR_KPARAM_INFO
	.align		4
.L_3069:
        /*0068*/ 	.byte	0x04, 0x17
        /*006a*/ 	.short	(.L_3071 - .L_3070)
.L_3070:
        /*006c*/ 	.word	0x00000000
        /*0070*/ 	.short	0x000d
        /*0072*/ 	.short	0x0050
        /*0074*/ 	.byte	0x00, 0xf0, 0x11, 0x00


	//----- nvinfo : EIATTR_KPARAM_INFO
	.align		4
.L_3071:
        /*0078*/ 	.byte	0x04, 0x17
        /*007a*/ 	.short	(.L_3073 - .L_3072)
.L_3072:
        /*007c*/ 	.word	0x00000000
        /*0080*/ 	.short	0x000c
        /*0082*/ 	.short	0x004c
        /*0084*/ 	.byte	0x00, 0xf0, 0x11, 0x00


	//----- nvinfo : EIATTR_KPARAM_INFO
	.align		4
.L_3073:
        /*0088*/ 	.byte	0x04, 0x17
        /*008a*/ 	.short	(.L_3075 - .L_3074)
.L_3074:
        /*008c*/ 	.word	0x00000000
        /*0090*/ 	.short	0x000b
        /*0092*/ 	.short	0x0048
        /*0094*/ 	.byte	0x00, 0xf0, 0x11, 0x00


	//----- nvinfo : EIATTR_KPARAM_INFO
	.align		4
.L_3075:
        /*0098*/ 	.byte	0x04, 0x17
        /*009a*/ 	.short	(.L_3077 - .L_3076)
.L_3076:
        /*009c*/ 	.word	0x00000000
        /*00a0*/ 	.short	0x000a
        /*00a2*/ 	.short	0x0040
        /*00a4*/ 	.byte	0x00, 0xf5, 0x21, 0x00


	//----- nvinfo : EIATTR_KPARAM_INFO
	.align		4
.L_3077:
        /*00a8*/ 	.byte	0x04, 0x17
        /*00aa*/ 	.short	(.L_3079 - .L_3078)
.L_3078:
        /*00ac*/ 	.word	0x00000000
        /*00b0*/ 	.short	0x0009
        /*00b2*/ 	.short	0x0038
        /*00b4*/ 	.byte	0x00, 0xf5, 0x21, 0x00


	//----- nvinfo : EIATTR_KPARAM_INFO
	.align		4
.L_3079:
        /*00b8*/ 	.byte	0x04, 0x17
        /*00ba*/ 	.short	(.L_3081 - .L_3080)
.L_3080:
        /*00bc*/ 	.word	0x00000000
        /*00c0*/ 	.short	0x0008
        /*00c2*/ 	.short	0x0034
        /*00c4*/ 	.byte	0x00, 0xf0, 0x11, 0x00


	//----- nvinfo : EIATTR_KPARAM_INFO
	.align		4
.L_3081:
        /*00c8*/ 	.byte	0x04, 0x17
        /*00ca*/ 	.short	(.L_3083 - .L_3082)
.L_3082:
        /*00cc*/ 	.word	0x00000000
        /*00d0*/ 	.short	0x0007
        /*00d2*/ 	.short	0x0030
        /*00d4*/ 	.byte	0x00, 0xf0, 0x11, 0x00


	//----- nvinfo : EIATTR_KPARAM_INFO
	.align		4
.L_3083:
        /*00d8*/ 	.byte	0x04, 0x17
        /*00da*/ 	.short	(.L_3085 - .L_3084)
.L_3084:
        /*00dc*/ 	.word	0x00000000
        /*00e0*/ 	.short	0x0006
        /*00e2*/ 	.short	0x002c
        /*00e4*/ 	.byte	0x00, 0xf0, 0x11, 0x00


	//----- nvinfo : EIATTR_KPARAM_INFO
	.align		4
.L_3085:
        /*00e8*/ 	.byte	0x04, 0x17
        /*00ea*/ 	.short	(.L_3087 - .L_3086)
.L_3086:
        /*00ec*/ 	.word	0x00000000
        /*00f0*/ 	.short	0x0005
        /*00f2*/ 	.short	0x0028
        /*00f4*/ 	.byte	0x00, 0xf0, 0x11, 0x00


	//----- nvinfo : EIATTR_KPARAM_INFO
	.align		4
.L_3087:
        /*00f8*/ 	.byte	0x04, 0x17
        /*00fa*/ 	.short	(.L_3089 - .L_3088)
.L_3088:
        /*00fc*/ 	.word	0x00000000
        /*0100*/ 	.short	0x0004
        /*0102*/ 	.short	0x0020
        /*0104*/ 	.byte	0x00, 0xf5, 0x21, 0x00


	//----- nvinfo : EIATTR_KPARAM_INFO
	.align		4
.L_3089:
        /*0108*/ 	.byte	0x04, 0x17
        /*010a*/ 	.short	(.L_3091 - .L_3090)
.L_3090:
        /*010c*/ 	.word	0x00000000
        /*0110*/ 	.short	0x0003
        /*0112*/ 	.short	0x0018
        /*0114*/ 	.byte	0x00, 0xf5, 0x21, 0x00


	//----- nvinfo : EIATTR_KPARAM_INFO
	.align		4
.L_3091:
        /*0118*/ 	.byte	0x04, 0x17
        /*011a*/ 	.short	(.L_3093 - .L_3092)
.L_3092:
        /*011c*/ 	.word	0x00000000
        /*0120*/ 	.short	0x0002
        /*0122*/ 	.short	0x0010
        /*0124*/ 	.byte	0x00, 0xf5, 0x21, 0x00


	//----- nvinfo : EIATTR_KPARAM_INFO
	.align		4
.L_3093:
        /*0128*/ 	.byte	0x04, 0x17
        /*012a*/ 	.short	(.L_3095 - .L_3094)
.L_3094:
        /*012c*/ 	.word	0x00000000
        /*0130*/ 	.short	0x0001
        /*0132*/ 	.short	0x0008
        /*0134*/ 	.byte	0x00, 0xf5, 0x21, 0x00


	//----- nvinfo : EIATTR_KPARAM_INFO
	.align		4
.L_3095:
        /*0138*/ 	.byte	0x04, 0x17
        /*013a*/ 	.short	(.L_3097 - .L_3096)
.L_3096:
        /*013c*/ 	.word	0x00000000
        /*0140*/ 	.short	0x0000
        /*0142*/ 	.short	0x0000
        /*0144*/ 	.byte	0x00, 0xf5, 0x21, 0x00


	//----- nvinfo : EIATTR_SPARSE_MMA_MASK
	.align		4
.L_3097:
        /*0148*/ 	.byte	0x03, 0x50
        /*014a*/ 	.short	0x0000


	//----- nvinfo : EIATTR_MAXREG_COUNT
	.align		4
        /*014c*/ 	.byte	0x03, 0x1b
        /*014e*/ 	.short	0x00ff


	//----- nvinfo : EIATTR_NUM_BARRIERS
	.align		4
        /*0150*/ 	.byte	0x02, 0x4c
        /*0152*/ 	.byte	0x01
	.zero		1


	//----- nvinfo : EIATTR_MERCURY_ISA_VERSION
	.align		4
        /*0154*/ 	.byte	0x03, 0x5f
        /*0156*/ 	.short	0x0101


	//----- nvinfo : EIATTR_VRC_CTA_INIT_COUNT
	.align		4
        /*0158*/ 	.byte	0x02, 0x4a
	.zero		1
	.zero		1


	//----- nvinfo : EIATTR_EXIT_INSTR_OFFSETS
	.align		4
        /*015c*/ 	.byte	0x04, 0x1c
        /*015e*/ 	.short	(.L_3099 - .L_3098)


	//   ....[0]....
.L_3098:
        /*0160*/ 	.word	0x00000cb0


	//   ....[1]....
        /*0164*/ 	.word	0x0000ab20


	//   ....[2]....
        /*0168*/ 	.word	0x0000adc0


	//   ....[3]....
        /*016c*/ 	.word	0x0000aef0


	//   ....[4]....
        /*0170*/ 	.word	0x0000af80


	//   ....[5]....
        /*0174*/ 	.word	0x0000afc0


	//----- nvinfo : EIATTR_CRS_STACK_SIZE
	.align		4
.L_3099:
        /*0178*/ 	.byte	0x04, 0x1e
        /*017a*/ 	.short	(.L_3101 - .L_3100)
.L_3100:
        /*017c*/ 	.word	0x00000000


	//----- nvinfo : EIATTR_CBANK_PARAM_SIZE
	.align		4
.L_3101:
        /*0180*/ 	.byte	0x03, 0x19
        /*0182*/ 	.short	0x0074


	//----- nvinfo : EIATTR_PARAM_CBANK
	.align		4
        /*0184*/ 	.byte	0x04, 0x0a
        /*0186*/ 	.short	(.L_3103 - .L_3102)
	.align		4
.L_3102:
        /*0188*/ 	.word	index@(.nv.constant0._Z23gemm_half_q_half_kernelILi2ELi152ELb0ELb0ELi64EEvPK6__halfPKjS4_S2_PS0_iiiiPKtS7_iiiiiibS2_i)
        /*018c*/ 	.short	0x0380
        /*018e*/ 	.short	0x0074


	//----- nvinfo : EIATTR_SW_WAR
	.align		4
.L_3103:
        /*0190*/ 	.byte	0x04, 0x36
        /*0192*/ 	.short	(.L_3105 - .L_3104)
.L_3104:
        /*0194*/ 	.word	0x00000008
.L_3105:


//--------------------- .nv.info._Z23gemm_half_q_half_kernelILi2ELi140ELb0ELb0ELi64EEvPK6__halfPKjS4_S2_PS0_iiiiPKtS7_iiiiiibS2_i --------------------------
	.section	.nv.info._Z23gemm_half_q_half_kernelILi2ELi140ELb0ELb0ELi64EEvPK6__halfPKjS4_S2_PS0_iiiiPKtS7_iiiiiibS2_i,"",@"SHT_CUDA_INFO"
	.sectionflags	@""
	.align	4


	//----- nvinfo : EIATTR_CUDA_API_VERSION
	.align		4
        /*0000*/ 	.byte	0x04, 0x37
        /*0002*/ 	.short	(.L_3107 - .L_3106)
.L_3106:
        /*0004*/ 	.word	0x00000082


	//----- nvinfo : EIATTR_KPARAM_INFO
	.align		4
.L_3107:
        /*0008*/ 	.byte	0x04, 0x17
        /*000a*/ 	.short	(.L_3109 - .L_3108)
.L_3108:
        /*000c*/ 	.word	0x00000000
        /*0010*/ 	.short	0x0013
        /*0012*/ 	.short	0x0070
        /*0014*/ 	.byte	0x00, 0xf0, 0x11, 0x00


	//----- nvinfo : EIATTR_KPARAM_INFO
	.align		4
.L_3109:
        /*0018*/ 	.byte	0x04, 0x17
        /*001a*/ 	.short	(.L_3111 - .L_3110)
.L_3110:
        /*001c*/ 	.word	0x00000000
        /*0020*/ 	.short	0x0012
        /*0022*/ 	.short	0x0068
        /*0024*/ 	.byte	0x00, 0xf5, 0x21, 0x00


	//----- nvinfo : EIATTR_KPARAM_INFO
	.align		4
.L_3111:
        /*0028*/ 	.byte	0x04, 0x17
        /*002a*/ 	.short	(.L_3113 - .L_3112)
.L_3112:
        /*002c*/ 	.word	0x00000000
        /*0030*/ 	.short	0x0011
        /*0032*/ 	.short	0x0060
        /*0034*/ 	.byte	0x00, 0xf0, 0x05, 0x00


	//----- nvinfo : EIATTR_KPARAM_INFO
	.align		4
.L_3113:
        /*0038*/ 	.byte	0x04, 0x17
        /*003a*/ 	.short	(.L_3115 - .L_3114)
.L_3114:
        /*003c*/ 	.word	0x00000000
        /*0040*/ 	.short	0x0010
        /*0042*/ 	.short	0x005c
        /*0044*/ 	.byte	0x00, 0xf0, 0x11, 0x00


	//----- nvinfo : EIATTR_KPARAM_INFO
	.align		4
.L_3115:
        /*0048*/ 	.byte	0x04, 0x17
        /*004a*/ 	.short	(.L_3117 - .L_3116)
.L_3116:
        /*004c*/ 	.word	0x00000000
        /*0050*/ 	.short	0x000f
        /*0052*/ 	.short	0x0058
        /*0054*/ 	.byte	0x00, 0xf0, 0x11, 0x00


	//----- nvinfo : EIATTR_KPARAM_INFO
	.align		4
.L_3117:
        /*0058*/ 	.byte	0x04, 0x17
        /*005a*/ 	.short	(.L_3119 - .L_3118)
.L_3118:
        /*005c*/ 	.word	0x00000000
        /*0060*/ 	.short	0x000e
        /*0062*/ 	.short	0x0054
        /*0064*/ 	.byte	0x00, 0xf0, 0x11, 0x00


	//----- nvinfo : EIATTR_KPARAM_INFO
	.align		4
.L_3119:
        /*0068*/ 	.byte	0x04, 0x17
        /*006a*/ 	.short	(.L_3121 - .L_3120)
.L_3120:
        /*006c*/ 	.word	0x00000000
        /*0070*/ 	.short	0x000d
        /*0072*/ 	.short	0x0050
        /*0074*/ 	.byte	0x00, 0xf0, 0x11, 0x00


	//----- nvinfo : EIATTR_KPARAM_INFO
	.align		4
.L_3121:
        /*0078*/ 	.byte	0x04, 0x17
        /*007a*/ 	.short	(.L_3123 - .L_3122)
.L_3122:
        /*007c*/ 	.word	0x00000000
        /*0080*/ 	.short	0x000c
        /*0082*/ 	.short	0x004c
        /*0084*/ 	.byte	0x00, 0xf0, 0x11, 0x00


	//----- nvinfo : EIATTR_KPARAM_INFO
	.align		4
.L_3123:
        /*0088*/ 	.byte	0x04, 0x17
        /*008a*/ 	.short	(.L_3125 - .L_3124)
.L_3124:
        /*008c*/ 	.word	0x00000000
        /*0090*/ 	.short	0x000b
        /*0092*/ 	.short	0x0048
        /*0094*/ 	.byte	0x00, 0xf0, 0x11, 0x00


	//----- nvinfo : EIATTR_KPARAM_INFO
	.align		4
.L_3125:
        /*0098*/ 	.byte	0x04, 0x17
        /*009a*/ 	.short	(.L_3127 - .L_3126)
.L_3126:
        /*009c*/ 	.word	0x00000000
        /*00a0*/ 	.short	0x000a
        /*00a2*/ 	.short	0x0040
        /*00a4*/ 	.byte	0x00, 0xf5, 0x21, 0x00


	//----- nvinfo : EIATTR_KPARAM_INFO
	.align		4
.L_3127:
        /*00a8*/ 	.byte	0x04, 0x17
        /*00aa*/ 	.short	(.L_3129 - .L_3128)
.L_3128:
        /*00ac*/ 	.word	0x00000000
        /*00b0*/ 	.short	0x0009
        /*00b2*/ 	.short	0x0038
        /*00b4*/ 	.byte	0x00, 0xf5, 0x21, 0x00


	//----- nvinfo : EIATTR_KPARAM_INFO
	.align		4
.L_3129:
        /*00b8*/ 	.byte	0x04, 0x17
        /*00ba*/ 	.short	(.L_3131 - .L_3130)
.L_3130:
        /*00bc*/ 	.word	0x00000000
        /*00c0*/ 	.short	0x0008
        /*00c2*/ 	.short	0x0034
        /*00c4*/ 	.byte	0x00, 0xf0, 0x11, 0x00


	//----- nvinfo : EIATTR_KPARAM_INFO
	.align		4
.L_3131:
        /*00c8*/ 	.byte	0x04, 0x17
        /*00ca*/ 	.short	(.L_3133 - .L_3132)
.L_3132:
        /*00cc*/ 	.word	0x00000000
        /*00d0*/ 	.short	0x0007
        /*00d2*/ 	.short	0x0030
        /*00d4*/ 	.byte	0x00, 0xf0, 0x11, 0x00


	//----- nvinfo : EIATTR_KPARAM_INFO
	.align		4
.L_3133:
        /*00d8*/ 	.byte	0x04, 0x17
        /*00da*/ 	.short	(.L_3135 - .L_3134)
.L_3134:
        /*00dc*/ 	.word	0x00000000
        /*00e0*/ 	.short	0x0006
        /*00e2*/ 	.short	0x002c
        /*00e4*/ 	.byte	0x00, 0xf0, 0x11, 0x00


	//----- nvinfo : EIATTR_KPARAM_INFO
	.align		4
.L_3135:
        /*00e8*/ 	.byte	0x04, 0x17
        /*00ea*/ 	.short	(.L_3137 - .L_3136)
.L_3136:
        /*00ec*/ 	.word	0x00000000
        /*00f0*/ 	.short	0x0005
        /*00f2*/ 	.short	0x0028
        /*00f4*/ 	.byte	0x00, 0xf0, 0x11, 0x00


	//----- nvinfo : EIATTR_KPARAM_INFO
	.align		4
.L_3137:
        /*00f8*/ 	.byte	0x04, 0x17
        /*00fa*/ 	.short	(.L_3139 - .L_3138)
.L_3138:
        /*00fc*/ 	.word	0x00000000
        /*0100*/ 	.short	0x0004
        /*0102*/ 	.short	0x0020
        /*0104*/ 	.byte	0x00, 0xf5, 0x21, 0x00


	//----- nvinfo : EIATTR_KPARAM_INFO
	.align		4
.L_3139:
        /*0108*/ 	.byte	0x04, 0x17
        /*010a*/ 	.short	(.L_3141 - .L_3140)
.L_3140:
        /*010c*/ 	.word	0x00000000
        /*0110*/ 	.short	0x0003
        /*0112*/ 	.short	0x0018
        /*0114*/ 	.byte	0x00, 0xf5, 0x21, 0x00


	//----- nvinfo : EIATTR_KPARAM_INFO
	.align		4
.L_3141:
        /*0118*/ 	.byte	0x04, 0x17
        /*011a*/ 	.short	(.L_3143 - .L_3142)
.L_3142:
        /*011c*/ 	.word	0x00000000
        /*0120*/ 	.short	0x0002
        /*0122*/ 	.short	0x0010
        /*0124*/ 	.byte	0x00, 0xf5, 0x21, 0x00


	//----- nvinfo : EIATTR_KPARAM_INFO
	.align		4
.L_3143:
        /*0128*/ 	.byte	0x04, 0x17
        /*012a*/ 	.short	(.L_3145 - .L_3144)
.L_3144:
        /*012c*/ 	.word	0x00000000
        /*0130*/ 	.short	0x0001
        /*0132*/ 	.short	0x0008
        /*0134*/ 	.byte	0x00, 0xf5, 0x21, 0x00


	//----- nvinfo : EIATTR_KPARAM_INFO
	.align		4
.L_3145:
        /*0138*/ 	.byte	0x04, 0x17
        /*013a*/ 	.short	(.L_3147 - .L_3146)
.L_3146:
        /*013c*/ 	.word	0x00000000
        /*0140*/ 	.short	0x0000
        /*0142*/ 	.short	0x0000
        /*0144*/ 	.byte	0x00, 0xf5, 0x21, 0x00


	//----- nvinfo : EIATTR_SPARSE_MMA_MASK
	.align		4
.L_3147:
        /*0148*/ 	.byte	0x03, 0x50
        /*014a*/ 	.short	0x0000


	//----- nvinfo : EIATTR_MAXREG_COUNT
	.align		4
        /*014c*/ 	.byte	0x03, 0x1b
        /*014e*/ 	.short	0x00ff


	//----- nvinfo : EIATTR_NUM_BARRIERS
	.align		4
        /*0150*/ 	.byte	0x02, 0x4c
        /*0152*/ 	.byte	0x01
	.zero		1


	//----- nvinfo : EIATTR_MERCURY_ISA_VERSION
	.align		4
        /*0154*/ 	.byte	0x03, 0x5f
        /*0156*/ 	.short	0x0101


	//----- nvinfo : EIATTR_VRC_CTA_INIT_COUNT
	.align		4
        /*0158*/ 	.byte	0x02, 0x4a
	.zero		1
	.zero		1


	//----- nvinfo : EIATTR_EXIT_INSTR_OFFSETS
	.align		4
        /*015c*/ 	.byte	0x04, 0x1c
        /*015e*/ 	.short	(.L_3149 - .L_3148)


	//   ....[0]....
.L_3148:
        /*0160*/ 	.word	0x00000cb0


	//   ....[1]....
        /*0164*/ 	.word	0x0000a970


	//   ....[2]....
        /*0168*/ 	.word	0x0000ac10


	//   ....[3]....
        /*016c*/ 	.word	0x0000ad40


	//   ....[4]....
        /*0170*/ 	.word	0x0000add0


	//   ....[5]....
        /*0174*/ 	.word	0x0000ae10


	//----- nvinfo : EIATTR_CRS_STACK_SIZE
	.align		4
.L_3149:
        /*0178*/ 	.byte	0x04, 0x1e
        /*017a*/ 	.short	(.L_3151 - .L_3150)
.L_3150:
        /*017c*/ 	.word	0x00000000


	//----- nvinfo : EIATTR_CBANK_PARAM_SIZE
	.align		4
.L_3151:
        /*0180*/ 	.byte	0x03, 0x19
        /*0182*/ 	.short	0x0074


	//----- nvinfo : EIATTR_PARAM_CBANK
	.align		4
        /*0184*/ 	.byte	0x04, 0x0a
        /*0186*/ 	.short	(.L_3153 - .L_3152)
	.align		4
.L_3152:
        /*0188*/ 	.word	index@(.nv.constant0._Z23gemm_half_q_half_kernelILi2ELi140ELb0ELb0ELi64EEvPK6__halfPKjS4_S2_PS0_iiiiPKtS7_iiiiiibS2_i)
        /*018c*/ 	.short	0x0380
        /*018e*/ 	.short	0x0074


	//----- nvinfo : EIATTR_SW_WAR
	.align		4
.L_3153:
        /*0190*/ 	.byte	0x04, 0x36
        /*0192*/ 	.short	(.L_3155 - .L_3154)
.L_3154:
        /*0194*/ 	.word	0x00000008
.L_3155:


//--------------------- .nv.info._Z23gemm_half_q_half_kernelILi2ELi20ELb0ELb0ELi64EEvPK6__halfPKjS4_S2_PS0_iiiiPKtS7_iiiiiibS2_i --------------------------
	.section	.nv.info._Z23gemm_half_q_half_kernelILi2ELi20ELb0ELb0ELi64EEvPK6__halfPKjS4_S2_PS0_iiiiPKtS7_iiiiiibS2_i,"",@"SHT_CUDA_INFO"
	.sectionflags	@""
	.align	4


	//----- nvinfo : EIATTR_CUDA_API_VERSION
	.align		4
        /*0000*/ 	.byte	0x04, 0x37
        /*0002*/ 	.short	(.L_3157 - .L_3156)
.L_3156:
        /*0004*/ 	.word	0x00000082


	//----- nvinfo : EIATTR_KPARAM_INFO
	.align		4
.L_3157:
        /*0008*/ 	.byte	0x04, 0x17
        /*000a*/ 	.short	(.L_3159 - .L_3158)
.L_3158:
        /*000c*/ 	.word	0x00000000
        /*0010*/ 	.short	0x0013
        /*0012*/ 	.short	0x0070
        /*0014*/ 	.byte	0x00, 0xf0, 0x11, 0x00


	//----- nvinfo : EIATTR_KPARAM_INFO
	.align		4
.L_3159:
        /*0018*/ 	.byte	0x04, 0x17
        /*001a*/ 	.short	(.L_3161 - .L_3160)
.L_3160:
        /*001c*/ 	.word	0x00000000
        /*0020*/ 	.short	0x0012
        /*0022*/ 	.short	0x0068
        /*0024*/ 	.byte	0x00, 0xf5, 0x21, 0x00


	//----- nvinfo : EIATTR_KPARAM_INFO
	.align		4
.L_3161:
        /*0028*/ 	.byte	0x04, 0x17
        /*002a*/ 	.short	(.L_3163 - .L_3162)
.L_3162:
        /*002c*/ 	.word	0x00000000
        /*0030*/ 	.short	0x0011
        /*0032*/ 	.short	0x0060
        /*0034*/ 	.byte	0x00, 0xf0, 0x05, 0x00


	//----- nvinfo : EIATTR_KPARAM_INFO
	.align		4
.L_3163:
        /*0038*/ 	.byte	0x04, 0x17
        /*003a*/ 	.short	(.L_3165 - .L_3164)
.L_3164:
        /*003c*/ 	.word	0x00000000
        /*0040*/ 	.short	0x0010
        /*0042*/ 	.short	0x005c
        /*0044*/ 	.byte	0x00, 0xf0, 0x11, 0x00


	//----- nvinfo : EIATTR_KPARAM_INFO
	.align		4
.L_3165:
        /*0048*/ 	.byte	0x04, 0x17
        /*004a*/ 	.short	(.L_3167 - .L_3166)
.L_3166:
        /*004c*/ 	.word	0x00000000
        /*0050*/ 	.short	0x000f
        /*0052*/ 	.short	0x0058
        /*0054*/ 	.byte	0x00, 0xf0, 0x11, 0x00


	//----- nvinfo : EIATTR_KPARAM_INFO
	.align		4
.L_3167:
        /*0058*/ 	.byte	0x04, 0x17
        /*005a*/ 	.short	(.L_3169 - .L_3168)
.L_3168:
        /*005c*/ 	.word	0x00000000
        /*0060*/ 	.short	0x000e
        /*0062*/ 	.short	0x0054
        /*0064*/ 	.byte	0x00, 0xf0, 0x11, 0x00


	//----- nvinfo : EIATTR_KPARAM_INFO
	.align		4
.L_3169:
        /*0068*/ 	.byte	0x04, 0x17
        /*006a*/ 	.short	(.L_3171 - .L_3170)
.L_3170:
        /*006c*/ 	.word	0x00000000
        /*0070*/ 	.short	0x000d
        /*0072*/ 	.short	0x0050
        /*0074*/ 	.byte	0x00, 0xf0, 0x11, 0x00


	//----- nvinfo : EIATTR_KPARAM_INFO
	.align		4
.L_3171:
        /*0078*/ 	.byte	0x04, 0x17
        /*007a*/ 	.short	(.L_3173 - .L_3172)
.L_3172:
        /*007c*/ 	.word	0x00000000
        /*0080*/ 	.short	0x000c
        /*0082*/ 	.short	0x004c
        /*0084*/ 	.byte	0x00, 0xf0, 0x11, 0x00


	//----- nvinfo : EIATTR_KPARAM_INFO
	.align		4
.L_3173:
        /*0088*/ 	.byte	0x04, 0x17
        /*008a*/ 	.short	(.L_3175 - .L_3174)
.L_3174:
        /*008c*/ 	.word	0x00000000
        /*0090*/ 	.short	0x000b
        /*0092*/ 	.short	0x0048
        /*0094*/ 	.byte	0x00, 0xf0, 0x11, 0x00


	//----- nvinfo : EIATTR_KPARAM_INFO
	.align		4
.L_3175:
        /*0098*/ 	.byte	0x04, 0x17
        /*009a*/ 	.short	(.L_3177 - .L_3176)
.L_3176:
        /*009c*/ 	.word	0x00000000
        /*00a0*/ 	.short	0x000a
        /*00a2*/ 	.short	0x0040
        /*00a4*/ 	.byte	0x00, 0xf5, 0x21, 0x00


	//----- nvinfo : EIATTR_KPARAM_INFO
	.align		4
.L_3177:
        /*00a8*/ 	.byte	0x04, 0x17
        /*00aa*/ 	.short	(.L_3179 - .L_3178)
.L_3178:
        /*00ac*/ 	.word	0x00000000
        /*00b0*/ 	.short	0x0009
        /*00b2*/ 	.short	0x0038
        /*00b4*/ 	.byte	0x00, 0xf5, 0x21, 0x00


	//----- nvinfo : EIATTR_KPARAM_INFO
	.align		4
.L_3179:
        /*00b8*/ 	.byte	0x04, 0x17
        /*00ba*/ 	.short	(.L_3181 - .L_3180)
.L_3180:
        /*00bc*/ 	.word	0x00000000
        /*00c0*/ 	.short	0x0008
        /*00c2*/ 	.short	0x0034
        /*00c4*/ 	.byte	0x00, 0xf0, 0x11, 0x00


	//----- nvinfo : EIATTR_KPARAM_INFO
	.align		4
.L_3181:
        /*00c8*/ 	.byte	0x04, 0x17
        /*00ca*/ 	.short	(.L_3183 - .L_3182)
.L_3182:
        /*00cc*/ 	.word	0x00000000
        /*00d0*/ 	.short	0x0007
        /*00d2*/ 	.short	0x0030
        /*00d4*/ 	.byte	0x00, 0xf0, 0x11, 0x00


	//----- nvinfo : EIATTR_KPARAM_INFO
	.align		4
.L_3183:
        /*00d8*/ 	.byte	0x04, 0x17
        /*00da*/ 	.short	(.L_3185 - .L_3184)
.L_3184:
        /*00dc*/ 	.word	0x00000000
        /*00e0*/ 	.short	0x0006
        /*00e2*/ 	.short	0x002c
        /*00e4*/ 	.byte	0x00, 0xf0, 0x11, 0x00


	//----- nvinfo : EIATTR_KPARAM_INFO
	.align		4
.L_3185:
        /*00e8*/ 	.byte	0x04, 0x17
        /*00ea*/ 	.short	(.L_3187 - .L_3186)
.L_3186:
        /*00ec*/ 	.word	0x00000000
        /*00f0*/ 	.short	0x0005
        /*00f2*/ 	.short	0x0028
        /*00f4*/ 	.byte	0x00, 0xf0, 0x11, 0x00


	//----- nvinfo : EIATTR_KPARAM_INFO
	.align		4
.L_3187:
        /*00f8*/ 	.byte	0x04, 0x17
        /*00fa*/ 	.short	(.L_3189 - .L_3188)
.L_3188:
        /*00fc*/ 	.word	0x00000000
        /*0100*/ 	.short	0x0004
        /*0102*/ 	.short	0x0020
        /*0104*/ 	.byte	0x00, 0xf5, 0x21, 0x00


	//----- nvinfo : EIATTR_KPARAM_INFO
	.align		4
.L_3189:
        /*0108*/ 	.byte	0x04, 0x17
        /*010a*/ 	.short	(.L_3191 - .L_3190)
.L_3190:
        /*010c*/ 	.word	0x00000000
        /*0110*/ 	.short	0x0003
        /*0112*/ 	.short	0x0018
        /*0114*/ 	.byte	0x00, 0xf5, 0x21, 0x00


	//----- nvinfo : EIATTR_KPARAM_INFO
	.align		4
.L_3191:
        /*0118*/ 	.byte	0x04, 0x17
        /*011a*/ 	.short	(.L_3193 - .L_3192)
.L_3192:
        /*011c*/ 	.word	0x00000000
        /*0120*/ 	.short	0x0002
        /*0122*/ 	.short	0x0010
        /*0124*/ 	.byte	0x00, 0xf5, 0x21, 0x00


	//----- nvinfo : EIATTR_KPARAM_INFO
	.align		4
.L_3193:
        /*0128*/ 	.byte	0x04, 0x17
        /*012a*/ 	.short	(.L_3195 - .L_3194)
.L_3194:
        /*012c*/ 	.word	0x00000000
        /*0130*/ 	.short	0x0001
        /*0132*/ 	.short	0x0008
        /*0134*/ 	.byte	0x00, 0xf5, 0x21, 0x00


	//----- nvinfo : EIATTR_KPARAM_INFO
	.align		4
.L_3195:
        /*0138*/ 	.byte	0x04, 0x17
        /*013a*/ 	.short	(.L_3197 - .L_3196)
.L_3196:
        /*013c*/ 	.word	0x00000000
        /*0140*/ 	.short	0x0000
        /*0142*/ 	.short	0x0000
        /*0144*/ 	.byte	0x00, 0xf5, 0x21, 0x00


	//----- nvinfo : EIATTR_SPARSE_MMA_MASK
	.align		4
.L_3197:
        /*0148*/ 	.byte	0x03, 0x50
        /*014a*/ 	.short	0x0000


	//----- nvinfo : EIATTR_MAXREG_COUNT
	.align		4
        /*014c*/ 	.byte	0x03, 0x1b
        /*014e*/ 	.short	0x00ff


	//----- nvinfo : EIATTR_NUM_BARRIERS
	.align		4
        /*0150*/ 	.byte	0x02, 0x4c
        /*0152*/ 	.byte	0x01
	.zero		1


	//----- nvinfo : EIATTR_MERCURY_ISA_VERSION
	.align		4
        /*0154*/ 	.byte	0x03, 0x5f
        /*0156*/ 	.short	0x0101


	//----- nvinfo : EIATTR_VRC_CTA_INIT_COUNT
	.align		4
        /*0158*/ 	.byte	0x02, 0x4a
	.zero		1
	.zero		1


	//----- nvinfo : EIATTR_EXIT_INSTR_OFFSETS
	.align		4
        /*015c*/ 	.byte	0x04, 0x1c
        /*015e*/ 	.short	(.L_3199 - .L_3198)


	//   ....[0]....
.L_3198:
        /*0160*/ 	.word	0x00000cc0


	//   ....[1]....
        /*0164*/ 	.word	0x00004fa0


	//   ....[2]....
        /*0168*/ 	.word	0x00005240


	//   ....[3]....
        /*016c*/ 	.word	0x00005370


	//   ....[4]....
        /*0170*/ 	.word	0x00005400


	//   ....[5]....
        /*0174*/ 	.word	0x00005440


	//----- nvinfo : EIATTR_CRS_STACK_SIZE
	.align		4
.L_3199:
        /*0178*/ 	.byte	0x04, 0x1e
        /*017a*/ 	.short	(.L_3201 - .L_3200)
.L_3200:
        /*017c*/ 	.word	0x00000000


	//----- nvinfo : EIATTR_CBANK_PARAM_SIZE
	.align		4
.L_3201:
        /*0180*/ 	.byte	0x03, 0x19
        /*0182*/ 	.short	0x0074


	//----- nvinfo : EIATTR_PARAM_CBANK
	.align		4
        /*0184*/ 	.byte	0x04, 0x0a
        /*0186*/ 	.short	(.L_3203 - .L_3202)
	.align		4
.L_3202:
        /*0188*/ 	.word	index@(.nv.constant0._Z23gemm_half_q_half_kernelILi2ELi20ELb0ELb0ELi64EEvPK6__halfPKjS4_S2_PS0_iiiiPKtS7_iiiiiibS2_i)
        /*018c*/ 	.short	0x0380
        /*018e*/ 	.short	0x0074


	//----- nvinfo : EIATTR_SW_WAR
	.align		4
.L_3203:
        /*0190*/ 	.byte	0x04, 0x36
        /*0192*/ 	.short	(.L_3205 - .L_3204)
.L_3204:
        /*0194*/ 	.word	0x00000008
.L_3205:


//--------------------- .nv.info._Z23gemm_half_q_half_kernelILi2ELi38ELb0ELb0ELi64EEvPK6__halfPKjS4_S2_PS0_iiiiPKtS7_iiiiiibS2_i --------------------------
	.section	.nv.info._Z23gemm_half_q_half_kernelILi2ELi38ELb0ELb0ELi64EEvPK6__halfPKjS4_S2_PS0_iiiiPKtS7_iiiiiibS2_i,"",@"SHT_CUDA_INFO"
	.sectionflags	@""
	.align	4


	//----- nvinfo : EIATTR_CUDA_API_VERSION
	.align		4
        /*0000*/ 	.byte	0x04, 0x37
        /*0002*/ 	.short	(.L_3207 - .L_3206)
.L_3206:
        /*0004*/ 	.word	0x00000082


	//----- nvinfo : EIATTR_KPARAM_INFO
	.align		4
.L_3207:
        /*0008*/ 	.byte	0x04, 0x17
        /*000a*/ 	.short	(.L_3209 - .L_3208)
.L_3208:
        /*000c*/ 	.word	0x00000000
        /*0010*/ 	.short	0x0013
        /*0012*/ 	.short	0x0070
        /*0014*/ 	.byte	0x00, 0xf0, 0x11, 0x00


	//----- nvinfo : EIATTR_KPARAM_INFO
	.align		4
.L_3209:
        /*0018*/ 	.byte	0x04, 0x17
        /*001a*/ 	.short	(.L_3211 - .L_3210)
.L_3210:
        /*001c*/ 	.word	0x00000000
        /*0020*/ 	.short	0x0012
        /*0022*/ 	.short	0x0068
        /*0024*/ 	.byte	0x00, 0xf5, 0x21, 0x00


	//----- nvinfo : EIATTR_KPARAM_INFO
	.align		4
.L_3211:
        /*0028*/ 	.byte	0x04, 0x17
        /*002a*/ 	.short	(.L_3213 - .L_3212)
.L_3212:
        /*002c*/ 	.word	0x00000000
        /*0030*/ 	.short	0x0011
        /*0032*/ 	.short	0x0060
        /*0034*/ 	.byte	0x00, 0xf0, 0x05, 0x00


	//----- nvinfo : EIATTR_KPARAM_INFO
	.align		4
.L_3213:
        /*0038*/ 	.byte	0x04, 0x17
        /*003a*/ 	.short	(.L_3215 - .L_3214)
.L_3214:
        /*003c*/ 	.word	0x00000000
        /*0040*/ 	.short	0x0010
        /*0042*/ 	.short	0x005c
        /*0044*/ 	.byte	0x00, 0xf0, 0x11, 0x00


	//----- nvinfo : EIATTR_KPARAM_INFO
	.align		4
.L_3215:
        /*0048*/ 	.byte	0x04, 0x17
        /*004a*/ 	.short	(.L_3217 - .L_3216)
.L_3216:
        /*004c*/ 	.word	0x00000000
        /*0050*/ 	.short	0x000f
        /*0052*/ 	.short	0x0058
        /*0054*/ 	.byte	0x00, 0xf0, 0x11, 0x00


	//----- nvinfo : EIATTR_KPARAM_INFO
	.align		4
.L_3217:
        /*0058*/ 	.byte	0x04, 0x17
        /*005a*/ 	.short	(.L_3219 - .L_3218)
.L_3218:
        /*005c*/ 	.word	0x00000000
        /*0060*/ 	.short	0x000e
        /*0062*/ 	.short	0x0054
        /*0064*/ 	.byte	0x00, 0xf0, 0x11, 0x00


	//----- nvinfo : EIATTR_KPARAM_INFO
	.align		4
.L_3219:
        /*0068*/ 	.byte	0x04, 0x17
        /*006a*/ 	.short	(.L_3221 - .L_3220)
.L_3220:
        /*006c*/ 	.word	0x00000000
        /*0070*/ 	.short	0x000d
        /*0072*/ 	.short	0x0050
        /*0074*/ 	.byte	0x00, 0xf0, 0x11, 0x00


	//----- nvinfo : EIATTR_KPARAM_INFO
	.align		4
.L_3221:
        /*0078*/ 	.byte	0x04, 0x17
        /*007a*/ 	.short	(.L_3223 - .L_3222)
.L_3222:
        /*007c*/ 	.word	0x00000000
        /*0080*/ 	.short	0x000c
        /*0082*/ 	.short	0x004c
        /*0084*/ 	.byte	0x00, 0xf0, 0x11, 0x00


	//----- nvinfo : EIATTR_KPARAM_INFO
	.align		4
.L_3223:
        /*0088*/ 	.byte	0x04, 0x17
        /*008a*/ 	.short	(.L_3225 - .L_3224)
.L_3224:
        /*008c*/ 	.word	0x00000000
        /*0090*/ 	.short	0x000b
        /*0092*/ 	.short	0x0048
        /*0094*/ 	.byte	0x00, 0xf0, 0x11, 0x00


	//----- nvinfo : EIATTR_KPARAM_INFO
	.align		4
.L_3225:
        /*0098*/ 	.byte	0x04, 0x17
        /*009a*/ 	.short	(.L_3227 - .L_3226)
.L_3226:
        /*009c*/ 	.word	0x00000000
        /*00a0*/ 	.short	0x000a
        /*00a2*/ 	.short	0x0040
        /*00a4*/ 	.byte	0x00, 0xf5, 0x21, 0x00


	//----- nvinfo : EIATTR_KPARAM_INFO
	.align		4
.L_3227:
        /*00a8*/ 	.byte	0x04, 0x17
        /*00aa*/ 	.short	(.L_3229 - .L_3228)
.L_3228:
        /*00ac*/ 	.word	0x00000000
        /*00b0*/ 	.short	0x0009
        /*00b2*/ 	.short	0x0038
        /*00b4*/ 	.byte	0x00, 0xf5, 0x21, 0x00


	//----- nvinfo : EIATTR_KPARAM_INFO
	.align		4
.L_3229:
        /*00b8*/ 	.byte	0x04, 0x17
        /*00ba*/ 	.short	(.L_3231 - .L_3230)
.L_3230:
        /*00bc*/ 	.word	0x00000000
        /*00c0*/ 	.short	0x0008
        /*00c2*/ 	.short	0x0034
        /*00c4*/ 	.byte	0x00, 0xf0, 0x11, 0x00


	//----- nvinfo : EIATTR_KPARAM_INFO
	.align		4
.L_3231:
        /*00c8*/ 	.byte	0x04, 0x17
        /*00ca*/ 	.short	(.L_3233 - .L_3232)
.L_3232:
        /*00cc*/ 	.word	0x00000000
        /*00d0*/ 	.short	0x0007
        /*00d2*/ 	.short	0x0030
        /*00d4*/ 	.byte	0x00, 0xf0, 0x11, 0x00


	//----- nvinfo : EIATTR_KPARAM_INFO
	.align		4
.L_3233:
        /*00d8*/ 	.byte	0x04, 0x17
        /*00da*/ 	.short	(.L_3235 - .L_3234)
.L_3234:
        /*00dc*/ 	.word	0x00000000
        /*00e0*/ 	.short	0x0006
        /*00e2*/ 	.short	0x002c
        /*00e4*/ 	.byte	0x00, 0xf0, 0x11, 0x00


	//----- nvinfo : EIATTR_KPARAM_INFO
	.align		4
.L_3235:
        /*00e8*/ 	.byte	0x04, 0x17
        /*00ea*/ 	.short	(.L_3237 - .L_3236)
.L_3236:
        /*00ec*/ 	.word	0x00000000
        /*00f0*/ 	.short	0x0005
        /*00f2*/ 	.short	0x0028
        /*00f4*/ 	.byte	0x00, 0xf0, 0x11, 0x00


	//----- nvinfo : EIATTR_KPARAM_INFO
	.align		4
.L_3237:
        /*00f8*/ 	.byte	0x04, 0x17
        /*00fa*/ 	.short	(.L_3239 - .L_3238)
.L_3238:
        /*00fc*/ 	.word	0x00000000
        /*0100*/ 	.short	0x0004
        /*0102*/ 	.short	0x0020
        /*0104*/ 	.byte	0x00, 0xf5, 0x21, 0x00


	//----- nvinfo : EIATTR_KPARAM_INFO
	.align		4
.L_3239:
        /*0108*/ 	.byte	0x04, 0x17
        /*010a*/ 	.short	(.L_3241 - .L_3240)
.L_3240:
        /*010c*/ 	.word	0x00000000
        /*0110*/ 	.short	0x0003
        /*0112*/ 	.short	0x0018
        /*0114*/ 	.byte	0x00, 0xf5, 0x21, 0x00


	//----- nvinfo : EIATTR_KPARAM_INFO
	.align		4
.L_3241:
        /*0118*/ 	.byte	0x04, 0x17
        /*011a*/ 	.short	(.L_3243 - .L_3242)
.L_3242:
        /*011c*/ 	.word	0x00000000
        /*0120*/ 	.short	0x0002
        /*0122*/ 	.short	0x0010
        /*0124*/ 	.byte	0x00, 0xf5, 0x21, 0x00


	//----- nvinfo : EIATTR_KPARAM_INFO
	.align		4
.L_3243:
        /*0128*/ 	.byte	0x04, 0x17
        /*012a*/ 	.short	(.L_3245 - .L_3244)
.L_3244:
        /*012c*/ 	.word	0x00000000
        /*0130*/ 	.short	0x0001
        /*0132*/ 	.short	0x0008
        /*0134*/ 	.byte	0x00, 0xf5, 0x21, 0x00


	//----- nvinfo : EIATTR_KPARAM_INFO
	.align		4
.L_3245:
        /*0138*/ 	.byte	0x04, 0x17
        /*013a*/ 	.short	(.L_3247 - .L_3246)
.L_3246:
        /*013c*/ 	.word	0x00000000
        /*0140*/ 	.short	0x0000
        /*0142*/ 	.short	0x0000
        /*0144*/ 	.byte	0x00, 0xf5, 0x21, 0x00


	//----- nvinfo : EIATTR_SPARSE_MMA_MASK
	.align		4
.L_3247:
        /*0148*/ 	.byte	0x03, 0x50
        /*014a*/ 	.short	0x0000


	//----- nvinfo : EIATTR_MAXREG_COUNT
	.align		4
        /*014c*/ 	.byte	0x03, 0x1b
        /*014e*/ 	.short	0x00ff


	//----- nvinfo : EIATTR_NUM_BARRIERS
	.align		4
        /*0150*/ 	.byte	0x02, 0x4c
        /*0152*/ 	.byte	0x01
	.zero		1


	//----- nvinfo : EIATTR_MERCURY_ISA_VERSION
	.align		4
        /*0154*/ 	.byte	0x03, 0x5f
        /*0156*/ 	.short	0x0101


	//----- nvinfo : EIATTR_VRC_CTA_INIT_COUNT
	.align		4
        /*0158*/ 	.byte	0x02, 0x4a
	.zero		1
	.zero		1


	//----- nvinfo : EIATTR_EXIT_INSTR_OFFSETS
	.align		4
        /*015c*/ 	.byte	0x04, 0x1c
        /*015e*/ 	.short	(.L_3249 - .L_3248)


	//   ....[0]....
.L_3248:
        /*0160*/ 	.word	0x00000cb0


	//   ....[1]....
        /*0164*/ 	.word	0x00005fe0


	//   ....[2]....
        /*0168*/ 	.word	0x00006280


	//   ....[3]....
        /*016c*/ 	.word	0x000063b0


	//   ....[4]....
        /*0170*/ 	.word	0x00006450


	//   ....[5]....
        /*0174*/ 	.word	0x00006490


	//----- nvinfo : EIATTR_CRS_STACK_SIZE
	.align		4
.L_3249:
        /*0178*/ 	.byte	0x04, 0x1e
        /*017a*/ 	.short	(.L_3251 - .L_3250)
.L_3250:
        /*017c*/ 	.word	0x00000000


	//----- nvinfo : EIATTR_CBANK_PARAM_SIZE
	.align		4
.L_3251:
        /*0180*/ 	.byte	0x03, 0x19
        /*0182*/ 	.short	0x0074


	//----- nvinfo : EIATTR_PARAM_CBANK
	.align		4
        /*0184*/ 	.byte	0x04, 0x0a
        /*0186*/ 	.short	(.L_3253 - .L_3252)
	.align		4
.L_3252:
        /*0188*/ 	.word	index@(.nv.constant0._Z23gemm_half_q_half_kernelILi2ELi38ELb0ELb0ELi64EEvPK6__halfPKjS4_S2_PS0_iiiiPKtS7_iiiiiibS2_i)
        /*018c*/ 	.short	0x0380
        /*018e*/ 	.short	0x0074


	//----- nvinfo : EIATTR_SW_WAR
	.align		4
.L_3253:
        /*0190*/ 	.byte	0x04, 0x36
        /*0192*/ 	.short	(.L_3255 - .L_3254)
.L_3254:
        /*0194*/ 	.word	0x00000008
.L_3255:


//--------------------- .nv.info._Z23gemm_half_q_half_kernelILi2ELi128ELb0ELb0ELi64EEvPK6__halfPKjS4_S2_PS0_iiiiPKtS7_iiiiiibS2_i --------------------------
	.section	.nv.info._Z23gemm_half_q_half_kernelILi2ELi128ELb0ELb0ELi64EEvPK6__halfPKjS4_S2_PS0_iiiiPKtS7_iiiiiibS2_i,"",@"SHT_CUDA_INFO"
	.sectionflags	@""
	.align	4


	//----- nvinfo : EIATTR_CUDA_API_VERSION
	.align		4
        /*0000*/ 	.byte	0x04, 0x37
        /*0002*/ 	.short	(.L_3257 - .L_3256)
.L_3256:
        /*0004*/ 	.word	0x00000082


	//----- nvinfo : EIATTR_KPARAM_INFO
	.align		4
.L_3257:
        /*0008*/ 	.byte	0x04, 0x17
        /*000a*/ 	.short	(.L_3259 - .L_3258)
.L_3258:
        /*000c*/ 	.word	0x00000000
        /*0010*/ 	.short	0x0013
        /*0012*/ 	.short	0x0070
        /*0014*/ 	.byte	0x00, 0xf0, 0x11, 0x00


	//----- nvinfo : EIATTR_KPARAM_INFO
	.align		4
.L_3259:
        /*0018*/ 	.byte	0x04, 0x17
        /*001a*/ 	.short	(.L_3261 - .L_3260)
.L_3260:
        /*001c*/ 	.word	0x00000000
        /*0020*/ 	.short	0x0012
        /*0022*/ 	.short	0x0068
        /*0024*/ 	.byte	0x00, 0xf5, 0x21, 0x00


	//----- nvinfo : EIATTR_KPARAM_INFO
	.align		4
.L_3261:
        /*0028*/ 	.byte	0x04, 0x17
        /*002a*/ 	.short	(.L_3263 - .L_3262)
.L_3262:
        /*002c*/ 	.word	0x00000000
        /*0030*/ 	.short	0x0011
        /*0032*/ 	.short	0x0060
        /*0034*/ 	.byte	0x00, 0xf0, 0x05, 0x00


	//----- nvinfo : EIATTR_KPARAM_INFO
	.align		4
.L_3263:
        /*0038*/ 	.byte	0x04, 0x17
        /*003a*/ 	.short	(.L_3265 - .L_3264)
.L_3264:
        /*003c*/ 	.word	0x00000000
        /*0040*/ 	.short	0x0010
        /*0042*/ 	.short	0x005c
        /*0044*/ 	.byte	0x00, 0xf0, 0x11, 0x00


	//----- nvinfo : EIATTR_KPARAM_INFO
	.align		4
.L_3265:
        /*0048*/ 	.byte	0x04, 0x17
        /*004a*/ 	.short	(.L_3267 - .L_3266)
.L_3266:
        /*004c*/ 	.word	0x00000000
        /*0050*/ 	.short	0x000f
        /*0052*/ 	.short	0x0058
        /*0054*/ 	.byte	0x00, 0xf0, 0x11, 0x00


	//----- nvinfo : EIATTR_KPARAM_INFO
	.align		4
.L_3267:
        /*0058*/ 	.byte	0x04, 0x17
        /*005a*/ 	.short	(.L_3269 - .L_3268)
.L_3268:
        /*005c*/ 	.word	0x00000000
        /*0060*/ 	.short	0x000e
        /*0062*/ 	.short	0x0054
        /*0064*/ 	.byte	0x00, 0xf0, 0x11, 0x00


	//----- nvinfo : EIATTR_KPARAM_INFO
	.align		4
.L_3269:
        /*0068*/ 	.byte	0x04, 0x17
        /*006a*/ 	.short	(.L_3271 - .L_3270)
.L_3270:
        /*006c*/ 	.word	0x00000000
        /*0070*/ 	.short	0x000d
        /*0072*/ 	.short	0x0050
        /*0074*/ 	.byte	0x00, 0xf0, 0x11, 0x00


	//----- nvinfo : EIATTR_KPARAM_INFO
	.align		4
.L_3271:
        /*0078*/ 	.byte	0x04, 0x17
        /*007a*/ 	.short	(.L_3273 - .L_3272)
.L_3272:
        /*007c*/ 	.word	0x00000000
        /*0080*/ 	.short	0x000c
        /*0082*/ 	.short	0x004c
        /*0084*/ 	.byte	0x00, 0xf0, 0x11, 0x00


	//----- nvinfo : EIATTR_KPARAM_INFO
	.align		4
.L_3273:
        /*0088*/ 	.byte	0x04, 0x17
        /*008a*/ 	.short	(.L_3275 - .L_3274)
.L_3274:
        /*008c*/ 	.word	0x00000000
        /*0090*/ 	.short	0x000b
        /*0092*/ 	.short	0x0048
        /*0094*/ 	.byte	0x00, 0xf0, 0x11, 0x00


	//----- nvinfo : EIATTR_KPARAM_INFO
	.align		4
.L_3275:
        /*0098*/ 	.byte	0x04, 0x17
        /*009a*/ 	.short	(.L_3277 - .L_3276)
.L_3276:
        /*009c*/ 	.word	0x00000000
        /*00a0*/ 	.short	0x000a
        /*00a2*/ 	.short	0x0040
        /*00a4*/ 	.byte	0x00, 0xf5, 0x21, 0x00


	//----- nvinfo : EIATTR_KPARAM_INFO
	.align		4
.L_3277:
        /*00a8*/ 	.byte	0x04, 0x17
        /*00aa*/ 	.short	(.L_3279 - .L_3278)
.L_3278:
        /*00ac*/ 	.word	0x00000000
        /*00b0*/ 	.short	0x0009
        /*00b2*/ 	.short	0x0038
        /*00b4*/ 	.byte	0x00, 0xf5, 0x21, 0x00


	//----- nvinfo : EIATTR_KPARAM_INFO
	.align		4
.L_3279:
        /*00b8*/ 	.byte	0x04, 0x17
        /*00ba*/ 	.short	(.L_3281 - .L_3280)
.L_3280:
        /*00bc*/ 	.word	0x00000000
        /*00c0*/ 	.short	0x0008
        /*00c2*/ 	.short	0x0034
        /*00c4*/ 	.byte	0x00, 0xf0, 0x11, 0x00


	//----- nvinfo : EIATTR_KPARAM_INFO
	.align		4
.L_3281:
        /*00c8*/ 	.byte	0x04, 0x17
        /*00ca*/ 	.short	(.L_3283 - .L_3282)
.L_3282:
        /*00cc*/ 	.word	0x00000000
        /*00d0*/ 	.short	0x0007
        /*00d2*/ 	.short	0x0030
        /*00d4*/ 	.byte	0x00, 0xf0, 0x11, 0x00


	//----- nvinfo : EIATTR_KPARAM_INFO
	.align		4
.L_3283:
        /*00d8*/ 	.byte	0x04, 0x17
        /*00da*/ 	.short	(.L_3285 - .L_3284)
.L_3284:
        /*00dc*/ 	.word	0x00000000
        /*00e0*/ 	.short	0x0006
        /*00e2*/ 	.short	0x002c
        /*00e4*/ 	.byte	0x00, 0xf0, 0x11, 0x00


	//----- nvinfo : EIATTR_KPARAM_INFO
	.align		4
.L_3285:
        /*00e8*/ 	.byte	0x04, 0x17
        /*00ea*/ 	.short	(.L_3287 - .L_3286)
.L_3286:
        /*00ec*/ 	.word	0x00000000
        /*00f0*/ 	.short	0x0005
        /*00f2*/ 	.short	0x0028
        /*00f4*/ 	.byte	0x00, 0xf0, 0x11, 0x00


	//----- nvinfo : EIATTR_KPARAM_INFO
	.align		4
.L_3287:
        /*00f8*/ 	.byte	0x04, 0x17
        /*00fa*/ 	.short	(.L_3289 - .L_3288)
.L_3288:
        /*00fc*/ 	.word	0x00000000
        /*0100*/ 	.short	0x0004
        /*0102*/ 	.short	0x0020
        /*0104*/ 	.byte	0x00, 0xf5, 0x21, 0x00


	//----- nvinfo : EIATTR_KPARAM_INFO
	.align		4
.L_3289:
        /*0108*/ 	.byte	0x04, 0x17
        /*010a*/ 	.short	(.L_3291 - .L_3290)
.L_3290:
        /*010c*/ 	.word	0x00000000
        /*0110*/ 	.short	0x0003
        /*0112*/ 	.short	0x0018
        /*0114*/ 	.byte	0x00, 0xf5, 0x21, 0x00


	//----- nvinfo : EIATTR_KPARAM_INFO
	.align		4
.L_3291:
        /*0118*/ 	.byte	0x04, 0x17
        /*011a*/ 	.short	(.L_3293 - .L_3292)
.L_3292:
        /*011c*/ 	.word	0x00000000
        /*0120*/ 	.short	0x0002
        /*0122*/ 	.short	0x0010
        /*0124*/ 	.byte	0x00, 0xf5, 0x21, 0x00


	//----- nvinfo : EIATTR_KPARAM_INFO
	.align		4
.L_3293:
        /*0128*/ 	.byte	0x04, 0x17
        /*012a*/ 	.short	(.L_3295 - .L_3294)
.L_3294:
        /*012c*/ 	.word	0x00000000
        /*0130*/ 	.short	0x0001
        /*0132*/ 	.short	0x0008
        /*0134*/ 	.byte	0x00, 0xf5, 0x21, 0x00


	//----- nvinfo : EIATTR_KPARAM_INFO
	.align		4
.L_3295:
        /*0138*/ 	.byte	0x04, 0x17
        /*013a*/ 	.short	(.L_3297 - .L_3296)
.L_3296:
        /*013c*/ 	.word	0x00000000
        /*0140*/ 	.short	0x0000
        /*0142*/ 	.short	0x0000
        /*0144*/ 	.byte	0x00, 0xf5, 0x21, 0x00


	//----- nvinfo : EIATTR_SPARSE_MMA_MASK
	.align		4
.L_3297:
        /*0148*/ 	.byte	0x03, 0x50
        /*014a*/ 	.short	0x0000


	//----- nvinfo : EIATTR_MAXREG_COUNT
	.align		4
        /*014c*/ 	.byte	0x03, 0x1b
        /*014e*/ 	.short	0x00ff


	//----- nvinfo : EIATTR_NUM_BARRIERS
	.align		4
        /*0150*/ 	.byte	0x02, 0x4c
        /*0152*/ 	.byte	0x01
	.zero		1


	//----- nvinfo : EIATTR_MERCURY_ISA_VERSION
	.align		4
        /*0154*/ 	.byte	0x03, 0x5f
        /*0156*/ 	.short	0x0101


	//----- nvinfo : EIATTR_VRC_CTA_INIT_COUNT
	.align		4
        /*0158*/ 	.byte	0x02, 0x4a
	.zero		1
	.zero		1


	//----- nvinfo : EIATTR_EXIT_INSTR_OFFSETS
	.align		4
        /*015c*/ 	.byte	0x04, 0x1c
        /*015e*/ 	.short	(.L_3299 - .L_3298)


	//   ....[0]....
.L_3298:
        /*0160*/ 	.word	0x00000d00


	//   ....[1]....
        /*0164*/ 	.word	0x00005d00


	//   ....[2]....
        /*0168*/ 	.word	0x00005fb0


	//   ....[3]....
        /*016c*/ 	.word	0x000060f0


	//   ....[4]....
        /*0170*/ 	.word	0x00006180


	//   ....[5]....
        /*0174*/ 	.word	0x000061c0


	//----- nvinfo : EIATTR_CRS_STACK_SIZE
	.align		4
.L_3299:
        /*0178*/ 	.byte	0x04, 0x1e
        /*017a*/ 	.short	(.L_3301 - .L_3300)
.L_3300:
        /*017c*/ 	.word	0x00000000


	//----- nvinfo : EIATTR_CBANK_PARAM_SIZE
	.align		4
.L_3301:
        /*0180*/ 	.byte	0x03, 0x19
        /*0182*/ 	.short	0x0074


	//----- nvinfo : EIATTR_PARAM_CBANK
	.align		4
        /*0184*/ 	.byte	0x04, 0x0a
        /*0186*/ 	.short	(.L_3303 - .L_3302)
	.align		4
.L_3302:
        /*0188*/ 	.word	index@(.nv.constant0._Z23gemm_half_q_half_kernelILi2ELi128ELb0ELb0ELi64EEvPK6__halfPKjS4_S2_PS0_iiiiPKtS7_iiiiiibS2_i)
        /*018c*/ 	.short	0x0380
        /*018e*/ 	.short	0x0074


	//----- nvinfo : EIATTR_SW_WAR
	.align		4
.L_3303:
        /*0190*/ 	.byte	0x04, 0x36
        /*0192*/ 	.short	(.L_3305 - .L_3304)
.L_3304:
        /*0194*/ 	.word	0x00000008
.L_3305:


//--------------------- .nv.info._Z23gemm_half_q_half_kernelILi2ELi190ELb0ELb0ELi32EEvPK6__halfPKjS4_S2_PS0_iiiiPKtS7_iiiiiibS2_i --------------------------
	.section	.nv.info._Z23gemm_half_q_half_kernelILi2ELi190ELb0ELb0ELi32EEvPK6__halfPKjS4_S2_PS0_iiiiPKtS7_iiiiiibS2_i,"",@"SHT_CUDA_INFO"
	.sectionflags	@""
	.align	4


	//----- nvinfo : EIATTR_CUDA_API_VERSION
	.align		4
        /*0000*/ 	.byte	0x04, 0x37
        /*0002*/ 	.short	(.L_3307 - .L_3306)
.L_3306:
        /*0004*/ 	.word	0x00000082


	//----- nvinfo : EIATTR_KPARAM_INFO
	.align		4
.L_3307:
        /*0008*/ 	.byte	0x04, 0x17
        /*000a*/ 	.short	(.L_3309 - .L_3308)
.L_3308:
        /*000c*/ 	.word	0x00000000
        /*0010*/ 	.short	0x0013
        /*0012*/ 	.short	0x0070
        /*0014*/ 	.byte	0x00, 0xf0, 0x11, 0x00


	//----- nvinfo : EIATTR_KPARAM_INFO
	.align		4
.L_3309:
        /*0018*/ 	.byte	0x04, 0x17
        /*001a*/ 	.short	(.L_3311 - .L_3310)
.L_3310:
        /*001c*/ 	.word	0x00000000
        /*0020*/ 	.short	0x0012
        /*0022*/ 	.short	0x0068
        /*0024*/ 	.byte	0x00, 0xf5, 0x21, 0x00


	//----- nvinfo : EIATTR_KPARAM_INFO
	.align		4
.L_3311:
        /*0028*/ 	.byte	0x04, 0x17
        /*002a*/ 	.short	(.L_3313 - .L_3312)
.L_3312:
        /*002c*/ 	.word	0x00000000
        /*0030*/ 	.short	0x0011
        /*0032*/ 	.short	0x0060
        /*0034*/ 	.byte	0x00, 0xf0, 0x05, 0x00


	//----- nvinfo : EIATTR_KPARAM_INFO
	.align		4
.L_3313:
        /*0038*/ 	.byte	0x04, 0x17
        /*003a*/ 	.short	(.L_3315 - .L_3314)
.L_3314:
        /*003c*/ 	.word	0x00000000
        /*0040*/ 	.short	0x0010
        /*0042*/ 	.short	0x005c
        /*0044*/ 	.byte	0x00, 0xf0, 0x11, 0x00


	//----- nvinfo : EIATTR_KPARAM_INFO
	.align		4
.L_3315:
        /*0048*/ 	.byte	0x04, 0x17
        /*004a*/ 	.short	(.L_3317 - .L_3316)
.L_3316:
        /*004c*/ 	.word	0x00000000
        /*0050*/ 	.short	0x000f
        /*0052*/ 	.short	0x0058
        /*0054*/ 	.byte	0x00, 0xf0, 0x11, 0x00


	//----- nvinfo : EIATTR_KPARAM_INFO
	.align		4
.L_3317:
        /*0058*/ 	.byte	0x04, 0x17
        /*005a*/ 	.short	(.L_3319 - .L_3318)
.L_3318:
        /*005c*/ 	.word	0x00000000
        /*0060*/ 	.short	0x000e
        /*0062*/ 	.short	0x0054
        /*0064*/ 	.byte	0x00, 0xf0, 0x11, 0x00


	//----- nvinfo : EIATTR_KPARAM_INFO
	.align		4
.L_3319:
        /*0068*/ 	.byte	0x04, 0x17
        /*006a*/ 	.short	(.L_3321 - .L_3320)
.L_3320:
        /*006c*/ 	.word	0x00000000
        /*0070*/ 	.short	0x000d
        /*0072*/ 	.short	0x0050
        /*0074*/ 	.byte	0x00, 0xf0, 0x11, 0x00


	//----- nvinfo : EIATTR_KPARAM_INFO
	.align		4
.L_3321:
        /*0078*/ 	.byte	0x04, 0x17
        /*007a*/ 	.short	(.L_3323 - .L_3322)
.L_3322:
        /*007c*/ 	.word	0x00000000
        /*0080*/ 	.short	0x000c
        /*0082*/ 	.short	0x004c
        /*0084*/ 	.byte	0x00, 0xf0, 0x11, 0x00


	//----- nvinfo : EIATTR_KPARAM_INFO
	.align		4
.L_3323:
        /*0088*/ 	.byte	0x04, 0x17
        /*008a*/ 	.short	(.L_3325 - .L_3324)
.L_3324:
        /*008c*/ 	.word	0x00000000
        /*0090*/ 	.short	0x000b
        /*0092*/ 	.short	0x0048
        /*0094*/ 	.byte	0x00, 0xf0, 0x11, 0x00


	//----- nvinfo : EIATTR_KPARAM_INFO
	.align		4
.L_3325:
        /*0098*/ 	.byte	0x04, 0x17
        /*009a*/ 	.short	(.L_3327 - .L_3326)
.L_3326:
        /*009c*/ 	.word	0x00000000
        /*00a0*/ 	.short	0x000a
        /*00a2*/ 	.short	0x0040
        /*00a4*/ 	.byte	0x00, 0xf5, 0x21, 0x00


	//----- nvinfo : EIATTR_KPARAM_INFO
	.align		4
.L_3327:
        /*00a8*/ 	.byte	0x04, 0x17
        /*00aa*/ 	.short	(.L_3329 - .L_3328)
.L_3328:
        /*00ac*/ 	.word	0x00000000
        /*00b0*/ 	.short	0x0009
        /*00b2*/ 	.short	0x0038
        /*00b4*/ 	.byte	0x00, 0xf5, 0x21, 0x00


	//----- nvinfo : EIATTR_KPARAM_INFO
	.align		4
.L_3329:
        /*00b8*/ 	.byte	0x04, 0x17
        /*00ba*/ 	.short	(.L_3331 - .L_3330)
.L_3330:
        /*00bc*/ 	.word	0x00000000
        /*00c0*/ 	.short	0x0008
        /*00c2*/ 	.short	0x0034
        /*00c4*/ 	.byte	0x00, 0xf0, 0x11, 0x00


	//----- nvinfo : EIATTR_KPARAM_INFO
	.align		4
.L_3331:
        /*00c8*/ 	.byte	0x04, 0x17
        /*00ca*/ 	.short	(.L_3333 - .L_3332)
.L_3332:
        /*00cc*/ 	.word	0x00000000
        /*00d0*/ 	.short	0x0007
        /*00d2*/ 	.short	0x0030
        /*00d4*/ 	.byte	0x00, 0xf0, 0x11, 0x00


	//----- nvinfo : EIATTR_KPARAM_INFO
	.align		4
.L_3333:
        /*00d8*/ 	.byte	0x04, 0x17
        /*00da*/ 	.short	(.L_3335 - .L_3334)
.L_3334:
        /*00dc*/ 	.word	0x00000000
        /*00e0*/ 	.short	0x0006
        /*00e2*/ 	.short	0x002c
        /*00e4*/ 	.byte	0x00, 0xf0, 0x11, 0x00


	//----- nvinfo : EIATTR_KPARAM_INFO
	.align		4
.L_3335:
        /*00e8*/ 	.byte	0x04, 0x17
        /*00ea*/ 	.short	(.L_3337 - .L_3336)
.L_3336:
        /*00ec*/ 	.word	0x00000000
        /*00f0*/ 	.short	0x0005
        /*00f2*/ 	.short	0x0028
        /*00f4*/ 	.byte	0x00, 0xf0, 0x11, 0x00


	//----- nvinfo : EIATTR_KPARAM_INFO
	.align		4
.L_3337:
        /*00f8*/ 	.byte	0x04, 0x17
        /*00fa*/ 	.short	(.L_3339 - .L_3338)
.L_3338:
        /*00fc*/ 	.word	0x00000000
        /*0100*/ 	.short	0x0004
        /*0102*/ 	.short	0x0020
        /*0104*/ 	.byte	0x00, 0xf5, 0x21, 0x00


	//----- nvinfo : EIATTR_KPARAM_INFO
	.align		4
.L_3339:
        /*0108*/ 	.byte	0x04, 0x17
        /*010a*/ 	.short	(.L_3341 - .L_3340)
.L_3340:
        /*010c*/ 	.word	0x00000000
        /*0110*/ 	.short	0x0003
        /*0112*/ 	.short	0x0018
        /*0114*/ 	.byte	0x00, 0xf5, 0x21, 0x00


	//----- nvinfo : EIATTR_KPARAM_INFO
	.align		4
.L_3341:
        /*0118*/ 	.byte	0x04, 0x17
        /*011a*/ 	.short	(.L_3343 - .L_3342)
.L_3342:
        /*011c*/ 	.word	0x00000000
        /*0120*/ 	.short	0x0002
        /*0122*/ 	.short	0x0010
        /*0124*/ 	.byte	0x00, 0xf5, 0x21, 0x00


	//----- nvinfo : EIATTR_KPARAM_INFO
	.align		4
.L_3343:
        /*0128*/ 	.byte	0x04, 0x17
        /*012a*/ 	.short	(.L_3345 - .L_3344)
.L_3344:
        /*012c*/ 	.word	0x00000000
        /*0130*/ 	.short	0x0001
        /*0132*/ 	.short	0x0008
        /*0134*/ 	.byte	0x00, 0xf5, 0x21, 0x00


	//----- nvinfo : EIATTR_KPARAM_INFO
	.align		4
.L_3345:
        /*0138*/ 	.byte	0x04, 0x17
        /*013a*/ 	.short	(.L_3347 - .L_3346)
.L_3346:
        /*013c*/ 	.word	0x00000000
        /*0140*/ 	.short	0x0000
        /*0142*/ 	.short	0x0000
        /*0144*/ 	.byte	0x00, 0xf5, 0x21, 0x00


	//----- nvinfo : EIATTR_SPARSE_MMA_MASK
	.align		4
.L_3347:
        /*0148*/ 	.byte	0x03, 0x50
        /*014a*/ 	.short	0x0000


	//----- nvinfo : EIATTR_MAXREG_COUNT
	.align		4
        /*014c*/ 	.byte	0x03, 0x1b
        /*014e*/ 	.short	0x00ff


	//----- nvinfo : EIATTR_NUM_BARRIERS
	.align		4
        /*0150*/ 	.byte	0x02, 0x4c
        /*0152*/ 	.byte	0x01
	.zero		1


	//----- nvinfo : EIATTR_MERCURY_ISA_VERSION
	.align		4
        /*0154*/ 	.byte	0x03, 0x5f
        /*0156*/ 	.short	0x0101


	//----- nvinfo : EIATTR_VRC_CTA_INIT_COUNT
	.align		4
        /*0158*/ 	.byte	0x02, 0x4a
	.zero		1
	.zero		1


	//----- nvinfo : EIATTR_EXIT_INSTR_OFFSETS
	.align		4
        /*015c*/ 	.byte	0x04, 0x1c
        /*015e*/ 	.short	(.L_3349 - .L_3348)


	//   ....[0]....
.L_3348:
        /*0160*/ 	.word	0x00000cb0


	//   ....[1]....
        /*0164*/ 	.word	0x0000eb00


	//   ....[2]....
        /*0168*/ 	.word	0x0000eda0


	//   ....[3]....
        /*016c*/ 	.word	0x0000eed0


	//   ....[4]....
        /*0170*/ 	.word	0x0000ef60


	//   ....[5]....
        /*0174*/ 	.word	0x0000efa0


	//----- nvinfo : EIATTR_CRS_STACK_SIZE
	.align		4
.L_3349:
        /*0178*/ 	.byte	0x04, 0x1e
        /*017a*/ 	.short	(.L_3351 - .L_3350)
.L_3350:
        /*017c*/ 	.word	0x00000000


	//----- nvinfo : EIATTR_CBANK_PARAM_SIZE
	.align		4
.L_3351:
        /*0180*/ 	.byte	0x03, 0x19
        /*0182*/ 	.short	0x0074


	//----- nvinfo : EIATTR_PARAM_CBANK
	.align		4
        /*0184*/ 	.byte	0x04, 0x0a
        /*0186*/ 	.short	(.L_3353 - .L_3352)
	.align		4
.L_3352:
        /*0188*/ 	.word	index@(.nv.constant0._Z23gemm_half_q_half_kernelILi2ELi190ELb0ELb0ELi32EEvPK6__halfPKjS4_S2_PS0_iiiiPKtS7_iiiiiibS2_i)
        /*018c*/ 	.short	0x0380
        /*018e*/ 	.short	0x0074


	//----- nvinfo : EIATTR_SW_WAR
	.align		4
.L_3353:
        /*0190*/ 	.byte	0x04, 0x36
        /*0192*/ 	.short	(.L_3355 - .L_3354)
.L_3354:
        /*0194*/ 	.word	0x00000008
.L_3355:


//--------------------- .nv.info._Z23gemm_half_q_half_kernelILi2ELi160ELb0ELb0ELi32EEvPK6__halfPKjS4_S2_PS0_iiiiPKtS7_iiiiiibS2_i --------------------------
	.section	.nv.info._Z23gemm_half_q_half_kernelILi2ELi160ELb0ELb0ELi32EEvPK6__halfPKjS4_S2_PS0_iiiiPKtS7_iiiiiibS2_i,"",@"SHT_CUDA_INFO"
	.sectionflags	@""
	.align	4


	//----- nvinfo : EIATTR_CUDA_API_VERSION
	.align		4
        /*0000*/ 	.byte	0x04, 0x37
        /*0002*/ 	.short	(.L_3357 - .L_3356)
.L_3356:
        /*0004*/ 	.word	0x00000082


	//----- nvinfo : EIATTR_KPARAM_INFO
	.align		4
.L_3357:
        /*0008*/ 	.byte	0x04, 0x17
        /*000a*/ 	.short	(.L_3359 - .L_3358)
.L_3358:
        /*000c*/ 	.word	0x00000000
        /*0010*/ 	.short	0x0013
        /*0012*/ 	.short	0x0070
        /*0014*/ 	.byte	0x00, 0xf0, 0x11, 0x00


	//----- nvinfo : EIATTR_KPARAM_INFO
	.align		4
.L_3359:
        /*0018*/ 	.byte	0x04, 0x17
        /*001a*/ 	.short	(.L_3361 - .L_3360)
.L_3360:
        /*001c*/ 	.word	0x00000000
        /*0020*/ 	.short	0x0012
        /*0022*/ 	.short	0x0068
        /*0024*/ 	.byte	0x00, 0xf5, 0x21, 0x00


	//----- nvinfo : EIATTR_KPARAM_INFO
	.align		4
.L_3361:
        /*0028*/ 	.byte	0x04, 0x17
        /*002a*/ 	.short	(.L_3363 - .L_3362)
.L_3362:
        /*002c*/ 	.word	0x00000000
        /*0030*/ 	.short	0x0011
        /*0032*/ 	.short	0x0060
        /*0034*/ 	.byte	0x00, 0xf0, 0x05, 0x00


	//----- nvinfo : EIATTR_KPARAM_INFO
	.align		4
.L_3363:
        /*0038*/ 	.byte	0x04, 0x17
        /*003a*/ 	.short	(.L_3365 - .L_3364)
.L_3364:
        /*003c*/ 	.word	0x00000000
        /*0040*/ 	.short	0x0010
        /*0042*/ 	.short	0x005c
        /*0044*/ 	.byte	0x00, 0xf0, 0x11, 0x00


	//----- nvinfo : EIATTR_KPARAM_INFO
	.align		4
.L_3365:
        /*0048*/ 	.byte	0x04, 0x17
        /*004a*/ 	.short	(.L_3367 - .L_3366)
.L_3366:
        /*004c*/ 	.word	0x00000000
        /*0050*/ 	.short	0x000f
        /*0052*/ 	.short	0x0058
        /*0054*/ 	.byte	0x00, 0xf0, 0x11, 0x00


	//----- nvinfo : EIATTR_KPARAM_INFO
	.align		4
.L_3367:
        /*0058*/ 	.byte	0x04, 0x17
        /*005a*/ 	.short	(.L_3369 - .L_3368)
.L_3368:
        /*005c*/ 	.word	0x00000000
        /*0060*/ 	.short	0x000e
        /*0062*/ 	.short	0x0054
        /*0064*/ 	.byte	0x00, 0xf0, 0x11, 0x00


	//----- nvinfo : EIATTR_KPARAM_INFO
	.align		4
.L_3369:
        /*0068*/ 	.byte	0x04, 0x17
        /*006a*/ 	.short	(.L_3371 - .L_3370)
.L_3370:
        /*006c*/ 	.word	0x00000000
        /*0070*/ 	.short	0x000d
        /*0072*/ 	.short	0x0050
        /*0074*/ 	.byte	0x00, 0xf0, 0x11, 0x00


	//----- nvinfo : EIATTR_KPARAM_INFO
	.align		4
.L_3371:
        /*0078*/ 	.byte	0x04, 0x17
        /*007a*/ 	.short	(.L_3373 - .L_3372)
.L_3372:
        /*007c*/ 	.word	0x00000000
        /*0080*/ 	.short	0x000c
        /*0082*/ 	.short	0x004c
        /*0084*/ 	.byte	0x00, 0xf0, 0x11, 0x00


	//----- nvinfo : EIATTR_KPARAM_INFO
	.align		4
.L_3373:
        /*0088*/ 	.byte	0x04, 0x17
        /*008a*/ 	.short	(.L_3375 - .L_3374)
.L_3374:
        /*008c*/ 	.word	0x00000000
        /*0090*/ 	.short	0x000b
        /*0092*/ 	.short	0x0048
        /*0094*/ 	.byte	0x00, 0xf0, 0x11, 0x00


	//----- nvinfo : EIATTR_KPARAM_INFO
	.align		4
.L_3375:
        /*0098*/ 	.byte	0x04, 0x17
        /*009a*/ 	.short	(.L_3377 - .L_3376)
.L_3376:
        /*009c*/ 	.word	0x00000000
        /*00a0*/ 	.short	0x000a
        /*00a2*/ 	.short	0x0040
        /*00a4*/ 	.byte	0x00, 0xf5, 0x21, 0x00


	//----- nvinfo : EIATTR_KPARAM_INFO
	.align		4
.L_3377:
        /*00a8*/ 	.byte	0x04, 0x17
        /*00aa*/ 	.short	(.L_3379 - .L_3378)
.L_3378:
        /*00ac*/ 	.word	0x00000000
        /*00b0*/ 	.short	0x0009
        /*00b2*/ 	.short	0x0038
        /*00b4*/ 	.byte	0x00, 0xf5, 0x21, 0x00


	//----- nvinfo : EIATTR_KPARAM_INFO
	.align		4
.L_3379:
        /*00b8*/ 	.byte	0x04, 0x17
        /*00ba*/ 	.short	(.L_3381 - .L_3380)
.L_3380:
        /*00bc*/ 	.word	0x00000000
        /*00c0*/ 	.short	0x0008
        /*00c2*/ 	.short	0x0034
        /*00c4*/ 	.byte	0x00, 0xf0, 0x11, 0x00


	//----- nvinfo : EIATTR_KPARAM_INFO
	.align		4
.L_3381:
        /*00c8*/ 	.byte	0x04, 0x17
        /*00ca*/ 	.short	(.L_3383 - .L_3382)
.L_3382:
        /*00cc*/ 	.word	0x00000000
        /*00d0*/ 	.short	0x0007
        /*00d2*/ 	.short	0x0030
        /*00d4*/ 	.byte	0x00, 0xf0, 0x11, 0x00


	//----- nvinfo : EIATTR_KPARAM_INFO
	.align		4
.L_3383:
        /*00d8*/ 	.byte	0x04, 0x17
        /*00da*/ 	.short	(.L_3385 - .L_3384)
.L_3384:
        /*00dc*/ 	.word	0x00000000
        /*00e0*/ 	.short	0x0006
        /*00e2*/ 	.short	0x002c
        /*00e4*/ 	.byte	0x00, 0xf0, 0x11, 0x00


	//----- nvinfo : EIATTR_KPARAM_INFO
	.align		4
.L_3385:
        /*00e8*/ 	.byte	0x04, 0x17
        /*00ea*/ 	.short	(.L_3387 - .L_3386)
.L_3386:
        /*00ec*/ 	.word	0x00000000
        /*00f0*/ 	.short	0x0005
        /*00f2*/ 	.short	0x0028
        /*00f4*/ 	.byte	0x00, 0xf0, 0x11, 0x00


	//----- nvinfo : EIATTR_KPARAM_INFO
	.align		4
.L_3387:
        /*00f8*/ 	.byte	0x04, 0x17
        /*00fa*/ 	.short	(.L_3389 - .L_3388)
.L_3388:
        /*00fc*/ 	.word	0x00000000
        /*0100*/ 	.short	0x0004
        /*0102*/ 	.short	0x0020
        /*0104*/ 	.byte	0x00, 0xf5, 0x21, 0x00


	//----- nvinfo : EIATTR_KPARAM_INFO
	.align		4
.L_3389:
        /*0108*/ 	.byte	0x04, 0x17
        /*010a*/ 	.short	(.L_3391 - .L_3390)
.L_3390:
        /*010c*/ 	.word	0x00000000
        /*0110*/ 	.short	0x0003
        /*0112*/ 	.short	0x0018
        /*0114*/ 	.byte	0x00, 0xf5, 0x21, 0x00


	//----- nvinfo : EIATTR_KPARAM_INFO
	.align		4
.L_3391:
        /*0118*/ 	.byte	0x04, 0x17
        /*011a*/ 	.short	(.L_3393 - .L_3392)
.L_3392:
        /*011c*/ 	.word	0x00000000
        /*0120*/ 	.short	0x0002
        /*0122*/ 	.short	0x0010
        /*0124*/ 	.byte	0x00, 0xf5, 0x21, 0x00


	//----- nvinfo : EIATTR_KPARAM_INFO
	.align		4
.L_3393:
        /*0128*/ 	.byte	0x04, 0x17
        /*012a*/ 	.short	(.L_3395 - .L_3394)
.L_3394:
        /*012c*/ 	.word	0x00000000
        /*0130*/ 	.short	0x0001
        /*0132*/ 	.short	0x0008
        /*0134*/ 	.byte	0x00, 0xf5, 0x21, 0x00


	//----- nvinfo : EIATTR_KPARAM_INFO
	.align		4
.L_3395:
        /*0138*/ 	.byte	0x04, 0x17
        /*013a*/ 	.short	(.L_3397 - .L_3396)
.L_3396:
        /*013c*/ 	.word	0x00000000
        /*0140*/ 	.short	0x0000
        /*0142*/ 	.short	0x0000
        /*0144*/ 	.byte	0x00, 0xf5, 0x21, 0x00


	//----- nvinfo : EIATTR_SPARSE_MMA_MASK
	.align		4
.L_3397:
        /*0148*/ 	.byte	0x03, 0x50
        /*014a*/ 	.short	0x0000


	//----- nvinfo : EIATTR_MAXREG_COUNT
	.align		4
        /*014c*/ 	.byte	0x03, 0x1b
        /*014e*/ 	.short	0x00ff


	//----- nvinfo : EIATTR_NUM_BARRIERS
	.align		4
        /*0150*/ 	.byte	0x02, 0x4c
        /*0152*/ 	.byte	0x01
	.zero		1


	//----- nvinfo : EIATTR_MERCURY_ISA_VERSION
	.align		4
        /*0154*/ 	.byte	0x03, 0x5f
        /*0156*/ 	.short	0x0101


	//----- nvinfo : EIATTR_VRC_CTA_INIT_COUNT
	.align		4
        /*0158*/ 	.byte	0x02, 0x4a
	.zero		1
	.zero		1


	//----- nvinfo : EIATTR_EXIT_INSTR_OFFSETS
	.align		4
        /*015c*/ 	.byte	0x04, 0x1c
        /*015e*/ 	.short	(.L_3399 - .L_3398)


	//   ....[0]....
.L_3398:
        /*0160*/ 	.word	0x00000cc0


	//   ....[1]....
        /*0164*/ 	.word	0x00007610


	//   ....[2]....
        /*0168*/ 	.word	0x000078b0


	//   ....[3]....
        /*016c*/ 	.word	0x000079f0


	//   ....[4]....
        /*0170*/ 	.word	0x00007a80


	//   ....[5]....
        /*0174*/ 	.word	0x00007ac0


	//----- nvinfo : EIATTR_CRS_STACK_SIZE
	.align		4
.L_3399:
        /*0178*/ 	.byte	0x04, 0x1e
        /*017a*/ 	.short	(.L_3401 - .L_3400)
.L_3400:
        /*017c*/ 	.word	0x00000000


	//----- nvinfo : EIATTR_CBANK_PARAM_SIZE
	.align		4
.L_3401:
        /*0180*/ 	.byte	0x03, 0x19
        /*0182*/ 	.short	0x0074


	//----- nvinfo : EIATTR_PARAM_CBANK
	.align		4
        /*0184*/ 	.byte	0x04, 0x0a
        /*0186*/ 	.short	(.L_3403 - .L_3402)
	.align		4
.L_3402:
        /*0188*/ 	.word	index@(.nv.constant0._Z23gemm_half_q_half_kernelILi2ELi160ELb0ELb0ELi32EEvPK6__halfPKjS4_S2_PS0_iiiiPKtS7_iiiiiibS2_i)
        /*018c*/ 	.short	0x0380
        /*018e*/ 	.short	0x0074


	//----- nvinfo : EIATTR_SW_WAR
	.align		4
.L_3403:
        /*0190*/ 	.byte	0x04, 0x36
        /*0192*/ 	.short	(.L_3405 - .L_3404)
.L_3404:
        /*0194*/ 	.word	0x00000008
.L_3405:


//--------------------- .nv.info._Z23gemm_half_q_half_kernelILi2ELi40ELb0ELb0ELi32EEvPK6__halfPKjS4_S2_PS0_iiiiPKtS7_iiiiiibS2_i --------------------------
	.section	.nv.info._Z23gemm_half_q_half_kernelILi2ELi40ELb0ELb0ELi32EEvPK6__halfPKjS4_S2_PS0_iiiiPKtS7_iiiiiibS2_i,"",@"SHT_CUDA_INFO"
	.sectionflags	@""
	.align	4


	//----- nvinfo : EIATTR_CUDA_API_VERSION
	.align		4
        /*0000*/ 	.byte	0x04, 0x37
        /*0002*/ 	.short	(.L_3407 - .L_3406)
.L_3406:
        /*0004*/ 	.word	0x00000082


	//----- nvinfo : EIATTR_KPARAM_INFO
	.align		4
.L_3407:
        /*0008*/ 	.byte	0x04, 0x17
        /*000a*/ 	.short	(.L_3409 - .L_3408)
.L_3408:
        /*000c*/ 	.word	0x00000000
        /*0010*/ 	.short	0x0013
        /*0012*/ 	.short	0x0070
        /*0014*/ 	.byte	0x00, 0xf0, 0x11, 0x00


	//----- nvinfo : EIATTR_KPARAM_INFO
	.align		4
.L_3409:
        /*0018*/ 	.byte	0x04, 0x17
        /*001a*/ 	.short	(.L_3411 - .L_3410)
.L_3410:
        /*001c*/ 	.word	0x00000000
        /*0020*/ 	.short	0x0012
        /*0022*/ 	.short	0x0068
        /*0024*/ 	.byte	0x00, 0xf5, 0x21, 0x00


	//----- nvinfo : EIATTR_KPARAM_INFO
	.align		4
.L_3411:
        /*0028*/ 	.byte	0x04, 0x17
        /*002a*/ 	.short	(.L_3413 - .L_3412)
.L_3412:
        /*002c*/ 	.word	0x00000000
        /*0030*/ 	.short	0x0011
        /*0032*/ 	.short	0x0060
        /*0034*/ 	.byte	0x00, 0xf0, 0x05, 0x00


	//----- nvinfo : EIATTR_KPARAM_INFO
	.align		4
.L_3413:
        /*0038*/ 	.byte	0x04, 0x17
        /*003a*/ 	.short	(.L_3415 - .L_3414)
.L_3414:
        /*003c*/ 	.word	0x00000000
        /*0040*/ 	.short	0x0010
        /*0042*/ 	.short	0x005c
        /*0044*/ 	.byte	0x00, 0xf0, 0x11, 0x00


	//----- nvinfo : EIATTR_KPARAM_INFO
	.align		4
.L_3415:
        /*0048*/ 	.byte	0x04, 0x17
        /*004a*/ 	.short	(.L_3417 - .L_3416)
.L_3416:
        /*004c*/ 	.word	0x00000000
        /*0050*/ 	.short	0x000f
        /*0052*/ 	.short	0x0058
        /*0054*/ 	.byte	0x00, 0xf0, 0x11, 0x00


	//----- nvinfo : EIATTR_KPARAM_INFO
	.align		4
.L_3417:
        /*0058*/ 	.byte	0x04, 0x17
        /*005a*/ 	.short	(.L_3419 - .L_3418)
.L_3418:
        /*005c*/ 	.word	0x00000000
        /*0060*/ 	.short	0x000e
        /*0062*/ 	.short	0x0054
        /*0064*/ 	.byte	0x00, 0xf0, 0x11, 0x00


	//----- nvinfo : EIATTR_KPARAM_INFO
	.align		4
.L_3419:
        /*0068*/ 	.byte	0x04, 0x17
        /*006a*/ 	.short	(.L_3421 - .L_3420)
.L_3420:
        /*006c*/ 	.word	0x00000000
        /*0070*/ 	.short	0x000d
        /*0072*/ 	.short	0x0050
        /*0074*/ 	.byte	0x00, 0xf0, 0x11, 0x00


	//----- nvinfo : EIATTR_KPARAM_INFO
	.align		4
.L_3421:
        /*0078*/ 	.byte	0x04, 0x17
        /*007a*/ 	.short	(.L_3423 - .L_3422)
.L_3422:
        /*007c*/ 	.word	0x00000000
        /*0080*/ 	.short	0x000c
        /*0082*/ 	.short	0x004c
        /*0084*/ 	.byte	0x00, 0xf0, 0x11, 0x00


	//----- nvinfo : EIATTR_KPARAM_INFO
	.align		4
.L_3423:
        /*0088*/ 	.byte	0x04, 0x17
        /*008a*/ 	.short	(.L_3425 - .L_3424)
.L_3424:
        /*008c*/ 	.word	0x00000000
        /*0090*/ 	.short	0x000b
        /*0092*/ 	.short	0x0048
        /*0094*/ 	.byte	0x00, 0xf0, 0x11, 0x00


	//----- nvinfo : EIATTR_KPARAM_INFO
	.align		4
.L_3425:
        /*0098*/ 	.byte	0x04, 0x17
        /*009a*/ 	.short	(.L_3427 - .L_3426)
.L_3426:
        /*009c*/ 	.word	0x00000000
        /*00a0*/ 	.short	0x000a
        /*00a2*/ 	.short	0x0040
        /*00a4*/ 	.byte	0x00, 0xf5, 0x21, 0x00


	//----- nvinfo : EIATTR_KPARAM_INFO
	.align		4
.L_3427:
        /*00a8*/ 	.byte	0x04, 0x17
        /*00aa*/ 	.short	(.L_3429 - .L_3428)
.L_3428:
        /*00ac*/ 	.word	0x00000000
        /*00b0*/ 	.short	0x0009
        /*00b2*/ 	.short	0x0038
        /*00b4*/ 	.byte	0x00, 0xf5, 0x21, 0x00


	//----- nvinfo : EIATTR_KPARAM_INFO
	.align		4
.L_3429:
        /*00b8*/ 	.byte	0x04, 0x17
        /*00ba*/ 	.short	(.L_3431 - .L_3430)
.L_3430:
        /*00bc*/ 	.word	0x00000000
        /*00c0*/ 	.short	0x0008
        /*00c2*/ 	.short	0x0034
        /*00c4*/ 	.byte	0x00, 0xf0, 0x11, 0x00


	//----- nvinfo : EIATTR_KPARAM_INFO
	.align		4
.L_3431:
        /*00c8*/ 	.byte	0x04, 0x17
        /*00ca*/ 	.short	(.L_3433 - .L_3432)
.L_3432:
        /*00cc*/ 	.word	0x00000000
        /*00d0*/ 	.short	0x0007
        /*00d2*/ 	.short	0x0030
        /*00d4*/ 	.byte	0x00, 0xf0, 0x11, 0x00


	//----- nvinfo : EIATTR_KPARAM_INFO
	.align		4
.L_3433:
        /*00d8*/ 	.byte	0x04, 0x17
        /*00da*/ 	.short	(.L_3435 - .L_3434)
.L_3434:
        /*00dc*/ 	.word	0x00000000
        /*00e0*/ 	.short	0x0006
        /*00e2*/ 	.short	0x002c
        /*00e4*/ 	.byte	0x00, 0xf0, 0x11, 0x00


	//----- nvinfo : EIATTR_KPARAM_INFO
	.align		4
.L_3435:
        /*00e8*/ 	.byte	0x04, 0x17
        /*00ea*/ 	.short	(.L_3437 - .L_3436)
.L_3436:
        /*00ec*/ 	.word	0x00000000
        /*00f0*/ 	.short	0x0005
        /*00f2*/ 	.short	0x0028
        /*00f4*/ 	.byte	0x00, 0xf0, 0x11, 0x00


	//----- nvinfo : EIATTR_KPARAM_INFO
	.align		4
.L_3437:
        /*00f8*/ 	.byte	0x04, 0x17
        /*00fa*/ 	.short	(.L_3439 - .L_3438)
.L_3438:
        /*00fc*/ 	.word	0x00000000
        /*0100*/ 	.short	0x0004
        /*0102*/ 	.short	0x0020
        /*0104*/ 	.byte	0x00, 0xf5, 0x21, 0x00


	//----- nvinfo : EIATTR_KPARAM_INFO
	.align		4
.L_3439:
        /*0108*/ 	.byte	0x04, 0x17
        /*010a*/ 	.short	(.L_3441 - .L_3440)
.L_3440:
        /*010c*/ 	.word	0x00000000
        /*0110*/ 	.short	0x0003
        /*0112*/ 	.short	0x0018
        /*0114*/ 	.byte	0x00, 0xf5, 0x21, 0x00


	//----- nvinfo : EIATTR_KPARAM_INFO
	.align		4
.L_3441:
        /*0118*/ 	.byte	0x04, 0x17
        /*011a*/ 	.short	(.L_3443 - .L_3442)
.L_3442:
        /*011c*/ 	.word	0x00000000
        /*0120*/ 	.short	0x0002
        /*0122*/ 	.short	0x0010
        /*0124*/ 	.byte	0x00, 0xf5, 0x21, 0x00


	//----- nvinfo : EIATTR_KPARAM_INFO
	.align		4
.L_3443:
        /*0128*/ 	.byte	0x04, 0x17
        /*012a*/ 	.short	(.L_3445 - .L_3444)
.L_3444:
        /*012c*/ 	.word	0x00000000
        /*0130*/ 	.short	0x0001
        /*0132*/ 	.short	0x0008
        /*0134*/ 	.byte	0x00, 0xf5, 0x21, 0x00


	//----- nvinfo : EIATTR_KPARAM_INFO
	.align		4
.L_3445:
        /*0138*/ 	.byte	0x04, 0x17
        /*013a*/ 	.short	(.L_3447 - .L_3446)
.L_3446:
        /*013c*/ 	.word	0x00000000
        /*0140*/ 	.short	0x0000
        /*0142*/ 	.short	0x0000
        /*0144*/ 	.byte	0x00, 0xf5, 0x21, 0x00


	//----- nvinfo : EIATTR_SPARSE_MMA_MASK
	.align		4
.L_3447:
        /*0148*/ 	.byte	0x03, 0x50
        /*014a*/ 	.short	0x0000


	//----- nvinfo : EIATTR_MAXREG_COUNT
	.align		4
        /*014c*/ 	.byte	0x03, 0x1b
        /*014e*/ 	.short	0x00ff


	//----- nvinfo : EIATTR_NUM_BARRIERS
	.align		4
        /*0150*/ 	.byte	0x02, 0x4c
        /*0152*/ 	.byte	0x01
	.zero		1


	//----- nvinfo : EIATTR_MERCURY_ISA_VERSION
	.align		4
        /*0154*/ 	.byte	0x03, 0x5f
        /*0156*/ 	.short	0x0101


	//----- nvinfo : EIATTR_VRC_CTA_INIT_COUNT
	.align		4
        /*0158*/ 	.byte	0x02, 0x4a
	.zero		1
	.zero		1


	//----- nvinfo : EIATTR_EXIT_INSTR_OFFSETS
	.align		4
        /*015c*/ 	.byte	0x04, 0x1c
        /*015e*/ 	.short	(.L_3449 - .L_3448)


	//   ....[0]....
.L_3448:
        /*0160*/ 	.word	0x00000cb0


	//   ....[1]....
        /*0164*/ 	.word	0x000068e0


	//   ....[2]....
        /*0168*/ 	.word	0x00006b90


	//   ....[3]....
        /*016c*/ 	.word	0x00006cc0


	//   ....[4]....
        /*0170*/ 	.word	0x00006d50


	//   ....[5]....
        /*0174*/ 	.word	0x00006d90


	//----- nvinfo : EIATTR_CRS_STACK_SIZE
	.align		4
.L_3449:
        /*0178*/ 	.byte	0x04, 0x1e
        /*017a*/ 	.short	(.L_3451 - .L_3450)
.L_3450:
        /*017c*/ 	.word	0x00000000


	//----- nvinfo : EIATTR_CBANK_PARAM_SIZE
	.align		4
.L_3451:
        /*0180*/ 	.byte	0x03, 0x19
        /*0182*/ 	.short	0x0074


	//----- nvinfo : EIATTR_PARAM_CBANK
	.align		4
        /*0184*/ 	.byte	0x04, 0x0a
        /*0186*/ 	.short	(.L_3453 - .L_3452)
	.align		4
.L_3452:
        /*0188*/ 	.word	index@(.nv.constant0._Z23gemm_half_q_half_kernelILi2ELi40ELb0ELb0ELi32EEvPK6__halfPKjS4_S2_PS0_iiiiPKtS7_iiiiiibS2_i)
        /*018c*/ 	.short	0x0380
        /*018e*/ 	.short	0x0074


	//----- nvinfo : EIATTR_SW_WAR
	.align		4
.L_3453:
        /*0190*/ 	.byte	0x04, 0x36
        /*0192*/ 	.short	(.L_3455 - .L_3454)
.L_3454:
        /*0194*/ 	.word	0x00000008
.L_3455:


//--------------------- .nv.info._Z23gemm_half_q_half_kernelILi2ELi10ELb0ELb0ELi32EEvPK6__halfPKjS4_S2_PS0_iiiiPKtS7_iiiiiibS2_i --------------------------
	.section	.nv.info._Z23gemm_half_q_half_kernelILi2ELi10ELb0ELb0ELi32EEvPK6__halfPKjS4_S2_PS0_iiiiPKtS7_iiiiiibS2_i,"",@"SHT_CUDA_INFO"
	.sectionflags	@""
	.align	4


	//----- nvinfo : EIATTR_CUDA_API_VERSION
	.align		4
        /*0000*/ 	.byte	0x04, 0x37
        /*0002*/ 	.short	(.L_3457 - .L_3456)
.L_3456:
        /*0004*/ 	.word	0x00000082


	//----- nvinfo : EIATTR_KPARAM_INFO
	.align		4
.L_3457:
        /*0008*/ 	.byte	0x04, 0x17
        /*000a*/ 	.short	(.L_3459 - .L_3458)
.L_3458:
        /*000c*/ 	.word	0x00000000
        /*0010*/ 	.short	0x0013
        /*0012*/ 	.short	0x0070
        /*0014*/ 	.byte	0x00, 0xf0, 0x11, 0x00


	//----- nvinfo : EIATTR_KPARAM_INFO
	.align		4
.L_3459:
        /*0018*/ 	.byte	0x04, 0x17
        /*001a*/ 	.short	(.L_3461 - .L_3460)
.L_3460:
        /*001c*/ 	.word	0x00000000
        /*0020*/ 	.short	0x0012
        /*0022*/ 	.short	0x0068
        /*0024*/ 	.byte	0x00, 0xf5, 0x21, 0x00


	//----- nvinfo : EIATTR_KPARAM_INFO
	.align		4
.L_3461:
        /*0028*/ 	.byte	0x04, 0x17
        /*002a*/ 	.short	(.L_3463 - .L_3462)
.L_3462:
        /*002c*/ 	.word	0x00000000
        /*0030*/ 	.short	0x0011
        /*0032*/ 	.short	0x0060
        /*0034*/ 	.byte	0x00, 0xf0, 0x05, 0x00


	//----- nvinfo : EIATTR_KPARAM_INFO
	.align		4
.L_3463:
        /*0038*/ 	.byte	0x04, 0x17
        /*003a*/ 	.short	(.L_3465 - .L_3464)
.L_3464:
        /*003c*/ 	.word	0x00000000
        /*0040*/ 	.short	0x0010
        /*0042*/ 	.short	0x005c
        /*0044*/ 	.byte	0x00, 0xf0, 0x11, 0x00


	//----- nvinfo : EIATTR_KPARAM_INFO
	.align		4
.L_3465:
        /*0048*/ 	.byte	0x04, 0x17
        /*004a*/ 	.short	(.L_3467 - .L_3466)
.L_3466:
        /*004c*/ 	.word	0x00000000
        /*0050*/ 	.short	0x000f
        /*0052*/ 	.short	0x0058
        /*0054*/ 	.byte	0x00, 0xf0, 0x11, 0x00


	//----- nvinfo : EIATTR_KPARAM_INFO
	.align		4
.L_3467:
        /*0058*/ 	.byte	0x04, 0x17
        /*005a*/ 	.short	(.L_3469 - .L_3468)
.L_3468:
        /*005c*/ 	.word	0x00000000
        /*0060*/ 	.short	0x000e
        /*0062*/ 	.short	0x0054
        /*0064*/ 	.byte	0x00, 0xf0, 0x11, 0x00


	//----- nvinfo : EIATTR_KPARAM_INFO
	.align		4
.L_3469:
        /*0068*/ 	.byte	0x04, 0x17
        /*006a*/ 	.short	(.L_3471 - .L_3470)
.L_3470:
        /*006c*/ 	.word	0x00000000
        /*0070*/ 	.short	0x000d
        /*0072*/ 	.short	0x0050
        /*0074*/ 	.byte	0x00, 0xf0, 0x11, 0x00


	//----- nvinfo : EIATTR_KPARAM_INFO
	.align		4
.L_3471:
        /*0078*/ 	.byte	0x04, 0x17
        /*007a*/ 	.short	(.L_3473 - .L_3472)
.L_3472:
        /*007c*/ 	.word	0x00000000
        /*0080*/ 	.short	0x000c
        /*0082*/ 	.short	0x004c
        /*0084*/ 	.byte	0x00, 0xf0, 0x11, 0x00


	//----- nvinfo : EIATTR_KPARAM_INFO
	.align		4
.L_3473:
        /*0088*/ 	.byte	0x04, 0x17
        /*008a*/ 	.short	(.L_3475 - .L_3474)
.L_3474:
        /*008c*/ 	.word	0x00000000
        /*0090*/ 	.short	0x000b
        /*0092*/ 	.short	0x0048
        /*0094*/ 	.byte	0x00, 0xf0, 0x11, 0x00


	//----- nvinfo : EIATTR_KPARAM_INFO
	.align		4
.L_3475:
        /*0098*/ 	.byte	0x04, 0x17
        /*009a*/ 	.short	(.L_3477 - .L_3476)
.L_3476:
        /*009c*/ 	.word	0x00000000
        /*00a0*/ 	.short	0x000a
        /*00a2*/ 	.short	0x0040
        /*00a4*/ 	.byte	0x00, 0xf5, 0x21, 0x00


	//----- nvinfo : EIATTR_KPARAM_INFO
	.align		4
.L_3477:
        /*00a8*/ 	.byte	0x04, 0x17
        /*00aa*/ 	.short	(.L_3479 - .L_3478)
.L_3478:
        /*00ac*/ 	.word	0x00000000
        /*00b0*/ 	.short	0x0009
        /*00b2*/ 	.short	0x0038
        /*00b4*/ 	.byte	0x00, 0xf5, 0x21, 0x00


	//----- nvinfo : EIATTR_KPARAM_INFO
	.align		4
.L_3479:
        /*00b8*/ 	.byte	0x04, 0x17
        /*00ba*/ 	.short	(.L_3481 - .L_3480)
.L_3480:
        /*00bc*/ 	.word	0x00000000
        /*00c0*/ 	.short	0x0008
        /*00c2*/ 	.short	0x0034
        /*00c4*/ 	.byte	0x00, 0xf0, 0x11, 0x00


	//----- nvinfo : EIATTR_KPARAM_INFO
	.align		4
.L_3481:
        /*00c8*/ 	.byte	0x04, 0x17
        /*00ca*/ 	.short	(.L_3483 - .L_3482)
.L_3482:
        /*00cc*/ 	.word	0x00000000
        /*00d0*/ 	.short	0x0007
        /*00d2*/ 	.short	0x0030
        /*00d4*/ 	.byte	0x00, 0xf0, 0x11, 0x00


	//----- nvinfo : EIATTR_KPARAM_INFO
	.align		4
.L_3483:
        /*00d8*/ 	.byte	0x04, 0x17
        /*00da*/ 	.short	(.L_3485 - .L_3484)
.L_3484:
        /*00dc*/ 	.word	0x00000000
        /*00e0*/ 	.short	0x0006
        /*00e2*/ 	.short	0x002c
        /*00e4*/ 	.byte	0x00, 0xf0, 0x11, 0x00


	//----- nvinfo : EIATTR_KPARAM_INFO
	.align		4
.L_3485:
        /*00e8*/ 	.byte	0x04, 0x17
        /*00ea*/ 	.short	(.L_3487 - .L_3486)
.L_3486:
        /*00ec*/ 	.word	0x00000000
        /*00f0*/ 	.short	0x0005
        /*00f2*/ 	.short	0x0028
        /*00f4*/ 	.byte	0x00, 0xf0, 0x11, 0x00


	//----- nvinfo : EIATTR_KPARAM_INFO
	.align		4
.L_3487:
        /*00f8*/ 	.byte	0x04, 0x17
        /*00fa*/ 	.short	(.L_3489 - .L_3488)
.L_3488:
        /*00fc*/ 	.word	0x00000000
        /*0100*/ 	.short	0x0004
        /*0102*/ 	.short	0x0020
        /*0104*/ 	.byte	0x00, 0xf5, 0x21, 0x00


	//----- nvinfo : EIATTR_KPARAM_INFO
	.align		4
.L_3489:
        /*0108*/ 	.byte	0x04, 0x17
        /*010a*/ 	.short	(.L_3491 - .L_3490)
.L_3490:
        /*010c*/ 	.word	0x00000000
        /*0110*/ 	.short	0x0003
        /*0112*/ 	.short	0x0018
        /*0114*/ 	.byte	0x00, 0xf5, 0x21, 0x00


	//----- nvinfo : EIATTR_KPARAM_INFO
	.align		4
.L_3491:
        /*0118*/ 	.byte	0x04, 0x17
        /*011a*/ 	.short	(.L_3493 - .L_3492)
.L_3492:
        /*011c*/ 	.word	0x00000000
        /*0120*/ 	.short	0x0002
        /*0122*/ 	.short	0x0010
        /*0124*/ 	.byte	0x00, 0xf5, 0x21, 0x00


	//----- nvinfo : EIATTR_KPARAM_INFO
	.align		4
.L_3493:
        /*0128*/ 	.byte	0x04, 0x17
        /*012a*/ 	.short	(.L_3495 - .L_3494)
.L_3494:
        /*012c*/ 	.word	0x00000000
        /*0130*/ 	.short	0x0001
        /*0132*/ 	.short	0x0008
        /*0134*/ 	.byte	0x00, 0xf5, 0x21, 0x00


	//----- nvinfo : EIATTR_KPARAM_INFO
	.align		4
.L_3495:
        /*0138*/ 	.byte	0x04, 0x17
        /*013a*/ 	.short	(.L_3497 - .L_3496)
.L_3496:
        /*013c*/ 	.word	0x00000000
        /*0140*/ 	.short	0x0000
        /*0142*/ 	.short	0x0000
        /*0144*/ 	.byte	0x00, 0xf5, 0x21, 0x00


	//----- nvinfo : EIATTR_SPARSE_MMA_MASK
	.align		4
.L_3497:
        /*0148*/ 	.byte	0x03, 0x50
        /*014a*/ 	.short	0x0000


	//----- nvinfo : EIATTR_MAXREG_COUNT
	.align		4
        /*014c*/ 	.byte	0x03, 0x1b
        /*014e*/ 	.short	0x00ff


	//----- nvinfo : EIATTR_NUM_BARRIERS
	.align		4
        /*0150*/ 	.byte	0x02, 0x4c
        /*0152*/ 	.byte	0x01
	.zero		1


	//----- nvinfo : EIATTR_MERCURY_ISA_VERSION
	.align		4
        /*0154*/ 	.byte	0x03, 0x5f
        /*0156*/ 	.short	0x0101


	//----- nvinfo : EIATTR_VRC_CTA_INIT_COUNT
	.align		4
        /*0158*/ 	.byte	0x02, 0x4a
	.zero		1
	.zero		1


	//----- nvinfo : EIATTR_EXIT_INSTR_OFFSETS
	.align		4
        /*015c*/ 	.byte	0x04, 0x1c
        /*015e*/ 	.short	(.L_3499 - .L_3498)


	//   ....[0]....
.L_3498:
        /*0160*/ 	.word	0x00000cb0


	//   ....[1]....
        /*0164*/ 	.word	0x00005890


	//   ....[2]....
        /*0168*/ 	.word	0x00005b40


	//   ....[3]....
        /*016c*/ 	.word	0x00005c70


	//   ....[4]....
        /*0170*/ 	.word	0x00005d00


	//   ....[5]....
        /*0174*/ 	.word	0x00005d40


	//----- nvinfo : EIATTR_CRS_STACK_SIZE
	.align		4
.L_3499:
        /*0178*/ 	.byte	0x04, 0x1e
        /*017a*/ 	.short	(.L_3501 - .L_3500)
.L_3500:
        /*017c*/ 	.word	0x00000000


	//----- nvinfo : EIATTR_CBANK_PARAM_SIZE
	.align		4
.L_3501:
        /*0180*/ 	.byte	0x03, 0x19
        /*0182*/ 	.short	0x0074


	//----- nvinfo : EIATTR_PARAM_CBANK
	.align		4
        /*0184*/ 	.byte	0x04, 0x0a
        /*0186*/ 	.short	(.L_3503 - .L_3502)
	.align		4
.L_3502:
        /*0188*/ 	.word	index@(.nv.constant0._Z23gemm_half_q_half_kernelILi2ELi10ELb0ELb0ELi32EEvPK6__halfPKjS4_S2_PS0_iiiiPKtS7_iiiiiibS2_i)
        /*018c*/ 	.short	0x0380
        /*018e*/ 	.short	0x0074


	//----- nvinfo : EIATTR_SW_WAR
	.align		4
.L_3503:
        /*0190*/ 	.byte	0x04, 0x36
        /*0192*/ 	.short	(.L_3505 - .L_3504)
.L_3504:
        /*0194*/ 	.word	0x00000008
.L_3505:


//--------------------- .nv.info._Z23gemm_half_q_half_kernelILi2ELi172ELb0ELb0ELi32EEvPK6__halfPKjS4_S2_PS0_iiiiPKtS7_iiiiiibS2_i --------------------------
	.section	.nv.info._Z23gemm_half_q_half_kernelILi2ELi172ELb0ELb0ELi32EEvPK6__halfPKjS4_S2_PS0_iiiiPKtS7_iiiiiibS2_i,"",@"SHT_CUDA_INFO"
	.sectionflags	@""
	.align	4


	//----- nvinfo : EIATTR_CUDA_API_VERSION
	.align		4
        /*0000*/ 	.byte	0x04, 0x37
        /*0002*/ 	.short	(.L_3507 - .L_3506)
.L_3506:
        /*0004*/ 	.word	0x00000082


	//----- nvinfo : EIATTR_KPARAM_INFO
	.align		4
.L_3507:
        /*0008*/ 	.byte	0x04, 0x17
        /*000a*/ 	.short	(.L_3509 - .L_3508)
.L_3508:
        /*000c*/ 	.word	0x00000000
        /*0010*/ 	.short	0x0013
        /*0012*/ 	.short	0x0070
        /*0014*/ 	.byte	0x00, 0xf0, 0x11, 0x00


	//----- nvinfo : EIATTR_KPARAM_INFO
	.align		4
.L_3509:
        /*0018*/ 	.byte	0x04, 0x17
        /*001a*/ 	.short	(.L_3511 - .L_3510)
.L_3510:
        /*001c*/ 	.word	0x00000000
        /*0020*/ 	.short	0x0012
        /*0022*/ 	.short	0x0068
        /*0024*/ 	.byte	0x00, 0xf5, 0x21, 0x00


	//----- nvinfo : EIATTR_KPARAM_INFO
	.align		4
.L_3511:
        /*0028*/ 	.byte	0x04, 0x17
        /*002a*/ 	.short	(.L_3513 - .L_3512)
.L_3512:
        /*002c*/ 	.word	0x00000000
        /*0030*/ 	.short	0x0011
        /*0032*/ 	.short	0x0060
        /*0034*/ 	.byte	0x00, 0xf0, 0x05, 0x00


	//----- nvinfo : EIATTR_KPARAM_INFO
	.align		4
.L_3513:
        /*0038*/ 	.byte	0x04, 0x17
        /*003a*/ 	.short	(.L_3515 - .L_3514)
.L_3514:
        /*003c*/ 	.word	0x00000000
        /*0040*/ 	.short	0x0010
        /*0042*/ 	.short	0x005c
        /*0044*/ 	.byte	0x00, 0xf0, 0x11, 0x00


	//----- nvinfo : EIATTR_KPARAM_INFO
	.align		4
.L_3515:
        /*0048*/ 	.byte	0x04, 0x17
        /*004a*/ 	.short	(.L_3517 - .L_3516)
.L_3516:
        /*004c*/ 	.word	0x00000000
        /*0050*/ 	.short	0x000f
        /*0052*/ 	.short	0x0058
        /*0054*/ 	.byte	0x00, 0xf0, 0x11, 0x00


	//----- nvinfo : EIATTR_KPARAM_INFO
	.align		4
.L_3517:
        /*0058*/ 	.byte	0x04, 0x17
        /*005a*/ 	.short	(.L_3519 - .L_3518)
.L_3518:
        /*005c*/ 	.word	0x00000000
        /*0060*/ 	.short	0x000e
        /*0062*/ 	.short	0x0054
        /*0064*/ 	.byte	0x00, 0xf0, 0x11, 0x00


	//----- nvinfo : EIATTR_KPARAM_INFO
	.align		4
.L_3519:
        /*0068*/ 	.byte	0x04, 0x17
        /*006a*/ 	.short	(.L_3521 - .L_3520)
.L_3520:
        /*006c*/ 	.word	0x00000000
        /*0070*/ 	.short	0x000d
        /*0072*/ 	.short	0x0050
        /*0074*/ 	.byte	0x00, 0xf0, 0x11, 0x00


	//----- nvinfo : EIATTR_KPARAM_INFO
	.align		4
.L_3521:
        /*0078*/ 	.byte	0x04, 0x17
        /*007a*/ 	.short	(.L_3523 - .L_3522)
.L_3522:
        /*007c*/ 	.word	0x00000000
        /*0080*/ 	.short	0x000c
        /*0082*/ 	.short	0x004c
        /*0084*/ 	.byte	0x00, 0xf0, 0x11, 0x00


	//----- nvinfo : EIATTR_KPARAM_INFO
	.align		4
.L_3523:
        /*0088*/ 	.byte	0x04, 0x17
        /*008a*/ 	.short	(.L_3525 - .L_3524)
.L_3524:
        /*008c*/ 	.word	0x00000000
        /*0090*/ 	.short	0x000b
        /*0092*/ 	.short	0x0048
        /*0094*/ 	.byte	0x00, 0xf0, 0x11, 0x00


	//----- nvinfo : EIATTR_KPARAM_INFO
	.align		4
.L_3525:
        /*0098*/ 	.byte	0x04, 0x17
        /*009a*/ 	.short	(.L_3527 - .L_3526)
.L_3526:
        /*009c*/ 	.word	0x00000000
        /*00a0*/ 	.short	0x000a
        /*00a2*/ 	.short	0x0040
        /*00a4*/ 	.byte	0x00, 0xf5, 0x21, 0x00


	//----- nvinfo : EIATTR_KPARAM_INFO
	.align		4
.L_3527:
        /*00a8*/ 	.byte	0x04, 0x17
        /*00aa*/ 	.short	(.L_3529 - .L_3528)
.L_3528:
        /*00ac*/ 	.word	0x00000000
        /*00b0*/ 	.short	0x0009
        /*00b2*/ 	.short	0x0038
        /*00b4*/ 	.byte	0x00, 0xf5, 0x21, 0x00


	//----- nvinfo : EIATTR_KPARAM_INFO
	.align		4
.L_3529:
        /*00b8*/ 	.byte	0x04, 0x17
        /*00ba*/ 	.short	(.L_3531 - .L_3530)
.L_3530:
        /*00bc*/ 	.word	0x00000000
        /*00c0*/ 	.short	0x0008
        /*00c2*/ 	.short	0x0034
        /*00c4*/ 	.byte	0x00, 0xf0, 0x11, 0x00


	//----- nvinfo : EIATTR_KPARAM_INFO
	.align		4
.L_3531:
        /*00c8*/ 	.byte	0x04, 0x17
        /*00ca*/ 	.short	(.L_3533 - .L_3532)
.L_3532:
        /*00cc*/ 	.word	0x00000000
        /*00d0*/ 	.short	0x0007
        /*00d2*/ 	.short	0x0030
        /*00d4*/ 	.byte	0x00, 0xf0, 0x11, 0x00


	//----- nvinfo : EIATTR_KPARAM_INFO
	.align		4
.L_3533:
        /*00d8*/ 	.byte	0x04, 0x17
        /*00da*/ 	.short	(.L_3535 - .L_3534)
.L_3534:
        /*00dc*/ 	.word	0x00000000
        /*00e0*/ 	.short	0x0006
        /*00e2*/ 	.short	0x002c
        /*00e4*/ 	.byte	0x00, 0xf0, 0x11, 0x00


	//----- nvinfo : EIATTR_KPARAM_INFO
	.align		4
.L_3535:
        /*00e8*/ 	.byte	0x04, 0x17
        /*00ea*/ 	.short	(.L_3537 - .L_3536)
.L_3536:
        /*00ec*/ 	.word	0x00000000
        /*00f0*/ 	.short	0x0005
        /*00f2*/ 	.short	0x0028
        /*00f4*/ 	.byte	0x00, 0xf0, 0x11, 0x00


	//----- nvinfo : EIATTR_KPARAM_INFO
	.align		4
.L_3537:
        /*00f8*/ 	.byte	0x04, 0x17
        /*00fa*/ 	.short	(.L_3539 - .L_3538)
.L_3538:
        /*00fc*/ 	.word	0x00000000
        /*0100*/ 	.short	0x0004
        /*0102*/ 	.short	0x0020
        /*0104*/ 	.byte	0x00, 0xf5, 0x21, 0x00


	//----- nvinfo : EIATTR_KPARAM_INFO
	.align		4
.L_3539:
        /*0108*/ 	.byte	0x04, 0x17
        /*010a*/ 	.short	(.L_3541 - .L_3540)
.L_3540:
        /*010c*/ 	.word	0x00000000
        /*0110*/ 	.short	0x0003
        /*0112*/ 	.short	0x0018
        /*0114*/ 	.byte	0x00, 0xf5, 0x21, 0x00


	//----- nvinfo : EIATTR_KPARAM_INFO
	.align		4
.L_3541:
        /*0118*/ 	.byte	0x04, 0x17
        /*011a*/ 	.short	(.L_3543 - .L_3542)
.L_3542:
        /*011c*/ 	.word	0x00000000
        /*0120*/ 	.short	0x0002
        /*0122*/ 	.short	0x0010
        /*0124*/ 	.byte	0x00, 0xf5, 0x21, 0x00


	//----- nvinfo : EIATTR_KPARAM_INFO
	.align		4
.L_3543:
        /*0128*/ 	.byte	0x04, 0x17
        /*012a*/ 	.short	(.L_3545 - .L_3544)
.L_3544:
        /*012c*/ 	.word	0x00000000
        /*0130*/ 	.short	0x0001
        /*0132*/ 	.short	0x0008
        /*0134*/ 	.byte	0x00, 0xf5, 0x21, 0x00


	//----- nvinfo : EIATTR_KPARAM_INFO
	.align		4
.L_3545:
        /*0138*/ 	.byte	0x04, 0x17
        /*013a*/ 	.short	(.L_3547 - .L_3546)
.L_3546:
        /*013c*/ 	.word	0x00000000
        /*0140*/ 	.short	0x0000
        /*0142*/ 	.short	0x0000
        /*0144*/ 	.byte	0x00, 0xf5, 0x21, 0x00


	//----- nvinfo : EIATTR_SPARSE_MMA_MASK
	.align		4
.L_3547:
        /*0148*/ 	.byte	0x03, 0x50
        /*014a*/ 	.short	0x0000


	//----- nvinfo : EIATTR_MAXREG_COUNT
	.align		4
        /*014c*/ 	.byte	0x03, 0x1b
        /*014e*/ 	.short	0x00ff


	//----- nvinfo : EIATTR_NUM_BARRIERS
	.align		4
        /*0150*/ 	.byte	0x02, 0x4c
        /*0152*/ 	.byte	0x01
	.zero		1


	//----- nvinfo : EIATTR_MERCURY_ISA_VERSION
	.align		4
        /*0154*/ 	.byte	0x03, 0x5f
        /*0156*/ 	.short	0x0101


	//----- nvinfo : EIATTR_VRC_CTA_INIT_COUNT
	.align		4
        /*0158*/ 	.byte	0x02, 0x4a
	.zero		1
	.zero		1


	//----- nvinfo : EIATTR_EXIT_INSTR_OFFSETS
	.align		4
        /*015c*/ 	.byte	0x04, 0x1c
        /*015e*/ 	.short	(.L_3549 - .L_3548)


	//   ....[0]....
.L_3548:
        /*0160*/ 	.word	0x00000cb0


	//   ....[1]....
        /*0164*/ 	.word	0x0000c2b0


	//   ....[2]....
        /*0168*/ 	.word	0x0000c560


	//   ....[3]....
        /*016c*/ 	.word	0x0000c690


	//   ....[4]....
        /*0170*/ 	.word	0x0000c730


	//   ....[5]....
        /*0174*/ 	.word	0x0000c770


	//----- nvinfo : EIATTR_CRS_STACK_SIZE
	.align		4
.L_3549:
        /*0178*/ 	.byte	0x04, 0x1e
        /*017a*/ 	.short	(.L_3551 - .L_3550)
.L_3550:
        /*017c*/ 	.word	0x00000000


	//----- nvinfo : EIATTR_CBANK_PARAM_SIZE
	.align		4
.L_3551:
        /*0180*/ 	.byte	0x03, 0x19
        /*0182*/ 	.short	0x0074


	//----- nvinfo : EIATTR_PARAM_CBANK
	.align		4
        /*0184*/ 	.byte	0x04, 0x0a
        /*0186*/ 	.short	(.L_3553 - .L_3552)
	.align		4
.L_3552:
        /*0188*/ 	.word	index@(.nv.constant0._Z23gemm_half_q_half_kernelILi2ELi172ELb0ELb0ELi32EEvPK6__halfPKjS4_S2_PS0_iiiiPKtS7_iiiiiibS2_i)
        /*018c*/ 	.short	0x0380
        /*018e*/ 	.short	0x0074


	//----- nvinfo : EIATTR_SW_WAR
	.align		4
.L_3553:
        /*0190*/ 	.byte	0x04, 0x36
        /*0192*/ 	.short	(.L_3555 - .L_3554)
.L_3554:
        /*0194*/ 	.word	0x00000008
.L_3555:


//--------------------- .nv.info._Z23gemm_half_q_half_kernelILi2ELi176ELb0ELb0ELi32EEvPK6__halfPKjS4_S2_PS0_iiiiPKtS7_iiiiiibS2_i --------------------------
	.section	.nv.info._Z23gemm_half_q_half_kernelILi2ELi176ELb0ELb0ELi32EEvPK6__halfPKjS4_S2_PS0_iiiiPKtS7_iiiiiibS2_i,"",@"SHT_CUDA_INFO"
	.sectionflags	@""
	.align	4


	//----- nvinfo : EIATTR_CUDA_API_VERSION
	.align		4
        /*0000*/ 	.byte	0x04, 0x37
        /*0002*/ 	.short	(.L_3557 - .L_3556)
.L_3556:
        /*0004*/ 	.word	0x00000082


	//----- nvinfo : EIATTR_KPARAM_INFO
	.align		4
.L_3557:
        /*0008*/ 	.byte	0x04, 0x17
        /*000a*/ 	.short	(.L_3559 - .L_3558)
.L_3558:
        /*000c*/ 	.word	0x00000000
        /*0010*/ 	.short	0x0013
        /*0012*/ 	.short	0x0070
        /*0014*/ 	.byte	0x00, 0xf0, 0x11, 0x00


	//----- nvinfo : EIATTR_KPARAM_INFO
	.align		4
.L_3559:
        /*0018*/ 	.byte	0x04, 0x17
        /*001a*/ 	.short	(.L_3561 - .L_3560)
.L_3560:
        /*001c*/ 	.word	0x00000000
        /*0020*/ 	.short	0x0012
        /*0022*/ 	.short	0x0068
        /*0024*/ 	.byte	0x00, 0xf5, 0x21, 0x00


	//----- nvinfo : EIATTR_KPARAM_INFO
	.align		4
.L_3561:
        /*0028*/ 	.byte	0x04, 0x17
        /*002a*/ 	.short	(.L_3563 - .L_3562)
.L_3562:
        /*002c*/ 	.word	0x00000000
        /*0030*/ 	.short	0x0011
        /*0032*/ 	.short	0x0060
        /*0034*/ 	.byte	0x00, 0xf0, 0x05, 0x00


	//----- nvinfo : EIATTR_KPARAM_INFO
	.align		4
.L_3563:
        /*0038*/ 	.byte	0x04, 0x17
        /*003a*/ 	.short	(.L_3565 - .L_3564)
.L_3564:
        /*003c*/ 	.word	0x00000000
        /*0040*/ 	.short	0x0010
        /*0042*/ 	.short	0x005c
        /*0044*/ 	.byte	0x00, 0xf0, 0x11, 0x00


	//----- nvinfo : EIATTR_KPARAM_INFO
	.align		4
.L_3565:
        /*0048*/ 	.byte	0x04, 0x17
        /*004a*/ 	.short	(.L_3567 - .L_3566)
.L_3566:
        /*004c*/ 	.word	0x00000000
        /*0050*/ 	.short	0x000f
        /*0052*/ 	.short	0x0058
        /*0054*/ 	.byte	0x00, 0xf0, 0x11, 0x00


	//----- nvinfo : EIATTR_KPARAM_INFO
	.align		4
.L_3567:
        /*0058*/ 	.byte	0x04, 0x17
        /*005a*/ 	.short	(.L_3569 - .L_3568)
.L_3568:
        /*005c*/ 	.word	0x00000000
        /*0060*/ 	.short	0x000e
        /*0062*/ 	.short	0x0054
        /*0064*/ 	.byte	0x00, 0xf0, 0x11, 0x00


	//----- nvinfo : EIATTR_KPARAM_INFO
	.align		4
.L_3569:
        /*0068*/ 	.byte	0x04, 0x17
        /*006a*/ 	.short	(.L_3571 - .L_3570)
.L_3570:
        /*006c*/ 	.word	0x00000000
        /*0070*/ 	.short	0x000d
        /*0072*/ 	.short	0x0050
        /*0074*/ 	.byte	0x00, 0xf0, 0x11, 0x00


	//----- nvinfo : EIATTR_KPARAM_INFO
	.align		4
.L_3571:
        /*0078*/ 	.byte	0x04, 0x17
        /*007a*/ 	.short	(.L_3573 - .L_3572)
.L_3572:
        /*007c*/ 	.word	0x00000000
        /*0080*/ 	.short	0x000c
        /*0082*/ 	.short	0x004c
        /*0084*/ 	.byte	0x00, 0xf0, 0x11, 0x00


	//----- nvinfo : EIATTR_KPARAM_INFO
	.align		4
.L_3573:
        /*0088*/ 	.byte	0x04, 0x17
        /*008a*/ 	.short	(.L_3575 - .L_3574)
.L_3574:
        /*008c*/ 	.word	0x00000000
        /*0090*/ 	.short	0x000b
        /*0092*/ 	.short	0x0048
        /*0094*/ 	.byte	0x00, 0xf0, 0x11, 0x00


	//----- nvinfo : EIATTR_KPARAM_INFO
	.align		4
.L_3575:
        /*0098*/ 	.byte	0x04, 0x17
        /*009a*/ 	.short	(.L_3577 - .L_3576)
.L_3576:
        /*009c*/ 	.word	0x00000000
        /*00a0*/ 	.short	0x000a
        /*00a2*/ 	.short	0x0040
        /*00a4*/ 	.byte	0x00, 0xf5, 0x21, 0x00


	//----- nvinfo : EIATTR_KPARAM_INFO
	.align		4
.L_3577:
        /*00a8*/ 	.byte	0x04, 0x17
        /*00aa*/ 	.short	(.L_3579 - .L_3578)
.L_3578:
        /*00ac*/ 	.word	0x00000000
        /*00b0*/ 	.short	0x0009
        /*00b2*/ 	.short	0x0038
        /*00b4*/ 	.byte	0x00, 0xf5, 0x21, 0x00


	//----- nvinfo : EIATTR_KPARAM_INFO
	.align		4
.L_3579:
        /*00b8*/ 	.byte	0x04, 0x17
        /*00ba*/ 	.short	(.L_3581 - .L_3580)
.L_3580:
        /*00bc*/ 	.word	0x00000000
        /*00c0*/ 	.short	0x0008
        /*00c2*/ 	.short	0x0034
        /*00c4*/ 	.byte	0x00, 0xf0, 0x11, 0x00


	//----- nvinfo : EIATTR_KPARAM_INFO
	.align		4
.L_3581:
        /*00c8*/ 	.byte	0x04, 0x17
        /*00ca*/ 	.short	(.L_3583 - .L_3582)
.L_3582:
        /*00cc*/ 	.word	0x00000000
        /*00d0*/ 	.short	0x0007
        /*00d2*/ 	.short	0x0030
        /*00d4*/ 	.byte	0x00, 0xf0, 0x11, 0x00


	//----- nvinfo : EIATTR_KPARAM_INFO
	.align		4
.L_3583:
        /*00d8*/ 	.byte	0x04, 0x17
        /*00da*/ 	.short	(.L_3585 - .L_3584)
.L_3584:
        /*00dc*/ 	.word	0x00000000
        /*00e0*/ 	.short	0x0006
        /*00e2*/ 	.short	0x002c
        /*00e4*/ 	.byte	0x00, 0xf0, 0x11, 0x00


	//----- nvinfo : EIATTR_KPARAM_INFO
	.align		4
.L_3585:
        /*00e8*/ 	.byte	0x04, 0x17
        /*00ea*/ 	.short	(.L_3587 - .L_3586)
.L_3586:
        /*00ec*/ 	.word	0x00000000
        /*00f0*/ 	.short	0x0005
        /*00f2*/ 	.short	0x0028
        /*00f4*/ 	.byte	0x00, 0xf0, 0x11, 0x00


	//----- nvinfo : EIATTR_KPARAM_INFO
	.align		4
.L_3587:
        /*00f8*/ 	.byte	0x04, 0x17
        /*00fa*/ 	.short	(.L_3589 - .L_3588)
.L_3588:
        /*00fc*/ 	.word	0x00000000
        /*0100*/ 	.short	0x0004
        /*0102*/ 	.short	0x0020
        /*0104*/ 	.byte	0x00, 0xf5, 0x21, 0x00


	//----- nvinfo : EIATTR_KPARAM_INFO
	.align		4
.L_3589:
        /*0108*/ 	.byte	0x04, 0x17
        /*010a*/ 	.short	(.L_3591 - .L_3590)
.L_3590:
        /*010c*/ 	.word	0x00000000
        /*0110*/ 	.short	0x0003
        /*0112*/ 	.short	0x0018
        /*0114*/ 	.byte	0x00, 0xf5, 0x21, 0x00


	//----- nvinfo : EIATTR_KPARAM_INFO
	.align		4
.L_3591:
        /*0118*/ 	.byte	0x04, 0x17
        /*011a*/ 	.short	(.L_3593 - .L_3592)
.L_3592:
        /*011c*/ 	.word	0x00000000
        /*0120*/ 	.short	0x0002
        /*0122*/ 	.short	0x0010
        /*0124*/ 	.byte	0x00, 0xf5, 0x21, 0x00


	//----- nvinfo : EIATTR_KPARAM_INFO
	.align		4
.L_3593:
        /*0128*/ 	.byte	0x04, 0x17
        /*012a*/ 	.short	(.L_3595 - .L_3594)
.L_3594:
        /*012c*/ 	.word	0x00000000
        /*0130*/ 	.short	0x0001
        /*0132*/ 	.short	0x0008
        /*0134*/ 	.byte	0x00, 0xf5, 0x21, 0x00


	//----- nvinfo : EIATTR_KPARAM_INFO
	.align		4
.L_3595:
        /*0138*/ 	.byte	0x04, 0x17
        /*013a*/ 	.short	(.L_3597 - .L_3596)
.L_3596:
        /*013c*/ 	.word	0x00000000
        /*0140*/ 	.short	0x0000
        /*0142*/ 	.short	0x0000
        /*0144*/ 	.byte	0x00, 0xf5, 0x21, 0x00


	//----- nvinfo : EIATTR_SPARSE_MMA_MASK
	.align		4
.L_3597:
        /*0148*/ 	.byte	0x03, 0x50
        /*014a*/ 	.short	0x0000


	//----- nvinfo : EIATTR_MAXREG_COUNT
	.align		4
        /*014c*/ 	.byte	0x03, 0x1b
        /*014e*/ 	.short	0x00ff


	//----- nvinfo : EIATTR_NUM_BARRIERS
	.align		4
        /*0150*/ 	.byte	0x02, 0x4c
        /*0152*/ 	.byte	0x01
	.zero		1


	//----- nvinfo : EIATTR_MERCURY_ISA_VERSION
	.align		4
        /*0154*/ 	.byte	0x03, 0x5f
        /*0156*/ 	.short	0x0101


	//----- nvinfo : EIATTR_VRC_CTA_INIT_COUNT
	.align		4
        /*0158*/ 	.byte	0x02, 0x4a
	.zero		1
	.zero		1


	//----- nvinfo : EIATTR_EXIT_INSTR_OFFSETS
	.align		4
        /*015c*/ 	.byte	0x04, 0x1c
        /*015e*/ 	.short	(.L_3599 - .L_3598)


	//   ....[0]....
.L_3598:
        /*0160*/ 	.word	0x00000cb0


	//   ....[1]....
        /*0164*/ 	.word	0x00009120


	//   ....[2]....
        /*0168*/ 	.word	0x000093d0


	//   ....[3]....
        /*016c*/ 	.word	0x00009500


	//   ....[4]....
        /*0170*/ 	.word	0x000095a0


	//   ....[5]....
        /*0174*/ 	.word	0x000095e0


	//----- nvinfo : EIATTR_CRS_STACK_SIZE
	.align		4
.L_3599:
        /*0178*/ 	.byte	0x04, 0x1e
        /*017a*/ 	.short	(.L_3601 - .L_3600)
.L_3600:
        /*017c*/ 	.word	0x00000000


	//----- nvinfo : EIATTR_CBANK_PARAM_SIZE
	.align		4
.L_3601:
        /*0180*/ 	.byte	0x03, 0x19
        /*0182*/ 	.short	0x0074


	//----- nvinfo : EIATTR_PARAM_CBANK
	.align		4
        /*0184*/ 	.byte	0x04, 0x0a
        /*0186*/ 	.short	(.L_3603 - .L_3602)
	.align		4
.L_3602:
        /*0188*/ 	.word	index@(.nv.constant0._Z23gemm_half_q_half_kernelILi2ELi176ELb0ELb0ELi32EEvPK6__halfPKjS4_S2_PS0_iiiiPKtS7_iiiiiibS2_i)
        /*018c*/ 	.short	0x0380
        /*018e*/ 	.short	0x0074


	//----- nvinfo : EIATTR_SW_WAR
	.align		4
.L_3603:
        /*0190*/ 	.byte	0x04, 0x36
        /*0192*/ 	.short	(.L_3605 - .L_3604)
.L_3604:
        /*0194*/ 	.word	0x00000008
.L_3605:


//--------------------- .nv.info._Z23gemm_half_q_half_kernelILi2ELi152ELb0ELb0ELi32EEvPK6__halfPKjS4_S2_PS0_iiiiPKtS7_iiiiiibS2_i --------------------------
	.section	.nv.info._Z23gemm_half_q_half_kernelILi2ELi152ELb0ELb0ELi32EEvPK6__halfPKjS4_S2_PS0_iiiiPKtS7_iiiiiibS2_i,"",@"SHT_CUDA_INFO"
	.sectionflags	@""
	.align	4


	//----- nvinfo : EIATTR_CUDA_API_VERSION
	.align		4
        /*0000*/ 	.byte	0x04, 0x37
        /*0002*/ 	.short	(.L_3607 - .L_3606)
.L_3606:
        /*0004*/ 	.word	0x00000082


	//----- nvinfo : EIATTR_KPARAM_INFO
	.align		4
.L_3607:
        /*0008*/ 	.byte	0x04, 0x17
        /*000a*/ 	.short	(.L_3609 - .L_3608)
.L_3608:
        /*000c*/ 	.word	0x00000000
        /*0010*/ 	.short	0x0013
        /*0012*/ 	.short	0x0070
        /*0014*/ 	.byte	0x00, 0xf0, 0x11, 0x00


	//----- nvinfo : EIATTR_KPARAM_INFO
	.align		4
.L_3609:
        /*0018*/ 	.byte	0x04, 0x17
        /*001a*/ 	.short	(.L_3611 - .L_3610)
.L_3610:
        /*001c*/ 	.word	0x00000000
        /*0020*/ 	.short	0x0012
        /*0022*/ 	.short	0x0068
        /*0024*/ 	.byte	0x00, 0xf5, 0x21, 0x00


	//----- nvinfo : EIATTR_KPARAM_INFO
	.align		4
.L_3611:
        /*0028*/ 	.byte	0x04, 0x17
        /*002a*/ 	.short	(.L_3613 - .L_3612)
.L_3612:
        /*002c*/ 	.word	0x00000000
        /*0030*/ 	.short	0x0011
        /*0032*/ 	.short	0x0060
        /*0034*/ 	.byte	0x00, 0xf0, 0x05, 0x00


	//----- nvinfo : EIATTR_KPARAM_INFO
	.align		4
.L_3613:
        /*0038*/ 	.byte	0x04, 0x17
        /*003a*/ 	.short	(.L_3615 - .L_3614)
.L_3614:
        /*003c*/ 	.word	0x00000000
        /*0040*/ 	.short	0x0010
        /*0042*/ 	.short	0x005c
        /*0044*/ 	.byte	0x00, 0xf0, 0x11, 0x00


	//----- nvinfo : EIATTR_KPARAM_INFO
	.align		4
.L_3615:
        /*0048*/ 	.byte	0x04, 0x17
        /*004a*/ 	.short	(.L_3617 - .L_3616)
.L_3616:
        /*004c*/ 	.word	0x00000000
        /*0050*/ 	.short	0x000f
        /*0052*/ 	.short	0x0058
        /*0054*/ 	.byte	0x00, 0xf0, 0x11, 0x00


	//----- nvinfo : EIATTR_KPARAM_INFO
	.align		4
.L_3617:
        /*0058*/ 	.byte	0x04, 0x17
        /*005a*/ 	.short	(.L_3619 - .L_3618)
.L_3618:
        /*005c*/ 	.word	0x00000000
        /*0060*/ 	.short	0x000e
        /*0062*/ 	.short	0x0054
        /*0064*/ 	.byte	0x00, 0xf0, 0x11, 0x00


	//----- nvinfo : EIATTR_KPARAM_INFO
	.align		4
.L_3619:
        /*0068*/ 	.byte	0x04, 0x17
        /*006a*/ 	.short	(.L_3621 - .L_3620)
.L_3620:
        /*006c*/ 	.word	0x00000000
        /*0070*/ 	.short	0x000d
        /*0072*/ 	.short	0x0050
        /*0074*/ 	.byte	0x00, 0xf0, 0x11, 0x00


	//----- nvinfo : EIATTR_KPARAM_INFO
	.align		4
.L_3621:
        /*0078*/ 	.byte	0x04, 0x17
        /*007a*/ 	.short	(.L_3623 - .L_3622)
.L_3622:
        /*007c*/ 	.word	0x00000000
        /*0080*/ 	.short	0x000c
        /*0082*/ 	.short	0x004c
        /*0084*/ 	.byte	0x00, 0xf0, 0x11, 0x00


	//----- nvinfo : EIATTR_KPARAM_INFO
	.align		4
.L_3623:
        /*0088*/ 	.byte	0x04, 0x17
        /*008a*/ 	.short	(.L_3625 - .L_3624)
.L_3624:
        /*008c*/ 	.word	0x00000000
        /*0090*/ 	.short	0x000b
        /*0092*/ 	.short	0x0048
        /*0094*/ 	.byte	0x00, 0xf0, 0x11, 0x00


	//----- nvinfo : EIATTR_KPARAM_INFO
	.align		4
.L_3625:
        /*0098*/ 	.byte	0x04, 0x17
        /*009a*/ 	.short	(.L_3627 - .L_3626)
.L_3626:
        /*009c*/ 	.word	0x00000000
        /*00a0*/ 	.short	0x000a
        /*00a2*/ 	.short	0x0040
        /*00a4*/ 	.byte	0x00, 0xf5, 0x21, 0x00


	//----- nvinfo : EIATTR_KPARAM_INFO
	.align		4
.L_3627:
        /*00a8*/ 	.byte	0x04, 0x17
        /*00aa*/ 	.short	(.L_3629 - .L_3628)
.L_3628:
        /*00ac*/ 	.word	0x00000000
        /*00b0*/ 	.short	0x0009
        /*00b2*/ 	.short	0x0038
        /*00b4*/ 	.byte	0x00, 0xf5, 0x21, 0x00


	//----- nvinfo : EIATTR_KPARAM_INFO
	.align		4
.L_3629:
        /*00b8*/ 	.byte	0x04, 0x17
        /*00ba*/ 	.short	(.L_3631 - .L_3630)
.L_3630:
        /*00bc*/ 	.word	0x00000000
        /*00c0*/ 	.short	0x0008
        /*00c2*/ 	.short	0x0034
        /*00c4*/ 	.byte	0x00, 0xf0, 0x11, 0x00


	//----- nvinfo : EIATTR_KPARAM_INFO
	.align		4
.L_3631:
        /*00c8*/ 	.byte	0x04, 0x17
        /*00ca*/ 	.short	(.L_3633 - .L_3632)
.L_3632:
        /*00cc*/ 	.word	0x00000000
        /*00d0*/ 	.short	0x0007
        /*00d2*/ 	.short	0x0030
        /*00d4*/ 	.byte	0x00, 0xf0, 0x11, 0x00


	//----- nvinfo : EIATTR_KPARAM_INFO
	.align		4
.L_3633:
        /*00d8*/ 	.byte	0x04, 0x17
        /*00da*/ 	.short	(.L_3635 - .L_3634)
.L_3634:
        /*00dc*/ 	.word	0x00000000
        /*00e0*/ 	.short	0x0006
        /*00e2*/ 	.short	0x002c
        /*00e4*/ 	.byte	0x00, 0xf0, 0x11, 0x00


	//----- nvinfo : EIATTR_KPARAM_INFO
	.align		4
.L_3635:
        /*00e8*/ 	.byte	0x04, 0x17
        /*00ea*/ 	.short	(.L_3637 - .L_3636)
.L_3636:
        /*00ec*/ 	.word	0x00000000
        /*00f0*/ 	.short	0x0005
        /*00f2*/ 	.short	0x0028
        /*00f4*/ 	.byte	0x00, 0xf0, 0x11, 0x00


	//----- nvinfo : EIATTR_KPARAM_INFO
	.align		4
.L_3637:
        /*00f8*/ 	.byte	0x04, 0x17
        /*00fa*/ 	.short	(.L_3639 - .L_3638)
.L_3638:
        /*00fc*/ 	.word	0x00000000
        /*0100*/ 	.short	0x0004
        /*0102*/ 	.short	0x0020
        /*0104*/ 	.byte	0x00, 0xf5, 0x21, 0x00


	//----- nvinfo : EIATTR_KPARAM_INFO
	.align		4
.L_3639:
        /*0108*/ 	.byte	0x04, 0x17
        /*010a*/ 	.short	(.L_3641 - .L_3640)
.L_3640:
        /*010c*/ 	.word	0x00000000
        /*0110*/ 	.short	0x0003
        /*0112*/ 	.short	0x0018
        /*0114*/ 	.byte	0x00, 0xf5, 0x21, 0x00


	//----- nvinfo : EIATTR_KPARAM_INFO
	.align		4
.L_3641:
        /*0118*/ 	.byte	0x04, 0x17
        /*011a*/ 	.short	(.L_3643 - .L_3642)
.L_3642:
        /*011c*/ 	.word	0x00000000
        /*0120*/ 	.short	0x0002
        /*0122*/ 	.short	0x0010
        /*0124*/ 	.byte	0x00, 0xf5, 0x21, 0x00


	//----- nvinfo : EIATTR_KPARAM_INFO
	.align		4
.L_3643:
        /*0128*/ 	.byte	0x04, 0x17
        /*012a*/ 	.short	(.L_3645 - .L_3644)
.L_3644:
        /*012c*/ 	.word	0x00000000
        /*0130*/ 	.short	0x0001
        /*0132*/ 	.short	0x0008
        /*0134*/ 	.byte	0x00, 0xf5, 0x21, 0x00


	//----- nvinfo : EIATTR_KPARAM_INFO
	.align		4
.L_3645:
        /*0138*/ 	.byte	0x04, 0x17
        /*013a*/ 	.short	(.L_3647 - .L_3646)
.L_3646:
        /*013c*/ 	.word	0x00000000
        /*0140*/ 	.short	0x0000
        /*0142*/ 	.short	0x0000
        /*0144*/ 	.byte	0x00, 0xf5, 0x21, 0x00


	//----- nvinfo : EIATTR_SPARSE_MMA_MASK
	.align		4
.L_3647:
        /*0148*/ 	.byte	0x03, 0x50
        /*014a*/ 	.short	0x0000


	//----- nvinfo : EIATTR_MAXREG_COUNT
	.align		4
        /*014c*/ 	.byte	0x03, 0x1b
        /*014e*/ 	.short	0x00ff


	//----- nvinfo : EIATTR_NUM_BARRIERS
	.align		4
        /*0150*/ 	.byte	0x02, 0x4c
        /*0152*/ 	.byte	0x01
	.zero		1


	//----- nvinfo : EIATTR_MERCURY_ISA_VERSION
	.align		4
        /*0154*/ 	.byte	0x03, 0x5f
        /*0156*/ 	.short	0x0101


	//----- nvinfo : EIATTR_VRC_CTA_INIT_COUNT
	.align		4
        /*0158*/ 	.byte	0x02, 0x4a
	.zero		1
	.zero		1


	//----- nvinfo : EIATTR_EXIT_INSTR_OFFSETS
	.align		4
        /*015c*/ 	.byte	0x04, 0x1c
        /*015e*/ 	.short	(.L_3649 - .L_3648)


	//   ....[0]....
.L_3648:
        /*0160*/ 	.word	0x00000cc0


	//   ....[1]....
        /*0164*/ 	.word	0x0000a720


	//   ....[2]....
        /*0168*/ 	.word	0x0000a9d0


	//   ....[3]....
        /*016c*/ 	.word	0x0000ab00


	//   ....[4]....
        /*0170*/ 	.word	0x0000aba0


	//   ....[5]....
        /*0174*/ 	.word	0x0000abe0


	//----- nvinfo : EIATTR_CRS_STACK_SIZE
	.align		4
.L_3649:
        /*0178*/ 	.byte	0x04, 0x1e
        /*017a*/ 	.short	(.L_3651 - .L_3650)
.L_3650:
        /*017c*/ 	.word	0x00000000


	//----- nvinfo : EIATTR_CBANK_PARAM_SIZE
	.align		4
.L_3651:
        /*0180*/ 	.byte	0x03, 0x19
        /*0182*/ 	.short	0x0074


	//----- nvinfo : EIATTR_PARAM_CBANK
	.align		4
        /*0184*/ 	.byte	0x04, 0x0a
        /*0186*/ 	.short	(.L_3653 - .L_3652)
	.align		4
.L_3652:
        /*0188*/ 	.word	index@(.nv.constant0._Z23gemm_half_q_half_kernelILi2ELi152ELb0ELb0ELi32EEvPK6__halfPKjS4_S2_PS0_iiiiPKtS7_iiiiiibS2_i)
        /*018c*/ 	.short	0x0380
        /*018e*/ 	.short	0x0074


	//----- nvinfo : EIATTR_SW_WAR
	.align		4
.L_3653:
        /*0190*/ 	.byte	0x04, 0x36
        /*0192*/ 	.short	(.L_3655 - .L_3654)
.L_3654:
        /*0194*/ 	.word	0x00000008
.L_3655:


//--------------------- .nv.info._Z23gemm_half_q_half_kernelILi2ELi140ELb0ELb0ELi32EEvPK6__halfPKjS4_S2_PS0_iiiiPKtS7_iiiiiibS2_i --------------------------
	.section	.nv.info._Z23gemm_half_q_half_kernelILi2ELi140ELb0ELb0ELi32EEvPK6__halfPKjS4_S2_PS0_iiiiPKtS7_iiiiiibS2_i,"",@"SHT_CUDA_INFO"
	.sectionflags	@""
	.align	4


	//----- nvinfo : EIATTR_CUDA_API_VERSION
	.align		4
        /*0000*/ 	.byte	0x04, 0x37
        /*0002*/ 	.short	(.L_3657 - .L_3656)
.L_3656:
        /*0004*/ 	.word	0x00000082


	//----- nvinfo : EIATTR_KPARAM_INFO
	.align		4
.L_3657:
        /*0008*/ 	.byte	0x04, 0x17
        /*000a*/ 	.short	(.L_3659 - .L_3658)
.L_3658:
        /*000c*/ 	.word	0x00000000
        /*0010*/ 	.short	0x0013
        /*0012*/ 	.short	0x0070
        /*0014*/ 	.byte	0x00, 0xf0, 0x11, 0x00


	//----- nvinfo : EIATTR_KPARAM_INFO
	.align		4
.L_3659:
        /*0018*/ 	.byte	0x04, 0x17
        /*001a*/ 	.short	(.L_3661 - .L_3660)
.L_3660:
        /*001c*/ 	.word	0x00000000
        /*0020*/ 	.short	0x0012
        /*0022*/ 	.short	0x0068
        /*0024*/ 	.byte	0x00, 0xf5, 0x21, 0x00


	//----- nvinfo : EIATTR_KPARAM_INFO
	.align		4
.L_3661:
        /*0028*/ 	.byte	0x04, 0x17
        /*002a*/ 	.short	(.L_3663 - .L_3662)
.L_3662:
        /*002c*/ 	.word	0x00000000
        /*0030*/ 	.short	0x0011
        /*0032*/ 	.short	0x0060
        /*0034*/ 	.byte	0x00, 0xf0, 0x05, 0x00


	//----- nvinfo : EIATTR_KPARAM_INFO
	.align		4
.L_3663:
        /*0038*/ 	.byte	0x04, 0x17
        /*003a*/ 	.short	(.L_3665 - .L_3664)
.L_3664:
        /*003c*/ 	.word	0x00000000
        /*0040*/ 	.short	0x0010
        /*0042*/ 	.short	0x005c
        /*0044*/ 	.byte	0x00, 0xf0, 0x11, 0x00


	//----- nvinfo : EIATTR_KPARAM_INFO
	.align		4
.L_3665:
        /*0048*/ 	.byte	0x04, 0x17
        /*004a*/ 	.short	(.L_3667 - .L_3666)
.L_3666:
        /*004c*/ 	.word	0x00000000
        /*0050*/ 	.short	0x000f
        /*0052*/ 	.short	0x0058
        /*0054*/ 	.byte	0x00, 0xf0, 0x11, 0x00


	//----- nvinfo : EIATTR_KPARAM_INFO
	.align		4
.L_3667:
        /*0058*/ 	.byte	0x04, 0x17
        /*005a*/ 	.short	(.L_3669 - .L_3668)
.L_3668:
        /*005c*/ 	.word	0x00000000
        /*0060*/ 	.short	0x000e
        /*0062*/ 	.short	0x0054
        /*0064*/ 	.byte	0x00, 0xf0, 0x11, 0x00


	//----- nvinfo : EIATTR_KPARAM_INFO
	.align		4
.L_3669:
        /*0068*/ 	.byte	0x04, 0x17
        /*006a*/ 	.short	(.L_3671 - .L_3670)
.L_3670:
        /*006c*/ 	.word	0x00000000
        /*0070*/ 	.short	0x000d
        /*0072*/ 	.short	0x0050
        /*0074*/ 	.byte	0x00, 0xf0, 0x11, 0x00


	//----- nvinfo : EIATTR_KPARAM_INFO
	.align		4
.L_3671:
        /*0078*/ 	.byte	0x04, 0x17
        /*007a*/ 	.short	(.L_3673 - .L_3672)
.L_3672:
        /*007c*/ 	.word	0x00000000
        /*0080*/ 	.short	0x000c
        /*0082*/ 	.short	0x004c
        /*0084*/ 	.byte	0x00, 0xf0, 0x11, 0x00


	//----- nvinfo : EIATTR_KPARAM_INFO
	.align		4
.L_3673:
        /*0088*/ 	.byte	0x04, 0x17
        /*008a*/ 	.short	(.L_3675 - .L_3674)
.L_3674:
        /*008c*/ 	.word	0x00000000
        /*0090*/ 	.short	0x000b
        /*0092*/ 	.short	0x0048
        /*0094*/ 	.byte	0x00, 0xf0, 0x11, 0x00


	//----- nvinfo : EIATTR_KPARAM_INFO
	.align		4
.L_3675:
        /*0098*/ 	.byte	0x04, 0x17
        /*009a*/ 	.short	(.L_3677 - .L_3676)
.L_3676:
        /*009c*/ 	.word	0x00000000
        /*00a0*/ 	.short	0x000a
        /*00a2*/ 	.short	0x0040
        /*00a4*/ 	.byte	0x00, 0xf5, 0x21, 0x00


	//----- nvinfo : EIATTR_KPARAM_INFO
	.align		4
.L_3677:
        /*00a8*/ 	.byte	0x04, 0x17
        /*00aa*/ 	.short	(.L_3679 - .L_3678)
.L_3678:
        /*00ac*/ 	.word	0x00000000
        /*00b0*/ 	.short	0x0009
        /*00b2*/ 	.short	0x0038
        /*00b4*/ 	.byte	0x00, 0xf5, 0x21, 0x00


	//----- nvinfo : EIATTR_KPARAM_INFO
	.align		4
.L_3679:
        /*00b8*/ 	.byte	0x04, 0x17
        /*00ba*/ 	.short	(.L_3681 - .L_3680)
.L_3680:
        /*00bc*/ 	.word	0x00000000
        /*00c0*/ 	.short	0x0008
        /*00c2*/ 	.short	0x0034
        /*00c4*/ 	.byte	0x00, 0xf0, 0x11, 0x00


	//----- nvinfo : EIATTR_KPARAM_INFO
	.align		4
.L_3681:
        /*00c8*/ 	.byte	0x04, 0x17
        /*00ca*/ 	.short	(.L_3683 - .L_3682)
.L_3682:
        /*00cc*/ 	.word	0x00000000
        /*00d0*/ 	.short	0x0007
        /*00d2*/ 	.short	0x0030
        /*00d4*/ 	.byte	0x00, 0xf0, 0x11, 0x00


	//----- nvinfo : EIATTR_KPARAM_INFO
	.align		4
.L_3683:
        /*00d8*/ 	.byte	0x04, 0x17
        /*00da*/ 	.short	(.L_3685 - .L_3684)
.L_3684:
        /*00dc*/ 	.word	0x00000000
        /*00e0*/ 	.short	0x0006
        /*00e2*/ 	.short	0x002c
        /*00e4*/ 	.byte	0x00, 0xf0, 0x11, 0x00


	//----- nvinfo : EIATTR_KPARAM_INFO
	.align		4
.L_3685:
        /*00e8*/ 	.byte	0x04, 0x17
        /*00ea*/ 	.short	(.L_3687 - .L_3686)
.L_3686:
        /*00ec*/ 	.word	0x00000000
        /*00f0*/ 	.short	0x0005
        /*00f2*/ 	.short	0x0028
        /*00f4*/ 	.byte	0x00, 0xf0, 0x11, 0x00


	//----- nvinfo : EIATTR_KPARAM_INFO
	.align		4
.L_3687:
        /*00f8*/ 	.byte	0x04, 0x17
        /*00fa*/ 	.short	(.L_3689 - .L_3688)
.L_3688:
        /*00fc*/ 	.word	0x00000000
        /*0100*/ 	.short	0x0004
        /*0102*/ 	.short	0x0020
        /*0104*/ 	.byte	0x00, 0xf5, 0x21, 0x00


	//----- nvinfo : EIATTR_KPARAM_INFO
	.align		4
.L_3689:
        /*0108*/ 	.byte	0x04, 0x17
        /*010a*/ 	.short	(.L_3691 - .L_3690)
.L_3690:
        /*010c*/ 	.word	0x00000000
        /*0110*/ 	.short	0x0003
        /*0112*/ 	.short	0x0018
        /*0114*/ 	.byte	0x00, 0xf5, 0x21, 0x00


	//----- nvinfo : EIATTR_KPARAM_INFO
	.align		4
.L_3691:
        /*0118*/ 	.byte	0x04, 0x17
        /*011a*/ 	.short	(.L_3693 - .L_3692)
.L_3692:
        /*011c*/ 	.word	0x00000000
        /*0120*/ 	.short	0x0002
        /*0122*/ 	.short	0x0010
        /*0124*/ 	.byte	0x00, 0xf5, 0x21, 0x00


	//----- nvinfo : EIATTR_KPARAM_INFO
	.align		4
.L_3693:
        /*0128*/ 	.byte	0x04, 0x17
        /*012a*/ 	.short	(.L_3695 - .L_3694)
.L_3694:
        /*012c*/ 	.word	0x00000000
        /*0130*/ 	.short	0x0001
        /*0132*/ 	.short	0x0008
        /*0134*/ 	.byte	0x00, 0xf5, 0x21, 0x00


	//----- nvinfo : EIATTR_KPARAM_INFO
	.align		4
.L_3695:
        /*0138*/ 	.byte	0x04, 0x17
        /*013a*/ 	.short	(.L_3697 - .L_3696)
.L_3696:
        /*013c*/ 	.word	0x00000000
        /*0140*/ 	.short	0x0000
        /*0142*/ 	.short	0x0000
        /*0144*/ 	.byte	0x00, 0xf5, 0x21, 0x00


	//----- nvinfo : EIATTR_SPARSE_MMA_MASK
	.align		4
.L_3697:
        /*0148*/ 	.byte	0x03, 0x50
        /*014a*/ 	.short	0x0000


	//----- nvinfo : EIATTR_MAXREG_COUNT
	.align		4
        /*014c*/ 	.byte	0x03, 0x1b
        /*014e*/ 	.short	0x00ff


	//----- nvinfo : EIATTR_NUM_BARRIERS
	.align		4
        /*0150*/ 	.byte	0x02, 0x4c
        /*0152*/ 	.byte	0x01
	.zero		1


	//----- nvinfo : EIATTR_MERCURY_ISA_VERSION
	.align		4
        /*0154*/ 	.byte	0x03, 0x5f
        /*0156*/ 	.short	0x0101


	//----- nvinfo : EIATTR_VRC_CTA_INIT_COUNT
	.align		4
        /*0158*/ 	.byte	0x02, 0x4a
	.zero		1
	.zero		1


	//----- nvinfo : EIATTR_EXIT_INSTR_OFFSETS
	.align		4
        /*015c*/ 	.byte	0x04, 0x1c
        /*015e*/ 	.short	(.L_3699 - .L_3698)


	//   ....[0]....
.L_3698:
        /*0160*/ 	.word	0x00000cb0


	//   ....[1]....
        /*0164*/ 	.word	0x0000a580


	//   ....[2]....
        /*0168*/ 	.word	0x0000a830


	//   ....[3]....
        /*016c*/ 	.word	0x0000a960


	//   ....[4]....
        /*0170*/ 	.word	0x0000aa00


	//   ....[5]....
        /*0174*/ 	.word	0x0000aa40


	//----- nvinfo : EIATTR_CRS_STACK_SIZE
	.align		4
.L_3699:
        /*0178*/ 	.byte	0x04, 0x1e
        /*017a*/ 	.short	(.L_3701 - .L_3700)
.L_3700:
        /*017c*/ 	.word	0x00000000


	//----- nvinfo : EIATTR_CBANK_PARAM_SIZE
	.align		4
.L_3701:
        /*0180*/ 	.byte	0x03, 0x19
        /*0182*/ 	.short	0x0074


	//----- nvinfo : EIATTR_PARAM_CBANK
	.align		4
        /*0184*/ 	.byte	0x04, 0x0a
        /*0186*/ 	.short	(.L_3703 - .L_3702)
	.align		4
.L_3702:
        /*0188*/ 	.word	index@(.nv.constant0._Z23gemm_half_q_half_kernelILi2ELi140ELb0ELb0ELi32EEvPK6__halfPKjS4_S2_PS0_iiiiPKtS7_iiiiiibS2_i)
        /*018c*/ 	.short	0x0380
        /*018e*/ 	.short	0x0074


	//----- nvinfo : EIATTR_SW_WAR
	.align		4
.L_3703:
        /*0190*/ 	.byte	0x04, 0x36
        /*0192*/ 	.short	(.L_3705 - .L_3704)
.L_3704:
        /*0194*/ 	.word	0x00000008
.L_3705:


//--------------------- .nv.info._Z23gemm_half_q_half_kernelILi2ELi20ELb0ELb0ELi32EEvPK6__halfPKjS4_S2_PS0_iiiiPKtS7_iiiiiibS2_i --------------------------
	.section	.nv.info._Z23gemm_half_q_half_kernelILi2ELi20ELb0ELb0ELi32EEvPK6__halfPKjS4_S2_PS0_iiiiPKtS7_iiiiiibS2_i,"",@"SHT_CUDA_INFO"
	.sectionflags	@""
	.align	4


	//----- nvinfo : EIATTR_CUDA_API_VERSION
	.align		4
        /*0000*/ 	.byte	0x04, 0x37
        /*0002*/ 	.short	(.L_3707 - .L_3706)
.L_3706:
        /*0004*/ 	.word	0x00000082


	//----- nvinfo : EIATTR_KPARAM_INFO
	.align		4
.L_3707:
        /*0008*/ 	.byte	0x04, 0x17
        /*000a*/ 	.short	(.L_3709 - .L_3708)
.L_3708:
        /*000c*/ 	.word	0x00000000
        /*0010*/ 	.short	0x0013
        /*0012*/ 	.short	0x0070
        /*0014*/ 	.byte	0x00, 0xf0, 0x11, 0x00


	//----- nvinfo : EIATTR_KPARAM_INFO
	.align		4
.L_3709:
        /*0018*/ 	.byte	0x04, 0x17
        /*001a*/ 	.short	(.L_3711 - .L_3710)
.L_3710:
        /*001c*/ 	.word	0x00000000
        /*0020*/ 	.short	0x0012
        /*0022*/ 	.short	0x0068
        /*0024*/ 	.byte	0x00, 0xf5, 0x21, 0x00


	//----- nvinfo : EIATTR_KPARAM_INFO
	.align		4
.L_3711:
        /*0028*/ 	.byte	0x04, 0x17
        /*002a*/ 	.short	(.L_3713 - .L_3712)
.L_3712:
        /*002c*/ 	.word	0x00000000
        /*0030*/ 	.short	0x0011
        /*0032*/ 	.short	0x0060
        /*0034*/ 	.byte	0x00, 0xf0, 0x05, 0x00


	//----- nvinfo : EIATTR_KPARAM_INFO
	.align		4
.L_3713:
        /*0038*/ 	.byte	0x04, 0x17
        /*003a*/ 	.short	(.L_3715 - .L_3714)
.L_3714:
        /*003c*/ 	.word	0x00000000
        /*0040*/ 	.short	0x0010
        /*0042*/ 	.short	0x005c
        /*0044*/ 	.byte	0x00, 0xf0, 0x11, 0x00


	//----- nvinfo : EIATTR_KPARAM_INFO
	.align		4
.L_3715:
        /*0048*/ 	.byte	0x04, 0x17
        /*004a*/ 	.short	(.L_3717 - .L_3716)
.L_3716:
        /*004c*/ 	.word	0x00000000
        /*0050*/ 	.short	0x000f
        /*0052*/ 	.short	0x0058
        /*0054*/ 	.byte	0x00, 0xf0, 0x11, 0x00


	//----- nvinfo : EIATTR_KPARAM_INFO
	.align		4
.L_3717:
        /*0058*/ 	.byte	0x04, 0x17
        /*005a*/ 	.short	(.L_3719 - .L_3718)
.L_3718:
        /*005c*/ 	.word	0x00000000
        /*0060*/ 	.short	0x000e
        /*0062*/ 	.short	0x0054
        /*0064*/ 	.byte	0x00, 0xf0, 0x11, 0x00


	//----- nvinfo : EIATTR_KPARAM_INFO
	.align		4
.L_3719:
        /*0068*/ 	.byte	0x04, 0x17
        /*006a*/ 	.short	(.L_3721 - .L_3720)
.L_3720:
        /*006c*/ 	.word	0x00000000
        /*0070*/ 	.short	0x000d
        /*0072*/ 	.short	0x0050
        /*0074*/ 	.byte	0x00, 0xf0, 0x11, 0x00


	//----- nvinfo : EIATTR_KPARAM_INFO
	.align		4
.L_3721:
        /*0078*/ 	.byte	0x04, 0x17
        /*007a*/ 	.short	(.L_3723 - .L_3722)
.L_3722:
        /*007c*/ 	.word	0x00000000
        /*0080*/ 	.short	0x000c
        /*0082*/ 	.short	0x004c
        /*0084*/ 	.byte	0x00, 0xf0, 0x11, 0x00


	//----- nvinfo : EIATTR_KPARAM_INFO
	.align		4
.L_3723:
        /*0088*/ 	.byte	0x04, 0x17
        /*008a*/ 	.short	(.L_3725 - .L_3724)
.L_3724:
        /*008c*/ 	.word	0x00000000
        /*0090*/ 	.short	0x000b
        /*0092*/ 	.short	0x0048
        /*0094*/ 	.byte	0x00, 0xf0, 0x11, 0x00


	//----- nvinfo : EIATTR_KPARAM_INFO
	.align		4
.L_3725:
        /*0098*/ 	.byte	0x04, 0x17
        /*009a*/ 	.short	(.L_3727 - .L_3726)
.L_3726:
        /*009c*/ 	.word	0x00000000
        /*00a0*/ 	.short	0x000a
        /*00a2*/ 	.short	0x0040
        /*00a4*/ 	.byte	0x00, 0xf5, 0x21, 0x00


	//----- nvinfo : EIATTR_KPARAM_INFO
	.align		4
.L_3727:
        /*00a8*/ 	.byte	0x04, 0x17
        /*00aa*/ 	.short	(.L_3729 - .L_3728)
.L_3728:
        /*00ac*/ 	.word	0x00000000
        /*00b0*/ 	.short	0x0009
        /*00b2*/ 	.short	0x0038
        /*00b4*/ 	.byte	0x00, 0xf5, 0x21, 0x00


	//----- nvinfo : EIATTR_KPARAM_INFO
	.align		4
.L_3729:
        /*00b8*/ 	.byte	0x04, 0x17
        /*00ba*/ 	.short	(.L_3731 - .L_3730)
.L_3730:
        /*00bc*/ 	.word	0x00000000
        /*00c0*/ 	.short	0x0008
        /*00c2*/ 	.short	0x0034
        /*00c4*/ 	.byte	0x00, 0xf0, 0x11, 0x00


	//----- nvinfo : EIATTR_KPARAM_INFO
	.align		4
.L_3731:
        /*00c8*/ 	.byte	0x04, 0x17
        /*00ca*/ 	.short	(.L_3733 - .L_3732)
.L_3732:
        /*00cc*/ 	.word	0x00000000
        /*00d0*/ 	.short	0x0007
        /*00d2*/ 	.short	0x0030
        /*00d4*/ 	.byte	0x00, 0xf0, 0x11, 0x00


	//----- nvinfo : EIATTR_KPARAM_INFO
	.align		4
.L_3733:
        /*00d8*/ 	.byte	0x04, 0x17
        /*00da*/ 	.short	(.L_3735 - .L_3734)
.L_3734:
        /*00dc*/ 	.word	0x00000000
        /*00e0*/ 	.short	0x0006
        /*00e2*/ 	.short	0x002c
        /*00e4*/ 	.byte	0x00, 0xf0, 0x11, 0x00


	//----- nvinfo : EIATTR_KPARAM_INFO
	.align		4
.L_3735:
        /*00e8*/ 	.byte	0x04, 0x17
        /*00ea*/ 	.short	(.L_3737 - .L_3736)
.L_3736:
        /*00ec*/ 	.word	0x00000000
        /*00f0*/ 	.short	0x0005
        /*00f2*/ 	.short	0x0028
        /*00f4*/ 	.byte	0x00, 0xf0, 0x11, 0x00


	//----- nvinfo : EIATTR_KPARAM_INFO
	.align		4
.L_3737:
        /*00f8*/ 	.byte	0x04, 0x17
        /*00fa*/ 	.short	(.L_3739 - .L_3738)
.L_3738:
        /*00fc*/ 	.word	0x00000000
        /*0100*/ 	.short	0x0004
        /*0102*/ 	.short	0x0020
        /*0104*/ 	.byte	0x00, 0xf5, 0x21, 0x00


	//----- nvinfo : EIATTR_KPARAM_INFO
	.align		4
.L_3739:
        /*0108*/ 	.byte	0x04, 0x17
        /*010a*/ 	.short	(.L_3741 - .L_3740)
.L_3740:
        /*010c*/ 	.word	0x00000000
        /*0110*/ 	.short	0x0003
        /*0112*/ 	.short	0x0018
        /*0114*/ 	.byte	0x00, 0xf5, 0x21, 0x00


	//----- nvinfo : EIATTR_KPARAM_INFO
	.align		4
.L_3741:
        /*0118*/ 	.byte	0x04, 0x17
        /*011a*/ 	.short	(.L_3743 - .L_3742)
.L_3742:
        /*011c*/ 	.word	0x00000000
        /*0120*/ 	.short	0x0002
        /*0122*/ 	.short	0x0010
        /*0124*/ 	.byte	0x00, 0xf5, 0x21, 0x00


	//----- nvinfo : EIATTR_KPARAM_INFO
	.align		4
.L_3743:
        /*0128*/ 	.byte	0x04, 0x17
        /*012a*/ 	.short	(.L_3745 - .L_3744)
.L_3744:
        /*012c*/ 	.word	0x00000000
        /*0130*/ 	.short	0x0001
        /*0132*/ 	.short	0x0008
        /*0134*/ 	.byte	0x00, 0xf5, 0x21, 0x00


	//----- nvinfo : EIATTR_KPARAM_INFO
	.align		4
.L_3745:
        /*0138*/ 	.byte	0x04, 0x17
        /*013a*/ 	.short	(.L_3747 - .L_3746)
.L_3746:
        /*013c*/ 	.word	0x00000000
        /*0140*/ 	.short	0x0000
        /*0142*/ 	.short	0x0000
        /*0144*/ 	.byte	0x00, 0xf5, 0x21, 0x00


	//----- nvinfo : EIATTR_SPARSE_MMA_MASK
	.align		4
.L_3747:
        /*0148*/ 	.byte	0x03, 0x50
        /*014a*/ 	.short	0x0000


	//----- nvinfo : EIATTR_MAXREG_COUNT
	.align		4
        /*014c*/ 	.byte	0x03, 0x1b
        /*014e*/ 	.short	0x00ff


	//----- nvinfo : EIATTR_NUM_BARRIERS
	.align		4
        /*0150*/ 	.byte	0x02, 0x4c
        /*0152*/ 	.byte	0x01
	.zero		1


	//----- nvinfo : EIATTR_MERCURY_ISA_VERSION
	.align		4
        /*0154*/ 	.byte	0x03, 0x5f
        /*0156*/ 	.short	0x0101


	//----- nvinfo : EIATTR_VRC_CTA_INIT_COUNT
	.align		4
        /*0158*/ 	.byte	0x02, 0x4a
	.zero		1
	.zero		1


	//----- nvinfo : EIATTR_EXIT_INSTR_OFFSETS
	.align		4
        /*015c*/ 	.byte	0x04, 0x1c
        /*015e*/ 	.short	(.L_3749 - .L_3748)


	//   ....[0]....
.L_3748:
        /*0160*/ 	.word	0x00000cb0


	//   ....[1]....
        /*0164*/ 	.word	0x00004cc0


	//   ....[2]....
        /*0168*/ 	.word	0x00004f70


	//   ....[3]....
        /*016c*/ 	.word	0x000050a0


	//   ....[4]....
        /*0170*/ 	.word	0x00005130


	//   ....[5]....
        /*0174*/ 	.word	0x00005170


	//----- nvinfo : EIATTR_CRS_STACK_SIZE
	.align		4
.L_3749:
        /*0178*/ 	.byte	0x04, 0x1e
        /*017a*/ 	.short	(.L_3751 - .L_3750)
.L_3750:
        /*017c*/ 	.word	0x00000000


	//----- nvinfo : EIATTR_CBANK_PARAM_SIZE
	.align		4
.L_3751:
        /*0180*/ 	.byte	0x03, 0x19
        /*0182*/ 	.short	0x0074


	//----- nvinfo : EIATTR_PARAM_CBANK
	.align		4
        /*0184*/ 	.byte	0x04, 0x0a
        /*0186*/ 	.short	(.L_3753 - .L_3752)
	.align		4
.L_3752:
        /*0188*/ 	.word	index@(.nv.constant0._Z23gemm_half_q_half_kernelILi2ELi20ELb0ELb0ELi32EEvPK6__halfPKjS4_S2_PS0_iiiiPKtS7_iiiiiibS2_i)
        /*018c*/ 	.short	0x0380
        /*018e*/ 	.short	0x0074


	//----- nvinfo : EIATTR_SW_WAR
	.align		4
.L_3753:
        /*0190*/ 	.byte	0x04, 0x36
        /*0192*/ 	.short	(.L_3755 - .L_3754)
.L_3754:
        /*0194*/ 	.word	0x00000008
.L_3755:


//--------------------- .nv.info._Z23gemm_half_q_half_kernelILi2ELi38ELb0ELb0ELi32EEvPK6__halfPKjS4_S2_PS0_iiiiPKtS7_iiiiiibS2_i --------------------------
	.section	.nv.info._Z23gemm_half_q_half_kernelILi2ELi38ELb0ELb0ELi32EEvPK6__halfPKjS4_S2_PS0_iiiiPKtS7_iiiiiibS2_i,"",@"SHT_CUDA_INFO"
	.sectionflags	@""
	.align	4


	//----- nvinfo : EIATTR_CUDA_API_VERSION
	.align		4
        /*0000*/ 	.byte	0x04, 0x37
        /*0002*/ 	.short	(.L_3757 - .L_3756)
.L_3756:
        /*0004*/ 	.word	0x00000082


	//----- nvinfo : EIATTR_KPARAM_INFO
	.align		4
.L_3757:
        /*0008*/ 	.byte	0x04, 0x17
        /*000a*/ 	.short	(.L_3759 - .L_3758)
.L_3758:
        /*000c*/ 	.word	0x00000000
        /*0010*/ 	.short	0x0013
        /*0012*/ 	.short	0x0070
        /*0014*/ 	.byte	0x00, 0xf0, 0x11, 0x00


	//----- nvinfo : EIATTR_KPARAM_INFO
	.align		4
.L_3759:
        /*0018*/ 	.byte	0x04, 0x17
        /*001a*/ 	.short	(.L_3761 - .L_3760)
.L_3760:
        /*001c*/ 	.word	0x00000000
        /*0020*/ 	.short	0x0012
        /*0022*/ 	.short	0x0068
        /*0024*/ 	.byte	0x00, 0xf5, 0x21, 0x00


	//----- nvinfo : EIATTR_KPARAM_INFO
	.align		4
.L_3761:
        /*0028*/ 	.byte	0x04, 0x17
        /*002a*/ 	.short	(.L_3763 - .L_3762)
.L_3762:
        /*002c*/ 	.word	0x00000000
        /*0030*/ 	.short	0x0011
        /*0032*/ 	.short	0x0060
        /*0034*/ 	.byte	0x00, 0xf0, 0x05, 0x00


	//----- nvinfo : EIATTR_KPARAM_INFO
	.align		4
.L_3763:
        /*0038*/ 	.byte	0x04, 0x17
        /*003a*/ 	.short	(.L_3765 - .L_3764)
.L_3764:
        /*003c*/ 	.word	0x00000000
        /*0040*/ 	.short	0x0010
        /*0042*/ 	.short	0x005c
        /*0044*/ 	.byte	0x00, 0xf0, 0x11, 0x00


	//----- nvinfo : EIATTR_KPARAM_INFO
	.align		4
.L_3765:
        /*0048*/ 	.byte	0x04, 0x17
        /*004a*/ 	.short	(.L_3767 - .L_3766)
.L_3766:
        /*004c*/ 	.word	0x00000000
        /*0050*/ 	.short	0x000f
        /*0052*/ 	.short	0x0058
        /*0054*/ 	.byte	0x00, 0xf0, 0x11, 0x00


	//----- nvinfo : EIATTR_KPARAM_INFO
	.align		4
.L_3767:
        /*0058*/ 	.byte	0x04, 0x17
        /*005a*/ 	.short	(.L_3769 - .L_3768)
.L_3768:
        /*005c*/ 	.word	0x00000000
        /*0060*/ 	.short	0x000e
        /*0062*/ 	.short	0x0054
        /*0064*/ 	.byte	0x00, 0xf0, 0x11, 0x00


	//----- nvinfo : EIATTR_KPARAM_INFO
	.align		4
.L_3769:
        /*0068*/ 	.byte	0x04, 0x17
        /*006a*/ 	.short	(.L_3771 - .L_3770)
.L_3770:
        /*006c*/ 	.word	0x00000000
        /*0070*/ 	.short	0x000d
        /*0072*/ 	.short	0x0050
        /*0074*/ 	.byte	0x00, 0xf0, 0x11, 0x00


	//----- nvinfo : EIATTR_KPARAM_INFO
	.align		4
.L_3771:
        /*0078*/ 	.byte	0x04, 0x17
        /*007a*/ 	.short	(.L_3773 - .L_3772)
.L_3772:
        /*007c*/ 	.word	0x00000000
        /*0080*/ 	.short	0x000c
        /*0082*/ 	.short	0x004c
        /*0084*/ 	.byte	0x00, 0xf0, 0x11, 0x00


	//----- nvinfo : EIATTR_KPARAM_INFO
	.align		4
.L_3773:
        /*0088*/ 	.byte	0x04, 0x17
        /*008a*/ 	.short	(.L_3775 - .L_3774)
.L_3774:
        /*008c*/ 	.word	0x00000000
        /*0090*/ 	.short	0x000b
        /*0092*/ 	.short	0x0048
        /*0094*/ 	.byte	0x00, 0xf0, 0x11, 0x00


	//----- nvinfo : EIATTR_KPARAM_INFO
	.align		4
.L_3775:
        /*0098*/ 	.byte	0x04, 0x17
        /*009a*/ 	.short	(.L_3777 - .L_3776)
.L_3776:
        /*009c*/ 	.word	0x00000000
        /*00a0*/ 	.short	0x000a
        /*00a2*/ 	.short	0x0040
        /*00a4*/ 	.byte	0x00, 0xf5, 0x21, 0x00


	//----- nvinfo : EIATTR_KPARAM_INFO
	.align		4
.L_3777:
        /*00a8*/ 	.byte	0x04, 0x17
        /*00aa*/ 	.short	(.L_3779 - .L_3778)
.L_3778:
        /*00ac*/ 	.word	0x00000000
        /*00b0*/ 	.short	0x0009
        /*00b2*/ 	.short	0x0038
        /*00b4*/ 	.byte	0x00, 0xf5, 0x21, 0x00


	//----- nvinfo : EIATTR_KPARAM_INFO
	.align		4
.L_3779:
        /*00b8*/ 	.byte	0x04, 0x17
        /*00ba*/ 	.short	(.L_3781 - .L_3780)
.L_3780:
        /*00bc*/ 	.word	0x00000000
        /*00c0*/ 	.short	0x0008
        /*00c2*/ 	.short	0x0034
        /*00c4*/ 	.byte	0x00, 0xf0, 0x11, 0x00


	//----- nvinfo : EIATTR_KPARAM_INFO
	.align		4
.L_3781:
        /*00c8*/ 	.byte	0x04, 0x17
        /*00ca*/ 	.short	(.L_3783 - .L_3782)
.L_3782:
        /*00cc*/ 	.word	0x00000000
        /*00d0*/ 	.short	0x0007
        /*00d2*/ 	.short	0x0030
        /*00d4*/ 	.byte	0x00, 0xf0, 0x11, 0x00


	//----- nvinfo : EIATTR_KPARAM_INFO
	.align		4
.L_3783:
        /*00d8*/ 	.byte	0x04, 0x17
        /*00da*/ 	.short	(.L_3785 - .L_3784)
.L_3784:
        /*00dc*/ 	.word	0x00000000
        /*00e0*/ 	.short	0x0006
        /*00e2*/ 	.short	0x002c
        /*00e4*/ 	.byte	0x00, 0xf0, 0x11, 0x00


	//----- nvinfo : EIATTR_KPARAM_INFO
	.align		4
.L_3785:
        /*00e8*/ 	.byte	0x04, 0x17
        /*00ea*/ 	.short	(.L_3787 - .L_3786)
.L_3786:
        /*00ec*/ 	.word	0x00000000
        /*00f0*/ 	.short	0x0005
        /*00f2*/ 	.short	0x0028
        /*00f4*/ 	.byte	0x00, 0xf0, 0x11, 0x00


	//----- nvinfo : EIATTR_KPARAM_INFO
	.align		4
.L_3787:
        /*00f8*/ 	.byte	0x04, 0x17
        /*00fa*/ 	.short	(.L_3789 - .L_3788)
.L_3788:
        /*00fc*/ 	.word	0x00000000
        /*0100*/ 	.short	0x0004
        /*0102*/ 	.short	0x0020
        /*0104*/ 	.byte	0x00, 0xf5, 0x21, 0x00


	//----- nvinfo : EIATTR_KPARAM_INFO
	.align		4
.L_3789:
        /*0108*/ 	.byte	0x04, 0x17
        /*010a*/ 	.short	(.L_3791 - .L_3790)
.L_3790:
        /*010c*/ 	.word	0x00000000
        /*0110*/ 	.short	0x0003
        /*0112*/ 	.short	0x0018
        /*0114*/ 	.byte	0x00, 0xf5, 0x21, 0x00


	//----- nvinfo : EIATTR_KPARAM_INFO
	.align		4
.L_3791:
        /*0118*/ 	.byte	0x04, 0x17
        /*011a*/ 	.short	(.L_3793 - .L_3792)
.L_3792:
        /*011c*/ 	.word	0x00000000
        /*0120*/ 	.short	0x0002
        /*0122*/ 	.short	0x0010
        /*0124*/ 	.byte	0x00, 0xf5, 0x21, 0x00


	//----- nvinfo : EIATTR_KPARAM_INFO
	.align		4
.L_3793:
        /*0128*/ 	.byte	0x04, 0x17
        /*012a*/ 	.short	(.L_3795 - .L_3794)
.L_3794:
        /*012c*/ 	.word	0x00000000
        /*0130*/ 	.short	0x0001
        /*0132*/ 	.short	0x0008
        /*0134*/ 	.byte	0x00, 0xf5, 0x21, 0x00


	//----- nvinfo : EIATTR_KPARAM_INFO
	.align		4
.L_3795:
        /*0138*/ 	.byte	0x04, 0x17
        /*013a*/ 	.short	(.L_3797 - .L_3796)
.L_3796:
        /*013c*/ 	.word	0x00000000
        /*0140*/ 	.short	0x0000
        /*0142*/ 	.short	0x0000
        /*0144*/ 	.byte	0x00, 0xf5, 0x21, 0x00


	//----- nvinfo : EIATTR_SPARSE_MMA_MASK
	.align		4
.L_3797:
        /*0148*/ 	.byte	0x03, 0x50
        /*014a*/ 	.short	0x0000


	//----- nvinfo : EIATTR_MAXREG_COUNT
	.align		4
        /*014c*/ 	.byte	0x03, 0x1b
        /*014e*/ 	.short	0x00ff


	//----- nvinfo : EIATTR_NUM_BARRIERS
	.align		4
        /*0150*/ 	.byte	0x02, 0x4c
        /*0152*/ 	.byte	0x01
	.zero		1


	//----- nvinfo : EIATTR_MERCURY_ISA_VERSION
	.align		4
        /*0154*/ 	.byte	0x03, 0x5f
        /*0156*/ 	.short	0x0101


	//----- nvinfo : EIATTR_VRC_CTA_INIT_COUNT
	.align		4
        /*0158*/ 	.byte	0x02, 0x4a
	.zero		1
	.zero		1


	//----- nvinfo : EIATTR_EXIT_INSTR_OFFSETS
	.align		4
        /*015c*/ 	.byte	0x04, 0x1c
        /*015e*/ 	.short	(.L_3799 - .L_3798)


	//   ....[0]....
.L_3798:
        /*0160*/ 	.word	0x00000cc0


	//   ....[1]....
        /*0164*/ 	.word	0x00005be0


	//   ....[2]....
        /*0168*/ 	.word	0x00005e80


	//   ....[3]....
        /*016c*/ 	.word	0x00005fb0


	//   ....[4]....
        /*0170*/ 	.word	0x00006040


	//   ....[5]....
        /*0174*/ 	.word	0x00006080


	//----- nvinfo : EIATTR_CRS_STACK_SIZE
	.align		4
.L_3799:
        /*0178*/ 	.byte	0x04, 0x1e
        /*017a*/ 	.short	(.L_3801 - .L_3800)
.L_3800:
        /*017c*/ 	.word	0x00000000


	//----- nvinfo : EIATTR_CBANK_PARAM_SIZE
	.align		4
.L_3801:
        /*0180*/ 	.byte	0x03, 0x19
        /*0182*/ 	.short	0x0074


	//----- nvinfo : EIATTR_PARAM_CBANK
	.align		4
        /*0184*/ 	.byte	0x04, 0x0a
        /*0186*/ 	.short	(.L_3803 - .L_3802)
	.align		4
.L_3802:
        /*0188*/ 	.word	index@(.nv.constant0._Z23gemm_half_q_half_kernelILi2ELi38ELb0ELb0ELi32EEvPK6__halfPKjS4_S2_PS0_iiiiPKtS7_iiiiiibS2_i)
        /*018c*/ 	.short	0x0380
        /*018e*/ 	.short	0x0074


	//----- nvinfo : EIATTR_SW_WAR
	.align		4
.L_3803:
        /*0190*/ 	.byte	0x04, 0x36
        /*0192*/ 	.short	(.L_3805 - .L_3804)
.L_3804:
        /*0194*/ 	.word	0x00000008
.L_3805:


//--------------------- .nv.info._Z23gemm_half_q_half_kernelILi2ELi128ELb0ELb0ELi32EEvPK6__halfPKjS4_S2_PS0_iiiiPKtS7_iiiiiibS2_i --------------------------
	.section	.nv.info._Z23gemm_half_q_half_kernelILi2ELi128ELb0ELb0ELi32EEvPK6__halfPKjS4_S2_PS0_iiiiPKtS7_iiiiiibS2_i,"",@"SHT_CUDA_INFO"
	.sectionflags	@""
	.align	4


	//----- nvinfo : EIATTR_CUDA_API_VERSION
	.align		4
        /*0000*/ 	.byte	0x04, 0x37
        /*0002*/ 	.short	(.L_3807 - .L_3806)
.L_3806:
        /*0004*/ 	.word	0x00000082


	//----- nvinfo : EIATTR_KPARAM_INFO
	.align		4
.L_3807:
        /*0008*/ 	.byte	0x04, 0x17
        /*000a*/ 	.short	(.L_3809 - .L_3808)
.L_3808:
        /*000c*/ 	.word	0x00000000
        /*0010*/ 	.short	0x0013
        /*0012*/ 	.short	0x0070
        /*0014*/ 	.byte	0x00, 0xf0, 0x11, 0x00


	//----- nvinfo : EIATTR_KPARAM_INFO
	.align		4
.L_3809:
        /*0018*/ 	.byte	0x04, 0x17
        /*001a*/ 	.short	(.L_3811 - .L_3810)
.L_3810:
        /*001c*/ 	.word	0x00000000
        /*0020*/ 	.short	0x0012
        /*0022*/ 	.short	0x0068
        /*0024*/ 	.byte	0x00, 0xf5, 0x21, 0x00


	//----- nvinfo : EIATTR_KPARAM_INFO
	.align		4
.L_3811:
        /*0028*/ 	.byte	0x04, 0x17
        /*002a*/ 	.short	(.L_3813 - .L_3812)
.L_3812:
        /*002c*/ 	.word	0x00000000
        /*0030*/ 	.short	0x0011
        /*0032*/ 	.short	0x0060
        /*0034*/ 	.byte	0x00, 0xf0, 0x05, 0x00


	//----- nvinfo : EIATTR_KPARAM_INFO
	.align		4
.L_3813:
        /*0038*/ 	.byte	0x04, 0x17
        /*003a*/ 	.short	(.L_3815 - .L_3814)
.L_3814:
        /*003c*/ 	.word	0x00000000
        /*0040*/ 	.short	0x0010
        /*0042*/ 	.short	0x005c
        /*0044*/ 	.byte	0x00, 0xf0, 0x11, 0x00


	//----- nvinfo : EIATTR_KPARAM_INFO
	.align		4
.L_3815:
        /*0048*/ 	.byte	0x04, 0x17
        /*004a*/ 	.short	(.L_3817 - .L_3816)
.L_3816:
        /*004c*/ 	.word	0x00000000
        /*0050*/ 	.short	0x000f
        /*0052*/ 	.short	0x0058
        /*0054*/ 	.byte	0x00, 0xf0, 0x11, 0x00


	//----- nvinfo : EIATTR_KPARAM_INFO
	.align		4
.L_3817:
        /*0058*/ 	.byte	0x04, 0x17
        /*005a*/ 	.short	(.L_3819 - .L_3818)
.L_3818:
        /*005c*/ 	.word	0x00000000
        /*0060*/ 	.short	0x000e
        /*0062*/ 	.short	0x0054
        /*0064*/ 	.byte	0x00, 0xf0, 0x11, 0x00


	//----- nvinfo : EIATTR_KPARAM_INFO
	.align		4
.L_3819:
        /*0068*/ 	.byte	0x04, 0x17
        /*006a*/ 	.short	(.L_3821 - .L_3820)
.L_3820:
        /*006c*/ 	.word	0x00000000
        /*0070*/ 	.short	0x000d
        /*0072*/ 	.short	0x0050
        /*0074*/ 	.byte	0x00, 0xf0, 0x11, 0x00


	//----- nvinfo : EIATTR_KPARAM_INFO
	.align		4
.L_3821:
        /*0078*/ 	.byte	0x04, 0x17
        /*007a*/ 	.short	(.L_3823 - .L_3822)
.L_3822:
        /*007c*/ 	.word	0x00000000
        /*0080*/ 	.short	0x000c
        /*0082*/ 	.short	0x004c
        /*0084*/ 	.byte	0x00, 0xf0, 0x11, 0x00


	//----- nvinfo : EIATTR_KPARAM_INFO
	.align		4
.L_3823:
        /*0088*/ 	.byte	0x04, 0x17
        /*008a*/ 	.short	(.L_3825 - .L_3824)
.L_3824:
        /*008c*/ 	.word	0x00000000
        /*0090*/ 	.short	0x000b
        /*0092*/ 	.short	0x0048
        /*0094*/ 	.byte	0x00, 0xf0, 0x11, 0x00


	//----- nvinfo : EIATTR_KPARAM_INFO
	.align		4
.L_3825:
        /*0098*/ 	.byte	0x04, 0x17
        /*009a*/ 	.short	(.L_3827 - .L_3826)
.L_3826:
        /*009c*/ 	.word	0x00000000
        /*00a0*/ 	.short	0x000a
        /*00a2*/ 	.short	0x0040
        /*00a4*/ 	.byte	0x00, 0xf5, 0x21, 0x00


	//----- nvinfo : EIATTR_KPARAM_INFO
	.align		4
.L_3827:
        /*00a8*/ 	.byte	0x04, 0x17
        /*00aa*/ 	.short	(.L_3829 - .L_3828)
.L_3828:
        /*00ac*/ 	.word	0x00000000
        /*00b0*/ 	.short	0x0009
        /*00b2*/ 	.short	0x0038
        /*00b4*/ 	.byte	0x00, 0xf5, 0x21, 0x00


	//----- nvinfo : EIATTR_KPARAM_INFO
	.align		4
.L_3829:
        /*00b8*/ 	.byte	0x04, 0x17
        /*00ba*/ 	.short	(.L_3831 - .L_3830)
.L_3830:
        /*00bc*/ 	.word	0x00000000
        /*00c0*/ 	.short	0x0008
        /*00c2*/ 	.short	0x0034
        /*00c4*/ 	.byte	0x00, 0xf0, 0x11, 0x00


	//----- nvinfo : EIATTR_KPARAM_INFO
	.align		4
.L_3831:
        /*00c8*/ 	.byte	0x04, 0x17
        /*00ca*/ 	.short	(.L_3833 - .L_3832)
.L_3832:
        /*00cc*/ 	.word	0x00000000
        /*00d0*/ 	.short	0x0007
        /*00d2*/ 	.short	0x0030
        /*00d4*/ 	.byte	0x00, 0xf0, 0x11, 0x00


	//----- nvinfo : EIATTR_KPARAM_INFO
	.align		4
.L_3833:
        /*00d8*/ 	.byte	0x04, 0x17
        /*00da*/ 	.short	(.L_3835 - .L_3834)
.L_3834:
        /*00dc*/ 	.word	0x00000000
        /*00e0*/ 	.short	0x0006
        /*00e2*/ 	.short	0x002c
        /*00e4*/ 	.byte	0x00, 0xf0, 0x11, 0x00


	//----- nvinfo : EIATTR_KPARAM_INFO
	.align		4
.L_3835:
        /*00e8*/ 	.byte	0x04, 0x17
        /*00ea*/ 	.short	(.L_3837 - .L_3836)
.L_3836:
        /*00ec*/ 	.word	0x00000000
        /*00f0*/ 	.short	0x0005
        /*00f2*/ 	.short	0x0028
        /*00f4*/ 	.byte	0x00, 0xf0, 0x11, 0x00


	//----- nvinfo : EIATTR_KPARAM_INFO
	.align		4
.L_3837:
        /*00f8*/ 	.byte	0x04, 0x17
        /*00fa*/ 	.short	(.L_3839 - .L_3838)
.L_3838:
        /*00fc*/ 	.word	0x00000000
        /*0100*/ 	.short	0x0004
        /*0102*/ 	.short	0x0020
        /*0104*/ 	.byte	0x00, 0xf5, 0x21, 0x00


	//----- nvinfo : EIATTR_KPARAM_INFO
	.align		4
.L_3839:
        /*0108*/ 	.byte	0x04, 0x17
        /*010a*/ 	.short	(.L_3841 - .L_3840)
.L_3840:
        /*010c*/ 	.word	0x00000000
        /*0110*/ 	.short	0x0003
        /*0112*/ 	.short	0x0018
        /*0114*/ 	.byte	0x00, 0xf5, 0x21, 0x00


	//----- nvinfo : EIATTR_KPARAM_INFO
	.align		4
.L_3841:
        /*0118*/ 	.byte	0x04, 0x17
        /*011a*/ 	.short	(.L_3843 - .L_3842)
.L_3842:
        /*011c*/ 	.word	0x00000000
        /*0120*/ 	.short	0x0002
        /*0122*/ 	.short	0x0010
        /*0124*/ 	.byte	0x00, 0xf5, 0x21, 0x00


	//----- nvinfo : EIATTR_KPARAM_INFO
	.align		4
.L_3843:
        /*0128*/ 	.byte	0x04, 0x17
        /*012a*/ 	.short	(.L_3845 - .L_3844)
.L_3844:
        /*012c*/ 	.word	0x00000000
        /*0130*/ 	.short	0x0001
        /*0132*/ 	.short	0x0008
        /*0134*/ 	.byte	0x00, 0xf5, 0x21, 0x00


	//----- nvinfo : EIATTR_KPARAM_INFO
	.align		4
.L_3845:
        /*0138*/ 	.byte	0x04, 0x17
        /*013a*/ 	.short	(.L_3847 - .L_3846)
.L_3846:
        /*013c*/ 	.word	0x00000000
        /*0140*/ 	.short	0x0000
        /*0142*/ 	.short	0x0000
        /*0144*/ 	.byte	0x00, 0xf5, 0x21, 0x00


	//----- nvinfo : EIATTR_SPARSE_MMA_MASK
	.align		4
.L_3847:
        /*0148*/ 	.byte	0x03, 0x50
        /*014a*/ 	.short	0x0000


	//----- nvinfo : EIATTR_MAXREG_COUNT
	.align		4
        /*014c*/ 	.byte	0x03, 0x1b
        /*014e*/ 	.short	0x00ff


	//----- nvinfo : EIATTR_NUM_BARRIERS
	.align		4
        /*0150*/ 	.byte	0x02, 0x4c
        /*0152*/ 	.byte	0x01
	.zero		1


	//----- nvinfo : EIATTR_MERCURY_ISA_VERSION
	.align		4
        /*0154*/ 	.byte	0x03, 0x5f
        /*0156*/ 	.short	0x0101


	//----- nvinfo : EIATTR_VRC_CTA_INIT_COUNT
	.align		4
        /*0158*/ 	.byte	0x02, 0x4a
	.zero		1
	.zero		1


	//----- nvinfo : EIATTR_EXIT_INSTR_OFFSETS
	.align		4
        /*015c*/ 	.byte	0x04, 0x1c
        /*015e*/ 	.short	(.L_3849 - .L_3848)


	//   ....[0]....
.L_3848:
        /*0160*/ 	.word	0x00000cd0


	//   ....[1]....
        /*0164*/ 	.word	0x00005a40


	//   ....[2]....
        /*0168*/ 	.word	0x00005cf0


	//   ....[3]....
        /*016c*/ 	.word	0x00005e30


	//   ....[4]....
        /*0170*/ 	.word	0x00005eb0


	//   ....[5]....
        /*0174*/ 	.word	0x00005ef0


	//----- nvinfo : EIATTR_CRS_STACK_SIZE
	.align		4
.L_3849:
        /*0178*/ 	.byte	0x04, 0x1e
        /*017a*/ 	.short	(.L_3851 - .L_3850)
.L_3850:
        /*017c*/ 	.word	0x00000000


	//----- nvinfo : EIATTR_CBANK_PARAM_SIZE
	.align		4
.L_3851:
        /*0180*/ 	.byte	0x03, 0x19
        /*0182*/ 	.short	0x0074


	//----- nvinfo : EIATTR_PARAM_CBANK
	.align		4
        /*0184*/ 	.byte	0x04, 0x0a
        /*0186*/ 	.short	(.L_3853 - .L_3852)
	.align		4
.L_3852:
        /*0188*/ 	.word	index@(.nv.constant0._Z23gemm_half_q_half_kernelILi2ELi128ELb0ELb0ELi32EEvPK6__halfPKjS4_S2_PS0_iiiiPKtS7_iiiiiibS2_i)
        /*018c*/ 	.short	0x0380
        /*018e*/ 	.short	0x0074


	//----- nvinfo : EIATTR_SW_WAR
	.align		4
.L_3853:
        /*0190*/ 	.byte	0x04, 0x36
        /*0192*/ 	.short	(.L_3855 - .L_3854)
.L_3854:
        /*0194*/ 	.word	0x00000008
.L_3855:


//--------------------- .nv.info._Z23gemm_half_q_half_kernelILi1ELi190ELb0ELb0ELi64EEvPK6__halfPKjS4_S2_PS0_iiiiPKtS7_iiiiiibS2_i --------------------------
	.section	.nv.info._Z23gemm_half_q_half_kernelILi1ELi190ELb0ELb0ELi64EEvPK6__halfPKjS4_S2_PS0_iiiiPKtS7_iiiiiibS2_i,"",@"SHT_CUDA_INFO"
	.sectionflags	@""
	.align	4


	//----- nvinfo : EIATTR_CUDA_API_VERSION
	.align		4
        /*0000*/ 	.byte	0x04, 0x37
        /*0002*/ 	.short	(.L_3857 - .L_3856)
.L_3856:
        /*0004*/ 	.word	0x00000082


	//----- nvinfo : EIATTR_KPARAM_INFO
	.align		4
.L_3857:
        /*0008*/ 	.byte	0x04, 0x17
        /*000a*/ 	.short	(.L_3859 - .L_3858)
.L_3858:
        /*000c*/ 	.word	0x00000000
        /*0010*/ 	.short	0x0013
        /*0012*/ 	.short	0x0070
        /*0014*/ 	.byte	0x00, 0xf0, 0x11, 0x00


	//----- nvinfo : EIATTR_KPARAM_INFO
	.align		4
.L_3859:
        /*0018*/ 	.byte	0x04, 0x17
        /*001a*/ 	.short	(.L_3861 - .L_3860)
.L_3860:
        /*001c*/ 	.word	0x00000000
        /*0020*/ 	.short	0x0012
        /*0022*/ 	.short	0x0068
        /*0024*/ 	.byte	0x00, 0xf5, 0x21, 0x00


	//----- nvinfo : EIATTR_KPARAM_INFO
	.align		4
.L_3861:
        /*0028*/ 	.byte	0x04, 0x17
        /*002a*/ 	.short	(.L_3863 - .L_3862)
.L_3862:
        /*002c*/ 	.word	0x00000000
        /*0030*/ 	.short	0x0011
        /*0032*/ 	.short	0x0060
        /*0034*/ 	.byte	0x00, 0xf0, 0x05, 0x00


	//----- nvinfo : EIATTR_KPARAM_INFO
	.align		4
.L_3863:
        /*0038*/ 	.byte	0x04, 0x17
        /*003a*/ 	.short	(.L_3865 - .L_3864)
.L_3864:
        /*003c*/ 	.word	0x00000000
        /*0040*/ 	.short	0x0010
        /*0042*/ 	.short	0x005c
        /*0044*/ 	.byte	0x00, 0xf0, 0x11, 0x00


	//----- nvinfo : EIATTR_KPARAM_INFO
	.align		4
.L_3865:
        /*0048*/ 	.byte	0x04, 0x17
        /*004a*/ 	.short	(.L_3867 - .L_3866)
.L_3866:
        /*004c*/ 	.word	0x00000000
        /*0050*/ 	.short	0x000f
        /*0052*/ 	.short	0x0058
        /*0054*/ 	.byte	0x00, 0xf0, 0x11, 0x00


	//----- nvinfo : EIATTR_KPARAM_INFO
	.align		4
.L_3867:
        /*0058*/ 	.byte	0x04, 0x17
        /*005a*/ 	.short	(.L_3869 - .L_3868)
.L_3868:
        /*005c*/ 	.word	0x00000000
        /*0060*/ 	.short	0x000e
        /*0062*/ 	.short	0x0054
        /*0064*/ 	.byte	0x00, 0xf0, 0x11, 0x00


	//----- nvinfo : EIATTR_KPARAM_INFO
	.align		4
.L_3869:
        /*0068*/ 	.byte	0x04, 0x17
        /*006a*/ 	.short	(.L_3871 - .L_3870)
.L_3870:
        /*006c*/ 	.word	0x00000000
        /*0070*/ 	.short	0x000d
        /*0072*/ 	.short	0x0050
        /*0074*/ 	.byte	0x00, 0xf0, 0x11, 0x00


	//----- nvinfo : EIATTR_KPARAM_INFO
	.align		4
.L_3871:
        /*0078*/ 	.byte	0x04, 0x17
        /*007a*/ 	.short	(.L_3873 - .L_3872)
.L_3872:
        /*007c*/ 	.word	0x00000000
        /*0080*/ 	.short	0x000c
        /*0082*/ 	.short	0x004c
        /*0084*/ 	.byte	0x00, 0xf0, 0x11, 0x00


	//----- nvinfo : EIATTR_KPARAM_INFO
	.align		4
.L_3873:
        /*0088*/ 	.byte	0x04, 0x17
        /*008a*/ 	.short	(.L_3875 - .L_3874)
.L_3874:
        /*008c*/ 	.word	0x00000000
        /*0090*/ 	.short	0x000b
        /*0092*/ 	.short	0x0048
        /*0094*/ 	.byte	0x00, 0xf0, 0x11, 0x00


	//----- nvinfo : EIATTR_KPARAM_INFO
	.align		4
.L_3875:
        /*0098*/ 	.byte	0x04, 0x17
        /*009a*/ 	.short	(.L_3877 - .L_3876)
.L_3876:
        /*009c*/ 	.word	0x00000000
        /*00a0*/ 	.short	0x000a
        /*00a2*/ 	.short	0x0040
        /*00a4*/ 	.byte	0x00, 0xf5, 0x21, 0x00


	//----- nvinfo : EIATTR_KPARAM_INFO
	.align		4
.L_3877:
        /*00a8*/ 	.byte	0x04, 0x17
        /*00aa*/ 	.short	(.L_3879 - .L_3878)
.L_3878:
        /*00ac*/ 	.word	0x00000000
        /*00b0*/ 	.short	0x0009
        /*00b2*/ 	.short	0x0038
        /*00b4*/ 	.byte	0x00, 0xf5, 0x21, 0x00


	//----- nvinfo : EIATTR_KPARAM_INFO
	.align		4
.L_3879:
        /*00b8*/ 	.byte	0x04, 0x17
        /*00ba*/ 	.short	(.L_3881 - .L_3880)
.L_3880:
        /*00bc*/ 	.word	0x00000000
        /*00c0*/ 	.short	0x0008
        /*00c2*/ 	.short	0x0034
        /*00c4*/ 	.byte	0x00, 0xf0, 0x11, 0x00


	//----- nvinfo : EIATTR_KPARAM_INFO
	.align		4
.L_3881:
        /*00c8*/ 	.byte	0x04, 0x17
        /*00ca*/ 	.short	(.L_3883 - .L_3882)
.L_3882:
        /*00cc*/ 	.word	0x00000000
        /*00d0*/ 	.short	0x0007
        /*00d2*/ 	.short	0x0030
        /*00d4*/ 	.byte	0x00, 0xf0, 0x11, 0x00


	//----- nvinfo : EIATTR_KPARAM_INFO
	.align		4
.L_3883:
        /*00d8*/ 	.byte	0x04, 0x17
        /*00da*/ 	.short	(.L_3885 - .L_3884)
.L_3884:
        /*00dc*/ 	.word	0x00000000
        /*00e0*/ 	.short	0x0006
        /*00e2*/ 	.short	0x002c
        /*00e4*/ 	.byte	0x00, 0xf0, 0x11, 0x00


	//----- nvinfo : EIATTR_KPARAM_INFO
	.align		4
.L_3885:
        /*00e8*/ 	.byte	0x04, 0x17
        /*00ea*/ 	.short	(.L_3887 - .L_3886)
.L_3886:
        /*00ec*/ 	.word	0x00000000
        /*00f0*/ 	.short	0x0005
        /*00f2*/ 	.short	0x0028
        /*00f4*/ 	.byte	0x00, 0xf0, 0x11, 0x00


	//----- nvinfo : EIATTR_KPARAM_INFO
	.align		4
.L_3887:
        /*00f8*/ 	.byte	0x04, 0x17
        /*00fa*/ 	.short	(.L_3889 - .L_3888)
.L_3888:
        /*00fc*/ 	.word	0x00000000
        /*0100*/ 	.short	0x0004
        /*0102*/ 	.short	0x0020
        /*0104*/ 	.byte	0x00, 0xf5, 0x21, 0x00


	//----- nvinfo : EIATTR_KPARAM_INFO
	.align		4
.L_3889:
        /*0108*/ 	.byte	0x04, 0x17
        /*010a*/ 	.short	(.L_3891 - .L_3890)
.L_3890:
        /*010c*/ 	.word	0x00000000
        /*0110*/ 	.short	0x0003
        /*0112*/ 	.short	0x0018
        /*0114*/ 	.byte	0x00, 0xf5, 0x21, 0x00


	//----- nvinfo : EIATTR_KPARAM_INFO
	.align		4
.L_3891:
        /*0118*/ 	.byte	0x04, 0x17
        /*011a*/ 	.short	(.L_3893 - .L_3892)
.L_3892:
        /*011c*/ 	.word	0x00000000
        /*0120*/ 	.short	0x0002
        /*0122*/ 	.short	0x0010
        /*0124*/ 	.byte	0x00, 0xf5, 0x21, 0x00


	//----- nvinfo : EIATTR_KPARAM_INFO
	.align		4
.L_3893:
        /*0128*/ 	.byte	0x04, 0x17
        /*012a*/ 	.short	(.L_3895 - .L_3894)
.L_3894:
        /*012c*/ 	.word	0x00000000
        /*0130*/ 	.short	0x0001
        /*0132*/ 	.short	0x0008
        /*0134*/ 	.byte	0x00, 0xf5, 0x21, 0x00


	//----- nvinfo : EIATTR_KPARAM_INFO
	.align		4
.L_3895:
        /*0138*/ 	.byte	0x04, 0x17
        /*013a*/ 	.short	(.L_3897 - .L_3896)
.L_3896:
        /*013c*/ 	.word	0x00000000
        /*0140*/ 	.short	0x0000
        /*0142*/ 	.short	0x0000
        /*0144*/ 	.byte	0x00, 0xf5, 0x21, 0x00


	//----- nvinfo : EIATTR_SPARSE_MMA_MASK
	.align		4
.L_3897:
        /*0148*/ 	.byte	0x03, 0x50
        /*014a*/ 	.short	0x0000


	//----- nvinfo : EIATTR_MAXREG_COUNT
	.align		4
        /*014c*/ 	.byte	0x03, 0x1b
        /*014e*/ 	.short	0x00ff


	//----- nvinfo : EIATTR_NUM_BARRIERS
	.align		4
        /*0150*/ 	.byte	0x02, 0x4c
        /*0152*/ 	.byte	0x01
	.zero		1


	//----- nvinfo : EIATTR_MERCURY_ISA_VERSION
	.align		4
        /*0154*/ 	.byte	0x03, 0x5f
        /*0156*/ 	.short	0x0101


	//----- nvinfo : EIATTR_VRC_CTA_INIT_COUNT
	.align		4
        /*0158*/ 	.byte	0x02, 0x4a
	.zero		1
	.zero		1


	//----- nvinfo : EIATTR_EXIT_INSTR_OFFSETS
	.align		4
        /*015c*/ 	.byte	0x04, 0x1c
        /*015e*/ 	.short	(.L_3899 - .L_3898)


	//   ....[0]....
.L_3898:
        /*0160*/ 	.word	0x00000290


	//   ....[1]....
        /*0164*/ 	.word	0x0000b6d0


	//   ....[2]....
        /*0168*/ 	.word	0x0000b860


	//   ....[3]....
        /*016c*/ 	.word	0x0000b8f0


	//   ....[4]....
        /*0170*/ 	.word	0x0000b930


	//----- nvinfo : EIATTR_CRS_STACK_SIZE
	.align		4
.L_3899:
        /*0174*/ 	.byte	0x04, 0x1e
        /*0176*/ 	.short	(.L_3901 - .L_3900)
.L_3900:
        /*0178*/ 	.word	0x00000000


	//----- nvinfo : EIATTR_CBANK_PARAM_SIZE
	.align		4
.L_3901:
        /*017c*/ 	.byte	0x03, 0x19
        /*017e*/ 	.short	0x0074


	//----- nvinfo : EIATTR_PARAM_CBANK
	.align		4
        /*0180*/ 	.byte	0x04, 0x0a
        /*0182*/ 	.short	(.L_3903 - .L_3902)
	.align		4
.L_3902:
        /*0184*/ 	.word	index@(.nv.constant0._Z23gemm_half_q_half_kernelILi1ELi190ELb0ELb0ELi64EEvPK6__halfPKjS4_S2_PS0_iiiiPKtS7_iiiiiibS2_i)
        /*0188*/ 	.short	0x0380
        /*018a*/ 	.short	0x0074


	//----- nvinfo : EIATTR_SW_WAR
	.align		4
.L_3903:
        /*018c*/ 	.byte	0x04, 0x36
        /*018e*/ 	.short	(.L_3905 - .L_3904)
.L_3904:
        /*0190*/ 	.word	0x00000008
.L_3905:


//--------------------- .nv.info._Z23gemm_half_q_half_kernelILi1ELi160ELb0ELb0ELi64EEvPK6__halfPKjS4_S2_PS0_iiiiPKtS7_iiiiiibS2_i --------------------------
	.section	.nv.info._Z23gemm_half_q_half_kernelILi1ELi160ELb0ELb0ELi64EEvPK6__halfPKjS4_S2_PS0_iiiiPKtS7_iiiiiibS2_i,"",@"SHT_CUDA_INFO"
	.sectionflags	@""
	.align	4


	//----- nvinfo : EIATTR_CUDA_API_VERSION
	.align		4
        /*0000*/ 	.byte	0x04, 0x37
        /*0002*/ 	.short	(.L_3907 - .L_3906)
.L_3906:
        /*0004*/ 	.word	0x00000082


	//----- nvinfo : EIATTR_KPARAM_INFO
	.align		4
.L_3907:
        /*0008*/ 	.byte	0x04, 0x17
        /*000a*/ 	.short	(.L_3909 - .L_3908)
.L_3908:
        /*000c*/ 	.word	0x00000000
        /*0010*/ 	.short	0x0013
        /*0012*/ 	.short	0x0070
        /*0014*/ 	.byte	0x00, 0xf0, 0x11, 0x00


	//----- nvinfo : EIATTR_KPARAM_INFO
	.align		4
.L_3909:
        /*0018*/ 	.byte	0x04, 0x17
        /*001a*/ 	.short	(.L_3911 - .L_3910)
.L_3910:
        /*001c*/ 	.word	0x00000000
        /*0020*/ 	.short	0x0012
        /*0022*/ 	.short	0x0068
        /*0024*/ 	.byte	0x00, 0xf5, 0x21, 0x00


	//----- nvinfo : EIATTR_KPARAM_INFO
	.align		4
.L_3911:
        /*0028*/ 	.byte	0x04, 0x17
        /*002a*/ 	.short	(.L_3913 - .L_3912)
.L_3912:
        /*002c*/ 	.word	0x00000000
        /*0030*/ 	.short	0x0011
        /*0032*/ 	.short	0x0060
        /*0034*/ 	.byte	0x00, 0xf0, 0x05, 0x00


	//----- nvinfo : EIATTR_KPARAM_INFO
	.align		4
.L_3913:
        /*0038*/ 	.byte	0x04, 0x17
        /*003a*/ 	.short	(.L_3915 - .L_3914)
.L_3914:
        /*003c*/ 	.word	0x00000000
        /*0040*/ 	.short	0x0010
        /*0042*/ 	.short	0x005c
        /*0044*/ 	.byte	0x00, 0xf0, 0x11, 0x00


	//----- nvinfo : EIATTR_KPARAM_INFO
	.align		4
.L_3915:
        /*0048*/ 	.byte	0x04, 0x17
        /*004a*/ 	.short	(.L_3917 - .L_3916)
.L_3916:
        /*004c*/ 	.word	0x00000000
        /*0050*/ 	.short	0x000f
        /*0052*/ 	.short	0x0058
        /*0054*/ 	.byte	0x00, 0xf0, 0x11, 0x00


	//----- nvinfo : EIATTR_KPARAM_INFO
	.align		4
.L_3917:
        /*0058*/ 	.byte	0x04, 0x17
        /*005a*/ 	.short	(.L_3919 - .L_3918)
.L_3918:
        /*005c*/ 	.word	0x00000000
        /*0060*/ 	.short	0x000e
        /*0062*/ 	.short	0x0054
        /*0064*/ 	.byte	0x00, 0xf0, 0x11, 0x00


	//----- nvinfo : EIATTR_KPARAM_INFO
	.align		4
.L_3919:
        /*0068*/ 	.byte	0x04, 0x17
        /*006a*/ 	.short	(.L_3921 - .L_3920)
.L_3920:
        /*006c*/ 	.word	0x00000000
        /*0070*/ 	.short	0x000d
        /*0072*/ 	.short	0x0050
        /*0074*/ 	.byte	0x00, 0xf0, 0x11, 0x00


	//----- nvinfo : EIATTR_KPARAM_INFO
	.align		4
.L_3921:
        /*0078*/ 	.byte	0x04, 0x17
        /*007a*/ 	.short	(.L_3923 - .L_3922)
.L_3922:
        /*007c*/ 	.word	0x00000000
        /*0080*/ 	.short	0x000c
        /*0082*/ 	.short	0x004c
        /*0084*/ 	.byte	0x00, 0xf0, 0x11, 0x00


	//----- nvinfo : EIATTR_KPARAM_INFO
	.align		4
.L_3923:
        /*0088*/ 	.byte	0x04, 0x17
        /*008a*/ 	.short	(.L_3925 - .L_3924)
.L_3924:
        /*008c*/ 	.word	0x00000000
        /*0090*/ 	.short	0x000b
        /*0092*/ 	.short	0x0048
        /*0094*/ 	.byte	0x00, 0xf0, 0x11, 0x00


	//----- nvinfo : EIATTR_KPARAM_INFO
	.align		4
.L_3925:
        /*0098*/ 	.byte	0x04, 0x17
        /*009a*/ 	.short	(.L_3927 - .L_3926)
.L_3926:
        /*009c*/ 	.word	0x00000000
        /*00a0*/ 	.short	0x000a
        /*00a2*/ 	.short	0x0040
        /*00a4*/ 	.byte	0x00, 0xf5, 0x21, 0x00


	//----- nvinfo : EIATTR_KPARAM_INFO
	.align		4
.L_3927:
        /*00a8*/ 	.byte	0x04, 0x17
        /*00aa*/ 	.short	(.L_3929 - .L_3928)
.L_3928:
        /*00ac*/ 	.word	0x00000000
        /*00b0*/ 	.short	0x0009
        /*00b2*/ 	.short	0x0038
        /*00b4*/ 	.byte	0x00, 0xf5, 0x21, 0x00


	//----- nvinfo : EIATTR_KPARAM_INFO
	.align		4
.L_3929:
        /*00b8*/ 	.byte	0x04, 0x17
        /*00ba*/ 	.short	(.L_3931 - .L_3930)
.L_3930:
        /*00bc*/ 	.word	0x00000000
        /*00c0*/ 	.short	0x0008
        /*00c2*/ 	.short	0x0034
        /*00c4*/ 	.byte	0x00, 0xf0, 0x11, 0x00


	//----- nvinfo : EIATTR_KPARAM_INFO
	.align		4
.L_3931:
        /*00c8*/ 	.byte	0x04, 0x17
        /*00ca*/ 	.short	(.L_3933 - .L_3932)
.L_3932:
        /*00cc*/ 	.word	0x00000000
        /*00d0*/ 	.short	0x0007
        /*00d2*/ 	.short	0x0030
        /*00d4*/ 	.byte	0x00, 0xf0, 0x11, 0x00


	//----- nvinfo : EIATTR_KPARAM_INFO
	.align		4
.L_3933:
        /*00d8*/ 	.byte	0x04, 0x17
        /*00da*/ 	.short	(.L_3935 - .L_3934)
.L_3934:
        /*00dc*/ 	.word	0x00000000
        /*00e0*/ 	.short	0x0006
        /*00e2*/ 	.short	0x002c
        /*00e4*/ 	.byte	0x00, 0xf0, 0x11, 0x00


	//----- nvinfo : EIATTR_KPARAM_INFO
	.align		4
.L_3935:
        /*00e8*/ 	.byte	0x04, 0x17
        /*00ea*/ 	.short	(.L_3937 - .L_3936)
.L_3936:
        /*00ec*/ 	.word	0x00000000
        /*00f0*/ 	.short	0x0005
        /*00f2*/ 	.short	0x0028
        /*00f4*/ 	.byte	0x00, 0xf0, 0x11, 0x00


	//----- nvinfo : EIATTR_KPARAM_INFO
	.align		4
.L_3937:
        /*00f8*/ 	.byte	0x04, 0x17
        /*00fa*/ 	.short	(.L_3939 - .L_3938)
.L_3938:
        /*00fc*/ 	.word	0x00000000
        /*0100*/ 	.short	0x0004
        /*0102*/ 	.short	0x0020
        /*0104*/ 	.byte	0x00, 0xf5, 0x21, 0x00


	//----- nvinfo : EIATTR_KPARAM_INFO
	.align		4
.L_3939:
        /*0108*/ 	.byte	0x04, 0x17
        /*010a*/ 	.short	(.L_3941 - .L_3940)
.L_3940:
        /*010c*/ 	.word	0x00000000
        /*0110*/ 	.short	0x0003
        /*0112*/ 	.short	0x0018
        /*0114*/ 	.byte	0x00, 0xf5, 0x21, 0x00


	//----- nvinfo : EIATTR_KPARAM_INFO
	.align		4
.L_3941:
        /*0118*/ 	.byte	0x04, 0x17
        /*011a*/ 	.short	(.L_3943 - .L_3942)
.L_3942:
        /*011c*/ 	.word	0x00000000
        /*0120*/ 	.short	0x0002
        /*0122*/ 	.short	0x0010
        /*0124*/ 	.byte	0x00, 0xf5, 0x21, 0x00


	//----- nvinfo : EIATTR_KPARAM_INFO
	.align		4
.L_3943:
        /*0128*/ 	.byte	0x04, 0x17
        /*012a*/ 	.short	(.L_3945 - .L_3944)
.L_3944:
        /*012c*/ 	.word	0x00000000
        /*0130*/ 	.short	0x0001
        /*0132*/ 	.short	0x0008
        /*0134*/ 	.byte	0x00, 0xf5, 0x21, 0x00


	//----- nvinfo : EIATTR_KPARAM_INFO
	.align		4
.L_3945:
        /*0138*/ 	.byte	0x04, 0x17
        /*013a*/ 	.short	(.L_3947 - .L_3946)
.L_3946:
        /*013c*/ 	.word	0x00000000
        /*0140*/ 	.short	0x0000
        /*0142*/ 	.short	0x0000
        /*0144*/ 	.byte	0x00, 0xf5, 0x21, 0x00


	//----- nvinfo : EIATTR_SPARSE_MMA_MASK
	.align		4
.L_3947:
        /*0148*/ 	.byte	0x03, 0x50
        /*014a*/ 	.short	0x0000


	//----- nvinfo : EIATTR_MAXREG_COUNT
	.align		4
        /*014c*/ 	.byte	0x03, 0x1b
        /*014e*/ 	.short	0x00ff


	//----- nvinfo : EIATTR_NUM_BARRIERS
	.align		4
        /*0150*/ 	.byte	0x02, 0x4c
        /*0152*/ 	.byte	0x01
	.zero		1


	//----- nvinfo : EIATTR_MERCURY_ISA_VERSION
	.align		4
        /*0154*/ 	.byte	0x03, 0x5f
        /*0156*/ 	.short	0x0101


	//----- nvinfo : EIATTR_VRC_CTA_INIT_COUNT
	.align		4
        /*0158*/ 	.byte	0x02, 0x4a
	.zero		1
	.zero		1


	//----- nvinfo : EIATTR_EXIT_INSTR_OFFSETS
	.align		4
        /*015c*/ 	.byte	0x04, 0x1c
        /*015e*/ 	.short	(.L_3949 - .L_3948)


	//   ....[0]....
.L_3948:
        /*0160*/ 	.word	0x000002b0


	//   ....[1]....
        /*0164*/ 	.word	0x000059d0


	//   ....[2]....
        /*0168*/ 	.word	0x00005b60


	//   ....[3]....
        /*016c*/ 	.word	0x00005c00


	//   ....[4]....
        /*0170*/ 	.word	0x00005c40


	//----- nvinfo : EIATTR_CRS_STACK_SIZE
	.align		4
.L_3949:
        /*0174*/ 	.byte	0x04, 0x1e
        /*0176*/ 	.short	(.L_3951 - .L_3950)
.L_3950:
        /*0178*/ 	.word	0x00000000


	//----- nvinfo : EIATTR_CBANK_PARAM_SIZE
	.align		4
.L_3951:
        /*017c*/ 	.byte	0x03, 0x19
        /*017e*/ 	.short	0x0074


	//----- nvinfo : EIATTR_PARAM_CBANK
	.align		4
        /*0180*/ 	.byte	0x04, 0x0a
        /*0182*/ 	.short	(.L_3953 - .L_3952)
	.align		4
.L_3952:
        /*0184*/ 	.word	index@(.nv.constant0._Z23gemm_half_q_half_kernelILi1ELi160ELb0ELb0ELi64EEvPK6__halfPKjS4_S2_PS0_iiiiPKtS7_iiiiiibS2_i)
        /*0188*/ 	.short	0x0380
        /*018a*/ 	.short	0x0074


	//----- nvinfo : EIATTR_SW_WAR
	.align		4
.L_3953:
        /*018c*/ 	.byte	0x04, 0x36
        /*018e*/ 	.short	(.L_3955 - .L_3954)
.L_3954:
        /*0190*/ 	.word	0x00000008
.L_3955:


//--------------------- .nv.info._Z23gemm_half_q_half_kernelILi1ELi40ELb0ELb0ELi64EEvPK6__halfPKjS4_S2_PS0_iiiiPKtS7_iiiiiibS2_i --------------------------
	.section	.nv.info._Z23gemm_half_q_half_kernelILi1ELi40ELb0ELb0ELi64EEvPK6__halfPKjS4_S2_PS0_iiiiPKtS7_iiiiiibS2_i,"",@"SHT_CUDA_INFO"
	.sectionflags	@""
	.align	4


	//----- nvinfo : EIATTR_CUDA_API_VERSION
	.align		4
        /*0000*/ 	.byte	0x04, 0x37
        /*0002*/ 	.short	(.L_3957 - .L_3956)
.L_3956:
        /*0004*/ 	.word	0x00000082


	//----- nvinfo : EIATTR_KPARAM_INFO
	.align		4
.L_3957:
        /*0008*/ 	.byte	0x04, 0x17
        /*000a*/ 	.short	(.L_3959 - .L_3958)
.L_3958:
        /*000c*/ 	.word	0x00000000
        /*0010*/ 	.short	0x0013
        /*0012*/ 	.short	0x0070
        /*0014*/ 	.byte	0x00, 0xf0, 0x11, 0x00


	//----- nvinfo : EIATTR_KPARAM_INFO
	.align		4
.L_3959:
        /*0018*/ 	.byte	0x04, 0x17
        /*001a*/ 	.short	(.L_3961 - .L_3960)
.L_3960:
        /*001c*/ 	.word	0x00000000
        /*0020*/ 	.short	0x0012
        /*0022*/ 	.short	0x0068
        /*0024*/ 	.byte	0x00, 0xf5, 0x21, 0x00


	//----- nvinfo : EIATTR_KPARAM_INFO
	.align		4
.L_3961:
        /*0028*/ 	.byte	0x04, 0x17
        /*002a*/ 	.short	(.L_3963 - .L_3962)
.L_3962:
        /*002c*/ 	.word	0x00000000
        /*0030*/ 	.short	0x0011
        /*0032*/ 	.short	0x0060
        /*0034*/ 	.byte	0x00, 0xf0, 0x05, 0x00


	//----- nvinfo : EIATTR_KPARAM_INFO
	.align		4
.L_3963:
        /*0038*/ 	.byte	0x04, 0x17
        /*003a*/ 	.short	(.L_3965 - .L_3964)
.L_3964:
        /*003c*/ 	.word	0x00000000
        /*0040*/ 	.short	0x0010
        /*0042*/ 	.short	0x005c
        /*0044*/ 	.byte	0x00, 0xf0, 0x11, 0x00


	//----- nvinfo : EIATTR_KPARAM_INFO
	.align		4
.L_3965:
        /*0048*/ 	.byte	0x04, 0x17
        /*004a*/ 	.short	(.L_3967 - .L_3966)
.L_3966:
        /*004c*/ 	.word	0x00000000
        /*0050*/ 	.short	0x000f
        /*0052*/ 	.short	0x0058
        /*0054*/ 	.byte	0x00, 0xf0, 0x11, 0x00


	//----- nvinfo : EIATTR_KPARAM_INFO
	.align		4
.L_3967:
        /*0058*/ 	.byte	0x04, 0x17
        /*005a*/ 	.short	(.L_3969 - .L_3968)
.L_3968:
        /*005c*/ 	.word	0x00000000
        /*0060*/ 	.short	0x000e
        /*0062*/ 	.short	0x0054
        /*0064*/ 	.byte	0x00, 0xf0, 0x11, 0x00


	//----- nvinfo : EIATTR_KPARAM_INFO
	.align		4
.L_3969:
        /*0068*/ 	.byte	0x04, 0x17
        /*006a*/ 	.short	(.L_3971 - .L_3970)
.L_3970:
        /*006c*/ 	.word	0x00000000
        /*0070*/ 	.short	0x000d
        /*0072*/ 	.short	0x0050
        /*0074*/ 	.byte	0x00, 0xf0, 0x11, 0x00


	//----- nvinfo : EIATTR_KPARAM_INFO
	.align		4
.L_3971:
        /*0078*/ 	.byte	0x04, 0x17
        /*007a*/ 	.short	(.L_3973 - .L_3972)
.L_3972:
        /*007c*/ 	.word	0x00000000
        /*0080*/ 	.short	0x000c
        /*0082*/ 	.short	0x004c
        /*0084*/ 	.byte	0x00, 0xf0, 0x11, 0x00


	//----- nvinfo : EIATTR_KPARAM_INFO
	.align		4
.L_3973:
        /*0088*/ 	.byte	0x04, 0x17
        /*008a*/ 	.short	(.L_3975 - .L_3974)
.L_3974:
        /*008c*/ 	.word	0x00000000
        /*0090*/ 	.short	0x000b
        /*0092*/ 	.short	0x0048
        /*0094*/ 	.byte	0x00, 0xf0, 0x11, 0x00


	//----- nvinfo : EIATTR_KPARAM_INFO
	.align		4
.L_3975:
        /*0098*/ 	.byte	0x04, 0x17
        /*009a*/ 	.short	(.L_3977 - .L_3976)
.L_3976:
        /*009c*/ 	.word	0x00000000
        /*00a0*/ 	.short	0x000a
        /*00a2*/ 	.short	0x0040
        /*00a4*/ 	.byte	0x00, 0xf5, 0x21, 0x00


	//----- nvinfo : EIATTR_KPARAM_INFO
	.align		4
.L_3977:
        /*00a8*/ 	.byte	0x04, 0x17
        /*00aa*/ 	.short	(.L_3979 - .L_3978)
.L_3978:
        /*00ac*/ 	.word	0x00000000
        /*00b0*/ 	.short	0x0009
        /*00b2*/ 	.short	0x0038
        /*00b4*/ 	.byte	0x00, 0xf5, 0x21, 0x00


	//----- nvinfo : EIATTR_KPARAM_INFO
	.align		4
.L_3979:
        /*00b8*/ 	.byte	0x04, 0x17
        /*00ba*/ 	.short	(.L_3981 - .L_3980)
.L_3980:
        /*00bc*/ 	.word	0x00000000
        /*00c0*/ 	.short	0x0008
        /*00c2*/ 	.short	0x0034
        /*00c4*/ 	.byte	0x00, 0xf0, 0x11, 0x00


	//----- nvinfo : EIATTR_KPARAM_INFO
	.align		4
.L_3981:
        /*00c8*/ 	.byte	0x04, 0x17
        /*00ca*/ 	.short	(.L_3983 - .L_3982)
.L_3982:
        /*00cc*/ 	.word	0x00000000
        /*00d0*/ 	.short	0x0007
        /*00d2*/ 	.short	0x0030
        /*00d4*/ 	.byte	0x00, 0xf0, 0x11, 0x00


	//----- nvinfo : EIATTR_KPARAM_INFO
	.align		4
.L_3983:
        /*00d8*/ 	.byte	0x04, 0x17
        /*00da*/ 	.short	(.L_3985 - .L_3984)
.L_3984:
        /*00dc*/ 	.word	0x00000000
        /*00e0*/ 	.short	0x0006
        /*00e2*/ 	.short	0x002c
        /*00e4*/ 	.byte	0x00, 0xf0, 0x11, 0x00


	//----- nvinfo : EIATTR_KPARAM_INFO
	.align		4
.L_3985:
        /*00e8*/ 	.byte	0x04, 0x17
        /*00ea*/ 	.short	(.L_3987 - .L_3986)
.L_3986:
        /*00ec*/ 	.word	0x00000000
        /*00f0*/ 	.short	0x0005
        /*00f2*/ 	.short	0x0028
        /*00f4*/ 	.byte	0x00, 0xf0, 0x11, 0x00


	//----- nvinfo : EIATTR_KPARAM_INFO
	.align		4
.L_3987:
        /*00f8*/ 	.byte	0x04, 0x17
        /*00fa*/ 	.short	(.L_3989 - .L_3988)
.L_3988:
        /*00fc*/ 	.word	0x00000000
        /*0100*/ 	.short	0x0004
        /*0102*/ 	.short	0x0020
        /*0104*/ 	.byte	0x00, 0xf5, 0x21, 0x00


	//----- nvinfo : EIATTR_KPARAM_INFO
	.align		4
.L_3989:
        /*0108*/ 	.byte	0x04, 0x17
        /*010a*/ 	.short	(.L_3991 - .L_3990)
.L_3990:
        /*010c*/ 	.word	0x00000000
        /*0110*/ 	.short	0x0003
        /*0112*/ 	.short	0x0018
        /*0114*/ 	.byte	0x00, 0xf5, 0x21, 0x00


	//----- nvinfo : EIATTR_KPARAM_INFO
	.align		4
.L_3991:
        /*0118*/ 	.byte	0x04, 0x17
        /*011a*/ 	.short	(.L_3993 - .L_3992)
.L_3992:
        /*011c*/ 	.word	0x00000000
        /*0120*/ 	.short	0x0002
        /*0122*/ 	.short	0x0010
        /*0124*/ 	.byte	0x00, 0xf5, 0x21, 0x00


	//----- nvinfo : EIATTR_KPARAM_INFO
	.align		4
.L_3993:
        /*0128*/ 	.byte	0x04, 0x17
        /*012a*/ 	.short	(.L_3995 - .L_3994)
.L_3994:
        /*012c*/ 	.word	0x00000000
        /*0130*/ 	.short	0x0001
        /*0132*/ 	.short	0x0008
        /*0134*/ 	.byte	0x00, 0xf5, 0x21, 0x00


	//----- nvinfo : EIATTR_KPARAM_INFO
	.align		4
.L_3995:
        /*0138*/ 	.byte	0x04, 0x17
        /*013a*/ 	.short	(.L_3997 - .L_3996)
.L_3996:
        /*013c*/ 	.word	0x00000000
        /*0140*/ 	.short	0x0000
        /*0142*/ 	.short	0x0000
        /*0144*/ 	.byte	0x00, 0xf5, 0x21, 0x00


	//----- nvinfo : EIATTR_SPARSE_MMA_MASK
	.align		4
.L_3997:
        /*0148*/ 	.byte	0x03, 0x50
        /*014a*/ 	.short	0x0000


	//----- nvinfo : EIATTR_MAXREG_COUNT
	.align		4
        /*014c*/ 	.byte	0x03, 0x1b
        /*014e*/ 	.short	0x00ff


	//----- nvinfo : EIATTR_NUM_BARRIERS
	.align		4
        /*0150*/ 	.byte	0x02, 0x4c
        /*0152*/ 	.byte	0x01
	.zero		1


	//----- nvinfo : EIATTR_MERCURY_ISA_VERSION
	.align		4
        /*0154*/ 	.byte	0x03, 0x5f
        /*0156*/ 	.short	0x0101


	//----- nvinfo : EIATTR_VRC_CTA_INIT_COUNT
	.align		4
        /*0158*/ 	.byte	0x02, 0x4a
	.zero		1
	.zero		1


	//----- nvinfo : EIATTR_EXIT_INSTR_OFFSETS
	.align		4
        /*015c*/ 	.byte	0x04, 0x1c
        /*015e*/ 	.short	(.L_3999 - .L_3998)


	//   ....[0]....
.L_3998:
        /*0160*/ 	.word	0x000002a0


	//   ....[1]....
        /*0164*/ 	.word	0x00004ce0


	//   ....[2]....
        /*0168*/ 	.word	0x00004e30


	//   ....[3]....
        /*016c*/ 	.word	0x00004ed0


	//   ....[4]....
        /*0170*/ 	.word	0x00004f10


	//----- nvinfo : EIATTR_CRS_STACK_SIZE
	.align		4
.L_3999:
        /*0174*/ 	.byte	0x04, 0x1e
        /*0176*/ 	.short	(.L_4001 - .L_4000)
.L_4000:
        /*0178*/ 	.word	0x00000000


	//----- nvinfo : EIATTR_CBANK_PARAM_SIZE
	.align		4
.L_4001:
        /*017c*/ 	.byte	0x03, 0x19
        /*017e*/ 	.short	0x0074


	//----- nvinfo : EIATTR_PARAM_CBANK
	.align		4
        /*0180*/ 	.byte	0x04, 0x0a
        /*0182*/ 	.short	(.L_4003 - .L_4002)
	.align		4
.L_4002:
        /*0184*/ 	.word	index@(.nv.constant0._Z23gemm_half_q_half_kernelILi1ELi40ELb0ELb0ELi64EEvPK6__halfPKjS4_S2_PS0_iiiiPKtS7_iiiiiibS2_i)
        /*0188*/ 	.short	0x0380
        /*018a*/ 	.short	0x0074


	//----- nvinfo : EIATTR_SW_WAR
	.align		4
.L_4003:
        /*018c*/ 	.byte	0x04, 0x36
        /*018e*/ 	.short	(.L_4005 - .L_4004)
.L_4004:
        /*0190*/ 	.word	0x00000008
.L_4005:


//--------------------- .nv.info._Z23gemm_half_q_half_kernelILi1ELi10ELb0ELb0ELi64EEvPK6__halfPKjS4_S2_PS0_iiiiPKtS7_iiiiiibS2_i --------------------------
	.section	.nv.info._Z23gemm_half_q_half_kernelILi1ELi10ELb0ELb0ELi64EEvPK6__halfPKjS4_S2_PS0_iiiiPKtS7_iiiiiibS2_i,"",@"SHT_CUDA_INFO"
	.sectionflags	@""
	.align	4


	//----- nvinfo : EIATTR_CUDA_API_VERSION
	.align		4
        /*0000*/ 	.byte	0x04, 0x37
        /*0002*/ 	.short	(.L_4007 - .L_4006)
.L_4006:
        /*0004*/ 	.word	0x00000082


	//----- nvinfo : EIATTR_KPARAM_INFO
	.align		4
.L_4007:
        /*0008*/ 	.byte	0x04, 0x17
        /*000a*/ 	.short	(.L_4009 - .L_4008)
.L_4008:
        /*000c*/ 	.word	0x00000000
        /*0010*/ 	.short	0x0013
        /*0012*/ 	.short	0x0070
        /*0014*/ 	.byte	0x00, 0xf0, 0x11, 0x00


	//----- nvinfo : EIATTR_KPARAM_INFO
	.align		4
.L_4009:
        /*0018*/ 	.byte	0x04, 0x17
        /*001a*/ 	.short	(.L_4011 - .L_4010)
.L_4010:
        /*001c*/ 	.word	0x00000000
        /*0020*/ 	.short	0x0012
        /*0022*/ 	.short	0x0068
        /*0024*/ 	.byte	0x00, 0xf5, 0x21, 0x00


	//----- nvinfo : EIATTR_KPARAM_INFO
	.align		4
.L_4011:
        /*0028*/ 	.byte	0x04, 0x17
        /*002a*/ 	.short	(.L_4013 - .L_4012)
.L_4012:
        /*002c*/ 	.word	0x00000000
        /*0030*/ 	.short	0x0011
        /*0032*/ 	.short	0x0060
        /*0034*/ 	.byte	0x00, 0xf0, 0x05, 0x00


	//----- nvinfo : EIATTR_KPARAM_INFO
	.align		4
.L_4013:
        /*0038*/ 	.byte	0x04, 0x17
        /*003a*/ 	.short	(.L_4015 - .L_4014)
.L_4014:
        /*003c*/ 	.word	0x00000000
        /*0040*/ 	.short	0x0010
        /*0042*/ 	.short	0x005c
        /*0044*/ 	.byte	0x00, 0xf0, 0x11, 0x00


	//----- nvinfo : EIATTR_KPARAM_INFO
	.align		4
.L_4015:
        /*0048*/ 	.byte	0x04, 0x17
        /*004a*/ 	.short	(.L_4017 - .L_4016)
.L_4016:
        /*004c*/ 	.word	0x00000000
        /*0050*/ 	.short	0x000f
        /*0052*/ 	.short	0x0058
        /*0054*/ 	.byte	0x00, 0xf0, 0x11, 0x00


	//----- nvinfo : EIATTR_KPARAM_INFO
	.align		4
.L_4017:
        /*0058*/ 	.byte	0x04, 0x17
        /*005a*/ 	.short	(.L_4019 - .L_4018)
.L_4018:
        /*005c*/ 	.word	0x00000000
        /*0060*/ 	.short	0x000e
        /*0062*/ 	.short	0x0054
        /*0064*/ 	.byte	0x00, 0xf0, 0x11, 0x00


	//----- nvinfo : EIATTR_KPARAM_INFO
	.align		4
.L_4019:
        /*0068*/ 	.byte	0x04, 0x17
        /*006a*/ 	.short	(.L_4021 - .L_4020)
.L_4020:
        /*006c*/ 	.word	0x00000000
        /*0070*/ 	.short	0x000d
        /*0072*/ 	.short	0x0050
        /*0074*/ 	.byte	0x00, 0xf0, 0x11, 0x00


	//----- nvinfo : EIATTR_KPARAM_INFO
	.align		4
.L_4021:
        /*0078*/ 	.byte	0x04, 0x17
        /*007a*/ 	.short	(.L_4023 - .L_4022)
.L_4022:
        /*007c*/ 	.word	0x00000000
        /*0080*/ 	.short	0x000c
        /*0082*/ 	.short	0x004c
        /*0084*/ 	.byte	0x00, 0xf0, 0x11, 0x00


	//----- nvinfo : EIATTR_KPARAM_INFO
	.align		4
.L_4023:
        /*0088*/ 	.byte	0x04, 0x17
        /*008a*/ 	.short	(.L_4025 - .L_4024)
.L_4024:
        /*008c*/ 	.word	0x00000000
        /*0090*/ 	.short	0x000b
        /*0092*/ 	.short	0x0048
        /*0094*/ 	.byte	0x00, 0xf0, 0x11, 0x00


	//----- nvinfo : EIATTR_KPARAM_INFO
	.align		4
.L_4025:
        /*0098*/ 	.byte	0x04, 0x17
        /*009a*/ 	.short	(.L_4027 - .L_4026)
.L_4026:
        /*009c*/ 	.word	0x00000000
        /*00a0*/ 	.short	0x000a
        /*00a2*/ 	.short	0x0040
        /*00a4*/ 	.byte	0x00, 0xf5, 0x21, 0x00


	//----- nvinfo : EIATTR_KPARAM_INFO
	.align		4
.L_4027:
        /*00a8*/ 	.byte	0x04, 0x17
        /*00aa*/ 	.short	(.L_4029 - .L_4028)
.L_4028:
        /*00ac*/ 	.word	0x00000000
        /*00b0*/ 	.short	0x0009
        /*00b2*/ 	.short	0x0038
        /*00b4*/ 	.byte	0x00, 0xf5, 0x21, 0x00


	//----- nvinfo : EIATTR_KPARAM_INFO
	.align		4
.L_4029:
        /*00b8*/ 	.byte	0x04, 0x17
        /*00ba*/ 	.short	(.L_4031 - .L_4030)
.L_4030:
        /*00bc*/ 	.word	0x00000000
        /*00c0*/ 	.short	0x0008
        /*00c2*/ 	.short	0x0034
        /*00c4*/ 	.byte	0x00, 0xf0, 0x11, 0x00


	//----- nvinfo : EIATTR_KPARAM_INFO
	.align		4
.L_4031:
        /*00c8*/ 	.byte	0x04, 0x17
        /*00ca*/ 	.short	(.L_4033 - .L_4032)
.L_4032:
        /*00cc*/ 	.word	0x00000000
        /*00d0*/ 	.short	0x0007
        /*00d2*/ 	.short	0x0030
        /*00d4*/ 	.byte	0x00, 0xf0, 0x11, 0x00


	//----- nvinfo : EIATTR_KPARAM_INFO
	.align		4
.L_4033:
        /*00d8*/ 	.byte	0x04, 0x17
        /*00da*/ 	.short	(.L_4035 - .L_4034)
.L_4034:
        /*00dc*/ 	.word	0x00000000
        /*00e0*/ 	.short	0x0006
        /*00e2*/ 	.short	0x002c
        /*00e4*/ 	.byte	0x00, 0xf0, 0x11, 0x00


	//----- nvinfo : EIATTR_KPARAM_INFO
	.align		4
.L_4035:
        /*00e8*/ 	.byte	0x04, 0x17
        /*00ea*/ 	.short	(.L_4037 - .L_4036)
.L_4036:
        /*00ec*/ 	.word	0x00000000
        /*00f0*/ 	.short	0x0005
        /*00f2*/ 	.short	0x0028
        /*00f4*/ 	.byte	0x00, 0xf0, 0x11, 0x00


	//----- nvinfo : EIATTR_KPARAM_INFO
	.align		4
.L_4037:
        /*00f8*/ 	.byte	0x04, 0x17
        /*00fa*/ 	.short	(.L_4039 - .L_4038)
.L_4038:
        /*00fc*/ 	.word	0x00000000
        /*0100*/ 	.short	0x0004
        /*0102*/ 	.short	0x0020
        /*0104*/ 	.byte	0x00, 0xf5, 0x21, 0x00


	//----- nvinfo : EIATTR_KPARAM_INFO
	.align		4
.L_4039:
        /*0108*/ 	.byte	0x04, 0x17
        /*010a*/ 	.short	(.L_4041 - .L_4040)
.L_4040:
        /*010c*/ 	.word	0x00000000
        /*0110*/ 	.short	0x0003
        /*0112*/ 	.short	0x0018
        /*0114*/ 	.byte	0x00, 0xf5, 0x21, 0x00


	//----- nvinfo : EIATTR_KPARAM_INFO
	.align		4
.L_4041:
        /*0118*/ 	.byte	0x04, 0x17
        /*011a*/ 	.short	(.L_4043 - .L_4042)
.L_4042:
        /*011c*/ 	.word	0x00000000
        /*0120*/ 	.short	0x0002
        /*0122*/ 	.short	0x0010
        /*0124*/ 	.byte	0x00, 0xf5, 0x21, 0x00


	//----- nvinfo : EIATTR_KPARAM_INFO
	.align		4
.L_4043:
        /*0128*/ 	.byte	0x04, 0x17
        /*012a*/ 	.short	(.L_4045 - .L_4044)
.L_4044:
        /*012c*/ 	.word	0x00000000
        /*0130*/ 	.short	0x0001
        /*0132*/ 	.short	0x0008
        /*0134*/ 	.byte	0x00, 0xf5, 0x21, 0x00


	//----- nvinfo : EIATTR_KPARAM_INFO
	.align		4
.L_4045:
        /*0138*/ 	.byte	0x04, 0x17
        /*013a*/ 	.short	(.L_4047 - .L_4046)
.L_4046:
        /*013c*/ 	.word	0x00000000
        /*0140*/ 	.short	0x0000
        /*0142*/ 	.short	0x0000
        /*0144*/ 	.byte	0x00, 0xf5, 0x21, 0x00


	//----- nvinfo : EIATTR_SPARSE_MMA_MASK
	.align		4
.L_4047:
        /*0148*/ 	.byte	0x03, 0x50
        /*014a*/ 	.short	0x0000


	//----- nvinfo : EIATTR_MAXREG_COUNT
	.align		4
        /*014c*/ 	.byte	0x03, 0x1b
        /*014e*/ 	.short	0x00ff


	//----- nvinfo : EIATTR_NUM_BARRIERS
	.align		4
        /*0150*/ 	.byte	0x02, 0x4c
        /*0152*/ 	.byte	0x01
	.zero		1


	//----- nvinfo : EIATTR_MERCURY_ISA_VERSION
	.align		4
        /*0154*/ 	.byte	0x03, 0x5f
        /*0156*/ 	.short	0x0101


	//----- nvinfo : EIATTR_VRC_CTA_INIT_COUNT
	.align		4
        /*0158*/ 	.byte	0x02, 0x4a
	.zero		1
	.zero		1


	//----- nvinfo : EIATTR_EXIT_INSTR_OFFSETS
	.align		4
        /*015c*/ 	.byte	0x04, 0x1c
        /*015e*/ 	.short	(.L_4049 - .L_4048)


	//   ....[0]....
.L_4048:
        /*0160*/ 	.word	0x00000290


	//   ....[1]....
        /*0164*/ 	.word	0x00003db0


	//   ....[2]....
        /*0168*/ 	.word	0x00003f40


	//   ....[3]....
        /*016c*/ 	.word	0x00003fd0


	//   ....[4]....
        /*0170*/ 	.word	0x00004010


	//----- nvinfo : EIATTR_CRS_STACK_SIZE
	.align		4
.L_4049:
        /*0174*/ 	.byte	0x04, 0x1e
        /*0176*/ 	.short	(.L_4051 - .L_4050)
.L_4050:
        /*0178*/ 	.word	0x00000000


	//----- nvinfo : EIATTR_CBANK_PARAM_SIZE
	.align		4
.L_4051:
        /*017c*/ 	.byte	0x03, 0x19
        /*017e*/ 	.short	0x0074


	//----- nvinfo : EIATTR_PARAM_CBANK
	.align		4
        /*0180*/ 	.byte	0x04, 0x0a
        /*0182*/ 	.short	(.L_4053 - .L_4052)
	.align		4
.L_4052:
        /*0184*/ 	.word	index@(.nv.constant0._Z23gemm_half_q_half_kernelILi1ELi10ELb0ELb0ELi64EEvPK6__halfPKjS4_S2_PS0_iiiiPKtS7_iiiiiibS2_i)
        /*0188*/ 	.short	0x0380
        /*018a*/ 	.short	0x0074


	//----- nvinfo : EIATTR_SW_WAR
	.align		4
.L_4053:
        /*018c*/ 	.byte	0x04, 0x36
        /*018e*/ 	.short	(.L_4055 - .L_4054)
.L_4054:
        /*0190*/ 	.word	0x00000008
.L_4055:


//--------------------- .nv.info._Z23gemm_half_q_half_kernelILi1ELi172ELb0ELb0ELi64EEvPK6__halfPKjS4_S2_PS0_iiiiPKtS7_iiiiiibS2_i --------------------------
	.section	.nv.info._Z23gemm_half_q_half_kernelILi1ELi172ELb0ELb0ELi64EEvPK6__halfPKjS4_S2_PS0_iiiiPKtS7_iiiiiibS2_i,"",@"SHT_CUDA_INFO"
	.sectionflags	@""
	.align	4


	//----- nvinfo : EIATTR_CUDA_API_VERSION
	.align		4
        /*0000*/ 	.byte	0x04, 0x37
        /*0002*/ 	.short	(.L_4057 - .L_4056)
.L_4056:
        /*0004*/ 	.word	0x00000082


	//----- nvinfo : EIATTR_KPARAM_INFO
	.align		4
.L_4057:
        /*0008*/ 	.byte	0x04, 0x17
        /*000a*/ 	.short	(.L_4059 - .L_4058)
.L_4058:
        /*000c*/ 	.word	0x00000000
        /*0010*/ 	.short	0x0013
        /*0012*/ 	.short	0x0070
        /*0014*/ 	.byte	0x00, 0xf0, 0x11, 0x00


	//----- nvinfo : EIATTR_KPARAM_INFO
	.align		4
.L_4059:
        /*0018*/ 	.byte	0x04, 0x17
        /*001a*/ 	.short	(.L_4061 - .L_4060)
.L_4060:
        /*001c*/ 	.word	0x00000000
        /*0020*/ 	.short	0x0012
        /*0022*/ 	.short	0x0068
        /*0024*/ 	.byte	0x00, 0xf5, 0x21, 0x00


	//----- nvinfo : EIATTR_KPARAM_INFO
	.align		4
.L_4061:
        /*0028*/ 	.byte	0x04, 0x17
        /*002a*/ 	.short	(.L_4063 - .L_4062)
.L_4062:
        /*002c*/ 	.word	0x00000000
        /*0030*/ 	.short	0x0011
        /*0032*/ 	.short	0x0060
        /*0034*/ 	.byte	0x00, 0xf0, 0x05, 0x00


	//----- nvinfo : EIATTR_KPARAM_INFO
	.align		4
.L_4063:
        /*0038*/ 	.byte	0x04, 0x17
        /*003a*/ 	.short	(.L_4065 - .L_4064)
.L_4064:
        /*003c*/ 	.word	0x00000000
        /*0040*/ 	.short	0x0010
        /*0042*/ 	.short	0x005c
        /*0044*/ 	.byte	0x00, 0xf0, 0x11, 0x00


	//----- nvinfo : EIATTR_KPARAM_INFO
	.align		4
.L_4065:
        /*0048*/ 	.byte	0x04, 0x17
        /*004a*/ 	.short	(.L_4067 - .L_4066)
.L_4066:
        /*004c*/ 	.word	0x00000000
        /*0050*/ 	.short	0x000f
        /*0052*/ 	.short	0x0058
        /*0054*/ 	.byte	0x00, 0xf0, 0x11, 0x00


	//----- nvinfo : EIATTR_KPARAM_INFO
	.align		4
.L_4067:
        /*0058*/ 	.byte	0x04, 0x17
        /*005a*/ 	.short	(.L_4069 - .L_4068)
.L_4068:
        /*005c*/ 	.word	0x00000000
        /*0060*/ 	.short	0x000e
        /*0062*/ 	.short	0x0054
        /*0064*/ 	.byte	0x00, 0xf0, 0x11, 0x00


	//----- nvinfo : EIATTR_KPARAM_INFO
	.align		4
.L_4069:
        /*0068*/ 	.byte	0x04, 0x17
        /*006a*/ 	.short	(.L_4071 - .L_4070)
.L_4070:
        /*006c*/ 	.word	0x00000000
        /*0070*/ 	.short	0x000d
        /*0072*/ 	.short	0x0050
        /*0074*/ 	.byte	0x00, 0xf0, 0x11, 0x00


	//----- nvinfo : EIATTR_KPARAM_INFO
	.align		4
.L_4071:
        /*0078*/ 	.byte	0x04, 0x17
        /*007a*/ 	.short	(.L_4073 - .L_4072)
.L_4072:
        /*007c*/ 	.word	0x00000000
        /*0080*/ 	.short	0x000c
        /*0082*/ 	.short	0x004c
        /*0084*/ 	.byte	0x00, 0xf0, 0x11, 0x00


	//----- nvinfo : EIATTR_KPARAM_INFO
	.align		4
.L_4073:
        /*0088*/ 	.byte	0x04, 0x17
        /*008a*/ 	.short	(.L_4075 - .L_4074)
.L_4074:
        /*008c*/ 	.word	0x00000000
        /*0090*/ 	.short	0x000b
        /*0092*/ 	.short	0x0048
        /*0094*/ 	.byte	0x00, 0xf0, 0x11, 0x00


	//----- nvinfo : EIATTR_KPARAM_INFO
	.align		4
.L_4075:
        /*0098*/ 	.byte	0x04, 0x17
        /*009a*/ 	.short	(.L_4077 - .L_4076)
.L_4076:
        /*009c*/ 	.word	0x00000000
        /*00a0*/ 	.short	0x000a
        /*00a2*/ 	.short	0x0040
        /*00a4*/ 	.byte	0x00, 0xf5, 0x21, 0x00


	//----- nvinfo : EIATTR_KPARAM_INFO
	.align		4
.L_4077:
        /*00a8*/ 	.byte	0x04, 0x17
        /*00aa*/ 	.short	(.L_4079 - .L_4078)
.L_4078:
        /*00ac*/ 	.word	0x00000000
        /*00b0*/ 	.short	0x0009
        /*00b2*/ 	.short	0x0038
        /*00b4*/ 	.byte	0x00, 0xf5, 0x21, 0x00


	//----- nvinfo : EIATTR_KPARAM_INFO
	.align		4
.L_4079:
        /*00b8*/ 	.byte	0x04, 0x17
        /*00ba*/ 	.short	(.L_4081 - .L_4080)
.L_4080:
        /*00bc*/ 	.word	0x00000000
        /*00c0*/ 	.short	0x0008
        /*00c2*/ 	.short	0x0034
        /*00c4*/ 	.byte	0x00, 0xf0, 0x11, 0x00


	//----- nvinfo : EIATTR_KPARAM_INFO
	.align		4
.L_4081:
        /*00c8*/ 	.byte	0x04, 0x17
        /*00ca*/ 	.short	(.L_4083 - .L_4082)
.L_4082:
        /*00cc*/ 	.word	0x00000000
        /*00d0*/ 	.short	0x0007
        /*00d2*/ 	.short	0x0030
        /*00d4*/ 	.byte	0x00, 0xf0, 0x11, 0x00


	//----- nvinfo : EIATTR_KPARAM_INFO
	.align		4
.L_4083:
        /*00d8*/ 	.byte	0x04, 0x17
        /*00da*/ 	.short	(.L_4085 - .L_4084)
.L_4084:
        /*00dc*/ 	.word	0x00000000
        /*00e0*/ 	.short	0x0006
        /*00e2*/ 	.short	0x002c
        /*00e4*/ 	.byte	0x00, 0xf0, 0x11, 0x00


	//----- nvinfo : EIATTR_KPARAM_INFO
	.align		4
.L_4085:
        /*00e8*/ 	.byte	0x04, 0x17
        /*00ea*/ 	.short	(.L_4087 - .L_4086)
.L_4086:
        /*00ec*/ 	.word	0x00000000
        /*00f0*/ 	.short	0x0005
        /*00f2*/ 	.short	0x0028
        /*00f4*/ 	.byte	0x00, 0xf0, 0x11, 0x00


	//----- nvinfo : EIATTR_KPARAM_INFO
	.align		4
.L_4087:
        /*00f8*/ 	.byte	0x04, 0x17
        /*00fa*/ 	.short	(.L_4089 - .L_4088)
.L_4088:
        /*00fc*/ 	.word	0x00000000
        /*0100*/ 	.short	0x0004
        /*0102*/ 	.short	0x0020
        /*0104*/ 	.byte	0x00, 0xf5, 0x21, 0x00


	//----- nvinfo : EIATTR_KPARAM_INFO
	.align		4
.L_4089:
        /*0108*/ 	.byte	0x04, 0x17
        /*010a*/ 	.short	(.L_4091 - .L_4090)
.L_4090:
        /*010c*/ 	.word	0x00000000
        /*0110*/ 	.short	0x0003
        /*0112*/ 	.short	0x0018
        /*0114*/ 	.byte	0x00, 0xf5, 0x21, 0x00


	//----- nvinfo : EIATTR_KPARAM_INFO
	.align		4
.L_4091:
        /*0118*/ 	.byte	0x04, 0x17
        /*011a*/ 	.short	(.L_4093 - .L_4092)
.L_4092:
        /*011c*/ 	.word	0x00000000
        /*0120*/ 	.short	0x0002
        /*0122*/ 	.short	0x0010
        /*0124*/ 	.byte	0x00, 0xf5, 0x21, 0x00


	//----- nvinfo : EIATTR_KPARAM_INFO
	.align		4
.L_4093:
        /*0128*/ 	.byte	0x04, 0x17
        /*012a*/ 	.short	(.L_4095 - .L_4094)
.L_4094:
        /*012c*/ 	.word	0x00000000
        /*0130*/ 	.short	0x0001
        /*0132*/ 	.short	0x0008
        /*0134*/ 	.byte	0x00, 0xf5, 0x21, 0x00


	//----- nvinfo : EIATTR_KPARAM_INFO
	.align		4
.L_4095:
        /*0138*/ 	.byte	0x04, 0x17
        /*013a*/ 	.short	(.L_4097 - .L_4096)
.L_4096:
        /*013c*/ 	.word	0x00000000
        /*0140*/ 	.short	0x0000
        /*0142*/ 	.short	0x0000
        /*0144*/ 	.byte	0x00, 0xf5, 0x21, 0x00


	//----- nvinfo : EIATTR_SPARSE_MMA_MASK
	.align		4
.L_4097:
        /*0148*/ 	.byte	0x03, 0x50
        /*014a*/ 	.short	0x0000


	//----- nvinfo : EIATTR_MAXREG_COUNT
	.align		4
        /*014c*/ 	.byte	0x03, 0x1b
        /*014e*/ 	.short	0x00ff


	//----- nvinfo : EIATTR_NUM_BARRIERS
	.align		4
        /*0150*/ 	.byte	0x02, 0x4c
        /*0152*/ 	.byte	0x01
	.zero		1


	//----- nvinfo : EIATTR_MERCURY_ISA_VERSION
	.align		4
        /*0154*/ 	.byte	0x03, 0x5f
        /*0156*/ 	.short	0x0101


	//----- nvinfo : EIATTR_VRC_CTA_INIT_COUNT
	.align		4
        /*0158*/ 	.byte	0x02, 0x4a
	.zero		1
	.zero		1


	//----- nvinfo : EIATTR_EXIT_INSTR_OFFSETS
	.align		4
        /*015c*/ 	.byte	0x04, 0x1c
        /*015e*/ 	.short	(.L_4099 - .L_4098)


	//   ....[0]....
.L_4098:
        /*0160*/ 	.word	0x00000290


	//   ....[1]....
        /*0164*/ 	.word	0x00009410


	//   ....[2]....
        /*0168*/ 	.word	0x000095a0


	//   ....[3]....
        /*016c*/ 	.word	0x00009630


	//   ....[4]....
        /*0170*/ 	.word	0x00009670


	//----- nvinfo : EIATTR_CRS_STACK_SIZE
	.align		4
.L_4099:
        /*0174*/ 	.byte	0x04, 0x1e
        /*0176*/ 	.short	(.L_4101 - .L_4100)
.L_4100:
        /*0178*/ 	.word	0x00000000


	//----- nvinfo : EIATTR_CBANK_PARAM_SIZE
	.align		4
.L_4101:
        /*017c*/ 	.byte	0x03, 0x19
        /*017e*/ 	.short	0x0074


	//----- nvinfo : EIATTR_PARAM_CBANK
	.align		4
        /*0180*/ 	.byte	0x04, 0x0a
        /*0182*/ 	.short	(.L_4103 - .L_4102)
	.align		4
.L_4102:
        /*0184*/ 	.word	index@(.nv.constant0._Z23gemm_half_q_half_kernelILi1ELi172ELb0ELb0ELi64EEvPK6__halfPKjS4_S2_PS0_iiiiPKtS7_iiiiiibS2_i)
        /*0188*/ 	.short	0x0380
        /*018a*/ 	.short	0x0074


	//----- nvinfo : EIATTR_SW_WAR
	.align		4
.L_4103:
        /*018c*/ 	.byte	0x04, 0x36
        /*018e*/ 	.short	(.L_4105 - .L_4104)
.L_4104:
        /*0190*/ 	.word	0x00000008
.L_4105:


//--------------------- .nv.info._Z23gemm_half_q_half_kernelILi1ELi176ELb0ELb0ELi64EEvPK6__halfPKjS4_S2_PS0_iiiiPKtS7_iiiiiibS2_i --------------------------
	.section	.nv.info._Z23gemm_half_q_half_kernelILi1ELi176ELb0ELb0ELi64EEvPK6__halfPKjS4_S2_PS0_iiiiPKtS7_iiiiiibS2_i,"",@"SHT_CUDA_INFO"
	.sectionflags	@""
	.align	4


	//----- nvinfo : EIATTR_CUDA_API_VERSION
	.align		4
        /*0000*/ 	.byte	0x04, 0x37
        /*0002*/ 	.short	(.L_4107 - .L_4106)
.L_4106:
        /*0004*/ 	.word	0x00000082


	//----- nvinfo : EIATTR_KPARAM_INFO
	.align		4
.L_4107:
        /*0008*/ 	.byte	0x04, 0x17
        /*000a*/ 	.short	(.L_4109 - .L_4108)
.L_4108:
        /*000c*/ 	.word	0x00000000
        /*0010*/ 	.short	0x0013
        /*0012*/ 	.short	0x0070
        /*0014*/ 	.byte	0x00, 0xf0, 0x11, 0x00


	//----- nvinfo : EIATTR_KPARAM_INFO
	.align		4
.L_4109:
        /*0018*/ 	.byte	0x04, 0x17
        /*001a*/ 	.short	(.L_4111 - .L_4110)
.L_4110:
        /*001c*/ 	.word	0x00000000
        /*0020*/ 	.short	0x0012
        /*0022*/ 	.short	0x0068
        /*0024*/ 	.byte	0x00, 0xf5, 0x21, 0x00


	//----- nvinfo : EIATTR_KPARAM_INFO
	.align		4
.L_4111:
        /*0028*/ 	.byte	0x04, 0x17
        /*002a*/ 	.short	(.L_4113 - .L_4112)
.L_4112:
        /*002c*/ 	.word	0x00000000
        /*0030*/ 	.short	0x0011
        /*0032*/ 	.short	0x0060
        /*0034*/ 	.byte	0x00, 0xf0, 0x05, 0x00


	//----- nvinfo : EIATTR_KPARAM_INFO
	.align		4
.L_4113:
        /*0038*/ 	.byte	0x04, 0x17
        /*003a*/ 	.short	(.L_4115 - .L_4114)
.L_4114:
        /*003c*/ 	.word	0x00000000
        /*0040*/ 	.short	0x0010
        /*0042*/ 	.short	0x005c
        /*0044*/ 	.byte	0x00, 0xf0, 0x11, 0x00


	//----- nvinfo : EIATTR_KPARAM_INFO
	.align		4
.L_4115:
        /*0048*/ 	.byte	0x04, 0x17
        /*004a*/ 	.short	(.L_4117 - .L_4116)
.L_4116:
        /*004c*/ 	.word	0x00000000
        /*0050*/ 	.short	0x000f
        /*0052*/ 	.short	0x0058
        /*0054*/ 	.byte	0x00, 0xf0, 0x11, 0x00


	//----- nvinfo : EIATTR_KPARAM_INFO
	.align		4
.L_4117:
        /*0058*/ 	.byte	0x04, 0x17
        /*005a*/ 	.short	(.L_4119 - .L_4118)
.L_4118:
        /*005c*/ 	.word	0x00000000
        /*0060*/ 	.short	0x000e
        /*0062*/ 	.short	0x0054
        /*0064*/ 	.byte	0x00, 0xf0, 0x11, 0x00


	//----- nvinfo : EIATTR_KPARAM_INFO
	.align		4
.L_4119:
        /*0068*/ 	.byte	0x04, 0x17
        /*006a*/ 	.short	(.L_4121 - .L_4120)
.L_4120:
        /*006c*/ 	.word	0x00000000
        /*0070*/ 	.short	0x000d
        /*0072*/ 	.short	0x0050
        /*0074*/ 	.byte	0x00, 0xf0, 0x11, 0x00


	//----- nvinfo : EIATTR_KPARAM_INFO
	.align		4
.L_4121:
        /*0078*/ 	.byte	0x04, 0x17
        /*007a*/ 	.short	(.L_4123 - .L_4122)
.L_4122:
        /*007c*/ 	.word	0x00000000
        /*0080*/ 	.short	0x000c
        /*0082*/ 	.short	0x004c
        /*0084*/ 	.byte	0x00, 0xf0, 0x11, 0x00


	//----- nvinfo : EIATTR_KPARAM_INFO
	.align		4
.L_4123:
        /*0088*/ 	.byte	0x04, 0x17
        /*008a*/ 	.short	(.L_4125 - .L_4124)
.L_4124:
        /*008c*/ 	.word	0x00000000
        /*0090*/ 	.short	0x000b
        /*0092*/ 	.short	0x0048
        /*0094*/ 	.byte	0x00, 0xf0, 0x11, 0x00


	//----- nvinfo : EIATTR_KPARAM_INFO
	.align		4
.L_4125:
        /*0098*/ 	.byte	0x04, 0x17
        /*009a*/ 	.short	(.L_4127 - .L_4126)
.L_4126:
        /*009c*/ 	.word	0x00000000
        /*00a0*/ 	.short	0x000a
        /*00a2*/ 	.short	0x0040
        /*00a4*/ 	.byte	0x00, 0xf5, 0x21, 0x00


	//----- nvinfo : EIATTR_KPARAM_INFO
	.align		4
.L_4127:
        /*00a8*/ 	.byte	0x04, 0x17
        /*00aa*/ 	.short	(.L_4129 - .L_4128)
.L_4128:
        /*00ac*/ 	.word	0x00000000
        /*00b0*/ 	.short	0x0009
        /*00b2*/ 	.short	0x0038
        /*00b4*/ 	.byte	0x00, 0xf5, 0x21, 0x00


	//----- nvinfo : EIATTR_KPARAM_INFO
	.align		4
.L_4129:
        /*00b8*/ 	.byte	0x04, 0x17
        /*00ba*/ 	.short	(.L_4131 - .L_4130)
.L_4130:
        /*00bc*/ 	.word	0x00000000
        /*00c0*/ 	.short	0x0008
        /*00c2*/ 	.short	0x0034
        /*00c4*/ 	.byte	0x00, 0xf0, 0x11, 0x00


	//----- nvinfo : EIATTR_KPARAM_INFO
	.align		4
.L_4131:
        /*00c8*/ 	.byte	0x04, 0x17
        /*00ca*/ 	.short	(.L_4133 - .L_4132)
.L_4132:
        /*00cc*/ 	.word	0x00000000
        /*00d0*/ 	.short	0x0007
        /*00d2*/ 	.short	0x0030
        /*00d4*/ 	.byte	0x00, 0xf0, 0x11, 0x00


	//----- nvinfo : EIATTR_KPARAM_INFO
	.align		4
.L_4133:
        /*00d8*/ 	.byte	0x04, 0x17
        /*00da*/ 	.short	(.L_4135 - .L_4134)
.L_4134:
        /*00dc*/ 	.word	0x00000000
        /*00e0*/ 	.short	0x0006
        /*00e2*/ 	.short	0x002c
        /*00e4*/ 	.byte	0x00, 0xf0, 0x11, 0x00


	//----- nvinfo : EIATTR_KPARAM_INFO
	.align		4
.L_4135:
        /*00e8*/ 	.byte	0x04, 0x17
        /*00ea*/ 	.short	(.L_4137 - .L_4136)
.L_4136:
        /*00ec*/ 	.word	0x00000000
        /*00f0*/ 	.short	0x0005
        /*00f2*/ 	.short	0x0028
        /*00f4*/ 	.byte	0x00, 0xf0, 0x11, 0x00


	//----- nvinfo : EIATTR_KPARAM_INFO
	.align		4
.L_4137:
        /*00f8*/ 	.byte	0x04, 0x17
        /*00fa*/ 	.short	(.L_4139 - .L_4138)
.L_4138:
        /*00fc*/ 	.word	0x00000000
        /*0100*/ 	.short	0x0004
        /*0102*/ 	.short	0x0020
        /*0104*/ 	.byte	0x00, 0xf5, 0x21, 0x00


	//----- nvinfo : EIATTR_KPARAM_INFO
	.align		4
.L_4139:
        /*0108*/ 	.byte	0x04, 0x17
        /*010a*/ 	.short	(.L_4141 - .L_4140)
.L_4140:
        /*010c*/ 	.word	0x00000000
        /*0110*/ 	.short	0x0003
        /*0112*/ 	.short	0x0018
        /*0114*/ 	.byte	0x00, 0xf5, 0x21, 0x00


	//----- nvinfo : EIATTR_KPARAM_INFO
	.align		4
.L_4141:
        /*0118*/ 	.byte	0x04, 0x17
        /*011a*/ 	.short	(.L_4143 - .L_4142)
.L_4142:
        /*011c*/ 	.word	0x00000000
        /*0120*/ 	.short	0x0002
        /*0122*/ 	.short	0x0010
        /*0124*/ 	.byte	0x00, 0xf5, 0x21, 0x00


	//----- nvinfo : EIATTR_KPARAM_INFO
	.align		4
.L_4143:
        /*0128*/ 	.byte	0x04, 0x17
        /*012a*/ 	.short	(.L_4145 - .L_4144)
.L_4144:
        /*012c*/ 	.word	0x00000000
        /*0130*/ 	.short	0x0001
        /*0132*/ 	.short	0x0008
        /*0134*/ 	.byte	0x00, 0xf5, 0x21, 0x00


	//----- nvinfo : EIATTR_KPARAM_INFO
	.align		4
.L_4145:
        /*0138*/ 	.byte	0x04, 0x17
        /*013a*/ 	.short	(.L_4147 - .L_4146)
.L_4146:
        /*013c*/ 	.word	0x00000000
        /*0140*/ 	.short	0x0000
        /*0142*/ 	.short	0x0000
        /*0144*/ 	.byte	0x00, 0xf5, 0x21, 0x00


	//----- nvinfo : EIATTR_SPARSE_MMA_MASK
	.align		4
.L_4147:
        /*0148*/ 	.byte	0x03, 0x50
        /*014a*/ 	.short	0x0000


	//----- nvinfo : EIATTR_MAXREG_COUNT
	.align		4
        /*014c*/ 	.byte	0x03, 0x1b
        /*014e*/ 	.short	0x00ff


	//----- nvinfo : EIATTR_NUM_BARRIERS
	.align		4
        /*0150*/ 	.byte	0x02, 0x4c
        /*0152*/ 	.byte	0x01
	.zero		1


	//----- nvinfo : EIATTR_MERCURY_ISA_VERSION
	.align		4
        /*0154*/ 	.byte	0x03, 0x5f
        /*0156*/ 	.short	0x0101


	//----- nvinfo : EIATTR_VRC_CTA_INIT_COUNT
	.align		4
        /*0158*/ 	.byte	0x02, 0x4a
	.zero		1
	.zero		1


	//----- nvinfo : EIATTR_EXIT_INSTR_OFFSETS
	.align		4
        /*015c*/ 	.byte	0x04, 0x1c
        /*015e*/ 	.short	(.L_4149 - .L_4148)


	//   ....[0]....
.L_4148:
        /*0160*/ 	.word	0x00000290


	//   ....[1]....
        /*0164*/ 	.word	0x00006ff0


	//   ....[2]....
        /*0168*/ 	.word	0x00007180


	//   ....[3]....
        /*016c*/ 	.word	0x00007210


	//   ....[4]....
        /*0170*/ 	.word	0x00007250


	//----- nvinfo : EIATTR_CRS_STACK_SIZE
	.align		4
.L_4149:
        /*0174*/ 	.byte	0x04, 0x1e
        /*0176*/ 	.short	(.L_4151 - .L_4150)
.L_4150:
        /*0178*/ 	.word	0x00000000


	//----- nvinfo : EIATTR_CBANK_PARAM_SIZE
	.align		4
.L_4151:
        /*017c*/ 	.byte	0x03, 0x19
        /*017e*/ 	.short	0x0074


	//----- nvinfo : EIATTR_PARAM_CBANK
	.align		4
        /*0180*/ 	.byte	0x04, 0x0a
        /*0182*/ 	.short	(.L_4153 - .L_4152)
	.align		4
.L_4152:
        /*0184*/ 	.word	index@(.nv.constant0._Z23gemm_half_q_half_kernelILi1ELi176ELb0ELb0ELi64EEvPK6__halfPKjS4_S2_PS0_iiiiPKtS7_iiiiiibS2_i)
        /*0188*/ 	.short	0x0380
        /*018a*/ 	.short	0x0074


	//----- nvinfo : EIATTR_SW_WAR
	.align		4
.L_4153:
        /*018c*/ 	.byte	0x04, 0x36
        /*018e*/ 	.short	(.L_4155 - .L_4154)
.L_4154:
        /*0190*/ 	.word	0x00000008
.L_4155:


//--------------------- .nv.info._Z23gemm_half_q_half_kernelILi1ELi152ELb0ELb0ELi64EEvPK6__halfPKjS4_S2_PS0_iiiiPKtS7_iiiiiibS2_i --------------------------
	.section	.nv.info._Z23gemm_half_q_half_kernelILi1ELi152ELb0ELb0ELi64EEvPK6__halfPKjS4_S2_PS0_iiiiPKtS7_iiiiiibS2_i,"",@"SHT_CUDA_INFO"
	.sectionflags	@""
	.align	4


	//----- nvinfo : EIATTR_CUDA_API_VERSION
	.align		4
        /*0000*/ 	.byte	0x04, 0x37
        /*0002*/ 	.short	(.L_4157 - .L_4156)
.L_4156:
        /*0004*/ 	.word	0x00000082


	//----- nvinfo : EIATTR_KPARAM_INFO
	.align		4
.L_4157:
        /*0008*/ 	.byte	0x04, 0x17
        /*000a*/ 	.short	(.L_4159 - .L_4158)
.L_4158:
        /*000c*/ 	.word	0x00000000
        /*0010*/ 	.short	0x0013
        /*0012*/ 	.short	0x0070
        /*0014*/ 	.byte	0x00, 0xf0, 0x11, 0x00


	//----- nvinfo : EIATTR_KPARAM_INFO
	.align		4
.L_4159:
        /*0018*/ 	.byte	0x04, 0x17
        /*001a*/ 	.short	(.L_4161 - .L_4160)
.L_4160:
        /*001c*/ 	.word	0x00000000
        /*0020*/ 	.short	0x0012
        /*0022*/ 	.short	0x0068
        /*0024*/ 	.byte	0x00, 0xf5, 0x21, 0x00


	//----- nvinfo : EIATTR_KPARAM_INFO
	.align		4
.L_4161:
        /*0028*/ 	.byte	0x04, 0x17
        /*002a*/ 	.short	(.L_4163 - .L_4162)
.L_4162:
        /*002c*/ 	.word	0x00000000
        /*0030*/ 	.short	0x0011
        /*0032*/ 	.short	0x0060
        /*0034*/ 	.byte	0x00, 0xf0, 0x05, 0x00


	//----- nvinfo : EIATTR_KPARAM_INFO
	.align		4
.L_4163:
        /*0038*/ 	.byte	0x04, 0x17
        /*003a*/ 	.short	(.L_4165 - .L_4164)
.L_4164:
        /*003c*/ 	.word	0x00000000
        /*0040*/ 	.short	0x0010
        /*0042*/ 	.short	0x005c
        /*0044*/ 	.byte	0x00, 0xf0, 0x11, 0x00


	//----- nvinfo : EIATTR_KPARAM_INFO
	.align		4
.L_4165:
        /*0048*/ 	.byte	0x04, 0x17
        /*004a*/ 	.short	(.L_4167 - .L_4166)
.L_4166:
        /*004c*/ 	.word	0x00000000
        /*0050*/ 	.short	0x000f
        /*0052*/ 	.short	0x0058
        /*0054*/ 	.byte	0x00, 0xf0, 0x11, 0x00


	//----- nvinfo : EIATTR_KPARAM_INFO
	.align		4
.L_4167:
        /*0058*/ 	.byte	0x04, 0x17
        /*005a*/ 	.short	(.L_4169 - .L_4168)
.L_4168:
        /*005c*/ 	.word	0x00000000
        /*0060*/ 	.short	0x000e
        /*0062*/ 	.short	0x0054
        /*0064*/ 	.byte	0x00, 0xf0, 0x11, 0x00


	//----- nvinfo : EIATTR_KPARAM_INFO
	.align		4
.L_4169:
        /*0068*/ 	.byte	0x04, 0x17
        /*006a*/ 	.short	(.L_4171 - .L_4170)
.L_4170:
        /*006c*/ 	.word	0x00000000
        /*0070*/ 	.short	0x000d
        /*0072*/ 	.short	0x0050
        /*0074*/ 	.byte	0x00, 0xf0, 0x11, 0x00


	//----- nvinfo : EIATTR_KPARAM_INFO
	.align		4
.L_4171:
        /*0078*/ 	.byte	0x04, 0x17
        /*007a*/ 	.short	(.L_4173 - .L_4172)
.L_4172:
        /*007c*/ 	.word	0x00000000
        /*0080*/ 	.short	0x000c
        /*0082*/ 	.short	0x004c
        /*0084*/ 	.byte	0x00, 0xf0, 0x11, 0x00


	//----- nvinfo : EIATTR_KPARAM_INFO
	.align		4
.L_4173:
        /*0088*/ 	.byte	0x04, 0x17
        /*008a*/ 	.short	(.L_4175 - .L_4174)
.L_4174:
        /*008c*/ 	.word	0x00000000
        /*0090*/ 	.short	0x000b
        /*0092*/ 	.short	0x0048
        /*0094*/ 	.byte	0x00, 0xf0, 0x11, 0x00


	//----- nvinfo : EIATTR_KPARAM_INFO
	.align		4
.L_4175:
        /*0098*/ 	.byte	0x04, 0x17
        /*009a*/ 	.short	(.L_4177 - .L_4176)
.L_4176:
        /*009c*/ 	.word	0x00000000
        /*00a0*/ 	.short	0x000a
        /*00a2*/ 	.short	0x0040
        /*00a4*/ 	.byte	0x00, 0xf5, 0x21, 0x00


	//----- nvinfo : EIATTR_KPARAM_INFO
	.align		4
.L_4177:
        /*00a8*/ 	.byte	0x04, 0x17
        /*00aa*/ 	.short	(.L_4179 - .L_4178)
.L_4178:
        /*00ac*/ 	.word	0x00000000
        /*00b0*/ 	.short	0x0009
        /*00b2*/ 	.short	0x0038
        /*00b4*/ 	.byte	0x00, 0xf5, 0x21, 0x00


	//----- nvinfo : EIATTR_KPARAM_INFO
	.align		4
.L_4179:
        /*00b8*/ 	.byte	0x04, 0x17
        /*00ba*/ 	.short	(.L_4181 - .L_4180)
.L_4180:
        /*00bc*/ 	.word	0x00000000
        /*00c0*/ 	.short	0x0008
        /*00c2*/ 	.short	0x0034
        /*00c4*/ 	.byte	0x00, 0xf0, 0x11, 0x00


	//----- nvinfo : EIATTR_KPARAM_INFO
	.align		4
.L_4181:
        /*00c8*/ 	.byte	0x04, 0x17
        /*00ca*/ 	.short	(.L_4183 - .L_4182)
.L_4182:
        /*00cc*/ 	.word	0x00000000
        /*00d0*/ 	.short	0x0007
        /*00d2*/ 	.short	0x0030
        /*00d4*/ 	.byte	0x00, 0xf0, 0x11, 0x00


	//----- nvinfo : EIATTR_KPARAM_INFO
	.align		4
.L_4183:
        /*00d8*/ 	.byte	0x04, 0x17
        /*00da*/ 	.short	(.L_4185 - .L_4184)
.L_4184:
        /*00dc*/ 	.word	0x00000000
        /*00e0*/ 	.short	0x0006
        /*00e2*/ 	.short	0x002c
        /*00e4*/ 	.byte	0x00, 0xf0, 0x11, 0x00


	//----- nvinfo : EIATTR_KPARAM_INFO
	.align		4
.L_4185:
        /*00e8*/ 	.byte	0x04, 0x17
        /*00ea*/ 	.short	(.L_4187 - .L_4186)
.L_4186:
        /*00ec*/ 	.word	0x00000000
        /*00f0*/ 	.short	0x0005
        /*00f2*/ 	.short	0x0028
        /*00f4*/ 	.byte	0x00, 0xf0, 0x11, 0x00


	//----- nvinfo : EIATTR_KPARAM_INFO
	.align		4
.L_4187:
        /*00f8*/ 	.byte	0x04, 0x17
        /*00fa*/ 	.short	(.L_4189 - .L_4188)
.L_4188:
        /*00fc*/ 	.word	0x00000000
        /*0100*/ 	.short	0x0004
        /*0102*/ 	.short	0x0020
        /*0104*/ 	.byte	0x00, 0xf5, 0x21, 0x00


	//----- nvinfo : EIATTR_KPARAM_INFO
	.align		4
.L_4189:
        /*0108*/ 	.byte	0x04, 0x17
        /*010a*/ 	.short	(.L_4191 - .L_4190)
.L_4190:
        /*010c*/ 	.word	0x00000000
        /*0110*/ 	.short	0x0003
        /*0112*/ 	.short	0x0018
        /*0114*/ 	.byte	0x00, 0xf5, 0x21, 0x00


	//----- nvinfo : EIATTR_KPARAM_INFO
	.align		4
.L_4191:
        /*0118*/ 	.byte	0x04, 0x17
        /*011a*/ 	.short	(.L_4193 - .L_4192)
.L_4192:
        /*011c*/ 	.word	0x00000000
        /*0120*/ 	.short	0x0002
        /*0122*/ 	.short	0x0010
        /*0124*/ 	.byte	0x00, 0xf5, 0x21, 0x00


	//----- nvinfo : EIATTR_KPARAM_INFO
	.align		4
.L_4193:
        /*0128*/ 	.byte	0x04, 0x17
        /*012a*/ 	.short	(.L_4195 - .L_4194)
.L_4194:
        /*012c*/ 	.word	0x00000000
        /*0130*/ 	.short	0x0001
        /*0132*/ 	.short	0x0008
        /*0134*/ 	.byte	0x00, 0xf5, 0x21, 0x00


	//----- nvinfo : EIATTR_KPARAM_INFO
	.align		4
.L_4195:
        /*0138*/ 	.byte	0x04, 0x17
        /*013a*/ 	.short	(.L_4197 - .L_4196)
.L_4196:
        /*013c*/ 	.word	0x00000000
        /*0140*/ 	.short	0x0000
        /*0142*/ 	.short	0x0000
        /*0144*/ 	.byte	0x00, 0xf5, 0x21, 0x00


	//----- nvinfo : EIATTR_SPARSE_MMA_MASK
	.align		4
.L_4197:
        /*0148*/ 	.byte	0x03, 0x50
        /*014a*/ 	.short	0x0000


	//----- nvinfo : EIATTR_MAXREG_COUNT
	.align		4
        /*014c*/ 	.byte	0x03, 0x1b
        /*014e*/ 	.short	0x00ff


	//----- nvinfo : EIATTR_NUM_BARRIERS
	.align		4
        /*0150*/ 	.byte	0x02, 0x4c
        /*0152*/ 	.byte	0x01
	.zero		1


	//----- nvinfo : EIATTR_MERCURY_ISA_VERSION
	.align		4
        /*0154*/ 	.byte	0x03, 0x5f
        /*0156*/ 	.short	0x0101


	//----- nvinfo : EIATTR_VRC_CTA_INIT_COUNT
	.align		4
        /*0158*/ 	.byte	0x02, 0x4a
	.zero		1
	.zero		1


	//----- nvinfo : EIATTR_EXIT_INSTR_OFFSETS
	.align		4
        /*015c*/ 	.byte	0x04, 0x1c
        /*015e*/ 	.short	(.L_4199 - .L_4198)


	//   ....[0]....
.L_4198:
        /*0160*/ 	.word	0x00000290


	//   ....[1]....
        /*0164*/ 	.word	0x00007d20


	//   ....[2]....
        /*0168*/ 	.word	0x00007eb0


	//   ....[3]....
        /*016c*/ 	.word	0x00007f40


	//   ....[4]....
        /*0170*/ 	.word	0x00007f80


	//----- nvinfo : EIATTR_CRS_STACK_SIZE
	.align		4
.L_4199:
        /*0174*/ 	.byte	0x04, 0x1e
        /*0176*/ 	.short	(.L_4201 - .L_4200)
.L_4200:
        /*0178*/ 	.word	0x00000000


	//----- nvinfo : EIATTR_CBANK_PARAM_SIZE
	.align		4
.L_4201:
        /*017c*/ 	.byte	0x03, 0x19
        /*017e*/ 	.short	0x0074


	//----- nvinfo : EIATTR_PARAM_CBANK
	.align		4
        /*0180*/ 	.byte	0x04, 0x0a
        /*0182*/ 	.short	(.L_4203 - .L_4202)
	.align		4
.L_4202:
        /*0184*/ 	.word	index@(.nv.constant0._Z23gemm_half_q_half_kernelILi1ELi152ELb0ELb0ELi64EEvPK6__halfPKjS4_S2_PS0_iiiiPKtS7_iiiiiibS2_i)
        /*0188*/ 	.short	0x0380
        /*018a*/ 	.short	0x0074


	//----- nvinfo : EIATTR_SW_WAR
	.align		4
.L_4203:
        /*018c*/ 	.byte	0x04, 0x36
        /*018e*/ 	.short	(.L_4205 - .L_4204)
.L_4204:
        /*0190*/ 	.word	0x00000008
.L_4205:


//--------------------- .nv.info._Z23gemm_half_q_half_kernelILi1ELi140ELb0ELb0ELi64EEvPK6__halfPKjS4_S2_PS0_iiiiPKtS7_iiiiiibS2_i --------------------------
	.section	.nv.info._Z23gemm_half_q_half_kernelILi1ELi140ELb0ELb0ELi64EEvPK6__halfPKjS4_S2_PS0_iiiiPKtS7_iiiiiibS2_i,"",@"SHT_CUDA_INFO"
	.sectionflags	@""
	.align	4


	//----- nvinfo : EIATTR_CUDA_API_VERSION
	.align		4
        /*0000*/ 	.byte	0x04, 0x37
        /*0002*/ 	.short	(.L_4207 - .L_4206)
.L_4206:
        /*0004*/ 	.word	0x00000082


	//----- nvinfo : EIATTR_KPARAM_INFO
	.align		4
.L_4207:
        /*0008*/ 	.byte	0x04, 0x17
        /*000a*/ 	.short	(.L_4209 - .L_4208)
.L_4208:
        /*000c*/ 	.word	0x00000000
        /*0010*/ 	.short	0x0013
        /*0012*/ 	.short	0x0070
        /*0014*/ 	.byte	0x00, 0xf0, 0x11, 0x00


	//----- nvinfo : EIATTR_KPARAM_INFO
	.align		4
.L_4209:
        /*0018*/ 	.byte	0x04, 0x17
        /*001a*/ 	.short	(.L_4211 - .L_4210)
.L_4210:
        /*001c*/ 	.word	0x00000000
        /*0020*/ 	.short	0x0012
        /*0022*/ 	.short	0x0068
        /*0024*/ 	.byte	0x00, 0xf5, 0x21, 0x00


	//----- nvinfo : EIATTR_KPARAM_INFO
	.align		4
.L_4211:
        /*0028*/ 	.byte	0x04, 0x17
        /*002a*/ 	.short	(.L_4213 - .L_4212)
.L_4212:
        /*002c*/ 	.word	0x00000000
        /*0030*/ 	.short	0x0011
        /*0032*/ 	.short	0x0060
        /*0034*/ 	.byte	0x00, 0xf0, 0x05, 0x00


	//----- nvinfo : EIATTR_KPARAM_INFO
	.align		4
.L_4213:
        /*0038*/ 	.byte	0x04, 0x17
        /*003a*/ 	.short	(.L_4215 - .L_4214)
.L_4214:
        /*003c*/ 	.word	0x00000000
        /*0040*/ 	.short	0x0010
        /*0042*/ 	.short	0x005c
        /*0044*/ 	.byte	0x00, 0xf0, 0x11, 0x00


	//----- nvinfo : EIATTR_KPARAM_INFO
	.align		4
.L_4215:
        /*0048*/ 	.byte	0x04, 0x17
        /*004a*/ 	.short	(.L_4217 - .L_4216)
.L_4216:
        /*004c*/ 	.word	0x00000000
        /*0050*/ 	.short	0x000f
        /*0052*/ 	.short	0x0058
        /*0054*/ 	.byte	0x00, 0xf0, 0x11, 0x00


	//----- nvinfo : EIATTR_KPARAM_INFO
	.align		4
.L_4217:
        /*0058*/ 	.byte	0x04, 0x17
        /*005a*/ 	.short	(.L_4219 - .L_4218)
.L_4218:
        /*005c*/ 	.word	0x00000000
        /*0060*/ 	.short	0x000e
        /*0062*/ 	.short	0x0054
        /*0064*/ 	.byte	0x00, 0xf0, 0x11, 0x00


	//----- nvinfo : EIATTR_KPARAM_INFO
	.align		4
.L_4219:
        /*0068*/ 	.byte	0x04, 0x17
        /*006a*/ 	.short	(.L_4221 - .L_4220)
.L_4220:
        /*006c*/ 	.word	0x00000000
        /*0070*/ 	.short	0x000d
        /*0072*/ 	.short	0x0050
        /*0074*/ 	.byte	0x00, 0xf0, 0x11, 0x00


	//----- nvinfo : EIATTR_KPARAM_INFO
	.align		4
.L_4221:
        /*0078*/ 	.byte	0x04, 0x17
        /*007a*/ 	.short	(.L_4223 - .L_4222)
.L_4222:
        /*007c*/ 	.word	0x00000000
        /*0080*/ 	.short	0x000c
        /*0082*/ 	.short	0x004c
        /*0084*/ 	.byte	0x00, 0xf0, 0x11, 0x00


	//----- nvinfo : EIATTR_KPARAM_INFO
	.align		4
.L_4223:
        /*0088*/ 	.byte	0x04, 0x17
        /*008a*/ 	.short	(.L_4225 - .L_4224)
.L_4224:
        /*008c*/ 	.word	0x00000000
        /*0090*/ 	.short	0x000b
        /*0092*/ 	.short	0x0048
        /*0094*/ 	.byte	0x00, 0xf0, 0x11, 0x00


	//----- nvinfo : EIATTR_KPARAM_INFO
	.align		4
.L_4225:
        /*0098*/ 	.byte	0x04, 0x17
        /*009a*/ 	.short	(.L_4227 - .L_4226)
.L_4226:
        /*009c*/ 	.word	0x00000000
        /*00a0*/ 	.short	0x000a
        /*00a2*/ 	.short	0x0040
        /*00a4*/ 	.byte	0x00, 0xf5, 0x21, 0x00


	//----- nvinfo : EIATTR_KPARAM_INFO
	.align		4
.L_4227:
        /*00a8*/ 	.byte	0x04, 0x17
        /*00aa*/ 	.short	(.L_4229 - .L_4228)
.L_4228:
        /*00ac*/ 	.word	0x00000000
        /*00b0*/ 	.short	0x0009
        /*00b2*/ 	.short	0x0038
        /*00b4*/ 	.byte	0x00, 0xf5, 0x21, 0x00


	//----- nvinfo : EIATTR_KPARAM_INFO
	.align		4
.L_4229:
        /*00b8*/ 	.byte	0x04, 0x17
        /*00ba*/ 	.short	(.L_4231 - .L_4230)
.L_4230:
        /*00bc*/ 	.word	0x00000000
        /*00c0*/ 	.short	0x0008
        /*00c2*/ 	.short	0x0034
        /*00c4*/ 	.byte	0x00, 0xf0, 0x11, 0x00


	//----- nvinfo : EIATTR_KPARAM_INFO
	.align		4
.L_4231:
        /*00c8*/ 	.byte	0x04, 0x17
        /*00ca*/ 	.short	(.L_4233 - .L_4232)
.L_4232:
        /*00cc*/ 	.word	0x00000000
        /*00d0*/ 	.short	0x0007
        /*00d2*/ 	.short	0x0030
        /*00d4*/ 	.byte	0x00, 0xf0, 0x11, 0x00


	//----- nvinfo : EIATTR_KPARAM_INFO
	.align		4
.L_4233:
        /*00d8*/ 	.byte	0x04, 0x17
        /*00da*/ 	.short	(.L_4235 - .L_4234)
.L_4234:
        /*00dc*/ 	.word	0x00000000
        /*00e0*/ 	.short	0x0006
        /*00e2*/ 	.short	0x002c
        /*00e4*/ 	.byte	0x00, 0xf0, 0x11, 0x00


	//----- nvinfo : EIATTR_KPARAM_INFO
	.align		4
.L_4235:
        /*00e8*/ 	.byte	0x04, 0x17
        /*00ea*/ 	.short	(.L_4237 - .L_4236)
.L_4236:
        /*00ec*/ 	.word	0x00000000
        /*00f0*/ 	.short	0x0005
        /*00f2*/ 	.short	0x0028
        /*00f4*/ 	.byte	0x00, 0xf0, 0x11, 0x00


	//----- nvinfo : EIATTR_KPARAM_INFO
	.align		4
.L_4237:
        /*00f8*/ 	.byte	0x04, 0x17
        /*00fa*/ 	.short	(.L_4239 - .L_4238)
.L_4238:
        /*00fc*/ 	.word	0x00000000
        /*0100*/ 	.short	0x0004
        /*0102*/ 	.short	0x0020
        /*0104*/ 	.byte	0x00, 0xf5, 0x21, 0x00


	//----- nvinfo : EIATTR_KPARAM_INFO
	.align		4
.L_4239:
        /*0108*/ 	.byte	0x04, 0x17
        /*010a*/ 	.short	(.L_4241 - .L_4240)
.L_4240:
        /*010c*/ 	.word	0x00000000
        /*0110*/ 	.short	0x0003
        /*0112*/ 	.short	0x0018
        /*0114*/ 	.byte	0x00, 0xf5, 0x21, 0x00


	//----- nvinfo : EIATTR_KPARAM_INFO
	.align		4
.L_4241:
        /*0118*/ 	.byte	0x04, 0x17
        /*011a*/ 	.short	(.L_4243 - .L_4242)
.L_4242:
        /*011c*/ 	.word	0x00000000
        /*0120*/ 	.short	0x0002
        /*0122*/ 	.short	0x0010
        /*0124*/ 	.byte	0x00, 0xf5, 0x21, 0x00


	//----- nvinfo : EIATTR_KPARAM_INFO
	.align		4
.L_4243:
        /*0128*/ 	.byte	0x04, 0x17
        /*012a*/ 	.short	(.L_4245 - .L_4244)
.L_4244:
        /*012c*/ 	.word	0x00000000
        /*0130*/ 	.short	0x0001
        /*0132*/ 	.short	0x0008
        /*0134*/ 	.byte	0x00, 0xf5, 0x21, 0x00


	//----- nvinfo : EIATTR_KPARAM_INFO
	.align		4
.L_4245:
        /*0138*/ 	.byte	0x04, 0x17
        /*013a*/ 	.short	(.L_4247 - .L_4246)
.L_4246:
        /*013c*/ 	.word	0x00000000
        /*0140*/ 	.short	0x0000
        /*0142*/ 	.short	0x0000
        /*0144*/ 	.byte	0x00, 0xf5, 0x21, 0x00


	//----- nvinfo : EIATTR_SPARSE_MMA_MASK
	.align		4
.L_4247:
        /*0148*/ 	.byte	0x03, 0x50
        /*014a*/ 	.short	0x0000


	//----- nvinfo : EIATTR_MAXREG_COUNT
	.align		4
        /*014c*/ 	.byte	0x03, 0x1b
        /*014e*/ 	.short	0x00ff


	//----- nvinfo : EIATTR_NUM_BARRIERS
	.align		4
        /*0150*/ 	.byte	0x02, 0x4c
        /*0152*/ 	.byte	0x01
	.zero		1


	//----- nvinfo : EIATTR_MERCURY_ISA_VERSION
	.align		4
        /*0154*/ 	.byte	0x03, 0x5f
        /*0156*/ 	.short	0x0101


	//----- nvinfo : EIATTR_VRC_CTA_INIT_COUNT
	.align		4
        /*0158*/ 	.byte	0x02, 0x4a
	.zero		1
	.zero		1


	//----- nvinfo : EIATTR_EXIT_INSTR_OFFSETS
	.align		4
        /*015c*/ 	.byte	0x04, 0x1c
        /*015e*/ 	.short	(.L_4249 - .L_4248)


	//   ....[0]....
.L_4248:
        /*0160*/ 	.word	0x00000290


	//   ....[1]....
        /*0164*/ 	.word	0x00007b60


	//   ....[2]....
        /*0168*/ 	.word	0x00007cf0


	//   ....[3]....
        /*016c*/ 	.word	0x00007d80


	//   ....[4]....
        /*0170*/ 	.word	0x00007dc0


	//----- nvinfo : EIATTR_CRS_STACK_SIZE
	.align		4
.L_4249:
        /*0174*/ 	.byte	0x04, 0x1e
        /*0176*/ 	.short	(.L_4251 - .L_4250)
.L_4250:
        /*0178*/ 	.word	0x00000000


	//----- nvinfo : EIATTR_CBANK_PARAM_SIZE
	.align		4
.L_4251:
        /*017c*/ 	.byte	0x03, 0x19
        /*017e*/ 	.short	0x0074


	//----- nvinfo : EIATTR_PARAM_CBANK
	.align		4
        /*0180*/ 	.byte	0x04, 0x0a
        /*0182*/ 	.short	(.L_4253 - .L_4252)
	.align		4
.L_4252:
        /*0184*/ 	.word	index@(.nv.constant0._Z23gemm_half_q_half_kernelILi1ELi140ELb0ELb0ELi64EEvPK6__halfPKjS4_S2_PS0_iiiiPKtS7_iiiiiibS2_i)
        /*0188*/ 	.short	0x0380
        /*018a*/ 	.short	0x0074


	//----- nvinfo : EIATTR_SW_WAR
	.align		4
.L_4253:
        /*018c*/ 	.byte	0x04, 0x36
        /*018e*/ 	.short	(.L_4255 - .L_4254)
.L_4254:
        /*0190*/ 	.word	0x00000008
.L_4255:


//--------------------- .nv.info._Z23gemm_half_q_half_kernelILi1ELi20ELb0ELb0ELi64EEvPK6__halfPKjS4_S2_PS0_iiiiPKtS7_iiiiiibS2_i --------------------------
	.section	.nv.info._Z23gemm_half_q_half_kernelILi1ELi20ELb0ELb0ELi64EEvPK6__halfPKjS4_S2_PS0_iiiiPKtS7_iiiiiibS2_i,"",@"SHT_CUDA_INFO"
	.sectionflags	@""
	.align	4


	//----- nvinfo : EIATTR_CUDA_API_VERSION
	.align		4
        /*0000*/ 	.byte	0x04, 0x37
        /*0002*/ 	.short	(.L_4257 - .L_4256)
.L_4256:
        /*0004*/ 	.word	0x00000082


	//----- nvinfo : EIATTR_KPARAM_INFO
	.align		4
.L_4257:
        /*0008*/ 	.byte	0x04, 0x17
        /*000a*/ 	.short	(.L_4259 - .L_4258)
.L_4258:
        /*000c*/ 	.word	0x00000000
        /*0010*/ 	.short	0x0013
        /*0012*/ 	.short	0x0070
        /*0014*/ 	.byte	0x00, 0xf0, 0x11, 0x00


	//----- nvinfo : EIATTR_KPARAM_INFO
	.align		4
.L_4259:
        /*0018*/ 	.byte	0x04, 0x17
        /*001a*/ 	.short	(.L_4261 - .L_4260)
.L_4260:
        /*001c*/ 	.word	0x00000000
        /*0020*/ 	.short	0x0012
        /*0022*/ 	.short	0x0068
        /*0024*/ 	.byte	0x00, 0xf5, 0x21, 0x00


	//----- nvinfo : EIATTR_KPARAM_INFO
	.align		4
.L_4261:
        /*0028*/ 	.byte	0x04, 0x17
        /*002a*/ 	.short	(.L_4263 - .L_4262)
.L_4262:
        /*002c*/ 	.word	0x00000000
        /*0030*/ 	.short	0x0011
        /*0032*/ 	.short	0x0060
        /*0034*/ 	.byte	0x00, 0xf0, 0x05, 0x00


	//----- nvinfo : EIATTR_KPARAM_INFO
	.align		4
.L_4263:
        /*0038*/ 	.byte	0x04, 0x17
        /*003a*/ 	.short	(.L_4265 - .L_4264)
.L_4264:
        /*003c*/ 	.word	0x00000000
        /*0040*/ 	.short	0x0010
        /*0042*/ 	.short	0x005c
        /*0044*/ 	.byte	0x00, 0xf0, 0x11, 0x00


	//----- nvinfo : EIATTR_KPARAM_INFO
	.align		4
.L_4265:
        /*0048*/ 	.byte	0x04, 0x17
        /*004a*/ 	.short	(.L_4267 - .L_4266)
.L_4266:
        /*004c*/ 	.word	0x00000000
        /*0050*/ 	.short	0x000f
        /*0052*/ 	.short	0x0058
        /*0054*/ 	.byte	0x00, 0xf0, 0x11, 0x00


	//----- nvinfo : EIATTR_KPARAM_INFO
	.align		4
.L_4267:
        /*0058*/ 	.byte	0x04, 0x17
        /*005a*/ 	.short	(.L_4269 - .L_4268)
.L_4268:
        /*005c*/ 	.word	0x00000000
        /*0060*/ 	.short	0x000e
        /*0062*/ 	.short	0x0054
        /*0064*/ 	.byte	0x00, 0xf0, 0x11, 0x00


	//----- nvinfo : EIATTR_KPARAM_INFO
	.align		4
.L_4269:
        /*0068*/ 	.byte	0x04, 0x17
        /*006a*/ 	.short	(.L_4271 - .L_4270)
.L_4270:
        /*006c*/ 	.word	0x00000000
        /*0070*/ 	.short	0x000d
        /*0072*/ 	.short	0x0050
        /*0074*/ 	.byte	0x00, 0xf0, 0x11, 0x00


	//----- nvinfo : EIATTR_KPARAM_INFO
	.align		4
.L_4271:
        /*0078*/ 	.byte	0x04, 0x17
        /*007a*/ 	.short	(.L_4273 - .L_4272)
.L_4272:
        /*007c*/ 	.word	0x00000000
        /*0080*/ 	.short	0x000c
        /*0082*/ 	.short	0x004c
        /*0084*/ 	.byte	0x00, 0xf0, 0x11, 0x00


	//----- nvinfo : EIATTR_KPARAM_INFO
	.align		4
.L_4273:
        /*0088*/ 	.byte	0x04, 0x17
        /*008a*/ 	.short	(.L_4275 - .L_4274)
.L_4274:
        /*008c*/ 	.word	0x00000000
        /*0090*/ 	.short	0x000b
        /*0092*/ 	.short	0x0048
        /*0094*/ 	.byte	0x00, 0xf0, 0x11, 0x00


	//----- nvinfo : EIATTR_KPARAM_INFO
	.align		4
.L_4275:
        /*0098*/ 	.byte	0x04, 0x17
        /*009a*/ 	.short	(.L_4277 - .L_4276)
.L_4276:
        /*009c*/ 	.word	0x00000000
        /*00a0*/ 	.short	0x000a
        /*00a2*/ 	.short	0x0040
        /*00a4*/ 	.byte	0x00, 0xf5, 0x21, 0x00


	//----- nvinfo : EIATTR_KPARAM_INFO
	.align		4
.L_4277:
        /*00a8*/ 	.byte	0x04, 0x17
        /*00aa*/ 	.short	(.L_4279 - .L_4278)
.L_4278:
        /*00ac*/ 	.word	0x00000000
        /*00b0*/ 	.short	0x0009
        /*00b2*/ 	.short	0x0038
        /*00b4*/ 	.byte	0x00, 0xf5, 0x21, 0x00


	//----- nvinfo : EIATTR_KPARAM_INFO
	.align		4
.L_4279:
        /*00b8*/ 	.byte	0x04, 0x17
        /*00ba*/ 	.short	(.L_4281 - .L_4280)
.L_4280:
        /*00bc*/ 	.word	0x00000000
        /*00c0*/ 	.short	0x0008
        /*00c2*/ 	.short	0x0034
        /*00c4*/ 	.byte	0x00, 0xf0, 0x11, 0x00


	//----- nvinfo : EIATTR_KPARAM_INFO
	.align		4
.L_4281:
        /*00c8*/ 	.byte	0x04, 0x17
        /*00ca*/ 	.short	(.L_4283 - .L_4282)
.L_4282:
        /*00cc*/ 	.word	0x00000000
        /*00d0*/ 	.short	0x0007
        /*00d2*/ 	.short	0x0030
        /*00d4*/ 	.byte	0x00, 0xf0, 0x11, 0x00


	//----- nvinfo : EIATTR_KPARAM_INFO
	.align		4
.L_4283:
        /*00d8*/ 	.byte	0x04, 0x17
        /*00da*/ 	.short	(.L_4285 - .L_4284)
.L_4284:
        /*00dc*/ 	.word	0x00000000
        /*00e0*/ 	.short	0x0006
        /*00e2*/ 	.short	0x002c
        /*00e4*/ 	.byte	0x00, 0xf0, 0x11, 0x00


	//----- nvinfo : EIATTR_KPARAM_INFO
	.align		4
.L_4285:
        /*00e8*/ 	.byte	0x04, 0x17
        /*00ea*/ 	.short	(.L_4287 - .L_4286)
.L_4286:
        /*00ec*/ 	.word	0x00000000
        /*00f0*/ 	.short	0x0005
        /*00f2*/ 	.short	0x0028
        /*00f4*/ 	.byte	0x00, 0xf0, 0x11, 0x00


	//----- nvinfo : EIATTR_KPARAM_INFO
	.align		4
.L_4287:
        /*00f8*/ 	.byte	0x04, 0x17
        /*00fa*/ 	.short	(.L_4289 - .L_4288)
.L_4288:
        /*00fc*/ 	.word	0x00000000
        /*0100*/ 	.short	0x0004
        /*0102*/ 	.short	0x0020
        /*0104*/ 	.byte	0x00, 0xf5, 0x21, 0x00


	//----- nvinfo : EIATTR_KPARAM_INFO
	.align		4
.L_4289:
        /*0108*/ 	.byte	0x04, 0x17
        /*010a*/ 	.short	(.L_4291 - .L_4290)
.L_4290:
        /*010c*/ 	.word	0x00000000
        /*0110*/ 	.short	0x0003
        /*0112*/ 	.short	0x0018
        /*0114*/ 	.byte	0x00, 0xf5, 0x21, 0x00


	//----- nvinfo : EIATTR_KPARAM_INFO
	.align		4
.L_4291:
        /*0118*/ 	.byte	0x04, 0x17
        /*011a*/ 	.short	(.L_4293 - .L_4292)
.L_4292:
        /*011c*/ 	.word	0x00000000
        /*0120*/ 	.short	0x0002
        /*0122*/ 	.short	0x0010
        /*0124*/ 	.byte	0x00, 0xf5, 0x21, 0x00


	//----- nvinfo : EIATTR_KPARAM_INFO
	.align		4
.L_4293:
        /*0128*/ 	.byte	0x04, 0x17
        /*012a*/ 	.short	(.L_4295 - .L_4294)
.L_4294:
        /*012c*/ 	.word	0x00000000
        /*0130*/ 	.short	0x0001
        /*0132*/ 	.short	0x0008
        /*0134*/ 	.byte	0x00, 0xf5, 0x21, 0x00


	//----- nvinfo : EIATTR_KPARAM_INFO
	.align		4
.L_4295:
        /*0138*/ 	.byte	0x04, 0x17
        /*013a*/ 	.short	(.L_4297 - .L_4296)
.L_4296:
        /*013c*/ 	.word	0x00000000
        /*0140*/ 	.short	0x0000
        /*0142*/ 	.short	0x0000
        /*0144*/ 	.byte	0x00, 0xf5, 0x21, 0x00


	//----- nvinfo : EIATTR_SPARSE_MMA_MASK
	.align		4
.L_4297:
        /*0148*/ 	.byte	0x03, 0x50
        /*014a*/ 	.short	0x0000


	//----- nvinfo : EIATTR_MAXREG_COUNT
	.align		4
        /*014c*/ 	.byte	0x03, 0x1b
        /*014e*/ 	.short	0x00ff


	//----- nvinfo : EIATTR_NUM_BARRIERS
	.align		4
        /*0150*/ 	.byte	0x02, 0x4c
        /*0152*/ 	.byte	0x01
	.zero		1


	//----- nvinfo : EIATTR_MERCURY_ISA_VERSION
	.align		4
        /*0154*/ 	.byte	0x03, 0x5f
        /*0156*/ 	.short	0x0101


	//----- nvinfo : EIATTR_VRC_CTA_INIT_COUNT
	.align		4
        /*0158*/ 	.byte	0x02, 0x4a
	.zero		1
	.zero		1


	//----- nvinfo : EIATTR_EXIT_INSTR_OFFSETS
	.align		4
        /*015c*/ 	.byte	0x04, 0x1c
        /*015e*/ 	.short	(.L_4299 - .L_4298)


	//   ....[0]....
.L_4298:
        /*0160*/ 	.word	0x00000290


	//   ....[1]....
        /*0164*/ 	.word	0x000038c0


	//   ....[2]....
        /*0168*/ 	.word	0x00003a50


	//   ....[3]....
        /*016c*/ 	.word	0x00003ae0


	//   ....[4]....
        /*0170*/ 	.word	0x00003b20


	//----- nvinfo : EIATTR_CRS_STACK_SIZE
	.align		4
.L_4299:
        /*0174*/ 	.byte	0x04, 0x1e
        /*0176*/ 	.short	(.L_4301 - .L_4300)
.L_4300:
        /*0178*/ 	.word	0x00000000


	//----- nvinfo : EIATTR_CBANK_PARAM_SIZE
	.align		4
.L_4301:
        /*017c*/ 	.byte	0x03, 0x19
        /*017e*/ 	.short	0x0074


	//----- nvinfo : EIATTR_PARAM_CBANK
	.align		4
        /*0180*/ 	.byte	0x04, 0x0a
        /*0182*/ 	.short	(.L_4303 - .L_4302)
	.align		4
.L_4302:
        /*0184*/ 	.word	index@(.nv.constant0._Z23gemm_half_q_half_kernelILi1ELi20ELb0ELb0ELi64EEvPK6__halfPKjS4_S2_PS0_iiiiPKtS7_iiiiiibS2_i)
        /*0188*/ 	.short	0x0380
        /*018a*/ 	.short	0x0074


	//----- nvinfo : EIATTR_SW_WAR
	.align		4
.L_4303:
        /*018c*/ 	.byte	0x04, 0x36
        /*018e*/ 	.short	(.L_4305 - .L_4304)
.L_4304:
        /*0190*/ 	.word	0x00000008
.L_4305:


//--------------------- .nv.info._Z23gemm_half_q_half_kernelILi1ELi38ELb0ELb0ELi64EEvPK6__halfPKjS4_S2_PS0_iiiiPKtS7_iiiiiibS2_i --------------------------
	.section	.nv.info._Z23gemm_half_q_half_kernelILi1ELi38ELb0ELb0ELi64EEvPK6__halfPKjS4_S2_PS0_iiiiPKtS7_iiiiiibS2_i,"",@"SHT_CUDA_INFO"
	.sectionflags	@""
	.align	4


	//----- nvinfo : EIATTR_CUDA_API_VERSION
	.align		4
        /*0000*/ 	.byte	0x04, 0x37
        /*0002*/ 	.short	(.L_4307 - .L_4306)
.L_4306:
        /*0004*/ 	.word	0x00000082


	//----- nvinfo : EIATTR_KPARAM_INFO
	.align		4
.L_4307:
        /*0008*/ 	.byte	0x04, 0x17
        /*000a*/ 	.short	(.L_4309 - .L_4308)
.L_4308:
        /*000c*/ 	.word	0x00000000
        /*0010*/ 	.short	0x0013
        /*0012*/ 	.short	0x0070
        /*0014*/ 	.byte	0x00, 0xf0, 0x11, 0x00


	//----- nvinfo : EIATTR_KPARAM_INFO
	.align		4
.L_4309:
        /*0018*/ 	.byte	0x04, 0x17
        /*001a*/ 	.short	(.L_4311 - .L_4310)
.L_4310:
        /*001c*/ 	.word	0x00000000
        /*0020*/ 	.short	0x0012
        /*0022*/ 	.short	0x0068
        /*0024*/ 	.byte	0x00, 0xf5, 0x21, 0x00


	//----- nvinfo : EIATTR_KPARAM_INFO
	.align		4
.L_4311:
        /*0028*/ 	.byte	0x04, 0x17
        /*002a*/ 	.short	(.L_4313 - .L_4312)
.L_4312:
        /*002c*/ 	.word	0x00000000
        /*0030*/ 	.short	0x0011
        /*0032*/ 	.short	0x0060
        /*0034*/ 	.byte	0x00, 0xf0, 0x05, 0x00


	//----- nvinfo : EIATTR_KPARAM_INFO
	.align		4
.L_4313:
        /*0038*/ 	.byte	0x04, 0x17
        /*003a*/ 	.short	(.L_4315 - .L_4314)
.L_4314:
        /*003c*/ 	.word	0x00000000
        /*0040*/ 	.short	0x0010
        /*0042*/ 	.short	0x005c
        /*0044*/ 	.byte	0x00, 0xf0, 0x11, 0x00


	//----- nvinfo : EIATTR_KPARAM_INFO
	.align		4
.L_4315:
        /*0048*/ 	.byte	0x04, 0x17
        /*004a*/ 	.short	(.L_4317 - .L_4316)
.L_4316:
        /*004c*/ 	.word	0x00000000
        /*0050*/ 	.short	0x000f
        /*0052*/ 	.short	0x0058
        /*0054*/ 	.byte	0x00, 0xf0, 0x11, 0x00


	//----- nvinfo : EIATTR_KPARAM_INFO
	.align		4
.L_4317:
        /*0058*/ 	.byte	0x04, 0x17
        /*005a*/ 	.short	(.L_4319 - .L_4318)
.L_4318:
        /*005c*/ 	.word	0x00000000
        /*0060*/ 	.short	0x000e
        /*0062*/ 	.short	0x0054
        /*0064*/ 	.byte	0x00, 0xf0, 0x11, 0x00


	//----- nvinfo : EIATTR_KPARAM_INFO
	.align		4
.L_4319:
        /*0068*/ 	.byte	0x04, 0x17
        /*006a*/ 	.short	(.L_4321 - .L_4320)
.L_4320:
        /*006c*/ 	.word	0x00000000
        /*0070*/ 	.short	0x000d
        /*0072*/ 	.short	0x0050
        /*0074*/ 	.byte	0x00, 0xf0, 0x11, 0x00


	//----- nvinfo : EIATTR_KPARAM_INFO
	.align		4
.L_4321:
        /*0078*/ 	.byte	0x04, 0x17
        /*007a*/ 	.short	(.L_4323 - .L_4322)
.L_4322:
        /*007c*/ 	.word	0x00000000
        /*0080*/ 	.short	0x000c
        /*0082*/ 	.short	0x004c
        /*0084*/ 	.byte	0x00, 0xf0, 0x11, 0x00


	//----- nvinfo : EIATTR_KPARAM_INFO
	.align		4
.L_4323:
        /*0088*/ 	.byte	0x04, 0x17
        /*008a*/ 	.short	(.L_4325 - .L_4324)
.L_4324:
        /*008c*/ 	.word	0x00000000
        /*0090*/ 	.short	0x000b
        /*0092*/ 	.short	0x0048
        /*0094*/ 	.byte	0x00, 0xf0, 0x11, 0x00


	//----- nvinfo : EIATTR_KPARAM_INFO
	.align		4
.L_4325:
        /*0098*/ 	.byte	0x04, 0x17
        /*009a*/ 	.short	(.L_4327 - .L_4326)
.L_4326:
        /*009c*/ 	.word	0x00000000
        /*00a0*/ 	.short	0x000a
        /*00a2*/ 	.short	0x0040
        /*00a4*/ 	.byte	0x00, 0xf5, 0x21, 0x00


	//----- nvinfo : EIATTR_KPARAM_INFO
	.align		4
.L_4327:
        /*00a8*/ 	.byte	0x04, 0x17
        /*00aa*/ 	.short	(.L_4329 - .L_4328)
.L_4328:
        /*00ac*/ 	.word	0x00000000
        /*00b0*/ 	.short	0x0009
        /*00b2*/ 	.short	0x0038
        /*00b4*/ 	.byte	0x00, 0xf5, 0x21, 0x00


	//----- nvinfo : EIATTR_KPARAM_INFO
	.align		4
.L_4329:
        /*00b8*/ 	.byte	0x04, 0x17
        /*00ba*/ 	.short	(.L_4331 - .L_4330)
.L_4330:
        /*00bc*/ 	.word	0x00000000
        /*00c0*/ 	.short	0x0008
        /*00c2*/ 	.short	0x0034
        /*00c4*/ 	.byte	0x00, 0xf0, 0x11, 0x00


	//----- nvinfo : EIATTR_KPARAM_INFO
	.align		4
.L_4331:
        /*00c8*/ 	.byte	0x04, 0x17
        /*00ca*/ 	.short	(.L_4333 - .L_4332)
.L_4332:
        /*00cc*/ 	.word	0x00000000
        /*00d0*/ 	.short	0x0007
        /*00d2*/ 	.short	0x0030
        /*00d4*/ 	.byte	0x00, 0xf0, 0x11, 0x00


	//----- nvinfo : EIATTR_KPARAM_INFO
	.align		4
.L_4333:
        /*00d8*/ 	.byte	0x04, 0x17
        /*00da*/ 	.short	(.L_4335 - .L_4334)
.L_4334:
        /*00dc*/ 	.word	0x00000000
        /*00e0*/ 	.short	0x0006
        /*00e2*/ 	.short	0x002c
        /*00e4*/ 	.byte	0x00, 0xf0, 0x11, 0x00


	//----- nvinfo : EIATTR_KPARAM_INFO
	.align		4
.L_4335:
        /*00e8*/ 	.byte	0x04, 0x17
        /*00ea*/ 	.short	(.L_4337 - .L_4336)
.L_4336:
        /*00ec*/ 	.word	0x00000000
        /*00f0*/ 	.short	0x0005
        /*00f2*/ 	.short	0x0028
        /*00f4*/ 	.byte	0x00, 0xf0, 0x11, 0x00


	//----- nvinfo : EIATTR_KPARAM_INFO
	.align		4
.L_4337:
        /*00f8*/ 	.byte	0x04, 0x17
        /*00fa*/ 	.short	(.L_4339 - .L_4338)
.L_4338:
        /*00fc*/ 	.word	0x00000000
        /*0100*/ 	.short	0x0004
        /*0102*/ 	.short	0x0020
        /*0104*/ 	.byte	0x00, 0xf5, 0x21, 0x00


	//----- nvinfo : EIATTR_KPARAM_INFO
	.align		4
.L_4339:
        /*0108*/ 	.byte	0x04, 0x17
        /*010a*/ 	.short	(.L_4341 - .L_4340)
.L_4340:
        /*010c*/ 	.word	0x00000000
        /*0110*/ 	.short	0x0003
        /*0112*/ 	.short	0x0018
        /*0114*/ 	.byte	0x00, 0xf5, 0x21, 0x00


	//----- nvinfo : EIATTR_KPARAM_INFO
	.align		4
.L_4341:
        /*0118*/ 	.byte	0x04, 0x17
        /*011a*/ 	.short	(.L_4343 - .L_4342)
.L_4342:
        /*011c*/ 	.word	0x00000000
        /*0120*/ 	.short	0x0002
        /*0122*/ 	.short	0x0010
        /*0124*/ 	.byte	0x00, 0xf5, 0x21, 0x00


	//----- nvinfo : EIATTR_KPARAM_INFO
	.align		4
.L_4343:
        /*0128*/ 	.byte	0x04, 0x17
        /*012a*/ 	.short	(.L_4345 - .L_4344)
.L_4344:
        /*012c*/ 	.word	0x00000000
        /*0130*/ 	.short	0x0001
        /*0132*/ 	.short	0x0008
        /*0134*/ 	.byte	0x00, 0xf5, 0x21, 0x00


	//----- nvinfo : EIATTR_KPARAM_INFO
	.align		4
.L_4345:
        /*0138*/ 	.byte	0x04, 0x17
        /*013a*/ 	.short	(.L_4347 - .L_4346)
.L_4346:
        /*013c*/ 	.word	0x00000000
        /*0140*/ 	.short	0x0000
        /*0142*/ 	.short	0x0000
        /*0144*/ 	.byte	0x00, 0xf5, 0x21, 0x00


	//----- nvinfo : EIATTR_SPARSE_MMA_MASK
	.align		4
.L_4347:
        /*0148*/ 	.byte	0x03, 0x50
        /*014a*/ 	.short	0x0000


	//----- nvinfo : EIATTR_MAXREG_COUNT
	.align		4
        /*014c*/ 	.byte	0x03, 0x1b
        /*014e*/ 	.short	0x00ff


	//----- nvinfo : EIATTR_NUM_BARRIERS
	.align		4
        /*0150*/ 	.byte	0x02, 0x4c
        /*0152*/ 	.byte	0x01
	.zero		1


	//----- nvinfo : EIATTR_MERCURY_ISA_VERSION
	.align		4
        /*0154*/ 	.byte	0x03, 0x5f
        /*0156*/ 	.short	0x0101


	//----- nvinfo : EIATTR_VRC_CTA_INIT_COUNT
	.align		4
        /*0158*/ 	.byte	0x02, 0x4a
	.zero		1
	.zero		1


	//----- nvinfo : EIATTR_EXIT_INSTR_OFFSETS
	.align		4
        /*015c*/ 	.byte	0x04, 0x1c
        /*015e*/ 	.short	(.L_4349 - .L_4348)


	//   ....[0]....
.L_4348:
        /*0160*/ 	.word	0x00000290


	//   ....[1]....
        /*0164*/ 	.word	0x00004570


	//   ....[2]....
        /*0168*/ 	.word	0x00004700


	//   ....[3]....
        /*016c*/ 	.word	0x00004790


	//   ....[4]....
        /*0170*/ 	.word	0x000047d0


	//----- nvinfo : EIATTR_CRS_STACK_SIZE
	.align		4
.L_4349:
        /*0174*/ 	.byte	0x04, 0x1e
        /*0176*/ 	.short	(.L_4351 - .L_4350)
.L_4350:
        /*0178*/ 	.word	0x00000000


	//----- nvinfo : EIATTR_CBANK_PARAM_SIZE
	.align		4
.L_4351:
        /*017c*/ 	.byte	0x03, 0x19
        /*017e*/ 	.short	0x0074


	//----- nvinfo : EIATTR_PARAM_CBANK
	.align		4
        /*0180*/ 	.byte	0x04, 0x0a
        /*0182*/ 	.short	(.L_4353 - .L_4352)
	.align		4
.L_4352:
        /*0184*/ 	.word	index@(.nv.constant0._Z23gemm_half_q_half_kernelILi1ELi38ELb0ELb0ELi64EEvPK6__halfPKjS4_S2_PS0_iiiiPKtS7_iiiiiibS2_i)
        /*0188*/ 	.short	0x0380
        /*018a*/ 	.short	0x0074


	//----- nvinfo : EIATTR_SW_WAR
	.align		4
.L_4353:
        /*018c*/ 	.byte	0x04, 0x36
        /*018e*/ 	.short	(.L_4355 - .L_4354)
.L_4354:
        /*0190*/ 	.word	0x00000008
.L_4355:


//--------------------- .nv.info._Z23gemm_half_q_half_kernelILi1ELi128ELb0ELb0ELi64EEvPK6__halfPKjS4_S2_PS0_iiiiPKtS7_iiiiiibS2_i --------------------------
	.section	.nv.info._Z23gemm_half_q_half_kernelILi1ELi128ELb0ELb0ELi64EEvPK6__halfPKjS4_S2_PS0_iiiiPKtS7_iiiiiibS2_i,"",@"SHT_CUDA_INFO"
	.sectionflags	@""
	.align	4


	//----- nvinfo : EIATTR_CUDA_API_VERSION
	.align		4
        /*0000*/ 	.byte	0x04, 0x37
        /*0002*/ 	.short	(.L_4357 - .L_4356)
.L_4356:
        /*0004*/ 	.word	0x00000082


	//----- nvinfo : EIATTR_KPARAM_INFO
	.align		4
.L_4357:
        /*0008*/ 	.byte	0x04, 0x17
        /*000a*/ 	.short	(.L_4359 - .L_4358)
.L_4358:
        /*000c*/ 	.word	0x00000000
        /*0010*/ 	.short	0x0013
        /*0012*/ 	.short	0x0070
        /*0014*/ 	.byte	0x00, 0xf0, 0x11, 0x00


	//----- nvinfo : EIATTR_KPARAM_INFO
	.align		4
.L_4359:
        /*0018*/ 	.byte	0x04, 0x17
        /*001a*/ 	.short	(.L_4361 - .L_4360)
.L_4360:
        /*001c*/ 	.word	0x00000000
        /*0020*/ 	.short	0x0012
        /*0022*/ 	.short	0x0068
        /*0024*/ 	.byte	0x00, 0xf5, 0x21, 0x00


	//----- nvinfo : EIATTR_KPARAM_INFO
	.align		4
.L_4361:
        /*0028*/ 	.byte	0x04, 0x17
        /*002a*/ 	.short	(.L_4363 - .L_4362)
.L_4362:
        /*002c*/ 	.word	0x00000000
        /*0030*/ 	.short	0x0011
        /*0032*/ 	.short	0x0060
        /*0034*/ 	.byte	0x00, 0xf0, 0x05, 0x00


	//----- nvinfo : EIATTR_KPARAM_INFO
	.align		4
.L_4363:
        /*0038*/ 	.byte	0x04, 0x17
        /*003a*/ 	.short	(.L_4365 - .L_4364)
.L_4364:
        /*003c*/ 	.word	0x00000000
        /*0040*/ 	.short	0x0010
        /*0042*/ 	.short	0x005c
        /*0044*/ 	.byte	0x00, 0xf0, 0x11, 0x00


	//----- nvinfo : EIATTR_KPARAM_INFO
	.align		4
.L_4365:
        /*0048*/ 	.byte	0x04, 0x17
        /*004a*/ 	.short	(.L_4367 - .L_4366)
.L_4366:
        /*004c*/ 	.word	0x00000000
        /*0050*/ 	.short	0x000f
        /*0052*/ 	.short	0x0058
        /*0054*/ 	.byte	0x00, 0xf0, 0x11, 0x00


	//----- nvinfo : EIATTR_KPARAM_INFO
	.align		4
.L_4367:
        /*0058*/ 	.byte	0x04, 0x17
        /*005a*/ 	.short	(.L_4369 - .L_4368)
.L_4368:
        /*005c*/ 	.word	0x00000000
        /*0060*/ 	.short	0x000e
        /*0062*/ 	.short	0x0054
        /*0064*/ 	.byte	0x00, 0xf0, 0x11, 0x00


	//----- nvinfo : EIATTR_KPARAM_INFO
	.align		4
.L_4369:
        /*0068*/ 	.byte	0x04, 0x17
        /*006a*/ 	.short	(.L_4371 - .L_4370)
.L_4370:
        /*006c*/ 	.word	0x00000000
        /*0070*/ 	.short	0x000d
        /*0072*/ 	.short	0x0050
        /*0074*/ 	.byte	0x00, 0xf0, 0x11, 0x00


	//----- nvinfo : EIATTR_KPARAM_INFO
	.align		4
.L_4371:
        /*0078*/ 	.byte	0x04, 0x17
        /*007a*/ 	.short	(.L_4373 - .L_4372)
.L_4372:
        /*007c*/ 	.word	0x00000000
        /*0080*/ 	.short	0x000c
        /*0082*/ 	.short	0x004c
        /*0084*/ 	.byte	0x00, 0xf0, 0x11, 0x00


	//----- nvinfo : EIATTR_KPARAM_INFO
	.align		4
.L_4373:
        /*0088*/ 	.byte	0x04, 0x17
        /*008a*/ 	.short	(.L_4375 - .L_4374)
.L_4374:
        /*008c*/ 	.word	0x00000000
        /*0090*/ 	.short	0x000b
        /*0092*/ 	.short	0x0048
        /*0094*/ 	.byte	0x00, 0xf0, 0x11, 0x00


	//----- nvinfo : EIATTR_KPARAM_INFO
	.align		4
.L_4375:
        /*0098*/ 	.byte	0x04, 0x17
        /*009a*/ 	.short	(.L_4377 - .L_4376)
.L_4376:
        /*009c*/ 	.word	0x00000000
        /*00a0*/ 	.short	0x000a
        /*00a2*/ 	.short	0x0040
        /*00a4*/ 	.byte	0x00, 0xf5, 0x21, 0x00


	//----- nvinfo : EIATTR_KPARAM_INFO
	.align		4
.L_4377:
        /*00a8*/ 	.byte	0x04, 0x17
        /*00aa*/ 	.short	(.L_4379 - .L_4378)
.L_4378:
        /*00ac*/ 	.word	0x00000000
        /*00b0*/ 	.short	0x0009
        /*00b2*/ 	.short	0x0038
        /*00b4*/ 	.byte	0x00, 0xf5, 0x21, 0x00


	//----- nvinfo : EIATTR_KPARAM_INFO
	.align		4
.L_4379:
        /*00b8*/ 	.byte	0x04, 0x17
        /*00ba*/ 	.short	(.L_4381 - .L_4380)
.L_4380:
        /*00bc*/ 	.word	0x00000000
        /*00c0*/ 	.short	0x0008
        /*00c2*/ 	.short	0x0034
        /*00c4*/ 	.byte	0x00, 0xf0, 0x11, 0x00


	//----- nvinfo : EIATTR_KPARAM_INFO
	.align		4
.L_4381:
        /*00c8*/ 	.byte	0x04, 0x17
        /*00ca*/ 	.short	(.L_4383 - .L_4382)
.L_4382:
        /*00cc*/ 	.word	0x00000000
        /*00d0*/ 	.short	0x0007
        /*00d2*/ 	.short	0x0030
        /*00d4*/ 	.byte	0x00, 0xf0, 0x11, 0x00


	//----- nvinfo : EIATTR_KPARAM_INFO
	.align		4
.L_4383:
        /*00d8*/ 	.byte	0x04, 0x17
        /*00da*/ 	.short	(.L_4385 - .L_4384)
.L_4384:
        /*00dc*/ 	.word	0x00000000
        /*00e0*/ 	.short	0x0006
        /*00e2*/ 	.short	0x002c
        /*00e4*/ 	.byte	0x00, 0xf0, 0x11, 0x00


	//----- nvinfo : EIATTR_KPARAM_INFO
	.align		4
.L_4385:
        /*00e8*/ 	.byte	0x04, 0x17
        /*00ea*/ 	.short	(.L_4387 - .L_4386)
.L_4386:
        /*00ec*/ 	.word	0x00000000
        /*00f0*/ 	.short	0x0005
        /*00f2*/ 	.short	0x0028
        /*00f4*/ 	.byte	0x00, 0xf0, 0x11, 0x00


	//----- nvinfo : EIATTR_KPARAM_INFO
	.align		4
.L_4387:
        /*00f8*/ 	.byte	0x04, 0x17
        /*00fa*/ 	.short	(.L_4389 - .L_4388)
.L_4388:
        /*00fc*/ 	.word	0x00000000
        /*0100*/ 	.short	0x0004
        /*0102*/ 	.short	0x0020
        /*0104*/ 	.byte	0x00, 0xf5, 0x21, 0x00


	//----- nvinfo : EIATTR_KPARAM_INFO
	.align		4
.L_4389:
        /*0108*/ 	.byte	0x04, 0x17
        /*010a*/ 	.short	(.L_4391 - .L_4390)
.L_4390:
        /*010c*/ 	.word	0x00000000
        /*0110*/ 	.short	0x0003
        /*0112*/ 	.short	0x0018
        /*0114*/ 	.byte	0x00, 0xf5, 0x21, 0x00


	//----- nvinfo : EIATTR_KPARAM_INFO
	.align		4
.L_4391:
        /*0118*/ 	.byte	0x04, 0x17
        /*011a*/ 	.short	(.L_4393 - .L_4392)
.L_4392:
        /*011c*/ 	.word	0x00000000
        /*0120*/ 	.short	0x0002
        /*0122*/ 	.short	0x0010
        /*0124*/ 	.byte	0x00, 0xf5, 0x21, 0x00


	//----- nvinfo : EIATTR_KPARAM_INFO
	.align		4
.L_4393:
        /*0128*/ 	.byte	0x04, 0x17
        /*012a*/ 	.short	(.L_4395 - .L_4394)
.L_4394:
        /*012c*/ 	.word	0x00000000
        /*0130*/ 	.short	0x0001
        /*0132*/ 	.short	0x0008
        /*0134*/ 	.byte	0x00, 0xf5, 0x21, 0x00


	//----- nvinfo : EIATTR_KPARAM_INFO
	.align		4
.L_4395:
        /*0138*/ 	.byte	0x04, 0x17
        /*013a*/ 	.short	(.L_4397 - .L_4396)
.L_4396:
        /*013c*/ 	.word	0x00000000
        /*0140*/ 	.short	0x0000
        /*0142*/ 	.short	0x0000
        /*0144*/ 	.byte	0x00, 0xf5, 0x21, 0x00


	//----- nvinfo : EIATTR_SPARSE_MMA_MASK
	.align		4
.L_4397:
        /*0148*/ 	.byte	0x03, 0x50
        /*014a*/ 	.short	0x0000


	//----- nvinfo : EIATTR_MAXREG_COUNT
	.align		4
        /*014c*/ 	.byte	0x03, 0x1b
        /*014e*/ 	.short	0x00ff


	//----- nvinfo : EIATTR_NUM_BARRIERS
	.align		4
        /*0150*/ 	.byte	0x02, 0x4c
        /*0152*/ 	.byte	0x01
	.zero		1


	//----- nvinfo : EIATTR_MERCURY_ISA_VERSION
	.align		4
        /*0154*/ 	.byte	0x03, 0x5f
        /*0156*/ 	.short	0x0101


	//----- nvinfo : EIATTR_VRC_CTA_INIT_COUNT
	.align		4
        /*0158*/ 	.byte	0x02, 0x4a
	.zero		1
	.zero		1


	//----- nvinfo : EIATTR_EXIT_INSTR_OFFSETS
	.align		4
        /*015c*/ 	.byte	0x04, 0x1c
        /*015e*/ 	.short	(.L_4399 - .L_4398)


	//   ....[0]....
.L_4398:
        /*0160*/ 	.word	0x000002b0


	//   ....[1]....
        /*0164*/ 	.word	0x000041f0


	//   ....[2]....
        /*0168*/ 	.word	0x00004350


	//   ....[3]....
        /*016c*/ 	.word	0x000043f0


	//   ....[4]....
        /*0170*/ 	.word	0x00004430


	//----- nvinfo : EIATTR_CRS_STACK_SIZE
	.align		4
.L_4399:
        /*0174*/ 	.byte	0x04, 0x1e
        /*0176*/ 	.short	(.L_4401 - .L_4400)
.L_4400:
        /*0178*/ 	.word	0x00000000


	//----- nvinfo : EIATTR_CBANK_PARAM_SIZE
	.align		4
.L_4401:
        /*017c*/ 	.byte	0x03, 0x19
        /*017e*/ 	.short	0x0074


	//----- nvinfo : EIATTR_PARAM_CBANK
	.align		4
        /*0180*/ 	.byte	0x04, 0x0a
        /*0182*/ 	.short	(.L_4403 - .L_4402)
	.align		4
.L_4402:
        /*0184*/ 	.word	index@(.nv.constant0._Z23gemm_half_q_half_kernelILi1ELi128ELb0ELb0ELi64EEvPK6__halfPKjS4_S2_PS0_iiiiPKtS7_iiiiiibS2_i)
        /*0188*/ 	.short	0x0380
        /*018a*/ 	.short	0x0074


	//----- nvinfo : EIATTR_SW_WAR
	.align		4
.L_4403:
        /*018c*/ 	.byte	0x04, 0x36
        /*018e*/ 	.short	(.L_4405 - .L_4404)
.L_4404:
        /*0190*/ 	.word	0x00000008
.L_4405:


//--------------------- .nv.info._Z23gemm_half_q_half_kernelILi1ELi190ELb0ELb0ELi32EEvPK6__halfPKjS4_S2_PS0_iiiiPKtS7_iiiiiibS2_i --------------------------
	.section	.nv.info._Z23gemm_half_q_half_kernelILi1ELi190ELb0ELb0ELi32EEvPK6__halfPKjS4_S2_PS0_iiiiPKtS7_iiiiiibS2_i,"",@"SHT_CUDA_INFO"
	.sectionflags	@""
	.align	4


	//----- nvinfo : EIATTR_CUDA_API_VERSION
	.align		4
        /*0000*/ 	.byte	0x04, 0x37
        /*0002*/ 	.short	(.L_4407 - .L_4406)
.L_4406:
        /*0004*/ 	.word	0x00000082


	//----- nvinfo : EIATTR_KPARAM_INFO
	.align		4
.L_4407:
        /*0008*/ 	.byte	0x04, 0x17
        /*000a*/ 	.short	(.L_4409 - .L_4408)
.L_4408:
        /*000c*/ 	.word	0x00000000
        /*0010*/ 	.short	0x0013
        /*0012*/ 	.short	0x0070
        /*0014*/ 	.byte	0x00, 0xf0, 0x11, 0x00


	//----- nvinfo : EIATTR_KPARAM_INFO
	.align		4
.L_4409:
        /*0018*/ 	.byte	0x04, 0x17
        /*001a*/ 	.short	(.L_4411 - .L_4410)
.L_4410:
        /*001c*/ 	.word	0x00000000
        /*0020*/ 	.short	0x0012
        /*0022*/ 	.short	0x0068
        /*0024*/ 	.byte	0x00, 0xf5, 0x21, 0x00


	//----- nvinfo : EIATTR_KPARAM_INFO
	.align		4
.L_4411:
        /*0028*/ 	.byte	0x04, 0x17
        /*002a*/ 	.short	(.L_4413 - .L_4412)
.L_4412:
        /*002c*/ 	.word	0x00000000
        /*0030*/ 	.short	0x0011
        /*0032*/ 	.short	0x0060
        /*0034*/ 	.byte	0x00, 0xf0, 0x05, 0x00


	//----- nvinfo : EIATTR_KPARAM_INFO
	.align		4
.L_4413:
        /*0038*/ 	.byte	0x04, 0x17
        /*003a*/ 	.short	(.L_4415 - .L_4414)
.L_4414:
        /*003c*/ 	.word	0x00000000
        /*0040*/ 	.short	0x0010
        /*0042*/ 	.short	0x005c
        /*0044*/ 	.byte	0x00, 0xf0, 0x11, 0x00


	//----- nvinfo : EIATTR_KPARAM_INFO
	.align		4
.L_4415:
        /*0048*/ 	.byte	0x04, 0x17
        /*004a*/ 	.short	(.L_4417 - .L_4416)
.L_4416:
        /*004c*/ 	.word	0x00000000
        /*0050*/ 	.short	0x000f
        /*0052*/ 	.short	0x0058
        /*0054*/ 	.byte	0x00, 0xf0, 0x11, 0x00


	//----- nvinfo : EIATTR_KPARAM_INFO
	.align		4
.L_4417:
        /*0058*/ 	.byte	0x04, 0x17
        /*005a*/ 	.short	(.L_4419 - .L_4418)
.L_4418:
        /*005c*/ 	.word	0x00000000
        /*0060*/ 	.short	0x000e
        /*0062*/ 	.short	0x0054
        /*0064*/ 	.byte	0x00, 0xf0, 0x11, 0x00


	//----- nvinfo : EIATTR_KPARAM_INFO
	.align		4
.L_4419:
        /*0068*/ 	.byte	0x04, 0x17
        /*006a*/ 	.short	(.L_4421 - .L_4420)
.L_4420:
        /*006c*/ 	.word	0x00000000
        /*0070*/ 	.short	0x000d
        /*0072*/ 	.short	0x0050
        /*0074*/ 	.byte	0x00, 0xf0, 0x11, 0x00


	//----- nvinfo : EIATTR_KPARAM_INFO
	.align		4
.L_4421:
        /*0078*/ 	.byte	0x04, 0x17
        /*007a*/ 	.short	(.L_4423 - .L_4422)
.L_4422:
        /*007c*/ 	.word	0x00000000
        /*0080*/ 	.short	0x000c
        /*0082*/ 	.short	0x004c
        /*0084*/ 	.byte	0x00, 0xf0, 0x11, 0x00


	//----- nvinfo : EIATTR_KPARAM_INFO
	.align		4
.L_4423:
        /*0088*/ 	.byte	0x04, 0x17
        /*008a*/ 	.short	(.L_4425 - .L_4424)
.L_4424:
        /*008c*/ 	.word	0x00000000
        /*0090*/ 	.short	0x000b
        /*0092*/ 	.short	0x0048
        /*0094*/ 	.byte	0x00, 0xf0, 0x11, 0x00


	//----- nvinfo : EIATTR_KPARAM_INFO
	.align		4
.L_4425:
        /*0098*/ 	.byte	0x04, 0x17
        /*009a*/ 	.short	(.L_4427 - .L_4426)
.L_4426:
        /*009c*/ 	.word	0x00000000
        /*00a0*/ 	.short	0x000a
        /*00a2*/ 	.short	0x0040
        /*00a4*/ 	.byte	0x00, 0xf5, 0x21, 0x00


	//----- nvinfo : EIATTR_KPARAM_INFO
	.align		4
.L_4427:
        /*00a8*/ 	.byte	0x04, 0x17
        /*00aa*/ 	.short	(.L_4429 - .L_4428)
.L_4428:
        /*00ac*/ 	.word	0x00000000
        /*00b0*/ 	.short	0x0009
        /*00b2*/ 	.short	0x0038
        /*00b4*/ 	.byte	0x00, 0xf5, 0x21, 0x00


	//----- nvinfo : EIATTR_KPARAM_INFO
	.align		4
.L_4429:
        /*00b8*/ 	.byte	0x04, 0x17
        /*00ba*/ 	.short	(.L_4431 - .L_4430)
.L_4430:
        /*00bc*/ 	.word	0x00000000
        /*00c0*/ 	.short	0x0008
        /*00c2*/ 	.short	0x0034
        /*00c4*/ 	.byte	0x00, 0xf0, 0x11, 0x00


	//----- nvinfo : EIATTR_KPARAM_INFO
	.align		4
.L_4431:
        /*00c8*/ 	.byte	0x04, 0x17
        /*00ca*/ 	.short	(.L_4433 - .L_4432)
.L_4432:
        /*00cc*/ 	.word	0x00000000
        /*00d0*/ 	.short	0x0007
        /*00d2*/ 	.short	0x0030
        /*00d4*/ 	.byte	0x00, 0xf0, 0x11, 0x00


	//----- nvinfo : EIATTR_KPARAM_INFO
	.align		4
.L_4433:
        /*00d8*/ 	.byte	0x04, 0x17
        /*00da*/ 	.short	(.L_4435 - .L_4434)
.L_4434:
        /*00dc*/ 	.word	0x00000000
        /*00e0*/ 	.short	0x0006
        /*00e2*/ 	.short	0x002c
        /*00e4*/ 	.byte	0x00, 0xf0, 0x11, 0x00


	//----- nvinfo : EIATTR_KPARAM_INFO
	.align		4
.L_4435:
        /*00e8*/ 	.byte	0x04, 0x17
        /*00ea*/ 	.short	(.L_4437 - .L_4436)
.L_4436:
        /*00ec*/ 	.word	0x00000000
        /*00f0*/ 	.short	0x0005
        /*00f2*/ 	.short	0x0028
        /*00f4*/ 	.byte	0x00, 0xf0, 0x11, 0x00


	//----- nvinfo : EIATTR_KPARAM_INFO
	.align		4
.L_4437:
        /*00f8*/ 	.byte	0x04, 0x17
        /*00fa*/ 	.short	(.L_4439 - .L_4438)
.L_4438:
        /*00fc*/ 	.word	0x00000000
        /*0100*/ 	.short	0x0004
        /*0102*/ 	.short	0x0020
        /*0104*/ 	.byte	0x00, 0xf5, 0x21, 0x00


	//----- nvinfo : EIATTR_KPARAM_INFO
	.align		4
.L_4439:
        /*0108*/ 	.byte	0x04, 0x17
        /*010a*/ 	.short	(.L_4441 - .L_4440)
.L_4440:
        /*010c*/ 	.word	0x00000000
        /*0110*/ 	.short	0x0003
        /*0112*/ 	.short	0x0018
        /*0114*/ 	.byte	0x00, 0xf5, 0x21, 0x00


	//----- nvinfo : EIATTR_KPARAM_INFO
	.align		4
.L_4441:
        /*0118*/ 	.byte	0x04, 0x17
        /*011a*/ 	.short	(.L_4443 - .L_4442)
.L_4442:
        /*011c*/ 	.word	0x00000000
        /*0120*/ 	.short	0x0002
        /*0122*/ 	.short	0x0010
        /*0124*/ 	.byte	0x00, 0xf5, 0x21, 0x00


	//----- nvinfo : EIATTR_KPARAM_INFO
	.align		4
.L_4443:
        /*0128*/ 	.byte	0x04, 0x17
        /*012a*/ 	.short	(.L_4445 - .L_4444)
.L_4444:
        /*012c*/ 	.word	0x00000000
        /*0130*/ 	.short	0x0001
        /*0132*/ 	.short	0x0008
        /*0134*/ 	.byte	0x00, 0xf5, 0x21, 0x00


	//----- nvinfo : EIATTR_KPARAM_INFO
	.align		4
.L_4445:
        /*0138*/ 	.byte	0x04, 0x17
        /*013a*/ 	.short	(.L_4447 - .L_4446)
.L_4446:
        /*013c*/ 	.word	0x00000000
        /*0140*/ 	.short	0x0000
        /*0142*/ 	.short	0x0000
        /*0144*/ 	.byte	0x00, 0xf5, 0x21, 0x00


	//----- nvinfo : EIATTR_SPARSE_MMA_MASK
	.align		4
.L_4447:
        /*0148*/ 	.byte	0x03, 0x50
        /*014a*/ 	.short	0x0000


	//----- nvinfo : EIATTR_MAXREG_COUNT
	.align		4
        /*014c*/ 	.byte	0x03, 0x1b
        /*014e*/ 	.short	0x00ff


	//----- nvinfo : EIATTR_NUM_BARRIERS
	.align		4
        /*0150*/ 	.byte	0x02, 0x4c
        /*0152*/ 	.byte	0x01
	.zero		1


	//----- nvinfo : EIATTR_MERCURY_ISA_VERSION
	.align		4
        /*0154*/ 	.byte	0x03, 0x5f
        /*0156*/ 	.short	0x0101


	//----- nvinfo : EIATTR_VRC_CTA_INIT_COUNT
	.align		4
        /*0158*/ 	.byte	0x02, 0x4a
	.zero		1
	.zero		1


	//----- nvinfo : EIATTR_EXIT_INSTR_OFFSETS
	.align		4
        /*015c*/ 	.byte	0x04, 0x1c
        /*015e*/ 	.short	(.L_4449 - .L_4448)


	//   ....[0]....
.L_4448:
        /*0160*/ 	.word	0x00000290


	//   ....[1]....
        /*0164*/ 	.word	0x0000afa0


	//   ....[2]....
        /*0168*/ 	.word	0x0000b160


	//   ....[3]....
        /*016c*/ 	.word	0x0000b1f0


	//   ....[4]....
        /*0170*/ 	.word	0x0000b230


	//----- nvinfo : EIATTR_CRS_STACK_SIZE
	.align		4
.L_4449:
        /*0174*/ 	.byte	0x04, 0x1e
        /*0176*/ 	.short	(.L_4451 - .L_4450)
.L_4450:
        /*0178*/ 	.word	0x00000000


	//----- nvinfo : EIATTR_CBANK_PARAM_SIZE
	.align		4
.L_4451:
        /*017c*/ 	.byte	0x03, 0x19
        /*017e*/ 	.short	0x0074


	//----- nvinfo : EIATTR_PARAM_CBANK
	.align		4
        /*0180*/ 	.byte	0x04, 0x0a
        /*0182*/ 	.short	(.L_4453 - .L_4452)
	.align		4
.L_4452:
        /*0184*/ 	.word	index@(.nv.constant0._Z23gemm_half_q_half_kernelILi1ELi190ELb0ELb0ELi32EEvPK6__halfPKjS4_S2_PS0_iiiiPKtS7_iiiiiibS2_i)
        /*0188*/ 	.short	0x0380
        /*018a*/ 	.short	0x0074


	//----- nvinfo : EIATTR_SW_WAR
	.align		4
.L_4453:
        /*018c*/ 	.byte	0x04, 0x36
        /*018e*/ 	.short	(.L_4455 - .L_4454)
.L_4454:
        /*0190*/ 	.word	0x00000008
.L_4455:


//--------------------- .nv.info._Z23gemm_half_q_half_kernelILi1ELi160ELb0ELb0ELi32EEvPK6__halfPKjS4_S2_PS0_iiiiPKtS7_iiiiiibS2_i --------------------------
	.section	.nv.info._Z23gemm_half_q_half_kernelILi1ELi160ELb0ELb0ELi32EEvPK6__halfPKjS4_S2_PS0_iiiiPKtS7_iiiiiibS2_i,"",@"SHT_CUDA_INFO"
	.sectionflags	@""
	.align	4


	//----- nvinfo : EIATTR_CUDA_API_VERSION
	.align		4
        /*0000*/ 	.byte	0x04, 0x37
        /*0002*/ 	.short	(.L_4457 - .L_4456)
.L_4456:
        /*0004*/ 	.word	0x00000082


	//----- nvinfo : EIATTR_KPARAM_INFO
	.align		4
.L_4457:
        /*0008*/ 	.byte	0x04, 0x17
        /*000a*/ 	.short	(.L_4459 - .L_4458)
.L_4458:
        /*000c*/ 	.word	0x00000000
        /*0010*/ 	.short	0x0013
        /*0012*/ 	.short	0x0070
        /*0014*/ 	.byte	0x00, 0xf0, 0x11, 0x00


	//----- nvinfo : EIATTR_KPARAM_INFO
	.align		4
.L_4459:
        /*0018*/ 	.byte	0x04, 0x17
        /*001a*/ 	.short	(.L_4461 - .L_4460)
.L_4460:
        /*001c*/ 	.word	0x00000000
        /*0020*/ 	.short	0x0012
        /*0022*/ 	.short	0x0068
        /*0024*/ 	.byte	0x00, 0xf5, 0x21, 0x00


	//----- nvinfo : EIATTR_KPARAM_INFO
	.align		4
.L_4461:
        /*0028*/ 	.byte	0x04, 0x17
        /*002a*/ 	.short	(.L_4463 - .L_4462)
.L_4462:
        /*002c*/ 	.word	0x00000000
        /*0030*/ 	.short	0x0011
        /*0032*/ 	.short	0x0060
        /*0034*/ 	.byte	0x00, 0xf0, 0x05, 0x00


	//----- nvinfo : EIATTR_KPARAM_INFO
	.align		4
.L_4463:
        /*0038*/ 	.byte	0x04, 0x17
        /*003a*/ 	.short	(.L_4465 - .L_4464)
.L_4464:
        /*003c*/ 	.word	0x00000000
        /*0040*/ 	.short	0x0010
        /*0042*/ 	.short	0x005c
        /*0044*/ 	.byte	0x00, 0xf0, 0x11, 0x00


	//----- nvinfo : EIATTR_KPARAM_INFO
	.align		4
.L_4465:
        /*0048*/ 	.byte	0x04, 0x17
        /*004a*/ 	.short	(.L_4467 - .L_4466)
.L_4466:
        /*004c*/ 	.word	0x00000000
        /*0050*/ 	.short	0x000f
        /*0052*/ 	.short	0x0058
        /*0054*/ 	.byte	0x00, 0xf0, 0x11, 0x00


	//----- nvinfo : EIATTR_KPARAM_INFO
	.align		4
.L_4467:
        /*0058*/ 	.byte	0x04, 0x17
        /*005a*/ 	.short	(.L_4469 - .L_4468)
.L_4468:
        /*005c*/ 	.word	0x00000000
        /*0060*/ 	.short	0x000e
        /*0062*/ 	.short	0x0054
        /*0064*/ 	.byte	0x00, 0xf0, 0x11, 0x00


	//----- nvinfo : EIATTR_KPARAM_INFO
	.align		4
.L_4469:
        /*0068*/ 	.byte	0x04, 0x17
        /*006a*/ 	.short	(.L_4471 - .L_4470)
.L_4470:
        /*006c*/ 	.word	0x00000000
        /*0070*/ 	.short	0x000d
        /*0072*/ 	.short	0x0050
        /*0074*/ 	.byte	0x00, 0xf0, 0x11, 0x00


	//----- nvinfo : EIATTR_KPARAM_INFO
	.align		4
.L_4471:
        /*0078*/ 	.byte	0x04, 0x17
        /*007a*/ 	.short	(.L_4473 - .L_4472)
.L_4472:
        /*007c*/ 	.word	0x00000000
        /*0080*/ 	.short	0x000c
        /*0082*/ 	.short	0x004c
        /*0084*/ 	.byte	0x00, 0xf0, 0x11, 0x00


	//----- nvinfo : EIATTR_KPARAM_INFO
	.align		4
.L_4473:
        /*0088*/ 	.byte	0x04, 0x17
        /*008a*/ 	.short	(.L_4475 - .L_4474)
.L_4474:
        /*008c*/ 	.word	0x00000000
        /*0090*/ 	.short	0x000b
        /*0092*/ 	.short	0x0048
        /*0094*/ 	.byte	0x00, 0xf0, 0x11, 0x00


	//----- nvinfo : EIATTR_KPARAM_INFO
	.align		4
.L_4475:
        /*0098*/ 	.byte	0x04, 0x17
        /*009a*/ 	.short	(.L_4477 - .L_4476)
.L_4476:
        /*009c*/ 	.word	0x00000000
        /*00a0*/ 	.short	0x000a
        /*00a2*/ 	.short	0x0040
        /*00a4*/ 	.byte	0x00, 0xf5, 0x21, 0x00


	//----- nvinfo : EIATTR_KPARAM_INFO
	.align		4
.L_4477:
        /*00a8*/ 	.byte	0x04, 0x17
        /*00aa*/ 	.short	(.L_4479 - .L_4478)
.L_4478:
        /*00ac*/ 	.word	0x00000000
        /*00b0*/ 	.short	0x0009
        /*00b2*/ 	.short	0x0038
        /*00b4*/ 	.byte	0x00, 0xf5, 0x21, 0x00


	//----- nvinfo : EIATTR_KPARAM_INFO
	.align		4
.L_4479:
        /*00b8*/ 	.byte	0x04, 0x17
        /*00ba*/ 	.short	(.L_4481 - .L_4480)
.L_4480:
        /*00bc*/ 	.word	0x00000000
        /*00c0*/ 	.short	0x0008
        /*00c2*/ 	.short	0x0034
        /*00c4*/ 	.byte	0x00, 0xf0, 0x11, 0x00


	//----- nvinfo : EIATTR_KPARAM_INFO
	.align		4
.L_4481:
        /*00c8*/ 	.byte	0x04, 0x17
        /*00ca*/ 	.short	(.L_4483 - .L_4482)
.L_4482:
        /*00cc*/ 	.word	0x00000000
        /*00d0*/ 	.short	0x0007
        /*00d2*/ 	.short	0x0030
        /*00d4*/ 	.byte	0x00, 0xf0, 0x11, 0x00


	//----- nvinfo : EIATTR_KPARAM_INFO
	.align		4
.L_4483:
        /*00d8*/ 	.byte	0x04, 0x17
        /*00da*/ 	.short	(.L_4485 - .L_4484)
.L_4484:
        /*00dc*/ 	.word	0x00000000
        /*00e0*/ 	.short	0x0006
        /*00e2*/ 	.short	0x002c
        /*00e4*/ 	.byte	0x00, 0xf0, 0x11, 0x00


	//----- nvinfo : EIATTR_KPARAM_INFO
	.align		4
.L_4485:
        /*00e8*/ 	.byte	0x04, 0x17
        /*00ea*/ 	.short	(.L_4487 - .L_4486)
.L_4486:
        /*00ec*/ 	.word	0x00000000
        /*00f0*/ 	.short	0x0005
        /*00f2*/ 	.short	0x0028
        /*00f4*/ 	.byte	0x00, 0xf0, 0x11, 0x00


	//----- nvinfo : EIATTR_KPARAM_INFO
	.align		4
.L_4487:
        /*00f8*/ 	.byte	0x04, 0x17
        /*00fa*/ 	.short	(.L_4489 - .L_4488)
.L_4488:
        /*00fc*/ 	.word	0x00000000
        /*0100*/ 	.short	0x0004
        /*0102*/ 	.short	0x0020
        /*0104*/ 	.byte	0x00, 0xf5, 0x21, 0x00


	//----- nvinfo : EIATTR_KPARAM_INFO
	.align		4
.L_4489:
        /*0108*/ 	.byte	0x04, 0x17
        /*010a*/ 	.short	(.L_4491 - .L_4490)
.L_4490:
        /*010c*/ 	.word	0x00000000
        /*0110*/ 	.short	0x0003
        /*0112*/ 	.short	0x0018
        /*0114*/ 	.byte	0x00, 0xf5, 0x21, 0x00


	//----- nvinfo : EIATTR_KPARAM_INFO
	.align		4
.L_4491:
        /*0118*/ 	.byte	0x04, 0x17
        /*011a*/ 	.short	(.L_4493 - .L_4492)
.L_4492:
        /*011c*/ 	.word	0x00000000
        /*0120*/ 	.short	0x0002
        /*0122*/ 	.short	0x0010
        /*0124*/ 	.byte	0x00, 0xf5, 0x21, 0x00


	//----- nvinfo : EIATTR_KPARAM_INFO
	.align		4
.L_4493:
        /*0128*/ 	.byte	0x04, 0x17
        /*012a*/ 	.short	(.L_4495 - .L_4494)
.L_4494:
        /*012c*/ 	.word	0x00000000
        /*0130*/ 	.short	0x0001
        /*0132*/ 	.short	0x0008
        /*0134*/ 	.byte	0x00, 0xf5, 0x21, 0x00


	//----- nvinfo : EIATTR_KPARAM_INFO
	.align		4
.L_4495:
        /*0138*/ 	.byte	0x04, 0x17
        /*013a*/ 	.short	(.L_4497 - .L_4496)
.L_4496:
        /*013c*/ 	.word	0x00000000
        /*0140*/ 	.short	0x0000
        /*0142*/ 	.short	0x0000
        /*0144*/ 	.byte	0x00, 0xf5, 0x21, 0x00


	//----- nvinfo : EIATTR_SPARSE_MMA_MASK
	.align		4
.L_4497:
        /*0148*/ 	.byte	0x03, 0x50
        /*014a*/ 	.short	0x0000


	//----- nvinfo : EIATTR_MAXREG_COUNT
	.align		4
        /*014c*/ 	.byte	0x03, 0x1b
        /*014e*/ 	.short	0x00ff


	//----- nvinfo : EIATTR_NUM_BARRIERS
	.align		4
        /*0150*/ 	.byte	0x02, 0x4c
        /*0152*/ 	.byte	0x01
	.zero		1


	//----- nvinfo : EIATTR_MERCURY_ISA_VERSION
	.align		4
        /*0154*/ 	.byte	0x03, 0x5f
        /*0156*/ 	.short	0x0101


	//----- nvinfo : EIATTR_VRC_CTA_INIT_COUNT
	.align		4
        /*0158*/ 	.byte	0x02, 0x4a
	.zero		1
	.zero		1


	//----- nvinfo : EIATTR_EXIT_INSTR_OFFSETS
	.align		4
        /*015c*/ 	.byte	0x04, 0x1c
        /*015e*/ 	.short	(.L_4499 - .L_4498)


	//   ....[0]....
.L_4498:
        /*0160*/ 	.word	0x000002c0


	//   ....[1]....
        /*0164*/ 	.word	0x00005670


	//   ....[2]....
        /*0168*/ 	.word	0x00005800


	//   ....[3]....
        /*016c*/ 	.word	0x00005890


	//   ....[4]....
        /*0170*/ 	.word	0x000058d0


	//----- nvinfo : EIATTR_CRS_STACK_SIZE
	.align		4
.L_4499:
        /*0174*/ 	.byte	0x04, 0x1e
        /*0176*/ 	.short	(.L_4501 - .L_4500)
.L_4500:
        /*0178*/ 	.word	0x00000000


	//----- nvinfo : EIATTR_CBANK_PARAM_SIZE
	.align		4
.L_4501:
        /*017c*/ 	.byte	0x03, 0x19
        /*017e*/ 	.short	0x0074


	//----- nvinfo : EIATTR_PARAM_CBANK
	.align		4
        /*0180*/ 	.byte	0x04, 0x0a
        /*0182*/ 	.short	(.L_4503 - .L_4502)
	.align		4
.L_4502:
        /*0184*/ 	.word	index@(.nv.constant0._Z23gemm_half_q_half_kernelILi1ELi160ELb0ELb0ELi32EEvPK6__halfPKjS4_S2_PS0_iiiiPKtS7_iiiiiibS2_i)
        /*0188*/ 	.short	0x0380
        /*018a*/ 	.short	0x0074


	//----- nvinfo : EIATTR_SW_WAR
	.align		4
.L_4503:
        /*018c*/ 	.byte	0x04, 0x36
        /*018e*/ 	.short	(.L_4505 - .L_4504)
.L_4504:
        /*0190*/ 	.word	0x00000008
.L_4505:


//--------------------- .nv.info._Z23gemm_half_q_half_kernelILi1ELi40ELb0ELb0ELi32EEvPK6__halfPKjS4_S2_PS0_iiiiPKtS7_iiiiiibS2_i --------------------------
	.section	.nv.info._Z23gemm_half_q_half_kernelILi1ELi40ELb0ELb0ELi32EEvPK6__halfPKjS4_S2_PS0_iiiiPKtS7_iiiiiibS2_i,"",@"SHT_CUDA_INFO"
	.sectionflags	@""
	.align	4


	//----- nvinfo : EIATTR_CUDA_API_VERSION
	.align		4
        /*0000*/ 	.byte	0x04, 0x37
        /*0002*/ 	.short	(.L_4507 - .L_4506)
.L_4506:
        /*0004*/ 	.word	0x00000082


	//----- nvinfo : EIATTR_KPARAM_INFO
	.align		4
.L_4507:
        /*0008*/ 	.byte	0x04, 0x17
        /*000a*/ 	.short	(.L_4509 - .L_4508)
.L_4508:
        /*000c*/ 	.word	0x00000000
        /*0010*/ 	.short	0x0013
        /*0012*/ 	.short	0x0070
        /*0014*/ 	.byte	0x00, 0xf0, 0x11, 0x00


	//----- nvinfo : EIATTR_KPARAM_INFO
	.align		4
.L_4509:
        /*0018*/ 	.byte	0x04, 0x17
        /*001a*/ 	.short	(.L_4511 - .L_4510)
.L_4510:
        /*001c*/ 	.word	0x00000000
        /*0020*/ 	.short	0x0012
        /*0022*/ 	.short	0x0068
        /*0024*/ 	.byte	0x00, 0xf5, 0x21, 0x00


	//----- nvinfo : EIATTR_KPARAM_INFO
	.align		4
.L_4511:
        /*0028*/ 	.byte	0x04, 0x17
        /*002a*/ 	.short	(.L_4513 - .L_4512)
.L_4512:
        /*002c*/ 	.word	0x00000000
        /*0030*/ 	.short	0x0011
        /*0032*/ 	.short	0x0060
        /*0034*/ 	.byte	0x00, 0xf0, 0x05, 0x00


	//----- nvinfo : EIATTR_KPARAM_INFO
	.align		4
.L_4513:
        /*0038*/ 	.byte	0x04, 0x17
        /*003a*/ 	.short	(.L_4515 - .L_4514)
.L_4514:
        /*003c*/ 	.word	0x00000000
        /*0040*/ 	.short	0x0010
        /*0042*/ 	.short	0x005c
        /*0044*/ 	.byte	0x00, 0xf0, 0x11, 0x00


	//----- nvinfo : EIATTR_KPARAM_INFO
	.align		4
.L_4515:
        /*0048*/ 	.byte	0x04, 0x17
        /*004a*/ 	.short	(.L_4517 - .L_4516)
.L_4516:
        /*004c*/ 	.word	0x00000000
        /*0050*/ 	.short	0x000f
        /*0052*/ 	.short	0x0058
        /*0054*/ 	.byte	0x00, 0xf0, 0x11, 0x00


	//----- nvinfo : EIATTR_KPARAM_INFO
	.align		4
.L_4517:
        /*0058*/ 	.byte	0x04, 0x17
        /*005a*/ 	.short	(.L_4519 - .L_4518)
.L_4518:
        /*005c*/ 	.word	0x00000000
        /*0060*/ 	.short	0x000e
        /*0062*/ 	.short	0x0054
        /*0064*/ 	.byte	0x00, 0xf0, 0x11, 0x00


	//----- nvinfo : EIATTR_KPARAM_INFO
	.align		4
.L_4519:
        /*0068*/ 	.byte	0x04, 0x17
        /*006a*/ 	.short	(.L_4521 - .L_4520)
.L_4520:
        /*006c*/ 	.word	0x00000000
        /*0070*/ 	.short	0x000d
        /*0072*/ 	.short	0x0050
        /*0074*/ 	.byte	0x00, 0xf0, 0x11, 0x00


	//----- nvinfo : EIATTR_KPARAM_INFO
	.align		4
.L_4521:
        /*0078*/ 	.byte	0x04, 0x17
        /*007a*/ 	.short	(.L_4523 - .L_4522)
.L_4522:
        /*007c*/ 	.word	0x00000000
        /*0080*/ 	.short	0x000c
        /*0082*/ 	.short	0x004c
        /*0084*/ 	.byte	0x00, 0xf0, 0x11, 0x00


	//----- nvinfo : EIATTR_KPARAM_INFO
	.align		4
.L_4523:
        /*0088*/ 	.byte	0x04, 0x17
        /*008a*/ 	.short	(.L_4525 - .L_4524)
.L_4524:
        /*008c*/ 	.word	0x00000000
        /*0090*/ 	.short	0x000b
        /*0092*/ 	.short	0x0048
        /*0094*/ 	.byte	0x00, 0xf0, 0x11, 0x00


	//----- nvinfo : EIATTR_KPARAM_INFO
	.align		4
.L_4525:
        /*0098*/ 	.byte	0x04, 0x17
        /*009a*/ 	.short	(.L_4527 - .L_4526)
.L_4526:
        /*009c*/ 	.word	0x00000000
        /*00a0*/ 	.short	0x000a
        /*00a2*/ 	.short	0x0040
        /*00a4*/ 	.byte	0x00, 0xf5, 0x21, 0x00


	//----- nvinfo : EIATTR_KPARAM_INFO
	.align		4
.L_4527:
        /*00a8*/ 	.byte	0x04, 0x17
        /*00aa*/ 	.short	(.L_4529 - .L_4528)
.L_4528:
        /*00ac*/ 	.word	0x00000000
        /*00b0*/ 	.short	0x0009
        /*00b2*/ 	.short	0x0038
        /*00b4*/ 	.byte	0x00, 0xf5, 0x21, 0x00


	//----- nvinfo : EIATTR_KPARAM_INFO
	.align		4
.L_4529:
        /*00b8*/ 	.byte	0x04, 0x17
        /*00ba*/ 	.short	(.L_4531 - .L_4530)
.L_4530:
        /*00bc*/ 	.word	0x00000000
        /*00c0*/ 	.short	0x0008
        /*00c2*/ 	.short	0x0034
        /*00c4*/ 	.byte	0x00, 0xf0, 0x11, 0x00


	//----- nvinfo : EIATTR_KPARAM_INFO
	.align		4
.L_4531:
        /*00c8*/ 	.byte	0x04, 0x17
        /*00ca*/ 	.short	(.L_4533 - .L_4532)
.L_4532:
        /*00cc*/ 	.word	0x00000000
        /*00d0*/ 	.short	0x0007
        /*00d2*/ 	.short	0x0030
        /*00d4*/ 	.byte	0x00, 0xf0, 0x11, 0x00


	//----- nvinfo : EIATTR_KPARAM_INFO
	.align		4
.L_4533:
        /*00d8*/ 	.byte	0x04, 0x17
        /*00da*/ 	.short	(.L_4535 - .L_4534)
.L_4534:
        /*00dc*/ 	.word	0x00000000
        /*00e0*/ 	.short	0x0006
        /*00e2*/ 	.short	0x002c
        /*00e4*/ 	.byte	0x00, 0xf0, 0x11, 0x00


	//----- nvinfo : EIATTR_KPARAM_INFO
	.align		4
.L_4535:
        /*00e8*/ 	.byte	0x04, 0x17
        /*00ea*/ 	.short	(.L_4537 - .L_4536)
.L_4536:
        /*00ec*/ 	.word	0x00000000
        /*00f0*/ 	.short	0x0005
        /*00f2*/ 	.short	0x0028
        /*00f4*/ 	.byte	0x00, 0xf0, 0x11, 0x00


	//----- nvinfo : EIATTR_KPARAM_INFO
	.align		4
.L_4537:
        /*00f8*/ 	.byte	0x04, 0x17
        /*00fa*/ 	.short	(.L_4539 - .L_4538)
.L_4538:
        /*00fc*/ 	.word	0x00000000
        /*0100*/ 	.short	0x0004
        /*0102*/ 	.short	0x0020
        /*0104*/ 	.byte	0x00, 0xf5, 0x21, 0x00


	//----- nvinfo : EIATTR_KPARAM_INFO
	.align		4
.L_4539:
        /*0108*/ 	.byte	0x04, 0x17
        /*010a*/ 	.short	(.L_4541 - .L_4540)
.L_4540:
        /*010c*/ 	.word	0x00000000
        /*0110*/ 	.short	0x0003
        /*0112*/ 	.short	0x0018
        /*0114*/ 	.byte	0x00, 0xf5, 0x21, 0x00


	//----- nvinfo : EIATTR_KPARAM_INFO
	.align		4
.L_4541:
        /*0118*/ 	.byte	0x04, 0x17
        /*011a*/ 	.short	(.L_4543 - .L_4542)
.L_4542:
        /*011c*/ 	.word	0x00000000
        /*0120*/ 	.short	0x0002
        /*0122*/ 	.short	0x0010
        /*0124*/ 	.byte	0x00, 0xf5, 0x21, 0x00


	//----- nvinfo : EIATTR_KPARAM_INFO
	.align		4
.L_4543:
        /*0128*/ 	.byte	0x04, 0x17
        /*012a*/ 	.short	(.L_4545 - .L_4544)
.L_4544:
        /*012c*/ 	.word	0x00000000
        /*0130*/ 	.short	0x0001
        /*0132*/ 	.short	0x0008
        /*0134*/ 	.byte	0x00, 0xf5, 0x21, 0x00


	//----- nvinfo : EIATTR_KPARAM_INFO
	.align		4
.L_4545:
        /*0138*/ 	.byte	0x04, 0x17
        /*013a*/ 	.short	(.L_4547 - .L_4546)
.L_4546:
        /*013c*/ 	.word	0x00000000
        /*0140*/ 	.short	0x0000
        /*0142*/ 	.short	0x0000
        /*0144*/ 	.byte	0x00, 0xf5, 0x21, 0x00


	//----- nvinfo : EIATTR_SPARSE_MMA_MASK
	.align		4
.L_4547:
        /*0148*/ 	.byte	0x03, 0x50
        /*014a*/ 	.short	0x0000


	//----- nvinfo : EIATTR_MAXREG_COUNT
	.align		4
        /*014c*/ 	.byte	0x03, 0x1b
        /*014e*/ 	.short	0x00ff


	//----- nvinfo : EIATTR_NUM_BARRIERS
	.align		4
        /*0150*/ 	.byte	0x02, 0x4c
        /*0152*/ 	.byte	0x01
	.zero		1


	//----- nvinfo : EIATTR_MERCURY_ISA_VERSION
	.align		4
        /*0154*/ 	.byte	0x03, 0x5f
        /*0156*/ 	.short	0x0101


	//----- nvinfo : EIATTR_VRC_CTA_INIT_COUNT
	.align		4
        /*0158*/ 	.byte	0x02, 0x4a
	.zero		1
	.zero		1


	//----- nvinfo : EIATTR_EXIT_INSTR_OFFSETS
	.align		4
        /*015c*/ 	.byte	0x04, 0x1c
        /*015e*/ 	.short	(.L_4549 - .L_4548)


	//   ....[0]....
.L_4548:
        /*0160*/ 	.word	0x00000280


	//   ....[1]....
        /*0164*/ 	.word	0x00004830


	//   ....[2]....
        /*0168*/ 	.word	0x000049c0


	//   ....[3]....
        /*016c*/ 	.word	0x00004a50


	//   ....[4]....
        /*0170*/ 	.word	0x00004a90


	//----- nvinfo : EIATTR_CRS_STACK_SIZE
	.align		4
.L_4549:
        /*0174*/ 	.byte	0x04, 0x1e
        /*0176*/ 	.short	(.L_4551 - .L_4550)
.L_4550:
        /*0178*/ 	.word	0x00000000


	//----- nvinfo : EIATTR_CBANK_PARAM_SIZE
	.align		4
.L_4551:
        /*017c*/ 	.byte	0x03, 0x19
        /*017e*/ 	.short	0x0074


	//----- nvinfo : EIATTR_PARAM_CBANK
	.align		4
        /*0180*/ 	.byte	0x04, 0x0a
        /*0182*/ 	.short	(.L_4553 - .L_4552)
	.align		4
.L_4552:
        /*0184*/ 	.word	index@(.nv.constant0._Z23gemm_half_q_half_kernelILi1ELi40ELb0ELb0ELi32EEvPK6__halfPKjS4_S2_PS0_iiiiPKtS7_iiiiiibS2_i)
        /*0188*/ 	.short	0x0380
        /*018a*/ 	.short	0x0074


	//----- nvinfo : EIATTR_SW_WAR
	.align		4
.L_4553:
        /*018c*/ 	.byte	0x04, 0x36
        /*018e*/ 	.short	(.L_4555 - .L_4554)
.L_4554:
        /*0190*/ 	.word	0x00000008
.L_4555:


//--------------------- .nv.info._Z23gemm_half_q_half_kernelILi1ELi10ELb0ELb0ELi32EEvPK6__halfPKjS4_S2_PS0_iiiiPKtS7_iiiiiibS2_i --------------------------
	.section	.nv.info._Z23gemm_half_q_half_kernelILi1ELi10ELb0ELb0ELi32EEvPK6__halfPKjS4_S2_PS0_iiiiPKtS7_iiiiiibS2_i,"",@"SHT_CUDA_INFO"
	.sectionflags	@""
	.align	4


	//----- nvinfo : EIATTR_CUDA_API_VERSION
	.align		4
        /*0000*/ 	.byte	0x04, 0x37
        /*0002*/ 	.short	(.L_4557 - .L_4556)
.L_4556:
        /*0004*/ 	.word	0x00000082


	//----- nvinfo : EIATTR_KPARAM_INFO
	.align		4
.L_4557:
        /*0008*/ 	.byte	0x04, 0x17
        /*000a*/ 	.short	(.L_4559 - .L_4558)
.L_4558:
        /*000c*/ 	.word	0x00000000
        /*0010*/ 	.short	0x0013
        /*0012*/ 	.short	0x0070
        /*0014*/ 	.byte	0x00, 0xf0, 0x11, 0x00


	//----- nvinfo : EIATTR_KPARAM_INFO
	.align		4
.L_4559:
        /*0018*/ 	.byte	0x04, 0x17
        /*001a*/ 	.short	(.L_4561 - .L_4560)
.L_4560:
        /*001c*/ 	.word	0x00000000
        /*0020*/ 	.short	0x0012
        /*0022*/ 	.short	0x0068
        /*0024*/ 	.byte	0x00, 0xf5, 0x21, 0x00


	//----- nvinfo : EIATTR_KPARAM_INFO
	.align		4
.L_4561:
        /*0028*/ 	.byte	0x04, 0x17
        /*002a*/ 	.short	(.L_4563 - .L_4562)
.L_4562:
        /*002c*/ 	.word	0x00000000
        /*0030*/ 	.short	0x0011
        /*0032*/ 	.short	0x0060
        /*0034*/ 	.byte	0x00, 0xf0, 0x05, 0x00


	//----- nvinfo : EIATTR_KPARAM_INFO
	.align		4
.L_4563:
        /*0038*/ 	.byte	0x04, 0x17
        /*003a*/ 	.short	(.L_4565 - .L_4564)
.L_4564:
        /*003c*/ 	.word	0x00000000
        /*0040*/ 	.short	0x0010
        /*0042*/ 	.short	0x005c
        /*0044*/ 	.byte	0x00, 0xf0, 0x11, 0x00


	//----- nvinfo : EIATTR_KPARAM_INFO
	.align		4
.L_4565:
        /*0048*/ 	.byte	0x04, 0x17
        /*004a*/ 	.short	(.L_4567 - .L_4566)
.L_4566:
        /*004c*/ 	.word	0x00000000
        /*0050*/ 	.short	0x000f
        /*0052*/ 	.short	0x0058
        /*0054*/ 	.byte	0x00, 0xf0, 0x11, 0x00


	//----- nvinfo : EIATTR_KPARAM_INFO
	.align		4
.L_4567:
        /*0058*/ 	.byte	0x04, 0x17
        /*005a*/ 	.short	(.L_4569 - .L_4568)
.L_4568:
        /*005c*/ 	.word	0x00000000
        /*0060*/ 	.short	0x000e
        /*0062*/ 	.short	0x0054
        /*0064*/ 	.byte	0x00, 0xf0, 0x11, 0x00


	//----- nvinfo : EIATTR_KPARAM_INFO
	.align		4
.L_4569:
        /*0068*/ 	.byte	0x04, 0x17
        /*006a*/ 	.short	(.L_4571 - .L_4570)
.L_4570:
        /*006c*/ 	.word	0x00000000
        /*0070*/ 	.short	0x000d
        /*0072*/ 	.short	0x0050
        /*0074*/ 	.byte	0x00, 0xf0, 0x11, 0x00


	//----- nvinfo : EIATTR_KPARAM_INFO
	.align		4
.L_4571:
        /*0078*/ 	.byte	0x04, 0x17
        /*007a*/ 	.short	(.L_4573 - .L_4572)
.L_4572:
        /*007c*/ 	.word	0x00000000
        /*0080*/ 	.short	0x000c
        /*0082*/ 	.short	0x004c
        /*0084*/ 	.byte	0x00, 0xf0, 0x11, 0x00


	//----- nvinfo : EIATTR_KPARAM_INFO
	.align		4
.L_4573:
        /*0088*/ 	.byte	0x04, 0x17
        /*008a*/ 	.short	(.L_4575 - .L_4574)
.L_4574:
        /*008c*/ 	.word	0x00000000
        /*0090*/ 	.short	0x000b
        /*0092*/ 	.short	0x0048
        /*0094*/ 	.byte	0x00, 0xf0, 0x11, 0x00


	//----- nvinfo : EIATTR_KPARAM_INFO
	.align		4
.L_4575:
        /*0098*/ 	.byte	0x04, 0x17
        /*009a*/ 	.short	(.L_4577 - .L_4576)
.L_4576:
        /*009c*/ 	.word	0x00000000
        /*00a0*/ 	.short	0x000a
        /*00a2*/ 	.short	0x0040
        /*00a4*/ 	.byte	0x00, 0xf5, 0x21, 0x00


	//----- nvinfo : EIATTR_KPARAM_INFO
	.align		4
.L_4577:
        /*00a8*/ 	.byte	0x04, 0x17
        /*00aa*/ 	.short	(.L_4579 - .L_4578)
.L_4578:
        /*00ac*/ 	.word	0x00000000
        /*00b0*/ 	.short	0x0009
        /*00b2*/ 	.short	0x0038
        /*00b4*/ 	.byte	0x00, 0xf5, 0x21, 0x00


	//----- nvinfo : EIATTR_KPARAM_INFO
	.align		4
.L_4579:
        /*00b8*/ 	.byte	0x04, 0x17
        /*00ba*/ 	.short	(.L_4581 - .L_4580)
.L_4580:
        /*00bc*/ 	.word	0x00000000
        /*00c0*/ 	.short	0x0008
        /*00c2*/ 	.short	0x0034
        /*00c4*/ 	.byte	0x00, 0xf0, 0x11, 0x00


	//----- nvinfo : EIATTR_KPARAM_INFO
	.align		4
.L_4581:
        /*00c8*/ 	.byte	0x04, 0x17
        /*00ca*/ 	.short	(.L_4583 - .L_4582)
.L_4582:
        /*00cc*/ 	.word	0x00000000
        /*00d0*/ 	.short	0x0007
        /*00d2*/ 	.short	0x0030
        /*00d4*/ 	.byte	0x00, 0xf0, 0x11, 0x00


	//----- nvinfo : EIATTR_KPARAM_INFO
	.align		4
.L_4583:
        /*00d8*/ 	.byte	0x04, 0x17
        /*00da*/ 	.short	(.L_4585 - .L_4584)
.L_4584:
        /*00dc*/ 	.word	0x00000000
        /*00e0*/ 	.short	0x0006
        /*00e2*/ 	.short	0x002c
        /*00e4*/ 	.byte	0x00, 0xf0, 0x11, 0x00


	//----- nvinfo : EIATTR_KPARAM_INFO
	.align		4
.L_4585:
        /*00e8*/ 	.byte	0x04, 0x17
        /*00ea*/ 	.short	(.L_4587 - .L_4586)
.L_4586:
        /*00ec*/ 	.word	0x00000000
        /*00f0*/ 	.short	0x0005
        /*00f2*/ 	.short	0x0028
        /*00f4*/ 	.byte	0x00, 0xf0, 0x11, 0x00


	//----- nvinfo : EIATTR_KPARAM_INFO
	.align		4
.L_4587:
        /*00f8*/ 	.byte	0x04, 0x17
        /*00fa*/ 	.short	(.L_4589 - .L_4588)
.L_4588:
        /*00fc*/ 	.word	0x00000000
        /*0100*/ 	.short	0x0004
        /*0102*/ 	.short	0x0020
        /*0104*/ 	.byte	0x00, 0xf5, 0x21, 0x00


	//----- nvinfo : EIATTR_KPARAM_INFO
	.align		4
.L_4589:
        /*0108*/ 	.byte	0x04, 0x17
        /*010a*/ 	.short	(.L_4591 - .L_4590)
.L_4590:
        /*010c*/ 	.word	0x00000000
        /*0110*/ 	.short	0x0003
        /*0112*/ 	.short	0x0018
        /*0114*/ 	.byte	0x00, 0xf5, 0x21, 0x00


	//----- nvinfo : EIATTR_KPARAM_INFO
	.align		4
.L_4591:
        /*0118*/ 	.byte	0x04, 0x17
        /*011a*/ 	.short	(.L_4593 - .L_4592)
.L_4592:
        /*011c*/ 	.word	0x00000000
        /*0120*/ 	.short	0x0002
        /*0122*/ 	.short	0x0010
        /*0124*/ 	.byte	0x00, 0xf5, 0x21, 0x00


	//----- nvinfo : EIATTR_KPARAM_INFO
	.align		4
.L_4593:
        /*0128*/ 	.byte	0x04, 0x17
        /*012a*/ 	.short	(.L_4595 - .L_4594)
.L_4594:
        /*012c*/ 	.word	0x00000000
        /*0130*/ 	.short	0x0001
        /*0132*/ 	.short	0x0008
        /*0134*/ 	.byte	0x00, 0xf5, 0x21, 0x00


	//----- nvinfo : EIATTR_KPARAM_INFO
	.align		4
.L_4595:
        /*0138*/ 	.byte	0x04, 0x17
        /*013a*/ 	.short	(.L_4597 - .L_4596)
.L_4596:
        /*013c*/ 	.word	0x00000000
        /*0140*/ 	.short	0x0000
        /*0142*/ 	.short	0x0000
        /*0144*/ 	.byte	0x00, 0xf5, 0x21, 0x00


	//----- nvinfo : EIATTR_SPARSE_MMA_MASK
	.align		4
.L_4597:
        /*0148*/ 	.byte	0x03, 0x50
        /*014a*/ 	.short	0x0000


	//----- nvinfo : EIATTR_MAXREG_COUNT
	.align		4
        /*014c*/ 	.byte	0x03, 0x1b
        /*014e*/ 	.short	0x00ff


	//----- nvinfo : EIATTR_NUM_BARRIERS
	.align		4
        /*0150*/ 	.byte	0x02, 0x4c
        /*0152*/ 	.byte	0x01
	.zero		1


	//----- nvinfo : EIATTR_MERCURY_ISA_VERSION
	.align		4
        /*0154*/ 	.byte	0x03, 0x5f
        /*0156*/ 	.short	0x0101


	//----- nvinfo : EIATTR_VRC_CTA_INIT_COUNT
	.align		4
        /*0158*/ 	.byte	0x02, 0x4a
	.zero		1
	.zero		1


	//----- nvinfo : EIATTR_EXIT_INSTR_OFFSETS
	.align		4
        /*015c*/ 	.byte	0x04, 0x1c
        /*015e*/ 	.short	(.L_4599 - .L_4598)


	//   ....[0]....
.L_4598:
        /*0160*/ 	.word	0x00000290


	//   ....[1]....
        /*0164*/ 	.word	0x00003aa0


	//   ....[2]....
        /*0168*/ 	.word	0x00003c30


	//   ....[3]....
        /*016c*/ 	.word	0x00003cc0


	//   ....[4]....
        /*0170*/ 	.word	0x00003d00


	//----- nvinfo : EIATTR_CRS_STACK_SIZE
	.align		4
.L_4599:
        /*0174*/ 	.byte	0x04, 0x1e
        /*0176*/ 	.short	(.L_4601 - .L_4600)
.L_4600:
        /*0178*/ 	.word	0x00000000


	//----- nvinfo : EIATTR_CBANK_PARAM_SIZE
	.align		4
.L_4601:
        /*017c*/ 	.byte	0x03, 0x19
        /*017e*/ 	.short	0x0074


	//----- nvinfo : EIATTR_PARAM_CBANK
	.align		4
        /*0180*/ 	.byte	0x04, 0x0a
        /*0182*/ 	.short	(.L_4603 - .L_4602)
	.align		4
.L_4602:
        /*0184*/ 	.word	index@(.nv.constant0._Z23gemm_half_q_half_kernelILi1ELi10ELb0ELb0ELi32EEvPK6__halfPKjS4_S2_PS0_iiiiPKtS7_iiiiiibS2_i)
        /*0188*/ 	.short	0x0380
        /*018a*/ 	.short	0x0074


	//----- nvinfo : EIATTR_SW_WAR
	.align		4
.L_4603:
        /*018c*/ 	.byte	0x04, 0x36
        /*018e*/ 	.short	(.L_4605 - .L_4604)
.L_4604:
        /*0190*/ 	.word	0x00000008
.L_4605:


//--------------------- .nv.info._Z23gemm_half_q_half_kernelILi1ELi172ELb0ELb0ELi32EEvPK6__halfPKjS4_S2_PS0_iiiiPKtS7_iiiiiibS2_i --------------------------
	.section	.nv.info._Z23gemm_half_q_half_kernelILi1ELi172ELb0ELb0ELi32EEvPK6__halfPKjS4_S2_PS0_iiiiPKtS7_iiiiiibS2_i,"",@"SHT_CUDA_INFO"
	.sectionflags	@""
	.align	4


	//----- nvinfo : EIATTR_CUDA_API_VERSION
	.align		4
        /*0000*/ 	.byte	0x04, 0x37
        /*0002*/ 	.short	(.L_4607 - .L_4606)
.L_4606:
        /*0004*/ 	.word	0x00000082


	//----- nvinfo : EIATTR_KPARAM_INFO
	.align		4
.L_4607:
        /*0008*/ 	.byte	0x04, 0x17
        /*000a*/ 	.short	(.L_4609 - .L_4608)
.L_4608:
        /*000c*/ 	.word	0x00000000
        /*0010*/ 	.short	0x0013
        /*0012*/ 	.short	0x0070
        /*0014*/ 	.byte	0x00, 0xf0, 0x11, 0x00


	//----- nvinfo : EIATTR_KPARAM_INFO
	.align		4
.L_4609:
        /*0018*/ 	.byte	0x04, 0x17
        /*001a*/ 	.short	(.L_4611 - .L_4610)
.L_4610:
        /*001c*/ 	.word	0x00000000
        /*0020*/ 	.short	0x0012
        /*0022*/ 	.short	0x0068
        /*0024*/ 	.byte	0x00, 0xf5, 0x21, 0x00


	//----- nvinfo : EIATTR_KPARAM_INFO
	.align		4
.L_4611:
        /*0028*/ 	.byte	0x04, 0x17
        /*002a*/ 	.short	(.L_4613 - .L_4612)
.L_4612:
        /*002c*/ 	.word	0x00000000
        /*0030*/ 	.short	0x0011
        /*0032*/ 	.short	0x0060
        /*0034*/ 	.byte	0x00, 0xf0, 0x05, 0x00


	//----- nvinfo : EIATTR_KPARAM_INFO
	.align		4
.L_4613:
        /*0038*/ 	.byte	0x04, 0x17
        /*003a*/ 	.short	(.L_4615 - .L_4614)
.L_4614:
        /*003c*/ 	.word	0x00000000
        /*0040*/ 	.short	0x0010
        /*0042*/ 	.short	0x005c
        /*0044*/ 	.byte	0x00, 0xf0, 0x11, 0x00


	//----- nvinfo : EIATTR_KPARAM_INFO
	.align		4
.L_4615:
        /*0048*/ 	.byte	0x04, 0x17
        /*004a*/ 	.short	(.L_4617 - .L_4616)
.L_4616:
        /*004c*/ 	.word	0x00000000
        /*0050*/ 	.short	0x000f
        /*0052*/ 	.short	0x0058
        /*0054*/ 	.byte	0x00, 0xf0, 0x11, 0x00


	//----- nvinfo : EIATTR_KPARAM_INFO
	.align		4
.L_4617:
        /*0058*/ 	.byte	0x04, 0x17
        /*005a*/ 	.short	(.L_4619 - .L_4618)
.L_4618:
        /*005c*/ 	.word	0x00000000
        /*0060*/ 	.short	0x000e
        /*0062*/ 	.short	0x0054
        /*0064*/ 	.byte	0x00, 0xf0, 0x11, 0x00


	//----- nvinfo : EIATTR_KPARAM_INFO
	.align		4
.L_4619:
        /*0068*/ 	.byte	0x04, 0x17
        /*006a*/ 	.short	(.L_4621 - .L_4620)
.L_4620:
        /*006c*/ 	.word	0x00000000
        /*0070*/ 	.short	0x000d
        /*0072*/ 	.short	0x0050
        /*0074*/ 	.byte	0x00, 0xf0, 0x11, 0x00


	//----- nvinfo : EIATTR_KPARAM_INFO
	.align		4
.L_4621:
        /*0078*/ 	.byte	0x04, 0x17
        /*007a*/ 	.short	(.L_4623 - .L_4622)
.L_4622:
        /*007c*/ 	.word	0x00000000
        /*0080*/ 	.short	0x000c
        /*0082*/ 	.short	0x004c
        /*0084*/ 	.byte	0x00, 0xf0, 0x11, 0x00


	//----- nvinfo : EIATTR_KPARAM_INFO
	.align		4
.L_4623:
        /*0088*/ 	.byte	0x04, 0x17
        /*008a*/ 	.short	(.L_4625 - .L_4624)
.L_4624:
        /*008c*/ 	.word	0x00000000
        /*0090*/ 	.short	0x000b
        /*0092*/ 	.short	0x0048
        /*0094*/ 	.byte	0x00, 0xf0, 0x11, 0x00


	//----- nvinfo : EIATTR_KPARAM_INFO
	.align		4
.L_4625:
        /*0098*/ 	.byte	0x04, 0x17
        /*009a*/ 	.short	(.L_4627 - .L_4626)
.L_4626:
        /*009c*/ 	.word	0x00000000
        /*00a0*/ 	.short	0x000a
        /*00a2*/ 	.short	0x0040
        /*00a4*/ 	.byte	0x00, 0xf5, 0x21, 0x00


	//----- nvinfo : EIATTR_KPARAM_INFO
	.align		4
.L_4627:
        /*00a8*/ 	.byte	0x04, 0x17
        /*00aa*/ 	.short	(.L_4629 - .L_4628)
.L_4628:
        /*00ac*/ 	.word	0x00000000
        /*00b0*/ 	.short	0x0009
        /*00b2*/ 	.short	0x0038
        /*00b4*/ 	.byte	0x00, 0xf5, 0x21, 0x00


	//----- nvinfo : EIATTR_KPARAM_INFO
	.align		4
.L_4629:
        /*00b8*/ 	.byte	0x04, 0x17
        /*00ba*/ 	.short	(.L_4631 - .L_4630)
.L_4630:
        /*00bc*/ 	.word	0x00000000
        /*00c0*/ 	.short	0x0008
        /*00c2*/ 	.short	0x0034
        /*00c4*/ 	.byte	0x00, 0xf0, 0x11, 0x00


	//----- nvinfo : EIATTR_KPARAM_INFO
	.align		4
.L_4631:
        /*00c8*/ 	.byte	0x04, 0x17
        /*00ca*/ 	.short	(.L_4633 - .L_4632)
.L_4632:
        /*00cc*/ 	.word	0x00000000
        /*00d0*/ 	.short	0x0007
        /*00d2*/ 	.short	0x0030
        /*00d4*/ 	.byte	0x00, 0xf0, 0x11, 0x00


	//----- nvinfo : EIATTR_KPARAM_INFO
	.align		4
.L_4633:
        /*00d8*/ 	.byte	0x04, 0x17
        /*00da*/ 	.short	(.L_4635 - .L_4634)
.L_4634:
        /*00dc*/ 	.word	0x00000000
        /*00e0*/ 	.short	0x0006
        /*00e2*/ 	.short	0x002c
        /*00e4*/ 	.byte	0x00, 0xf0, 0x11, 0x00


	//----- nvinfo : EIATTR_KPARAM_INFO
	.align		4
.L_4635:
        /*00e8*/ 	.byte	0x04, 0x17
        /*00ea*/ 	.short	(.L_4637 - .L_4636)
.L_4636:
        /*00ec*/ 	.word	0x00000000
        /*00f0*/ 	.short	0x0005
        /*00f2*/ 	.short	0x0028
        /*00f4*/ 	.byte	0x00, 0xf0, 0x11, 0x00


	//----- nvinfo : EIATTR_KPARAM_INFO
	.align		4
.L_4637:
        /*00f8*/ 	.byte	0x04, 0x17
        /*00fa*/ 	.short	(.L_4639 - .L_4638)
.L_4638:
        /*00fc*/ 	.word	0x00000000
        /*0100*/ 	.short	0x0004
        /*0102*/ 	.short	0x0020
        /*0104*/ 	.byte	0x00, 0xf5, 0x21, 0x00


	//----- nvinfo : EIATTR_KPARAM_INFO
	.align		4
.L_4639:
        /*0108*/ 	.byte	0x04, 0x17
        /*010a*/ 	.short	(.L_4641 - .L_4640)
.L_4640:
        /*010c*/ 	.word	0x00000000
        /*0110*/ 	.short	0x0003
        /*0112*/ 	.short	0x0018
        /*0114*/ 	.byte	0x00, 0xf5, 0x21, 0x00


	//----- nvinfo : EIATTR_KPARAM_INFO
	.align		4
.L_4641:
        /*0118*/ 	.byte	0x04, 0x17
        /*011a*/ 	.short	(.L_4643 - .L_4642)
.L_4642:
        /*011c*/ 	.word	0x00000000
        /*0120*/ 	.short	0x0002
        /*0122*/ 	.short	0x0010
        /*0124*/ 	.byte	0x00, 0xf5, 0x21, 0x00


	//----- nvinfo : EIATTR_KPARAM_INFO
	.align		4
.L_4643:
        /*0128*/ 	.byte	0x04, 0x17
        /*012a*/ 	.short	(.L_4645 - .L_4644)
.L_4644:
        /*012c*/ 	.word	0x00000000
        /*0130*/ 	.short	0x0001
        /*0132*/ 	.short	0x0008
        /*0134*/ 	.byte	0x00, 0xf5, 0x21, 0x00


	//----- nvinfo : EIATTR_KPARAM_INFO
	.align		4
.L_4645:
        /*0138*/ 	.byte	0x04, 0x17
        /*013a*/ 	.short	(.L_4647 - .L_4646)
.L_4646:
        /*013c*/ 	.word	0x00000000
        /*0140*/ 	.short	0x0000
        /*0142*/ 	.short	0x0000
        /*0144*/ 	.byte	0x00, 0xf5, 0x21, 0x00


	//----- nvinfo : EIATTR_SPARSE_MMA_MASK
	.align		4
.L_4647:
        /*0148*/ 	.byte	0x03, 0x50
        /*014a*/ 	.short	0x0000


	//----- nvinfo : EIATTR_MAXREG_COUNT
	.align		4
        /*014c*/ 	.byte	0x03, 0x1b
        /*014e*/ 	.short	0x00ff


	//----- nvinfo : EIATTR_NUM_BARRIERS
	.align		4
        /*0150*/ 	.byte	0x02, 0x4c
        /*0152*/ 	.byte	0x01
	.zero		1


	//----- nvinfo : EIATTR_MERCURY_ISA_VERSION
	.align		4
        /*0154*/ 	.byte	0x03, 0x5f
        /*0156*/ 	.short	0x0101


	//----- nvinfo : EIATTR_VRC_CTA_INIT_COUNT
	.align		4
        /*0158*/ 	.byte	0x02, 0x4a
	.zero		1
	.zero		1


	//----- nvinfo : EIATTR_EXIT_INSTR_OFFSETS
	.align		4
        /*015c*/ 	.byte	0x04, 0x1c
        /*015e*/ 	.short	(.L_4649 - .L_4648)


	//   ....[0]....
.L_4648:
        /*0160*/ 	.word	0x00000290


	//   ....[1]....
        /*0164*/ 	.word	0x00008f00


	//   ....[2]....
        /*0168*/ 	.word	0x000090c0


	//   ....[3]....
        /*016c*/ 	.word	0x00009150


	//   ....[4]....
        /*0170*/ 	.word	0x00009190


	//----- nvinfo : EIATTR_CRS_STACK_SIZE
	.align		4
.L_4649:
        /*0174*/ 	.byte	0x04, 0x1e
        /*0176*/ 	.short	(.L_4651 - .L_4650)
.L_4650:
        /*0178*/ 	.word	0x00000000


	//----- nvinfo : EIATTR_CBANK_PARAM_SIZE
	.align		4
.L_4651:
        /*017c*/ 	.byte	0x03, 0x19
        /*017e*/ 	.short	0x0074


	//----- nvinfo : EIATTR_PARAM_CBANK
	.align		4
        /*0180*/ 	.byte	0x04, 0x0a
        /*0182*/ 	.short	(.L_4653 - .L_4652)
	.align		4
.L_4652:
        /*0184*/ 	.word	index@(.nv.constant0._Z23gemm_half_q_half_kernelILi1ELi172ELb0ELb0ELi32EEvPK6__halfPKjS4_S2_PS0_iiiiPKtS7_iiiiiibS2_i)
        /*0188*/ 	.short	0x0380
        /*018a*/ 	.short	0x0074


	//----- nvinfo : EIATTR_SW_WAR
	.align		4
.L_4653:
        /*018c*/ 	.byte	0x04, 0x36
        /*018e*/ 	.short	(.L_4655 - .L_4654)
.L_4654:
        /*0190*/ 	.word	0x00000008
.L_4655:


//--------------------- .nv.info._Z23gemm_half_q_half_kernelILi1ELi176ELb0ELb0ELi32EEvPK6__halfPKjS4_S2_PS0_iiiiPKtS7_iiiiiibS2_i --------------------------
	.section	.nv.info._Z23gemm_half_q_half_kernelILi1ELi176ELb0ELb0ELi32EEvPK6__halfPKjS4_S2_PS0_iiiiPKtS7_iiiiiibS2_i,"",@"SHT_CUDA_INFO"
	.sectionflags	@""
	.align	4


	//----- nvinfo : EIATTR_CUDA_API_VERSION
	.align		4
        /*0000*/ 	.byte	0x04, 0x37
        /*0002*/ 	.short	(.L_4657 - .L_4656)
.L_4656:
        /*0004*/ 	.word	0x00000082


	//----- nvinfo : EIATTR_KPARAM_INFO
	.align		4
.L_4657:
        /*0008*/ 	.byte	0x04, 0x17
        /*000a*/ 	.short	(.L_4659 - .L_4658)
.L_4658:
        /*000c*/ 	.word	0x00000000
        /*0010*/ 	.short	0x0013
        /*0012*/ 	.short	0x0070
        /*0014*/ 	.byte	0x00, 0xf0, 0x11, 0x00


	//----- nvinfo : EIATTR_KPARAM_INFO
	.align		4
.L_4659:
        /*0018*/ 	.byte	0x04, 0x17
        /*001a*/ 	.short	(.L_4661 - .L_4660)
.L_4660:
        /*001c*/ 	.word	0x00000000
        /*0020*/ 	.short	0x0012
        /*0022*/ 	.short	0x0068
        /*0024*/ 	.byte	0x00, 0xf5, 0x21, 0x00


	//----- nvinfo : EIATTR_KPARAM_INFO
	.align		4
.L_4661:
        /*0028*/ 	.byte	0x04, 0x17
        /*002a*/ 	.short	(.L_4663 - .L_4662)
.L_4662:
        /*002c*/ 	.word	0x00000000
        /*0030*/ 	.short	0x0011
        /*0032*/ 	.short	0x0060
        /*0034*/ 	.byte	0x00, 0xf0, 0x05, 0x00


	//----- nvinfo : EIATTR_KPARAM_INFO
	.align		4
.L_4663:
        /*0038*/ 	.byte	0x04, 0x17
        /*003a*/ 	.short	(.L_4665 - .L_4664)
.L_4664:
        /*003c*/ 	.word	0x00000000
        /*0040*/ 	.short	0x0010
        /*0042*/ 	.short	0x005c
        /*0044*/ 	.byte	0x00, 0xf0, 0x11, 0x00


	//----- nvinfo : EIATTR_KPARAM_INFO
	.align		4
.L_4665:
        /*0048*/ 	.byte	0x04, 0x17
        /*004a*/ 	.short	(.L_4667 - .L_4666)
.L_4666:
        /*004c*/ 	.word	0x00000000
        /*0050*/ 	.short	0x000f
        /*0052*/ 	.short	0x0058
        /*0054*/ 	.byte	0x00, 0xf0, 0x11, 0x00


	//----- nvinfo : EIATTR_KPARAM_INFO
	.align		4
.L_4667:
        /*0058*/ 	.byte	0x04, 0x17
        /*005a*/ 	.short	(.L_4669 - .L_4668)
.L_4668:
        /*005c*/ 	.word	0x00000000
        /*0060*/ 	.short	0x000e
        /*0062*/ 	.short	0x0054
        /*0064*/ 	.byte	0x00, 0xf0, 0x11, 0x00


	//----- nvinfo : EIATTR_KPARAM_INFO
	.align		4
.L_4669:
        /*0068*/ 	.byte	0x04, 0x17
        /*006a*/ 	.short	(.L_4671 - .L_4670)
.L_4670:
        /*006c*/ 	.word	0x00000000
        /*0070*/ 	.short	0x000d
        /*0072*/ 	.short	0x0050
        /*0074*/ 	.byte	0x00, 0xf0, 0x11, 0x00


	//----- nvinfo : EIATTR_KPARAM_INFO
	.align		4
.L_4671:
        /*0078*/ 	.byte	0x04, 0x17
        /*007a*/ 	.short	(.L_4673 - .L_4672)
.L_4672:
        /*007c*/ 	.word	0x00000000
        /*0080*/ 	.short	0x000c
        /*0082*/ 	.short	0x004c
        /*0084*/ 	.byte	0x00, 0xf0, 0x11, 0x00


	//----- nvinfo : EIATTR_KPARAM_INFO
	.align		4
.L_4673:
        /*0088*/ 	.byte	0x04, 0x17
        /*008a*/ 	.short	(.L_4675 - .L_4674)
.L_4674:
        /*008c*/ 	.word	0x00000000
        /*0090*/ 	.short	0x000b
        /*0092*/ 	.short	0x0048
        /*0094*/ 	.byte	0x00, 0xf0, 0x11, 0x00


	//----- nvinfo : EIATTR_KPARAM_INFO
	.align		4
.L_4675:
        /*0098*/ 	.byte	0x04, 0x17
        /*009a*/ 	.short	(.L_4677 - .L_4676)
.L_4676:
        /*009c*/ 	.word	0x00000000
        /*00a0*/ 	.short	0x000a
        /*00a2*/ 	.short	0x0040
        /*00a4*/ 	.byte	0x00, 0xf5, 0x21, 0x00


	//----- nvinfo : EIATTR_KPARAM_INFO
	.align		4
.L_4677:
        /*00a8*/ 	.byte	0x04, 0x17
        /*00aa*/ 	.short	(.L_4679 - .L_4678)
.L_4678:
        /*00ac*/ 	.word	0x00000000
        /*00b0*/ 	.short	0x0009
        /*00b2*/ 	.short	0x0038
        /*00b4*/ 	.byte	0x00, 0xf5, 0x21, 0x00


	//----- nvinfo : EIATTR_KPARAM_INFO
	.align		4
.L_4679:
        /*00b8*/ 	.byte	0x04, 0x17
        /*00ba*/ 	.short	(.L_4681 - .L_4680)
.L_4680:
        /*00bc*/ 	.word	0x00000000
        /*00c0*/ 	.short	0x0008
        /*00c2*/ 	.short	0x0034
        /*00c4*/ 	.byte	0x00, 0xf0, 0x11, 0x00


	//----- nvinfo : EIATTR_KPARAM_INFO
	.align		4
.L_4681:
        /*00c8*/ 	.byte	0x04, 0x17
        /*00ca*/ 	.short	(.L_4683 - .L_4682)
.L_4682:
        /*00cc*/ 	.word	0x00000000
        /*00d0*/ 	.short	0x0007
        /*00d2*/ 	.short	0x0030
        /*00d4*/ 	.byte	0x00, 0xf0, 0x11, 0x00


	//----- nvinfo : EIATTR_KPARAM_INFO
	.align		4
.L_4683:
        /*00d8*/ 	.byte	0x04, 0x17
        /*00da*/ 	.short	(.L_4685 - .L_4684)
.L_4684:
        /*00dc*/ 	.word	0x00000000
        /*00e0*/ 	.short	0x0006
        /*00e2*/ 	.short	0x002c
        /*00e4*/ 	.byte	0x00, 0xf0, 0x11, 0x00


	//----- nvinfo : EIATTR_KPARAM_INFO
	.align		4
.L_4685:
        /*00e8*/ 	.byte	0x04, 0x17
        /*00ea*/ 	.short	(.L_4687 - .L_4686)
.L_4686:
        /*00ec*/ 	.word	0x00000000
        /*00f0*/ 	.short	0x0005
        /*00f2*/ 	.short	0x0028
        /*00f4*/ 	.byte	0x00, 0xf0, 0x11, 0x00


	//----- nvinfo : EIATTR_KPARAM_INFO
	.align		4
.L_4687:
        /*00f8*/ 	.byte	0x04, 0x17
        /*00fa*/ 	.short	(.L_4689 - .L_4688)
.L_4688:
        /*00fc*/ 	.word	0x00000000
        /*0100*/ 	.short	0x0004
        /*0102*/ 	.short	0x0020
        /*0104*/ 	.byte	0x00, 0xf5, 0x21, 0x00


	//----- nvinfo : EIATTR_KPARAM_INFO
	.align		4
.L_4689:
        /*0108*/ 	.byte	0x04, 0x17
        /*010a*/ 	.short	(.L_4691 - .L_4690)
.L_4690:
        /*010c*/ 	.word	0x00000000
        /*0110*/ 	.short	0x0003
        /*0112*/ 	.short	0x0018
        /*0114*/ 	.byte	0x00, 0xf5, 0x21, 0x00


	//----- nvinfo : EIATTR_KPARAM_INFO
	.align		4
.L_4691:
        /*0118*/ 	.byte	0x04, 0x17
        /*011a*/ 	.short	(.L_4693 - .L_4692)
.L_4692:
        /*011c*/ 	.word	0x00000000
        /*0120*/ 	.short	0x0002
        /*0122*/ 	.short	0x0010
        /*0124*/ 	.byte	0x00, 0xf5, 0x21, 0x00


	//----- nvinfo : EIATTR_KPARAM_INFO
	.align		4
.L_4693:
        /*0128*/ 	.byte	0x04, 0x17
        /*012a*/ 	.short	(.L_4695 - .L_4694)
.L_4694:
        /*012c*/ 	.word	0x00000000
        /*0130*/ 	.short	0x0001
        /*0132*/ 	.short	0x0008
        /*0134*/ 	.byte	0x00, 0xf5, 0x21, 0x00


	//----- nvinfo : EIATTR_KPARAM_INFO
	.align		4
.L_4695:
        /*0138*/ 	.byte	0x04, 0x17
        /*013a*/ 	.short	(.L_4697 - .L_4696)
.L_4696:
        /*013c*/ 	.word	0x00000000
        /*0140*/ 	.short	0x0000
        /*0142*/ 	.short	0x0000
        /*0144*/ 	.byte	0x00, 0xf5, 0x21, 0x00


	//----- nvinfo : EIATTR_SPARSE_MMA_MASK
	.align		4
.L_4697:
        /*0148*/ 	.byte	0x03, 0x50
        /*014a*/ 	.short	0x0000


	//----- nvinfo : EIATTR_MAXREG_COUNT
	.align		4
        /*014c*/ 	.byte	0x03, 0x1b
        /*014e*/ 	.short	0x00ff


	//----- nvinfo : EIATTR_NUM_BARRIERS
	.align		4
        /*0150*/ 	.byte	0x02, 0x4c
        /*0152*/ 	.byte	0x01
	.zero		1


	//----- nvinfo : EIATTR_MERCURY_ISA_VERSION
	.align		4
        /*0154*/ 	.byte	0x03, 0x5f
        /*0156*/ 	.short	0x0101


	//----- nvinfo : EIATTR_VRC_CTA_INIT_COUNT
	.align		4
        /*0158*/ 	.byte	0x02, 0x4a
	.zero		1
	.zero		1


	//----- nvinfo : EIATTR_EXIT_INSTR_OFFSETS
	.align		4
        /*015c*/ 	.byte	0x04, 0x1c
        /*015e*/ 	.short	(.L_4699 - .L_4698)


	//   ....[0]....
.L_4698:
        /*0160*/ 	.word	0x00000290


	//   ....[1]....
        /*0164*/ 	.word	0x00006b40


	//   ....[2]....
        /*0168*/ 	.word	0x00006ce0


	//   ....[3]....
        /*016c*/ 	.word	0x00006d70


	//   ....[4]....
        /*0170*/ 	.word	0x00006db0


	//----- nvinfo : EIATTR_CRS_STACK_SIZE
	.align		4
.L_4699:
        /*0174*/ 	.byte	0x04, 0x1e
        /*0176*/ 	.short	(.L_4701 - .L_4700)
.L_4700:
        /*0178*/ 	.word	0x00000000


	//----- nvinfo : EIATTR_CBANK_PARAM_SIZE
	.align		4
.L_4701:
        /*017c*/ 	.byte	0x03, 0x19
        /*017e*/ 	.short	0x0074


	//----- nvinfo : EIATTR_PARAM_CBANK
	.align		4
        /*0180*/ 	.byte	0x04, 0x0a
        /*0182*/ 	.short	(.L_4703 - .L_4702)
	.align		4
.L_4702:
        /*0184*/ 	.word	index@(.nv.constant0._Z23gemm_half_q_half_kernelILi1ELi176ELb0ELb0ELi32EEvPK6__halfPKjS4_S2_PS0_iiiiPKtS7_iiiiiibS2_i)
        /*0188*/ 	.short	0x0380
        /*018a*/ 	.short	0x0074


	//----- nvinfo : EIATTR_SW_WAR
	.align		4
.L_4703:
        /*018c*/ 	.byte	0x04, 0x36
        /*018e*/ 	.short	(.L_4705 - .L_4704)
.L_4704:
        /*0190*/ 	.word	0x00000008
.L_4705:


//--------------------- .nv.info._Z23gemm_half_q_half_kernelILi1ELi152ELb0ELb0ELi32EEvPK6__halfPKjS4_S2_PS0_iiiiPKtS7_iiiiiibS2_i --------------------------
	.section	.nv.info._Z23gemm_half_q_half_kernelILi1ELi152ELb0ELb0ELi32EEvPK6__halfPKjS4_S2_PS0_iiiiPKtS7_iiiiiibS2_i,"",@"SHT_CUDA_INFO"
	.sectionflags	@""
	.align	4


	//----- nvinfo : EIATTR_CUDA_API_VERSION
	.align		4
        /*0000*/ 	.byte	0x04, 0x37
        /*0002*/ 	.short	(.L_4707 - .L_4706)
.L_4706:
        /*0004*/ 	.word	0x00000082


	//----- nvinfo : EIATTR_KPARAM_INFO
	.align		4
.L_4707:
        /*0008*/ 	.byte	0x04, 0x17
        /*000a*/ 	.short	(.L_4709 - .L_4708)
.L_4708:
        /*000c*/ 	.word	0x00000000
        /*0010*/ 	.short	0x0013
        /*0012*/ 	.short	0x0070
        /*0014*/ 	.byte	0x00, 0xf0, 0x11, 0x00


	//----- nvinfo : EIATTR_KPARAM_INFO
	.align		4
.L_4709:
        /*0018*/ 	.byte	0x04, 0x17
        /*001a*/ 	.short	(.L_4711 - .L_4710)
.L_4710:
        /*001c*/ 	.word	0x00000000
        /*0020*/ 	.short	0x0012
        /*0022*/ 	.short	0x0068
        /*0024*/ 	.byte	0x00, 0xf5, 0x21, 0x00


	//----- nvinfo : EIATTR_KPARAM_INFO
	.align		4
.L_4711:
        /*0028*/ 	.byte	0x04, 0x17
        /*002a*/ 	.short	(.L_4713 - .L_4712)
.L_4712:
        /*002c*/ 	.word	0x00000000
        /*0030*/ 	.short	0x0011
        /*0032*/ 	.short	0x0060
        /*0034*/ 	.byte	0x00, 0xf0, 0x05, 0x00


	//----- nvinfo : EIATTR_KPARAM_INFO
	.align		4
.L_4713:
        /*0038*/ 	.byte	0x04, 0x17
        /*003a*/ 	.short	(.L_4715 - .L_4714)
.L_4714:
        /*003c*/ 	.word	0x00000000
        /*0040*/ 	.short	0x0010
        /*0042*/ 	.short	0x005c
        /*0044*/ 	.byte	0x00, 0xf0, 0x11, 0x00


	//----- nvinfo : EIATTR_KPARAM_INFO
	.align		4
.L_4715:
        /*0048*/ 	.byte	0x04, 0x17
        /*004a*/ 	.short	(.L_4717 - .L_4716)
.L_4716:
        /*004c*/ 	.word	0x00000000
        /*0050*/ 	.short	0x000f
        /*0052*/ 	.short	0x0058
        /*0054*/ 	.byte	0x00, 0xf0, 0x11, 0x00


	//----- nvinfo : EIATTR_KPARAM_INFO
	.align		4
.L_4717:
        /*0058*/ 	.byte	0x04, 0x17
        /*005a*/ 	.short	(.L_4719 - .L_4718)
.L_4718:
        /*005c*/ 	.word	0x00000000
        /*0060*/ 	.short	0x000e
        /*0062*/ 	.short	0x0054
        /*0064*/ 	.byte	0x00, 0xf0, 0x11, 0x00


	//----- nvinfo : EIATTR_KPARAM_INFO
	.align		4
.L_4719:
        /*0068*/ 	.byte	0x04, 0x17
        /*006a*/ 	.short	(.L_4721 - .L_4720)
.L_4720:
        /*006c*/ 	.word	0x00000000
        /*0070*/ 	.short	0x000d
        /*0072*/ 	.short	0x0050
        /*0074*/ 	.byte	0x00, 0xf0, 0x11, 0x00


	//----- nvinfo : EIATTR_KPARAM_INFO
	.align		4
.L_4721:
        /*0078*/ 	.byte	0x04, 0x17
        /*007a*/ 	.short	(.L_4723 - .L_4722)
.L_4722:
        /*007c*/ 	.word	0x00000000
        /*0080*/ 	.short	0x000c
        /*0082*/ 	.short	0x004c
        /*0084*/ 	.byte	0x00, 0xf0, 0x11, 0x00


	//----- nvinfo : EIATTR_KPARAM_INFO
	.align		4
.L_4723:
        /*0088*/ 	.byte	0x04, 0x17
        /*008a*/ 	.short	(.L_4725 - .L_4724)
.L_4724:
        /*008c*/ 	.word	0x00000000
        /*0090*/ 	.short	0x000b
        /*0092*/ 	.short	0x0048
        /*0094*/ 	.byte	0x00, 0xf0, 0x11, 0x00


	//----- nvinfo : EIATTR_KPARAM_INFO
	.align		4
.L_4725:
        /*0098*/ 	.byte	0x04, 0x17
        /*009a*/ 	.short	(.L_4727 - .L_4726)
.L_4726:
        /*009c*/ 	.word	0x00000000
        /*00a0*/ 	.short	0x000a
        /*00a2*/ 	.short	0x0040
        /*00a4*/ 	.byte	0x00, 0xf5, 0x21, 0x00


	//----- nvinfo : EIATTR_KPARAM_INFO
	.align		4
.L_4727:
        /*00a8*/ 	.byte	0x04, 0x17
        /*00aa*/ 	.short	(.L_4729 - .L_4728)
.L_4728:
        /*00ac*/ 	.word	0x00000000
        /*00b0*/ 	.short	0x0009
        /*00b2*/ 	.short	0x0038
        /*00b4*/ 	.byte	0x00, 0xf5, 0x21, 0x00


	//----- nvinfo : EIATTR_KPARAM_INFO
	.align		4
.L_4729:
        /*00b8*/ 	.byte	0x04, 0x17
        /*00ba*/ 	.short	(.L_4731 - .L_4730)
.L_4730:
        /*00bc*/ 	.word	0x00000000
        /*00c0*/ 	.short	0x0008
        /*00c2*/ 	.short	0x0034
        /*00c4*/ 	.byte	0x00, 0xf0, 0x11, 0x00


	//----- nvinfo : EIATTR_KPARAM_INFO
	.align		4
.L_4731:
        /*00c8*/ 	.byte	0x04, 0x17
        /*00ca*/ 	.short	(.L_4733 - .L_4732)
.L_4732:
        /*00cc*/ 	.word	0x00000000
        /*00d0*/ 	.short	0x0007
        /*00d2*/ 	.short	0x0030
        /*00d4*/ 	.byte	0x00, 0xf0, 0x11, 0x00


	//----- nvinfo : EIATTR_KPARAM_INFO
	.align		4
.L_4733:
        /*00d8*/ 	.byte	0x04, 0x17
        /*00da*/ 	.short	(.L_4735 - .L_4734)
.L_4734:
        /*00dc*/ 	.word	0x00000000
        /*00e0*/ 	.short	0x0006
        /*00e2*/ 	.short	0x002c
        /*00e4*/ 	.byte	0x00, 0xf0, 0x11, 0x00


	//----- nvinfo : EIATTR_KPARAM_INFO
	.align		4
.L_4735:
        /*00e8*/ 	.byte	0x04, 0x17
        /*00ea*/ 	.short	(.L_4737 - .L_4736)
.L_4736:
        /*00ec*/ 	.word	0x00000000
        /*00f0*/ 	.short	0x0005
        /*00f2*/ 	.short	0x0028
        /*00f4*/ 	.byte	0x00, 0xf0, 0x11, 0x00


	//----- nvinfo : EIATTR_KPARAM_INFO
	.align		4
.L_4737:
        /*00f8*/ 	.byte	0x04, 0x17
        /*00fa*/ 	.short	(.L_4739 - .L_4738)
.L_4738:
        /*00fc*/ 	.word	0x00000000
        /*0100*/ 	.short	0x0004
        /*0102*/ 	.short	0x0020
        /*0104*/ 	.byte	0x00, 0xf5, 0x21, 0x00


	//----- nvinfo : EIATTR_KPARAM_INFO
	.align		4
.L_4739:
        /*0108*/ 	.byte	0x04, 0x17
        /*010a*/ 	.short	(.L_4741 - .L_4740)
.L_4740:
        /*010c*/ 	.word	0x00000000
        /*0110*/ 	.short	0x0003
        /*0112*/ 	.short	0x0018
        /*0114*/ 	.byte	0x00, 0xf5, 0x21, 0x00


	//----- nvinfo : EIATTR_KPARAM_INFO
	.align		4
.L_4741:
        /*0118*/ 	.byte	0x04, 0x17
        /*011a*/ 	.short	(.L_4743 - .L_4742)
.L_4742:
        /*011c*/ 	.word	0x00000000
        /*0120*/ 	.short	0x0002
        /*0122*/ 	.short	0x0010
        /*0124*/ 	.byte	0x00, 0xf5, 0x21, 0x00


	//----- nvinfo : EIATTR_KPARAM_INFO
	.align		4
.L_4743:
        /*0128*/ 	.byte	0x04, 0x17
        /*012a*/ 	.short	(.L_4745 - .L_4744)
.L_4744:
        /*012c*/ 	.word	0x00000000
        /*0130*/ 	.short	0x0001
        /*0132*/ 	.short	0x0008
        /*0134*/ 	.byte	0x00, 0xf5, 0x21, 0x00


	//----- nvinfo : EIATTR_KPARAM_INFO
	.align		4
.L_4745:
        /*0138*/ 	.byte	0x04, 0x17
        /*013a*/ 	.short	(.L_4747 - .L_4746)
.L_4746:
        /*013c*/ 	.word	0x00000000
        /*0140*/ 	.short	0x0000
        /*0142*/ 	.short	0x0000
        /*0144*/ 	.byte	0x00, 0xf5, 0x21, 0x00


	//----- nvinfo : EIATTR_SPARSE_MMA_MASK
	.align		4
.L_4747:
        /*0148*/ 	.byte	0x03, 0x50
        /*014a*/ 	.short	0x0000


	//----- nvinfo : EIATTR_MAXREG_COUNT
	.align		4
        /*014c*/ 	.byte	0x03, 0x1b
        /*014e*/ 	.short	0x00ff


	//----- nvinfo : EIATTR_NUM_BARRIERS
	.align		4
        /*0150*/ 	.byte	0x02, 0x4c
        /*0152*/ 	.byte	0x01
	.zero		1


	//----- nvinfo : EIATTR_MERCURY_ISA_VERSION
	.align		4
        /*0154*/ 	.byte	0x03, 0x5f
        /*0156*/ 	.short	0x0101


	//----- nvinfo : EIATTR_VRC_CTA_INIT_COUNT
	.align		4
        /*0158*/ 	.byte	0x02, 0x4a
	.zero		1
	.zero		1


	//----- nvinfo : EIATTR_EXIT_INSTR_OFFSETS
	.align		4
        /*015c*/ 	.byte	0x04, 0x1c
        /*015e*/ 	.short	(.L_4749 - .L_4748)


	//   ....[0]....
.L_4748:
        /*0160*/ 	.word	0x00000290


	//   ....[1]....
        /*0164*/ 	.word	0x000078e0


	//   ....[2]....
        /*0168*/ 	.word	0x00007a80


	//   ....[3]....
        /*016c*/ 	.word	0x00007b10


	//   ....[4]....
        /*0170*/ 	.word	0x00007b50


	//----- nvinfo : EIATTR_CRS_STACK_SIZE
	.align		4
.L_4749:
        /*0174*/ 	.byte	0x04, 0x1e
        /*0176*/ 	.short	(.L_4751 - .L_4750)
.L_4750:
        /*0178*/ 	.word	0x00000000


	//----- nvinfo : EIATTR_CBANK_PARAM_SIZE
	.align		4
.L_4751:
        /*017c*/ 	.byte	0x03, 0x19
        /*017e*/ 	.short	0x0074


	//----- nvinfo : EIATTR_PARAM_CBANK
	.align		4
        /*0180*/ 	.byte	0x04, 0x0a
        /*0182*/ 	.short	(.L_4753 - .L_4752)
	.align		4
.L_4752:
        /*0184*/ 	.word	index@(.nv.constant0._Z23gemm_half_q_half_kernelILi1ELi152ELb0ELb0ELi32EEvPK6__halfPKjS4_S2_PS0_iiiiPKtS7_iiiiiibS2_i)
        /*0188*/ 	.short	0x0380
        /*018a*/ 	.short	0x0074


	//----- nvinfo : EIATTR_SW_WAR
	.align		4
.L_4753:
        /*018c*/ 	.byte	0x04, 0x36
        /*018e*/ 	.short	(.L_4755 - .L_4754)
.L_4754:
        /*0190*/ 	.word	0x00000008
.L_4755:


//--------------------- .nv.info._Z23gemm_half_q_half_kernelILi1ELi140ELb0ELb0ELi32EEvPK6__halfPKjS4_S2_PS0_iiiiPKtS7_iiiiiibS2_i --------------------------
	.section	.nv.info._Z23gemm_half_q_half_kernelILi1ELi140ELb0ELb0ELi32EEvPK6__halfPKjS4_S2_PS0_iiiiPKtS7_iiiiiibS2_i,"",@"SHT_CUDA_INFO"
	.sectionflags	@""
	.align	4


	//----- nvinfo : EIATTR_CUDA_API_VERSION
	.align		4
        /*0000*/ 	.byte	0x04, 0x37
        /*0002*/ 	.short	(.L_4757 - .L_4756)
.L_4756:
        /*0004*/ 	.word	0x00000082


	//----- nvinfo : EIATTR_KPARAM_INFO
	.align		4
.L_4757:
        /*0008*/ 	.byte	0x04, 0x17
        /*000a*/ 	.short	(.L_4759 - .L_4758)
.L_4758:
        /*000c*/ 	.word	0x00000000
        /*0010*/ 	.short	0x0013
        /*0012*/ 	.short	0x0070
        /*0014*/ 	.byte	0x00, 0xf0, 0x11, 0x00


	//----- nvinfo : EIATTR_KPARAM_INFO
	.align		4
.L_4759:
        /*0018*/ 	.byte	0x04, 0x17
        /*001a*/ 	.short	(.L_4761 - .L_4760)
.L_4760:
        /*001c*/ 	.word	0x00000000
        /*0020*/ 	.short	0x0012
        /*0022*/ 	.short	0x0068
        /*0024*/ 	.byte	0x00, 0xf5, 0x21, 0x00


	//----- nvinfo : EIATTR_KPARAM_INFO
	.align		4
.L_4761:
        /*0028*/ 	.byte	0x04, 0x17
        /*002a*/ 	.short	(.L_4763 - .L_4762)
.L_4762:
        /*002c*/ 	.word	0x00000000
        /*0030*/ 	.short	0x0011
        /*0032*/ 	.short	0x0060
        /*0034*/ 	.byte	0x00, 0xf0, 0x05, 0x00


	//----- nvinfo : EIATTR_KPARAM_INFO
	.align		4
.L_4763:
        /*0038*/ 	.byte	0x04, 0x17
        /*003a*/ 	.short	(.L_4765 - .L_4764)
.L_4764:
        /*003c*/ 	.word	0x00000000
        /*0040*/ 	.short	0x0010
        /*0042*/ 	.short	0x005c
        /*0044*/ 	.byte	0x00, 0xf0, 0x11, 0x00


	//----- nvinfo : EIATTR_KPARAM_INFO
	.align		4
.L_4765:
        /*0048*/ 	.byte	0x04, 0x17
        /*004a*/ 	.short	(.L_4767 - .L_4766)
.L_4766:
        /*004c*/ 	.word	0x00000000
        /*0050*/ 	.short	0x000f
        /*0052*/ 	.short	0x0058
        /*0054*/ 	.byte	0x00, 0xf0, 0x11, 0x00


	//----- nvinfo : EIATTR_KPARAM_INFO
	.align		4
.L_4767:
        /*0058*/ 	.byte	0x04, 0x17
        /*005a*/ 	.short	(.L_4769 - .L_4768)
.L_4768:
        /*005c*/ 	.word	0x00000000
        /*0060*/ 	.short	0x000e
        /*0062*/ 	.short	0x0054
        /*0064*/ 	.byte	0x00, 0xf0, 0x11, 0x00


	//----- nvinfo : EIATTR_KPARAM_INFO
	.align		4
.L_4769:
        /*0068*/ 	.byte	0x04, 0x17
        /*006a*/ 	.short	(.L_4771 - .L_4770)
.L_4770:
        /*006c*/ 	.word	0x00000000
        /*0070*/ 	.short	0x000d
        /*0072*/ 	.short	0x0050
        /*0074*/ 	.byte	0x00, 0xf0, 0x11, 0x00


	//----- nvinfo : EIATTR_KPARAM_INFO
	.align		4
.L_4771:
        /*0078*/ 	.byte	0x04, 0x17
        /*007a*/ 	.short	(.L_4773 - .L_4772)
.L_4772:
        /*007c*/ 	.word	0x00000000
        /*0080*/ 	.short	0x000c
        /*0082*/ 	.short	0x004c
        /*0084*/ 	.byte	0x00, 0xf0, 0x11, 0x00


	//----- nvinfo : EIATTR_KPARAM_INFO
	.align		4
.L_4773:
        /*0088*/ 	.byte	0x04, 0x17
        /*008a*/ 	.short	(.L_4775 - .L_4774)
.L_4774:
        /*008c*/ 	.word	0x00000000
        /*0090*/ 	.short	0x000b
        /*0092*/ 	.short	0x0048
        /*0094*/ 	.byte	0x00, 0xf0, 0x11, 0x00


	//----- nvinfo : EIATTR_KPARAM_INFO
	.align		4
.L_4775:
        /*0098*/ 	.byte	0x04, 0x17
        /*009a*/ 	.short	(.L_4777 - .L_4776)
.L_4776:
        /*009c*/ 	.word	0x00000000
        /*00a0*/ 	.short	0x000a
        /*00a2*/ 	.short	0x0040
        /*00a4*/ 	.byte	0x00, 0xf5, 0x21, 0x00


	//----- nvinfo : EIATTR_KPARAM_INFO
	.align		4
.L_4777:
        /*00a8*/ 	.byte	0x04, 0x17
        /*00aa*/ 	.short	(.L_4779 - .L_4778)
.L_4778:
        /*00ac*/ 	.word	0x00000000
        /*00b0*/ 	.short	0x0009
        /*00b2*/ 	.short	0x0038
        /*00b4*/ 	.byte	0x00, 0xf5, 0x21, 0x00


	//----- nvinfo : EIATTR_KPARAM_INFO
	.align		4
.L_4779:
        /*00b8*/ 	.byte	0x04, 0x17
        /*00ba*/ 	.short	(.L_4781 - .L_4780)
.L_4780:
        /*00bc*/ 	.word	0x00000000
        /*00c0*/ 	.short	0x0008
        /*00c2*/ 	.short	0x0034
        /*00c4*/ 	.byte	0x00, 0xf0, 0x11, 0x00


	//----- nvinfo : EIATTR_KPARAM_INFO
	.align		4
.L_4781:
        /*00c8*/ 	.byte	0x04, 0x17
        /*00ca*/ 	.short	(.L_4783 - .L_4782)
.L_4782:
        /*00cc*/ 	.word	0x00000000
        /*00d0*/ 	.short	0x0007
        /*00d2*/ 	.short	0x0030
        /*00d4*/ 	.byte	0x00, 0xf0, 0x11, 0x00


	//----- nvinfo : EIATTR_KPARAM_INFO
	.align		4
.L_4783:
        /*00d8*/ 	.byte	0x04, 0x17
        /*00da*/ 	.short	(.L_4785 - .L_4784)
.L_4784:
        /*00dc*/ 	.word	0x00000000
        /*00e0*/ 	.short	0x0006
        /*00e2*/ 	.short	0x002c
        /*00e4*/ 	.byte	0x00, 0xf0, 0x11, 0x00


	//----- nvinfo : EIATTR_KPARAM_INFO
	.align		4
.L_4785:
        /*00e8*/ 	.byte	0x04, 0x17
        /*00ea*/ 	.short	(.L_4787 - .L_4786)
.L_4786:
        /*00ec*/ 	.word	0x00000000
        /*00f0*/ 	.short	0x0005
        /*00f2*/ 	.short	0x0028
        /*00f4*/ 	.byte	0x00, 0xf0, 0x11, 0x00


	//----- nvinfo : EIATTR_KPARAM_INFO
	.align		4
.L_4787:
        /*00f8*/ 	.byte	0x04, 0x17
        /*00fa*/ 	.short	(.L_4789 - .L_4788)
.L_4788:
        /*00fc*/ 	.word	0x00000000
        /*0100*/ 	.short	0x0004
        /*0102*/ 	.short	0x0020
        /*0104*/ 	.byte	0x00, 0xf5, 0x21, 0x00


	//----- nvinfo : EIATTR_KPARAM_INFO
	.align		4
.L_4789:
        /*0108*/ 	.byte	0x04, 0x17
        /*010a*/ 	.short	(.L_4791 - .L_4790)
.L_4790:
        /*010c*/ 	.word	0x00000000
        /*0110*/ 	.short	0x0003
        /*0112*/ 	.short	0x0018
        /*0114*/ 	.byte	0x00, 0xf5, 0x21, 0x00


	//----- nvinfo : EIATTR_KPARAM_INFO
	.align		4
.L_4791:
        /*0118*/ 	.byte	0x04, 0x17
        /*011a*/ 	.short	(.L_4793 - .L_4792)
.L_4792:
        /*011c*/ 	.word	0x00000000
        /*0120*/ 	.short	0x0002
        /*0122*/ 	.short	0x0010
        /*0124*/ 	.byte	0x00, 0xf5, 0x21, 0x00


	//----- nvinfo : EIATTR_KPARAM_INFO
	.align		4
.L_4793:
        /*0128*/ 	.byte	0x04, 0x17
        /*012a*/ 	.short	(.L_4795 - .L_4794)
.L_4794:
        /*012c*/ 	.word	0x00000000
        /*0130*/ 	.short	0x0001
        /*0132*/ 	.short	0x0008
        /*0134*/ 	.byte	0x00, 0xf5, 0x21, 0x00


	//----- nvinfo : EIATTR_KPARAM_INFO
	.align		4
.L_4795:
        /*0138*/ 	.byte	0x04, 0x17
        /*013a*/ 	.short	(.L_4797 - .L_4796)
.L_4796:
        /*013c*/ 	.word	0x00000000
        /*0140*/ 	.short	0x0000
        /*0142*/ 	.short	0x0000
        /*0144*/ 	.byte	0x00, 0xf5, 0x21, 0x00


	//----- nvinfo : EIATTR_SPARSE_MMA_MASK
	.align		4
.L_4797:
        /*0148*/ 	.byte	0x03, 0x50
        /*014a*/ 	.short	0x0000


	//----- nvinfo : EIATTR_MAXREG_COUNT
	.align		4
        /*014c*/ 	.byte	0x03, 0x1b
        /*014e*/ 	.short	0x00ff


	//----- nvinfo : EIATTR_NUM_BARRIERS
	.align		4
        /*0150*/ 	.byte	0x02, 0x4c
        /*0152*/ 	.byte	0x01
	.zero		1


	//----- nvinfo : EIATTR_MERCURY_ISA_VERSION
	.align		4
        /*0154*/ 	.byte	0x03, 0x5f
        /*0156*/ 	.short	0x0101


	//----- nvinfo : EIATTR_VRC_CTA_INIT_COUNT
	.align		4
        /*0158*/ 	.byte	0x02, 0x4a
	.zero		1
	.zero		1


	//----- nvinfo : EIATTR_EXIT_INSTR_OFFSETS
	.align		4
        /*015c*/ 	.byte	0x04, 0x1c
        /*015e*/ 	.short	(.L_4799 - .L_4798)


	//   ....[0]....
.L_4798:
        /*0160*/ 	.word	0x00000290


	//   ....[1]....
        /*0164*/ 	.word	0x00007740


	//   ....[2]....
        /*0168*/ 	.word	0x000078d0


	//   ....[3]....
        /*016c*/ 	.word	0x00007960


	//   ....[4]....
        /*0170*/ 	.word	0x000079a0


	//----- nvinfo : EIATTR_CRS_STACK_SIZE
	.align		4
.L_4799:
        /*0174*/ 	.byte	0x04, 0x1e
        /*0176*/ 	.short	(.L_4801 - .L_4800)
.L_4800:
        /*0178*/ 	.word	0x00000000


	//----- nvinfo : EIATTR_CBANK_PARAM_SIZE
	.align		4
.L_4801:
        /*017c*/ 	.byte	0x03, 0x19
        /*017e*/ 	.short	0x0074


	//----- nvinfo : EIATTR_PARAM_CBANK
	.align		4
        /*0180*/ 	.byte	0x04, 0x0a
        /*0182*/ 	.short	(.L_4803 - .L_4802)
	.align		4
.L_4802:
        /*0184*/ 	.word	index@(.nv.constant0._Z23gemm_half_q_half_kernelILi1ELi140ELb0ELb0ELi32EEvPK6__halfPKjS4_S2_PS0_iiiiPKtS7_iiiiiibS2_i)
        /*0188*/ 	.short	0x0380
        /*018a*/ 	.short	0x0074


	//----- nvinfo : EIATTR_SW_WAR
	.align		4
.L_4803:
        /*018c*/ 	.byte	0x04, 0x36
        /*018e*/ 	.short	(.L_4805 - .L_4804)
.L_4804:
        /*0190*/ 	.word	0x00000008
.L_4805:


//--------------------- .nv.info._Z23gemm_half_q_half_kernelILi1ELi20ELb0ELb0ELi32EEvPK6__halfPKjS4_S2_PS0_iiiiPKtS7_iiiiiibS2_i --------------------------
	.section	.nv.info._Z23gemm_half_q_half_kernelILi1ELi20ELb0ELb0ELi32EEvPK6__halfPKjS4_S2_PS0_iiiiPKtS7_iiiiiibS2_i,"",@"SHT_CUDA_INFO"
	.sectionflags	@""
	.align	4


	//----- nvinfo : EIATTR_CUDA_API_VERSION
	.align		4
        /*0000*/ 	.byte	0x04, 0x37
        /*0002*/ 	.short	(.L_4807 - .L_4806)
.L_4806:
        /*0004*/ 	.word	0x00000082


	//----- nvinfo : EIATTR_KPARAM_INFO
	.align		4
.L_4807:
        /*0008*/ 	.byte	0x04, 0x17
        /*000a*/ 	.short	(.L_4809 - .L_4808)
.L_4808:
        /*000c*/ 	.word	0x00000000
        /*0010*/ 	.short	0x0013
        /*0012*/ 	.short	0x0070
        /*0014*/ 	.byte	0x00, 0xf0, 0x11, 0x00


	//----- nvinfo : EIATTR_KPARAM_INFO
	.align		4
.L_4809:
        /*0018*/ 	.byte	0x04, 0x17
        /*001a*/ 	.short	(.L_4811 - .L_4810)
.L_4810:
        /*001c*/ 	.word	0x00000000
        /*0020*/ 	.short	0x0012
        /*0022*/ 	.short	0x0068
        /*0024*/ 	.byte	0x00, 0xf5, 0x21, 0x00


	//----- nvinfo : EIATTR_KPARAM_INFO
	.align		4
.L_4811:
        /*0028*/ 	.byte	0x04, 0x17
        /*002a*/ 	.short	(.L_4813 - .L_4812)
.L_4812:
        /*002c*/ 	.word	0x00000000
        /*0030*/ 	.short	0x0011
        /*0032*/ 	.short	0x0060
        /*0034*/ 	.byte	0x00, 0xf0, 0x05, 0x00


	//----- nvinfo : EIATTR_KPARAM_INFO
	.align		4
.L_4813:
        /*0038*/ 	.byte	0x04, 0x17
        /*003a*/ 	.short	(.L_4815 - .L_4814)
.L_4814:
        /*003c*/ 	.word	0x00000000
        /*0040*/ 	.short	0x0010
        /*0042*/ 	.short	0x005c
        /*0044*/ 	.byte	0x00, 0xf0, 0x11, 0x00


	//----- nvinfo : EIATTR_KPARAM_INFO
	.align		4
.L_4815:
        /*0048*/ 	.byte	0x04, 0x17
        /*004a*/ 	.short	(.L_4817 - .L_4816)
.L_4816:
        /*004c*/ 	.word	0x00000000
        /*0050*/ 	.short	0x000f
        /*0052*/ 	.short	0x0058
        /*0054*/ 	.byte	0x00, 0xf0, 0x11, 0x00


	//----- nvinfo : EIATTR_KPARAM_INFO
	.align		4
.L_4817:
        /*0058*/ 	.byte	0x04, 0x17
        /*005a*/ 	.short	(.L_4819 - .L_4818)
.L_4818:
        /*005c*/ 	.word	0x00000000
        /*0060*/ 	.short	0x000e
        /*0062*/ 	.short	0x0054
        /*0064*/ 	.byte	0x00, 0xf0, 0x11, 0x00


	//----- nvinfo : EIATTR_KPARAM_INFO
	.align		4
.L_4819:
        /*0068*/ 	.byte	0x04, 0x17
        /*006a*/ 	.short	(.L_4821 - .L_4820)
.L_4820:
        /*006c*/ 	.word	0x00000000
        /*0070*/ 	.short	0x000d
        /*0072*/ 	.short	0x0050
        /*0074*/ 	.byte	0x00, 0xf0, 0x11, 0x00


	//----- nvinfo : EIATTR_KPARAM_INFO
	.align		4
.L_4821:
        /*0078*/ 	.byte	0x04, 0x17
        /*007a*/ 	.short	(.L_4823 - .L_4822)
.L_4822:
        /*007c*/ 	.word	0x00000000
        /*0080*/ 	.short	0x000c
        /*0082*/ 	.short	0x004c
        /*0084*/ 	.byte	0x00, 0xf0, 0x11, 0x00


	//----- nvinfo : EIATTR_KPARAM_INFO
	.align		4
.L_4823:
        /*0088*/ 	.byte	0x04, 0x17
        /*008a*/ 	.short	(.L_4825 - .L_4824)
.L_4824:
        /*008c*/ 	.word	0x00000000
        /*0090*/ 	.short	0x000b
        /*0092*/ 	.short	0x0048
        /*0094*/ 	.byte	0x00, 0xf0, 0x11, 0x00


	//----- nvinfo : EIATTR_KPARAM_INFO
	.align		4
.L_4825:
        /*0098*/ 	.byte	0x04, 0x17
        /*009a*/ 	.short	(.L_4827 - .L_4826)
.L_4826:
        /*009c*/ 	.word	0x00000000
        /*00a0*/ 	.short	0x000a
        /*00a2*/ 	.short	0x0040
        /*00a4*/ 	.byte	0x00, 0xf5, 0x21, 0x00


	//----- nvinfo : EIATTR_KPARAM_INFO
	.align		4
.L_4827:
        /*00a8*/ 	.byte	0x04, 0x17
        /*00aa*/ 	.short	(.L_4829 - .L_4828)
.L_4828:
        /*00ac*/ 	.word	0x00000000
        /*00b0*/ 	.short	0x0009
        /*00b2*/ 	.short	0x0038
        /*00b4*/ 	.byte	0x00, 0xf5, 0x21, 0x00


	//----- nvinfo : EIATTR_KPARAM_INFO
	.align		4
.L_4829:
        /*00b8*/ 	.byte	0x04, 0x17
        /*00ba*/ 	.short	(.L_4831 - .L_4830)
.L_4830:
        /*00bc*/ 	.word	0x00000000
        /*00c0*/ 	.short	0x0008
        /*00c2*/ 	.short	0x0034
        /*00c4*/ 	.byte	0x00, 0xf0, 0x11, 0x00


	//----- nvinfo : EIATTR_KPARAM_INFO
	.align		4
.L_4831:
        /*00c8*/ 	.byte	0x04, 0x17
        /*00ca*/ 	.short	(.L_4833 - .L_4832)
.L_4832:
        /*00cc*/ 	.word	0x00000000
        /*00d0*/ 	.short	0x0007
        /*00d2*/ 	.short	0x0030
        /*00d4*/ 	.byte	0x00, 0xf0, 0x11, 0x00


	//----- nvinfo : EIATTR_KPARAM_INFO
	.align		4
.L_4833:
        /*00d8*/ 	.byte	0x04, 0x17
        /*00da*/ 	.short	(.L_4835 - .L_4834)
.L_4834:
        /*00dc*/ 	.word	0x00000000
        /*00e0*/ 	.short	0x0006
        /*00e2*/ 	.short	0x002c
        /*00e4*/ 	.byte	0x00, 0xf0, 0x11, 0x00


	//----- nvinfo : EIATTR_KPARAM_INFO
	.align		4
.L_4835:
        /*00e8*/ 	.byte	0x04, 0x17
        /*00ea*/ 	.short	(.L_4837 - .L_4836)
.L_4836:
        /*00ec*/ 	.word	0x00000000
        /*00f0*/ 	.short	0x0005
        /*00f2*/ 	.short	0x0028
        /*00f4*/ 	.byte	0x00, 0xf0, 0x11, 0x00


	//----- nvinfo : EIATTR_KPARAM_INFO
	.align		4
.L_4837:
        /*00f8*/ 	.byte	0x04, 0x17
        /*00fa*/ 	.short	(.L_4839 - .L_4838)
.L_4838:
        /*00fc*/ 	.word	0x00000000
        /*0100*/ 	.short	0x0004
        /*0102*/ 	.short	0x0020
        /*0104*/ 	.byte	0x00, 0xf5, 0x21, 0x00


	//----- nvinfo : EIATTR_KPARAM_INFO
	.align		4
.L_4839:
        /*0108*/ 	.byte	0x04, 0x17
        /*010a*/ 	.short	(.L_4841 - .L_4840)
.L_4840:
        /*010c*/ 	.word	0x00000000
        /*0110*/ 	.short	0x0003
        /*0112*/ 	.short	0x0018
        /*0114*/ 	.byte	0x00, 0xf5, 0x21, 0x00


	//----- nvinfo : EIATTR_KPARAM_INFO
	.align		4
.L_4841:
        /*0118*/ 	.byte	0x04, 0x17
        /*011a*/ 	.short	(.L_4843 - .L_4842)
.L_4842:
        /*011c*/ 	.word	0x00000000
        /*0120*/ 	.short	0x0002
        /*0122*/ 	.short	0x0010
        /*0124*/ 	.byte	0x00, 0xf5, 0x21, 0x00


	//----- nvinfo : EIATTR_KPARAM_INFO
	.align		4
.L_4843:
        /*0128*/ 	.byte	0x04, 0x17
        /*012a*/ 	.short	(.L_4845 - .L_4844)
.L_4844:
        /*012c*/ 	.word	0x00000000
        /*0130*/ 	.short	0x0001
        /*0132*/ 	.short	0x0008
        /*0134*/ 	.byte	0x00, 0xf5, 0x21, 0x00


	//----- nvinfo : EIATTR_KPARAM_INFO
	.align		4
.L_4845:
        /*0138*/ 	.byte	0x04, 0x17
        /*013a*/ 	.short	(.L_4847 - .L_4846)
.L_4846:
        /*013c*/ 	.word	0x00000000
        /*0140*/ 	.short	0x0000
        /*0142*/ 	.short	0x0000
        /*0144*/ 	.byte	0x00, 0xf5, 0x21, 0x00


	//----- nvinfo : EIATTR_SPARSE_MMA_MASK
	.align		4
.L_4847:
        /*0148*/ 	.byte	0x03, 0x50
        /*014a*/ 	.short	0x0000


	//----- nvinfo : EIATTR_MAXREG_COUNT
	.align		4
        /*014c*/ 	.byte	0x03, 0x1b
        /*014e*/ 	.short	0x00ff


	//----- nvinfo : EIATTR_NUM_BARRIERS
	.align		4
        /*0150*/ 	.byte	0x02, 0x4c
        /*0152*/ 	.byte	0x01
	.zero		1


	//----- nvinfo : EIATTR_MERCURY_ISA_VERSION
	.align		4
        /*0154*/ 	.byte	0x03, 0x5f
        /*0156*/ 	.short	0x0101


	//----- nvinfo : EIATTR_VRC_CTA_INIT_COUNT
	.align		4
        /*0158*/ 	.byte	0x02, 0x4a
	.zero		1
	.zero		1


	//----- nvinfo : EIATTR_EXIT_INSTR_OFFSETS
	.align		4
        /*015c*/ 	.byte	0x04, 0x1c
        /*015e*/ 	.short	(.L_4849 - .L_4848)


	//   ....[0]....
.L_4848:
        /*0160*/ 	.word	0x00000280


	//   ....[1]....
        /*0164*/ 	.word	0x00003520


	//   ....[2]....
        /*0168*/ 	.word	0x000036b0


	//   ....[3]....
        /*016c*/ 	.word	0x00003740


	//   ....[4]....
        /*0170*/ 	.word	0x00003780


	//----- nvinfo : EIATTR_CRS_STACK_SIZE
	.align		4
.L_4849:
        /*0174*/ 	.byte	0x04, 0x1e
        /*0176*/ 	.short	(.L_4851 - .L_4850)
.L_4850:
        /*0178*/ 	.word	0x00000000


	//----- nvinfo : EIATTR_CBANK_PARAM_SIZE
	.align		4
.L_4851:
        /*017c*/ 	.byte	0x03, 0x19
        /*017e*/ 	.short	0x0074


	//----- nvinfo : EIATTR_PARAM_CBANK
	.align		4
        /*0180*/ 	.byte	0x04, 0x0a
        /*0182*/ 	.short	(.L_4853 - .L_4852)
	.align		4
.L_4852:
        /*0184*/ 	.word	index@(.nv.constant0._Z23gemm_half_q_half_kernelILi1ELi20ELb0ELb0ELi32EEvPK6__halfPKjS4_S2_PS0_iiiiPKtS7_iiiiiibS2_i)
        /*0188*/ 	.short	0x0380
        /*018a*/ 	.short	0x0074


	//----- nvinfo : EIATTR_SW_WAR
	.align		4
.L_4853:
        /*018c*/ 	.byte	0x04, 0x36
        /*018e*/ 	.short	(.L_4855 - .L_4854)
.L_4854:
        /*0190*/ 	.word	0x00000008
.L_4855:


//--------------------- .nv.info._Z23gemm_half_q_half_kernelILi1ELi38ELb0ELb0ELi32EEvPK6__halfPKjS4_S2_PS0_iiiiPKtS7_iiiiiibS2_i --------------------------
	.section	.nv.info._Z23gemm_half_q_half_kernelILi1ELi38ELb0ELb0ELi32EEvPK6__halfPKjS4_S2_PS0_iiiiPKtS7_iiiiiibS2_i,"",@"SHT_CUDA_INFO"
	.sectionflags	@""
	.align	4


	//----- nvinfo : EIATTR_CUDA_API_VERSION
	.align		4
        /*0000*/ 	.byte	0x04, 0x37
        /*0002*/ 	.short	(.L_4857 - .L_4856)
.L_4856:
        /*0004*/ 	.word	0x00000082


	//----- nvinfo : EIATTR_KPARAM_INFO
	.align		4
.L_4857:
        /*0008*/ 	.byte	0x04, 0x17
        /*000a*/ 	.short	(.L_4859 - .L_4858)
.L_4858:
        /*000c*/ 	.word	0x00000000
        /*0010*/ 	.short	0x0013
        /*0012*/ 	.short	0x0070
        /*0014*/ 	.byte	0x00, 0xf0, 0x11, 0x00


	//----- nvinfo : EIATTR_KPARAM_INFO
	.align		4
.L_4859:
        /*0018*/ 	.byte	0x04, 0x17
        /*001a*/ 	.short	(.L_4861 - .L_4860)
.L_4860:
        /*001c*/ 	.word	0x00000000
        /*0020*/ 	.short	0x0012
        /*0022*/ 	.short	0x0068
        /*0024*/ 	.byte	0x00, 0xf5, 0x21, 0x00


	//----- nvinfo : EIATTR_KPARAM_INFO
	.align		4
.L_4861:
        /*0028*/ 	.byte	0x04, 0x17
        /*002a*/ 	.short	(.L_4863 - .L_4862)
.L_4862:
        /*002c*/ 	.word	0x00000000
        /*0030*/ 	.short	0x0011
        /*0032*/ 	.short	0x0060
        /*0034*/ 	.byte	0x00, 0xf0, 0x05, 0x00


	//----- nvinfo : EIATTR_KPARAM_INFO
	.align		4
.L_4863:
        /*0038*/ 	.byte	0x04, 0x17
        /*003a*/ 	.short	(.L_4865 - .L_4864)
.L_4864:
        /*003c*/ 	.word	0x00000000
        /*0040*/ 	.short	0x0010
        /*0042*/ 	.short	0x005c
        /*0044*/ 	.byte	0x00, 0xf0, 0x11, 0x00


	//----- nvinfo : EIATTR_KPARAM_INFO
	.align		4
.L_4865:
        /*0048*/ 	.byte	0x04, 0x17
        /*004a*/ 	.short	(.L_4867 - .L_4866)
.L_4866:
        /*004c*/ 	.word	0x00000000
        /*0050*/ 	.short	0x000f
        /*0052*/ 	.short	0x0058
        /*0054*/ 	.byte	0x00, 0xf0, 0x11, 0x00


	//----- nvinfo : EIATTR_KPARAM_INFO
	.align		4
.L_4867:
        /*0058*/ 	.byte	0x04, 0x17
        /*005a*/ 	.short	(.L_4869 - .L_4868)
.L_4868:
        /*005c*/ 	.word	0x00000000
        /*0060*/ 	.short	0x000e
        /*0062*/ 	.short	0x0054
        /*0064*/ 	.byte	0x00, 0xf0, 0x11, 0x00


	//----- nvinfo : EIATTR_KPARAM_INFO
	.align		4
.L_4869:
        /*0068*/ 	.byte	0x04, 0x17
        /*006a*/ 	.short	(.L_4871 - .L_4870)
.L_4870:
        /*006c*/ 	.word	0x00000000
        /*0070*/ 	.short	0x000d
        /*0072*/ 	.short	0x0050
        /*0074*/ 	.byte	0x00, 0xf0, 0x11, 0x00


	//----- nvinfo : EIATTR_KPARAM_INFO
	.align		4
.L_4871:
        /*0078*/ 	.byte	0x04, 0x17
        /*007a*/ 	.short	(.L_4873 - .L_4872)
.L_4872:
        /*007c*/ 	.word	0x00000000
        /*0080*/ 	.short	0x000c
        /*0082*/ 	.short	0x004c
        /*0084*/ 	.byte	0x00, 0xf0, 0x11, 0x00


	//----- nvinfo : EIATTR_KPARAM_INFO
	.align		4
.L_4873:
        /*0088*/ 	.byte	0x04, 0x17
        /*008a*/ 	.short	(.L_4875 - .L_4874)
.L_4874:
        /*008c*/ 	.word	0x00000000
        /*0090*/ 	.short	0x000b
        /*0092*/ 	.short	0x0048
        /*0094*/ 	.byte	0x00, 0xf0, 0x11, 0x00


	//----- nvinfo : EIATTR_KPARAM_INFO
	.align		4
.L_4875:
        /*0098*/ 	.byte	0x04, 0x17
        /*009a*/ 	.short	(.L_4877 - .L_4876)
.L_4876:
        /*009c*/ 	.word	0x00000000
        /*00a0*/ 	.short	0x000a
        /*00a2*/ 	.short	0x0040
        /*00a4*/ 	.byte	0x00, 0xf5, 0x21, 0x00


	//----- nvinfo : EIATTR_KPARAM_INFO
	.align		4
.L_4877:
        /*00a8*/ 	.byte	0x04, 0x17
        /*00aa*/ 	.short	(.L_4879 - .L_4878)
.L_4878:
        /*00ac*/ 	.word	0x00000000
        /*00b0*/ 	.short	0x0009
        /*00b2*/ 	.short	0x0038
        /*00b4*/ 	.byte	0x00, 0xf5, 0x21, 0x00


	//----- nvinfo : EIATTR_KPARAM_INFO
	.align		4
.L_4879:
        /*00b8*/ 	.byte	0x04, 0x17
        /*00ba*/ 	.short	(.L_4881 - .L_4880)
.L_4880:
        /*00bc*/ 	.word	0x00000000
        /*00c0*/ 	.short	0x0008
        /*00c2*/ 	.short	0x0034
        /*00c4*/ 	.byte	0x00, 0xf0, 0x11, 0x00


	//----- nvinfo : EIATTR_KPARAM_INFO
	.align		4
.L_4881:
        /*00c8*/ 	.byte	0x04, 0x17
        /*00ca*/ 	.short	(.L_4883 - .L_4882)
.L_4882:
        /*00cc*/ 	.word	0x00000000
        /*00d0*/ 	.short	0x0007
        /*00d2*/ 	.short	0x0030
        /*00d4*/ 	.byte	0x00, 0xf0, 0x11, 0x00


	//----- nvinfo : EIATTR_KPARAM_INFO
	.align		4
.L_4883:
        /*00d8*/ 	.byte	0x04, 0x17
        /*00da*/ 	.short	(.L_4885 - .L_4884)
.L_4884:
        /*00dc*/ 	.word	0x00000000
        /*00e0*/ 	.short	0x0006
        /*00e2*/ 	.short	0x002c
        /*00e4*/ 	.byte	0x00, 0xf0, 0x11, 0x00


	//----- nvinfo : EIATTR_KPARAM_INFO
	.align		4
.L_4885:
        /*00e8*/ 	.byte	0x04, 0x17
        /*00ea*/ 	.short	(.L_4887 - .L_4886)
.L_4886:
        /*00ec*/ 	.word	0x00000000
        /*00f0*/ 	.short	0x0005
        /*00f2*/ 	.short	0x0028
        /*00f4*/ 	.byte	0x00, 0xf0, 0x11, 0x00


	//----- nvinfo : EIATTR_KPARAM_INFO
	.align		4
.L_4887:
        /*00f8*/ 	.byte	0x04, 0x17
        /*00fa*/ 	.short	(.L_4889 - .L_4888)
.L_4888:
        /*00fc*/ 	.word	0x00000000
        /*0100*/ 	.short	0x0004
        /*0102*/ 	.short	0x0020
        /*0104*/ 	.byte	0x00, 0xf5, 0x21, 0x00


	//----- nvinfo : EIATTR_KPARAM_INFO
	.align		4
.L_4889:
        /*0108*/ 	.byte	0x04, 0x17
        /*010a*/ 	.short	(.L_4891 - .L_4890)
.L_4890:
        /*010c*/ 	.word	0x00000000
        /*0110*/ 	.short	0x0003
        /*0112*/ 	.short	0x0018
        /*0114*/ 	.byte	0x00, 0xf5, 0x21, 0x00


	//----- nvinfo : EIATTR_KPARAM_INFO
	.align		4
.L_4891:
        /*0118*/ 	.byte	0x04, 0x17
        /*011a*/ 	.short	(.L_4893 - .L_4892)
.L_4892:
        /*011c*/ 	.word	0x00000000
        /*0120*/ 	.short	0x0002
        /*0122*/ 	.short	0x0010
        /*0124*/ 	.byte	0x00, 0xf5, 0x21, 0x00


	//----- nvinfo : EIATTR_KPARAM_INFO
	.align		4
.L_4893:
        /*0128*/ 	.byte	0x04, 0x17
        /*012a*/ 	.short	(.L_4895 - .L_4894)
.L_4894:
        /*012c*/ 	.word	0x00000000
        /*0130*/ 	.short	0x0001
        /*0132*/ 	.short	0x0008
        /*0134*/ 	.byte	0x00, 0xf5, 0x21, 0x00


	//----- nvinfo : EIATTR_KPARAM_INFO
	.align		4
.L_4895:
        /*0138*/ 	.byte	0x04, 0x17
        /*013a*/ 	.short	(.L_4897 - .L_4896)
.L_4896:
        /*013c*/ 	.word	0x00000000
        /*0140*/ 	.short	0x0000
        /*0142*/ 	.short	0x0000
        /*0144*/ 	.byte	0x00, 0xf5, 0x21, 0x00


	//----- nvinfo : EIATTR_SPARSE_MMA_MASK
	.align		4
.L_4897:
        /*0148*/ 	.byte	0x03, 0x50
        /*014a*/ 	.short	0x0000


	//----- nvinfo : EIATTR_MAXREG_COUNT
	.align		4
        /*014c*/ 	.byte	0x03, 0x1b
        /*014e*/ 	.short	0x00ff


	//----- nvinfo : EIATTR_NUM_BARRIERS
	.align		4
        /*0150*/ 	.byte	0x02, 0x4c
        /*0152*/ 	.byte	0x01
	.zero		1


	//----- nvinfo : EIATTR_MERCURY_ISA_VERSION
	.align		4
        /*0154*/ 	.byte	0x03, 0x5f
        /*0156*/ 	.short	0x0101


	//----- nvinfo : EIATTR_VRC_CTA_INIT_COUNT
	.align		4
        /*0158*/ 	.byte	0x02, 0x4a
	.zero		1
	.zero		1


	//----- nvinfo : EIATTR_EXIT_INSTR_OFFSETS
	.align		4
        /*015c*/ 	.byte	0x04, 0x1c
        /*015e*/ 	.short	(.L_4899 - .L_4898)


	//   ....[0]....
.L_4898:
        /*0160*/ 	.word	0x00000290


	//   ....[1]....
        /*0164*/ 	.word	0x00004160


	//   ....[2]....
        /*0168*/ 	.word	0x000042f0


	//   ....[3]....
        /*016c*/ 	.word	0x00004380


	//   ....[4]....
        /*0170*/ 	.word	0x000043c0


	//----- nvinfo : EIATTR_CRS_STACK_SIZE
	.align		4
.L_4899:
        /*0174*/ 	.byte	0x04, 0x1e
        /*0176*/ 	.short	(.L_4901 - .L_4900)
.L_4900:
        /*0178*/ 	.word	0x00000000


	//----- nvinfo : EIATTR_CBANK_PARAM_SIZE
	.align		4
.L_4901:
        /*017c*/ 	.byte	0x03, 0x19
        /*017e*/ 	.short	0x0074


	//----- nvinfo : EIATTR_PARAM_CBANK
	.align		4
        /*0180*/ 	.byte	0x04, 0x0a
        /*0182*/ 	.short	(.L_4903 - .L_4902)
	.align		4
.L_4902:
        /*0184*/ 	.word	index@(.nv.constant0._Z23gemm_half_q_half_kernelILi1ELi38ELb0ELb0ELi32EEvPK6__halfPKjS4_S2_PS0_iiiiPKtS7_iiiiiibS2_i)
        /*0188*/ 	.short	0x0380
        /*018a*/ 	.short	0x0074


	//----- nvinfo : EIATTR_SW_WAR
	.align		4
.L_4903:
        /*018c*/ 	.byte	0x04, 0x36
        /*018e*/ 	.short	(.L_4905 - .L_4904)
.L_4904:
        /*0190*/ 	.word	0x00000008
.L_4905:


//--------------------- .nv.info._Z23gemm_half_q_half_kernelILi1ELi128ELb0ELb0ELi32EEvPK6__halfPKjS4_S2_PS0_iiiiPKtS7_iiiiiibS2_i --------------------------
	.section	.nv.info._Z23gemm_half_q_half_kernelILi1ELi128ELb0ELb0ELi32EEvPK6__halfPKjS4_S2_PS0_iiiiPKtS7_iiiiiibS2_i,"",@"SHT_CUDA_INFO"
	.sectionflags	@""
	.align	4


	//----- nvinfo : EIATTR_CUDA_API_VERSION
	.align		4
        /*0000*/ 	.byte	0x04, 0x37
        /*0002*/ 	.short	(.L_4907 - .L_4906)
.L_4906:
        /*0004*/ 	.word	0x00000082


	//----- nvinfo : EIATTR_KPARAM_INFO
	.align		4
.L_4907:
        /*0008*/ 	.byte	0x04, 0x17
        /*000a*/ 	.short	(.L_4909 - .L_4908)
.L_4908:
        /*000c*/ 	.word	0x00000000
        /*0010*/ 	.short	0x0013
        /*0012*/ 	.short	0x0070
        /*0014*/ 	.byte	0x00, 0xf0, 0x11, 0x00


	//----- nvinfo : EIATTR_KPARAM_INFO
	.align		4
.L_4909:
        /*0018*/ 	.byte	0x04, 0x17
        /*001a*/ 	.short	(.L_4911 - .L_4910)
.L_4910:
        /*001c*/ 	.word	0x00000000
        /*0020*/ 	.short	0x0012
        /*0022*/ 	.short	0x0068
        /*0024*/ 	.byte	0x00, 0xf5, 0x21, 0x00


	//----- nvinfo : EIATTR_KPARAM_INFO
	.align		4
.L_4911:
        /*0028*/ 	.byte	0x04, 0x17
        /*002a*/ 	.short	(.L_4913 - .L_4912)
.L_4912:
        /*002c*/ 	.word	0x00000000
        /*0030*/ 	.short	0x0011
        /*0032*/ 	.short	0x0060
        /*0034*/ 	.byte	0x00, 0xf0, 0x05, 0x00


	//----- nvinfo : EIATTR_KPARAM_INFO
	.align		4
.L_4913:
        /*0038*/ 	.byte	0x04, 0x17
        /*003a*/ 	.short	(.L_4915 - .L_4914)
.L_4914:
        /*003c*/ 	.word	0x00000000
        /*0040*/ 	.short	0x0010
        /*0042*/ 	.short	0x005c
        /*0044*/ 	.byte	0x00, 0xf0, 0x11, 0x00


	//----- nvinfo : EIATTR_KPARAM_INFO
	.align		4
.L_4915:
        /*0048*/ 	.byte	0x04, 0x17
        /*004a*/ 	.short	(.L_4917 - .L_4916)
.L_4916:
        /*004c*/ 	.word	0x00000000
        /*0050*/ 	.short	0x000f
        /*0052*/ 	.short	0x0058
        /*0054*/ 	.byte	0x00, 0xf0, 0x11, 0x00


	//----- nvinfo : EIATTR_KPARAM_INFO
	.align		4
.L_4917:
        /*0058*/ 	.byte	0x04, 0x17
        /*005a*/ 	.short	(.L_4919 - .L_4918)
.L_4918:
        /*005c*/ 	.word	0x00000000
        /*0060*/ 	.short	0x000e
        /*0062*/ 	.short	0x0054
        /*0064*/ 	.byte	0x00, 0xf0, 0x11, 0x00


	//----- nvinfo : EIATTR_KPARAM_INFO
	.align		4
.L_4919:
        /*0068*/ 	.byte	0x04, 0x17
        /*006a*/ 	.short	(.L_4921 - .L_4920)
.L_4920:
        /*006c*/ 	.word	0x00000000
        /*0070*/ 	.short	0x000d
        /*0072*/ 	.short	0x0050
        /*0074*/ 	.byte	0x00, 0xf0, 0x11, 0x00


	//----- nvinfo : EIATTR_KPARAM_INFO
	.align		4
.L_4921:
        /*0078*/ 	.byte	0x04, 0x17
        /*007a*/ 	.short	(.L_4923 - .L_4922)
.L_4922:
        /*007c*/ 	.word	0x00000000
        /*0080*/ 	.short	0x000c
        /*0082*/ 	.short	0x004c
        /*0084*/ 	.byte	0x00, 0xf0, 0x11, 0x00


	//----- nvinfo : EIATTR_KPARAM_INFO
	.align		4
.L_4923:
        /*0088*/ 	.byte	0x04, 0x17
        /*008a*/ 	.short	(.L_4925 - .L_4924)
.L_4924:
        /*008c*/ 	.word	0x00000000
        /*0090*/ 	.short	0x000b
        /*0092*/ 	.short	0x0048
        /*0094*/ 	.byte	0x00, 0xf0, 0x11, 0x00


	//----- nvinfo : EIATTR_KPARAM_INFO
	.align		4
.L_4925:
        /*0098*/ 	.byte	0x04, 0x17
        /*009a*/ 	.short	(.L_4927 - .L_4926)
.L_4926:
        /*009c*/ 	.word	0x00000000
        /*00a0*/ 	.short	0x000a
        /*00a2*/ 	.short	0x0040
        /*00a4*/ 	.byte	0x00, 0xf5, 0x21, 0x00


	//----- nvinfo : EIATTR_KPARAM_INFO
	.align		4
.L_4927:
        /*00a8*/ 	.byte	0x04, 0x17
        /*00aa*/ 	.short	(.L_4929 - .L_4928)
.L_4928:
        /*00ac*/ 	.word	0x00000000
        /*00b0*/ 	.short	0x0009
        /*00b2*/ 	.short	0x0038
        /*00b4*/ 	.byte	0x00, 0xf5, 0x21, 0x00


	//----- nvinfo : EIATTR_KPARAM_INFO
	.align		4
.L_4929:
        /*00b8*/ 	.byte	0x04, 0x17
        /*00ba*/ 	.short	(.L_4931 - .L_4930)
.L_4930:
        /*00bc*/ 	.word	0x00000000
        /*00c0*/ 	.short	0x0008
        /*00c2*/ 	.short	0x0034
        /*00c4*/ 	.byte	0x00, 0xf0, 0x11, 0x00


	//----- nvinfo : EIATTR_KPARAM_INFO
	.align		4
.L_4931:
        /*00c8*/ 	.byte	0x04, 0x17
        /*00ca*/ 	.short	(.L_4933 - .L_4932)
.L_4932:
        /*00cc*/ 	.word	0x00000000
        /*00d0*/ 	.short	0x0007
        /*00d2*/ 	.short	0x0030
        /*00d4*/ 	.byte	0x00, 0xf0, 0x11, 0x00


	//----- nvinfo : EIATTR_KPARAM_INFO
	.align		4
.L_4933:
        /*00d8*/ 	.byte	0x04, 0x17
        /*00da*/ 	.short	(.L_4935 - .L_4934)
.L_4934:
        /*00dc*/ 	.word	0x00000000
        /*00e0*/ 	.short	0x0006
        /*00e2*/ 	.short	0x002c
        /*00e4*/ 	.byte	0x00, 0xf0, 0x11, 0x00


	//----- nvinfo : EIATTR_KPARAM_INFO
	.align		4
.L_4935:
        /*00e8*/ 	.byte	0x04, 0x17
        /*00ea*/ 	.short	(.L_4937 - .L_4936)
.L_4936:
        /*00ec*/ 	.word	0x00000000
        /*00f0*/ 	.short	0x0005
        /*00f2*/ 	.short	0x0028
        /*00f4*/ 	.byte	0x00, 0xf0, 0x11, 0x00


	//----- nvinfo : EIATTR_KPARAM_INFO
	.align		4
.L_4937:
        /*00f8*/ 	.byte	0x04, 0x17
        /*00fa*/ 	.short	(.L_4939 - .L_4938)
.L_4938:
        /*00fc*/ 	.word	0x00000000
        /*0100*/ 	.short	0x0004
        /*0102*/ 	.short	0x0020
        /*0104*/ 	.byte	0x00, 0xf5, 0x21, 0x00


	//----- nvinfo : EIATTR_KPARAM_INFO
	.align		4
.L_4939:
        /*0108*/ 	.byte	0x04, 0x17
        /*010a*/ 	.short	(.L_4941 - .L_4940)
.L_4940:
        /*010c*/ 	.word	0x00000000
        /*0110*/ 	.short	0x0003
        /*0112*/ 	.short	0x0018
        /*0114*/ 	.byte	0x00, 0xf5, 0x21, 0x00


	//----- nvinfo : EIATTR_KPARAM_INFO
	.align		4
.L_4941:
        /*0118*/ 	.byte	0x04, 0x17
        /*011a*/ 	.short	(.L_4943 - .L_4942)
.L_4942:
        /*011c*/ 	.word	0x00000000
        /*0120*/ 	.short	0x0002
        /*0122*/ 	.short	0x0010
        /*0124*/ 	.byte	0x00, 0xf5, 0x21, 0x00


	//----- nvinfo : EIATTR_KPARAM_INFO
	.align		4
.L_4943:
        /*0128*/ 	.byte	0x04, 0x17
        /*012a*/ 	.short	(.L_4945 - .L_4944)
.L_4944:
        /*012c*/ 	.word	0x00000000
        /*0130*/ 	.short	0x0001
        /*0132*/ 	.short	0x0008
        /*0134*/ 	.byte	0x00, 0xf5, 0x21, 0x00


	//----- nvinfo : EIATTR_KPARAM_INFO
	.align		4
.L_4945:
        /*0138*/ 	.byte	0x04, 0x17
        /*013a*/ 	.short	(.L_4947 - .L_4946)
.L_4946:
        /*013c*/ 	.word	0x00000000
        /*0140*/ 	.short	0x0000
        /*0142*/ 	.short	0x0000
        /*0144*/ 	.byte	0x00, 0xf5, 0x21, 0x00


	//----- nvinfo : EIATTR_SPARSE_MMA_MASK
	.align		4
.L_4947:
        /*0148*/ 	.byte	0x03, 0x50
        /*014a*/ 	.short	0x0000


	//----- nvinfo : EIATTR_MAXREG_COUNT
	.align		4
        /*014c*/ 	.byte	0x03, 0x1b
        /*014e*/ 	.short	0x00ff


	//----- nvinfo : EIATTR_NUM_BARRIERS
	.align		4
        /*0150*/ 	.byte	0x02, 0x4c
        /*0152*/ 	.byte	0x01
	.zero		1


	//----- nvinfo : EIATTR_MERCURY_ISA_VERSION
	.align		4
        /*0154*/ 	.byte	0x03, 0x5f
        /*0156*/ 	.short	0x0101


	//----- nvinfo : EIATTR_VRC_CTA_INIT_COUNT
	.align		4
        /*0158*/ 	.byte	0x02, 0x4a
	.zero		1
	.zero		1


	//----- nvinfo : EIATTR_EXIT_INSTR_OFFSETS
	.align		4
        /*015c*/ 	.byte	0x04, 0x1c
        /*015e*/ 	.short	(.L_4949 - .L_4948)


	//   ....[0]....
.L_4948:
        /*0160*/ 	.word	0x00000260


	//   ....[1]....
        /*0164*/ 	.word	0x00003dc0


	//   ....[2]....
        /*0168*/ 	.word	0x00003f20


	//   ....[3]....
        /*016c*/ 	.word	0x00003fc0


	//   ....[4]....
        /*0170*/ 	.word	0x00004000


	//----- nvinfo : EIATTR_CRS_STACK_SIZE
	.align		4
.L_4949:
        /*0174*/ 	.byte	0x04, 0x1e
        /*0176*/ 	.short	(.L_4951 - .L_4950)
.L_4950:
        /*0178*/ 	.word	0x00000000


	//----- nvinfo : EIATTR_CBANK_PARAM_SIZE
	.align		4
.L_4951:
        /*017c*/ 	.byte	0x03, 0x19
        /*017e*/ 	.short	0x0074


	//----- nvinfo : EIATTR_PARAM_CBANK
	.align		4
        /*0180*/ 	.byte	0x04, 0x0a
        /*0182*/ 	.short	(.L_4953 - .L_4952)
	.align		4
.L_4952:
        /*0184*/ 	.word	index@(.nv.constant0._Z23gemm_half_q_half_kernelILi1ELi128ELb0ELb0ELi32EEvPK6__halfPKjS4_S2_PS0_iiiiPKtS7_iiiiiibS2_i)
        /*0188*/ 	.short	0x0380
        /*018a*/ 	.short	0x0074


	//----- nvinfo : EIATTR_SW_WAR
	.align		4
.L_4953:
        /*018c*/ 	.byte	0x04, 0x36
        /*018e*/ 	.short	(.L_4955 - .L_4954)
.L_4954:
        /*0190*/ 	.word	0x00000008
.L_4955:


//--------------------- .nv.callgraph             --------------------------
	.section	.nv.callgraph,"",@"SHT_CUDA_CALLGRAPH"
	.align	4
	.sectionentsize	8
	.align		4
        /*0000*/ 	.word	0x00000000
	.align		4
        /*0004*/ 	.word	0xffffffff
	.align		4
        /*0008*/ 	.word	0x00000000
	.align		4
        /*000c*/ 	.word	0xfffffffe
	.align		4
        /*0010*/ 	.word	0x00000000
	.align		4
        /*0014*/ 	.word	0xfffffffd
	.align		4
        /*0018*/ 	.word	0x00000000
	.align		4
        /*001c*/ 	.word	0xfffffffc


//--------------------- .nv.constant4             --------------------------
	.section	.nv.constant4,"a",@progbits
	.align	8
	.align		8
.nv.constant4:
        /*0000*/ 	.dword	_ZN46_INTERNAL_0a94026f_15_unit_exl2_1b_cu_ca92c8c04cuda3std3__45__cpo5beginE
	.align		8
        /*0008*/ 	.dword	_ZN46_INTERNAL_0a94026f_15_unit_exl2_1b_cu_ca92c8c04cuda3std3__45__cpo3endE
	.align		8
        /*0010*/ 	.dword	_ZN46_INTERNAL_0a94026f_15_unit_exl2_1b_cu_ca92c8c04cuda3std3__45__cpo6cbeginE
	.align		8
        /*0018*/ 	.dword	_ZN46_INTERNAL_0a94026f_15_unit_exl2_1b_cu_ca92c8c04cuda3std3__45__cpo4cendE
	.align		8
        /*0020*/ 	.dword	_ZN46_INTERNAL_0a94026f_15_unit_exl2_1b_cu_ca92c8c04cuda3std3__45__cpo6rbeginE
	.align		8
        /*0028*/ 	.dword	_ZN46_INTERNAL_0a94026f_15_unit_exl2_1b_cu_ca92c8c04cuda3std3__45__cpo4rendE
	.align		8
        /*0030*/ 	.dword	_ZN46_INTERNAL_0a94026f_15_unit_exl2_1b_cu_ca92c8c04cuda3std3__45__cpo7crbeginE
	.align		8
        /*0038*/ 	.dword	_ZN46_INTERNAL_0a94026f_15_unit_exl2_1b_cu_ca92c8c04cuda3std3__45__cpo5crendE
	.align		8
        /*0040*/ 	.dword	_ZN46_INTERNAL_0a94026f_15_unit_exl2_1b_cu_ca92c8c04cuda3std3__448_GLOBAL__N__0a94026f_15_unit_exl2_1b_cu_ca92c8c06ignoreE
	.align		8
        /*0048*/ 	.dword	_ZN46_INTERNAL_0a94026f_15_unit_exl2_1b_cu_ca92c8c04cuda3std3__419piecewise_constructE
	.align		8
        /*0050*/ 	.dword	_ZN46_INTERNAL_0a94026f_15_unit_exl2_1b_cu_ca92c8c04cuda3std3__48in_placeE
	.align		8
        /*0058*/ 	.dword	_ZN46_INTERNAL_0a94026f_15_unit_exl2_1b_cu_ca92c8c04cuda3std3__420unreachable_sentinelE
	.align		8
        /*0060*/ 	.dword	_ZN46_INTERNAL_0a94026f_15_unit_exl2_1b_cu_ca92c8c04cuda3std6ranges3__45__cpo4swapE
	.align		8
        /*0068*/ 	.dword	_ZN46_INTERNAL_0a94026f_15_unit_exl2_1b_cu_ca92c8c04cuda3std6ranges3__45__cpo9iter_moveE
	.align		8
        /*0070*/ 	.dword	_ZN46_INTERNAL_0a94026f_15_unit_exl2_1b_cu_ca92c8c04cuda3std6ranges3__45__cpo5beginE
	.align		8
        /*0078*/ 	.dword	_ZN46_INTERNAL_0a94026f_15_unit_exl2_1b_cu_ca92c8c04cuda3std6ranges3__45__cpo3endE
	.align		8
        /*0080*/ 	.dword	_ZN46_INTERNAL_0a94026f_15_unit_exl2_1b_cu_ca92c8c04cuda3std6ranges3__45__cpo6cbeginE
	.align		8
        /*0088*/ 	.dword	_ZN46_INTERNAL_0a94026f_15_unit_exl2_1b_cu_ca92c8c04cuda3std6ranges3__45__cpo4cendE
	.align		8
        /*0090*/ 	.dword	_ZN46_INTERNAL_0a94026f_15_unit_exl2_1b_cu_ca92c8c04cuda3std6ranges3__45__cpo7advanceE
	.align		8
        /*0098*/ 	.dword	_ZN46_INTERNAL_0a94026f_15_unit_exl2_1b_cu_ca92c8c04cuda3std6ranges3__45__cpo9iter_swapE
	.align		8
        /*00a0*/ 	.dword	_ZN46_INTERNAL_0a94026f_15_unit_exl2_1b_cu_ca92c8c04cuda3std6ranges3__45__cpo4nextE
	.align		8
        /*00a8*/ 	.dword	_ZN46_INTERNAL_0a94026f_15_unit_exl2_1b_cu_ca92c8c04cuda3std6ranges3__45__cpo4prevE
	.align		8
        /*00b0*/ 	.dword	_ZN46_INTERNAL_0a94026f_15_unit_exl2_1b_cu_ca92c8c04cuda3std6ranges3__45__cpo4dataE
	.align		8
        /*00b8*/ 	.dword	_ZN46_INTERNAL_0a94026f_15_unit_exl2_1b_cu_ca92c8c04cuda3std6ranges3__45__cpo5cdataE
	.align		8
        /*00c0*/ 	.dword	_ZN46_INTERNAL_0a94026f_15_unit_exl2_1b_cu_ca92c8c04cuda3std6ranges3__45__cpo4sizeE
	.align		8
        /*00c8*/ 	.dword	_ZN46_INTERNAL_0a94026f_15_unit_exl2_1b_cu_ca92c8c04cuda3std6ranges3__45__cpo5ssizeE
	.align		8
        /*00d0*/ 	.dword	_ZN46_INTERNAL_0a94026f_15_unit_exl2_1b_cu_ca92c8c04cuda3std6ranges3__45__cpo8distanceE
	.align		8
        /*00d8*/ 	.dword	_ZN46_INTERNAL_0a94026f_15_unit_exl2_1b_cu_ca92c8c06thrust24THRUST_300001_SM_1000_NS6system6detail10sequential3seqE


//--------------------- .text._Z23gemm_half_q_half_kernelILi4ELi190ELb0ELb0ELi64EEvPK6__halfPKjS4_S2_PS0_iiiiPKtS7_iiiiiibS2_i --------------------------
	.section	.text._Z23gemm_half_q_half_kernelILi4ELi190ELb0ELb0ELi64EEvPK6__halfPKjS4_S2_PS0_iiiiPKtS7_iiiiiibS2_i,"ax",@progbits
	.align	128
        .global         _Z23gemm_half_q_half_kernelILi4ELi190ELb0ELb0ELi64EEvPK6__halfPKjS4_S2_PS0_iiiiPKtS7_iiiiiibS2_i
        .type           _Z23gemm_half_q_half_kernelILi4ELi190ELb0ELb0ELi64EEvPK6__halfPKjS4_S2_PS0_iiiiPKtS7_iiiiiibS2_i,@function
        .size           _Z23gemm_half_q_half_kernelILi4ELi190ELb0ELb0ELi64EEvPK6__halfPKjS4_S2_PS0_iiiiPKtS7_iiiiiibS2_i,(.L_x_4470 - _Z23gemm_half_q_half_kernelILi4ELi190ELb0ELb0ELi64EEvPK6__halfPKjS4_S2_PS0_iiiiPKtS7_iiiiiibS2_i)
        .other          _Z23gemm_half_q_half_kernelILi4ELi190ELb0ELb0ELi64EEvPK6__halfPKjS4_S2_PS0_iiiiPKtS7_iiiiiibS2_i,@"STO_CUDA_ENTRY STV_DEFAULT"
_Z23gemm_half_q_half_kernelILi4ELi190ELb0ELb0ELi64EEvPK6__halfPKjS4_S2_PS0_iiiiPKtS7_iiiiiibS2_i:
.text._Z23gemm_half_q_half_kernelILi4ELi190ELb0ELb0ELi64EEvPK6__halfPKjS4_S2_PS0_iiiiPKtS7_iiiiiibS2_i:
[----:B------:R-:W0:Y:S01]  /*0000*/  LDC R1, c[0x0][0x37c] ;  /* 0x0000df00ff017b82 */ /* 0x000e220000000800 */
[----:B------:R-:W1:Y:S07]  /*0010*/  S2R R2, SR_CTAID.Z ;  /* 0x0000000000027919 */ /* 0x000e6e0000002700 */
[----:B------:R-:W2:Y:S01]  /*0020*/  S2UR UR10, SR_CTAID.Y ;  /* 0x00000000000a79c3 */ /* 0x000ea20000002600 */
[----:B------:R-:W3:Y:S01]  /*0030*/  LDCU.64 UR8, c[0x0][0x358] ;  /* 0x00006b00ff0877ac */ /* 0x000ee20008000a00 */
[----:B------:R-:W-:Y:S01]  /*0040*/  BSSY.RECONVERGENT B0, `(.L_x_0) ;  /* 0x00000c4000007945 */ /* 0x000fe20003800200 */
[----:B------:R-:W4:Y:S01]  /*0050*/  S2R R0, SR_TID.X ;  /* 0x0000000000007919 */ /* 0x000f220000002100 */
[----:B0-----:R-:W-:-:S04]  /*0060*/  IADD3 R1, PT, PT, R1, -0x10, RZ ;  /* 0xfffffff001017810 */ /* 0x001fc80007ffe0ff */
[----:B------:R-:W0:Y:S08]  /*0070*/  LDC R17, c[0x0][0x3a8] ;  /* 0x0000ea00ff117b82 */ /* 0x000e300000000800 */
[----:B------:R-:W5:Y:S08]  /*0080*/  LDC R4, c[0x0][0x3b0] ;  /* 0x0000ec00ff047b82 */ /* 0x000f700000000800 */
[----:B------:R-:W3:Y:S01]  /*0090*/  S2UR UR4, SR_CTAID.X ;  /* 0x00000000000479c3 */ /* 0x000ee20000002500 */
[----:B--2---:R-:W-:Y:S01]  /*00a0*/  USHF.L.U32 UR7, UR10, 0x2, URZ ;  /* 0x000000020a077899 */ /* 0x004fe200080006ff */
[----:B-1----:R-:W-:-:S05]  /*00b0*/  SHF.L.U32 R19, R2, 0x6, RZ ;  /* 0x0000000602137819 */ /* 0x002fca00000006ff */
[----:B0-----:R-:W-:Y:S02]  /*00c0*/  IADD3 R17, PT, PT, R17, -UR7, RZ ;  /* 0x8000000711117c10 */ /* 0x001fe4000fffe0ff */
[----:B----4-:R-:W-:Y:S02]  /*00d0*/  IADD3 R14, PT, PT, R19, R0, RZ ;  /* 0x00000000130e7210 */ /* 0x010fe40007ffe0ff */
[C---:B------:R-:W-:Y:S02]  /*00e0*/  ISETP.GE.AND P0, PT, R17.reuse, 0x1, PT ;  /* 0x000000011100780c */ /* 0x040fe40003f06270 */
[----:B------:R-:W-:Y:S02]  /*00f0*/  VIMNMX R3, PT, PT, R17, 0x4, PT ;  /* 0x0000000411037848 */ /* 0x000fe40003fe0100 */
[----:B-----5:R-:W-:-:S04]  /*0100*/  VIADDMNMX R15, R19, 0x40, R4, PT ;  /* 0x00000040130f7846 */ /* 0x020fc80003800104 */
[----:B------:R-:W-:Y:S01]  /*0110*/  ISETP.GE.OR P0, PT, R14, R15, !P0 ;  /* 0x0000000f0e00720c */ /* 0x000fe20004706670 */
[----:B---3--:R-:W-:-:S06]  /*0120*/  USHF.L.U32 UR4, UR4, 0x8, URZ ;  /* 0x0000000804047899 */ /* 0x008fcc00080006ff */
[----:B------:R-:W-:-:S06]  /*0130*/  LEA R16, R0, UR4, 0x2 ;  /* 0x0000000400107c11 */ /* 0x000fcc000f8e10ff */
[----:B------:R-:W-:Y:S05]  /*0140*/  @P0 BRA `(.L_x_1) ;  /* 0x0000000800cc0947 */ /* 0x000fea0003800000 */
[----:B------:R-:W0:Y:S01]  /*0150*/  LDCU.64 UR12, c[0x0][0x3c0] ;  /* 0x00007800ff0c77ac */ /* 0x000e220008000a00 */
[----:B------:R-:W1:Y:S01]  /*0160*/  S2UR UR6, SR_CgaCtaId ;  /* 0x00000000000679c3 */ /* 0x000e620000008800 */
[----:B------:R-:W-:Y:S01]  /*0170*/  UMOV UR5, 0x400 ;  /* 0x0000040000057882 */ /* 0x000fe20000000000 */
[----:B0-----:R-:W-:-:S04]  /*0180*/  UISETP.NE.U32.AND UP0, UPT, UR12, URZ, UPT ;  /* 0x000000ff0c00728c */ /* 0x001fc8000bf05070 */
[----:B------:R-:W-:Y:S02]  /*0190*/  UISETP.NE.AND.EX UP0, UPT, UR13, URZ, UPT, UP0 ;  /* 0x000000ff0d00728c */ /* 0x000fe4000bf05300 */
[----:B-1----:R-:W-:-:S06]  /*01a0*/  ULEA UR5, UR6, UR5, 0x18 ;  /* 0x0000000506057291 */ /* 0x002fcc000f8ec0ff */
[----:B------:R-:W-:Y:S01]  /*01b0*/  LEA R5, R0, UR5, 0x1 ;  /* 0x0000000500057c11 */ /* 0x000fe2000f8e08ff */
[----:B------:R-:W-:Y:S06]  /*01c0*/  BRA.U UP0, `(.L_x_2) ;  /* 0x0000000500607547 */ /* 0x000fec000b800000 */
[----:B------:R-:W0:Y:S01]  /*01d0*/  LDCU.64 UR12, c[0x0][0x380] ;  /* 0x00007000ff0c77ac */ /* 0x000e220008000a00 */
[----:B------:R-:W-:-:S05]  /*01e0*/  IMAD R6, R4, UR10, RZ ;  /* 0x0000000a04067c24 */ /* 0x000fca000f8e02ff */
[----:B------:R-:W-:-:S04]  /*01f0*/  SHF.L.U32 R9, R6, 0x2, RZ ;  /* 0x0000000206097819 */ /* 0x000fc800000006ff */
[----:B------:R-:W-:-:S04]  /*0200*/  IADD3 R7, P0, PT, R14, R9, RZ ;  /* 0x000000090e077210 */ /* 0x000fc80007f1e0ff */
[----:B------:R-:W-:Y:S02]  /*0210*/  LEA.HI.X.SX32 R8, R9, RZ, 0x1, P0 ;  /* 0x000000ff09087211 */ /* 0x000fe400000f0eff */
[----:B0-----:R-:W-:-:S04]  /*0220*/  LEA R6, P0, R7, UR12, 0x1 ;  /* 0x0000000c07067c11 */ /* 0x001fc8000f8008ff */
[----:B------:R-:W-:-:S05]  /*0230*/  LEA.HI.X R7, R7, UR13, R8, 0x1, P0 ;  /* 0x0000000d07077c11 */ /* 0x000fca00080f0c08 */
[----:B------:R-:W2:Y:S01]  /*0240*/  LDG.E.U16.CONSTANT R6, desc[UR8][R6.64] ;  /* 0x0000000806067981 */ /* 0x000ea2000c1e9500 */
[----:B------:R-:W-:-:S04]  /*0250*/  VIMNMX R8, PT, PT, R3, 0x1, !PT ;  /* 0x0000000103087848 */ /* 0x000fc80007fe0100 */
[----:B------:R-:W-:-:S04]  /*0260*/  IADD3 R18, PT, PT, -R8, 0x1, RZ ;  /* 0x0000000108127810 */ /* 0x000fc80007ffe1ff */
[----:B------:R-:W-:Y:S01]  /*0270*/  ISETP.NE.AND P0, PT, R18, RZ, PT ;  /* 0x000000ff1200720c */ /* 0x000fe20003f05270 */
[----:B--2---:R0:W-:-:S12]  /*0280*/  STS.U16 [R5], R6 ;  /* 0x0000000605007388 */ /* 0x0041d80000000400 */
[----:B------:R-:W-:Y:S05]  /*0290*/  @!P0 BRA `(.L_x_1) ;  /* 0x0000000800788947 */ /* 0x000fea0003800000 */
[----:B------:R-:W-:Y:S02]  /*02a0*/  ISETP.GE.AND P0, PT, R18, RZ, PT ;  /* 0x000000ff1200720c */ /* 0x000fe40003f06270 */
[----:B------:R-:W-:Y:S02]  /*02b0*/  IADD3 R20, PT, PT, R5, 0x80, RZ ;  /* 0x0000008005147810 */ /* 0x000fe40007ffe0ff */
[----:B0-----:R-:W-:-:S09]  /*02c0*/  IADD3 R5, PT, PT, R9, R4, RZ ;  /* 0x0000000409057210 */ /* 0x001fd20007ffe0ff */
[----:B------:R-:W-:Y:S05]  /*02d0*/  @P0 BRA `(.L_x_3) ;  /* 0x0000000000ec0947 */ /* 0x000fea0003800000 */
[----:B------:R-:W-:Y:S02]  /*02e0*/  IADD3 R6, PT, PT, RZ, -R18, RZ ;  /* 0x80000012ff067210 */ /* 0x000fe40007ffe0ff */
[----:B------:R-:W-:Y:S02]  /*02f0*/  PLOP3.LUT P0, PT, PT, PT, PT, 0x80, 0x8 ;  /* 0x000000000008781c */ /* 0x000fe40003f0f070 */
[----:B------:R-:W-:-:S13]  /*0300*/  ISETP.GT.AND P1, PT, R6, 0x3, PT ;  /* 0x000000030600780c */ /* 0x000fda0003f24270 */
[----:B------:R-:W-:Y:S05]  /*0310*/  @!P1 BRA `(.L_x_4) ;  /* 0x0000000000849947 */ /* 0x000fea0003800000 */
[----:B------:R-:W-:-:S13]  /*0320*/  PLOP3.LUT P0, PT, PT, PT, PT, 0x8, 0x80 ;  /* 0x000000000080781c */ /* 0x000fda0003f0e170 */
.L_x_5:
[C---:B------:R-:W-:Y:S02]  /*0330*/  IADD3 R7, P1, PT, R14.reuse, R5, RZ ;  /* 0x000000050e077210 */ /* 0x040fe40007f3e0ff */
[CC--:B------:R-:W-:Y:S02]  /*0340*/  IADD3 R9, PT, PT, R5.reuse, R4.reuse, RZ ;  /* 0x0000000405097210 */ /* 0x0c0fe40007ffe0ff */
[----:B------:R-:W-:Y:S02]  /*0350*/  LEA.HI.X.SX32 R8, R5, RZ, 0x1, P1 ;  /* 0x000000ff05087211 */ /* 0x000fe400008f0eff */
[----:B------:R-:W-:Y:S02]  /*0360*/  IADD3 R5, PT, PT, R9, R4, RZ ;  /* 0x0000000409057210 */ /* 0x000fe40007ffe0ff */
[----:B------:R-:W-:Y:S02]  /*0370*/  LEA R6, P1, R7, UR12, 0x1 ;  /* 0x0000000c07067c11 */ /* 0x000fe4000f8208ff */
[----:B------:R-:W-:-:S02]  /*0380*/  IADD3 R12, P2, PT, R14, R9, RZ ;  /* 0x000000090e0c7210 */ /* 0x000fc40007f5e0ff */
[----:B------:R-:W-:Y:S02]  /*0390*/  IADD3 R21, PT, PT, R5, R4, RZ ;  /* 0x0000000405157210 */ /* 0x000fe40007ffe0ff */
[----:B------:R-:W-:Y:S02]  /*03a0*/  LEA.HI.X R7, R7, UR13, R8, 0x1, P1 ;  /* 0x0000000d07077c11 */ /* 0x000fe400088f0c08 */
[----:B------:R-:W-:Y:S02]  /*03b0*/  LEA.HI.X.SX32 R9, R9, RZ, 0x1, P2 ;  /* 0x000000ff09097211 */ /* 0x000fe400010f0eff */
[----:B------:R-:W-:Y:S02]  /*03c0*/  LEA R8, P1, R12, UR12, 0x1 ;  /* 0x0000000c0c087c11 */ /* 0x000fe4000f8208ff */
[C---:B------:R-:W-:Y:S01]  /*03d0*/  IADD3 R11, P3, PT, R14.reuse, R5, RZ ;  /* 0x000000050e0b7210 */ /* 0x040fe20007f7e0ff */
[----:B------:R-:W2:Y:S01]  /*03e0*/  LDG.E.U16.CONSTANT R7, desc[UR8][R6.64] ;  /* 0x0000000806077981 */ /* 0x000ea2000c1e9500 */
[----:B------:R-:W-:-:S02]  /*03f0*/  IADD3 R13, P4, PT, R14, R21, RZ ;  /* 0x000000150e0d7210 */ /* 0x000fc40007f9e0ff */
[----:B------:R-:W-:Y:S02]  /*0400*/  LEA.HI.X R9, R12, UR13, R9, 0x1, P1 ;  /* 0x0000000d0c097c11 */ /* 0x000fe400088f0c09 */
[----:B------:R-:W-:Y:S02]  /*0410*/  LEA.HI.X.SX32 R24, R5, RZ, 0x1, P3 ;  /* 0x000000ff05187211 */ /* 0x000fe400018f0eff */
[----:B------:R-:W-:Y:S02]  /*0420*/  LEA R10, P2, R11, UR12, 0x1 ;  /* 0x0000000c0b0a7c11 */ /* 0x000fe4000f8408ff */
[----:B------:R-:W-:Y:S01]  /*0430*/  LEA.HI.X.SX32 R22, R21, RZ, 0x1, P4 ;  /* 0x000000ff15167211 */ /* 0x000fe200020f0eff */
[----:B------:R-:W3:Y:S01]  /*0440*/  LDG.E.U16.CONSTANT R9, desc[UR8][R8.64] ;  /* 0x0000000808097981 */ /* 0x000ee2000c1e9500 */
[----:B------:R-:W-:Y:S02]  /*0450*/  LEA R12, P1, R13, UR12, 0x1 ;  /* 0x0000000c0d0c7c11 */ /* 0x000fe4000f8208ff */
[----:B------:R-:W-:-:S02]  /*0460*/  LEA.HI.X R11, R11, UR13, R24, 0x1, P2 ;  /* 0x0000000d0b0b7c11 */ /* 0x000fc400090f0c18 */
[----:B------:R-:W-:-:S04]  /*0470*/  LEA.HI.X R13, R13, UR13, R22, 0x1, P1 ;  /* 0x0000000d0d0d7c11 */ /* 0x000fc800088f0c16 */
[----:B------:R-:W4:Y:S04]  /*0480*/  LDG.E.U16.CONSTANT R11, desc[UR8][R10.64] ;  /* 0x000000080a0b7981 */ /* 0x000f28000c1e9500 */
[----:B------:R-:W5:Y:S01]  /*0490*/  LDG.E.U16.CONSTANT R13, desc[UR8][R12.64] ;  /* 0x000000080c0d7981 */ /* 0x000f62000c1e9500 */
[----:B------:R-:W-:-:S04]  /*04a0*/  IADD3 R18, PT, PT, R18, 0x4, RZ ;  /* 0x0000000412127810 */ /* 0x000fc80007ffe0ff */
[----:B------:R-:W-:Y:S02]  /*04b0*/  ISETP.GE.AND P1, PT, R18, -0x3, PT ;  /* 0xfffffffd1200780c */ /* 0x000fe40003f26270 */
[----:B------:R-:W-:Y:S01]  /*04c0*/  IADD3 R5, PT, PT, R21, R4, RZ ;  /* 0x0000000415057210 */ /* 0x000fe20007ffe0ff */
[----:B--2---:R-:W-:Y:S04]  /*04d0*/  STS.U16 [R20], R7 ;  /* 0x0000000714007388 */ /* 0x004fe80000000400 */
[----:B---3--:R-:W-:Y:S04]  /*04e0*/  STS.U16 [R20+0x80], R9 ;  /* 0x0000800914007388 */ /* 0x008fe80000000400 */
[----:B----4-:R-:W-:Y:S04]  /*04f0*/  STS.U16 [R20+0x100], R11 ;  /* 0x0001000b14007388 */ /* 0x010fe80000000400 */
[----:B-----5:R0:W-:Y:S02]  /*0500*/  STS.U16 [R20+0x180], R13 ;  /* 0x0001800d14007388 */ /* 0x0201e40000000400 */
[----:B0-----:R-:W-:Y:S01]  /*0510*/  IADD3 R20, PT, PT, R20, 0x200, RZ ;  /* 0x0000020014147810 */ /* 0x001fe20007ffe0ff */
[----:B------:R-:W-:Y:S06]  /*0520*/  @!P1 BRA `(.L_x_5) ;  /* 0xfffffffc00809947 */ /* 0x000fec000383ffff */
.L_x_4:
[----:B------:R-:W-:-:S04]  /*0530*/  IADD3 R6, PT, PT, RZ, -R18, RZ ;  /* 0x80000012ff067210 */ /* 0x000fc80007ffe0ff */
[----:B------:R-:W-:-:S13]  /*0540*/  ISETP.GT.AND P1, PT, R6, 0x1, PT ;  /* 0x000000010600780c */ /* 0x000fda0003f24270 */
[----:B------:R-:W-:Y:S05]  /*0550*/  @!P1 BRA `(.L_x_6) ;  /* 0x0000000000449947 */ /* 0x000fea0003800000 */
[C---:B------:R-:W-:Y:S02]  /*0560*/  IADD3 R11, PT, PT, R5.reuse, R4, RZ ;  /* 0x00000004050b7210 */ /* 0x040fe40007ffe0ff */
[C---:B------:R-:W-:Y:S02]  /*0570*/  IADD3 R7, P0, PT, R14.reuse, R5, RZ ;  /* 0x000000050e077210 */ /* 0x040fe40007f1e0ff */
[----:B------:R-:W-:Y:S02]  /*0580*/  IADD3 R9, P1, PT, R14, R11, RZ ;  /* 0x0000000b0e097210 */ /* 0x000fe40007f3e0ff */
[----:B------:R-:W-:Y:S02]  /*0590*/  LEA.HI.X.SX32 R12, R5, RZ, 0x1, P0 ;  /* 0x000000ff050c7211 */ /* 0x000fe400000f0eff */
[----:B------:R-:W-:Y:S02]  /*05a0*/  LEA.HI.X.SX32 R10, R11, RZ, 0x1, P1 ;  /* 0x000000ff0b0a7211 */ /* 0x000fe400008f0eff */
[----:B------:R-:W-:-:S02]  /*05b0*/  LEA R6, P0, R7, UR12, 0x1 ;  /* 0x0000000c07067c11 */ /* 0x000fc4000f8008ff */
[----:B------:R-:W-:Y:S02]  /*05c0*/  LEA R8, P1, R9, UR12, 0x1 ;  /* 0x0000000c09087c11 */ /* 0x000fe4000f8208ff */
[----:B------:R-:W-:Y:S02]  /*05d0*/  LEA.HI.X R7, R7, UR13, R12, 0x1, P0 ;  /* 0x0000000d07077c11 */ /* 0x000fe400080f0c0c */
[----:B------:R-:W-:-:S04]  /*05e0*/  LEA.HI.X R9, R9, UR13, R10, 0x1, P1 ;  /* 0x0000000d09097c11 */ /* 0x000fc800088f0c0a */
[----:B------:R-:W2:Y:S04]  /*05f0*/  LDG.E.U16.CONSTANT R7, desc[UR8][R6.64] ;  /* 0x0000000806077981 */ /* 0x000ea8000c1e9500 */
[----:B------:R-:W3:Y:S01]  /*0600*/  LDG.E.U16.CONSTANT R9, desc[UR8][R8.64] ;  /* 0x0000000808097981 */ /* 0x000ee2000c1e9500 */
[----:B------:R-:W-:Y:S02]  /*0610*/  PLOP3.LUT P0, PT, PT, PT, PT, 0x8, 0x80 ;  /* 0x000000000080781c */ /* 0x000fe40003f0e170 */
[----:B------:R-:W-:Y:S02]  /*0620*/  IADD3 R18, PT, PT, R18, 0x2, RZ ;  /* 0x0000000212127810 */ /* 0x000fe40007ffe0ff */
[----:B------:R-:W-:Y:S01]  /*0630*/  IADD3 R5, PT, PT, R11, R4, RZ ;  /* 0x000000040b057210 */ /* 0x000fe20007ffe0ff */
[----:B--2---:R-:W-:Y:S04]  /*0640*/  STS.U16 [R20], R7 ;  /* 0x0000000714007388 */ /* 0x004fe80000000400 */
[----:B---3--:R0:W-:Y:S02]  /*0650*/  STS.U16 [R20+0x80], R9 ;  /* 0x0000800914007388 */ /* 0x0081e40000000400 */
[----:B0-----:R-:W-:-:S07]  /*0660*/  IADD3 R20, PT, PT, R20, 0x100, RZ ;  /* 0x0000010014147810 */ /* 0x001fce0007ffe0ff */
.L_x_6:
[----:B------:R-:W-:-:S13]  /*0670*/  ISETP.EQ.AND P1, PT, R18, RZ, PT ;  /* 0x000000ff1200720c */ /* 0x000fda0003f22270 */
[----:B------:R-:W-:Y:S05]  /*0680*/  @!P0 BRA P1, `(.L_x_1) ;  /* 0x00000004007c8947 */ /* 0x000fea0000800000 */
.L_x_3:
[----:B------:R-:W-:-:S04]  /*0690*/  IADD3 R7, P0, PT, R14, R5, RZ ;  /* 0x000000050e077210 */ /* 0x000fc80007f1e0ff */
[----:B------:R-:W-:Y:S02]  /*06a0*/  LEA.HI.X.SX32 R8, R5, RZ, 0x1, P0 ;  /* 0x000000ff05087211 */ /* 0x000fe400000f0eff */
[----:B------:R-:W-:-:S04]  /*06b0*/  LEA R6, P0, R7, UR12, 0x1 ;  /* 0x0000000c07067c11 */ /* 0x000fc8000f8008ff */
[----:B------:R-:W-:-:S06]  /*06c0*/  LEA.HI.X R7, R7, UR13, R8, 0x1, P0 ;  /* 0x0000000d07077c11 */ /* 0x000fcc00080f0c08 */
[----:B------:R-:W2:Y:S01]  /*06d0*/  LDG.E.U16.CONSTANT R7, desc[UR8][R6.64] ;  /* 0x0000000806077981 */ /* 0x000ea2000c1e9500 */
[----:B------:R-:W-:Y:S02]  /*06e0*/  IADD3 R18, PT, PT, R18, 0x1, RZ ;  /* 0x0000000112127810 */ /* 0x000fe40007ffe0ff */
[----:B------:R-:W-:Y:S02]  /*06f0*/  IADD3 R5, PT, PT, R5, R4, RZ ;  /* 0x0000000405057210 */ /* 0x000fe40007ffe0ff */
[----:B------:R-:W-:Y:S01]  /*0700*/  ISETP.NE.AND P0, PT, R18, RZ, PT ;  /* 0x000000ff1200720c */ /* 0x000fe20003f05270 */
[----:B--2---:R0:W-:Y:S02]  /*0710*/  STS.U16 [R20], R7 ;  /* 0x0000000714007388 */ /* 0x0041e40000000400 */
[----:B0-----:R-:W-:-:S10]  /*0720*/  IADD3 R20, PT, PT, R20, 0x80, RZ ;  /* 0x0000008014147810 */ /* 0x001fd40007ffe0ff */
[----:B------:R-:W-:Y:S05]  /*0730*/  @P0 BRA `(.L_x_3) ;  /* 0xfffffffc00d40947 */ /* 0x000fea000383ffff */
[----:B------:R-:W-:Y:S05]  /*0740*/  BRA `(.L_x_1) ;  /* 0x00000004004c7947 */ /* 0x000fea0003800000 */
.L_x_2:
[C---:B------:R-:W-:Y:S01]  /*0750*/  LEA R6, P0, R14.reuse, UR12, 0x1 ;  /* 0x0000000c0e067c11 */ /* 0x040fe2000f8008ff */
[----:B------:R-:W0:Y:S03]  /*0760*/  LDCU.64 UR14, c[0x0][0x380] ;  /* 0x00007000ff0e77ac */ /* 0x000e260008000a00 */
[----:B------:R-:W-:-:S05]  /*0770*/  LEA.HI.X R7, R14, UR13, RZ, 0x1, P0 ;  /* 0x0000000d0e077c11 */ /* 0x000fca00080f0cff */
[----:B------:R1:W5:Y:S01]  /*0780*/  LDG.E.U16.CONSTANT R14, desc[UR8][R6.64] ;  /* 0x00000008060e7981 */ /* 0x000362000c1e9500 */
[----:B------:R-:W-:Y:S01]  /*0790*/  VIMNMX R18, PT, PT, R3, 0x1, !PT ;  /* 0x0000000103127848 */ /* 0x000fe20007fe0100 */
[----:B------:R-:W-:-:S03]  /*07a0*/  IMAD R21, R4, UR10, RZ ;  /* 0x0000000a04157c24 */ /* 0x000fc6000f8e02ff */
[----:B------:R-:W-:Y:S02]  /*07b0*/  IADD3 R18, PT, PT, RZ, -R18, RZ ;  /* 0x80000012ff127210 */ /* 0x000fe40007ffe0ff */
[----:B------:R-:W-:Y:S02]  /*07c0*/  SHF.L.U32 R21, R21, 0x2, RZ ;  /* 0x0000000215157819 */ /* 0x000fe400000006ff */
[----:B------:R-:W-:-:S13]  /*07d0*/  ISETP.GE.AND P0, PT, R18, RZ, PT ;  /* 0x000000ff1200720c */ /* 0x000fda0003f06270 */
[----:B01----:R-:W-:Y:S05]  /*07e0*/  @P0 BRA `(.L_x_7) ;  /* 0x0000000000f80947 */ /* 0x003fea0003800000 */
[----:B------:R-:W-:Y:S02]  /*07f0*/  IADD3 R6, PT, PT, RZ, -R18, RZ ;  /* 0x80000012ff067210 */ /* 0x000fe40007ffe0ff */
[----:B------:R-:W-:Y:S02]  /*0800*/  PLOP3.LUT P0, PT, PT, PT, PT, 0x80, 0x8 ;  /* 0x000000000008781c */ /* 0x000fe40003f0f070 */
[----:B------:R-:W-:-:S13]  /*0810*/  ISETP.GT.AND P1, PT, R6, 0x3, PT ;  /* 0x000000030600780c */ /* 0x000fda0003f24270 */
[----:B------:R-:W-:Y:S05]  /*0820*/  @!P1 BRA `(.L_x_8) ;  /* 0x00000000008c9947 */ /* 0x000fea0003800000 */
[----:B------:R-:W-:Y:S01]  /*0830*/  PLOP3.LUT P0, PT, PT, PT, PT, 0x8, 0x80 ;  /* 0x000000000080781c */ /* 0x000fe20003f0e170 */
[----:B------:R-:W0:Y:S01]  /*0840*/  LDCU.64 UR12, c[0x0][0x380] ;  /* 0x00007000ff0c77ac */ /* 0x000e220008000a00 */
[----:B------:R-:W-:-:S11]  /*0850*/  NOP ;  /* 0x0000000000007918 */ /* 0x000fd60000000000 */
.L_x_9:
[-C--:B------:R-:W-:Y:S02]  /*0860*/  IADD3 R9, PT, PT, R21, R4.reuse, RZ ;  /* 0x0000000415097210 */ /* 0x080fe40007ffe0ff */
[C---:B-----5:R-:W-:Y:S02]  /*0870*/  IADD3 R7, P1, PT, R14.reuse, R21, RZ ;  /* 0x000000150e077210 */ /* 0x060fe40007f3e0ff */
[----:B------:R-:W-:Y:S02]  /*0880*/  IADD3 R11, PT, PT, R9, R4, RZ ;  /* 0x00000004090b7210 */ /* 0x000fe40007ffe0ff */
[----:B------:R-:W-:Y:S02]  /*0890*/  LEA.HI.X.SX32 R8, R21, RZ, 0x1, P1 ;  /* 0x000000ff15087211 */ /* 0x000fe400008f0eff */
[----:B0-----:R-:W-:Y:S02]  /*08a0*/  LEA R6, P1, R7, UR12, 0x1 ;  /* 0x0000000c07067c11 */ /* 0x001fe4000f8208ff */
[----:B------:R-:W-:-:S02]  /*08b0*/  IADD3 R12, P2, PT, R14, R9, RZ ;  /* 0x000000090e0c7210 */ /* 0x000fc40007f5e0ff */
[----:B------:R-:W-:Y:S02]  /*08c0*/  IADD3 R21, PT, PT, R11, R4, RZ ;  /* 0x000000040b157210 */ /* 0x000fe40007ffe0ff */
[----:B------:R-:W-:Y:S02]  /*08d0*/  LEA.HI.X R7, R7, UR13, R8, 0x1, P1 ;  /* 0x0000000d07077c11 */ /* 0x000fe400088f0c08 */
[----:B------:R-:W-:Y:S02]  /*08e0*/  LEA.HI.X.SX32 R9, R9, RZ, 0x1, P2 ;  /* 0x000000ff09097211 */ /* 0x000fe400010f0eff */
[----:B------:R-:W-:Y:S01]  /*08f0*/  LEA R8, P1, R12, UR12, 0x1 ;  /* 0x0000000c0c087c11 */ /* 0x000fe2000f8208ff */
[----:B------:R-:W2:Y:S01]  /*0900*/  LDG.E.U16.CONSTANT R6, desc[UR8][R6.64] ;  /* 0x0000000806067981 */ /* 0x000ea2000c1e9500 */
[C---:B------:R-:W-:Y:S02]  /*0910*/  IADD3 R22, P3, PT, R14.reuse, R11, RZ ;  /* 0x0000000b0e167210 */ /* 0x040fe40007f7e0ff */
[----:B------:R-:W-:-:S02]  /*0920*/  IADD3 R13, P4, PT, R14, R21, RZ ;  /* 0x000000150e0d7210 */ /* 0x000fc40007f9e0ff */
[----:B------:R-:W-:Y:S02]  /*0930*/  LEA.HI.X R9, R12, UR13, R9, 0x1, P1 ;  /* 0x0000000d0c097c11 */ /* 0x000fe400088f0c09 */
[----:B------:R-:W-:Y:S02]  /*0940*/  LEA.HI.X.SX32 R11, R11, RZ, 0x1, P3 ;  /* 0x000000ff0b0b7211 */ /* 0x000fe400018f0eff */
[C---:B------:R-:W-:Y:S01]  /*0950*/  LEA R10, P2, R22.reuse, UR12, 0x1 ;  /* 0x0000000c160a7c11 */ /* 0x040fe2000f8408ff */
[----:B------:R-:W3:Y:S01]  /*0960*/  LDG.E.U16.CONSTANT R8, desc[UR8][R8.64] ;  /* 0x0000000808087981 */ /* 0x000ee2000c1e9500 */
[----:B------:R-:W-:Y:S02]  /*0970*/  LEA.HI.X.SX32 R20, R21, RZ, 0x1, P4 ;  /* 0x000000ff15147211 */ /* 0x000fe400020f0eff */
[----:B------:R-:W-:Y:S02]  /*0980*/  LEA R12, P1, R13, UR12, 0x1 ;  /* 0x0000000c0d0c7c11 */ /* 0x000fe4000f8208ff */
[----:B------:R-:W-:-:S02]  /*0990*/  LEA.HI.X R11, R22, UR13, R11, 0x1, P2 ;  /* 0x0000000d160b7c11 */ /* 0x000fc400090f0c0b */
[----:B------:R-:W-:-:S03]  /*09a0*/  LEA.HI.X R13, R13, UR13, R20, 0x1, P1 ;  /* 0x0000000d0d0d7c11 */ /* 0x000fc600088f0c14 */
[----:B------:R-:W4:Y:S04]  /*09b0*/  LDG.E.U16.CONSTANT R10, desc[UR8][R10.64] ;  /* 0x000000080a0a7981 */ /* 0x000f28000c1e9500 */
[----:B------:R-:W4:Y:S01]  /*09c0*/  LDG.E.U16.CONSTANT R12, desc[UR8][R12.64] ;  /* 0x000000080c0c7981 */ /* 0x000f22000c1e9500 */
[----:B------:R-:W-:-:S04]  /*09d0*/  IADD3 R18, PT, PT, R18, 0x4, RZ ;  /* 0x0000000412127810 */ /* 0x000fc80007ffe0ff */
[----:B------:R-:W-:Y:S02]  /*09e0*/  ISETP.GE.AND P1, PT, R18, -0x3, PT ;  /* 0xfffffffd1200780c */ /* 0x000fe40003f26270 */
[----:B------:R-:W-:Y:S01]  /*09f0*/  IADD3 R21, PT, PT, R21, R4, RZ ;  /* 0x0000000415157210 */ /* 0x000fe20007ffe0ff */
[----:B--2---:R-:W-:Y:S04]  /*0a00*/  STS.U16 [R5], R6 ;  /* 0x0000000605007388 */ /* 0x004fe80000000400 */
[----:B---3--:R-:W-:Y:S04]  /*0a10*/  STS.U16 [R5+0x80], R8 ;  /* 0x0000800805007388 */ /* 0x008fe80000000400 */
[----:B----4-:R-:W-:Y:S04]  /*0a20*/  STS.U16 [R5+0x100], R10 ;  /* 0x0001000a05007388 */ /* 0x010fe80000000400 */
[----:B------:R0:W-:Y:S02]  /*0a30*/  STS.U16 [R5+0x180], R12 ;  /* 0x0001800c05007388 */ /* 0x0001e40000000400 */
[----:B0-----:R-:W-:Y:S01]  /*0a40*/  IADD3 R5, PT, PT, R5, 0x200, RZ ;  /* 0x0000020005057810 */ /* 0x001fe20007ffe0ff */
[----:B------:R-:W-:Y:S06]  /*0a50*/  @!P1 BRA `(.L_x_9) ;  /* 0xfffffffc00809947 */ /* 0x000fec000383ffff */
.L_x_8:
[----:B------:R-:W-:-:S04]  /*0a60*/  IADD3 R6, PT, PT, RZ, -R18, RZ ;  /* 0x80000012ff067210 */ /* 0x000fc80007ffe0ff */
[----:B------:R-:W-:-:S13]  /*0a70*/  ISETP.GT.AND P1, PT, R6, 0x1, PT ;  /* 0x000000010600780c */ /* 0x000fda0003f24270 */
[----:B------:R-:W-:Y:S05]  /*0a80*/  @!P1 BRA `(.L_x_10) ;  /* 0x0000000000489947 */ /* 0x000fea0003800000 */
[----:B------:R-:W0:Y:S01]  /*0a90*/  LDCU.64 UR12, c[0x0][0x380] ;  /* 0x00007000ff0c77ac */ /* 0x000e220008000a00 */
[C---:B------:R-:W-:Y:S02]  /*0aa0*/  IADD3 R11, PT, PT, R21.reuse, R4, RZ ;  /* 0x00000004150b7210 */ /* 0x040fe40007ffe0ff */
[C---:B-----5:R-:W-:Y:S02]  /*0ab0*/  IADD3 R7, P0, PT, R14.reuse, R21, RZ ;  /* 0x000000150e077210 */ /* 0x060fe40007f1e0ff */
[----:B------:R-:W-:Y:S02]  /*0ac0*/  IADD3 R9, P1, PT, R14, R11, RZ ;  /* 0x0000000b0e097210 */ /* 0x000fe40007f3e0ff */
[----:B------:R-:W-:Y:S02]  /*0ad0*/  LEA.HI.X.SX32 R12, R21, RZ, 0x1, P0 ;  /* 0x000000ff150c7211 */ /* 0x000fe400000f0eff */
[----:B------:R-:W-:Y:S02]  /*0ae0*/  LEA.HI.X.SX32 R10, R11, RZ, 0x1, P1 ;  /* 0x000000ff0b0a7211 */ /* 0x000fe400008f0eff */
[----:B0-----:R-:W-:-:S02]  /*0af0*/  LEA R6, P0, R7, UR12, 0x1 ;  /* 0x0000000c07067c11 */ /* 0x001fc4000f8008ff */
[----:B------:R-:W-:Y:S02]  /*0b00*/  LEA R8, P1, R9, UR12, 0x1 ;  /* 0x0000000c09087c11 */ /* 0x000fe4000f8208ff */
[----:B------:R-:W-:Y:S02]  /*0b10*/  LEA.HI.X R7, R7, UR13, R12, 0x1, P0 ;  /* 0x0000000d07077c11 */ /* 0x000fe400080f0c0c */
[----:B------:R-:W-:-:S03]  /*0b20*/  LEA.HI.X R9, R9, UR13, R10, 0x1, P1 ;  /* 0x0000000d09097c11 */ /* 0x000fc600088f0c0a */
        /* <DEDUP_REMOVED lines=8> */
.L_x_10:
[----:B------:R-:W-:-:S13]  /*0bb0*/  ISETP.NE.OR P0, PT, R18, RZ, P0 ;  /* 0x000000ff1200720c */ /* 0x000fda0000705670 */
[----:B------:R-:W-:Y:S05]  /*0bc0*/  @!P0 BRA `(.L_x_1) ;  /* 0x00000000002c8947 */ /* 0x000fea0003800000 */
.L_x_7:
[----:B-----5:R-:W-:-:S04]  /*0bd0*/  IADD3 R7, P0, PT, R14, R21, RZ ;  /* 0x000000150e077210 */ /* 0x020fc80007f1e0ff */
[----:B------:R-:W-:Y:S02]  /*0be0*/  LEA.HI.X.SX32 R8, R21, RZ, 0x1, P0 ;  /* 0x000000ff15087211 */ /* 0x000fe400000f0eff */
[----:B------:R-:W-:-:S04]  /*0bf0*/  LEA R6, P0, R7, UR14, 0x1 ;  /* 0x0000000e07067c11 */ /* 0x000fc8000f8008ff */
[----:B------:R-:W-:-:S05]  /*0c00*/  LEA.HI.X R7, R7, UR15, R8, 0x1, P0 ;  /* 0x0000000f07077c11 */ /* 0x000fca00080f0c08 */
[----:B------:R-:W2:Y:S01]  /*0c10*/  LDG.E.U16.CONSTANT R6, desc[UR8][R6.64] ;  /* 0x0000000806067981 */ /* 0x000ea2000c1e9500 */
[----:B------:R-:W-:Y:S02]  /*0c20*/  IADD3 R18, PT, PT, R18, 0x1, RZ ;  /* 0x0000000112127810 */ /* 0x000fe40007ffe0ff */
[----:B------:R-:W-:Y:S02]  /*0c30*/  IADD3 R21, PT, PT, R21, R4, RZ ;  /* 0x0000000415157210 */ /* 0x000fe40007ffe0ff */
[----:B------:R-:W-:Y:S01]  /*0c40*/  ISETP.NE.AND P0, PT, R18, RZ, PT ;  /* 0x000000ff1200720c */ /* 0x000fe20003f05270 */
[----:B--2---:R0:W-:Y:S02]  /*0c50*/  STS.U16 [R5], R6 ;  /* 0x0000000605007388 */ /* 0x0041e40000000400 */
[----:B0-----:R-:W-:-:S10]  /*0c60*/  IADD3 R5, PT, PT, R5, 0x80, RZ ;  /* 0x0000008005057810 */ /* 0x001fd40007ffe0ff */
[----:B------:R-:W-:Y:S05]  /*0c70*/  @P0 BRA `(.L_x_7) ;  /* 0xfffffffc00d40947 */ /* 0x000fea000383ffff */
.L_x_1:
[----:B------:R-:W-:Y:S05]  /*0c80*/  BSYNC.RECONVERGENT B0 ;  /* 0x0000000000007941 */ /* 0x000fea0003800200 */
.L_x_0:
[----:B------:R-:W1:Y:S02]  /*0c90*/  LDCU UR5, c[0x0][0x3ac] ;  /* 0x00007580ff0577ac */ /* 0x000e640008000800 */
[----:B-1----:R-:W-:-:S04]  /*0ca0*/  MOV R13, UR5 ;  /* 0x00000005000d7c02 */ /* 0x002fc80008000f00 */
[----:B------:R-:W-:-:S13]  /*0cb0*/  ISETP.GE.AND P0, PT, R16, R13, PT ;  /* 0x0000000d1000720c */ /* 0x000fda0003f06270 */
[----:B------:R-:W-:Y:S05]  /*0cc0*/  @P0 EXIT ;  /* 0x000000000000094d */ /* 0x000fea0003800000 */
[----:B0-----:R-:W0:Y:S02]  /*0cd0*/  LDC.U8 R5, c[0x0][0x3e0] ;  /* 0x0000f800ff057b82 */ /* 0x001e240000000000 */
[----:B0-----:R-:W-:-:S04]  /*0ce0*/  PRMT R5, R5, 0x8880, RZ ;  /* 0x0000888005057816 */ /* 0x001fc800000000ff */
[----:B------:R-:W-:-:S04]  /*0cf0*/  ISETP.NE.AND P0, PT, R5, RZ, PT ;  /* 0x000000ff0500720c */ /* 0x000fc80003f05270 */
[----:B------:R-:W-:-:S04]  /*0d00*/  ISETP.NE.OR P0, PT, R2, RZ, !P0 ;  /* 0x000000ff0200720c */ /* 0x000fc80004705670 */
[----:B------:R-:W-:-:S13]  /*0d10*/  ISETP.LT.OR P0, PT, R17, 0x1, P0 ;  /* 0x000000011100780c */ /* 0x000fda0000701670 */
[----:B------:R-:W-:Y:S05]  /*0d20*/  @P0 BRA `(.L_x_11) ;  /* 0x0000000000c40947 */ /* 0x000fea0003800000 */
[----:B------:R-:W-:-:S04]  /*0d30*/  VIMNMX R3, PT, PT, R3, 0x1, !PT ;  /* 0x0000000103037848 */ /* 0x000fc80007fe0100 */
[----:B------:R-:W-:Y:S01]  /*0d40*/  IADD3 R5, PT, PT, RZ, -R3, RZ ;  /* 0x80000003ff057210 */ /* 0x000fe20007ffe0ff */
[----:B------:R-:W-:-:S03]  /*0d50*/  IMAD R3, R13, UR10, RZ ;  /* 0x0000000a0d037c24 */ /* 0x000fc6000f8e02ff */
[----:B------:R-:W-:Y:S02]  /*0d60*/  ISETP.GE.AND P0, PT, R5, RZ, PT ;  /* 0x000000ff0500720c */ /* 0x000fe40003f06270 */
[----:B------:R-:W-:-:S04]  /*0d70*/  LEA R3, R3, UR4, 0x2 ;  /* 0x0000000403037c11 */ /* 0x000fc8000f8e10ff */
[----:B------:R-:W-:-:S07]  /*0d80*/  LEA R3, R0, R3, 0x2 ;  /* 0x0000000300037211 */ /* 0x000fce00078e10ff */
[----:B------:R-:W-:Y:S05]  /*0d90*/  @P0 BRA `(.L_x_12) ;  /* 0x00000000008c0947 */ /* 0x000fea0003800000 */
[----:B------:R-:W-:Y:S02]  /*0da0*/  IADD3 R6, PT, PT, RZ, -R5, RZ ;  /* 0x80000005ff067210 */ /* 0x000fe40007ffe0ff */
[----:B------:R-:W-:Y:S02]  /*0db0*/  PLOP3.LUT P0, PT, PT, PT, PT, 0x80, 0x8 ;  /* 0x000000000008781c */ /* 0x000fe40003f0f070 */
[----:B------:R-:W-:-:S13]  /*0dc0*/  ISETP.GT.AND P1, PT, R6, 0x3, PT ;  /* 0x000000030600780c */ /* 0x000fda0003f24270 */
[----:B------:R-:W-:Y:S05]  /*0dd0*/  @!P1 BRA `(.L_x_13) ;  /* 0x0000000000449947 */ /* 0x000fea0003800000 */
[----:B------:R-:W0:Y:S01]  /*0de0*/  LDC.64 R22, c[0x0][0x3a0] ;  /* 0x0000e800ff167b82 */ /* 0x000e220000000a00 */
[----:B------:R-:W-:-:S13]  /*0df0*/  PLOP3.LUT P0, PT, PT, PT, PT, 0x8, 0x80 ;  /* 0x000000000080781c */ /* 0x000fda0003f0e170 */
.L_x_14:
[CC--:B-1----:R-:W-:Y:S01]  /*0e00*/  IADD3 R8, PT, PT, R3.reuse, R13.reuse, RZ ;  /* 0x0000000d03087210 */ /* 0x0c2fe20007ffe0ff */
[--C-:B0-----:R-:W-:Y:S01]  /*0e10*/  IMAD.WIDE R6, R3, 0x2, R22.reuse ;  /* 0x0000000203067825 */ /* 0x101fe200078e0216 */
[----:B------:R-:W-:Y:S02]  /*0e20*/  IADD3 R5, PT, PT, R5, 0x4, RZ ;  /* 0x0000000405057810 */ /* 0x000fe40007ffe0ff */
[CC--:B------:R-:W-:Y:S01]  /*0e30*/  IADD3 R10, PT, PT, R8.reuse, R13.reuse, RZ ;  /* 0x0000000d080a7210 */ /* 0x0c0fe20007ffe0ff */
[--C-:B------:R-:W-:Y:S01]  /*0e40*/  IMAD.WIDE R8, R8, 0x2, R22.reuse ;  /* 0x0000000208087825 */ /* 0x100fe200078e0216 */
[----:B------:R1:W-:Y:S01]  /*0e50*/  STG.E.64 desc[UR8][R6.64], RZ ;  /* 0x000000ff06007986 */ /* 0x0003e2000c101b08 */
[----:B------:R-:W-:Y:S02]  /*0e60*/  ISETP.GE.AND P1, PT, R5, -0x3, PT ;  /* 0xfffffffd0500780c */ /* 0x000fe40003f26270 */
[CC--:B------:R-:W-:Y:S01]  /*0e70*/  IADD3 R12, PT, PT, R10.reuse, R13.reuse, RZ ;  /* 0x0000000d0a0c7210 */ /* 0x0c0fe20007ffe0ff */
[--C-:B------:R-:W-:Y:S01]  /*0e80*/  IMAD.WIDE R10, R10, 0x2, R22.reuse ;  /* 0x000000020a0a7825 */ /* 0x100fe200078e0216 */
[----:B------:R1:W-:Y:S02]  /*0e90*/  STG.E.64 desc[UR8][R8.64], RZ ;  /* 0x000000ff08007986 */ /* 0x0003e4000c101b08 */
[C---:B------:R-:W-:Y:S01]  /*0ea0*/  IADD3 R3, PT, PT, R12.reuse, R13, RZ ;  /* 0x0000000d0c037210 */ /* 0x040fe20007ffe0ff */
[----:B------:R-:W-:Y:S01]  /*0eb0*/  IMAD.WIDE R20, R12, 0x2, R22 ;  /* 0x000000020c147825 */ /* 0x000fe200078e0216 */
[----:B------:R1:W-:Y:S04]  /*0ec0*/  STG.E.64 desc[UR8][R10.64], RZ ;  /* 0x000000ff0a007986 */ /* 0x0003e8000c101b08 */
[----:B------:R1:W-:Y:S01]  /*0ed0*/  STG.E.64 desc[UR8][R20.64], RZ ;  /* 0x000000ff14007986 */ /* 0x0003e2000c101b08 */
[----:B------:R-:W-:Y:S05]  /*0ee0*/  @!P1 BRA `(.L_x_14) ;  /* 0xfffffffc00c49947 */ /* 0x000fea000383ffff */
.L_x_13:
[----:B-1----:R-:W-:-:S04]  /*0ef0*/  IADD3 R6, PT, PT, RZ, -R5, RZ ;  /* 0x80000005ff067210 */ /* 0x002fc80007ffe0ff */
[----:B------:R-:W-:-:S13]  /*0f00*/  ISETP.GT.AND P1, PT, R6, 0x1, PT ;  /* 0x000000010600780c */ /* 0x000fda0003f24270 */
[----:B------:R-:W-:Y:S05]  /*0f10*/  @!P1 BRA `(.L_x_15) ;  /* 0x0000000000249947 */ /* 0x000fea0003800000 */
[----:B------:R-:W0:Y:S01]  /*0f20*/  LDC.64 R8, c[0x0][0x3a0] ;  /* 0x0000e800ff087b82 */ /* 0x000e220000000a00 */
[-C--:B------:R-:W-:Y:S02]  /*0f30*/  IADD3 R10, PT, PT, R3, R13.reuse, RZ ;  /* 0x0000000d030a7210 */ /* 0x080fe40007ffe0ff */
[----:B------:R-:W-:Y:S02]  /*0f40*/  PLOP3.LUT P0, PT, PT, PT, PT, 0x8, 0x80 ;  /* 0x000000000080781c */ /* 0x000fe40003f0e170 */
[----:B------:R-:W-:Y:S01]  /*0f50*/  IADD3 R5, PT, PT, R5, 0x2, RZ ;  /* 0x0000000205057810 */ /* 0x000fe20007ffe0ff */
[----:B0-----:R-:W-:Y:S01]  /*0f60*/  IMAD.WIDE R6, R3, 0x2, R8 ;  /* 0x0000000203067825 */ /* 0x001fe200078e0208 */
[----:B------:R-:W-:-:S03]  /*0f70*/  IADD3 R3, PT, PT, R10, R13, RZ ;  /* 0x0000000d0a037210 */ /* 0x000fc60007ffe0ff */
[----:B------:R-:W-:Y:S01]  /*0f80*/  IMAD.WIDE R8, R10, 0x2, R8 ;  /* 0x000000020a087825 */ /* 0x000fe200078e0208 */
[----:B------:R0:W-:Y:S04]  /*0f90*/  STG.E.64 desc[UR8][R6.64], RZ ;  /* 0x000000ff06007986 */ /* 0x0001e8000c101b08 */
[----:B------:R0:W-:Y:S02]  /*0fa0*/  STG.E.64 desc[UR8][R8.64], RZ ;  /* 0x000000ff08007986 */ /* 0x0001e4000c101b08 */
.L_x_15:
[----:B------:R-:W-:-:S13]  /*0fb0*/  ISETP.NE.OR P0, PT, R5, RZ, P0 ;  /* 0x000000ff0500720c */ /* 0x000fda0000705670 */
[----:B------:R-:W-:Y:S05]  /*0fc0*/  @!P0 BRA `(.L_x_11) ;  /* 0x00000000001c8947 */ /* 0x000fea0003800000 */
.L_x_12:
[----:B0-----:R-:W0:Y:S02]  /*0fd0*/  LDC.64 R6, c[0x0][0x3a0] ;  /* 0x0000e800ff067b82 */ /* 0x001e240000000a00 */
.L_x_16:
[----:B0-----:R-:W-:Y:S01]  /*0fe0*/  IMAD.WIDE R8, R3, 0x2, R6 ;  /* 0x0000000203087825 */ /* 0x001fe200078e0206 */
[----:B------:R-:W-:Y:S02]  /*0ff0*/  IADD3 R5, PT, PT, R5, 0x1, RZ ;  /* 0x0000000105057810 */ /* 0x000fe40007ffe0ff */
[----:B------:R-:W-:Y:S02]  /*1000*/  IADD3 R3, PT, PT, R3, R13, RZ ;  /* 0x0000000d03037210 */ /* 0x000fe40007ffe0ff */
[----:B------:R1:W-:Y:S01]  /*1010*/  STG.E.64 desc[UR8][R8.64], RZ ;  /* 0x000000ff08007986 */ /* 0x0003e2000c101b08 */
[----:B------:R-:W-:-:S13]  /*1020*/  ISETP.NE.AND P0, PT, R5, RZ, PT ;  /* 0x000000ff0500720c */ /* 0x000fda0003f05270 */
[----:B-1----:R-:W-:Y:S05]  /*1030*/  @P0 BRA `(.L_x_16) ;  /* 0xfffffffc00e80947 */ /* 0x002fea000383ffff */
.L_x_11:
[----:B------:R-:W1:Y:S01]  /*1040*/  LDC.64 R20, c[0x0][0x3b8] ;  /* 0x0000ee00ff147b82 */ /* 0x000e620000000a00 */
[----:B0-----:R-:W-:-:S05]  /*1050*/  SHF.L.U32 R7, R2, 0x7, RZ ;  /* 0x0000000702077819 */ /* 0x001fca00000006ff */
[----:B-1----:R-:W-:-:S05]  /*1060*/  IMAD.WIDE.U32 R6, R7, 0x2, R20 ;  /* 0x0000000207067825 */ /* 0x002fca00078e0014 */
[----:B------:R0:W5:Y:S01]  /*1070*/  LDG.E.U16.CONSTANT R18, desc[UR8][R6.64+0x2] ;  /* 0x0000020806127981 */ /* 0x000162000c1e9500 */
[----:B------:R-:W-:Y:S01]  /*1080*/  BAR.SYNC.DEFER_BLOCKING 0x0 ;  /* 0x0000000000007b1d */ /* 0x000fe20000010000 */
[----:B------:R-:W-:-:S13]  /*1090*/  ISETP.GE.AND P0, PT, R19, R4, PT ;  /* 0x000000041300720c */ /* 0x000fda0003f06270 */
[----:B0-----:R-:W-:Y:S05]  /*10a0*/  @P0 BRA `(.L_x_17) ;  /* 0x0000000000d00947 */ /* 0x001fea0003800000 */
[----:B------:R0:W5:Y:S01]  /*10b0*/  LDG.E.U16.CONSTANT R3, desc[UR8][R6.64] ;  /* 0x0000000806037981 */ /* 0x000162000c1e9500 */
[----:B------:R-:W-:Y:S01]  /*10c0*/  SHF.R.S32.HI R5, RZ, 0x1f, R16 ;  /* 0x0000001fff057819 */ /* 0x000fe20000011410 */
[----:B------:R-:W-:Y:S01]  /*10d0*/  HFMA2 R12, -RZ, RZ, 0, 0 ;  /* 0x00000000ff0c7431 */ /* 0x000fe200000001ff */
[----:B------:R-:W-:Y:S02]  /*10e0*/  SHF.L.U32 R0, R0, 0x4, RZ ;  /* 0x0000000400007819 */ /* 0x000fe400000006ff */
[----:B------:R-:W-:Y:S02]  /*10f0*/  LEA.HI R5, R5, R16, RZ, 0x3 ;  /* 0x0000001005057211 */ /* 0x000fe400078f18ff */
[----:B-----5:R-:W-:Y:S02]  /*1100*/  MOV R14, R19 ;  /* 0x00000013000e7202 */ /* 0x020fe40000000f00 */
[----:B------:R-:W-:Y:S02]  /*1110*/  LOP3.LUT R0, R0, 0x10, RZ, 0xc0, !PT ;  /* 0x0000001000007812 */ /* 0x000fe400078ec0ff */
[----:B0-----:R-:W-:-:S07]  /*1120*/  SHF.R.S32.HI R5, RZ, 0x3, R5 ;  /* 0x00000003ff057819 */ /* 0x001fce0000011405 */
.L_x_18:
[----:B0-----:R-:W0:Y:S01]  /*1130*/  LDC.64 R6, c[0x0][0x390] ;  /* 0x0000e400ff067b82 */ /* 0x001e220000000a00 */
[----:B------:R-:W-:-:S05]  /*1140*/  IADD3 R10, PT, PT, R3, R12, RZ ;  /* 0x0000000c030a7210 */ /* 0x000fca0007ffe0ff */
[----:B------:R-:W-:-:S05]  /*1150*/  IMAD R8, R10, R13, RZ ;  /* 0x0000000d0a087224 */ /* 0x000fca00078e02ff */
[----:B------:R-:W-:-:S04]  /*1160*/  SHF.R.S32.HI R9, RZ, 0x1f, R8 ;  /* 0x0000001fff097819 */ /* 0x000fc80000011408 */
[----:B------:R-:W-:-:S04]  /*1170*/  LEA.HI R8, R9, R8, RZ, 0x3 ;  /* 0x0000000809087211 */ /* 0x000fc800078f18ff */
[----:B------:R-:W-:-:S05]  /*1180*/  LEA.HI.SX32 R9, R8, R5, 0x1d ;  /* 0x0000000508097211 */ /* 0x000fca00078feaff */
[----:B0-----:R-:W-:Y:S02]  /*1190*/  IMAD.WIDE R6, R9, 0x4, R6 ;  /* 0x0000000409067825 */ /* 0x001fe400078e0206 */
[----:B------:R-:W0:Y:S04]  /*11a0*/  LDC.64 R8, c[0x0][0x398] ;  /* 0x0000e600ff087b82 */ /* 0x000e280000000a00 */
[----:B------:R-:W2:Y:S01]  /*11b0*/  LDG.E.CONSTANT R7, desc[UR8][R6.64] ;  /* 0x0000000806077981 */ /* 0x000ea2000c1e9900 */
[----:B------:R-:W-:Y:S01]  /*11c0*/  SHF.L.U32 R11, R14, 0x1, RZ ;  /* 0x000000010e0b7819 */ /* 0x000fe200000006ff */
[----:B0-----:R-:W-:-:S04]  /*11d0*/  IMAD.WIDE.U32 R8, R10, 0x2, R8 ;  /* 0x000000020a087825 */ /* 0x001fc800078e0008 */
[----:B------:R-:W-:Y:S02]  /*11e0*/  IMAD.WIDE.U32 R10, R11, 0x2, R20 ;  /* 0x000000020b0a7825 */ /* 0x000fe400078e0014 */
[----:B------:R0:W3:Y:S04]  /*11f0*/  LDG.E.U16.CONSTANT R8, desc[UR8][R8.64] ;  /* 0x0000000808087981 */ /* 0x0000e8000c1e9500 */
[----:B------:R1:W4:Y:S01]  /*1200*/  LDG.E.U16.CONSTANT R11, desc[UR8][R10.64+0x2] ;  /* 0x000002080a0b7981 */ /* 0x000322000c1e9500 */
[----:B--2---:R-:W-:-:S04]  /*1210*/  SHF.R.U32.HI R22, RZ, R0, R7 ;  /* 0x00000000ff167219 */ /* 0x004fc80000011607 */
[--C-:B------:R-:W-:Y:S02]  /*1220*/  SHF.R.U32.HI R24, RZ, 0x4, R22.reuse ;  /* 0x00000004ff187819 */ /* 0x100fe40000011616 */
[----:B------:R-:W-:Y:S02]  /*1230*/  SHF.R.U32.HI R6, RZ, 0x8, R22 ;  /* 0x00000008ff067819 */ /* 0x000fe40000011616 */
[----:B------:R-:W-:Y:S02]  /*1240*/  LOP3.LUT R24, R24, 0xf, RZ, 0xc0, !PT ;  /* 0x0000000f18187812 */ /* 0x000fe400078ec0ff */
[----:B------:R-:W-:Y:S02]  /*1250*/  LOP3.LUT R6, R6, 0xf, RZ, 0xc0, !PT ;  /* 0x0000000f06067812 */ /* 0x000fe400078ec0ff */
[----:B------:R-:W-:Y:S01]  /*1260*/  LOP3.LUT R23, R22, 0xf, RZ, 0xc0, !PT ;  /* 0x0000000f16177812 */ /* 0x000fe200078ec0ff */
[----:B------:R-:W-:Y:S01]  /*1270*/  IMAD R7, R24, R24, R24 ;  /* 0x0000001818077224 */ /* 0x000fe200078e0218 */
[----:B------:R-:W-:-:S03]  /*1280*/  SHF.R.U32.HI R22, RZ, 0xc, R22 ;  /* 0x0000000cff167819 */ /* 0x000fc60000011616 */
[C---:B------:R-:W-:Y:S01]  /*1290*/  IMAD R26, R23.reuse, R23, R23 ;  /* 0x00000017171a7224 */ /* 0x040fe200078e0217 */
[----:B------:R-:W-:Y:S01]  /*12a0*/  IADD3 R24, PT, PT, R24, 0x1, R7 ;  /* 0x0000000118187810 */ /* 0x000fe20007ffe007 */
[----:B------:R-:W-:Y:S01]  /*12b0*/  IMAD R7, R6, R6, R6 ;  /* 0x0000000606077224 */ /* 0x000fe200078e0206 */
[----:B------:R-:W-:Y:S02]  /*12c0*/  LOP3.LUT R22, R22, 0xf, RZ, 0xc0, !PT ;  /* 0x0000000f16167812 */ /* 0x000fe400078ec0ff */
[----:B------:R-:W-:Y:S01]  /*12d0*/  IADD3 R26, PT, PT, R23, 0x1, R26 ;  /* 0x00000001171a7810 */ /* 0x000fe20007ffe01a */
[----:B0-----:R-:W-:Y:S01]  /*12e0*/  I2F.F16 R9, R24 ;  /* 0x0000001800097306 */ /* 0x001fe20000200c00 */
[----:B-1----:R-:W-:Y:S01]  /*12f0*/  IADD3 R10, PT, PT, R6, 0x1, R7 ;  /* 0x00000001060a7810 */ /* 0x002fe20007ffe007 */
[----:B------:R-:W-:Y:S01]  /*1300*/  IMAD R7, R22, R22, R22 ;  /* 0x0000001616077224 */ /* 0x000fe200078e0216 */
[C---:B------:R-:W-:Y:S02]  /*1310*/  LEA R6, R12.reuse, R1, 0x3 ;  /* 0x000000010c067211 */ /* 0x040fe400078e18ff */
[----:B------:R-:W-:-:S02]  /*1320*/  IADD3 R12, PT, PT, R12, 0x1, RZ ;  /* 0x000000010c0c7810 */ /* 0x000fc40007ffe0ff */
[----:B------:R-:W-:Y:S01]  /*1330*/  IADD3 R7, PT, PT, R22, 0x1, R7 ;  /* 0x0000000116077810 */ /* 0x000fe20007ffe007 */
[----:B------:R-:W0:Y:S01]  /*1340*/  I2F.F16 R26, R26 ;  /* 0x0000001a001a7306 */ /* 0x000e220000200c00 */
[----:B----4-:R-:W-:-:S04]  /*1350*/  IADD3 R14, PT, PT, R11, R14, RZ ;  /* 0x0000000e0b0e7210 */ /* 0x010fc80007ffe0ff */
[----:B------:R-:W-:-:S03]  /*1360*/  ISETP.GE.AND P0, PT, R14, R15, PT ;  /* 0x0000000f0e00720c */ /* 0x000fc60003f06270 */
[----:B------:R-:W-:Y:S01]  /*1370*/  I2F.F16 R10, R10 ;  /* 0x0000000a000a7306 */ /* 0x000fe20000200c00 */
[----:B0-----:R-:W-:-:S07]  /*1380*/  PRMT R9, R26, 0x5410, R9 ;  /* 0x000054101a097816 */ /* 0x001fce0000000009 */
[----:B------:R-:W0:Y:S01]  /*1390*/  I2F.F16 R7, R7 ;  /* 0x0000000700077306 */ /* 0x000e220000200c00 */
[----:B---3--:R-:W-:Y:S01]  /*13a0*/  HMUL2 R22, R9, R8.H0_H0 ;  /* 0x2000000809167232 */ /* 0x008fe20000000000 */
[----:B0-----:R-:W-:-:S05]  /*13b0*/  PRMT R7, R10, 0x5410, R7 ;  /* 0x000054100a077816 */ /* 0x001fca0000000007 */
[----:B------:R-:W-:-:S05]  /*13c0*/  HMUL2 R23, R7, R8.H0_H0 ;  /* 0x2000000807177232 */ /* 0x000fca0000000000 */
[----:B------:R0:W-:Y:S01]  /*13d0*/  STL.64 [R6], R22 ;  /* 0x0000001606007387 */ /* 0x0001e20000100a00 */
[----:B------:R-:W-:Y:S05]  /*13e0*/  @!P0 BRA `(.L_x_18) ;  /* 0xfffffffc00508947 */ /* 0x000fea000383ffff */
.L_x_17:
[----:B------:R1:W5:Y:S01]  /*13f0*/  LDL.64 R100, [R1] ;  /* 0x0000000001647983 */ /* 0x0003620000100a00 */
[----:B------:R-:W2:Y:S01]  /*1400*/  LDCU UR6, c[0x0][0x3c8] ;  /* 0x00007900ff0677ac */ /* 0x000ea20008000800 */
[----:B------:R-:W-:Y:S01]  /*1410*/  HFMA2 R5, -RZ, RZ, 0, 0 ;  /* 0x00000000ff057431 */ /* 0x000fe200000001ff */
[----:B------:R-:W-:Y:S01]  /*1420*/  MOV R8, RZ ;  /* 0x000000ff00087202 */ /* 0x000fe20000000f00 */
[----:B------:R-:W-:Y:S01]  /*1430*/  HFMA2 R7, -RZ, RZ, 0, 0 ;  /* 0x00000000ff077431 */ /* 0x000fe200000001ff */
[----:B------:R-:W3:Y:S01]  /*1440*/  LDCU UR4, c[0x0][0x3cc] ;  /* 0x00007980ff0477ac */ /* 0x000ee20008000800 */
[----:B------:R-:W-:Y:S01]  /*1450*/  MOV R10, RZ ;  /* 0x000000ff000a7202 */ /* 0x000fe20000000f00 */
[----:B------:R-:W4:Y:S01]  /*1460*/  LDCU UR5, c[0x0][0x3d0] ;  /* 0x00007a00ff0577ac */ /* 0x000f220008000800 */
[----:B------:R-:W0:Y:S01]  /*1470*/  LDCU UR10, c[0x0][0x3d4] ;  /* 0x00007a80ff0a77ac */ /* 0x000e220008000800 */
[----:B------:R-:W1:Y:S01]  /*1480*/  LDCU UR11, c[0x0][0x3d8] ;  /* 0x00007b00ff0b77ac */ /* 0x000e620008000800 */
[----:B--2---:R-:W-:-:S02]  /*1490*/  ISETP.GT.AND P0, PT, R19, UR6, PT ;  /* 0x0000000613007c0c */ /* 0x004fc4000bf04270 */
[C---:B------:R-:W-:Y:S02]  /*14a0*/  VIMNMX R0, PT, PT, R19.reuse, UR6, PT ;  /* 0x0000000613007c48 */ /* 0x040fe4000bfe0100 */
[C---:B---3--:R-:W-:Y:S02]  /*14b0*/  ISETP.GT.AND P1, PT, R19.reuse, UR4, PT ;  /* 0x0000000413007c0c */ /* 0x048fe4000bf24270 */
[----:B------:R-:W-:Y:S02]  /*14c0*/  SHF.R.S32.HI R3, RZ, 0x1f, R0 ;  /* 0x0000001fff037819 */ /* 0x000fe40000011400 */
[----:B----4-:R-:W-:Y:S02]  /*14d0*/  ISETP.GT.AND P2, PT, R19, UR5, PT ;  /* 0x0000000513007c0c */ /* 0x010fe4000bf44270 */
[----:B------:R-:W-:Y:S01]  /*14e0*/  LEA.HI R3, R3, R0, RZ, 0x5 ;  /* 0x0000000003037211 */ /* 0x000fe200078f28ff */
[----:B------:R-:W-:Y:S01]  /*14f0*/  HFMA2 R0, -RZ, RZ, 0, 0 ;  /* 0x00000000ff007431 */ /* 0x000fe200000001ff */
[----:B0-----:R-:W-:-:S02]  /*1500*/  ISETP.GT.AND P3, PT, R19, UR10, PT ;  /* 0x0000000a13007c0c */ /* 0x001fc4000bf64270 */
[----:B------:R-:W-:Y:S02]  /*1510*/  SHF.R.S32.HI R9, RZ, 0x5, R3 ;  /* 0x00000005ff097819 */ /* 0x000fe40000011403 */
[----:B-1----:R-:W-:Y:S01]  /*1520*/  ISETP.GT.AND P4, PT, R19, UR11, PT ;  /* 0x0000000b13007c0c */ /* 0x002fe2000bf84270 */
[----:B------:R-:W-:-:S12]  /*1530*/  @!P0 BRA `(.L_x_19) ;  /* 0x00000000001c8947 */ /* 0x000fd80003800000 */
[----:B------:R-:W0:Y:S02]  /*1540*/  LDC R0, c[0x0][0x3cc] ;  /* 0x0000f300ff007b82 */ /* 0x000e240000000800 */
[----:B0-----:R-:W-:-:S04]  /*1550*/  VIMNMX R0, PT, PT, R19, R0, PT ;  /* 0x0000000013007248 */ /* 0x001fc80003fe0100 */
[----:B------:R-:W-:-:S04]  /*1560*/  IADD3 R0, PT, PT, R0, -UR6, RZ ;  /* 0x8000000600007c10 */ /* 0x000fc8000fffe0ff */
[----:B------:R-:W-:-:S04]  /*1570*/  SHF.R.S32.HI R3, RZ, 0x1f, R0 ;  /* 0x0000001fff037819 */ /* 0x000fc80000011400 */
[----:B------:R-:W-:-:S04]  /*1580*/  LEA.HI R3, R3, R0, RZ, 0x5 ;  /* 0x0000000003037211 */ /* 0x000fc800078f28ff */
[----:B------:R-:W-:-:S05]  /*1590*/  SHF.R.S32.HI R3, RZ, 0x5, R3 ;  /* 0x00000005ff037819 */ /* 0x000fca0000011403 */
[----:B------:R-:W-:-:S07]  /*15a0*/  IMAD R0, R3, 0x6, RZ ;  /* 0x0000000603007824 */ /* 0x000fce00078e02ff */
.L_x_19:
[----:B------:R-:W-:Y:S05]  /*15b0*/  @!P1 BRA `(.L_x_20) ;  /* 0x00000000001c9947 */ /* 0x000fea0003800000 */
[----:B------:R-:W0:Y:S02]  /*15c0*/  LDC R6, c[0x0][0x3d0] ;  /* 0x0000f400ff067b82 */ /* 0x000e240000000800 */
[----:B0-----:R-:W-:-:S04]  /*15d0*/  VIMNMX R3, PT, PT, R19, R6, PT ;  /* 0x0000000613037248 */ /* 0x001fc80003fe0100 */
[----:B------:R-:W-:-:S04]  /*15e0*/  IADD3 R3, PT, PT, R3, -UR4, RZ ;  /* 0x8000000403037c10 */ /* 0x000fc8000fffe0ff */
[----:B------:R-:W-:-:S04]  /*15f0*/  SHF.R.S32.HI R6, RZ, 0x1f, R3 ;  /* 0x0000001fff067819 */ /* 0x000fc80000011403 */
[----:B------:R-:W-:-:S04]  /*1600*/  LEA.HI R6, R6, R3, RZ, 0x5 ;  /* 0x0000000306067211 */ /* 0x000fc800078f28ff */
[----:B------:R-:W-:-:S04]  /*1610*/  SHF.R.S32.HI R6, RZ, 0x5, R6 ;  /* 0x00000005ff067819 */ /* 0x000fc80000011406 */
[----:B------:R-:W-:-:S07]  /*1620*/  LEA R5, R6, R6, 0x2 ;  /* 0x0000000606057211 */ /* 0x000fce00078e10ff */
.L_x_20:
[----:B------:R-:W-:Y:S05]  /*1630*/  @!P2 BRA `(.L_x_21) ;  /* 0x00000000001ca947 */ /* 0x000fea0003800000 */
[----:B------:R-:W0:Y:S02]  /*1640*/  LDC R6, c[0x0][0x3d4] ;  /* 0x0000f500ff067b82 */ /* 0x000e240000000800 */
[----:B0-----:R-:W-:-:S04]  /*1650*/  VIMNMX R3, PT, PT, R19, R6, PT ;  /* 0x0000000613037248 */ /* 0x001fc80003fe0100 */
[----:B------:R-:W-:-:S04]  /*1660*/  IADD3 R3, PT, PT, R3, -UR5, RZ ;  /* 0x8000000503037c10 */ /* 0x000fc8000fffe0ff */
[----:B------:R-:W-:-:S04]  /*1670*/  SHF.R.S32.HI R6, RZ, 0x1f, R3 ;  /* 0x0000001fff067819 */ /* 0x000fc80000011403 */
[----:B------:R-:W-:-:S04]  /*1680*/  LEA.HI R6, R6, R3, RZ, 0x5 ;  /* 0x0000000306067211 */ /* 0x000fc800078f28ff */
[----:B------:R-:W-:-:S04]  /*1690*/  SHF.R.S32.HI R6, RZ, 0x5, R6 ;  /* 0x00000005ff067819 */ /* 0x000fc80000011406 */
[----:B------:R-:W-:-:S07]  /*16a0*/  SHF.L.U32 R8, R6, 0x2, RZ ;  /* 0x0000000206087819 */ /* 0x000fce00000006ff */
.L_x_21:
        /* <DEDUP_REMOVED lines=8> */
.L_x_22:
        /* <DEDUP_REMOVED lines=8> */
.L_x_23:
[----:B------:R-:W-:Y:S01]  /*17b0*/  LEA R0, R9, R0, 0x3 ;  /* 0x0000000009007211 */ /* 0x000fe200078e18ff */
[----:B------:R-:W0:Y:S01]  /*17c0*/  S2UR UR5, SR_CgaCtaId ;  /* 0x00000000000579c3 */ /* 0x000e220000008800 */
[----:B------:R-:W1:Y:S01]  /*17d0*/  LDCU.64 UR10, c[0x0][0x388] ;  /* 0x00007100ff0a77ac */ /* 0x000e620008000a00 */
[----:B------:R-:W-:Y:S02]  /*17e0*/  VIMNMX R4, PT, PT, R4, UR6, PT ;  /* 0x0000000604047c48 */ /* 0x000fe4000bfe0100 */
[----:B------:R-:W-:Y:S01]  /*17f0*/  IADD3 R0, PT, PT, R8, R0, R5 ;  /* 0x0000000008007210 */ /* 0x000fe20007ffe005 */
[----:B------:R-:W-:Y:S01]  /*1800*/  UMOV UR4, 0x400 ;  /* 0x0000040000047882 */ /* 0x000fe20000000000 */
[----:B-----5:R-:W-:Y:S02]  /*1810*/  PRMT R98, R101, 0x7610, R101 ;  /* 0x0000761065627816 */ /* 0x020fe40000000065 */
[----:B------:R-:W-:Y:S02]  /*1820*/  IADD3 R0, PT, PT, R10, R0, R7 ;  /* 0x000000000a007210 */ /* 0x000fe40007ffe007 */
[----:B------:R-:W-:-:S02]  /*1830*/  MOV R14, RZ ;  /* 0x000000ff000e7202 */ /* 0x000fc40000000f00 */
[----:B------:R-:W-:Y:S01]  /*1840*/  PRMT R12, RZ, 0x5410, RZ ;  /* 0x00005410ff0c7816 */ /* 0x000fe200000000ff */
[----:B------:R-:W-:Y:S01]  /*1850*/  IMAD R3, R0, R13, RZ ;  /* 0x0000000d00037224 */ /* 0x000fe200078e02ff */
[----:B------:R-:W-:Y:S02]  /*1860*/  SHF.R.S32.HI R0, RZ, 0x1f, R16 ;  /* 0x0000001fff007819 */ /* 0x000fe40000011410 */
[----:B------:R-:W-:Y:S02]  /*1870*/  PRMT R11, RZ, 0x5410, RZ ;  /* 0x00005410ff0b7816 */ /* 0x000fe400000000ff */
[----:B------:R-:W-:Y:S02]  /*1880*/  IADD3 R5, P0, PT, R16, R3, RZ ;  /* 0x0000000310057210 */ /* 0x000fe40007f1e0ff */
[----:B------:R-:W-:Y:S02]  /*1890*/  PRMT R10, RZ, 0x5410, RZ ;  /* 0x00005410ff0a7816 */ /* 0x000fe400000000ff */
[----:B------:R-:W-:-:S02]  /*18a0*/  LEA.HI.X.SX32 R0, R3, R0, 0x1, P0 ;  /* 0x0000000003007211 */ /* 0x000fc400000f0eff */
[----:B------:R-:W-:Y:S01]  /*18b0*/  ISETP.GT.AND P0, PT, R4, R19, PT ;  /* 0x000000130400720c */ /* 0x000fe20003f04270 */
[----:B0-----:R-:W-:Y:S01]  /*18c0*/  ULEA UR4, UR5, UR4, 0x18 ;  /* 0x0000000405047291 */ /* 0x001fe2000f8ec0ff */
[C---:B------:R-:W-:Y:S02]  /*18d0*/  SHF.L.U32 R3, R5.reuse, 0x2, RZ ;  /* 0x0000000205037819 */ /* 0x040fe400000006ff */
[----:B------:R-:W-:Y:S02]  /*18e0*/  SHF.L.U64.HI R0, R5, 0x2, R0 ;  /* 0x0000000205007819 */ /* 0x000fe40000010200 */
[----:B-1----:R-:W-:Y:S02]  /*18f0*/  IADD3 R30, P1, PT, R3, UR10, RZ ;  /* 0x0000000a031e7c10 */ /* 0x002fe4000ff3e0ff */
[----:B------:R-:W-:Y:S02]  /*1900*/  PRMT R9, RZ, 0x5410, RZ ;  /* 0x00005410ff097816 */ /* 0x000fe400000000ff */
[----:B------:R-:W-:-:S02]  /*1910*/  IADD3.X R31, PT, PT, R0, UR11, RZ, P1, !PT ;  /* 0x0000000b001f7c10 */ /* 0x000fc40008ffe4ff */
[----:B------:R-:W-:Y:S02]  /*1920*/  PRMT R8, RZ, 0x5410, RZ ;  /* 0x00005410ff087816 */ /* 0x000fe400000000ff */
[----:B------:R-:W-:Y:S02]  /*1930*/  PRMT R7, RZ, 0x5410, RZ ;  /* 0x00005410ff077816 */ /* 0x000fe400000000ff */
[----:B------:R-:W-:Y:S02]  /*1940*/  PRMT R6, RZ, 0x5410, RZ ;  /* 0x00005410ff067816 */ /* 0x000fe400000000ff */
[----:B------:R-:W-:Y:S02]  /*1950*/  PRMT R5, RZ, 0x5410, RZ ;  /* 0x00005410ff057816 */ /* 0x000fe400000000ff */
[----:B------:R-:W-:Y:S02]  /*1960*/  IADD3 R4, PT, PT, R19, R18, RZ ;  /* 0x0000001213047210 */ /* 0x000fe40007ffe0ff */
[----:B------:R-:W-:-:S02]  /*1970*/  MOV R28, R30 ;  /* 0x0000001e001c7202 */ /* 0x000fc40000000f00 */
[----:B------:R-:W-:Y:S01]  /*1980*/  MOV R29, R31 ;  /* 0x0000001f001d7202 */ /* 0x000fe20000000f00 */
[----:B------:R-:W-:Y:S06]  /*1990*/  @!P0 BRA `(.L_x_24) ;  /* 0x0000005c00648947 */ /* 0x000fec0003800000 */
[----:B------:R-:W-:-:S04]  /*19a0*/  IMAD.WIDE.U32 R2, R2, 0x100, R20 ;  /* 0x0000010002027825 */ /* 0x000fc800078e0014 */
[----:B------:R-:W-:Y:S01]  /*19b0*/  HFMA2 R14, -RZ, RZ, 0, 0 ;  /* 0x00000000ff0e7431 */ /* 0x000fe200000001ff */
[----:B------:R-:W-:Y:S02]  /*19c0*/  VIMNMX R28, PT, PT, R15, UR6, PT ;  /* 0x000000060f1c7c48 */ /* 0x000fe4000bfe0100 */
[----:B------:R-:W-:Y:S02]  /*19d0*/  PRMT R12, RZ, 0x7610, R12 ;  /* 0x00007610ff0c7816 */ /* 0x000fe4000000000c */
[----:B------:R-:W-:-:S04]  /*19e0*/  IADD3 R20, P0, PT, R2, 0x2, RZ ;  /* 0x0000000202147810 */ /* 0x000fc80007f1e0ff */
[----:B------:R-:W-:-:S09]  /*19f0*/  IADD3.X R29, PT, PT, RZ, R3, RZ, P0, !PT ;  /* 0x00000003ff1d7210 */ /* 0x000fd200007fe4ff */
.L_x_29:
[----:B------:R-:W-:Y:S01]  /*1a00*/  ISETP.NE.AND P1, PT, R19, R4, PT ;  /* 0x000000041300720c */ /* 0x000fe20003f25270 */
[----:B0-----:R-:W0:Y:S01]  /*1a10*/  LDC R13, c[0x0][0x3ac] ;  /* 0x0000eb00ff0d7b82 */ /* 0x001e220000000800 */
[----:B------:R-:W-:Y:S02]  /*1a20*/  MOV R22, R30 ;  /* 0x0000001e00167202 */ /* 0x000fe40000000f00 */
[----:B------:R-:W-:-:S05]  /*1a30*/  MOV R23, R31 ;  /* 0x0000001f00177202 */ /* 0x000fca0000000f00 */
[----:B-----5:R1:W5:Y:S04]  /*1a40*/  LDG.E.128.CONSTANT R32, desc[UR8][R22.64] ;  /* 0x0000000816207981 */ /* 0x020368000c1e9d00 */
[----:B------:R-:W-:Y:S02]  /*1a50*/  @!P1 LEA R2, R14, R1, 0x3 ;  /* 0x000000010e029211 */ /* 0x000fe400078e18ff */
[----:B------:R-:W-:-:S04]  /*1a60*/  @!P1 MOV R21, R29 ;  /* 0x0000001d00159202 */ /* 0x000fc80000000f00 */
[----:B------:R-:W2:Y:S04]  /*1a70*/  @!P1 LDL.64 R2, [R2+0x8] ;  /* 0x0000080002029983 */ /* 0x000ea80000100a00 */
[----:B------:R-:W3:Y:S01]  /*1a80*/  @!P1 LDG.E.U16.CONSTANT R18, desc[UR8][R20.64] ;  /* 0x0000000814129981 */ /* 0x000ee2000c1e9500 */
[----:B------:R-:W-:Y:S02]  /*1a90*/  ISETP.GE.AND P0, PT, R17, 0x1, PT ;  /* 0x000000011100780c */ /* 0x000fe40003f06270 */
[----:B------:R-:W-:Y:S01]  /*1aa0*/  @!P1 IADD3 R0, PT, PT, R14, 0x1, RZ ;  /* 0x000000010e009810 */ /* 0x000fe20007ffe0ff */
[----:B0-----:R-:W-:-:S03]  /*1ab0*/  IMAD.WIDE R30, R13, 0x4, R22 ;  /* 0x000000040d1e7825 */ /* 0x001fc600078e0216 */
[----:B------:R-:W-:Y:S02]  /*1ac0*/  @!P1 MOV R14, R0 ;  /* 0x00000000000e9202 */ /* 0x000fe40000000f00 */
[----:B--2---:R-:W-:Y:S02]  /*1ad0*/  @!P1 PRMT R100, R2, 0x7610, R100 ;  /* 0x0000761002649816 */ /* 0x004fe40000000064 */
[----:B------:R-:W-:Y:S02]  /*1ae0*/  @!P1 PRMT R98, R3, 0x7610, R98 ;  /* 0x0000761003629816 */ /* 0x000fe40000000062 */
[----:B------:R-:W-:Y:S02]  /*1af0*/  @!P1 PRMT R100, R100, 0x7610, R2 ;  /* 0x0000761064649816 */ /* 0x000fe40000000002 */
[----:B------:R-:W-:Y:S02]  /*1b00*/  @!P1 PRMT R98, R98, 0x7610, R3 ;  /* 0x0000761062629816 */ /* 0x000fe40000000003 */
[----:B---3--:R-:W-:Y:S01]  /*1b10*/  @!P1 IADD3 R4, PT, PT, R18, R19, RZ ;  /* 0x0000001312049210 */ /* 0x008fe20007ffe0ff */
[----:B-1----:R-:W-:Y:S06]  /*1b20*/  @!P0 BRA `(.L_x_25) ;  /* 0x0000001400ac8947 */ /* 0x002fec0003800000 */
[----:B------:R-:W2:Y:S01]  /*1b30*/  LDG.E.128.CONSTANT R24, desc[UR8][R30.64] ;  /* 0x000000081e187981 */ /* 0x000ea2000c1e9d00 */
[----:B-----5:R-:W-:Y:S02]  /*1b40*/  LOP3.LUT R0, R33, 0xff, RZ, 0xc0, !PT ;  /* 0x000000ff21007812 */ /* 0x020fe400078ec0ff */
[----:B------:R-:W-:Y:S02]  /*1b50*/  LOP3.LUT R3, R34, 0xff, RZ, 0xc0, !PT ;  /* 0x000000ff22037812 */ /* 0x000fe400078ec0ff */
[----:B------:R-:W-:Y:S02]  /*1b60*/  IADD3 R2, PT, PT, R0, -0x80, RZ ;  /* 0xffffff8000027810 */ /* 0x000fe40007ffe0ff */
[----:B------:R-:W-:Y:S02]  /*1b70*/  IADD3 R3, PT, PT, R3, -0x80, RZ ;  /* 0xffffff8003037810 */ /* 0x000fe40007ffe0ff */
[----:B------:R0:W-:Y:S01]  /*1b80*/  I2F.F16 R46, R2 ;  /* 0x00000002002e7306 */ /* 0x0001e20000200c00 */
[----:B------:R-:W-:-:S02]  /*1b90*/  LOP3.LUT R0, R35, 0xff, RZ, 0xc0, !PT ;  /* 0x000000ff23007812 */ /* 0x000fc400078ec0ff */
[----:B------:R-:W-:Y:S02]  /*1ba0*/  LEA.HI R42, R32, 0xffffff80, RZ, 0x8 ;  /* 0xffffff80202a7811 */ /* 0x000fe400078f40ff */
[----:B------:R-:W-:Y:S02]  /*1bb0*/  IADD3 R18, PT, PT, R0, -0x80, RZ ;  /* 0xffffff8000127810 */ /* 0x000fe40007ffe0ff */
[----:B------:R-:W-:Y:S01]  /*1bc0*/  LOP3.LUT R0, R32, 0xff, RZ, 0xc0, !PT ;  /* 0x000000ff20007812 */ /* 0x000fe200078ec0ff */
[----:B------:R-:W-:Y:S01]  /*1bd0*/  I2F.F16 R47, R3 ;  /* 0x00000003002f7306 */ /* 0x000fe20000200c00 */
[----:B0-----:R-:W-:Y:S02]  /*1be0*/  SHF.R.U32.HI R2, RZ, 0x8, R32 ;  /* 0x00000008ff027819 */ /* 0x001fe40000011620 */
[----:B------:R-:W-:Y:S02]  /*1bf0*/  IADD3 R0, PT, PT, R0, -0x80, RZ ;  /* 0xffffff8000007810 */ /* 0x000fe40007ffe0ff */
[----:B------:R-:W-:-:S02]  /*1c00*/  LOP3.LUT R2, R2, 0xff, RZ, 0xc0, !PT ;  /* 0x000000ff02027812 */ /* 0x000fc400078ec0ff */
[----:B------:R-:W-:Y:S01]  /*1c10*/  SHF.R.U32.HI R32, RZ, 0x10, R32 ;  /* 0x00000010ff207819 */ /* 0x000fe20000011620 */
[----:B------:R0:W-:Y:S01]  /*1c20*/  I2F.F16 R43, R0 ;  /* 0x00000000002b7306 */ /* 0x0001e20000200c00 */
[----:B------:R-:W-:Y:S02]  /*1c30*/  IADD3 R2, PT, PT, R2, -0x80, RZ ;  /* 0xffffff8002027810 */ /* 0x000fe40007ffe0ff */
[----:B------:R-:W-:Y:S02]  /*1c40*/  LOP3.LUT R32, R32, 0xff, RZ, 0xc0, !PT ;  /* 0x000000ff20207812 */ /* 0x000fe400078ec0ff */
[----:B------:R-:W-:Y:S02]  /*1c50*/  SHF.R.U32.HI R21, RZ, 0x8, R35 ;  /* 0x00000008ff157819 */ /* 0x000fe40000011623 */
[----:B------:R-:W-:Y:S01]  /*1c60*/  IADD3 R32, PT, PT, R32, -0x80, RZ ;  /* 0xffffff8020207810 */ /* 0x000fe20007ffe0ff */
[----:B------:R1:W-:Y:S01]  /*1c70*/  I2F.F16 R44, R2 ;  /* 0x00000002002c7306 */ /* 0x0003e20000200c00 */
[----:B0-----:R-:W-:-:S02]  /*1c80*/  SHF.R.U32.HI R0, RZ, 0x8, R33 ;  /* 0x00000008ff007819 */ /* 0x001fc40000011621 */
[----:B------:R-:W-:Y:S02]  /*1c90*/  LOP3.LUT R21, R21, 0xff, RZ, 0xc0, !PT ;  /* 0x000000ff15157812 */ /* 0x000fe400078ec0ff */
[----:B------:R-:W-:Y:S02]  /*1ca0*/  LOP3.LUT R0, R0, 0xff, RZ, 0xc0, !PT ;  /* 0x000000ff00007812 */ /* 0x000fe400078ec0ff */
[----:B------:R-:W-:Y:S01]  /*1cb0*/  LEA.HI R41, R33, 0xffffff80, RZ, 0x8 ;  /* 0xffffff8021297811 */ /* 0x000fe200078f40ff */
[----:B------:R0:W-:Y:S01]  /*1cc0*/  I2F.F16 R58, R18 ;  /* 0x00000012003a7306 */ /* 0x0001e20000200c00 */
[----:B-1----:R-:W1:Y:S01]  /*1cd0*/  LDS.64 R2, [UR4] ;  /* 0x00000004ff027984 */ /* 0x002e620008000a00 */
[----:B------:R-:W-:Y:S02]  /*1ce0*/  IADD3 R0, PT, PT, R0, -0x80, RZ ;  /* 0xffffff8000007810 */ /* 0x000fe40007ffe0ff */
[----:B------:R-:W-:Y:S02]  /*1cf0*/  SHF.R.U32.HI R33, RZ, 0x10, R33 ;  /* 0x00000010ff217819 */ /* 0x000fe40000011621 */
[----:B------:R-:W-:-:S02]  /*1d00*/  LEA.HI R39, R34, 0xffffff80, RZ, 0x8 ;  /* 0xffffff8022277811 */ /* 0x000fc400078f40ff */
[----:B------:R3:W-:Y:S01]  /*1d10*/  I2F.F16 R60, R32 ;  /* 0x00000020003c7306 */ /* 0x0007e20000200c00 */
[--C-:B0-----:R-:W-:Y:S02]  /*1d20*/  SHF.R.U32.HI R18, RZ, 0x8, R34.reuse ;  /* 0x00000008ff127819 */ /* 0x101fe40000011622 */
[----:B------:R-:W-:Y:S02]  /*1d30*/  LOP3.LUT R33, R33, 0xff, RZ, 0xc0, !PT ;  /* 0x000000ff21217812 */ /* 0x000fe400078ec0ff */
[----:B------:R-:W-:Y:S02]  /*1d40*/  LOP3.LUT R18, R18, 0xff, RZ, 0xc0, !PT ;  /* 0x000000ff12127812 */ /* 0x000fe400078ec0ff */
[----:B------:R-:W-:Y:S01]  /*1d50*/  SHF.R.U32.HI R34, RZ, 0x10, R34 ;  /* 0x00000010ff227819 */ /* 0x000fe20000011622 */
[----:B------:R-:W-:Y:S01]  /*1d60*/  I2F.F16 R54, R0 ;  /* 0x0000000000367306 */ /* 0x000fe20000200c00 */
[----:B---3--:R-:W-:Y:S02]  /*1d70*/  IADD3 R32, PT, PT, R21, -0x80, RZ ;  /* 0xffffff8015207810 */ /* 0x008fe40007ffe0ff */
[----:B------:R-:W-:-:S02]  /*1d80*/  IADD3 R18, PT, PT, R18, -0x80, RZ ;  /* 0xffffff8012127810 */ /* 0x000fc40007ffe0ff */
[----:B------:R-:W-:Y:S02]  /*1d90*/  IADD3 R33, PT, PT, R33, -0x80, RZ ;  /* 0xffffff8021217810 */ /* 0x000fe40007ffe0ff */
[----:B------:R-:W-:Y:S01]  /*1da0*/  LOP3.LUT R34, R34, 0xff, RZ, 0xc0, !PT ;  /* 0x000000ff22227812 */ /* 0x000fe200078ec0ff */
[----:B------:R-:W-:Y:S01]  /*1db0*/  I2F.F16 R55, R18 ;  /* 0x0000001200377306 */ /* 0x000fe20000200c00 */
[----:B------:R-:W-:Y:S02]  /*1dc0*/  LEA.HI R40, R35, 0xffffff80, RZ, 0x8 ;  /* 0xffffff8023287811 */ /* 0x000fe400078f40ff */
[----:B------:R-:W-:Y:S02]  /*1dd0*/  IADD3 R34, PT, PT, R34, -0x80, RZ ;  /* 0xffffff8022227810 */ /* 0x000fe40007ffe0ff */
[----:B------:R-:W-:Y:S02]  /*1de0*/  SHF.R.U32.HI R35, RZ, 0x10, R35 ;  /* 0x00000010ff237819 */ /* 0x000fe40000011623 */
[----:B------:R-:W-:Y:S01]  /*1df0*/  ISETP.NE.AND P1, PT, R17, 0x1, PT ;  /* 0x000000011100780c */ /* 0x000fe20003f25270 */
[----:B------:R-:W-:Y:S01]  /*1e00*/  I2F.F16 R59, R32 ;  /* 0x00000020003b7306 */ /* 0x000fe20000200c00 */
[----:B------:R-:W-:-:S04]  /*1e10*/  LOP3.LUT R35, R35, 0xff, RZ, 0xc0, !PT ;  /* 0x000000ff23237812 */ /* 0x000fc800078ec0ff */
[----:B------:R-:W-:-:S03]  /*1e20*/  IADD3 R35, PT, PT, R35, -0x80, RZ ;  /* 0xffffff8023237810 */ /* 0x000fc60007ffe0ff */
[----:B------:R0:W-:Y:S01]  /*1e30*/  I2F.F16 R63, R33 ;  /* 0x00000021003f7306 */ /* 0x0001e20000200c00 */
[----:B-1----:R-:W-:Y:S02]  /*1e40*/  HADD2.F32 R52, -RZ, R2.H1_H1 ;  /* 0x30000002ff347230 */ /* 0x002fe40000004100 */
[--C-:B------:R-:W-:Y:S02]  /*1e50*/  HADD2.F32 R56, -RZ, R3.reuse.H0_H0 ;  /* 0x20000003ff387230 */ /* 0x100fe40000004100 */
[----:B------:R-:W-:-:S03]  /*1e60*/  HADD2.F32 R57, -RZ, R3.H1_H1 ;  /* 0x30000003ff397230 */ /* 0x000fc60000004100 */
[----:B------:R-:W-:Y:S01]  /*1e70*/  I2F.F16 R64, R34 ;  /* 0x0000002200407306 */ /* 0x000fe20000200c00 */
[----:B0-----:R-:W0:Y:S07]  /*1e80*/  LDS.64 R32, [UR4+0x8] ;  /* 0x00000804ff207984 */ /* 0x001e2e0008000a00 */
[----:B------:R-:W-:Y:S08]  /*1e90*/  I2F.F16 R66, R35 ;  /* 0x0000002300427306 */ /* 0x000ff00000200c00 */
[----:B------:R-:W1:Y:S08]  /*1ea0*/  I2F.F16 R41, R41 ;  /* 0x0000002900297306 */ /* 0x000e700000200c00 */
[----:B------:R-:W3:Y:S01]  /*1eb0*/  I2F.F16 R42, R42 ;  /* 0x0000002a002a7306 */ /* 0x000ee20000200c00 */
[----:B-1----:R-:W-:-:S07]  /*1ec0*/  HADD2.F32 R41, -RZ, R41.H0_H0 ;  /* 0x20000029ff297230 */ /* 0x002fce0000004100 */
[----:B------:R-:W1:Y:S01]  /*1ed0*/  I2F.F16 R39, R39 ;  /* 0x0000002700277306 */ /* 0x000e620000200c00 */
[----:B---3--:R-:W-:-:S07]  /*1ee0*/  HADD2.F32 R42, -RZ, R42.H0_H0 ;  /* 0x2000002aff2a7230 */ /* 0x008fce0000004100 */
[----:B------:R-:W3:Y:S01]  /*1ef0*/  I2F.F16 R40, R40 ;  /* 0x0000002800287306 */ /* 0x000ee20000200c00 */
[----:B-1----:R-:W-:Y:S02]  /*1f00*/  HADD2.F32 R39, -RZ, R39.H0_H0 ;  /* 0x20000027ff277230 */ /* 0x002fe40000004100 */
[----:B---3--:R-:W-:Y:S01]  /*1f10*/  HADD2.F32 R40, -RZ, R40.H0_H0 ;  /* 0x20000028ff287230 */ /* 0x008fe20000004100 */
[----:B--2---:R-:W-:Y:S02]  /*1f20*/  LOP3.LUT R0, R24, 0xff, RZ, 0xc0, !PT ;  /* 0x000000ff18007812 */ /* 0x004fe400078ec0ff */
[----:B------:R-:W-:Y:S02]  /*1f30*/  LOP3.LUT R21, R26, 0xff, RZ, 0xc0, !PT ;  /* 0x000000ff1a157812 */ /* 0x000fe400078ec0ff */
[----:B------:R-:W-:Y:S02]  /*1f40*/  IADD3 R0, PT, PT, R0, -0x80, RZ ;  /* 0xffffff8000007810 */ /* 0x000fe40007ffe0ff */
[----:B------:R-:W-:Y:S01]  /*1f50*/  IADD3 R50, PT, PT, R21, -0x80, RZ ;  /* 0xffffff8015327810 */ /* 0x000fe20007ffe0ff */
[----:B------:R-:W-:Y:S01]  /*1f60*/  HADD2.F32 R21, -RZ, R2.H0_H0 ;  /* 0x20000002ff157230 */ /* 0x000fe20000004100 */
[----:B------:R-:W-:Y:S01]  /*1f70*/  LOP3.LUT R18, R25, 0xff, RZ, 0xc0, !PT ;  /* 0x000000ff19127812 */ /* 0x000fe200078ec0ff */
[----:B------:R1:W-:Y:S01]  /*1f80*/  I2F.F16 R48, R0 ;  /* 0x0000000000307306 */ /* 0x0003e20000200c00 */
[----:B------:R-:W-:-:S02]  /*1f90*/  LOP3.LUT R2, R27, 0xff, RZ, 0xc0, !PT ;  /* 0x000000ff1b027812 */ /* 0x000fc400078ec0ff */
[----:B------:R-:W-:Y:S02]  /*1fa0*/  IADD3 R18, PT, PT, R18, -0x80, RZ ;  /* 0xffffff8012127810 */ /* 0x000fe40007ffe0ff */
[----:B------:R-:W-:Y:S02]  /*1fb0*/  IADD3 R51, PT, PT, R2, -0x80, RZ ;  /* 0xffffff8002337810 */ /* 0x000fe40007ffe0ff */
[----:B------:R-:W-:Y:S01]  /*1fc0*/  SHF.R.U32.HI R2, RZ, 0x8, R25 ;  /* 0x00000008ff027819 */ /* 0x000fe20000011619 */
[----:B------:R2:W-:Y:S01]  /*1fd0*/  I2F.F16 R49, R18 ;  /* 0x0000001200317306 */ /* 0x0005e20000200c00 */
[----:B-1----:R-:W-:Y:S02]  /*1fe0*/  SHF.R.U32.HI R0, RZ, 0x8, R24 ;  /* 0x00000008ff007819 */ /* 0x002fe40000011618 */
[----:B------:R-:W-:Y:S02]  /*1ff0*/  SHF.R.U32.HI R3, RZ, 0x8, R26 ;  /* 0x00000008ff037819 */ /* 0x000fe4000001161a */
[----:B------:R-:W-:-:S02]  /*2000*/  LOP3.LUT R0, R0, 0xff, RZ, 0xc0, !PT ;  /* 0x000000ff00007812 */ /* 0x000fc400078ec0ff */
[----:B------:R-:W-:Y:S01]  /*2010*/  LEA.HI R36, R24, 0xffffff80, RZ, 0x8 ;  /* 0xffffff8018247811 */ /* 0x000fe200078f40ff */
[----:B------:R-:W-:Y:S01]  /*2020*/  I2F.F16 R50, R50 ;  /* 0x0000003200327306 */ /* 0x000fe20000200c00 */
[----:B--2---:R-:W-:Y:S01]  /*2030*/  LOP3.LUT R18, R2, 0xff, RZ, 0xc0, !PT ;  /* 0x000000ff02127812 */ /* 0x004fe200078ec0ff */
[----:B------:R-:W-:Y:S01]  /*2040*/  HADD2.F32 R2, -RZ, R58.H0_H0 ;  /* 0x2000003aff027230 */ /* 0x000fe20000004100 */
[----:B------:R-:W-:Y:S02]  /*2050*/  SHF.R.U32.HI R45, RZ, 0x10, R24 ;  /* 0x00000010ff2d7819 */ /* 0x000fe40000011618 */
[----:B------:R-:W-:Y:S01]  /*2060*/  IADD3 R24, PT, PT, R0, -0x80, RZ ;  /* 0xffffff8000187810 */ /* 0x000fe20007ffe0ff */
[----:B------:R-:W-:Y:S01]  /*2070*/  HADD2.F32 R0, -RZ, R46.H0_H0 ;  /* 0x2000002eff007230 */ /* 0x000fe20000004100 */
[----:B------:R-:W-:Y:S01]  /*2080*/  LOP3.LUT R34, R3, 0xff, RZ, 0xc0, !PT ;  /* 0x000000ff03227812 */ /* 0x000fe200078ec0ff */
[----:B------:R-:W-:Y:S01]  /*2090*/  HADD2.F32 R3, -RZ, R43.H0_H0 ;  /* 0x2000002bff037230 */ /* 0x000fe20000004100 */
[----:B------:R-:W-:Y:S01]  /*20a0*/  IADD3 R46, PT, PT, R18, -0x80, RZ ;  /* 0xffffff80122e7810 */ /* 0x000fe20007ffe0ff */
[----:B------:R-:W-:Y:S01]  /*20b0*/  HADD2.F32 R18, -RZ, R47.H0_H0 ;  /* 0x2000002fff127230 */ /* 0x000fe20000004100 */
[----:B------:R-:W-:Y:S01]  /*20c0*/  IADD3 R47, PT, PT, R34, -0x80, RZ ;  /* 0xffffff80222f7810 */ /* 0x000fe20007ffe0ff */
[----:B------:R-:W-:Y:S01]  /*20d0*/  HADD2.F32 R34, -RZ, R44.H0_H0 ;  /* 0x2000002cff227230 */ /* 0x000fe20000004100 */
[----:B------:R-:W-:Y:S01]  /*20e0*/  SHF.R.U32.HI R35, RZ, 0x8, R27 ;  /* 0x00000008ff237819 */ /* 0x000fe2000001161b */
[----:B------:R-:W-:-:S02]  /*20f0*/  HADD2.F32 R43, -RZ, R55.H0_H0 ;  /* 0x20000037ff2b7230 */ /* 0x000fc40000004100 */
[----:B------:R-:W-:Y:S01]  /*2100*/  FFMA.FTZ R55, R3, R21, RZ ;  /* 0x0000001503377223 */ /* 0x000fe200000100ff */
[----:B------:R-:W-:Y:S02]  /*2110*/  HADD2.F32 R44, -RZ, R59.H0_H0 ;  /* 0x2000003bff2c7230 */ /* 0x000fe40000004100 */
[C---:B------:R-:W-:Y:S01]  /*2120*/  FFMA.FTZ R59, R21.reuse, R0, RZ ;  /* 0x00000000153b7223 */ /* 0x040fe200000100ff */
[C---:B------:R-:W-:Y:S01]  /*2130*/  FFMA.FTZ R58, R21.reuse, R18, RZ ;  /* 0x00000012153a7223 */ /* 0x040fe200000100ff */
[----:B------:R-:W-:Y:S01]  /*2140*/  FFMA.FTZ R21, R21, R2, RZ ;  /* 0x0000000215157223 */ /* 0x000fe200000100ff */
[----:B------:R-:W-:Y:S01]  /*2150*/  LOP3.LUT R53, R35, 0xff, RZ, 0xc0, !PT ;  /* 0x000000ff23357812 */ /* 0x000fe200078ec0ff */
[----:B------:R-:W-:Y:S02]  /*2160*/  HADD2.F32 R35, -RZ, R54.H0_H0 ;  /* 0x20000036ff237230 */ /* 0x000fe40000004100 */
[----:B------:R-:W-:Y:S01]  /*2170*/  FFMA.FTZ R54, R34, R52, R55 ;  /* 0x0000003422367223 */ /* 0x000fe20000010037 */
[----:B------:R-:W-:Y:S01]  /*2180*/  FFMA.FTZ R62, R52, R44, R21 ;  /* 0x0000002c343e7223 */ /* 0x000fe20000010015 */
[----:B------:R-:W-:-:S02]  /*2190*/  HADD2.F32 R21, -RZ, R60.H0_H0 ;  /* 0x2000003cff157230 */ /* 0x000fc40000004100 */
[C---:B------:R-:W-:Y:S01]  /*21a0*/  FFMA.FTZ R61, R52.reuse, R43, R58 ;  /* 0x0000002b343d7223 */ /* 0x040fe2000001003a */
[----:B------:R-:W-:Y:S01]  /*21b0*/  FFMA.FTZ R59, R52, R35, R59 ;  /* 0x00000023343b7223 */ /* 0x000fe2000001003b */
[----:B------:R-:W-:Y:S01]  /*21c0*/  LEA.HI R38, R26, 0xffffff80, RZ, 0x8 ;  /* 0xffffff801a267811 */ /* 0x000fe200078f40ff */
[----:B------:R-:W-:Y:S01]  /*21d0*/  I2F.F16 R51, R51 ;  /* 0x0000003300337306 */ /* 0x000fe20000200c00 */
[----:B------:R-:W-:Y:S01]  /*21e0*/  FFMA.FTZ R55, R21, R56, R54 ;  /* 0x0000003815377223 */ /* 0x000fe20000010036 */
[----:B------:R-:W-:Y:S02]  /*21f0*/  SHF.R.U32.HI R52, RZ, 0x10, R25 ;  /* 0x00000010ff347819 */ /* 0x000fe40000011619 */
[----:B------:R-:W-:Y:S01]  /*2200*/  SHF.R.U32.HI R54, RZ, 0x10, R27 ;  /* 0x00000010ff367819 */ /* 0x000fe2000001161b */
[----:B------:R-:W-:Y:S01]  /*2210*/  FFMA.FTZ R55, R42, R57, R55 ;  /* 0x000000392a377223 */ /* 0x000fe20000010037 */
[----:B------:R-:W-:Y:S02]  /*2220*/  SHF.R.U32.HI R26, RZ, 0x10, R26 ;  /* 0x00000010ff1a7819 */ /* 0x000fe4000001161a */
[----:B------:R-:W-:Y:S01]  /*2230*/  IADD3 R53, PT, PT, R53, -0x80, RZ ;  /* 0xffffff8035357810 */ /* 0x000fe20007ffe0ff */
[----:B------:R1:W-:Y:S01]  /*2240*/  I2F.F16 R65, R46 ;  /* 0x0000002e00417306 */ /* 0x0003e20000200c00 */
[----:B------:R-:W-:-:S02]  /*2250*/  LEA.HI R37, R25, 0xffffff80, RZ, 0x8 ;  /* 0xffffff8019257811 */ /* 0x000fc400078f40ff */
[----:B------:R-:W-:Y:S01]  /*2260*/  LOP3.LUT R25, R45, 0xff, RZ, 0xc0, !PT ;  /* 0x000000ff2d197812 */ /* 0x000fe200078ec0ff */
[----:B------:R-:W-:Y:S01]  /*2270*/  HADD2.F32 R45, -RZ, R63.H0_H0 ;  /* 0x2000003fff2d7230 */ /* 0x000fe20000004100 */
[----:B------:R-:W-:Y:S01]  /*2280*/  LOP3.LUT R52, R52, 0xff, RZ, 0xc0, !PT ;  /* 0x000000ff34347812 */ /* 0x000fe200078ec0ff */
[----:B0-----:R-:W-:Y:S01]  /*2290*/  HADD2.F32 R63, -RZ, R33.H1_H1 ;  /* 0x30000021ff3f7230 */ /* 0x001fe20000004100 */
[----:B------:R-:W-:Y:S01]  /*22a0*/  LOP3.LUT R54, R54, 0xff, RZ, 0xc0, !PT ;  /* 0x000000ff36367812 */ /* 0x000fe200078ec0ff */
[----:B------:R0:W-:Y:S01]  /*22b0*/  I2F.F16 R67, R47 ;  /* 0x0000002f00437306 */ /* 0x0001e20000200c00 */
[----:B------:R-:W-:Y:S01]  /*22c0*/  LOP3.LUT R26, R26, 0xff, RZ, 0xc0, !PT ;  /* 0x000000ff1a1a7812 */ /* 0x000fe200078ec0ff */
[----:B-1----:R-:W-:Y:S01]  /*22d0*/  HADD2.F32 R46, -RZ, R64.H0_H0 ;  /* 0x20000040ff2e7230 */ /* 0x002fe20000004100 */
[----:B------:R-:W-:Y:S01]  /*22e0*/  IADD3 R25, PT, PT, R25, -0x80, RZ ;  /* 0xffffff8019197810 */ /* 0x000fe20007ffe0ff */
[----:B------:R-:W-:Y:S01]  /*22f0*/  FFMA.FTZ R58, R56, R45, R59 ;  /* 0x0000002d383a7223 */ /* 0x000fe2000001003b */
[----:B------:R-:W-:-:S02]  /*2300*/  IADD3 R52, PT, PT, R52, -0x80, RZ ;  /* 0xffffff8034347810 */ /* 0x000fc40007ffe0ff */
[----:B------:R-:W-:Y:S01]  /*2310*/  IADD3 R54, PT, PT, R54, -0x80, RZ ;  /* 0xffffff8036367810 */ /* 0x000fe20007ffe0ff */
[----:B------:R-:W1:Y:S01]  /*2320*/  I2F.F16 R24, R24 ;  /* 0x0000001800187306 */ /* 0x000e620000200c00 */
[----:B0-----:R-:W-:Y:S01]  /*2330*/  HADD2.F32 R47, -RZ, R66.H0_H0 ;  /* 0x20000042ff2f7230 */ /* 0x001fe20000004100 */
[----:B------:R-:W-:Y:S01]  /*2340*/  IADD3 R26, PT, PT, R26, -0x80, RZ ;  /* 0xffffff801a1a7810 */ /* 0x000fe20007ffe0ff */
[C---:B------:R-:W-:Y:S01]  /*2350*/  FFMA.FTZ R60, R56.reuse, R46, R61 ;  /* 0x0000002e383c7223 */ /* 0x040fe2000001003d */
[----:B------:R-:W-:Y:S02]  /*2360*/  LEA.HI R27, R27, 0xffffff80, RZ, 0x8 ;  /* 0xffffff801b1b7811 */ /* 0x000fe400078f40ff */
[----:B------:R-:W-:Y:S01]  /*2370*/  FFMA.FTZ R59, R56, R47, R62 ;  /* 0x0000002f383b7223 */ /* 0x000fe2000001003e */
[----:B------:R-:W-:Y:S01]  /*2380*/  FFMA.FTZ R56, R57, R41, R58 ;  /* 0x0000002939387223 */ /* 0x000fe2000001003a */
[----:B------:R-:W0:Y:S01]  /*2390*/  I2F.F16 R53, R53 ;  /* 0x0000003500357306 */ /* 0x000e220000200c00 */
[----:B------:R-:W-:-:S02]  /*23a0*/  HADD2.F32 R58, -RZ, R32.H1_H1 ;  /* 0x30000020ff3a7230 */ /* 0x000fc40000004100 */
[C---:B------:R-:W-:Y:S01]  /*23b0*/  FFMA.FTZ R62, R57.reuse, R39, R60 ;  /* 0x00000027393e7223 */ /* 0x040fe2000001003c */
[----:B------:R-:W-:Y:S01]  /*23c0*/  FFMA.FTZ R57, R57, R40, R59 ;  /* 0x0000002839397223 */ /* 0x000fe2000001003b */
[----:B------:R-:W-:Y:S02]  /*23d0*/  HADD2.F32 R60, -RZ, R33.H0_H0 ;  /* 0x20000021ff3c7230 */ /* 0x000fe40000004100 */
[----:B-1----:R-:W-:Y:S01]  /*23e0*/  HADD2.F32 R33, -RZ, R24.H0_H0 ;  /* 0x20000018ff217230 */ /* 0x002fe20000004100 */
[----:B------:R1:W2:Y:S01]  /*23f0*/  I2F.F16 R64, R25 ;  /* 0x0000001900407306 */ /* 0x0002a20000200c00 */
[----:B0-----:R-:W-:-:S07]  /*2400*/  HADD2.F32 R53, -RZ, R53.H0_H0 ;  /* 0x20000035ff357230 */ /* 0x001fce0000004100 */
[----:B------:R0:W-:Y:S01]  /*2410*/  I2F.F16 R66, R52 ;  /* 0x0000003400427306 */ /* 0x0001e20000200c00 */
[----:B-1----:R-:W-:Y:S02]  /*2420*/  HADD2.F32 R25, -RZ, R32.H0_H0 ;  /* 0x20000020ff197230 */ /* 0x002fe40000004100 */
[----:B------:R-:W-:Y:S02]  /*2430*/  HADD2.F32 R32, -RZ, R48.H0_H0 ;  /* 0x20000030ff207230 */ /* 0x000fe40000004100 */
[----:B------:R-:W-:Y:S02]  /*2440*/  HADD2.F32 R48, -RZ, R49.H0_H0 ;  /* 0x20000031ff307230 */ /* 0x000fe40000004100 */
[----:B------:R-:W-:Y:S01]  /*2450*/  HADD2.F32 R49, -RZ, R50.H0_H0 ;  /* 0x20000032ff317230 */ /* 0x000fe20000004100 */
[----:B------:R2:W1:Y:S01]  /*2460*/  I2F.F16 R69, R54 ;  /* 0x0000003600457306 */ /* 0x0004620000200c00 */
[----:B------:R-:W-:Y:S02]  /*2470*/  HADD2.F32 R50, -RZ, R51.H0_H0 ;  /* 0x20000033ff327230 */ /* 0x000fe40000004100 */
[----:B------:R-:W-:Y:S01]  /*2480*/  FFMA.FTZ R59, R25, R48, R56 ;  /* 0x00000030193b7223 */ /* 0x000fe20000010038 */
[----:B------:R-:W-:-:S02]  /*2490*/  HADD2.F32 R51, -RZ, R65.H0_H0 ;  /* 0x20000041ff337230 */ /* 0x000fc40000004100 */
[C---:B------:R-:W-:Y:S01]  /*24a0*/  FFMA.FTZ R61, R25.reuse, R49, R62 ;  /* 0x00000031193d7223 */ /* 0x040fe2000001003e */
[----:B0-----:R-:W-:Y:S02]  /*24b0*/  HADD2.F32 R52, -RZ, R67.H0_H0 ;  /* 0x20000043ff347230 */ /* 0x001fe40000004100 */
[----:B------:R-:W-:Y:S01]  /*24c0*/  FFMA.FTZ R62, R25, R50, R57 ;  /* 0x00000032193e7223 */ /* 0x000fe20000010039 */
[----:B------:R0:W3:Y:S01]  /*24d0*/  I2F.F16 R68, R26 ;  /* 0x0000001a00447306 */ /* 0x0000e20000200c00 */
[----:B--2---:R-:W-:Y:S02]  /*24e0*/  HADD2.F32 R54, -RZ, R64.H0_H0 ;  /* 0x20000040ff367230 */ /* 0x004fe40000004100 */
[C---:B------:R-:W-:Y:S01]  /*24f0*/  FFMA.FTZ R59, R58.reuse, R51, R59 ;  /* 0x000000333a3b7223 */ /* 0x040fe2000001003b */
[C---:B------:R-:W-:Y:S01]  /*2500*/  FFMA.FTZ R62, R58.reuse, R53, R62 ;  /* 0x000000353a3e7223 */ /* 0x040fe2000001003e */
[----:B------:R-:W-:Y:S01]  /*2510*/  FFMA.FTZ R61, R58, R52, R61 ;  /* 0x000000343a3d7223 */ /* 0x000fe2000001003d */
[----:B-1----:R-:W-:-:S02]  /*2520*/  HADD2.F32 R57, -RZ, R69.H0_H0 ;  /* 0x20000045ff397230 */ /* 0x002fc40000004100 */
[----:B------:R-:W1:Y:S01]  /*2530*/  I2F.F16 R36, R36 ;  /* 0x0000002400247306 */ /* 0x000e620000200c00 */
[----:B0-----:R-:W-:Y:S01]  /*2540*/  FFMA.FTZ R26, R32, R25, R55 ;  /* 0x00000019201a7223 */ /* 0x001fe20000010037 */
[----:B------:R-:W-:-:S03]  /*2550*/  HADD2.F32 R55, -RZ, R66.H0_H0 ;  /* 0x20000042ff377230 */ /* 0x000fc60000004100 */
[----:B------:R-:W-:Y:S01]  /*2560*/  FFMA.FTZ R25, R33, R58, R26 ;  /* 0x0000003a21197223 */ /* 0x000fe2000001001a */
[----:B------:R-:W-:Y:S01]  /*2570*/  FFMA.FTZ R26, R60, R57, R62 ;  /* 0x000000393c1a7223 */ /* 0x000fe2000001003e */
[----:B---3--:R-:W-:Y:S01]  /*2580*/  HADD2.F32 R56, -RZ, R68.H0_H0 ;  /* 0x20000044ff387230 */ /* 0x008fe20000004100 */
[----:B------:R-:W0:Y:S01]  /*2590*/  I2F.F16 R37, R37 ;  /* 0x0000002500257306 */ /* 0x000e220000200c00 */
[----:B------:R-:W-:Y:S01]  /*25a0*/  FFMA.FTZ R25, R54, R60, R25 ;  /* 0x0000003c36197223 */ /* 0x000fe20000010019 */
[----:B------:R-:W-:Y:S01]  /*25b0*/  FFMA.FTZ R24, R60, R55, R59 ;  /* 0x000000373c187223 */ /* 0x000fe2000001003b */
[--C-:B------:R-:W-:Y:S02]  /*25c0*/  HADD2.F32 R58, -RZ, R100.reuse.H0_H0 ;  /* 0x20000064ff3a7230 */ /* 0x100fe40000004100 */
[----:B------:R-:W-:Y:S02]  /*25d0*/  HADD2.F32 R59, -RZ, R100.H1_H1 ;  /* 0x30000064ff3b7230 */ /* 0x000fe40000004100 */
[----:B-1----:R-:W-:Y:S01]  /*25e0*/  HADD2.F32 R36, -RZ, R36.H0_H0 ;  /* 0x20000024ff247230 */ /* 0x002fe20000004100 */
[----:B------:R-:W1:Y:S04]  /*25f0*/  I2F.F16 R38, R38 ;  /* 0x0000002600267306 */ /* 0x000e680000200c00 */
[----:B------:R-:W-:Y:S01]  /*2600*/  FFMA.FTZ R25, R36, R63, R25 ;  /* 0x0000003f24197223 */ /* 0x000fe20000010019 */
[----:B0-----:R-:W-:-:S03]  /*2610*/  HADD2.F32 R37, -RZ, R37.H0_H0 ;  /* 0x20000025ff257230 */ /* 0x001fc60000004100 */
[----:B------:R0:W2:Y:S01]  /*2620*/  I2F.F16 R70, R27 ;  /* 0x0000001b00467306 */ /* 0x0000a20000200c00 */
[----:B------:R-:W-:Y:S01]  /*2630*/  FMUL.FTZ R25, R58, R25 ;  /* 0x000000193a197220 */ /* 0x000fe20000410000 */
[----:B------:R-:W-:-:S04]  /*2640*/  FFMA.FTZ R24, R63, R37, R24 ;  /* 0x000000253f187223 */ /* 0x000fc80000010018 */
[----:B------:R-:W-:Y:S01]  /*2650*/  F2FP.F16.F32.PACK_AB R25, RZ, R25 ;  /* 0x00000019ff19723e */ /* 0x000fe200000000ff */
[----:B-1----:R-:W-:Y:S02]  /*2660*/  HADD2.F32 R62, -RZ, R38.H0_H0 ;  /* 0x20000026ff3e7230 */ /* 0x002fe40000004100 */
[----:B------:R-:W-:Y:S01]  /*2670*/  FMUL.FTZ R24, R59, R24 ;  /* 0x000000183b187220 */ /* 0x000fe20000410000 */
[----:B0-----:R-:W-:Y:S01]  /*2680*/  FFMA.FTZ R27, R60, R56, R61 ;  /* 0x000000383c1b7223 */ /* 0x001fe2000001003d */
[--C-:B------:R-:W-:Y:S02]  /*2690*/  HADD2.F32 R60, -RZ, R98.reuse.H0_H0 ;  /* 0x20000062ff3c7230 */ /* 0x100fe40000004100 */
[----:B------:R-:W-:Y:S02]  /*26a0*/  HADD2.F32 R38, -RZ, R98.H1_H1 ;  /* 0x30000062ff267230 */ /* 0x000fe40000004100 */
[----:B------:R-:W-:Y:S01]  /*26b0*/  FFMA.FTZ R27, R63, R62, R27 ;  /* 0x0000003e3f1b7223 */ /* 0x000fe2000001001b */
[----:B------:R-:W-:Y:S01]  /*26c0*/  F2FP.F16.F32.PACK_AB R24, RZ, R24 ;  /* 0x00000018ff18723e */ /* 0x000fe200000000ff */
[----:B--2---:R-:W-:-:S02]  /*26d0*/  HADD2.F32 R61, -RZ, R70.H0_H0 ;  /* 0x20000046ff3d7230 */ /* 0x004fc40000004100 */
[----:B------:R-:W-:Y:S01]  /*26e0*/  FMUL.FTZ R27, R60, R27 ;  /* 0x0000001b3c1b7220 */ /* 0x000fe20000410000 */
[----:B------:R-:W-:Y:S02]  /*26f0*/  PRMT R25, R25, 0x5410, R24 ;  /* 0x0000541019197816 */ /* 0x000fe40000000018 */
[----:B------:R-:W-:Y:S02]  /*2700*/  FFMA.FTZ R63, R63, R61, R26 ;  /* 0x0000003d3f3f7223 */ /* 0x000fe4000001001a */
[----:B------:R-:W-:Y:S02]  /*2710*/  F2FP.F16.F32.PACK_AB R27, RZ, R27 ;  /* 0x0000001bff1b723e */ /* 0x000fe400000000ff */
[----:B------:R-:W-:Y:S01]  /*2720*/  FMUL.FTZ R63, R38, R63 ;  /* 0x0000003f263f7220 */ /* 0x000fe20000410000 */
[----:B------:R-:W-:-:S04]  /*2730*/  HFMA2 R12, R25, 1, 1, R12 ;  /* 0x3c003c00190c7831 */ /* 0x000fc8000000000c */
[----:B------:R-:W-:-:S04]  /*2740*/  F2FP.F16.F32.PACK_AB R63, RZ, R63 ;  /* 0x0000003fff3f723e */ /* 0x000fc800000000ff */
[----:B------:R-:W-:-:S05]  /*2750*/  PRMT R27, R27, 0x5410, R63 ;  /* 0x000054101b1b7816 */ /* 0x000fca000000003f */
[----:B------:R-:W-:Y:S01]  /*2760*/  HADD2 R11, R27, R11 ;  /* 0x0000000b1b0b7230 */ /* 0x000fe20000000000 */
[----:B------:R-:W-:Y:S06]  /*2770*/  @!P1 BRA `(.L_x_25) ;  /* 0x0000000800989947 */ /* 0x000fec0003800000 */
[----:B------:R-:W0:Y:S01]  /*2780*/  LDS.64 R24, [UR4+0x80] ;  /* 0x00008004ff187984 */ /* 0x000e220008000a00 */
[----:B------:R-:W-:-:S03]  /*2790*/  ISETP.NE.AND P1, PT, R17, 0x2, PT ;  /* 0x000000021100780c */ /* 0x000fc60003f25270 */
[----:B------:R-:W1:Y:S01]  /*27a0*/  LDS.64 R26, [UR4+0x88] ;  /* 0x00008804ff1a7984 */ /* 0x000e620008000a00 */
[--C-:B0-----:R-:W-:Y:S02]  /*27b0*/  HADD2.F32 R63, -RZ, R24.reuse.H0_H0 ;  /* 0x20000018ff3f7230 */ /* 0x101fe40000004100 */
[----:B------:R-:W-:Y:S02]  /*27c0*/  HADD2.F32 R24, -RZ, R24.H1_H1 ;  /* 0x30000018ff187230 */ /* 0x000fe40000004100 */
[--C-:B------:R-:W-:Y:S02]  /*27d0*/  HADD2.F32 R66, -RZ, R25.reuse.H0_H0 ;  /* 0x20000019ff427230 */ /* 0x100fe40000004100 */
[-C--:B------:R-:W-:Y:S01]  /*27e0*/  FFMA.FTZ R68, R0, R63.reuse, RZ ;  /* 0x0000003f00447223 */ /* 0x080fe200000100ff */
[----:B------:R-:W-:Y:S02]  /*27f0*/  HADD2.F32 R65, -RZ, R25.H1_H1 ;  /* 0x30000019ff417230 */ /* 0x000fe40000004100 */
[-C--:B------:R-:W-:Y:S01]  /*2800*/  FFMA.FTZ R25, R3, R63.reuse, RZ ;  /* 0x0000003f03197223 */ /* 0x080fe200000100ff */
[-C--:B------:R-:W-:Y:S01]  /*2810*/  FFMA.FTZ R70, R18, R63.reuse, RZ ;  /* 0x0000003f12467223 */ /* 0x080fe200000100ff */
[----:B------:R-:W-:Y:S01]  /*2820*/  FFMA.FTZ R67, R2, R63, RZ ;  /* 0x0000003f02437223 */ /* 0x000fe200000100ff */
[-C--:B------:R-:W-:Y:S01]  /*2830*/  FFMA.FTZ R68, R35, R24.reuse, R68 ;  /* 0x0000001823447223 */ /* 0x080fe20000010044 */
[-C--:B------:R-:W-:Y:S01]  /*2840*/  FFMA.FTZ R64, R34, R24.reuse, R25 ;  /* 0x0000001822407223 */ /* 0x080fe20000010019 */
[-C--:B------:R-:W-:Y:S01]  /*2850*/  FFMA.FTZ R63, R43, R24.reuse, R70 ;  /* 0x000000182b3f7223 */ /* 0x080fe20000010046 */
[----:B------:R-:W-:Y:S01]  /*2860*/  FFMA.FTZ R70, R44, R24, R67 ;  /* 0x000000182c467223 */ /* 0x000fe20000010043 */
[-C--:B------:R-:W-:Y:S01]  /*2870*/  FFMA.FTZ R68, R45, R66.reuse, R68 ;  /* 0x000000422d447223 */ /* 0x080fe20000010044 */
[-C--:B------:R-:W-:Y:S01]  /*2880*/  FFMA.FTZ R25, R21, R66.reuse, R64 ;  /* 0x0000004215197223 */ /* 0x080fe20000010040 */
[-C--:B------:R-:W-:Y:S01]  /*2890*/  FFMA.FTZ R24, R46, R66.reuse, R63 ;  /* 0x000000422e187223 */ /* 0x080fe2000001003f */
[----:B------:R-:W-:Y:S01]  /*28a0*/  FFMA.FTZ R69, R47, R66, R70 ;  /* 0x000000422f457223 */ /* 0x000fe20000010046 */
[----:B-1----:R-:W-:-:S02]  /*28b0*/  HADD2.F32 R63, -RZ, R26.H0_H0 ;  /* 0x2000001aff3f7230 */ /* 0x002fc40000004100 */
[-C--:B------:R-:W-:Y:S01]  /*28c0*/  FFMA.FTZ R25, R42, R65.reuse, R25 ;  /* 0x000000412a197223 */ /* 0x080fe20000010019 */
[-C--:B------:R-:W-:Y:S01]  /*28d0*/  FFMA.FTZ R67, R41, R65.reuse, R68 ;  /* 0x0000004129437223 */ /* 0x080fe20000010044 */
[-C--:B------:R-:W-:Y:S01]  /*28e0*/  FFMA.FTZ R68, R39, R65.reuse, R24 ;  /* 0x0000004127447223 */ /* 0x080fe20000010018 */
[----:B------:R-:W-:Y:S01]  /*28f0*/  FFMA.FTZ R69, R40, R65, R69 ;  /* 0x0000004128457223 */ /* 0x000fe20000010045 */
[----:B------:R-:W-:Y:S02]  /*2900*/  HADD2.F32 R26, -RZ, R26.H1_H1 ;  /* 0x3000001aff1a7230 */ /* 0x000fe40000004100 */
[-C--:B------:R-:W-:Y:S01]  /*2910*/  FFMA.FTZ R24, R32, R63.reuse, R25 ;  /* 0x0000003f20187223 */ /* 0x080fe20000010019 */
[-C--:B------:R-:W-:Y:S01]  /*2920*/  FFMA.FTZ R66, R48, R63.reuse, R67 ;  /* 0x0000003f30427223 */ /* 0x080fe20000010043 */
[-C--:B------:R-:W-:Y:S01]  /*2930*/  FFMA.FTZ R65, R49, R63.reuse, R68 ;  /* 0x0000003f31417223 */ /* 0x080fe20000010044 */
[--C-:B------:R-:W-:Y:S02]  /*2940*/  HADD2.F32 R64, -RZ, R27.reuse.H0_H0 ;  /* 0x2000001bff407230 */ /* 0x100fe40000004100 */
[----:B------:R-:W-:Y:S01]  /*2950*/  FFMA.FTZ R68, R50, R63, R69 ;  /* 0x0000003f32447223 */ /* 0x000fe20000010045 */
[-C--:B------:R-:W-:Y:S01]  /*2960*/  FFMA.FTZ R25, R33, R26.reuse, R24 ;  /* 0x0000001a21197223 */ /* 0x080fe20000010018 */
[-C--:B------:R-:W-:Y:S01]  /*2970*/  FFMA.FTZ R66, R51, R26.reuse, R66 ;  /* 0x0000001a33427223 */ /* 0x080fe20000010042 */
[----:B------:R-:W-:Y:S01]  /*2980*/  FFMA.FTZ R65, R52, R26, R65 ;  /* 0x0000001a34417223 */ /* 0x000fe20000010041 */
[----:B------:R-:W-:-:S02]  /*2990*/  HADD2.F32 R27, -RZ, R27.H1_H1 ;  /* 0x3000001bff1b7230 */ /* 0x000fc40000004100 */
[----:B------:R-:W-:Y:S01]  /*29a0*/  FFMA.FTZ R68, R53, R26, R68 ;  /* 0x0000001a35447223 */ /* 0x000fe20000010044 */
        /* <DEDUP_REMOVED lines=8> */
[----:B------:R-:W-:Y:S01]  /*2a30*/  FMUL.FTZ R25, R58, R25 ;  /* 0x000000193a197220 */ /* 0x000fe20000410000 */
[----:B------:R-:W-:Y:S01]  /*2a40*/  FMUL.FTZ R66, R59, R66 ;  /* 0x000000423b427220 */ /* 0x000fe20000410000 */
[----:B------:R-:W-:Y:S01]  /*2a50*/  FMUL.FTZ R65, R60, R65 ;  /* 0x000000413c417220 */ /* 0x000fe20000410000 */
[----:B------:R-:W-:-:S02]  /*2a60*/  FMUL.FTZ R27, R38, R27 ;  /* 0x0000001b261b7220 */ /* 0x000fc40000410000 */
[----:B------:R-:W-:Y:S02]  /*2a70*/  F2FP.F16.F32.PACK_AB R25, RZ, R25 ;  /* 0x00000019ff19723e */ /* 0x000fe400000000ff */
[----:B------:R-:W-:Y:S02]  /*2a80*/  F2FP.F16.F32.PACK_AB R66, RZ, R66 ;  /* 0x00000042ff42723e */ /* 0x000fe400000000ff */
[----:B------:R-:W-:Y:S02]  /*2a90*/  F2FP.F16.F32.PACK_AB R65, RZ, R65 ;  /* 0x00000041ff41723e */ /* 0x000fe400000000ff */
[----:B------:R-:W-:Y:S02]  /*2aa0*/  F2FP.F16.F32.PACK_AB R27, RZ, R27 ;  /* 0x0000001bff1b723e */ /* 0x000fe400000000ff */
[----:B------:R-:W-:Y:S02]  /*2ab0*/  PRMT R25, R25, 0x5410, R66 ;  /* 0x0000541019197816 */ /* 0x000fe40000000042 */
[----:B------:R-:W-:-:S03]  /*2ac0*/  PRMT R65, R65, 0x5410, R27 ;  /* 0x0000541041417816 */ /* 0x000fc6000000001b */
[----:B------:R-:W-:Y:S02]  /*2ad0*/  HFMA2 R10, R25, 1, 1, R10 ;  /* 0x3c003c00190a7831 */ /* 0x000fe4000000000a */
        /* <DEDUP_REMOVED lines=58> */
[----:B------:R-:W0:Y:S04]  /*2e80*/  LDS.64 R24, [UR4+0x180] ;  /* 0x00018004ff187984 */ /* 0x000e280008000a00 */
[----:B------:R-:W1:Y:S01]  /*2e90*/  LDS.64 R26, [UR4+0x188] ;  /* 0x00018804ff1a7984 */ /* 0x000e620008000a00 */
[--C-:B0-----:R-:W-:Y:S02]  /*2ea0*/  HADD2.F32 R63, -RZ, R24.reuse.H0_H0 ;  /* 0x20000018ff3f7230 */ /* 0x101fe40000004100 */
[----:B------:R-:W-:Y:S02]  /*2eb0*/  HADD2.F32 R24, -RZ, R24.H1_H1 ;  /* 0x30000018ff187230 */ /* 0x000fe40000004100 */
[--C-:B------:R-:W-:Y:S02]  /*2ec0*/  HADD2.F32 R64, -RZ, R25.reuse.H0_H0 ;  /* 0x20000019ff407230 */ /* 0x100fe40000004100 */
[-C--:B------:R-:W-:Y:S01]  /*2ed0*/  FFMA.FTZ R3, R3, R63.reuse, RZ ;  /* 0x0000003f03037223 */ /* 0x080fe200000100ff */
[-C--:B------:R-:W-:Y:S01]  /*2ee0*/  FFMA.FTZ R0, R0, R63.reuse, RZ ;  /* 0x0000003f00007223 */ /* 0x080fe200000100ff */
[-C--:B------:R-:W-:Y:S01]  /*2ef0*/  FFMA.FTZ R18, R18, R63.reuse, RZ ;  /* 0x0000003f12127223 */ /* 0x080fe200000100ff */
[----:B------:R-:W-:Y:S01]  /*2f00*/  FFMA.FTZ R63, R2, R63, RZ ;  /* 0x0000003f023f7223 */ /* 0x000fe200000100ff */
        /* <DEDUP_REMOVED lines=9> */
[--C-:B-1----:R-:W-:Y:S02]  /*2fa0*/  HADD2.F32 R3, -RZ, R26.reuse.H0_H0 ;  /* 0x2000001aff037230 */ /* 0x102fe40000004100 */
[-C--:B------:R-:W-:Y:S01]  /*2fb0*/  FFMA.FTZ R21, R42, R25.reuse, R21 ;  /* 0x000000192a157223 */ /* 0x080fe20000010015 */
[-C--:B------:R-:W-:Y:S01]  /*2fc0*/  FFMA.FTZ R41, R41, R25.reuse, R0 ;  /* 0x0000001929297223 */ /* 0x080fe20000010000 */
[-C--:B------:R-:W-:Y:S01]  /*2fd0*/  FFMA.FTZ R46, R39, R25.reuse, R46 ;  /* 0x00000019272e7223 */ /* 0x080fe2000001002e */
[----:B------:R-:W-:Y:S01]  /*2fe0*/  FFMA.FTZ R47, R40, R25, R47 ;  /* 0x00000019282f7223 */ /* 0x000fe2000001002f */
[----:B------:R-:W-:-:S02]  /*2ff0*/  HADD2.F32 R26, -RZ, R26.H1_H1 ;  /* 0x3000001aff1a7230 */ /* 0x000fc40000004100 */
[-C--:B------:R-:W-:Y:S01]  /*3000*/  FFMA.FTZ R32, R32, R3.reuse, R21 ;  /* 0x0000000320207223 */ /* 0x080fe20000010015 */
[-C--:B------:R-:W-:Y:S01]  /*3010*/  FFMA.FTZ R48, R48, R3.reuse, R41 ;  /* 0x0000000330307223 */ /* 0x080fe20000010029 */
[-C--:B------:R-:W-:Y:S01]  /*3020*/  FFMA.FTZ R49, R49, R3.reuse, R46 ;  /* 0x0000000331317223 */ /* 0x080fe2000001002e */
[--C-:B------:R-:W-:Y:S02]  /*3030*/  HADD2.F32 R0, -RZ, R27.reuse.H0_H0 ;  /* 0x2000001bff007230 */ /* 0x100fe40000004100 */
[----:B------:R-:W-:Y:S01]  /*3040*/  FFMA.FTZ R50, R50, R3, R47 ;  /* 0x0000000332327223 */ /* 0x000fe2000001002f */
[-C--:B------:R-:W-:Y:S01]  /*3050*/  FFMA.FTZ R33, R33, R26.reuse, R32 ;  /* 0x0000001a21217223 */ /* 0x080fe20000010020 */
[-C--:B------:R-:W-:Y:S01]  /*3060*/  FFMA.FTZ R48, R51, R26.reuse, R48 ;  /* 0x0000001a33307223 */ /* 0x080fe20000010030 */
[-C--:B------:R-:W-:Y:S01]  /*3070*/  FFMA.FTZ R49, R52, R26.reuse, R49 ;  /* 0x0000001a34317223 */ /* 0x080fe20000010031 */
[----:B------:R-:W-:Y:S02]  /*3080*/  HADD2.F32 R27, -RZ, R27.H1_H1 ;  /* 0x3000001bff1b7230 */ /* 0x000fe40000004100 */
        /* <DEDUP_REMOVED lines=20> */
[----:B------:R-:W-:-:S07]  /*31d0*/  HADD2 R5, R49, R5 ;  /* 0x0000000531057230 */ /* 0x000fce0000000000 */
.L_x_25:
[----:B------:R-:W-:-:S05]  /*31e0*/  IMAD.WIDE R2, R13, 0x4, R30 ;  /* 0x000000040d027825 */ /* 0x000fca00078e021e */
[----:B-----5:R0:W5:Y:S01]  /*31f0*/  LDG.E.128.CONSTANT R32, desc[UR8][R2.64] ;  /* 0x0000000802207981 */ /* 0x020162000c1e9d00 */
[----:B------:R-:W-:Y:S01]  /*3200*/  IMAD.WIDE R30, R13, 0x4, R2 ;  /* 0x000000040d1e7825 */ /* 0x000fe200078e0202 */
[----:B------:R-:W-:Y:S06]  /*3210*/  @!P0 BRA `(.L_x_26) ;  /* 0x0000001400ac8947 */ /* 0x000fec0003800000 */
[----:B------:R-:W2:Y:S01]  /*3220*/  LDG.E.128.CONSTANT R24, desc[UR8][R30.64] ;  /* 0x000000081e187981 */ /* 0x000ea2000c1e9d00 */
[----:B-----5:R-:W-:Y:S02]  /*3230*/  LOP3.LUT R0, R33, 0xff, RZ, 0xc0, !PT ;  /* 0x000000ff21007812 */ /* 0x020fe400078ec0ff */
[----:B0-----:R-:W-:Y:S02]  /*3240*/  LOP3.LUT R3, R34, 0xff, RZ, 0xc0, !PT ;  /* 0x000000ff22037812 */ /* 0x001fe400078ec0ff */
        /* <DEDUP_REMOVED lines=23> */
[----:B-1----:R-:W1:Y:S01]  /*33c0*/  LDS.64 R2, [UR4+0x10] ;  /* 0x00001004ff027984 */ /* 0x002e620008000a00 */
        /* <DEDUP_REMOVED lines=336> */
.L_x_26:
[----:B0-----:R-:W-:-:S05]  /*48d0*/  IMAD.WIDE R2, R13, 0x4, R30 ;  /* 0x000000040d027825 */ /* 0x001fca00078e021e */
        /* <DEDUP_REMOVED lines=366> */
.L_x_27:
        /* <DEDUP_REMOVED lines=367> */
.L_x_28:
[----:B------:R-:W-:Y:S01]  /*76b0*/  IADD3 R19, PT, PT, R19, 0x20, RZ ;  /* 0x0000002013137810 */ /* 0x000fe20007ffe0ff */
[----:B------:R-:W-:Y:S01]  /*76c0*/  UIADD3 UR4, UPT, UPT, UR4, 0x40, URZ ;  /* 0x0000004004047890 */ /* 0x000fe2000fffe0ff */
[----:B------:R-:W-:Y:S01]  /*76d0*/  IADD3 R20, P1, PT, R20, 0x80, RZ ;  /* 0x0000008014147810 */ /* 0x000fe20007f3e0ff */
[----:B------:R-:W-:Y:S01]  /*76e0*/  IMAD.WIDE R30, R13, 0x4, R30 ;  /* 0x000000040d1e7825 */ /* 0x000fe200078e021e */
[----:B------:R-:W-:Y:S02]  /*76f0*/  ISETP.GE.AND P0, PT, R19, R28, PT ;  /* 0x0000001c1300720c */ /* 0x000fe40003f06270 */
[----:B------:R-:W-:-:S11]  /*7700*/  IADD3.X R29, PT, PT, RZ, R29, RZ, P1, !PT ;  /* 0x0000001dff1d7210 */ /* 0x000fd60000ffe4ff */
[----:B------:R-:W-:Y:S05]  /*7710*/  @!P0 BRA `(.L_x_29) ;  /* 0xffffffa000b88947 */ /* 0x000fea000383ffff */
[----:B------:R-:W-:-:S07]  /*7720*/  IMAD.WIDE R28, R13, 0x20, R22 ;  /* 0x000000200d1c7825 */ /* 0x000fce00078e0216 */
.L_x_24:
[----:B------:R-:W1:Y:S02]  /*7730*/  LDCU UR5, c[0x0][0x3cc] ;  /* 0x00007980ff0577ac */ /* 0x000e640008000800 */
[----:B-1----:R-:W-:-:S04]  /*7740*/  VIMNMX R18, PT, PT, R15, UR5, PT ;  /* 0x000000050f127c48 */ /* 0x002fc8000bfe0100 */
[----:B------:R-:W-:-:S13]  /*7750*/  ISETP.GT.AND P0, PT, R18, R19, PT ;  /* 0x000000131200720c */ /* 0x000fda0003f04270 */
[----:B------:R-:W-:Y:S05]  /*7760*/  @!P0 BRA `(.L_x_30) ;  /* 0x00000028003c8947 */ /* 0x000fea0003800000 */
[----:B0-----:R-:W0:Y:S01]  /*7770*/  LDC.64 R2, c[0x0][0x3b8] ;  /* 0x0000ee00ff027b82 */ /* 0x001e220000000a00 */
[----:B------:R-:W-:Y:S02]  /*7780*/  MOV R31, R29 ;  /* 0x0000001d001f7202 */ /* 0x000fe40000000f00 */
[----:B------:R-:W-:Y:S01]  /*7790*/  MOV R30, R28 ;  /* 0x0000001c001e7202 */ /* 0x000fe20000000f00 */
[----:B0-----:R-:W-:-:S03]  /*77a0*/  IMAD.WIDE.U32 R2, R19, 0x4, R2 ;  /* 0x0000000413027825 */ /* 0x001fc600078e0002 */
[----:B------:R-:W-:-:S04]  /*77b0*/  IADD3 R0, P0, PT, R2, 0x2, RZ ;  /* 0x0000000202007810 */ /* 0x000fc80007f1e0ff */
[----:B------:R-:W-:-:S09]  /*77c0*/  IADD3.X R29, PT, PT, RZ, R3, RZ, P0, !PT ;  /* 0x00000003ff1d7210 */ /* 0x000fd200007fe4ff */
.L_x_33:
[----:B0-----:R-:W0:Y:S01]  /*77d0*/  LDC R13, c[0x0][0x3ac] ;  /* 0x0000eb00ff0d7b82 */ /* 0x001e220000000800 */
[----:B------:R-:W-:Y:S01]  /*77e0*/  ISETP.NE.AND P0, PT, R19, R4, PT ;  /* 0x000000041300720c */ /* 0x000fe20003f05270 */
[----:B-----5:R1:W5:-:S12]  /*77f0*/  LDG.E.128.CONSTANT R32, desc[UR8][R30.64] ;  /* 0x000000081e207981 */ /* 0x020358000c1e9d00 */
[----:B------:R-:W-:Y:S02]  /*7800*/  @!P0 LEA R26, R14, R1, 0x3 ;  /* 0x000000010e1a8211 */ /* 0x000fe400078e18ff */
[----:B------:R-:W-:-:S04]  /*7810*/  @!P0 MOV R28, R0 ;  /* 0x00000000001c8202 */ /* 0x000fc80000000f00 */
[----:B------:R-:W2:Y:S04]  /*7820*/  @!P0 LDL.64 R26, [R26+0x8] ;  /* 0x000008001a1a8983 */ /* 0x000ea80000100a00 */
[----:B------:R-:W3:Y:S01]  /*7830*/  @!P0 LDG.E.U16.CONSTANT R2, desc[UR8][R28.64] ;  /* 0x000000081c028981 */ /* 0x000ee2000c1e9500 */
[----:B0-----:R-:W-:-:S05]  /*7840*/  IMAD.WIDE R24, R13, 0x4, R30 ;  /* 0x000000040d187825 */ /* 0x001fca00078e021e */
[----:B------:R0:W5:Y:S01]  /*7850*/  LDG.E.128.CONSTANT R20, desc[UR8][R24.64] ;  /* 0x0000000818147981 */ /* 0x000162000c1e9d00 */
[----:B------:R-:W-:Y:S02]  /*7860*/  ISETP.GE.AND P1, PT, R17, 0x1, PT ;  /* 0x000000011100780c */ /* 0x000fe40003f26270 */
[----:B------:R-:W-:-:S04]  /*7870*/  @!P0 IADD3 R3, PT, PT, R14, 0x1, RZ ;  /* 0x000000010e038810 */ /* 0x000fc80007ffe0ff */
[----:B------:R-:W-:Y:S02]  /*7880*/  @!P0 MOV R14, R3 ;  /* 0x00000003000e8202 */ /* 0x000fe40000000f00 */
[----:B------:R-:W-:Y:S02]  /*7890*/  MOV R3, R31 ;  /* 0x0000001f00037202 */ /* 0x000fe40000000f00 */
[----:B--2---:R-:W-:Y:S02]  /*78a0*/  @!P0 PRMT R100, R26, 0x7610, R100 ;  /* 0x000076101a648816 */ /* 0x004fe40000000064 */
[----:B------:R-:W-:Y:S02]  /*78b0*/  @!P0 PRMT R98, R27, 0x7610, R98 ;  /* 0x000076101b628816 */ /* 0x000fe40000000062 */
[----:B---3--:R-:W-:Y:S02]  /*78c0*/  @!P0 IADD3 R4, PT, PT, R2, R19, RZ ;  /* 0x0000001302048210 */ /* 0x008fe40007ffe0ff */
[----:B------:R-:W-:Y:S01]  /*78d0*/  MOV R2, R30 ;  /* 0x0000001e00027202 */ /* 0x000fe20000000f00 */
[----:B-1----:R-:W-:Y:S01]  /*78e0*/  IMAD.WIDE R30, R13, 0x4, R24 ;  /* 0x000000040d1e7825 */ /* 0x002fe200078e0218 */
[----:B------:R-:W-:-:S02]  /*78f0*/  @!P0 PRMT R100, R100, 0x7610, R26 ;  /* 0x0000761064648816 */ /* 0x000fc4000000001a */
[----:B------:R-:W-:Y:S01]  /*7900*/  @!P0 PRMT R98, R98, 0x7610, R27 ;  /* 0x0000761062628816 */ /* 0x000fe2000000001b */
[----:B0-----:R-:W-:Y:S06]  /*7910*/  @!P1 BRA `(.L_x_31) ;  /* 0x0000001000cc9947 */ /* 0x001fec0003800000 */
[----:B------:R-:W2:Y:S01]  /*7920*/  LDG.E.128.CONSTANT R24, desc[UR8][R30.64] ;  /* 0x000000081e187981 */ /* 0x000ea2000c1e9d00 */
[--C-:B-----5:R-:W-:Y:S02]  /*7930*/  SHF.R.U32.HI R42, RZ, 0xc, R33.reuse ;  /* 0x0000000cff2a7819 */ /* 0x120fe40000011621 */
[----:B------:R-:W-:Y:S02]  /*7940*/  LOP3.LUT R37, R33, 0x3f003f, RZ, 0xc0, !PT ;  /* 0x003f003f21257812 */ /* 0x000fe400078ec0ff */
[----:B------:R-:W-:Y:S02]  /*7950*/  SHF.R.U32.HI R39, RZ, 0x6, R33 ;  /* 0x00000006ff277819 */ /* 0x000fe40000011621 */
[--C-:B------:R-:W-:Y:S02]  /*7960*/  SHF.R.U32.HI R51, RZ, 0xc, R34.reuse ;  /* 0x0000000cff337819 */ /* 0x100fe40000011622 */
[----:B------:R-:W-:Y:S02]  /*7970*/  LOP3.LUT R63, R34, 0x3f003f, RZ, 0xc0, !PT ;  /* 0x003f003f223f7812 */ /* 0x000fe400078ec0ff */
[----:B------:R-:W-:-:S02]  /*7980*/  SHF.R.U32.HI R64, RZ, 0x6, R34 ;  /* 0x00000006ff407819 */ /* 0x000fc40000011622 */
[--C-:B------:R-:W-:Y:S02]  /*7990*/  SHF.R.U32.HI R33, RZ, 0xc, R20.reuse ;  /* 0x0000000cff217819 */ /* 0x100fe40000011614 */
        /* <DEDUP_REMOVED lines=8> */
[----:B------:R-:W-:Y:S02]  /*7a20*/  LOP3.LUT R41, R23, 0x3f003f, RZ, 0xc0, !PT ;  /* 0x003f003f17297812 */ /* 0x000fe400078ec0ff */
[--C-:B------:R-:W-:Y:S02]  /*7a30*/  SHF.R.U32.HI R68, RZ, 0xc, R23.reuse ;  /* 0x0000000cff447819 */ /* 0x100fe40000011617 */
[----:B------:R-:W-:-:S02]  /*7a40*/  SHF.R.U32.HI R43, RZ, 0x6, R23 ;  /* 0x00000006ff2b7819 */ /* 0x000fc40000011617 */
[----:B------:R-:W0:Y:S01]  /*7a50*/  LDS.128 R20, [UR4] ;  /* 0x00000004ff147984 */ /* 0x000e220008000c00 */
[----:B------:R-:W-:Y:S02]  /*7a60*/  LOP3.LUT R65, R35, 0x3f003f, RZ, 0xc0, !PT ;  /* 0x003f003f23417812 */ /* 0x000fe400078ec0ff */
[--C-:B------:R-:W-:Y:S02]  /*7a70*/  SHF.R.U32.HI R67, RZ, 0xc, R35.reuse ;  /* 0x0000000cff437819 */ /* 0x100fe40000011623 */
[----:B------:R-:W-:Y:S02]  /*7a80*/  SHF.R.U32.HI R66, RZ, 0x6, R35 ;  /* 0x00000006ff427819 */ /* 0x000fe40000011623 */
[----:B------:R-:W-:Y:S02]  /*7a90*/  SHF.R.U32.HI R36, RZ, 0xc, R32 ;  /* 0x0000000cff247819 */ /* 0x000fe40000011620 */
[----:B------:R-:W-:Y:S02]  /*7aa0*/  LOP3.LUT R35, R34, 0xf000f, RZ, 0xc0, !PT ;  /* 0x000f000f22237812 */ /* 0x000fe400078ec0ff */
[----:B------:R-:W-:-:S02]  /*7ab0*/  LOP3.LUT R28, R32, 0x3f003f, RZ, 0xc0, !PT ;  /* 0x003f003f201c7812 */ /* 0x000fc400078ec0ff */
[----:B------:R-:W-:Y:S02]  /*7ac0*/  SHF.R.U32.HI R32, RZ, 0x6, R32 ;  /* 0x00000006ff207819 */ /* 0x000fe40000011620 */
[----:B------:R-:W-:Y:S02]  /*7ad0*/  LOP3.LUT R33, R33, 0xf000f, RZ, 0xc0, !PT ;  /* 0x000f000f21217812 */ /* 0x000fe400078ec0ff */
[----:B------:R-:W-:Y:S02]  /*7ae0*/  LOP3.LUT R28, R28, 0x64006400, RZ, 0xfc, !PT ;  /* 0x640064001c1c7812 */ /* 0x000fe400078efcff */
[----:B------:R-:W-:Y:S02]  /*7af0*/  LOP3.LUT R32, R32, 0x3f003f, RZ, 0xc0, !PT ;  /* 0x003f003f20207812 */ /* 0x000fe400078ec0ff */
[----:B------:R-:W-:Y:S02]  /*7b00*/  LOP3.LUT R39, R39, 0x3f003f, RZ, 0xc0, !PT ;  /* 0x003f003f27277812 */ /* 0x000fe400078ec0ff */
[----:B------:R-:W-:-:S02]  /*7b10*/  LOP3.LUT R32, R32, 0x64006400, RZ, 0xfc, !PT ;  /* 0x6400640020207812 */ /* 0x000fc400078efcff */
[----:B------:R-:W-:Y:S02]  /*7b20*/  LOP3.LUT R64, R64, 0x3f003f, RZ, 0xc0, !PT ;  /* 0x003f003f40407812 */ /* 0x000fe400078ec0ff */
[----:B------:R-:W-:Y:S02]  /*7b30*/  LOP3.LUT R67, R67, 0xf000f, RZ, 0xc0, !PT ;  /* 0x000f000f43437812 */ /* 0x000fe400078ec0ff */
[----:B------:R-:W-:Y:S02]  /*7b40*/  LOP3.LUT R34, R64, 0x64006400, RZ, 0xfc, !PT ;  /* 0x6400640040227812 */ /* 0x000fe400078efcff */
[----:B------:R-:W-:Y:S02]  /*7b50*/  LOP3.LUT R65, R65, 0x64006400, RZ, 0xfc, !PT ;  /* 0x6400640041417812 */ /* 0x000fe400078efcff */
[----:B------:R-:W-:Y:S01]  /*7b60*/  LOP3.LUT R66, R66, 0x3f003f, RZ, 0xc0, !PT ;  /* 0x003f003f42427812 */ /* 0x000fe200078ec0ff */
[----:B------:R-:W-:Y:S01]  /*7b70*/  HADD2 R34, R34, -1056, -1056 ;  /* 0xe420e42022227430 */ /* 0x000fe20000000000 */
[----:B------:R-:W-:-:S02]  /*7b80*/  LOP3.LUT R61, R61, 0x64006400, RZ, 0xfc, !PT ;  /* 0x640064003d3d7812 */ /* 0x000fc400078efcff */
[----:B------:R-:W-:Y:S02]  /*7b90*/  LOP3.LUT R57, R57, 0x64006400, RZ, 0xfc, !PT ;  /* 0x6400640039397812 */ /* 0x000fe400078efcff */
[----:B------:R-:W-:Y:S02]  /*7ba0*/  LOP3.LUT R62, R62, 0x3f003f, RZ, 0xc0, !PT ;  /* 0x003f003f3e3e7812 */ /* 0x000fe400078ec0ff */
[----:B------:R-:W-:Y:S01]  /*7bb0*/  LOP3.LUT R59, R59, 0x64006400, RZ, 0xfc, !PT ;  /* 0x640064003b3b7812 */ /* 0x000fe200078efcff */
[----:B------:R-:W-:Y:S01]  /*7bc0*/  HADD2 R57, R57, -1056, -1056 ;  /* 0xe420e42039397430 */ /* 0x000fe20000000000 */
[----:B------:R-:W-:Y:S02]  /*7bd0*/  LOP3.LUT R60, R60, 0x3f003f, RZ, 0xc0, !PT ;  /* 0x003f003f3c3c7812 */ /* 0x000fe400078ec0ff */
[----:B------:R-:W-:Y:S02]  /*7be0*/  LOP3.LUT R68, R68, 0xf000f, RZ, 0xc0, !PT ;  /* 0x000f000f44447812 */ /* 0x000fe400078ec0ff */
[----:B------:R-:W-:-:S02]  /*7bf0*/  LOP3.LUT R60, R60, 0x64006400, RZ, 0xfc, !PT ;  /* 0x640064003c3c7812 */ /* 0x000fc400078efcff */
[----:B------:R-:W-:-:S03]  /*7c00*/  ISETP.NE.AND P0, PT, R17, 0x1, PT ;  /* 0x000000011100780c */ /* 0x000fc60003f05270 */
[----:B------:R-:W-:Y:S01]  /*7c10*/  HADD2 R60, R60, -1056, -1056 ;  /* 0xe420e4203c3c7430 */ /* 0x000fe20000000000 */
[--C-:B--2---:R-:W-:Y:S02]  /*7c20*/  SHF.R.U32.HI R53, RZ, 0x8, R26.reuse ;  /* 0x00000008ff357819 */ /* 0x104fe4000001161a */
[--C-:B------:R-:W-:Y:S02]  /*7c30*/  SHF.R.U32.HI R56, RZ, 0xa, R26.reuse ;  /* 0x0000000aff387819 */ /* 0x100fe4000001161a */
[----:B------:R-:W-:Y:S02]  /*7c40*/  LOP3.LUT R46, R26, 0x3f003f, RZ, 0xc0, !PT ;  /* 0x003f003f1a2e7812 */ /* 0x000fe400078ec0ff */
[----:B------:R-:W-:Y:S02]  /*7c50*/  SHF.R.U32.HI R47, RZ, 0x6, R26 ;  /* 0x00000006ff2f7819 */ /* 0x000fe4000001161a */
[--C-:B------:R-:W-:Y:S02]  /*7c60*/  SHF.R.U32.HI R38, RZ, 0x8, R24.reuse ;  /* 0x00000008ff267819 */ /* 0x100fe40000011618 */
[----:B------:R-:W-:-:S02]  /*7c70*/  SHF.R.U32.HI R40, RZ, 0xa, R24 ;  /* 0x0000000aff287819 */ /* 0x000fc40000011618 */
[----:B------:R-:W-:Y:S02]  /*7c80*/  LOP3.LUT R54, R24, 0x3f003f, RZ, 0xc0, !PT ;  /* 0x003f003f18367812 */ /* 0x000fe400078ec0ff */
[----:B------:R-:W-:Y:S02]  /*7c90*/  SHF.R.U32.HI R55, RZ, 0x6, R24 ;  /* 0x00000006ff377819 */ /* 0x000fe40000011618 */
[----:B------:R-:W-:Y:S02]  /*7ca0*/  SHF.R.U32.HI R44, RZ, 0xa, R25 ;  /* 0x0000000aff2c7819 */ /* 0x000fe40000011619 */
[----:B------:R-:W-:Y:S02]  /*7cb0*/  LOP3.LUT R45, R27, 0x3f003f, RZ, 0xc0, !PT ;  /* 0x003f003f1b2d7812 */ /* 0x000fe400078ec0ff */
[--C-:B------:R-:W-:Y:S02]  /*7cc0*/  SHF.R.U32.HI R26, RZ, 0x8, R27.reuse ;  /* 0x00000008ff1a7819 */ /* 0x100fe4000001161b */
[----:B------:R-:W-:-:S02]  /*7cd0*/  SHF.R.U32.HI R69, RZ, 0xa, R27 ;  /* 0x0000000aff457819 */ /* 0x000fc4000001161b */
[----:B------:R-:W-:Y:S02]  /*7ce0*/  SHF.R.U32.HI R48, RZ, 0x6, R27 ;  /* 0x00000006ff307819 */ /* 0x000fe4000001161b */
[--C-:B------:R-:W-:Y:S02]  /*7cf0*/  SHF.R.U32.HI R24, RZ, 0x8, R25.reuse ;  /* 0x00000008ff187819 */ /* 0x100fe40000011619 */
[----:B------:R-:W-:Y:S02]  /*7d00*/  LOP3.LUT R27, R42, 0xf000f, RZ, 0xc0, !PT ;  /* 0x000f000f2a1b7812 */ /* 0x000fe400078ec0ff */
[----:B------:R-:W-:Y:S02]  /*7d10*/  LOP3.LUT R49, R25, 0x3f003f, RZ, 0xc0, !PT ;  /* 0x003f003f19317812 */ /* 0x000fe400078ec0ff */
[----:B------:R-:W-:Y:S02]  /*7d20*/  SHF.R.U32.HI R50, RZ, 0x6, R25 ;  /* 0x00000006ff327819 */ /* 0x000fe40000011619 */
[----:B------:R-:W-:-:S02]  /*7d30*/  LOP3.LUT R25, R36, 0xf000f, RZ, 0xc0, !PT ;  /* 0x000f000f24197812 */ /* 0x000fc400078ec0ff */
[----:B------:R-:W-:Y:S02]  /*7d40*/  LOP3.LUT R44, R35, 0x300030, R44, 0xf8, !PT ;  /* 0x00300030232c7812 */ /* 0x000fe400078ef82c */
[----:B------:R-:W-:Y:S02]  /*7d50*/  LOP3.LUT R42, R27, 0x300030, R24, 0xf8, !PT ;  /* 0x003000301b2a7812 */ /* 0x000fe400078ef818 */
[----:B------:R-:W-:Y:S02]  /*7d60*/  LOP3.LUT R35, R37, 0x64006400, RZ, 0xfc, !PT ;  /* 0x6400640025237812 */ /* 0x000fe400078efcff */
[----:B------:R-:W-:Y:S02]  /*7d70*/  LOP3.LUT R24, R51, 0xf000f, RZ, 0xc0, !PT ;  /* 0x000f000f33187812 */ /* 0x000fe400078ec0ff */
[----:B------:R-:W-:Y:S01]  /*7d80*/  LOP3.LUT R37, R63, 0x64006400, RZ, 0xfc, !PT ;  /* 0x640064003f257812 */ /* 0x000fe200078efcff */
[----:B------:R-:W-:Y:S01]  /*7d90*/  HADD2 R35, R35, -1056, -1056 ;  /* 0xe420e42023237430 */ /* 0x000fe20000000000 */
[----:B------:R-:W-:-:S02]  /*7da0*/  LOP3.LUT R38, R25, 0x300030, R38, 0xf8, !PT ;  /* 0x0030003019267812 */ /* 0x000fc400078ef826 */
[----:B------:R-:W-:Y:S01]  /*7db0*/  LOP3.LUT R25, R52, 0xf000f, RZ, 0xc0, !PT ;  /* 0x000f000f34197812 */ /* 0x000fe200078ec0ff */
[----:B------:R-:W-:Y:S01]  /*7dc0*/  HADD2 R37, R37, -1056, -1056 ;  /* 0xe420e42025257430 */ /* 0x000fe20000000000 */
[----:B------:R-:W-:Y:S01]  /*7dd0*/  LOP3.LUT R40, R33, 0x300030, R40, 0xf8, !PT ;  /* 0x0030003021287812 */ /* 0x000fe200078ef828 */
[----:B------:R-:W-:Y:S01]  /*7de0*/  HADD2 R33, R28, -1056, -1056 ;  /* 0xe420e4201c217430 */ /* 0x000fe20000000000 */
[----:B------:R-:W-:Y:S01]  /*7df0*/  LOP3.LUT R52, R24, 0x300030, R53, 0xf8, !PT ;  /* 0x0030003018347812 */ /* 0x000fe200078ef835 */
[----:B------:R-:W-:Y:S01]  /*7e00*/  HADD2 R28, R32, -1056, -1056 ;  /* 0xe420e420201c7430 */ /* 0x000fe20000000000 */
[----:B------:R-:W-:Y:S01]  /*7e10*/  LOP3.LUT R24, R39, 0x64006400, RZ, 0xfc, !PT ;  /* 0x6400640027187812 */ /* 0x000fe200078efcff */
[----:B------:R-:W-:Y:S01]  /*7e20*/  HADD2 R39, R65, -1056, -1056 ;  /* 0xe420e42041277430 */ /* 0x000fe20000000000 */
[----:B------:R-:W-:Y:S01]  /*7e30*/  LOP3.LUT R53, R67, 0x300030, R26, 0xf8, !PT ;  /* 0x0030003043357812 */ /* 0x000fe200078ef81a */
[----:B0-----:R-:W-:Y:S01]  /*7e40*/  HFMA2 R26, R37, R20, RZ ;  /* 0x00000014251a7231 */ /* 0x001fe200000000ff */
[----:B------:R-:W-:Y:S01]  /*7e50*/  LOP3.LUT R56, R25, 0x300030, R56, 0xf8, !PT ;  /* 0x0030003019387812 */ /* 0x000fe200078ef838 */
[----:B------:R-:W-:-:S02]  /*7e60*/  HADD2 R32, R24, -1056, -1056 ;  /* 0xe420e42018207430 */ /* 0x000fc40000000000 */
[-C--:B------:R-:W-:Y:S02]  /*7e70*/  HFMA2 R24, R33, R20.reuse, RZ ;  /* 0x0000001421187231 */ /* 0x080fe400000000ff */
[-C--:B------:R-:W-:Y:S01]  /*7e80*/  HFMA2 R25, R35, R20.reuse, RZ.H0_H0 ;  /* 0x0000001423197231 */ /* 0x080fe200000400ff */
[----:B------:R-:W-:Y:S01]  /*7e90*/  LOP3.LUT R36, R66, 0x64006400, RZ, 0xfc, !PT ;  /* 0x6400640042247812 */ /* 0x000fe200078efcff */
[----:B------:R-:W-:Y:S01]  /*7ea0*/  HFMA2 R20, R39, R20, RZ.H0_H0 ;  /* 0x0000001427147231 */ /* 0x000fe200000400ff */
[----:B------:R-:W-:Y:S01]  /*7eb0*/  LOP3.LUT R63, R43, 0x3f003f, RZ, 0xc0, !PT ;  /* 0x003f003f2b3f7812 */ /* 0x000fe200078ec0ff */
[-C--:B------:R-:W-:Y:S02]  /*7ec0*/  HFMA2 R65, R32, R21.reuse, R25 ;  /* 0x0000001520417231 */ /* 0x080fe40000000019 */
[----:B------:R-:W-:Y:S02]  /*7ed0*/  HFMA2 R66, R34, R21, R26 ;  /* 0x0000001522427231 */ /* 0x000fe4000000001a */
[----:B------:R-:W-:-:S02]  /*7ee0*/  HADD2 R36, R36, -1056, -1056 ;  /* 0xe420e42024247430 */ /* 0x000fc40000000000 */
[-C--:B------:R-:W-:Y:S02]  /*7ef0*/  HFMA2 R64, R28, R21.reuse, R24 ;  /* 0x000000151c407231 */ /* 0x080fe40000000018 */
[----:B------:R-:W-:Y:S01]  /*7f00*/  HADD2 R43, R59, -1056, -1056 ;  /* 0xe420e4203b2b7430 */ /* 0x000fe20000000000 */
[----:B------:R-:W0:Y:S01]  /*7f10*/  LDS.128 R24, [UR4+0x10] ;  /* 0x00001004ff187984 */ /* 0x000e220008000c00 */
[----:B------:R-:W-:Y:S01]  /*7f20*/  HFMA2 R67, R36, R21, R20 ;  /* 0x0000001524437231 */ /* 0x000fe20000000014 */
[----:B------:R-:W-:Y:S01]  /*7f30*/  LOP3.LUT R21, R41, 0x64006400, RZ, 0xfc, !PT ;  /* 0x6400640029157812 */ /* 0x000fe200078efcff */
[----:B------:R-:W-:Y:S01]  /*7f40*/  HADD2 R41, R61, -1056, -1056 ;  /* 0xe420e4203d297430 */ /* 0x000fe20000000000 */
[----:B------:R-:W-:Y:S01]  /*7f50*/  LOP3.LUT R20, R58, 0x3f003f, RZ, 0xc0, !PT ;  /* 0x003f003f3a147812 */ /* 0x000fe200078ec0ff */
[-C--:B------:R-:W-:Y:S01]  /*7f60*/  HFMA2 R66, R57, R22.reuse, R66 ;  /* 0x0000001639427231 */ /* 0x080fe20000000042 */
[----:B------:R-:W-:Y:S01]  /*7f70*/  LOP3.LUT R58, R62, 0x64006400, RZ, 0xfc, !PT ;  /* 0x640064003e3a7812 */ /* 0x000fe200078efcff */
[----:B------:R-:W-:Y:S01]  /*7f80*/  HADD2 R59, R21, -1056, -1056 ;  /* 0xe420e420153b7430 */ /* 0x000fe20000000000 */
[----:B------:R-:W-:Y:S01]  /*7f90*/  LOP3.LUT R20, R20, 0x64006400, RZ, 0xfc, !PT ;  /* 0x6400640014147812 */ /* 0x000fe200078efcff */
[-C--:B------:R-:W-:Y:S01]  /*7fa0*/  HFMA2 R21, R41, R22.reuse, R64 ;  /* 0x0000001629157231 */ /* 0x080fe20000000040 */
[----:B------:R-:W-:Y:S01]  /*7fb0*/  LOP3.LUT R54, R54, 0x64006400, RZ, 0xfc, !PT ;  /* 0x6400640036367812 */ /* 0x000fe200078efcff */
[----:B------:R-:W-:Y:S01]  /*7fc0*/  HADD2 R58, R58, -1056, -1056 ;  /* 0xe420e4203a3a7430 */ /* 0x000fe20000000000 */
[----:B------:R-:W-:Y:S01]  /*7fd0*/  LOP3.LUT R49, R49, 0x64006400, RZ, 0xfc, !PT ;  /* 0x6400640031317812 */ /* 0x000fe200078efcff */
[----:B------:R-:W-:Y:S01]  /*7fe0*/  HADD2 R62, R20, -1056, -1056 ;  /* 0xe420e420143e7430 */ /* 0x000fe20000000000 */
[----:B------:R-:W-:Y:S01]  /*7ff0*/  LOP3.LUT R20, R46, 0x64006400, RZ, 0xfc, !PT ;  /* 0x640064002e147812 */ /* 0x000fe200078efcff */
[-C--:B------:R-:W-:Y:S01]  /*8000*/  HFMA2 R65, R43, R22.reuse, R65 ;  /* 0x000000162b417231 */ /* 0x080fe20000000041 */
[----:B------:R-:W-:Y:S01]  /*8010*/  LOP3.LUT R63, R63, 0x64006400, RZ, 0xfc, !PT ;  /* 0x640064003f3f7812 */ /* 0x000fe200078efcff */
[----:B------:R-:W-:-:S02]  /*8020*/  HFMA2 R67, R59, R22, R67 ;  /* 0x000000163b437231 */ /* 0x000fc40000000043 */
[-C--:B------:R-:W-:Y:S01]  /*8030*/  HFMA2 R61, R58, R23.reuse, R21 ;  /* 0x000000173a3d7231 */ /* 0x080fe20000000015 */
[----:B------:R-:W-:Y:S01]  /*8040*/  LOP3.LUT R55, R55, 0x3f003f, RZ, 0xc0, !PT ;  /* 0x003f003f37377812 */ /* 0x000fe200078ec0ff */
[-C--:B------:R-:W-:Y:S01]  /*8050*/  HFMA2 R66, R62, R23.reuse, R66 ;  /* 0x000000173e427231 */ /* 0x080fe20000000042 */
[----:B------:R-:W-:Y:S01]  /*8060*/  LOP3.LUT R22, R45, 0x64006400, RZ, 0xfc, !PT ;  /* 0x640064002d167812 */ /* 0x000fe200078efcff */
[----:B------:R-:W-:Y:S01]  /*8070*/  HADD2 R45, R54, -1056, -1056 ;  /* 0xe420e420362d7430 */ /* 0x000fe20000000000 */
[----:B------:R-:W-:Y:S01]  /*8080*/  LOP3.LUT R21, R47, 0x3f003f, RZ, 0xc0, !PT ;  /* 0x003f003f2f157812 */ /* 0x000fe200078ec0ff */
[----:B------:R-:W-:Y:S01]  /*8090*/  HADD2 R47, R49, -1056, -1056 ;  /* 0xe420e420312f7430 */ /* 0x000fe20000000000 */
[----:B------:R-:W-:Y:S01]  /*80a0*/  LOP3.LUT R46, R55, 0x64006400, RZ, 0xfc, !PT ;  /* 0x64006400372e7812 */ /* 0x000fe200078efcff */
[----:B------:R-:W-:Y:S01]  /*80b0*/  HADD2 R49, R20, -1056, -1056 ;  /* 0xe420e42014317430 */ /* 0x000fe20000000000 */
[----:B------:R-:W-:Y:S01]  /*80c0*/  LOP3.LUT R50, R50, 0x3f003f, RZ, 0xc0, !PT ;  /* 0x003f003f32327812 */ /* 0x000fe200078ec0ff */
[----:B------:R-:W-:Y:S01]  /*80d0*/  HADD2 R64, R63, -1056, -1056 ;  /* 0xe420e4203f407430 */ /* 0x000fe20000000000 */
[----:B------:R-:W-:Y:S01]  /*80e0*/  LOP3.LUT R21, R21, 0x64006400, RZ, 0xfc, !PT ;  /* 0x6400640015157812 */ /* 0x000fe200078efcff */
[-C--:B------:R-:W-:Y:S01]  /*80f0*/  HFMA2 R65, R60, R23.reuse, R65 ;  /* 0x000000173c417231 */ /* 0x080fe20000000041 */
[----:B------:R-:W-:Y:S01]  /*8100*/  LOP3.LUT R51, R68, 0x300030, R69, 0xf8, !PT ;  /* 0x0030003044337812 */ /* 0x000fe200078ef845 */
[----:B------:R-:W-:Y:S01]  /*8110*/  HFMA2 R67, R64, R23, R67 ;  /* 0x0000001740437231 */ /* 0x000fe20000000043 */
[----:B------:R-:W-:Y:S01]  /*8120*/  LOP3.LUT R23, R48, 0x3f003f, RZ, 0xc0, !PT ;  /* 0x003f003f30177812 */ /* 0x000fe200078ec0ff */
[----:B------:R-:W-:Y:S01]  /*8130*/  HADD2 R46, R46, -1056, -1056 ;  /* 0xe420e4202e2e7430 */ /* 0x000fe20000000000 */
[----:B------:R-:W-:Y:S01]  /*8140*/  LOP3.LUT R48, R50, 0x64006400, RZ, 0xfc, !PT ;  /* 0x6400640032307812 */ /* 0x000fe200078efcff */
[----:B------:R-:W-:Y:S01]  /*8150*/  HADD2 R50, R21, -1056, -1056 ;  /* 0xe420e42015327430 */ /* 0x000fe20000000000 */
[----:B------:R-:W-:Y:S01]  /*8160*/  LOP3.LUT R38, R38, 0x64006400, RZ, 0xfc, !PT ;  /* 0x6400640026267812 */ /* 0x000fe200078efcff */
[----:B------:R-:W-:Y:S01]  /*8170*/  HADD2 R55, R22, -1056, -1056 ;  /* 0xe420e42016377430 */ /* 0x000fe20000000000 */
[----:B------:R-:W-:Y:S01]  /*8180*/  LOP3.LUT R52, R52, 0x64006400, RZ, 0xfc, !PT ;  /* 0x6400640034347812 */ /* 0x000fe200078efcff */
[-C--:B0-----:R-:W-:Y:S01]  /*8190*/  HFMA2 R61, R45, R24.reuse, R61 ;  /* 0x000000182d3d7231 */ /* 0x081fe2000000003d */
[----:B------:R-:W-:Y:S01]  /*81a0*/  LOP3.LUT R20, R51, 0x64006400, RZ, 0xfc, !PT ;  /* 0x6400640033147812 */ /* 0x000fe200078efcff */
[----:B------:R-:W-:-:S02]  /*81b0*/  HFMA2 R66, R49, R24, R66 ;  /* 0x0000001831427231 */ /* 0x000fc40000000042 */
[----:B------:R-:W-:Y:S01]  /*81c0*/  HADD2 R51, R38, -1056, -1056 ;  /* 0xe420e42026337430 */ /* 0x000fe20000000000 */
[----:B------:R-:W-:Y:S01]  /*81d0*/  LOP3.LUT R40, R40, 0x64006400, RZ, 0xfc, !PT ;  /* 0x6400640028287812 */ /* 0x000fe200078efcff */
[-C--:B------:R-:W-:Y:S01]  /*81e0*/  HFMA2 R65, R47, R24.reuse, R65 ;  /* 0x000000182f417231 */ /* 0x080fe20000000041 */
[----:B------:R-:W-:Y:S01]  /*81f0*/  LOP3.LUT R42, R42, 0x64006400, RZ, 0xfc, !PT ;  /* 0x640064002a2a7812 */ /* 0x000fe200078efcff */
[----:B------:R-:W-:Y:S02]  /*8200*/  HADD2 R48, R48, -1056, -1056 ;  /* 0xe420e42030307430 */ /* 0x000fe40000000000 */
[-C--:B------:R-:W-:Y:S02]  /*8210*/  HFMA2 R21, R46, R25.reuse, R61 ;  /* 0x000000192e157231 */ /* 0x080fe4000000003d */
[----:B------:R-:W-:Y:S02]  /*8220*/  HADD2 R61, R52, -1056, -1056 ;  /* 0xe420e420343d7430 */ /* 0x000fe40000000000 */
[----:B------:R-:W-:Y:S01]  /*8230*/  HFMA2 R66, R50, R25, R66 ;  /* 0x0000001932427231 */ /* 0x000fe20000000042 */
[----:B------:R-:W-:Y:S01]  /*8240*/  LOP3.LUT R23, R23, 0x64006400, RZ, 0xfc, !PT ;  /* 0x6400640017177812 */ /* 0x000fe200078efcff */
[----:B------:R-:W-:Y:S01]  /*8250*/  HADD2 R38, R40, -1056, -1056 ;  /* 0xe420e42028267430 */ /* 0x000fe20000000000 */
[----:B------:R-:W-:Y:S01]  /*8260*/  LOP3.LUT R56, R56, 0x64006400, RZ, 0xfc, !PT ;  /* 0x6400640038387812 */ /* 0x000fe200078efcff */
[----:B------:R-:W-:Y:S01]  /*8270*/  HFMA2 R67, R55, R24, R67 ;  /* 0x0000001837437231 */ /* 0x000fe20000000043 */
[----:B------:R-:W-:Y:S01]  /*8280*/  LOP3.LUT R63, R53, 0x64006400, RZ, 0xfc, !PT ;  /* 0x64006400353f7812 */ /* 0x000fe200078efcff */
[----:B------:R-:W-:-:S02]  /*8290*/  HFMA2 R21, R51, R26, R21 ;  /* 0x0000001a33157231 */ /* 0x000fc40000000015 */
[----:B------:R-:W-:Y:S02]  /*82a0*/  HADD2 R53, R42, -1056, -1056 ;  /* 0xe420e4202a357430 */ /* 0x000fe40000000000 */
[----:B------:R-:W-:Y:S02]  /*82b0*/  HFMA2 R66, R61, R26, R66 ;  /* 0x0000001a3d427231 */ /* 0x000fe40000000042 */
[----:B------:R-:W-:Y:S01]  /*82c0*/  HADD2 R54, R23, -1056, -1056 ;  /* 0xe420e42017367430 */ /* 0x000fe20000000000 */
[----:B------:R-:W-:Y:S01]  /*82d0*/  LOP3.LUT R44, R44, 0x64006400, RZ, 0xfc, !PT ;  /* 0x640064002c2c7812 */ /* 0x000fe200078efcff */
[----:B------:R-:W-:Y:S02]  /*82e0*/  HADD2 R42, R56, -1056, -1056 ;  /* 0xe420e420382a7430 */ /* 0x000fe40000000000 */
[----:B------:R-:W-:Y:S02]  /*82f0*/  HFMA2 R65, R48, R25, R65 ;  /* 0x0000001930417231 */ /* 0x000fe40000000041 */
[----:B------:R-:W-:-:S02]  /*8300*/  HFMA2 R21, R38, R27, R21 ;  /* 0x0000001b26157231 */ /* 0x000fc40000000015 */
[----:B------:R-:W-:Y:S02]  /*8310*/  HFMA2 R67, R54, R25, R67 ;  /* 0x0000001936437231 */ /* 0x000fe40000000043 */
[----:B------:R-:W-:Y:S02]  /*8320*/  HADD2 R63, R63, -1056, -1056 ;  /* 0xe420e4203f3f7430 */ /* 0x000fe40000000000 */
[----:B------:R-:W-:Y:S02]  /*8330*/  HFMA2 R66, R42, R27, R66 ;  /* 0x0000001b2a427231 */ /* 0x000fe40000000042 */
[-C--:B------:R-:W-:Y:S02]  /*8340*/  HFMA2 R65, R53, R26.reuse, R65 ;  /* 0x0000001a35417231 */ /* 0x080fe40000000041 */
[----:B------:R-:W-:Y:S02]  /*8350*/  HADD2 R40, R44, -1056, -1056 ;  /* 0xe420e4202c287430 */ /* 0x000fe40000000000 */
[----:B------:R-:W-:-:S02]  /*8360*/  HFMA2 R22, R63, R26, R67 ;  /* 0x0000001a3f167231 */ /* 0x000fc40000000043 */
[----:B------:R-:W-:Y:S02]  /*8370*/  HADD2 R44, R20, -1056, -1056 ;  /* 0xe420e420142c7430 */ /* 0x000fe40000000000 */
[-C--:B------:R-:W-:Y:S02]  /*8380*/  HFMA2 R65, R40, R27.reuse, R65 ;  /* 0x0000001b28417231 */ /* 0x080fe40000000041 */
[----:B------:R-:W-:Y:S02]  /*8390*/  HFMA2 R22, R44, R27, R22 ;  /* 0x0000001b2c167231 */ /* 0x000fe40000000016 */
[----:B------:R-:W-:Y:S02]  /*83a0*/  HADD2 R21, R21.H0_H0, R21.H1_H1 ;  /* 0x3000001515157230 */ /* 0x000fe40000000800 */
[----:B------:R-:W-:Y:S02]  /*83b0*/  HADD2 R65, R65.H0_H0, R65.H1_H1 ;  /* 0x3000004141417230 */ /* 0x000fe40000000800 */
[----:B------:R-:W-:-:S02]  /*83c0*/  HADD2 R66, R66.H0_H0, R66.H1_H1 ;  /* 0x3000004242427230 */ /* 0x000fc40000000800 */
[----:B------:R-:W-:Y:S01]  /*83d0*/  HADD2 R22, R22.H0_H0, R22.H1_H1 ;  /* 0x3000001616167230 */ /* 0x000fe20000000800 */
[----:B------:R-:W-:-:S04]  /*83e0*/  PRMT R21, R21, 0x5410, R65 ;  /* 0x0000541015157816 */ /* 0x000fc80000000041 */
[----:B------:R-:W-:Y:S01]  /*83f0*/  PRMT R66, R66, 0x5410, R22 ;  /* 0x0000541042427816 */ /* 0x000fe20000000016 */
[----:B------:R-:W-:-:S04]  /*8400*/  HFMA2 R12, R21, R100, R12 ;  /* 0x00000064150c7231 */ /* 0x000fc8000000000c */
[----:B------:R-:W-:Y:S01]  /*8410*/  HFMA2 R11, R66, R98, R11 ;  /* 0x00000062420b7231 */ /* 0x000fe2000000000b */
[----:B------:R-:W-:Y:S06]  /*8420*/  @!P0 BRA `(.L_x_31) ;  /* 0x0000000800088947 */ /* 0x000fec0003800000 */
[----:B------:R-:W0:Y:S01]  /*8430*/  LDS.128 R20, [UR4+0x80] ;  /* 0x00008004ff147984 */ /* 0x000e220008000c00 */
[----:B------:R-:W-:-:S03]  /*8440*/  ISETP.NE.AND P0, PT, R17, 0x2, PT ;  /* 0x000000021100780c */ /* 0x000fc60003f05270 */
[----:B------:R-:W1:Y:S01]  /*8450*/  LDS.128 R24, [UR4+0x90] ;  /* 0x00009004ff187984 */ /* 0x000e620008000c00 */
[-C--:B0-----:R-:W-:Y:S02]  /*8460*/  HFMA2 R52, R33, R20.reuse, RZ ;  /* 0x0000001421347231 */ /* 0x081fe400000000ff */
[-C--:B------:R-:W-:Y:S02]  /*8470*/  HFMA2 R56, R35, R20.reuse, RZ.H0_H0 ;  /* 0x0000001423387231 */ /* 0x080fe400000400ff */
[-C--:B------:R-:W-:Y:S02]  /*8480*/  HFMA2 R65, R37, R20.reuse, RZ ;  /* 0x0000001425417231 */ /* 0x080fe400000000ff */
[----:B------:R-:W-:Y:S02]  /*8490*/  HFMA2 R20, R39, R20, RZ.H0_H0 ;  /* 0x0000001427147231 */ /* 0x000fe400000400ff */
[-C--:B------:R-:W-:Y:S02]  /*84a0*/  HFMA2 R56, R32, R21.reuse, R56 ;  /* 0x0000001520387231 */ /* 0x080fe40000000038 */
[----:B------:R-:W-:-:S02]  /*84b0*/  HFMA2 R20, R36, R21, R20 ;  /* 0x0000001524147231 */ /* 0x000fc40000000014 */
[-C--:B------:R-:W-:Y:S02]  /*84c0*/  HFMA2 R52, R28, R21.reuse, R52 ;  /* 0x000000151c347231 */ /* 0x080fe40000000034 */
[-C--:B------:R-:W-:Y:S02]  /*84d0*/  HFMA2 R56, R43, R22.reuse, R56 ;  /* 0x000000162b387231 */ /* 0x080fe40000000038 */
[----:B------:R-:W-:Y:S02]  /*84e0*/  HFMA2 R65, R34, R21, R65 ;  /* 0x0000001522417231 */ /* 0x000fe40000000041 */
[----:B------:R-:W-:Y:S02]  /*84f0*/  HFMA2 R20, R59, R22, R20 ;  /* 0x000000163b147231 */ /* 0x000fe40000000014 */
[-C--:B------:R-:W-:Y:S02]  /*8500*/  HFMA2 R56, R60, R23.reuse, R56 ;  /* 0x000000173c387231 */ /* 0x080fe40000000038 */
[----:B------:R-:W-:-:S02]  /*8510*/  HFMA2 R20, R64, R23, R20 ;  /* 0x0000001740147231 */ /* 0x000fc40000000014 */
[----:B------:R-:W-:Y:S02]  /*8520*/  HFMA2 R52, R41, R22, R52 ;  /* 0x0000001629347231 */ /* 0x000fe40000000034 */
[----:B-1----:R-:W-:Y:S02]  /*8530*/  HFMA2 R56, R47, R24, R56 ;  /* 0x000000182f387231 */ /* 0x002fe40000000038 */
[----:B------:R-:W-:Y:S02]  /*8540*/  HFMA2 R65, R57, R22, R65 ;  /* 0x0000001639417231 */ /* 0x000fe40000000041 */
[----:B------:R-:W-:Y:S02]  /*8550*/  HFMA2 R20, R55, R24, R20 ;  /* 0x0000001837147231 */ /* 0x000fe40000000014 */
[----:B------:R-:W-:Y:S02]  /*8560*/  HFMA2 R56, R48, R25, R56 ;  /* 0x0000001930387231 */ /* 0x000fe40000000038 */
[----:B------:R-:W-:-:S02]  /*8570*/  HFMA2 R52, R58, R23, R52 ;  /* 0x000000173a347231 */ /* 0x000fc40000000034 */
[----:B------:R-:W-:Y:S02]  /*8580*/  HFMA2 R65, R62, R23, R65 ;  /* 0x000000173e417231 */ /* 0x000fe40000000041 */
[-C--:B------:R-:W-:Y:S02]  /*8590*/  HFMA2 R23, R45, R24.reuse, R52 ;  /* 0x000000182d177231 */ /* 0x080fe40000000034 */
[----:B------:R-:W-:Y:S02]  /*85a0*/  HFMA2 R65, R49, R24, R65 ;  /* 0x0000001831417231 */ /* 0x000fe40000000041 */
[-C--:B------:R-:W-:Y:S02]  /*85b0*/  HFMA2 R23, R46, R25.reuse, R23 ;  /* 0x000000192e177231 */ /* 0x080fe40000000017 */
[-C--:B------:R-:W-:Y:S02]  /*85c0*/  HFMA2 R65, R50, R25.reuse, R65 ;  /* 0x0000001932417231 */ /* 0x080fe40000000041 */
[----:B------:R-:W-:-:S02]  /*85d0*/  HFMA2 R25, R54, R25, R20 ;  /* 0x0000001936197231 */ /* 0x000fc40000000014 */
[-C--:B------:R-:W-:Y:S02]  /*85e0*/  HFMA2 R20, R53, R26.reuse, R56 ;  /* 0x0000001a35147231 */ /* 0x080fe40000000038 */
[-C--:B------:R-:W-:Y:S02]  /*85f0*/  HFMA2 R22, R63, R26.reuse, R25 ;  /* 0x0000001a3f167231 */ /* 0x080fe40000000019 */
[-C--:B------:R-:W-:Y:S02]  /*8600*/  HFMA2 R23, R51, R26.reuse, R23 ;  /* 0x0000001a33177231 */ /* 0x080fe40000000017 */
[-C--:B------:R-:W-:Y:S02]  /*8610*/  HFMA2 R20, R40, R27.reuse, R20 ;  /* 0x0000001b28147231 */ /* 0x080fe40000000014 */
[----:B------:R-:W-:Y:S02]  /*8620*/  HFMA2 R21, R61, R26, R65 ;  /* 0x0000001a3d157231 */ /* 0x000fe40000000041 */
[----:B------:R-:W-:-:S02]  /*8630*/  HFMA2 R22, R44, R27, R22 ;  /* 0x0000001b2c167231 */ /* 0x000fc40000000016 */
[----:B------:R-:W-:Y:S02]  /*8640*/  HADD2 R20, R20.H0_H0, R20.H1_H1 ;  /* 0x3000001414147230 */ /* 0x000fe40000000800 */
[----:B------:R-:W-:Y:S02]  /*8650*/  HADD2 R22, R22.H0_H0, R22.H1_H1 ;  /* 0x3000001616167230 */ /* 0x000fe40000000800 */
[-C--:B------:R-:W-:Y:S02]  /*8660*/  HFMA2 R23, R38, R27.reuse, R23 ;  /* 0x0000001b26177231 */ /* 0x080fe40000000017 */
[----:B------:R-:W-:Y:S02]  /*8670*/  HFMA2 R21, R42, R27, R21 ;  /* 0x0000001b2a157231 */ /* 0x000fe40000000015 */
[----:B------:R-:W-:Y:S02]  /*8680*/  HADD2 R23, R23.H0_H0, R23.H1_H1 ;  /* 0x3000001717177230 */ /* 0x000fe40000000800 */
[----:B------:R-:W-:-:S03]  /*8690*/  HADD2 R21, R21.H0_H0, R21.H1_H1 ;  /* 0x3000001515157230 */ /* 0x000fc60000000800 */
[----:B------:R-:W-:Y:S02]  /*86a0*/  PRMT R23, R23, 0x5410, R20 ;  /* 0x0000541017177816 */ /* 0x000fe40000000014 */
[----:B------:R-:W-:-:S03]  /*86b0*/  PRMT R21, R21, 0x5410, R22 ;  /* 0x0000541015157816 */ /* 0x000fc60000000016 */
[----:B------:R-:W-:Y:S02]  /*86c0*/  HFMA2 R10, R23, R100, R10 ;  /* 0x00000064170a7231 */ /* 0x000fe4000000000a */
        /* <DEDUP_REMOVED lines=46> */
[----:B------:R-:W0:Y:S04]  /*89b0*/  LDS.128 R20, [UR4+0x180] ;  /* 0x00018004ff147984 */ /* 0x000e280008000c00 */
[----:B------:R-:W1:Y:S01]  /*89c0*/  LDS.128 R24, [UR4+0x190] ;  /* 0x00019004ff187984 */ /* 0x000e620008000c00 */
[-C--:B0-----:R-:W-:Y:S02]  /*89d0*/  HFMA2 R33, R33, R20.reuse, RZ ;  /* 0x0000001421217231 */ /* 0x081fe400000000ff */
[-C--:B------:R-:W-:Y:S02]  /*89e0*/  HFMA2 R35, R35, R20.reuse, RZ.H0_H0 ;  /* 0x0000001423237231 */ /* 0x080fe400000400ff */
[-C--:B------:R-:W-:Y:S02]  /*89f0*/  HFMA2 R37, R37, R20.reuse, RZ ;  /* 0x0000001425257231 */ /* 0x080fe400000000ff */
[----:B------:R-:W-:-:S02]  /*8a00*/  HFMA2 R20, R39, R20, RZ.H0_H0 ;  /* 0x0000001427147231 */ /* 0x000fc400000400ff */
[-C--:B------:R-:W-:Y:S02]  /*8a10*/  HFMA2 R35, R32, R21.reuse, R35 ;  /* 0x0000001520237231 */ /* 0x080fe40000000023 */
[-C--:B------:R-:W-:Y:S02]  /*8a20*/  HFMA2 R20, R36, R21.reuse, R20 ;  /* 0x0000001524147231 */ /* 0x080fe40000000014 */
[-C--:B------:R-:W-:Y:S02]  /*8a30*/  HFMA2 R33, R28, R21.reuse, R33 ;  /* 0x000000151c217231 */ /* 0x080fe40000000021 */
[-C--:B------:R-:W-:Y:S02]  /*8a40*/  HFMA2 R35, R43, R22.reuse, R35 ;  /* 0x000000162b237231 */ /* 0x080fe40000000023 */
[----:B------:R-:W-:Y:S02]  /*8a50*/  HFMA2 R37, R34, R21, R37 ;  /* 0x0000001522257231 */ /* 0x000fe40000000025 */
[----:B------:R-:W-:-:S02]  /*8a60*/  HFMA2 R32, R59, R22, R20 ;  /* 0x000000163b207231 */ /* 0x000fc40000000014 */
[-C--:B------:R-:W-:Y:S02]  /*8a70*/  HFMA2 R35, R60, R23.reuse, R35 ;  /* 0x000000173c237231 */ /* 0x080fe40000000023 */
[----:B------:R-:W-:Y:S02]  /*8a80*/  HFMA2 R32, R64, R23, R32 ;  /* 0x0000001740207231 */ /* 0x000fe40000000020 */
[----:B------:R-:W-:Y:S02]  /*8a90*/  HFMA2 R33, R41, R22, R33 ;  /* 0x0000001629217231 */ /* 0x000fe40000000021 */
[----:B-1----:R-:W-:Y:S02]  /*8aa0*/  HFMA2 R35, R47, R24, R35 ;  /* 0x000000182f237231 */ /* 0x002fe40000000023 */
[----:B------:R-:W-:Y:S02]  /*8ab0*/  HFMA2 R37, R57, R22, R37 ;  /* 0x0000001639257231 */ /* 0x000fe40000000025 */
[----:B------:R-:W-:-:S02]  /*8ac0*/  HFMA2 R32, R55, R24, R32 ;  /* 0x0000001837207231 */ /* 0x000fc40000000020 */
[-C--:B------:R-:W-:Y:S02]  /*8ad0*/  HFMA2 R35, R48, R25.reuse, R35 ;  /* 0x0000001930237231 */ /* 0x080fe40000000023 */
[----:B------:R-:W-:Y:S02]  /*8ae0*/  HFMA2 R32, R54, R25, R32 ;  /* 0x0000001936207231 */ /* 0x000fe40000000020 */
[-C--:B------:R-:W-:Y:S02]  /*8af0*/  HFMA2 R33, R58, R23.reuse, R33 ;  /* 0x000000173a217231 */ /* 0x080fe40000000021 */
[-C--:B------:R-:W-:Y:S02]  /*8b00*/  HFMA2 R20, R53, R26.reuse, R35 ;  /* 0x0000001a35147231 */ /* 0x080fe40000000023 */
[----:B------:R-:W-:Y:S02]  /*8b10*/  HFMA2 R37, R62, R23, R37 ;  /* 0x000000173e257231 */ /* 0x000fe40000000025 */
[----:B------:R-:W-:-:S02]  /*8b20*/  HFMA2 R22, R63, R26, R32 ;  /* 0x0000001a3f167231 */ /* 0x000fc40000000020 */
[-C--:B------:R-:W-:Y:S02]  /*8b30*/  HFMA2 R20, R40, R27.reuse, R20 ;  /* 0x0000001b28147231 */ /* 0x080fe40000000014 */
[----:B------:R-:W-:Y:S02]  /*8b40*/  HFMA2 R22, R44, R27, R22 ;  /* 0x0000001b2c167231 */ /* 0x000fe40000000016 */
[-C--:B------:R-:W-:Y:S02]  /*8b50*/  HFMA2 R23, R45, R24.reuse, R33 ;  /* 0x000000182d177231 */ /* 0x080fe40000000021 */
[----:B------:R-:W-:Y:S02]  /*8b60*/  HADD2 R20, R20.H0_H0, R20.H1_H1 ;  /* 0x3000001414147230 */ /* 0x000fe40000000800 */
[----:B------:R-:W-:Y:S02]  /*8b70*/  HFMA2 R37, R49, R24, R37 ;  /* 0x0000001831257231 */ /* 0x000fe40000000025 */
[----:B------:R-:W-:-:S02]  /*8b80*/  HADD2 R22, R22.H0_H0, R22.H1_H1 ;  /* 0x3000001616167230 */ /* 0x000fc40000000800 */
[-C--:B------:R-:W-:Y:S02]  /*8b90*/  HFMA2 R23, R46, R25.reuse, R23 ;  /* 0x000000192e177231 */ /* 0x080fe40000000017 */
[----:B------:R-:W-:Y:S02]  /*8ba0*/  HFMA2 R37, R50, R25, R37 ;  /* 0x0000001932257231 */ /* 0x000fe40000000025 */
[-C--:B------:R-:W-:Y:S02]  /*8bb0*/  HFMA2 R23, R51, R26.reuse, R23 ;  /* 0x0000001a33177231 */ /* 0x080fe40000000017 */
[----:B------:R-:W-:Y:S02]  /*8bc0*/  HFMA2 R21, R61, R26, R37 ;  /* 0x0000001a3d157231 */ /* 0x000fe40000000025 */
[-C--:B------:R-:W-:Y:S02]  /*8bd0*/  HFMA2 R23, R38, R27.reuse, R23 ;  /* 0x0000001b26177231 */ /* 0x080fe40000000017 */
[----:B------:R-:W-:-:S02]  /*8be0*/  HFMA2 R21, R42, R27, R21 ;  /* 0x0000001b2a157231 */ /* 0x000fc40000000015 */
[----:B------:R-:W-:Y:S02]  /*8bf0*/  HADD2 R23, R23.H0_H0, R23.H1_H1 ;  /* 0x3000001717177230 */ /* 0x000fe40000000800 */
[----:B------:R-:W-:-:S03]  /*8c00*/  HADD2 R21, R21.H0_H0, R21.H1_H1 ;  /* 0x3000001515157230 */ /* 0x000fc60000000800 */
[----:B------:R-:W-:Y:S02]  /*8c10*/  PRMT R23, R23, 0x5410, R20 ;  /* 0x0000541017177816 */ /* 0x000fe40000000014 */
[----:B------:R-:W-:-:S03]  /*8c20*/  PRMT R21, R21, 0x5410, R22 ;  /* 0x0000541015157816 */ /* 0x000fc60000000016 */
[----:B------:R-:W-:Y:S02]  /*8c30*/  HFMA2 R6, R23, R100, R6 ;  /* 0x0000006417067231 */ /* 0x000fe40000000006 */
[----:B------:R-:W-:-:S07]  /*8c40*/  HFMA2 R5, R21, R98, R5 ;  /* 0x0000006215057231 */ /* 0x000fce0000000005 */
.L_x_31:
[----:B-----5:R-:W-:-:S04]  /*8c50*/  IMAD.WIDE R32, R13, 0x4, R30 ;  /* 0x000000040d207825 */ /* 0x020fc800078e021e */
[C---:B------:R-:W-:Y:S02]  /*8c60*/  IMAD.WIDE R24, R13.reuse, 0x4, R32 ;  /* 0x000000040d187825 */ /* 0x040fe400078e0220 */
[----:B------:R-:W5:Y:S04]  /*8c70*/  LDG.E.128.CONSTANT R32, desc[UR8][R32.64] ;  /* 0x0000000820207981 */ /* 0x000f68000c1e9d00 */
[----:B------:R0:W5:Y:S01]  /*8c80*/  LDG.E.128.CONSTANT R20, desc[UR8][R24.64] ;  /* 0x0000000818147981 */ /* 0x000162000c1e9d00 */
[----:B------:R-:W-:Y:S01]  /*8c90*/  IMAD.WIDE R30, R13, 0x4, R24 ;  /* 0x000000040d1e7825 */ /* 0x000fe200078e0218 */
[----:B------:R-:W-:Y:S06]  /*8ca0*/  @!P1 BRA `(.L_x_32) ;  /* 0x0000001000cc9947 */ /* 0x000fec0003800000 */
[----:B0-----:R-:W2:Y:S01]  /*8cb0*/  LDG.E.128.CONSTANT R24, desc[UR8][R30.64] ;  /* 0x000000081e187981 */ /* 0x001ea2000c1e9d00 */
        /* <DEDUP_REMOVED lines=18> */
[----:B------:R-:W0:Y:S01]  /*8de0*/  LDS.128 R20, [UR4+0x20] ;  /* 0x00002004ff147984 */ /* 0x000e220008000c00 */
        /* <DEDUP_REMOVED lines=287> */
.L_x_32:
        /* <DEDUP_REMOVED lines=8> */
.L_x_30:
        /* <DEDUP_REMOVED lines=10> */
.L_x_36:
[----:B------:R-:W0:Y:S01]  /*a100*/  LDC R13, c[0x0][0x3ac] ;  /* 0x0000eb00ff0d7b82 */ /* 0x000e220000000800 */
[----:B------:R-:W-:Y:S01]  /*a110*/  ISETP.NE.AND P0, PT, R19, R4, PT ;  /* 0x000000041300720c */ /* 0x000fe20003f05270 */
[----:B-----5:R1:W5:-:S12]  /*a120*/  LDG.E.128.CONSTANT R36, desc[UR8][R102.64] ;  /* 0x0000000866247981 */ /* 0x020358000c1e9d00 */
[----:B------:R-:W-:Y:S01]  /*a130*/  @!P0 LEA R20, R14, R1, 0x3 ;  /* 0x000000010e148211 */ /* 0x000fe200078e18ff */
[----:B------:R-:W2:Y:S05]  /*a140*/  @!P0 LDG.E.U16.CONSTANT R0, desc[UR8][R50.64] ;  /* 0x0000000832008981 */ /* 0x000eaa000c1e9500 */
[----:B------:R-:W3:Y:S01]  /*a150*/  @!P0 LDL.64 R20, [R20+0x8] ;  /* 0x0000080014148983 */ /* 0x000ee20000100a00 */
[----:B0-----:R-:W-:-:S04]  /*a160*/  IMAD.WIDE R32, R13, 0x4, R102 ;  /* 0x000000040d207825 */ /* 0x001fc800078e0266 */
[C---:B------:R-:W-:Y:S02]  /*a170*/  IMAD.WIDE R28, R13.reuse, 0x4, R32 ;  /* 0x000000040d1c7825 */ /* 0x040fe400078e0220 */
[----:B------:R-:W5:Y:S02]  /*a180*/  LDG.E.128.CONSTANT R32, desc[UR8][R32.64] ;  /* 0x0000000820207981 */ /* 0x000f64000c1e9d00 */
[----:B------:R-:W-:Y:S02]  /*a190*/  IMAD.WIDE R2, R13, 0x4, R28 ;  /* 0x000000040d027825 */ /* 0x000fe400078e021c */
[----:B------:R-:W5:Y:S04]  /*a1a0*/  LDG.E.128.CONSTANT R28, desc[UR8][R28.64] ;  /* 0x000000081c1c7981 */ /* 0x000f68000c1e9d00 */
[----:B------:R0:W5:Y:S01]  /*a1b0*/  LDG.E.128.CONSTANT R24, desc[UR8][R2.64] ;  /* 0x0000000802187981 */ /* 0x000162000c1e9d00 */
[----:B------:R-:W-:-:S02]  /*a1c0*/  ISETP.GE.AND P1, PT, R17, 0x1, PT ;  /* 0x000000011100780c */ /* 0x000fc40003f26270 */
[----:B------:R-:W-:Y:S02]  /*a1d0*/  @!P0 IADD3 R18, PT, PT, R14, 0x1, RZ ;  /* 0x000000010e128810 */ /* 0x000fe40007ffe0ff */
[----:B------:R-:W-:Y:S02]  /*a1e0*/  MOV R104, R102 ;  /* 0x0000006600687202 */ /* 0x000fe40000000f00 */
[----:B------:R-:W-:Y:S01]  /*a1f0*/  MOV R105, R103 ;  /* 0x0000006700697202 */ /* 0x000fe20000000f00 */
[----:B-1----:R-:W-:Y:S01]  /*a200*/  IMAD.WIDE R102, R13, 0x4, R2 ;  /* 0x000000040d667825 */ /* 0x002fe200078e0202 */
[----:B------:R-:W-:Y:S02]  /*a210*/  @!P0 MOV R14, R18 ;  /* 0x00000012000e8202 */ /* 0x000fe40000000f00 */
[----:B--2---:R-:W-:Y:S02]  /*a220*/  @!P0 IADD3 R4, PT, PT, R0, R19, RZ ;  /* 0x0000001300048210 */ /* 0x004fe40007ffe0ff */
[----:B---3--:R-:W-:-:S02]  /*a230*/  @!P0 PRMT R100, R20, 0x7610, R100 ;  /* 0x0000761014648816 */ /* 0x008fc40000000064 */
[----:B------:R-:W-:Y:S02]  /*a240*/  @!P0 PRMT R98, R21, 0x7610, R98 ;  /* 0x0000761015628816 */ /* 0x000fe40000000062 */
[----:B------:R-:W-:Y:S02]  /*a250*/  @!P0 PRMT R100, R100, 0x7610, R20 ;  /* 0x0000761064648816 */ /* 0x000fe40000000014 */
[----:B------:R-:W-:Y:S01]  /*a260*/  @!P0 PRMT R98, R98, 0x7610, R21 ;  /* 0x0000761062628816 */ /* 0x000fe20000000015 */
[----:B0-----:R-:W-:Y:S06]  /*a270*/  @!P1 BRA `(.L_x_35) ;  /* 0x0000002000c09947 */ /* 0x001fec0003800000 */
[----:B------:R-:W2:Y:S01]  /*a280*/  LDG.E.128.CONSTANT R20, desc[UR8][R102.64] ;  /* 0x0000000866147981 */ /* 0x000ea2000c1e9d00 */
[----:B-----5:R-:W-:Y:S01]  /*a290*/  SHF.R.U32.HI R89, RZ, 0xf, R38 ;  /* 0x0000000fff597819 */ /* 0x020fe20000011626 */
[----:B------:R-:W-:Y:S01]  /*a2a0*/  HFMA2 R0, -RZ, RZ, 0, 0.03125 ;  /* 0x00002800ff007431 */ /* 0x000fe200000001ff */
[----:B------:R-:W-:Y:S02]  /*a2b0*/  SHF.R.U32.HI R90, RZ, 0xf, R39 ;  /* 0x0000000fff5a7819 */ /* 0x000fe40000011627 */
[----:B------:R-:W-:Y:S02]  /*a2c0*/  SHF.R.U32.HI R87, RZ, 0xf, R36 ;  /* 0x0000000fff577819 */ /* 0x000fe40000011624 */
[C---:B------:R-:W-:Y:S02]  /*a2d0*/  LOP3.LUT R63, R38.reuse, 0x1f001f, RZ, 0xc0, !PT ;  /* 0x001f001f263f7812 */ /* 0x040fe400078ec0ff */
[----:B------:R-:W-:Y:S02]  /*a2e0*/  LOP3.LUT R18, R38, 0x3e003e0, RZ, 0xc0, !PT ;  /* 0x03e003e026127812 */ /* 0x000fe400078ec0ff */
[----:B------:R-:W-:-:S02]  /*a2f0*/  SHF.R.U32.HI R53, RZ, 0xa, R38 ;  /* 0x0000000aff357819 */ /* 0x000fc40000011626 */
[C---:B------:R-:W-:Y:S02]  /*a300*/  LOP3.LUT R65, R39.reuse, 0x1f001f, RZ, 0xc0, !PT ;  /* 0x001f001f27417812 */ /* 0x040fe400078ec0ff */
[----:B------:R-:W-:Y:S02]  /*a310*/  LOP3.LUT R40, R39, 0x3e003e0, RZ, 0xc0, !PT ;  /* 0x03e003e027287812 */ /* 0x000fe400078ec0ff */
[----:B------:R-:W-:Y:S02]  /*a320*/  SHF.R.U32.HI R54, RZ, 0xa, R39 ;  /* 0x0000000aff367819 */ /* 0x000fe40000011627 */
[C---:B------:R-:W-:Y:S02]  /*a330*/  LOP3.LUT R59, R36.reuse, 0x1f001f, RZ, 0xc0, !PT ;  /* 0x001f001f243b7812 */ /* 0x040fe400078ec0ff */
[----:B------:R-:W-:Y:S02]  /*a340*/  LOP3.LUT R3, R36, 0x3e003e0, RZ, 0xc0, !PT ;  /* 0x03e003e024037812 */ /* 0x000fe400078ec0ff */
[----:B------:R-:W-:-:S02]  /*a350*/  SHF.R.U32.HI R48, RZ, 0xa, R36 ;  /* 0x0000000aff307819 */ /* 0x000fc40000011624 */
[--C-:B------:R-:W-:Y:S02]  /*a360*/  SHF.R.U32.HI R88, RZ, 0xf, R37.reuse ;  /* 0x0000000fff587819 */ /* 0x100fe40000011625 */
[C---:B------:R-:W-:Y:S02]  /*a370*/  LOP3.LUT R61, R37.reuse, 0x1f001f, RZ, 0xc0, !PT ;  /* 0x001f001f253d7812 */ /* 0x040fe400078ec0ff */
[----:B------:R-:W-:Y:S02]  /*a380*/  LOP3.LUT R2, R37, 0x3e003e0, RZ, 0xc0, !PT ;  /* 0x03e003e025027812 */ /* 0x000fe400078ec0ff */
[----:B------:R-:W-:Y:S02]  /*a390*/  SHF.R.U32.HI R52, RZ, 0xa, R37 ;  /* 0x0000000aff347819 */ /* 0x000fe40000011625 */
[----:B------:R-:W-:Y:S02]  /*a3a0*/  SHF.R.U32.HI R38, RZ, 0xe, R34 ;  /* 0x0000000eff267819 */ /* 0x000fe40000011622 */
[----:B------:R-:W-:-:S02]  /*a3b0*/  SHF.R.U32.HI R39, RZ, 0xe, R35 ;  /* 0x0000000eff277819 */ /* 0x000fc40000011623 */
[----:B------:R-:W-:Y:S02]  /*a3c0*/  LOP3.LUT R89, R89, 0x10001, RZ, 0xc0, !PT ;  /* 0x0001000159597812 */ /* 0x000fe400078ec0ff */
[----:B------:R-:W-:Y:S02]  /*a3d0*/  LOP3.LUT R90, R90, 0x10001, RZ, 0xc0, !PT ;  /* 0x000100015a5a7812 */ /* 0x000fe400078ec0ff */
[----:B------:R-:W-:Y:S02]  /*a3e0*/  SHF.R.U32.HI R36, RZ, 0xe, R32 ;  /* 0x0000000eff247819 */ /* 0x000fe40000011620 */
[----:B------:R-:W-:Y:S02]  /*a3f0*/  SHF.R.U32.HI R37, RZ, 0xe, R33 ;  /* 0x0000000eff257819 */ /* 0x000fe40000011621 */
[C---:B------:R-:W-:Y:S02]  /*a400*/  LOP3.LUT R56, R33.reuse, 0x1f001f, RZ, 0xc0, !PT ;  /* 0x001f001f21387812 */ /* 0x040fe400078ec0ff */
[----:B------:R-:W-:-:S02]  /*a410*/  LOP3.LUT R42, R33, 0x3e003e0, RZ, 0xc0, !PT ;  /* 0x03e003e0212a7812 */ /* 0x000fc400078ec0ff */
[----:B------:R-:W-:Y:S02]  /*a420*/  SHF.R.U32.HI R67, RZ, 0xa, R33 ;  /* 0x0000000aff437819 */ /* 0x000fe40000011621 */
[----:B------:R-:W-:Y:S02]  /*a430*/  LOP3.LUT R87, R87, 0x10001, RZ, 0xc0, !PT ;  /* 0x0001000157577812 */ /* 0x000fe400078ec0ff */
[--C-:B------:R-:W-:Y:S02]  /*a440*/  SHF.R.U32.HI R33, RZ, 0xd, R29.reuse ;  /* 0x0000000dff217819 */ /* 0x100fe4000001161d */
[C---:B------:R-:W-:Y:S02]  /*a450*/  LOP3.LUT R71, R29.reuse, 0x1f001f, RZ, 0xc0, !PT ;  /* 0x001f001f1d477812 */ /* 0x040fe400078ec0ff */
[----:B------:R-:W-:Y:S02]  /*a460*/  LOP3.LUT R47, R29, 0x3e003e0, RZ, 0xc0, !PT ;  /* 0x03e003e01d2f7812 */ /* 0x000fe400078ec0ff */
[----:B------:R-:W-:-:S02]  /*a470*/  SHF.R.U32.HI R76, RZ, 0xa, R29 ;  /* 0x0000000aff4c7819 */ /* 0x000fc4000001161d */
[--C-:B------:R-:W-:Y:S02]  /*a480*/  SHF.R.U32.HI R29, RZ, 0xd, R30.reuse ;  /* 0x0000000dff1d7819 */ /* 0x100fe4000001161e */
[C---:B------:R-:W-:Y:S02]  /*a490*/  LOP3.LUT R72, R30.reuse, 0x1f001f, RZ, 0xc0, !PT ;  /* 0x001f001f1e487812 */ /* 0x040fe400078ec0ff */
[----:B------:R-:W-:Y:S02]  /*a4a0*/  LOP3.LUT R49, R30, 0x3e003e0, RZ, 0xc0, !PT ;  /* 0x03e003e01e317812 */ /* 0x000fe400078ec0ff */
[----:B------:R-:W-:Y:S02]  /*a4b0*/  SHF.R.U32.HI R77, RZ, 0xa, R30 ;  /* 0x0000000aff4d7819 */ /* 0x000fe4000001161e */
[C---:B------:R-:W-:Y:S02]  /*a4c0*/  LOP3.LUT R55, R32.reuse, 0x1f001f, RZ, 0xc0, !PT ;  /* 0x001f001f20377812 */ /* 0x040fe400078ec0ff */
[----:B------:R-:W-:-:S02]  /*a4d0*/  LOP3.LUT R41, R32, 0x3e003e0, RZ, 0xc0, !PT ;  /* 0x03e003e020297812 */ /* 0x000fc400078ec0ff */
[----:B------:R-:W-:Y:S02]  /*a4e0*/  SHF.R.U32.HI R66, RZ, 0xa, R32 ;  /* 0x0000000aff427819 */ /* 0x000fe40000011620 */
[----:B------:R-:W-:Y:S02]  /*a4f0*/  SHF.R.U32.HI R30, RZ, 0xd, R31 ;  /* 0x0000000dff1e7819 */ /* 0x000fe4000001161f */
[----:B------:R-:W-:Y:S02]  /*a500*/  LOP3.LUT R38, R89, 0x20002, R38, 0xf8, !PT ;  /* 0x0002000259267812 */ /* 0x000fe400078ef826 */
[----:B------:R-:W-:Y:S02]  /*a510*/  LOP3.LUT R39, R90, 0x20002, R39, 0xf8, !PT ;  /* 0x000200025a277812 */ /* 0x000fe400078ef827 */
[----:B------:R-:W-:Y:S02]  /*a520*/  SHF.R.U32.HI R32, RZ, 0xd, R28 ;  /* 0x0000000dff207819 */ /* 0x000fe4000001161c */
[----:B------:R-:W-:-:S02]  /*a530*/  LOP3.LUT R87, R87, 0x20002, R36, 0xf8, !PT ;  /* 0x0002000257577812 */ /* 0x000fc400078ef824 */
[C---:B------:R-:W-:Y:S02]  /*a540*/  LOP3.LUT R75, R35.reuse, 0x1f001f, RZ, 0xc0, !PT ;  /* 0x001f001f234b7812 */ /* 0x040fe400078ec0ff */
[----:B------:R-:W-:Y:S02]  /*a550*/  LOP3.LUT R44, R35, 0x3e003e0, RZ, 0xc0, !PT ;  /* 0x03e003e0232c7812 */ /* 0x000fe400078ec0ff */
[----:B------:R-:W-:Y:S02]  /*a560*/  SHF.R.U32.HI R69, RZ, 0xa, R35 ;  /* 0x0000000aff457819 */ /* 0x000fe40000011623 */
[C---:B------:R-:W-:Y:S02]  /*a570*/  LOP3.LUT R70, R28.reuse, 0x1f001f, RZ, 0xc0, !PT ;  /* 0x001f001f1c467812 */ /* 0x040fe400078ec0ff */
[----:B------:R-:W-:Y:S02]  /*a580*/  LOP3.LUT R45, R28, 0x3e003e0, RZ, 0xc0, !PT ;  /* 0x03e003e01c2d7812 */ /* 0x000fe400078ec0ff */
[----:B------:R-:W-:-:S02]  /*a590*/  SHF.R.U32.HI R74, RZ, 0xa, R28 ;  /* 0x0000000aff4a7819 */ /* 0x000fc4000001161c */
[C---:B------:R-:W-:Y:S02]  /*a5a0*/  LOP3.LUT R57, R34.reuse, 0x1f001f, RZ, 0xc0, !PT ;  /* 0x001f001f22397812 */ /* 0x040fe400078ec0ff */
[----:B------:R-:W-:Y:S02]  /*a5b0*/  LOP3.LUT R43, R34, 0x3e003e0, RZ, 0xc0, !PT ;  /* 0x03e003e0222b7812 */ /* 0x000fe400078ec0ff */
[----:B------:R-:W-:Y:S02]  /*a5c0*/  SHF.R.U32.HI R68, RZ, 0xa, R34 ;  /* 0x0000000aff447819 */ /* 0x000fe40000011622 */
[----:B------:R-:W-:Y:S02]  /*a5d0*/  SHF.R.U32.HI R28, RZ, 0xc, R24 ;  /* 0x0000000cff1c7819 */ /* 0x000fe40000011618 */
[----:B------:R-:W-:Y:S02]  /*a5e0*/  SHF.R.U32.HI R35, RZ, 0xc, R27 ;  /* 0x0000000cff237819 */ /* 0x000fe4000001161b */
[----:B------:R-:W-:-:S02]  /*a5f0*/  LOP3.LUT R94, R27, 0x3e003e0, RZ, 0xc0, !PT ;  /* 0x03e003e01b5e7812 */ /* 0x000fc400078ec0ff */
[----:B------:R-:W-:Y:S02]  /*a600*/  LOP3.LUT R83, R27, 0x1f001f, RZ, 0xc0, !PT ;  /* 0x001f001f1b537812 */ /* 0x000fe400078ec0ff */
        /* <DEDUP_REMOVED lines=8> */
[----:B------:R-:W-:Y:S02]  /*a690*/  LOP3.LUT R27, R27, 0x80008, R28, 0xf8, !PT ;  /* 0x000800081b1b7812 */ /* 0x000fe400078ef81c */
[----:B------:R-:W-:Y:S02]  /*a6a0*/  LOP3.LUT R34, R29, 0x80008, R34, 0xf8, !PT ;  /* 0x000800081d227812 */ /* 0x000fe400078ef822 */
[----:B------:R-:W-:-:S02]  /*a6b0*/  LOP3.LUT R35, R30, 0x80008, R35, 0xf8, !PT ;  /* 0x000800081e237812 */ /* 0x000fc400078ef823 */
[----:B------:R-:W0:Y:S01]  /*a6c0*/  LDS.128 R28, [UR4] ;  /* 0x00000004ff1c7984 */ /* 0x000e220008000c00 */
[----:B------:R-:W-:Y:S02]  /*a6d0*/  LOP3.LUT R88, R88, 0x10001, RZ, 0xc0, !PT ;  /* 0x0001000158587812 */ /* 0x000fe400078ec0ff */
[----:B------:R-:W-:Y:S02]  /*a6e0*/  LOP3.LUT R60, R24, 0x3e003e0, RZ, 0xc0, !PT ;  /* 0x03e003e0183c7812 */ /* 0x000fe400078ec0ff */
[----:B------:R-:W-:Y:S02]  /*a6f0*/  LOP3.LUT R88, R88, 0x20002, R37, 0xf8, !PT ;  /* 0x0002000258587812 */ /* 0x000fe400078ef825 */
[----:B------:R-:W-:Y:S02]  /*a700*/  LOP3.LUT R79, R24, 0x1f001f, RZ, 0xc0, !PT ;  /* 0x001f001f184f7812 */ /* 0x000fe400078ec0ff */
[----:B------:R-:W-:Y:S02]  /*a710*/  SHF.R.U32.HI R82, RZ, 0xa, R24 ;  /* 0x0000000aff527819 */ /* 0x000fe40000011618 */
[----:B------:R-:W-:-:S02]  /*a720*/  SHF.R.U32.HI R24, RZ, 0xc, R25 ;  /* 0x0000000cff187819 */ /* 0x000fc40000011619 */
[C---:B------:R-:W-:Y:S02]  /*a730*/  LOP3.LUT R62, R25.reuse, 0x3e003e0, RZ, 0xc0, !PT ;  /* 0x03e003e0193e7812 */ /* 0x040fe400078ec0ff */
[----:B------:R-:W-:Y:S02]  /*a740*/  LOP3.LUT R33, R88, 0x40004, R33, 0xf8, !PT ;  /* 0x0004000458217812 */ /* 0x000fe400078ef821 */
[----:B------:R-:W-:Y:S02]  /*a750*/  LOP3.LUT R95, R2, 0x64006400, RZ, 0xfc, !PT ;  /* 0x64006400025f7812 */ /* 0x000fe400078efcff */
[----:B------:R-:W-:Y:S02]  /*a760*/  LOP3.LUT R80, R25, 0x1f001f, RZ, 0xc0, !PT ;  /* 0x001f001f19507812 */ /* 0x000fe400078ec0ff */
[----:B------:R-:W-:Y:S02]  /*a770*/  SHF.R.U32.HI R84, RZ, 0xa, R25 ;  /* 0x0000000aff547819 */ /* 0x000fe40000011619 */
[----:B------:R-:W-:-:S02]  /*a780*/  LOP3.LUT R64, R26, 0x3e003e0, RZ, 0xc0, !PT ;  /* 0x03e003e01a407812 */ /* 0x000fc400078ec0ff */
[----:B------:R-:W-:Y:S02]  /*a790*/  LOP3.LUT R81, R26, 0x1f001f, RZ, 0xc0, !PT ;  /* 0x001f001f1a517812 */ /* 0x000fe400078ec0ff */
[----:B------:R-:W-:Y:S02]  /*a7a0*/  SHF.R.U32.HI R85, RZ, 0xa, R26 ;  /* 0x0000000aff557819 */ /* 0x000fe4000001161a */
[----:B------:R-:W-:Y:S02]  /*a7b0*/  LOP3.LUT R33, R33, 0x80008, R24, 0xf8, !PT ;  /* 0x0008000821217812 */ /* 0x000fe400078ef818 */
[----:B------:R-:W-:Y:S02]  /*a7c0*/  LOP3.LUT R97, R42, 0x64006400, RZ, 0xfc, !PT ;  /* 0x640064002a617812 */ /* 0x000fe400078efcff */
[----:B------:R-:W-:Y:S01]  /*a7d0*/  LOP3.LUT R101, R62, 0x64006400, RZ, 0xfc, !PT ;  /* 0x640064003e657812 */ /* 0x000fe200078efcff */
[----:B------:R-:W-:Y:S01]  /*a7e0*/  HFMA2 R62, R95, R0.H0_H0, -48, -48 ;  /* 0xd200d2005f3e7431 */ /* 0x000fe20000040000 */
[----:B------:R-:W-:-:S02]  /*a7f0*/  LOP3.LUT R59, R59, 0x64006400, RZ, 0xfc, !PT ;  /* 0x640064003b3b7812 */ /* 0x000fc400078efcff */
[----:B------:R-:W-:Y:S02]  /*a800*/  LOP3.LUT R61, R61, 0x64006400, RZ, 0xfc, !PT ;  /* 0x640064003d3d7812 */ /* 0x000fe400078efcff */
[----:B------:R-:W-:Y:S01]  /*a810*/  LOP3.LUT R99, R47, 0x64006400, RZ, 0xfc, !PT ;  /* 0x640064002f637812 */ /* 0x000fe200078efcff */
[-C--:B------:R-:W-:Y:S01]  /*a820*/  HFMA2 R47, R97, R0.reuse.H0_H0, -48, -48 ;  /* 0xd200d200612f7431 */ /* 0x080fe20000040000 */
[----:B------:R-:W-:Y:S02]  /*a830*/  LOP3.LUT R3, R3, 0x64006400, RZ, 0xfc, !PT ;  /* 0x6400640003037812 */ /* 0x000fe400078efcff */
[----:B------:R-:W-:Y:S01]  /*a840*/  LOP3.LUT R107, R18, 0x64006400, RZ, 0xfc, !PT ;  /* 0x64006400126b7812 */ /* 0x000fe200078efcff */
[----:B------:R-:W-:Y:S01]  /*a850*/  HFMA2 R42, R99, R0.H0_H0, -48, -48 ;  /* 0xd200d200632a7431 */ /* 0x000fe20000040000 */
[----:B------:R-:W-:Y:S02]  /*a860*/  LOP3.LUT R41, R41, 0x64006400, RZ, 0xfc, !PT ;  /* 0x6400640029297812 */ /* 0x000fe400078efcff */
[----:B------:R-:W-:-:S02]  /*a870*/  LOP3.LUT R113, R40, 0x64006400, RZ, 0xfc, !PT ;  /* 0x6400640028717812 */ /* 0x000fc400078efcff */
[----:B------:R-:W-:Y:S02]  /*a880*/  LOP3.LUT R43, R43, 0x64006400, RZ, 0xfc, !PT ;  /* 0x640064002b2b7812 */ /* 0x000fe400078efcff */
[----:B------:R-:W-:Y:S02]  /*a890*/  LOP3.LUT R115, R44, 0x64006400, RZ, 0xfc, !PT ;  /* 0x640064002c737812 */ /* 0x000fe400078efcff */
[----:B------:R-:W-:Y:S01]  /*a8a0*/  LOP3.LUT R109, R49, 0x64006400, RZ, 0xfc, !PT ;  /* 0x64006400316d7812 */ /* 0x000fe200078efcff */
[-C--:B------:R-:W-:Y:S01]  /*a8b0*/  HFMA2 R49, R41, R0.reuse.H0_H0, -48, -48 ;  /* 0xd200d20029317431 */ /* 0x080fe20000040000 */
[----:B------:R-:W-:Y:S01]  /*a8c0*/  LOP3.LUT R117, R58, 0x64006400, RZ, 0xfc, !PT ;  /* 0x640064003a757812 */ /* 0x000fe200078efcff */
[-C--:B------:R-:W-:Y:S01]  /*a8d0*/  HFMA2 R58, R113, R0.reuse.H0_H0, -48, -48 ;  /* 0xd200d200713a7431 */ /* 0x080fe20000040000 */
[----:B------:R-:W-:Y:S01]  /*a8e0*/  LOP3.LUT R111, R64, 0x64006400, RZ, 0xfc, !PT ;  /* 0x64006400406f7812 */ /* 0x000fe200078efcff */
[-C--:B------:R-:W-:Y:S01]  /*a8f0*/  HFMA2 R64, R3, R0.reuse.H0_H0, -48, -48 ;  /* 0xd200d20003407431 */ /* 0x080fe20000040000 */
[----:B------:R-:W-:Y:S01]  /*a900*/  LOP3.LUT R119, R94, 0x64006400, RZ, 0xfc, !PT ;  /* 0x640064005e777812 */ /* 0x000fe200078efcff */
[----:B------:R-:W-:Y:S01]  /*a910*/  HFMA2 R40, R109, R0.H0_H0, -48, -48 ;  /* 0xd200d2006d287431 */ /* 0x000fe20000040000 */
[----:B------:R-:W-:-:S02]  /*a920*/  LOP3.LUT R53, R53, 0x1f001f, RZ, 0xc0, !PT ;  /* 0x001f001f35357812 */ /* 0x000fc400078ec0ff */
[----:B------:R-:W-:Y:S01]  /*a930*/  LOP3.LUT R48, R48, 0x1f001f, RZ, 0xc0, !PT ;  /* 0x001f001f30307812 */ /* 0x000fe200078ec0ff */
[----:B------:R-:W-:Y:S01]  /*a940*/  HFMA2 R3, R119, R0.H0_H0, -48, -48 ;  /* 0xd200d20077037431 */ /* 0x000fe20000040000 */
        /* <DEDUP_REMOVED lines=8> */
[----:B------:R-:W-:Y:S01]  /*a9d0*/  LOP3.LUT R67, R67, 0x1f001f, RZ, 0xc0, !PT ;  /* 0x001f001f43437812 */ /* 0x000fe200078ec0ff */
[----:B------:R-:W-:Y:S01]  /*a9e0*/  HADD2 R68, R68, -1040, -1040 ;  /* 0xe410e41044447430 */ /* 0x000fe20000000000 */
[----:B------:R-:W-:Y:S02]  /*a9f0*/  LOP3.LUT R71, R71, 0x64006400, RZ, 0xfc, !PT ;  /* 0x6400640047477812 */ /* 0x000fe400078efcff */
[----:B------:R-:W-:-:S02]  /*aa00*/  LOP3.LUT R67, R67, 0x64006400, RZ, 0xfc, !PT ;  /* 0x6400640043437812 */ /* 0x000fc400078efcff */
[----:B------:R-:W-:Y:S01]  /*aa10*/  LOP3.LUT R74, R74, 0x1f001f, RZ, 0xc0, !PT ;  /* 0x001f001f4a4a7812 */ /* 0x000fe200078ec0ff */
[----:B------:R-:W-:Y:S01]  /*aa20*/  HADD2 R71, R71, -1040, -1040 ;  /* 0xe410e41047477430 */ /* 0x000fe20000000000 */
        /* <DEDUP_REMOVED lines=9> */
[----:B------:R-:W-:Y:S02]  /*aac0*/  LOP3.LUT R85, R85, 0x64006400, RZ, 0xfc, !PT ;  /* 0x6400640055557812 */ /* 0x000fe400078efcff */
[----:B------:R-:W-:-:S02]  /*aad0*/  ISETP.NE.AND P0, PT, R17, 0x1, PT ;  /* 0x000000011100780c */ /* 0x000fc40003f05270 */
[C---:B--2---:R-:W-:Y:S02]  /*aae0*/  LOP3.LUT R91, R20.reuse, 0x3e003e0, RZ, 0xc0, !PT ;  /* 0x03e003e0145b7812 */ /* 0x044fe400078ec0ff */
[--C-:B------:R-:W-:Y:S02]  /*aaf0*/  SHF.R.U32.HI R32, RZ, 0xb, R20.reuse ;  /* 0x0000000bff207819 */ /* 0x100fe40000011614 */
[----:B------:R-:W-:Y:S02]  /*ab00*/  LOP3.LUT R87, R20, 0x1f001f, RZ, 0xc0, !PT ;  /* 0x001f001f14577812 */ /* 0x000fe400078ec0ff */
[----:B------:R-:W-:Y:S02]  /*ab10*/  SHF.R.U32.HI R36, RZ, 0xa, R20 ;  /* 0x0000000aff247819 */ /* 0x000fe40000011614 */
[----:B------:R-:W-:Y:S02]  /*ab20*/  LOP3.LUT R20, R21, 0x3e003e0, RZ, 0xc0, !PT ;  /* 0x03e003e015147812 */ /* 0x000fe400078ec0ff */
[----:B------:R-:W-:-:S02]  /*ab30*/  LOP3.LUT R91, R91, 0x64006400, RZ, 0xfc, !PT ;  /* 0x640064005b5b7812 */ /* 0x000fc400078efcff */
[----:B------:R-:W-:Y:S02]  /*ab40*/  SHF.R.U32.HI R24, RZ, 0xb, R21 ;  /* 0x0000000bff187819 */ /* 0x000fe40000011615 */
[----:B------:R-:W-:Y:S02]  /*ab50*/  SHF.R.U32.HI R25, RZ, 0xb, R22 ;  /* 0x0000000bff197819 */ /* 0x000fe40000011616 */
[----:B------:R-:W-:Y:S02]  /*ab60*/  SHF.R.U32.HI R26, RZ, 0xb, R23 ;  /* 0x0000000bff1a7819 */ /* 0x000fe40000011617 */
[----:B------:R-:W-:Y:S02]  /*ab70*/  LOP3.LUT R92, R22, 0x3e003e0, RZ, 0xc0, !PT ;  /* 0x03e003e0165c7812 */ /* 0x000fe400078ec0ff */
[----:B------:R-:W-:Y:S01]  /*ab80*/  LOP3.LUT R95, R20, 0x64006400, RZ, 0xfc, !PT ;  /* 0x64006400145f7812 */ /* 0x000fe200078efcff */
[-C--:B------:R-:W-:Y:S01]  /*ab90*/  HFMA2 R20, R91, R0.reuse.H0_H0, -48, -48 ;  /* 0xd200d2005b147431 */ /* 0x080fe20000040000 */
[----:B------:R-:W-:Y:S01]  /*aba0*/  LOP3.LUT R91, R63, 0x64006400, RZ, 0xfc, !PT ;  /* 0x640064003f5b7812 */ /* 0x000fe200078efcff */
[----:B------:R-:W-:Y:S01]  /*abb0*/  HADD2 R63, R61, -1040, -1040 ;  /* 0xe410e4103d3f7430 */ /* 0x000fe20000000000 */
[----:B------:R-:W-:Y:S01]  /*abc0*/  LOP3.LUT R97, R92, 0x64006400, RZ, 0xfc, !PT ;  /* 0x640064005c617812 */ /* 0x000fe200078efcff */
[-C--:B------:R-:W-:Y:S01]  /*abd0*/  HFMA2 R18, R95, R0.reuse.H0_H0, -48, -48 ;  /* 0xd200d2005f127431 */ /* 0x080fe20000040000 */
[----:B------:R-:W-:Y:S01]  /*abe0*/  LOP3.LUT R32, R27, 0x100010, R32, 0xf8, !PT ;  /* 0x001000101b207812 */ /* 0x000fe200078ef820 */
[----:B------:R-:W-:Y:S01]  /*abf0*/  HADD2 R61, R91, -1040, -1040 ;  /* 0xe410e4105b3d7430 */ /* 0x000fe20000000000 */
[----:B------:R-:W-:Y:S01]  /*ac00*/  LOP3.LUT R33, R33, 0x100010, R24, 0xf8, !PT ;  /* 0x0010001021217812 */ /* 0x000fe200078ef818 */
[----:B------:R-:W-:Y:S01]  /*ac10*/  HFMA2 R2, R97, R0.H0_H0, -48, -48 ;  /* 0xd200d20061027431 */ /* 0x000fe20000040000 */
[----:B------:R-:W-:-:S02]  /*ac20*/  LOP3.LUT R34, R34, 0x100010, R25, 0xf8, !PT ;  /* 0x0010001022227812 */ /* 0x000fc400078ef819 */
[----:B------:R-:W-:Y:S01]  /*ac30*/  LOP3.LUT R35, R35, 0x100010, R26, 0xf8, !PT ;  /* 0x0010001023237812 */ /* 0x000fe200078ef81a */
[-C--:B0-----:R-:W-:Y:S01]  /*ac40*/  HFMA2 R95, R61, R28.reuse, RZ ;  /* 0x0000001c3d5f7231 */ /* 0x081fe200000000ff */
[----:B------:R-:W-:Y:S01]  /*ac50*/  LOP3.LUT R92, R65, 0x64006400, RZ, 0xfc, !PT ;  /* 0x64006400415c7812 */ /* 0x000fe200078efcff */
[----:B------:R-:W0:Y:S01]  /*ac60*/  LDS.128 R24, [UR4+0x10] ;  /* 0x00001004ff187984 */ /* 0x000e220008000c00 */
[----:B------:R-:W-:Y:S01]  /*ac70*/  HADD2 R65, R59, -1040, -1040 ;  /* 0xe410e4103b417430 */ /* 0x000fe20000000000 */
[----:B------:R-:W-:Y:S02]  /*ac80*/  LOP3.LUT R93, R23, 0x3e003e0, RZ, 0xc0, !PT ;  /* 0x03e003e0175d7812 */ /* 0x000fe400078ec0ff */
[----:B------:R-:W-:Y:S01]  /*ac90*/  LOP3.LUT R88, R21, 0x1f001f, RZ, 0xc0, !PT ;  /* 0x001f001f15587812 */ /* 0x000fe200078ec0ff */
[----:B------:R-:W-:Y:S01]  /*aca0*/  HADD2 R59, R92, -1040, -1040 ;  /* 0xe410e4105c3b7430 */ /* 0x000fe20000000000 */
[----:B------:R-:W-:Y:S01]  /*acb0*/  SHF.R.U32.HI R37, RZ, 0xa, R21 ;  /* 0x0000000aff257819 */ /* 0x000fe20000011615 */
[-C--:B------:R-:W-:Y:S01]  /*acc0*/  HFMA2 R91, R65, R28.reuse, RZ ;  /* 0x0000001c415b7231 */ /* 0x080fe200000000ff */
[----:B------:R-:W-:Y:S01]  /*acd0*/  LOP3.LUT R90, R23, 0x1f001f, RZ, 0xc0, !PT ;  /* 0x001f001f175a7812 */ /* 0x000fe200078ec0ff */
[-C--:B------:R-:W-:Y:S01]  /*ace0*/  HFMA2 R92, R63, R28.reuse, RZ.H0_H0 ;  /* 0x0000001c3f5c7231 */ /* 0x080fe200000400ff */
[----:B------:R-:W-:Y:S01]  /*acf0*/  SHF.R.U32.HI R39, RZ, 0xa, R23 ;  /* 0x0000000aff277819 */ /* 0x000fe20000011617 */
[----:B------:R-:W-:Y:S01]  /*ad00*/  HFMA2 R28, R59, R28, RZ.H0_H0 ;  /* 0x0000001c3b1c7231 */ /* 0x000fe200000400ff */
[----:B------:R-:W-:Y:S01]  /*ad10*/  LOP3.LUT R21, R45, 0x64006400, RZ, 0xfc, !PT ;  /* 0x640064002d157812 */ /* 0x000fe200078efcff */
[-C--:B------:R-:W-:Y:S01]  /*ad20*/  HFMA2 R45, R43, R0.reuse.H0_H0, -48, -48 ;  /* 0xd200d2002b2d7431 */ /* 0x080fe20000040000 */
[----:B------:R-:W-:Y:S01]  /*ad30*/  LOP3.LUT R23, R60, 0x64006400, RZ, 0xfc, !PT ;  /* 0x640064003c177812 */ /* 0x000fe200078efcff */
[-C--:B------:R-:W-:Y:S01]  /*ad40*/  HFMA2 R60, R107, R0.reuse.H0_H0, -48, -48 ;  /* 0xd200d2006b3c7431 */ /* 0x080fe20000040000 */
[----:B------:R-:W-:Y:S01]  /*ad50*/  LOP3.LUT R93, R93, 0x64006400, RZ, 0xfc, !PT ;  /* 0x640064005d5d7812 */ /* 0x000fe200078efcff */
[-C--:B------:R-:W-:Y:S01]  /*ad60*/  HFMA2 R44, R21, R0.reuse.H0_H0, -48, -48 ;  /* 0xd200d200152c7431 */ /* 0x080fe20000040000 */
[----:B------:R-:W-:Y:S01]  /*ad70*/  LOP3.LUT R89, R22, 0x1f001f, RZ, 0xc0, !PT ;  /* 0x001f001f16597812 */ /* 0x000fe200078ec0ff */
[-C--:B------:R-:W-:Y:S01]  /*ad80*/  HFMA2 R41, R23, R0.reuse.H0_H0, -48, -48 ;  /* 0xd200d20017297431 */ /* 0x080fe20000040000 */
[----:B------:R-:W-:Y:S01]  /*ad90*/  SHF.R.U32.HI R38, RZ, 0xa, R22 ;  /* 0x0000000aff267819 */ /* 0x000fe20000011616 */
[----:B------:R-:W-:-:S02]  /*ada0*/  HFMA2 R43, R115, R0.H0_H0, -48, -48 ;  /* 0xd200d200732b7431 */ /* 0x000fc40000040000 */
[-C--:B------:R-:W-:Y:S02]  /*adb0*/  HFMA2 R95, R60, R29.reuse, R95 ;  /* 0x0000001d3c5f7231 */ /* 0x080fe4000000005f */
[-C--:B------:R-:W-:Y:S01]  /*adc0*/  HFMA2 R22, R117, R0.reuse.H0_H0, -48, -48 ;  /* 0xd200d20075167431 */ /* 0x080fe20000040000 */
[----:B------:R-:W-:Y:S01]  /*add0*/  LOP3.LUT R87, R87, 0x64006400, RZ, 0xfc, !PT ;  /* 0x6400640057577812 */ /* 0x000fe200078efcff */
[-C--:B------:R-:W-:Y:S01]  /*ade0*/  HFMA2 R23, R101, R0.reuse.H0_H0, -48, -48 ;  /* 0xd200d20065177431 */ /* 0x080fe20000040000 */
[----:B------:R-:W-:Y:S01]  /*adf0*/  LOP3.LUT R36, R36, 0x1f001f, RZ, 0xc0, !PT ;  /* 0x001f001f24247812 */ /* 0x000fe200078ec0ff */
[-C--:B------:R-:W-:Y:S01]  /*ae00*/  HFMA2 R21, R111, R0.reuse.H0_H0, -48, -48 ;  /* 0xd200d2006f157431 */ /* 0x080fe20000040000 */
[----:B------:R-:W-:Y:S01]  /*ae10*/  LOP3.LUT R38, R38, 0x1f001f, RZ, 0xc0, !PT ;  /* 0x001f001f26267812 */ /* 0x000fe200078ec0ff */
[----:B------:R-:W-:Y:S02]  /*ae20*/  HFMA2 R0, R93, R0.H0_H0, -48, -48 ;  /* 0xd200d2005d007431 */ /* 0x000fe40000040000 */
[----:B------:R-:W-:-:S02]  /*ae30*/  HFMA2 R93, R64, R29, R91 ;  /* 0x0000001d405d7231 */ /* 0x000fc4000000005b */
[-C--:B------:R-:W-:Y:S01]  /*ae40*/  HFMA2 R96, R58, R29.reuse, R28 ;  /* 0x0000001d3a607231 */ /* 0x080fe2000000001c */
[----:B------:R-:W-:Y:S01]  /*ae50*/  LOP3.LUT R91, R54, 0x1f001f, RZ, 0xc0, !PT ;  /* 0x001f001f365b7812 */ /* 0x000fe200078ec0ff */
[----:B------:R-:W-:Y:S01]  /*ae60*/  HFMA2 R94, R62, R29, R92 ;  /* 0x0000001d3e5e7231 */ /* 0x000fe2000000005c */
[----:B------:R-:W-:Y:S01]  /*ae70*/  LOP3.LUT R28, R55, 0x64006400, RZ, 0xfc, !PT ;  /* 0x64006400371c7812 */ /* 0x000fe200078efcff */
[----:B------:R-:W-:Y:S01]  /*ae80*/  HADD2 R55, R53, -1040, -1040 ;  /* 0xe410e41035377430 */ /* 0x000fe20000000000 */
[----:B------:R-:W-:Y:S01]  /*ae90*/  LOP3.LUT R92, R75, 0x64006400, RZ, 0xfc, !PT ;  /* 0x640064004b5c7812 */ /* 0x000fe200078efcff */
[----:B------:R-:W-:Y:S01]  /*aea0*/  HADD2 R75, R48, -1040, -1040 ;  /* 0xe410e410304b7430 */ /* 0x000fe20000000000 */
[----:B------:R-:W-:Y:S02]  /*aeb0*/  LOP3.LUT R91, R91, 0x64006400, RZ, 0xfc, !PT ;  /* 0x640064005b5b7812 */ /* 0x000fe400078efcff */
[----:B------:R-:W-:Y:S01]  /*aec0*/  LOP3.LUT R29, R57, 0x64006400, RZ, 0xfc, !PT ;  /* 0x64006400391d7812 */ /* 0x000fe200078efcff */
[----:B------:R-:W-:Y:S01]  /*aed0*/  HFMA2 R95, R55, R30, R95 ;  /* 0x0000001e375f7231 */ /* 0x000fe2000000005f */
[----:B------:R-:W-:Y:S01]  /*aee0*/  LOP3.LUT R54, R56, 0x64006400, RZ, 0xfc, !PT ;  /* 0x6400640038367812 */ /* 0x000fe200078efcff */
[----:B------:R-:W-:-:S02]  /*aef0*/  HADD2 R57, R52, -1040, -1040 ;  /* 0xe410e41034397430 */ /* 0x000fc40000000000 */
[-C--:B------:R-:W-:Y:S02]  /*af00*/  HFMA2 R93, R75, R30.reuse, R93 ;  /* 0x0000001e4b5d7231 */ /* 0x080fe4000000005d */
[----:B------:R-:W-:Y:S01]  /*af10*/  HADD2 R53, R91, -1040, -1040 ;  /* 0xe410e4105b357430 */ /* 0x000fe20000000000 */
        /* <DEDUP_REMOVED lines=8> */
[-C--:B------:R-:W-:Y:S02]  /*afa0*/  HFMA2 R95, R52, R31.reuse, R95 ;  /* 0x0000001f345f7231 */ /* 0x080fe4000000005f */
[----:B------:R-:W-:Y:S02]  /*afb0*/  HADD2 R54, R54, -1040, -1040 ;  /* 0xe410e41036367430 */ /* 0x000fe40000000000 */
[-C--:B------:R-:W-:Y:S02]  /*afc0*/  HFMA2 R93, R56, R31.reuse, R93 ;  /* 0x0000001f385d7231 */ /* 0x080fe4000000005d */
[----:B------:R-:W-:Y:S01]  /*afd0*/  HADD2 R48, R92, -1040, -1040 ;  /* 0xe410e4105c307430 */ /* 0x000fe20000000000 */
[----:B------:R-:W-:Y:S01]  /*afe0*/  LOP3.LUT R92, R73, 0x64006400, RZ, 0xfc, !PT ;  /* 0x64006400495c7812 */ /* 0x000fe200078efcff */
[-C--:B------:R-:W-:Y:S01]  /*aff0*/  HFMA2 R94, R54, R31.reuse, R94 ;  /* 0x0000001f365e7231 */ /* 0x080fe2000000005e */
[----:B------:R-:W-:Y:S01]  /*b000*/  LOP3.LUT R36, R36, 0x64006400, RZ, 0xfc, !PT ;  /* 0x6400640024247812 */ /* 0x000fe200078efcff */
[----:B------:R-:W-:-:S02]  /*b010*/  HFMA2 R96, R48, R31, R96 ;  /* 0x0000001f30607231 */ /* 0x000fc40000000060 */
[-C--:B0-----:R-:W-:Y:S01]  /*b020*/  HFMA2 R95, R45, R24.reuse, R95 ;  /* 0x000000182d5f7231 */ /* 0x081fe2000000005f */
[----:B------:R-:W0:Y:S01]  /*b030*/  LDS.128 R28, [UR4+0x20] ;  /* 0x00002004ff1c7984 */ /* 0x000e220008000c00 */
[-C--:B------:R-:W-:Y:S02]  /*b040*/  HFMA2 R93, R49, R24.reuse, R93 ;  /* 0x00000018315d7231 */ /* 0x080fe4000000005d */
[----:B------:R-:W-:Y:S01]  /*b050*/  HADD2 R72, R66, -1040, -1040 ;  /* 0xe410e41042487430 */ /* 0x000fe20000000000 */
[----:B------:R-:W-:Y:S01]  /*b060*/  LOP3.LUT R38, R38, 0x64006400, RZ, 0xfc, !PT ;  /* 0x6400640026267812 */ /* 0x000fe200078efcff */
[-C--:B------:R-:W-:Y:S01]  /*b070*/  HFMA2 R94, R47, R24.reuse, R94 ;  /* 0x000000182f5e7231 */ /* 0x080fe2000000005e */
[----:B------:R-:W-:Y:S01]  /*b080*/  LOP3.LUT R37, R37, 0x1f001f, RZ, 0xc0, !PT ;  /* 0x001f001f25257812 */ /* 0x000fe200078ec0ff */
[----:B------:R-:W-:Y:S01]  /*b090*/  HFMA2 R96, R43, R24, R96 ;  /* 0x000000182b607231 */ /* 0x000fe20000000060 */
[----:B------:R-:W-:Y:S01]  /*b0a0*/  LOP3.LUT R24, R70, 0x64006400, RZ, 0xfc, !PT ;  /* 0x6400640046187812 */ /* 0x000fe200078efcff */
[----:B------:R-:W-:-:S02]  /*b0b0*/  HFMA2 R95, R68, R25, R95 ;  /* 0x00000019445f7231 */ /* 0x000fc4000000005f */
[----:B------:R-:W-:Y:S02]  /*b0c0*/  HADD2 R69, R69, -1040, -1040 ;  /* 0xe410e41045457430 */ /* 0x000fe40000000000 */
        /* <DEDUP_REMOVED lines=13> */
[-C--:B------:R-:W-:Y:S01]  /*b1a0*/  HFMA2 R24, R71, R26.reuse, R94 ;  /* 0x0000001a47187231 */ /* 0x080fe2000000005e */
[----:B------:R-:W-:Y:S01]  /*b1b0*/  LOP3.LUT R92, R81, 0x64006400, RZ, 0xfc, !PT ;  /* 0x64006400515c7812 */ /* 0x000fe200078efcff */
[----:B------:R-:W-:Y:S01]  /*b1c0*/  HFMA2 R26, R67, R26, R96 ;  /* 0x0000001a431a7231 */ /* 0x000fe20000000060 */
[----:B------:R-:W-:Y:S01]  /*b1d0*/  LOP3.LUT R81, R91, 0x64006400, RZ, 0xfc, !PT ;  /* 0x640064005b517812 */ /* 0x000fe200078efcff */
[----:B------:R-:W-:-:S02]  /*b1e0*/  HFMA2 R95, R42, R27, R24 ;  /* 0x0000001b2a5f7231 */ /* 0x000fc40000000018 */
[-C--:B------:R-:W-:Y:S02]  /*b1f0*/  HFMA2 R96, R40, R27.reuse, R25 ;  /* 0x0000001b28607231 */ /* 0x080fe40000000019 */
[-C--:B------:R-:W-:Y:S02]  /*b200*/  HFMA2 R97, R22, R27.reuse, R26 ;  /* 0x0000001b16617231 */ /* 0x080fe4000000001a */
[----:B------:R-:W-:Y:S01]  /*b210*/  HFMA2 R94, R44, R27, R93 ;  /* 0x0000001b2c5e7231 */ /* 0x000fe2000000005d */
[----:B------:R-:W-:Y:S01]  /*b220*/  LOP3.LUT R91, R83, 0x64006400, RZ, 0xfc, !PT ;  /* 0x64006400535b7812 */ /* 0x000fe200078efcff */
[----:B------:R-:W1:Y:S01]  /*b230*/  LDS.128 R24, [UR4+0x30] ;  /* 0x00003004ff187984 */ /* 0x000e620008000c00 */
[----:B------:R-:W-:Y:S01]  /*b240*/  HADD2 R83, R74, -1040, -1040 ;  /* 0xe410e4104a537430 */ /* 0x000fe20000000000 */
[----:B------:R-:W-:Y:S01]  /*b250*/  LOP3.LUT R93, R78, 0x1f001f, RZ, 0xc0, !PT ;  /* 0x001f001f4e5d7812 */ /* 0x000fe200078ec0ff */
[----:B------:R-:W-:Y:S01]  /*b260*/  HADD2 R79, R77, -1040, -1040 ;  /* 0xe410e4104d4f7430 */ /* 0x000fe20000000000 */
[----:B------:R-:W-:Y:S01]  /*b270*/  LOP3.LUT R78, R80, 0x64006400, RZ, 0xfc, !PT ;  /* 0x64006400504e7812 */ /* 0x000fe200078efcff */
[----:B------:R-:W-:Y:S01]  /*b280*/  HADD2 R80, R76, -1040, -1040 ;  /* 0xe410e4104c507430 */ /* 0x000fe20000000000 */
[----:B------:R-:W-:Y:S01]  /*b290*/  LOP3.LUT R93, R93, 0x64006400, RZ, 0xfc, !PT ;  /* 0x640064005d5d7812 */ /* 0x000fe200078efcff */
[----:B------:R-:W-:-:S02]  /*b2a0*/  HADD2 R76, R92, -1040, -1040 ;  /* 0xe410e4105c4c7430 */ /* 0x000fc40000000000 */
[-C--:B0-----:R-:W-:Y:S02]  /*b2b0*/  HFMA2 R94, R83, R28.reuse, R94 ;  /* 0x0000001c535e7231 */ /* 0x081fe4000000005e */
[----:B------:R-:W-:Y:S02]  /*b2c0*/  HADD2 R81, R81, -1040, -1040 ;  /* 0xe410e41051517430 */ /* 0x000fe40000000000 */
[-C--:B------:R-:W-:Y:S02]  /*b2d0*/  HFMA2 R96, R79, R28.reuse, R96 ;  /* 0x0000001c4f607231 */ /* 0x080fe40000000060 */
[----:B------:R-:W-:Y:S01]  /*b2e0*/  HADD2 R77, R93, -1040, -1040 ;  /* 0xe410e4105d4d7430 */ /* 0x000fe20000000000 */
[----:B------:R-:W-:Y:S01]  /*b2f0*/  LOP3.LUT R34, R34, 0x64006400, RZ, 0xfc, !PT ;  /* 0x6400640022227812 */ /* 0x000fe200078efcff */
[----:B------:R-:W-:Y:S01]  /*b300*/  HADD2 R74, R78, -1040, -1040 ;  /* 0xe410e4104e4a7430 */ /* 0x000fe20000000000 */
[----:B------:R-:W-:Y:S01]  /*b310*/  LOP3.LUT R37, R37, 0x64006400, RZ, 0xfc, !PT ;  /* 0x6400640025257812 */ /* 0x000fe200078efcff */
[----:B------:R-:W-:-:S02]  /*b320*/  HFMA2 R95, R81, R28, R95 ;  /* 0x0000001c515f7231 */ /* 0x000fc4000000005f */
[-C--:B------:R-:W-:Y:S02]  /*b330*/  HFMA2 R94, R80, R29.reuse, R94 ;  /* 0x0000001d505e7231 */ /* 0x080fe4000000005e */
[----:B------:R-:W-:Y:S02]  /*b340*/  HFMA2 R97, R77, R28, R97 ;  /* 0x0000001c4d617231 */ /* 0x000fe40000000061 */
[-C--:B------:R-:W-:Y:S02]  /*b350*/  HFMA2 R96, R76, R29.reuse, R96 ;  /* 0x0000001d4c607231 */ /* 0x080fe40000000060 */
[----:B------:R-:W-:Y:S01]  /*b360*/  HADD2 R78, R91, -1040, -1040 ;  /* 0xe410e4105b4e7430 */ /* 0x000fe20000000000 */
[----:B------:R-:W-:Y:S01]  /*b370*/  LOP3.LUT R28, R88, 0x64006400, RZ, 0xfc, !PT ;  /* 0x64006400581c7812 */ /* 0x000fe200078efcff */
[-C--:B------:R-:W-:Y:S01]  /*b380*/  HFMA2 R95, R74, R29.reuse, R95 ;  /* 0x0000001d4a5f7231 */ /* 0x080fe2000000005f */
[----:B------:R-:W-:Y:S01]  /*b390*/  LOP3.LUT R39, R39, 0x64006400, RZ, 0xfc, !PT ;  /* 0x6400640027277812 */ /* 0x000fe200078efcff */
[----:B------:R-:W-:-:S02]  /*b3a0*/  HFMA2 R97, R78, R29, R97 ;  /* 0x0000001d4e617231 */ /* 0x000fc40000000061 */
[-C--:B------:R-:W-:Y:S02]  /*b3b0*/  HFMA2 R94, R41, R30.reuse, R94 ;  /* 0x0000001e295e7231 */ /* 0x080fe4000000005e */
[-C--:B------:R-:W-:Y:S02]  /*b3c0*/  HFMA2 R95, R23, R30.reuse, R95 ;  /* 0x0000001e175f7231 */ /* 0x080fe4000000005f */
[-C--:B------:R-:W-:Y:S02]  /*b3d0*/  HFMA2 R96, R21, R30.reuse, R96 ;  /* 0x0000001e15607231 */ /* 0x080fe40000000060 */
        /* <DEDUP_REMOVED lines=8> */
[----:B------:R-:W-:-:S02]  /*b460*/  HFMA2 R94, R88, R31, R94 ;  /* 0x0000001f585e7231 */ /* 0x000fc4000000005e */
[----:B------:R-:W-:Y:S02]  /*b470*/  HADD2 R91, R87, -1040, -1040 ;  /* 0xe410e410575b7430 */ /* 0x000fe40000000000 */
[----:B------:R-:W-:Y:S02]  /*b480*/  HADD2 R87, R29, -1040, -1040 ;  /* 0xe410e4101d577430 */ /* 0x000fe40000000000 */
[-C--:B------:R-:W-:Y:S02]  /*b490*/  HFMA2 R96, R84, R31.reuse, R96 ;  /* 0x0000001f54607231 */ /* 0x080fe40000000060 */
[----:B------:R-:W-:Y:S02]  /*b4a0*/  HFMA2 R95, R86, R31, R95 ;  /* 0x0000001f565f7231 */ /* 0x000fe4000000005f */
[----:B------:R-:W-:Y:S02]  /*b4b0*/  HADD2 R89, R28, -1040, -1040 ;  /* 0xe410e4101c597430 */ /* 0x000fe40000000000 */
[----:B-1----:R-:W-:-:S02]  /*b4c0*/  HFMA2 R94, R91, R24, R94 ;  /* 0x000000185b5e7231 */ /* 0x002fc4000000005e */
[----:B------:R-:W-:Y:S02]  /*b4d0*/  HADD2 R82, R30, -1040, -1040 ;  /* 0xe410e4101e527430 */ /* 0x000fe40000000000 */
[-C--:B------:R-:W-:Y:S02]  /*b4e0*/  HFMA2 R95, R89, R24.reuse, R95 ;  /* 0x00000018595f7231 */ /* 0x080fe4000000005f */
[----:B------:R-:W-:Y:S02]  /*b4f0*/  HFMA2 R96, R87, R24, R96 ;  /* 0x0000001857607231 */ /* 0x000fe40000000060 */
[----:B------:R-:W-:Y:S02]  /*b500*/  HFMA2 R97, R82, R31, R97 ;  /* 0x0000001f52617231 */ /* 0x000fe40000000061 */
[----:B------:R-:W-:Y:S02]  /*b510*/  HADD2 R85, R90, -1040, -1040 ;  /* 0xe410e4105a557430 */ /* 0x000fe40000000000 */
[----:B------:R-:W-:-:S02]  /*b520*/  HFMA2 R94, R20, R25, R94 ;  /* 0x00000019145e7231 */ /* 0x000fc4000000005e */
[-C--:B------:R-:W-:Y:S02]  /*b530*/  HFMA2 R28, R18, R25.reuse, R95 ;  /* 0x00000019121c7231 */ /* 0x080fe4000000005f */
[----:B------:R-:W-:Y:S02]  /*b540*/  HADD2 R99, R36, -1040, -1040 ;  /* 0xe410e41024637430 */ /* 0x000fe40000000000 */
[----:B------:R-:W-:Y:S02]  /*b550*/  HFMA2 R96, R2, R25, R96 ;  /* 0x0000001902607231 */ /* 0x000fe40000000060 */
[----:B------:R-:W-:Y:S02]  /*b560*/  HADD2 R95, R38, -1040, -1040 ;  /* 0xe410e410265f7430 */ /* 0x000fe40000000000 */
[----:B------:R-:W-:Y:S02]  /*b570*/  HFMA2 R97, R85, R24, R97 ;  /* 0x0000001855617231 */ /* 0x000fe40000000061 */
[----:B------:R-:W-:-:S02]  /*b580*/  HFMA2 R24, R99, R26, R94 ;  /* 0x0000001a63187231 */ /* 0x000fc4000000005e */
[----:B------:R-:W-:Y:S02]  /*b590*/  HADD2 R92, R34, -1040, -1040 ;  /* 0xe410e410225c7430 */ /* 0x000fe40000000000 */
[----:B------:R-:W-:Y:S02]  /*b5a0*/  HFMA2 R29, R0, R25, R97 ;  /* 0x00000019001d7231 */ /* 0x000fe40000000061 */
[----:B------:R-:W-:Y:S02]  /*b5b0*/  HFMA2 R25, R95, R26, R96 ;  /* 0x0000001a5f197231 */ /* 0x000fe40000000060 */
[----:B------:R-:W-:Y:S02]  /*b5c0*/  HADD2 R96, R32, -1040, -1040 ;  /* 0xe410e41020607430 */ /* 0x000fe40000000000 */
[----:B------:R-:W-:Y:S02]  /*b5d0*/  HADD2 R97, R37, -1040, -1040 ;  /* 0xe410e41025617430 */ /* 0x000fe40000000000 */
[----:B------:R-:W-:-:S02]  /*b5e0*/  HADD2 R93, R39, -1040, -1040 ;  /* 0xe410e410275d7430 */ /* 0x000fc40000000000 */
[-C--:B------:R-:W-:Y:S02]  /*b5f0*/  HFMA2 R24, R96, R27.reuse, R24 ;  /* 0x0000001b60187231 */ /* 0x080fe40000000018 */
[-C--:B------:R-:W-:Y:S02]  /*b600*/  HFMA2 R28, R97, R26.reuse, R28 ;  /* 0x0000001a611c7231 */ /* 0x080fe4000000001c */
[----:B------:R-:W-:Y:S02]  /*b610*/  HFMA2 R25, R92, R27, R25 ;  /* 0x0000001b5c197231 */ /* 0x000fe40000000019 */
[----:B------:R-:W-:Y:S02]  /*b620*/  HADD2 R94, R33, -1040, -1040 ;  /* 0xe410e410215e7430 */ /* 0x000fe40000000000 */
[----:B------:R-:W-:Y:S02]  /*b630*/  HFMA2 R29, R93, R26, R29 ;  /* 0x0000001a5d1d7231 */ /* 0x000fe4000000001d */
[----:B------:R-:W-:-:S02]  /*b640*/  HADD2 R90, R35, -1040, -1040 ;  /* 0xe410e410235a7430 */ /* 0x000fc40000000000 */
[-C--:B------:R-:W-:Y:S02]  /*b650*/  HFMA2 R28, R94, R27.reuse, R28 ;  /* 0x0000001b5e1c7231 */ /* 0x080fe4000000001c */
[----:B------:R-:W-:Y:S02]  /*b660*/  HFMA2 R29, R90, R27, R29 ;  /* 0x0000001b5a1d7231 */ /* 0x000fe4000000001d */
[----:B------:R-:W-:Y:S02]  /*b670*/  HADD2 R24, R24.H0_H0, R24.H1_H1 ;  /* 0x3000001818187230 */ /* 0x000fe40000000800 */
[----:B------:R-:W-:Y:S02]  /*b680*/  HADD2 R28, R28.H0_H0, R28.H1_H1 ;  /* 0x3000001c1c1c7230 */ /* 0x000fe40000000800 */
[----:B------:R-:W-:Y:S02]  /*b690*/  HADD2 R25, R25.H0_H0, R25.H1_H1 ;  /* 0x3000001919197230 */ /* 0x000fe40000000800 */
        /* <DEDUP_REMOVED lines=8> */
[----:B------:R-:W1:Y:S04]  /*b720*/  LDS.128 R28, [UR4+0x90] ;  /* 0x00009004ff1c7984 */ /* 0x000e680008000c00 */
[----:B------:R-:W2:Y:S01]  /*b730*/  LDS.128 R32, [UR4+0xa0] ;  /* 0x0000a004ff207984 */ /* 0x000ea20008000c00 */
[-C--:B0-----:R-:W-:Y:S02]  /*b740*/  HFMA2 R36, R65, R24.reuse, RZ ;  /* 0x0000001841247231 */ /* 0x081fe400000000ff */
[-C--:B------:R-:W-:Y:S02]  /*b750*/  HFMA2 R37, R63, R24.reuse, RZ.H0_H0 ;  /* 0x000000183f257231 */ /* 0x080fe400000400ff */
[-C--:B------:R-:W-:Y:S02]  /*b760*/  HFMA2 R38, R61, R24.reuse, RZ ;  /* 0x000000183d267231 */ /* 0x080fe400000000ff */
[----:B------:R-:W-:-:S02]  /*b770*/  HFMA2 R39, R59, R24, RZ.H0_H0 ;  /* 0x000000183b277231 */ /* 0x000fc400000400ff */
[-C--:B------:R-:W-:Y:S02]  /*b780*/  HFMA2 R101, R62, R25.reuse, R37 ;  /* 0x000000193e657231 */ /* 0x080fe40000000025 */
[-C--:B------:R-:W-:Y:S02]  /*b790*/  HFMA2 R24, R64, R25.reuse, R36 ;  /* 0x0000001940187231 */ /* 0x080fe40000000024 */
[----:B------:R-:W-:Y:S02]  /*b7a0*/  HFMA2 R101, R57, R26, R101 ;  /* 0x0000001a39657231 */ /* 0x000fe40000000065 */
[-C--:B------:R-:W-:Y:S02]  /*b7b0*/  HFMA2 R106, R60, R25.reuse, R38 ;  /* 0x000000193c6a7231 */ /* 0x080fe40000000026 */
[----:B------:R-:W-:Y:S02]  /*b7c0*/  HFMA2 R25, R58, R25, R39 ;  /* 0x000000193a197231 */ /* 0x000fe40000000027 */
[----:B------:R-:W0:Y:S01]  /*b7d0*/  LDS.128 R36, [UR4+0xb0] ;  /* 0x0000b004ff247984 */ /* 0x000e220008000c00 */
[----:B------:R-:W-:-:S02]  /*b7e0*/  HFMA2 R101, R54, R27, R101 ;  /* 0x0000001b36657231 */ /* 0x000fc40000000065 */
[-C--:B------:R-:W-:Y:S02]  /*b7f0*/  HFMA2 R24, R75, R26.reuse, R24 ;  /* 0x0000001a4b187231 */ /* 0x080fe40000000018 */
[-C--:B------:R-:W-:Y:S02]  /*b800*/  HFMA2 R25, R53, R26.reuse, R25 ;  /* 0x0000001a35197231 */ /* 0x080fe40000000019 */
[----:B------:R-:W-:Y:S02]  /*b810*/  HFMA2 R106, R55, R26, R106 ;  /* 0x0000001a376a7231 */ /* 0x000fe4000000006a */
[----:B-1----:R-:W-:Y:S02]  /*b820*/  HFMA2 R101, R47, R28, R101 ;  /* 0x0000001c2f657231 */ /* 0x002fe40000000065 */
[----:B------:R-:W-:Y:S02]  /*b830*/  HFMA2 R25, R48, R27, R25 ;  /* 0x0000001b30197231 */ /* 0x000fe40000000019 */
[----:B------:R-:W-:-:S02]  /*b840*/  HFMA2 R101, R70, R29, R101 ;  /* 0x0000001d46657231 */ /* 0x000fc40000000065 */
[-C--:B------:R-:W-:Y:S02]  /*b850*/  HFMA2 R24, R56, R27.reuse, R24 ;  /* 0x0000001b38187231 */ /* 0x080fe40000000018 */
[----:B------:R-:W-:Y:S02]  /*b860*/  HFMA2 R25, R43, R28, R25 ;  /* 0x0000001c2b197231 */ /* 0x000fe40000000019 */
[----:B------:R-:W-:Y:S02]  /*b870*/  HFMA2 R106, R52, R27, R106 ;  /* 0x0000001b346a7231 */ /* 0x000fe4000000006a */
[----:B------:R-:W-:Y:S02]  /*b880*/  HFMA2 R101, R71, R30, R101 ;  /* 0x0000001e47657231 */ /* 0x000fe40000000065 */
[----:B------:R-:W-:Y:S02]  /*b890*/  HFMA2 R25, R66, R29, R25 ;  /* 0x0000001d42197231 */ /* 0x000fe40000000019 */
[----:B------:R-:W-:-:S02]  /*b8a0*/  HFMA2 R101, R42, R31, R101 ;  /* 0x0000001f2a657231 */ /* 0x000fc40000000065 */
[----:B------:R-:W-:Y:S02]  /*b8b0*/  HFMA2 R24, R49, R28, R24 ;  /* 0x0000001c31187231 */ /* 0x000fe40000000018 */
[----:B------:R-:W-:Y:S02]  /*b8c0*/  HFMA2 R25, R67, R30, R25 ;  /* 0x0000001e43197231 */ /* 0x000fe40000000019 */
[----:B------:R-:W-:Y:S02]  /*b8d0*/  HFMA2 R106, R45, R28, R106 ;  /* 0x0000001c2d6a7231 */ /* 0x000fe4000000006a */
[----:B--2---:R-:W-:Y:S02]  /*b8e0*/  HFMA2 R101, R81, R32, R101 ;  /* 0x0000002051657231 */ /* 0x004fe40000000065 */
        /* <DEDUP_REMOVED lines=11> */
[----:B------:R-:W-:Y:S02]  /*b9a0*/  HFMA2 R25, R82, R35, R25 ;  /* 0x0000002352197231 */ /* 0x000fe40000000019 */
[----:B0-----:R-:W-:Y:S02]  /*b9b0*/  HFMA2 R101, R89, R36, R101 ;  /* 0x0000002459657231 */ /* 0x001fe40000000065 */
[----:B------:R-:W-:-:S02]  /*b9c0*/  HFMA2 R24, R44, R31, R24 ;  /* 0x0000001f2c187231 */ /* 0x000fc40000000018 */
[----:B------:R-:W-:Y:S02]  /*b9d0*/  HFMA2 R25, R85, R36, R25 ;  /* 0x0000002455197231 */ /* 0x000fe40000000019 */
[----:B------:R-:W-:Y:S02]  /*b9e0*/  HFMA2 R106, R40, R31, R106 ;  /* 0x0000001f286a7231 */ /* 0x000fe4000000006a */
[-C--:B------:R-:W-:Y:S02]  /*b9f0*/  HFMA2 R101, R18, R37.reuse, R101 ;  /* 0x0000002512657231 */ /* 0x080fe40000000065 */
[----:B------:R-:W-:Y:S02]  /*ba00*/  HFMA2 R25, R0, R37, R25 ;  /* 0x0000002500197231 */ /* 0x000fe40000000019 */
[----:B------:R-:W-:Y:S02]  /*ba10*/  HFMA2 R101, R97, R38, R101 ;  /* 0x0000002661657231 */ /* 0x000fe40000000065 */
[----:B------:R-:W-:-:S02]  /*ba20*/  HFMA2 R24, R83, R32, R24 ;  /* 0x0000002053187231 */ /* 0x000fc40000000018 */
[----:B------:R-:W-:Y:S02]  /*ba30*/  HFMA2 R25, R93, R38, R25 ;  /* 0x000000265d197231 */ /* 0x000fe40000000019 */
[----:B------:R-:W-:Y:S02]  /*ba40*/  HFMA2 R106, R79, R32, R106 ;  /* 0x000000204f6a7231 */ /* 0x000fe4000000006a */
[-C--:B------:R-:W-:Y:S02]  /*ba50*/  HFMA2 R101, R94, R39.reuse, R101 ;  /* 0x000000275e657231 */ /* 0x080fe40000000065 */
[----:B------:R-:W-:Y:S02]  /*ba60*/  HFMA2 R25, R90, R39, R25 ;  /* 0x000000275a197231 */ /* 0x000fe40000000019 */
[----:B------:R-:W-:Y:S02]  /*ba70*/  HADD2 R101, R101.H0_H0, R101.H1_H1 ;  /* 0x3000006565657230 */ /* 0x000fe40000000800 */
[----:B------:R-:W-:-:S02]  /*ba80*/  HFMA2 R24, R80, R33, R24 ;  /* 0x0000002150187231 */ /* 0x000fc40000000018 */
[----:B------:R-:W-:Y:S02]  /*ba90*/  HADD2 R25, R25.H0_H0, R25.H1_H1 ;  /* 0x3000001919197230 */ /* 0x000fe40000000800 */
[----:B------:R-:W-:Y:S02]  /*baa0*/  HFMA2 R106, R76, R33, R106 ;  /* 0x000000214c6a7231 */ /* 0x000fe4000000006a */
[-C--:B------:R-:W-:Y:S02]  /*bab0*/  HFMA2 R24, R41, R34.reuse, R24 ;  /* 0x0000002229187231 */ /* 0x080fe40000000018 */
[----:B------:R-:W-:Y:S02]  /*bac0*/  HFMA2 R106, R21, R34, R106 ;  /* 0x00000022156a7231 */ /* 0x000fe4000000006a */
[-C--:B------:R-:W-:Y:S02]  /*bad0*/  HFMA2 R24, R88, R35.reuse, R24 ;  /* 0x0000002358187231 */ /* 0x080fe40000000018 */
[----:B------:R-:W-:-:S02]  /*bae0*/  HFMA2 R106, R84, R35, R106 ;  /* 0x00000023546a7231 */ /* 0x000fc4000000006a */
[-C--:B------:R-:W-:Y:S02]  /*baf0*/  HFMA2 R24, R91, R36.reuse, R24 ;  /* 0x000000245b187231 */ /* 0x080fe40000000018 */
[----:B------:R-:W-:Y:S02]  /*bb00*/  HFMA2 R106, R87, R36, R106 ;  /* 0x00000024576a7231 */ /* 0x000fe4000000006a */
[-C--:B------:R-:W-:Y:S02]  /*bb10*/  HFMA2 R24, R20, R37.reuse, R24 ;  /* 0x0000002514187231 */ /* 0x080fe40000000018 */
[----:B------:R-:W-:Y:S02]  /*bb20*/  HFMA2 R106, R2, R37, R106 ;  /* 0x00000025026a7231 */ /* 0x000fe4000000006a */
[-C--:B------:R-:W-:Y:S02]  /*bb30*/  HFMA2 R24, R99, R38.reuse, R24 ;  /* 0x0000002663187231 */ /* 0x080fe40000000018 */
[----:B------:R-:W-:-:S02]  /*bb40*/  HFMA2 R106, R95, R38, R106 ;  /* 0x000000265f6a7231 */ /* 0x000fc4000000006a */
        /* <DEDUP_REMOVED lines=88> */
[----:B------:R-:W1:Y:S04]  /*c0d0*/  LDS.128 R28, [UR4+0x190] ;  /* 0x00019004ff1c7984 */ /* 0x000e680008000c00 */
[----:B------:R-:W2:Y:S04]  /*c0e0*/  LDS.128 R32, [UR4+0x1a0] ;  /* 0x0001a004ff207984 */ /* 0x000ea80008000c00 */
[----:B------:R-:W3:Y:S01]  /*c0f0*/  LDS.128 R36, [UR4+0x1b0] ;  /* 0x0001b004ff247984 */ /* 0x000ee20008000c00 */
[----:B0-----:R-:W-:-:S02]  /*c100*/  HFMA2 R65, R65, R24, RZ ;  /* 0x0000001841417231 */ /* 0x001fc400000000ff */
[-C--:B------:R-:W-:Y:S02]  /*c110*/  HFMA2 R63, R63, R24.reuse, RZ.H0_H0 ;  /* 0x000000183f3f7231 */ /* 0x080fe400000400ff */
[-C--:B------:R-:W-:Y:S02]  /*c120*/  HFMA2 R61, R61, R24.reuse, RZ ;  /* 0x000000183d3d7231 */ /* 0x080fe400000000ff */
[----:B------:R-:W-:Y:S02]  /*c130*/  HFMA2 R24, R59, R24, RZ.H0_H0 ;  /* 0x000000183b187231 */ /* 0x000fe400000400ff */
[-C--:B------:R-:W-:Y:S02]  /*c140*/  HFMA2 R63, R62, R25.reuse, R63 ;  /* 0x000000193e3f7231 */ /* 0x080fe4000000003f */
[-C--:B------:R-:W-:Y:S02]  /*c150*/  HFMA2 R24, R58, R25.reuse, R24 ;  /* 0x000000193a187231 */ /* 0x080fe40000000018 */
[----:B------:R-:W-:-:S02]  /*c160*/  HFMA2 R65, R64, R25, R65 ;  /* 0x0000001940417231 */ /* 0x000fc40000000041 */
[-C--:B------:R-:W-:Y:S02]  /*c170*/  HFMA2 R63, R57, R26.reuse, R63 ;  /* 0x0000001a393f7231 */ /* 0x080fe4000000003f */
[----:B------:R-:W-:Y:S02]  /*c180*/  HFMA2 R61, R60, R25, R61 ;  /* 0x000000193c3d7231 */ /* 0x000fe4000000003d */
[-C--:B------:R-:W-:Y:S02]  /*c190*/  HFMA2 R24, R53, R26.reuse, R24 ;  /* 0x0000001a35187231 */ /* 0x080fe40000000018 */
[-C--:B------:R-:W-:Y:S02]  /*c1a0*/  HFMA2 R63, R54, R27.reuse, R63 ;  /* 0x0000001b363f7231 */ /* 0x080fe4000000003f */
[----:B------:R-:W-:Y:S02]  /*c1b0*/  HFMA2 R24, R48, R27, R24 ;  /* 0x0000001b30187231 */ /* 0x000fe40000000018 */
[----:B------:R-:W-:-:S02]  /*c1c0*/  HFMA2 R65, R75, R26, R65 ;  /* 0x0000001a4b417231 */ /* 0x000fc40000000041 */
[----:B-1----:R-:W-:Y:S02]  /*c1d0*/  HFMA2 R63, R47, R28, R63 ;  /* 0x0000001c2f3f7231 */ /* 0x002fe4000000003f */
[----:B------:R-:W-:Y:S02]  /*c1e0*/  HFMA2 R61, R55, R26, R61 ;  /* 0x0000001a373d7231 */ /* 0x000fe4000000003d */
[----:B------:R-:W-:Y:S02]  /*c1f0*/  HFMA2 R24, R43, R28, R24 ;  /* 0x0000001c2b187231 */ /* 0x000fe40000000018 */
[-C--:B------:R-:W-:Y:S02]  /*c200*/  HFMA2 R63, R70, R29.reuse, R63 ;  /* 0x0000001d463f7231 */ /* 0x080fe4000000003f */
[----:B------:R-:W-:Y:S02]  /*c210*/  HFMA2 R24, R66, R29, R24 ;  /* 0x0000001d42187231 */ /* 0x000fe40000000018 */
[----:B------:R-:W-:-:S02]  /*c220*/  HFMA2 R65, R56, R27, R65 ;  /* 0x0000001b38417231 */ /* 0x000fc40000000041 */
[-C--:B------:R-:W-:Y:S02]  /*c230*/  HFMA2 R63, R71, R30.reuse, R63 ;  /* 0x0000001e473f7231 */ /* 0x080fe4000000003f */
[----:B------:R-:W-:Y:S02]  /*c240*/  HFMA2 R61, R52, R27, R61 ;  /* 0x0000001b343d7231 */ /* 0x000fe4000000003d */
[----:B------:R-:W-:Y:S02]  /*c250*/  HFMA2 R24, R67, R30, R24 ;  /* 0x0000001e43187231 */ /* 0x000fe40000000018 */
[-C--:B------:R-:W-:Y:S02]  /*c260*/  HFMA2 R63, R42, R31.reuse, R63 ;  /* 0x0000001f2a3f7231 */ /* 0x080fe4000000003f */
[----:B------:R-:W-:Y:S02]  /*c270*/  HFMA2 R24, R22, R31, R24 ;  /* 0x0000001f16187231 */ /* 0x000fe40000000018 */
[----:B------:R-:W-:-:S02]  /*c280*/  HFMA2 R65, R49, R28, R65 ;  /* 0x0000001c31417231 */ /* 0x000fc40000000041 */
[----:B--2---:R-:W-:Y:S02]  /*c290*/  HFMA2 R63, R81, R32, R63 ;  /* 0x00000020513f7231 */ /* 0x004fe4000000003f */
[----:B------:R-:W-:Y:S02]  /*c2a0*/  HFMA2 R61, R45, R28, R61 ;  /* 0x0000001c2d3d7231 */ /* 0x000fe4000000003d */
[----:B------:R-:W-:Y:S02]  /*c2b0*/  HFMA2 R24, R77, R32, R24 ;  /* 0x000000204d187231 */ /* 0x000fe40000000018 */
[-C--:B------:R-:W-:Y:S02]  /*c2c0*/  HFMA2 R63, R74, R33.reuse, R63 ;  /* 0x000000214a3f7231 */ /* 0x080fe4000000003f */
[----:B------:R-:W-:Y:S02]  /*c2d0*/  HFMA2 R24, R78, R33, R24 ;  /* 0x000000214e187231 */ /* 0x000fe40000000018 */
[----:B------:R-:W-:-:S02]  /*c2e0*/  HFMA2 R65, R72, R29, R65 ;  /* 0x0000001d48417231 */ /* 0x000fc40000000041 */
[----:B------:R-:W-:Y:S02]  /*c2f0*/  HFMA2 R43, R23, R34, R63 ;  /* 0x00000022172b7231 */ /* 0x000fe4000000003f */
[----:B------:R-:W-:Y:S02]  /*c300*/  HFMA2 R61, R68, R29, R61 ;  /* 0x0000001d443d7231 */ /* 0x000fe4000000003d */
[----:B------:R-:W-:Y:S02]  /*c310*/  HFMA2 R43, R86, R35, R43 ;  /* 0x00000023562b7231 */ /* 0x000fe4000000002b */
[----:B------:R-:W-:Y:S02]  /*c320*/  HFMA2 R65, R73, R30, R65 ;  /* 0x0000001e49417231 */ /* 0x000fe40000000041 */
[----:B---3--:R-:W-:Y:S02]  /*c330*/  HFMA2 R43, R89, R36, R43 ;  /* 0x00000024592b7231 */ /* 0x008fe4000000002b */
[----:B------:R-:W-:-:S02]  /*c340*/  HFMA2 R61, R69, R30, R61 ;  /* 0x0000001e453d7231 */ /* 0x000fc4000000003d */
[----:B------:R-:W-:Y:S02]  /*c350*/  HFMA2 R43, R18, R37, R43 ;  /* 0x00000025122b7231 */ /* 0x000fe4000000002b */
[-C--:B------:R-:W-:Y:S02]  /*c360*/  HFMA2 R65, R44, R31.reuse, R65 ;  /* 0x0000001f2c417231 */ /* 0x080fe40000000041 */
        /* <DEDUP_REMOVED lines=10> */
[----:B------:R-:W-:Y:S02]  /*c410*/  HADD2 R24, R47.H0_H0, R47.H1_H1 ;  /* 0x3000002f2f187230 */ /* 0x000fe40000000800 */
[-C--:B------:R-:W-:Y:S02]  /*c420*/  HFMA2 R41, R82, R35.reuse, R41 ;  /* 0x0000002352297231 */ /* 0x080fe40000000029 */
[-C--:B------:R-:W-:Y:S02]  /*c430*/  HFMA2 R44, R88, R35.reuse, R44 ;  /* 0x00000023582c7231 */ /* 0x080fe4000000002c */
[----:B------:R-:W-:Y:S02]  /*c440*/  HFMA2 R41, R85, R36, R41 ;  /* 0x0000002455297231 */ /* 0x000fe40000000029 */
[----:B------:R-:W-:Y:S02]  /*c450*/  HFMA2 R42, R84, R35, R42 ;  /* 0x00000023542a7231 */ /* 0x000fe4000000002a */
[----:B------:R-:W-:-:S02]  /*c460*/  HFMA2 R41, R0, R37, R41 ;  /* 0x0000002500297231 */ /* 0x000fc40000000029 */
[----:B------:R-:W-:Y:S02]  /*c470*/  HFMA2 R44, R91, R36, R44 ;  /* 0x000000245b2c7231 */ /* 0x000fe4000000002c */
[----:B------:R-:W-:Y:S02]  /*c480*/  HFMA2 R45, R93, R38, R41 ;  /* 0x000000265d2d7231 */ /* 0x000fe40000000029 */
[----:B------:R-:W-:Y:S02]  /*c490*/  HFMA2 R42, R87, R36, R42 ;  /* 0x00000024572a7231 */ /* 0x000fe4000000002a */
[----:B------:R-:W-:Y:S02]  /*c4a0*/  HFMA2 R45, R90, R39, R45 ;  /* 0x000000275a2d7231 */ /* 0x000fe4000000002d */
[----:B------:R-:W-:Y:S02]  /*c4b0*/  HFMA2 R44, R20, R37, R44 ;  /* 0x00000025142c7231 */ /* 0x000fe4000000002c */
[----:B------:R-:W-:-:S02]  /*c4c0*/  HADD2 R21, R45.H0_H0, R45.H1_H1 ;  /* 0x3000002d2d157230 */ /* 0x000fc40000000800 */
[----:B------:R-:W-:Y:S02]  /*c4d0*/  HFMA2 R42, R2, R37, R42 ;  /* 0x00000025022a7231 */ /* 0x000fe4000000002a */
[-C--:B------:R-:W-:Y:S02]  /*c4e0*/  HFMA2 R48, R99, R38.reuse, R44 ;  /* 0x0000002663307231 */ /* 0x080fe4000000002c */
[----:B------:R-:W-:Y:S02]  /*c4f0*/  HFMA2 R42, R95, R38, R42 ;  /* 0x000000265f2a7231 */ /* 0x000fe4000000002a */
[-C--:B------:R-:W-:Y:S02]  /*c500*/  HFMA2 R48, R96, R39.reuse, R48 ;  /* 0x0000002760307231 */ /* 0x080fe40000000030 */
[----:B------:R-:W-:Y:S02]  /*c510*/  HFMA2 R42, R92, R39, R42 ;  /* 0x000000275c2a7231 */ /* 0x000fe4000000002a */
[----:B------:R-:W-:-:S02]  /*c520*/  HADD2 R48, R48.H0_H0, R48.H1_H1 ;  /* 0x3000003030307230 */ /* 0x000fc40000000800 */
[----:B------:R-:W-:-:S03]  /*c530*/  HADD2 R42, R42.H0_H0, R42.H1_H1 ;  /* 0x3000002a2a2a7230 */ /* 0x000fc60000000800 */
[----:B------:R-:W-:Y:S02]  /*c540*/  PRMT R48, R48, 0x5410, R24 ;  /* 0x0000541030307816 */ /* 0x000fe40000000018 */
[----:B------:R-:W-:-:S03]  /*c550*/  PRMT R42, R42, 0x5410, R21 ;  /* 0x000054102a2a7816 */ /* 0x000fc60000000015 */
[----:B------:R-:W-:Y:S02]  /*c560*/  HFMA2 R6, R48, R100, R6 ;  /* 0x0000006430067231 */ /* 0x000fe40000000006 */
[----:B------:R-:W-:-:S07]  /*c570*/  HFMA2 R5, R42, R98, R5 ;  /* 0x000000622a057231 */ /* 0x000fce0000000005 */
.L_x_35:
[----:B------:R-:W-:Y:S01]  /*c580*/  IADD3 R19, PT, PT, R19, 0x20, RZ ;  /* 0x0000002013137810 */ /* 0x000fe20007ffe0ff */
[----:B------:R-:W-:Y:S01]  /*c590*/  UIADD3 UR4, UPT, UPT, UR4, 0x40, URZ ;  /* 0x0000004004047890 */ /* 0x000fe2000fffe0ff */
[----:B------:R-:W-:Y:S01]  /*c5a0*/  IADD3 R50, P1, PT, R50, 0x80, RZ ;  /* 0x0000008032327810 */ /* 0x000fe20007f3e0ff */
[----:B------:R-:W-:Y:S01]  /*c5b0*/  IMAD.WIDE R102, R13, 0x4, R102 ;  /* 0x000000040d667825 */ /* 0x000fe200078e0266 */
[----:B------:R-:W-:Y:S02]  /*c5c0*/  ISETP.GE.AND P0, PT, R19, R46, PT ;  /* 0x0000002e1300720c */ /* 0x000fe40003f06270 */
[----:B------:R-:W-:-:S11]  /*c5d0*/  IADD3.X R51, PT, PT, RZ, R51, RZ, P1, !PT ;  /* 0x00000033ff337210 */ /* 0x000fd60000ffe4ff */
[----:B------:R-:W-:Y:S05]  /*c5e0*/  @!P0 BRA `(.L_x_36) ;  /* 0xffffffd800c48947 */ /* 0x000fea000383ffff */
[----:B-----5:R-:W-:-:S07]  /*c5f0*/  IMAD.WIDE R28, R13, 0x14, R104 ;  /* 0x000000140d1c7825 */ /* 0x020fce00078e0268 */
.L_x_34:
[----:B------:R-:W1:Y:S02]  /*c600*/  LDCU UR5, c[0x0][0x3d4] ;  /* 0x00007a80ff0577ac */ /* 0x000e640008000800 */
[----:B-1----:R-:W-:-:S04]  /*c610*/  VIMNMX R26, PT, PT, R15, UR5, PT ;  /* 0x000000050f1a7c48 */ /* 0x002fc8000bfe0100 */
[----:B------:R-:W-:-:S13]  /*c620*/  ISETP.GT.AND P0, PT, R26, R19, PT ;  /* 0x000000131a00720c */ /* 0x000fda0003f04270 */
[----:B------:R-:W-:Y:S05]  /*c630*/  @!P0 BRA `(.L_x_37) ;  /* 0x0000004c00fc8947 */ /* 0x000fea0003800000 */
[----:B0-----:R-:W0:Y:S02]  /*c640*/  LDC.64 R2, c[0x0][0x3b8] ;  /* 0x0000ee00ff027b82 */ /* 0x001e240000000a00 */
[----:B0-----:R-:W-:-:S03]  /*c650*/  IMAD.WIDE.U32 R2, R19, 0x4, R2 ;  /* 0x0000000413027825 */ /* 0x001fc600078e0002 */
[----:B------:R-:W-:-:S04]  /*c660*/  IADD3 R24, P0, PT, R2, 0x2, RZ ;  /* 0x0000000202187810 */ /* 0x000fc80007f1e0ff */
[----:B------:R-:W-:-:S09]  /*c670*/  IADD3.X R25, PT, PT, RZ, R3, RZ, P0, !PT ;  /* 0x00000003ff197210 */ /* 0x000fd200007fe4ff */
.L_x_42:
[----:B------:R-:W-:-:S13]  /*c680*/  ISETP.NE.AND P1, PT, R19, R4, PT ;  /* 0x000000041300720c */ /* 0x000fda0003f25270 */
[C---:B------:R-:W-:Y:S01]  /*c690*/  @!P1 LEA R2, R14.reuse, R1, 0x3 ;  /* 0x000000010e029211 */ /* 0x040fe200078e18ff */
[----:B------:R-:W2:Y:S05]  /*c6a0*/  @!P1 LDG.E.U16.CONSTANT R0, desc[UR8][R24.64] ;  /* 0x0000000818009981 */ /* 0x000eaa000c1e9500 */
[----:B------:R-:W3:Y:S01]  /*c6b0*/  @!P1 LDL.64 R2, [R2+0x8] ;  /* 0x0000080002029983 */ /* 0x000ee20000100a00 */
[----:B------:R-:W-:Y:S02]  /*c6c0*/  ISETP.GE.AND P0, PT, R17, 0x1, PT ;  /* 0x000000011100780c */ /* 0x000fe40003f06270 */
[----:B------:R-:W-:Y:S02]  /*c6d0*/  @!P1 IADD3 R13, PT, PT, R14, 0x1, RZ ;  /* 0x000000010e0d9810 */ /* 0x000fe40007ffe0ff */
[----:B-----5:R-:W-:-:S02]  /*c6e0*/  MOV R20, 0x2c00 ;  /* 0x00002c0000147802 */ /* 0x020fc40000000f00 */
[----:B------:R-:W-:Y:S02]  /*c6f0*/  @!P1 MOV R14, R13 ;  /* 0x0000000d000e9202 */ /* 0x000fe40000000f00 */
[----:B------:R-:W-:Y:S02]  /*c700*/  MOV R22, R28 ;  /* 0x0000001c00167202 */ /* 0x000fe40000000f00 */
[----:B------:R-:W-:Y:S02]  /*c710*/  MOV R23, R29 ;  /* 0x0000001d00177202 */ /* 0x000fe40000000f00 */
[----:B--2---:R-:W-:Y:S02]  /*c720*/  @!P1 IADD3 R4, PT, PT, R0, R19, RZ ;  /* 0x0000001300049210 */ /* 0x004fe40007ffe0ff */
[----:B---3--:R-:W-:Y:S02]  /*c730*/  @!P1 PRMT R100, R2, 0x7610, R100 ;  /* 0x0000761002649816 */ /* 0x008fe40000000064 */
[----:B------:R-:W-:-:S02]  /*c740*/  @!P1 PRMT R98, R3, 0x7610, R98 ;  /* 0x0000761003629816 */ /* 0x000fc40000000062 */
[----:B------:R-:W-:Y:S02]  /*c750*/  @!P1 PRMT R100, R100, 0x7610, R2 ;  /* 0x0000761064649816 */ /* 0x000fe40000000002 */
[----:B------:R-:W-:Y:S01]  /*c760*/  @!P1 PRMT R98, R98, 0x7610, R3 ;  /* 0x0000761062629816 */ /* 0x000fe20000000003 */
[----:B------:R-:W-:Y:S06]  /*c770*/  @!P0 BRA `(.L_x_38) ;  /* 0x0000001000dc8947 */ /* 0x000fec0003800000 */
[----:B------:R-:W2:Y:S01]  /*c780*/  LDG.E.128.CONSTANT R32, desc[UR8][R28.64] ;  /* 0x000000081c207981 */ /* 0x000ea2000c1e9d00 */
[----:B------:R-:W-:-:S03]  /*c790*/  ISETP.NE.AND P1, PT, R17, 0x1, PT ;  /* 0x000000011100780c */ /* 0x000fc60003f25270 */
[----:B------:R-:W0:Y:S02]  /*c7a0*/  LDS.64 R30, [UR4] ;  /* 0x00000004ff1e7984 */ /* 0x000e240008000a00 */
[--C-:B0-----:R-:W-:Y:S02]  /*c7b0*/  HADD2.F32 R18, -RZ, R30.reuse.H0_H0 ;  /* 0x2000001eff127230 */ /* 0x101fe40000004100 */
[----:B------:R-:W-:Y:S02]  /*c7c0*/  HADD2.F32 R42, -RZ, R30.H1_H1 ;  /* 0x3000001eff2a7230 */ /* 0x000fe40000004100 */
[--C-:B------:R-:W-:Y:S02]  /*c7d0*/  HADD2.F32 R44, -RZ, R31.reuse.H0_H0 ;  /* 0x2000001fff2c7230 */ /* 0x100fe40000004100 */
[----:B------:R-:W-:Y:S01]  /*c7e0*/  HADD2.F32 R45, -RZ, R31.H1_H1 ;  /* 0x3000001fff2d7230 */ /* 0x000fe20000004100 */
[----:B--2---:R-:W-:Y:S02]  /*c7f0*/  LOP3.LUT R0, R32, 0xf000f, RZ, 0xc0, !PT ;  /* 0x000f000f20007812 */ /* 0x004fe400078ec0ff */
        /* <DEDUP_REMOVED lines=8> */
[----:B------:R-:W-:Y:S01]  /*c880*/  SHF.R.U32.HI R49, RZ, 0x8, R33 ;  /* 0x00000008ff317819 */ /* 0x000fe20000011621 */
[----:B------:R-:W-:Y:S01]  /*c890*/  HADD2 R33, R2, -1032, -1032 ;  /* 0xe408e40802217430 */ /* 0x000fe20000000000 */
[----:B------:R-:W-:Y:S01]  /*c8a0*/  LOP3.LUT R27, R21, 0x64006400, RZ, 0xfc, !PT ;  /* 0x64006400151b7812 */ /* 0x000fe200078efcff */
[--C-:B------:R-:W-:Y:S01]  /*c8b0*/  HADD2.F32 R0, -RZ, R30.reuse.H0_H0 ;  /* 0x2000001eff007230 */ /* 0x100fe20000004100 */
[----:B------:R-:W-:Y:S01]  /*c8c0*/  LOP3.LUT R13, R32, 0xf000f0, RZ, 0xc0, !PT ;  /* 0x00f000f0200d7812 */ /* 0x000fe200078ec0ff */
[----:B------:R-:W-:Y:S01]  /*c8d0*/  HADD2.F32 R21, -RZ, R30.H1_H1 ;  /* 0x3000001eff157230 */ /* 0x000fe20000004100 */
[----:B------:R-:W-:Y:S01]  /*c8e0*/  LOP3.LUT R38, R34, 0xf000f0, RZ, 0xc0, !PT ;  /* 0x00f000f022267812 */ /* 0x000fe200078ec0ff */
[----:B------:R-:W0:Y:S01]  /*c8f0*/  LDS.64 R30, [UR4+0x8] ;  /* 0x00000804ff1e7984 */ /* 0x000e220008000a00 */
[----:B------:R-:W-:Y:S01]  /*c900*/  SHF.R.U32.HI R50, RZ, 0x8, R34 ;  /* 0x00000008ff327819 */ /* 0x000fe20000011622 */
[----:B------:R-:W-:Y:S01]  /*c910*/  HADD2 R34, R3, -1032, -1032 ;  /* 0xe408e40803227430 */ /* 0x000fe20000000000 */
[----:B------:R-:W-:Y:S01]  /*c920*/  LOP3.LUT R40, R35, 0xf000f0, RZ, 0xc0, !PT ;  /* 0x00f000f023287812 */ /* 0x000fe200078ec0ff */
[----:B------:R-:W-:Y:S01]  /*c930*/  HADD2.F32 R2, -RZ, R33.H0_H0 ;  /* 0x20000021ff027230 */ /* 0x000fe20000004100 */
[----:B------:R-:W-:Y:S01]  /*c940*/  SHF.R.U32.HI R51, RZ, 0x8, R35 ;  /* 0x00000008ff337819 */ /* 0x000fe20000011623 */
[----:B------:R-:W-:-:S02]  /*c950*/  HADD2 R35, R27, -1032, -1032 ;  /* 0xe408e4081b237430 */ /* 0x000fc40000000000 */
[----:B------:R-:W-:Y:S01]  /*c960*/  HADD2.F32 R27, -RZ, R33.H1_H1 ;  /* 0x30000021ff1b7230 */ /* 0x000fe20000004100 */
[----:B------:R-:W-:Y:S01]  /*c970*/  LOP3.LUT R33, R13, 0x64006400, RZ, 0xfc, !PT ;  /* 0x640064000d217812 */ /* 0x000fe200078efcff */
[--C-:B------:R-:W-:Y:S01]  /*c980*/  HADD2.F32 R3, -RZ, R34.reuse.H0_H0 ;  /* 0x20000022ff037230 */ /* 0x100fe20000004100 */
[----:B------:R-:W-:Y:S01]  /*c990*/  LOP3.LUT R39, R38, 0x64006400, RZ, 0xfc, !PT ;  /* 0x6400640026277812 */ /* 0x000fe200078efcff */
[----:B------:R-:W-:Y:S01]  /*c9a0*/  HADD2.F32 R34, -RZ, R34.H1_H1 ;  /* 0x30000022ff227230 */ /* 0x000fe20000004100 */
[----:B------:R-:W-:Y:S01]  /*c9b0*/  LOP3.LUT R37, R36, 0x64006400, RZ, 0xfc, !PT ;  /* 0x6400640024257812 */ /* 0x000fe200078efcff */
[----:B------:R-:W-:Y:S02]  /*c9c0*/  HFMA2 R38, R33, R20.H0_H0, -72, -72 ;  /* 0xd480d48021267431 */ /* 0x000fe40000040014 */
[C---:B------:R-:W-:Y:S01]  /*c9d0*/  FFMA.FTZ R33, R18.reuse, R2, RZ ;  /* 0x0000000212217223 */ /* 0x040fe200000100ff */
[----:B------:R-:W-:Y:S01]  /*c9e0*/  FFMA.FTZ R41, R18, R3, RZ ;  /* 0x0000000312297223 */ /* 0x000fe200000100ff */
[----:B------:R-:W-:-:S02]  /*c9f0*/  HADD2.F32 R13, -RZ, R35.H0_H0 ;  /* 0x20000023ff0d7230 */ /* 0x000fc40000004100 */
[----:B------:R-:W-:Y:S01]  /*ca00*/  FFMA.FTZ R36, R0, R18, RZ ;  /* 0x0000001200247223 */ /* 0x000fe200000100ff */
[C---:B------:R-:W-:Y:S01]  /*ca10*/  FFMA.FTZ R47, R42.reuse, R27, R33 ;  /* 0x0000001b2a2f7223 */ /* 0x040fe20000010021 */
[----:B------:R-:W-:Y:S01]  /*ca20*/  FFMA.FTZ R48, R42, R34, R41 ;  /* 0x000000222a307223 */ /* 0x000fe20000010029 */
[----:B------:R-:W-:Y:S01]  /*ca30*/  LOP3.LUT R33, R40, 0x64006400, RZ, 0xfc, !PT ;  /* 0x6400640028217812 */ /* 0x000fe200078efcff */
[----:B------:R-:W-:Y:S02]  /*ca40*/  HADD2.F32 R35, -RZ, R35.H1_H1 ;  /* 0x30000023ff237230 */ /* 0x000fe40000004100 */
[-C--:B------:R-:W-:Y:S02]  /*ca50*/  HFMA2 R41, R39, R20.reuse.H0_H0, -72, -72 ;  /* 0xd480d48027297431 */ /* 0x080fe40000040014 */
[----:B------:R-:W-:Y:S01]  /*ca60*/  FFMA.FTZ R18, R18, R13, RZ ;  /* 0x0000000d12127223 */ /* 0x000fe200000100ff */
[-C--:B------:R-:W-:Y:S02]  /*ca70*/  HFMA2 R40, R37, R20.reuse.H0_H0, -72, -72 ;  /* 0xd480d48025287431 */ /* 0x080fe40000040014 */
[----:B------:R-:W-:Y:S01]  /*ca80*/  FFMA.FTZ R43, R21, R42, R36 ;  /* 0x0000002a152b7223 */ /* 0x000fe20000010024 */
[----:B------:R-:W-:-:S02]  /*ca90*/  HFMA2 R33, R33, R20.H0_H0, -72, -72 ;  /* 0xd480d48021217431 */ /* 0x000fc40000040014 */
[----:B------:R-:W-:Y:S01]  /*caa0*/  FFMA.FTZ R52, R42, R35, R18 ;  /* 0x000000232a347223 */ /* 0x000fe20000010012 */
[----:B------:R-:W-:Y:S01]  /*cab0*/  HADD2.F32 R39, -RZ, R41.H0_H0 ;  /* 0x20000029ff277230 */ /* 0x000fe20000004100 */
[----:B------:R-:W-:Y:S01]  /*cac0*/  SHF.R.U32.HI R32, RZ, 0x8, R32 ;  /* 0x00000008ff207819 */ /* 0x000fe20000011620 */
[--C-:B------:R-:W-:Y:S02]  /*cad0*/  HADD2.F32 R18, -RZ, R38.reuse.H0_H0 ;  /* 0x20000026ff127230 */ /* 0x100fe40000004100 */
[----:B------:R-:W-:Y:S02]  /*cae0*/  HADD2.F32 R36, -RZ, R38.H1_H1 ;  /* 0x30000026ff247230 */ /* 0x000fe40000004100 */
[--C-:B------:R-:W-:Y:S02]  /*caf0*/  HADD2.F32 R37, -RZ, R40.reuse.H0_H0 ;  /* 0x20000028ff257230 */ /* 0x100fe40000004100 */
[----:B------:R-:W-:Y:S01]  /*cb00*/  FFMA.FTZ R43, R18, R44, R43 ;  /* 0x0000002c122b7223 */ /* 0x000fe2000001002b */
[----:B------:R-:W-:-:S02]  /*cb10*/  HADD2.F32 R38, -RZ, R40.H1_H1 ;  /* 0x30000028ff267230 */ /* 0x000fc40000004100 */
[----:B------:R-:W-:Y:S02]  /*cb20*/  HADD2.F32 R40, -RZ, R41.H1_H1 ;  /* 0x30000029ff287230 */ /* 0x000fe40000004100 */
[C---:B------:R-:W-:Y:S01]  /*cb30*/  FFMA.FTZ R46, R44.reuse, R37, R47 ;  /* 0x000000252c2e7223 */ /* 0x040fe2000001002f */
[--C-:B------:R-:W-:Y:S02]  /*cb40*/  HADD2.F32 R41, -RZ, R33.reuse.H0_H0 ;  /* 0x20000021ff297230 */ /* 0x100fe40000004100 */
[----:B------:R-:W-:Y:S02]  /*cb50*/  HADD2.F32 R42, -RZ, R33.H1_H1 ;  /* 0x30000021ff2a7230 */ /* 0x000fe40000004100 */
[----:B------:R-:W-:Y:S01]  /*cb60*/  FFMA.FTZ R33, R44, R39, R48 ;  /* 0x000000272c217223 */ /* 0x000fe20000010030 */
[----:B------:R-:W-:Y:S01]  /*cb70*/  FFMA.FTZ R48, R36, R45, R43 ;  /* 0x0000002d24307223 */ /* 0x000fe2000001002b */
[----:B------:R-:W-:Y:S01]  /*cb80*/  FFMA.FTZ R47, R44, R41, R52 ;  /* 0x000000292c2f7223 */ /* 0x000fe20000010034 */
[C---:B------:R-:W-:Y:S01]  /*cb90*/  FFMA.FTZ R52, R45.reuse, R38, R46 ;  /* 0x000000262d347223 */ /* 0x040fe2000001002e */
[C---:B------:R-:W-:Y:S01]  /*cba0*/  FFMA.FTZ R54, R45.reuse, R40, R33 ;  /* 0x000000282d367223 */ /* 0x040fe20000010021 */
[----:B------:R-:W-:Y:S01]  /*cbb0*/  LOP3.LUT R33, R32, 0xf000f, RZ, 0xc0, !PT ;  /* 0x000f000f20217812 */ /* 0x000fe200078ec0ff */
[----:B------:R-:W-:Y:S01]  /*cbc0*/  FFMA.FTZ R53, R45, R42, R47 ;  /* 0x0000002a2d357223 */ /* 0x000fe2000001002f */
[----:B------:R-:W-:Y:S01]  /*cbd0*/  LOP3.LUT R43, R49, 0xf000f, RZ, 0xc0, !PT ;  /* 0x000f000f312b7812 */ /* 0x000fe200078ec0ff */
[--C-:B0-----:R-:W-:Y:S01]  /*cbe0*/  HADD2.F32 R47, -RZ, R30.reuse.H0_H0 ;  /* 0x2000001eff2f7230 */ /* 0x101fe20000004100 */
[----:B------:R-:W-:Y:S01]  /*cbf0*/  LOP3.LUT R44, R50, 0xf000f, RZ, 0xc0, !PT ;  /* 0x000f000f322c7812 */ /* 0x000fe200078ec0ff */
[----:B------:R-:W-:Y:S01]  /*cc00*/  HADD2.F32 R55, -RZ, R30.H1_H1 ;  /* 0x3000001eff377230 */ /* 0x000fe20000004100 */
[----:B------:R-:W-:Y:S01]  /*cc10*/  LOP3.LUT R45, R51, 0xf000f, RZ, 0xc0, !PT ;  /* 0x000f000f332d7812 */ /* 0x000fe200078ec0ff */
[--C-:B------:R-:W-:Y:S01]  /*cc20*/  HADD2.F32 R57, -RZ, R31.reuse.H0_H0 ;  /* 0x2000001fff397230 */ /* 0x100fe20000004100 */
[----:B------:R-:W-:Y:S01]  /*cc30*/  LOP3.LUT R33, R33, 0x64006400, RZ, 0xfc, !PT ;  /* 0x6400640021217812 */ /* 0x000fe200078efcff */
[----:B------:R-:W-:Y:S01]  /*cc40*/  HADD2.F32 R63, -RZ, R31.H1_H1 ;  /* 0x3000001fff3f7230 */ /* 0x000fe20000004100 */
[----:B------:R-:W-:-:S02]  /*cc50*/  LOP3.LUT R43, R43, 0x64006400, RZ, 0xfc, !PT ;  /* 0x640064002b2b7812 */ /* 0x000fc400078efcff */
[----:B------:R-:W-:Y:S01]  /*cc60*/  LOP3.LUT R44, R44, 0x64006400, RZ, 0xfc, !PT ;  /* 0x640064002c2c7812 */ /* 0x000fe200078efcff */
[----:B------:R-:W-:Y:S01]  /*cc70*/  HADD2 R33, R33, -1032, -1032 ;  /* 0xe408e40821217430 */ /* 0x000fe20000000000 */
[----:B------:R-:W-:Y:S01]  /*cc80*/  LOP3.LUT R45, R45, 0x64006400, RZ, 0xfc, !PT ;  /* 0x640064002d2d7812 */ /* 0x000fe200078efcff */
[----:B------:R-:W-:Y:S01]  /*cc90*/  HADD2 R30, R43, -1032, -1032 ;  /* 0xe408e4082b1e7430 */ /* 0x000fe20000000000 */
[----:B------:R-:W-:Y:S01]  /*cca0*/  LOP3.LUT R32, R32, 0xf000f0, RZ, 0xc0, !PT ;  /* 0x00f000f020207812 */ /* 0x000fe200078ec0ff */
[----:B------:R-:W-:Y:S02]  /*ccb0*/  HADD2 R61, R44, -1032, -1032 ;  /* 0xe408e4082c3d7430 */ /* 0x000fe40000000000 */
[----:B------:R-:W-:Y:S02]  /*ccc0*/  HADD2.F32 R43, -RZ, R33.H0_H0 ;  /* 0x20000021ff2b7230 */ /* 0x000fe40000004100 */
[----:B------:R-:W-:Y:S02]  /*ccd0*/  HADD2 R62, R45, -1032, -1032 ;  /* 0xe408e4082d3e7430 */ /* 0x000fe40000000000 */
[----:B------:R-:W-:Y:S01]  /*cce0*/  HADD2.F32 R44, -RZ, R30.H0_H0 ;  /* 0x2000001eff2c7230 */ /* 0x000fe20000004100 */
[----:B------:R-:W-:Y:S01]  /*ccf0*/  LOP3.LUT R49, R49, 0xf000f0, RZ, 0xc0, !PT ;  /* 0x00f000f031317812 */ /* 0x000fe200078ec0ff */
[----:B------:R-:W-:-:S02]  /*cd00*/  HADD2.F32 R45, -RZ, R61.H0_H0 ;  /* 0x2000003dff2d7230 */ /* 0x000fc40000004100 */
[----:B------:R-:W-:Y:S01]  /*cd10*/  FFMA.FTZ R56, R43, R47, R48 ;  /* 0x0000002f2b387223 */ /* 0x000fe20000010030 */
[----:B------:R-:W-:Y:S01]  /*cd20*/  HADD2.F32 R46, -RZ, R62.H0_H0 ;  /* 0x2000003eff2e7230 */ /* 0x000fe20000004100 */
[----:B------:R-:W-:Y:S01]  /*cd30*/  LOP3.LUT R50, R50, 0xf000f0, RZ, 0xc0, !PT ;  /* 0x00f000f032327812 */ /* 0x000fe200078ec0ff */
[----:B------:R-:W-:Y:S01]  /*cd40*/  HADD2.F32 R48, -RZ, R30.H1_H1 ;  /* 0x3000001eff307230 */ /* 0x000fe20000004100 */
[----:B------:R-:W-:Y:S01]  /*cd50*/  LOP3.LUT R30, R51, 0xf000f0, RZ, 0xc0, !PT ;  /* 0x00f000f0331e7812 */ /* 0x000fe200078ec0ff */
[C---:B------:R-:W-:Y:S01]  /*cd60*/  FFMA.FTZ R58, R47.reuse, R44, R52 ;  /* 0x0000002c2f3a7223 */ /* 0x040fe20000010034 */
[C---:B------:R-:W-:Y:S01]  /*cd70*/  FFMA.FTZ R60, R47.reuse, R45, R54 ;  /* 0x0000002d2f3c7223 */ /* 0x040fe20000010036 */
[----:B------:R-:W-:Y:S01]  /*cd80*/  FFMA.FTZ R59, R47, R46, R53 ;  /* 0x0000002e2f3b7223 */ /* 0x000fe20000010035 */
[----:B------:R-:W-:Y:S01]  /*cd90*/  HADD2.F32 R47, -RZ, R33.H1_H1 ;  /* 0x30000021ff2f7230 */ /* 0x000fe20000004100 */
[----:B------:R-:W-:Y:S01]  /*cda0*/  LOP3.LUT R31, R32, 0x64006400, RZ, 0xfc, !PT ;  /* 0x64006400201f7812 */ /* 0x000fe200078efcff */
[----:B------:R-:W-:Y:S01]  /*cdb0*/  FFMA.FTZ R58, R55, R48, R58 ;  /* 0x00000030373a7223 */ /* 0x000fe2000001003a */
[----:B------:R-:W-:Y:S01]  /*cdc0*/  LOP3.LUT R33, R49, 0x64006400, RZ, 0xfc, !PT ;  /* 0x6400640031217812 */ /* 0x000fe200078efcff */
[----:B------:R-:W-:Y:S01]  /*cdd0*/  HADD2.F32 R49, -RZ, R61.H1_H1 ;  /* 0x3000003dff317230 */ /* 0x000fe20000004100 */
[----:B------:R-:W-:Y:S01]  /*cde0*/  LOP3.LUT R51, R50, 0x64006400, RZ, 0xfc, !PT ;  /* 0x6400640032337812 */ /* 0x000fe200078efcff */
[-C--:B------:R-:W-:Y:S01]  /*cdf0*/  HFMA2 R31, R31, R20.reuse.H0_H0, -72, -72 ;  /* 0xd480d4801f1f7431 */ /* 0x080fe20000040014 */
[----:B------:R-:W-:Y:S01]  /*ce00*/  LOP3.LUT R53, R30, 0x64006400, RZ, 0xfc, !PT ;  /* 0x640064001e357812 */ /* 0x000fe200078efcff */
[----:B------:R-:W-:-:S02]  /*ce10*/  HFMA2 R33, R33, R20.H0_H0, -72, -72 ;  /* 0xd480d48021217431 */ /* 0x000fc40000040014 */
[----:B------:R-:W-:Y:S02]  /*ce20*/  HADD2.F32 R50, -RZ, R62.H1_H1 ;  /* 0x3000003eff327230 */ /* 0x000fe40000004100 */
[-C--:B------:R-:W-:Y:S02]  /*ce30*/  HFMA2 R61, R51, R20.reuse.H0_H0, -72, -72 ;  /* 0xd480d480333d7431 */ /* 0x080fe40000040014 */
[----:B------:R-:W-:Y:S02]  /*ce40*/  HADD2.F32 R51, -RZ, R31.H0_H0 ;  /* 0x2000001fff337230 */ /* 0x000fe40000004100 */
[----:B------:R-:W-:Y:S02]  /*ce50*/  HFMA2 R66, R53, R20.H0_H0, -72, -72 ;  /* 0xd480d48035427431 */ /* 0x000fe40000040014 */
[----:B------:R-:W-:Y:S02]  /*ce60*/  HADD2.F32 R52, -RZ, R33.H0_H0 ;  /* 0x20000021ff347230 */ /* 0x000fe40000004100 */
[----:B------:R-:W-:Y:S01]  /*ce70*/  FFMA.FTZ R56, R47, R55, R56 ;  /* 0x000000372f387223 */ /* 0x000fe20000010038 */
[----:B------:R-:W-:-:S02]  /*ce80*/  HADD2.F32 R53, -RZ, R61.H0_H0 ;  /* 0x2000003dff357230 */ /* 0x000fc40000004100 */
[C---:B------:R-:W-:Y:S01]  /*ce90*/  FFMA.FTZ R60, R55.reuse, R49, R60 ;  /* 0x00000031373c7223 */ /* 0x040fe2000001003c */
[----:B------:R-:W-:Y:S02]  /*cea0*/  HADD2.F32 R54, -RZ, R66.H0_H0 ;  /* 0x20000042ff367230 */ /* 0x000fe40000004100 */
[----:B------:R-:W-:Y:S01]  /*ceb0*/  FFMA.FTZ R59, R55, R50, R59 ;  /* 0x00000032373b7223 */ /* 0x000fe2000001003b */
[----:B------:R-:W-:Y:S01]  /*cec0*/  FFMA.FTZ R30, R51, R57, R56 ;  /* 0x00000039331e7223 */ /* 0x000fe20000010038 */
[C---:B------:R-:W-:Y:S01]  /*ced0*/  FFMA.FTZ R32, R57.reuse, R52, R58 ;  /* 0x0000003439207223 */ /* 0x040fe2000001003a */
[C---:B------:R-:W-:Y:S01]  /*cee0*/  FFMA.FTZ R64, R57.reuse, R53, R60 ;  /* 0x0000003539407223 */ /* 0x040fe2000001003c */
[----:B------:R-:W-:Y:S01]  /*cef0*/  FFMA.FTZ R65, R57, R54, R59 ;  /* 0x0000003639417223 */ /* 0x000fe2000001003b */
[----:B------:R-:W-:Y:S02]  /*cf00*/  HADD2.F32 R57, -RZ, R31.H1_H1 ;  /* 0x3000001fff397230 */ /* 0x000fe40000004100 */
[----:B------:R-:W-:-:S02]  /*cf10*/  HADD2.F32 R58, -RZ, R33.H1_H1 ;  /* 0x30000021ff3a7230 */ /* 0x000fc40000004100 */
[----:B------:R-:W-:Y:S02]  /*cf20*/  HADD2.F32 R59, -RZ, R61.H1_H1 ;  /* 0x3000003dff3b7230 */ /* 0x000fe40000004100 */
[----:B------:R-:W-:Y:S01]  /*cf30*/  FFMA.FTZ R30, R57, R63, R30 ;  /* 0x0000003f391e7223 */ /* 0x000fe2000001001e */
[----:B------:R-:W-:Y:S02]  /*cf40*/  HADD2.F32 R60, -RZ, R66.H1_H1 ;  /* 0x30000042ff3c7230 */ /* 0x000fe40000004100 */
[C---:B------:R-:W-:Y:S01]  /*cf50*/  FFMA.FTZ R31, R63.reuse, R58, R32 ;  /* 0x0000003a3f1f7223 */ /* 0x040fe20000010020 */
[--C-:B------:R-:W-:Y:S02]  /*cf60*/  HADD2.F32 R61, -RZ, R100.reuse.H0_H0 ;  /* 0x20000064ff3d7230 */ /* 0x100fe40000004100 */
[C---:B------:R-:W-:Y:S01]  /*cf70*/  FFMA.FTZ R33, R63.reuse, R59, R64 ;  /* 0x0000003b3f217223 */ /* 0x040fe20000010040 */
[----:B------:R-:W-:Y:S02]  /*cf80*/  HADD2.F32 R62, -RZ, R100.H1_H1 ;  /* 0x30000064ff3e7230 */ /* 0x000fe40000004100 */
[----:B------:R-:W-:Y:S01]  /*cf90*/  FFMA.FTZ R32, R63, R60, R65 ;  /* 0x0000003c3f207223 */ /* 0x000fe20000010041 */
[----:B------:R-:W-:-:S02]  /*cfa0*/  HADD2.F32 R56, -RZ, R98.H0_H0 ;  /* 0x20000062ff387230 */ /* 0x000fc40000004100 */
[----:B------:R-:W-:Y:S01]  /*cfb0*/  FMUL.FTZ R30, R61, R30 ;  /* 0x0000001e3d1e7220 */ /* 0x000fe20000410000 */
[----:B------:R-:W-:Y:S02]  /*cfc0*/  HADD2.F32 R55, -RZ, R98.H1_H1 ;  /* 0x30000062ff377230 */ /* 0x000fe40000004100 */
[----:B------:R-:W-:Y:S01]  /*cfd0*/  FMUL.FTZ R31, R62, R31 ;  /* 0x0000001f3e1f7220 */ /* 0x000fe20000410000 */
[----:B------:R-:W-:Y:S01]  /*cfe0*/  FMUL.FTZ R33, R56, R33 ;  /* 0x0000002138217220 */ /* 0x000fe20000410000 */
[----:B------:R-:W-:Y:S01]  /*cff0*/  F2FP.F16.F32.PACK_AB R30, RZ, R30 ;  /* 0x0000001eff1e723e */ /* 0x000fe200000000ff */
[----:B------:R-:W-:Y:S02]  /*d000*/  FMUL.FTZ R32, R55, R32 ;  /* 0x0000002037207220 */ /* 0x000fe40000410000 */
[----:B------:R-:W-:Y:S02]  /*d010*/  F2FP.F16.F32.PACK_AB R31, RZ, R31 ;  /* 0x0000001fff1f723e */ /* 0x000fe400000000ff */
[----:B------:R-:W-:-:S02]  /*d020*/  F2FP.F16.F32.PACK_AB R33, RZ, R33 ;  /* 0x00000021ff21723e */ /* 0x000fc400000000ff */
        /* <DEDUP_REMOVED lines=13> */
[-C--:B------:R-:W-:Y:S01]  /*d100*/  FFMA.FTZ R68, R2, R63.reuse, RZ ;  /* 0x0000003f02447223 */ /* 0x080fe200000100ff */
[----:B------:R-:W-:Y:S02]  /*d110*/  HADD2.F32 R65, -RZ, R31.H1_H1 ;  /* 0x3000001fff417230 */ /* 0x000fe40000004100 */
        /* <DEDUP_REMOVED lines=18> */
[--C-:B------:R-:W-:Y:S02]  /*d240*/  HADD2.F32 R31, -RZ, R33.reuse.H0_H0 ;  /* 0x20000021ff1f7230 */ /* 0x100fe40000004100 */
[-C--:B------:R-:W-:Y:S01]  /*d250*/  FFMA.FTZ R64, R45, R63.reuse, R64 ;  /* 0x0000003f2d407223 */ /* 0x080fe20000010040 */
[----:B------:R-:W-:Y:S01]  /*d260*/  FFMA.FTZ R71, R46, R63, R71 ;  /* 0x0000003f2e477223 */ /* 0x000fe20000010047 */
[-C--:B------:R-:W-:Y:S01]  /*d270*/  FFMA.FTZ R30, R47, R32.reuse, R30 ;  /* 0x000000202f1e7223 */ /* 0x080fe2000001001e */
[----:B------:R-:W-:Y:S01]  /*d280*/  FFMA.FTZ R67, R48, R32, R67 ;  /* 0x0000002030437223 */ /* 0x000fe20000010043 */
[----:B------:R-:W-:-:S02]  /*d290*/  HADD2.F32 R33, -RZ, R33.H1_H1 ;  /* 0x30000021ff217230 */ /* 0x000fc40000004100 */
[-C--:B------:R-:W-:Y:S01]  /*d2a0*/  FFMA.FTZ R64, R49, R32.reuse, R64 ;  /* 0x0000002031407223 */ /* 0x080fe20000010040 */
        /* <DEDUP_REMOVED lines=104> */
[--C-:B------:R-:W-:Y:S02]  /*d930*/  HADD2.F32 R13, -RZ, R33.reuse.H0_H0 ;  /* 0x20000021ff0d7230 */ /* 0x100fe40000004100 */
[-C--:B------:R-:W-:Y:S01]  /*d940*/  FFMA.FTZ R40, R45, R3.reuse, R40 ;  /* 0x000000032d287223 */ /* 0x080fe20000010028 */
[----:B------:R-:W-:Y:S01]  /*d950*/  FFMA.FTZ R41, R46, R3, R41 ;  /* 0x000000032e297223 */ /* 0x000fe20000010029 */
[-C--:B------:R-:W-:Y:S01]  /*d960*/  FFMA.FTZ R36, R47, R32.reuse, R36 ;  /* 0x000000202f247223 */ /* 0x080fe20000010024 */
[-C--:B------:R-:W-:Y:S01]  /*d970*/  FFMA.FTZ R37, R48, R32.reuse, R37 ;  /* 0x0000002030257223 */ /* 0x080fe20000010025 */
[----:B------:R-:W-:Y:S02]  /*d980*/  HADD2.F32 R33, -RZ, R33.H1_H1 ;  /* 0x30000021ff217230 */ /* 0x000fe40000004100 */
        /* <DEDUP_REMOVED lines=22> */
.L_x_38:
[----:B------:R-:W0:Y:S02]  /*daf0*/  LDC R13, c[0x0][0x3ac] ;  /* 0x0000eb00ff0d7b82 */ /* 0x000e240000000800 */
[----:B0-----:R-:W-:Y:S01]  /*db00*/  IMAD.WIDE R28, R13, 0x4, R28 ;  /* 0x000000040d1c7825 */ /* 0x001fe200078e021c */
[----:B------:R-:W-:Y:S06]  /*db10*/  @!P0 BRA `(.L_x_39) ;  /* 0x0000001000dc8947 */ /* 0x000fec0003800000 */
[----:B------:R-:W2:Y:S01]  /*db20*/  LDG.E.128.CONSTANT R32, desc[UR8][R28.64] ;  /* 0x000000081c207981 */ /* 0x000ea2000c1e9d00 */
[----:B------:R-:W-:-:S03]  /*db30*/  ISETP.NE.AND P1, PT, R17, 0x1, PT ;  /* 0x000000011100780c */ /* 0x000fc60003f25270 */
[----:B------:R-:W0:Y:S02]  /*db40*/  LDS.64 R30, [UR4+0x10] ;  /* 0x00001004ff1e7984 */ /* 0x000e240008000a00 */
        /* <DEDUP_REMOVED lines=9> */
[----:B------:R-:W-:Y:S02]  /*dbe0*/  LOP3.LUT R37, R33, 0xf000f0, RZ, 0xc0, !PT ;  /* 0x00f000f021257812 */ /* 0x000fe400078ec0ff */
[----:B------:R-:W-:Y:S01]  /*dbf0*/  SHF.R.U32.HI R50, RZ, 0x8, R33 ;  /* 0x00000008ff327819 */ /* 0x000fe20000011621 */
[----:B------:R-:W-:Y:S01]  /*dc00*/  HADD2 R30, R0, -1032, -1032 ;  /* 0xe408e408001e7430 */ /* 0x000fe20000000000 */
[----:B------:R-:W-:-:S02]  /*dc10*/  LOP3.LUT R2, R2, 0x64006400, RZ, 0xfc, !PT ;  /* 0x6400640002027812 */ /* 0x000fc400078efcff */
[----:B------:R-:W-:Y:S02]  /*dc20*/  LOP3.LUT R3, R3, 0x64006400, RZ, 0xfc, !PT ;  /* 0x6400640003037812 */ /* 0x000fe400078efcff */
[----:B------:R-:W-:Y:S01]  /*dc30*/  LOP3.LUT R33, R27, 0x64006400, RZ, 0xfc, !PT ;  /* 0x640064001b217812 */ /* 0x000fe200078efcff */
[--C-:B------:R-:W-:Y:S01]  /*dc40*/  HADD2.F32 R0, -RZ, R30.reuse.H0_H0 ;  /* 0x2000001eff007230 */ /* 0x100fe20000004100 */
[----:B------:R-:W-:Y:S01]  /*dc50*/  LOP3.LUT R38, R34, 0xf000f0, RZ, 0xc0, !PT ;  /* 0x00f000f022267812 */ /* 0x000fe200078ec0ff */
[----:B------:R-:W-:Y:S01]  /*dc60*/  HADD2.F32 R27, -RZ, R30.H1_H1 ;  /* 0x3000001eff1b7230 */ /* 0x000fe20000004100 */
[----:B------:R-:W-:Y:S01]  /*dc70*/  SHF.R.U32.HI R51, RZ, 0x8, R34 ;  /* 0x00000008ff337819 */ /* 0x000fe20000011622 */
[----:B------:R-:W-:Y:S01]  /*dc80*/  HADD2 R34, R2, -1032, -1032 ;  /* 0xe408e40802227430 */ /* 0x000fe20000000000 */
[----:B------:R-:W-:Y:S01]  /*dc90*/  LOP3.LUT R40, R35, 0xf000f0, RZ, 0xc0, !PT ;  /* 0x00f000f023287812 */ /* 0x000fe200078ec0ff */
[----:B------:R-:W-:Y:S01]  /*dca0*/  HADD2 R36, R33, -1032, -1032 ;  /* 0xe408e40821247430 */ /* 0x000fe20000000000 */
[----:B------:R-:W-:Y:S01]  /*dcb0*/  SHF.R.U32.HI R52, RZ, 0x8, R35 ;  /* 0x00000008ff347819 */ /* 0x000fe20000011623 */
[----:B------:R-:W-:Y:S01]  /*dcc0*/  HADD2 R35, R3, -1032, -1032 ;  /* 0xe408e40803237430 */ /* 0x000fe20000000000 */
[----:B------:R-:W-:Y:S01]  /*dcd0*/  LOP3.LUT R18, R32, 0xf000f0, RZ, 0xc0, !PT ;  /* 0x00f000f020127812 */ /* 0x000fe200078ec0ff */
[----:B------:R-:W0:Y:S01]  /*dce0*/  LDS.64 R30, [UR4+0x18] ;  /* 0x00001804ff1e7984 */ /* 0x000e220008000a00 */
[----:B------:R-:W-:Y:S01]  /*dcf0*/  HADD2.F32 R2, -RZ, R34.H0_H0 ;  /* 0x20000022ff027230 */ /* 0x000fe20000004100 */
[----:B------:R-:W-:Y:S01]  /*dd00*/  LOP3.LUT R39, R38, 0x64006400, RZ, 0xfc, !PT ;  /* 0x6400640026277812 */ /* 0x000fe200078efcff */
[----:B------:R-:W-:Y:S01]  /*dd10*/  HADD2.F32 R3, -RZ, R35.H0_H0 ;  /* 0x20000023ff037230 */ /* 0x000fe20000004100 */
[----:B------:R-:W-:Y:S01]  /*dd20*/  LOP3.LUT R33, R18, 0x64006400, RZ, 0xfc, !PT ;  /* 0x6400640012217812 */ /* 0x000fe200078efcff */
[----:B------:R-:W-:Y:S01]  /*dd30*/  HADD2.F32 R18, -RZ, R36.H0_H0 ;  /* 0x20000024ff127230 */ /* 0x000fe20000004100 */
[----:B------:R-:W-:Y:S01]  /*dd40*/  LOP3.LUT R37, R37, 0x64006400, RZ, 0xfc, !PT ;  /* 0x6400640025257812 */ /* 0x000fe200078efcff */
[----:B------:R-:W-:-:S02]  /*dd50*/  HADD2.F32 R34, -RZ, R34.H1_H1 ;  /* 0x30000022ff227230 */ /* 0x000fc40000004100 */
[----:B------:R-:W-:Y:S01]  /*dd60*/  FFMA.FTZ R38, R0, R21, RZ ;  /* 0x0000001500267223 */ /* 0x000fe200000100ff */
[----:B------:R-:W-:Y:S02]  /*dd70*/  HADD2.F32 R35, -RZ, R35.H1_H1 ;  /* 0x30000023ff237230 */ /* 0x000fe40000004100 */
[-C--:B------:R-:W-:Y:S02]  /*dd80*/  HFMA2 R43, R33, R20.reuse.H0_H0, -72, -72 ;  /* 0xd480d480212b7431 */ /* 0x080fe40000040014 */
[----:B------:R-:W-:Y:S02]  /*dd90*/  HADD2.F32 R36, -RZ, R36.H1_H1 ;  /* 0x30000024ff247230 */ /* 0x000fe40000004100 */
[C---:B------:R-:W-:Y:S01]  /*dda0*/  FFMA.FTZ R42, R21.reuse, R2, RZ ;  /* 0x00000002152a7223 */ /* 0x040fe200000100ff */
[C---:B------:R-:W-:Y:S01]  /*ddb0*/  FFMA.FTZ R54, R21.reuse, R3, RZ ;  /* 0x0000000315367223 */ /* 0x040fe200000100ff */
[----:B------:R-:W-:Y:S01]  /*ddc0*/  FFMA.FTZ R21, R21, R18, RZ ;  /* 0x0000001215157223 */ /* 0x000fe200000100ff */
[----:B------:R-:W-:Y:S01]  /*ddd0*/  LOP3.LUT R33, R40, 0x64006400, RZ, 0xfc, !PT ;  /* 0x6400640028217812 */ /* 0x000fe200078efcff */
[----:B------:R-:W-:Y:S01]  /*dde0*/  FFMA.FTZ R44, R27, R41, R38 ;  /* 0x000000291b2c7223 */ /* 0x000fe20000010026 */
[C---:B------:R-:W-:Y:S01]  /*ddf0*/  FFMA.FTZ R48, R41.reuse, R34, R42 ;  /* 0x0000002229307223 */ /* 0x040fe2000001002a */
[C---:B------:R-:W-:Y:S01]  /*de00*/  FFMA.FTZ R47, R41.reuse, R35, R54 ;  /* 0x00000023292f7223 */ /* 0x040fe20000010036 */
[----:B------:R-:W-:Y:S01]  /*de10*/  FFMA.FTZ R49, R41, R36, R21 ;  /* 0x0000002429317223 */ /* 0x000fe20000010015 */
[----:B------:R-:W-:-:S02]  /*de20*/  HFMA2 R40, R37, R20.H0_H0, -72, -72 ;  /* 0xd480d48025287431 */ /* 0x000fc40000040014 */
[--C-:B------:R-:W-:Y:S02]  /*de30*/  HADD2.F32 R21, -RZ, R43.reuse.H0_H0 ;  /* 0x2000002bff157230 */ /* 0x100fe40000004100 */
[-C--:B------:R-:W-:Y:S02]  /*de40*/  HFMA2 R41, R39, R20.reuse.H0_H0, -72, -72 ;  /* 0xd480d48027297431 */ /* 0x080fe40000040014 */
[----:B------:R-:W-:Y:S02]  /*de50*/  HADD2.F32 R37, -RZ, R43.H1_H1 ;  /* 0x3000002bff257230 */ /* 0x000fe40000004100 */
[----:B------:R-:W-:Y:S02]  /*de60*/  HFMA2 R33, R33, R20.H0_H0, -72, -72 ;  /* 0xd480d48021217431 */ /* 0x000fe40000040014 */
[--C-:B------:R-:W-:Y:S02]  /*de70*/  HADD2.F32 R38, -RZ, R40.reuse.H0_H0 ;  /* 0x20000028ff267230 */ /* 0x100fe40000004100 */
[----:B------:R-:W-:Y:S01]  /*de80*/  FFMA.FTZ R44, R21, R45, R44 ;  /* 0x0000002d152c7223 */ /* 0x000fe2000001002c */
[----:B------:R-:W-:Y:S01]  /*de90*/  HADD2.F32 R39, -RZ, R40.H1_H1 ;  /* 0x30000028ff277230 */ /* 0x000fe20000004100 */
[----:B------:R-:W-:Y:S01]  /*dea0*/  SHF.R.U32.HI R32, RZ, 0x8, R32 ;  /* 0x00000008ff207819 */ /* 0x000fe20000011620 */
[----:B------:R-:W-:-:S02]  /*deb0*/  HADD2.F32 R40, -RZ, R41.H0_H0 ;  /* 0x20000029ff287230 */ /* 0x000fc40000004100 */
[--C-:B------:R-:W-:Y:S02]  /*dec0*/  HADD2.F32 R42, -RZ, R33.reuse.H0_H0 ;  /* 0x20000021ff2a7230 */ /* 0x100fe40000004100 */
[----:B------:R-:W-:Y:S02]  /*ded0*/  HADD2.F32 R43, -RZ, R33.H1_H1 ;  /* 0x30000021ff2b7230 */ /* 0x000fe40000004100 */
[C---:B------:R-:W-:Y:S01]  /*dee0*/  FFMA.FTZ R33, R45.reuse, R38, R48 ;  /* 0x000000262d217223 */ /* 0x040fe20000010030 */
[----:B------:R-:W-:Y:S02]  /*def0*/  HADD2.F32 R41, -RZ, R41.H1_H1 ;  /* 0x30000029ff297230 */ /* 0x000fe40000004100 */
[C---:B------:R-:W-:Y:S01]  /*df00*/  FFMA.FTZ R48, R45.reuse, R40, R47 ;  /* 0x000000282d307223 */ /* 0x040fe2000001002f */
[----:B------:R-:W-:Y:S01]  /*df10*/  FFMA.FTZ R54, R45, R42, R49 ;  /* 0x0000002a2d367223 */ /* 0x000fe20000010031 */
[----:B------:R-:W-:Y:S01]  /*df20*/  FFMA.FTZ R49, R37, R46, R44 ;  /* 0x0000002e25317223 */ /* 0x000fe2000001002c */
[C---:B------:R-:W-:Y:S01]  /*df30*/  FFMA.FTZ R53, R46.reuse, R39, R33 ;  /* 0x000000272e357223 */ /* 0x040fe20000010021 */
[C---:B------:R-:W-:Y:S01]  /*df40*/  FFMA.FTZ R55, R46.reuse, R41, R48 ;  /* 0x000000292e377223 */ /* 0x040fe20000010030 */
[----:B------:R-:W-:Y:S01]  /*df50*/  FFMA.FTZ R54, R46, R43, R54 ;  /* 0x0000002b2e367223 */ /* 0x000fe20000010036 */
[----:B------:R-:W-:Y:S01]  /*df60*/  LOP3.LUT R33, R32, 0xf000f, RZ, 0xc0, !PT ;  /* 0x000f000f20217812 */ /* 0x000fe200078ec0ff */
[--C-:B0-----:R-:W-:Y:S01]  /*df70*/  HADD2.F32 R48, -RZ, R30.reuse.H0_H0 ;  /* 0x2000001eff307230 */ /* 0x101fe20000004100 */
[----:B------:R-:W-:Y:S01]  /*df80*/  LOP3.LUT R44, R50, 0xf000f, RZ, 0xc0, !PT ;  /* 0x000f000f322c7812 */ /* 0x000fe200078ec0ff */
[--C-:B------:R-:W-:Y:S01]  /*df90*/  HADD2.F32 R56, -RZ, R31.reuse.H0_H0 ;  /* 0x2000001fff387230 */ /* 0x100fe20000004100 */
[----:B------:R-:W-:Y:S01]  /*dfa0*/  LOP3.LUT R45, R51, 0xf000f, RZ, 0xc0, !PT ;  /* 0x000f000f332d7812 */ /* 0x000fe200078ec0ff */
[----:B------:R-:W-:Y:S01]  /*dfb0*/  HADD2.F32 R64, -RZ, R31.H1_H1 ;  /* 0x3000001fff407230 */ /* 0x000fe20000004100 */
[----:B------:R-:W-:Y:S01]  /*dfc0*/  LOP3.LUT R46, R52, 0xf000f, RZ, 0xc0, !PT ;  /* 0x000f000f342e7812 */ /* 0x000fe200078ec0ff */
[----:B------:R-:W-:Y:S01]  /*dfd0*/  HADD2.F32 R30, -RZ, R30.H1_H1 ;  /* 0x3000001eff1e7230 */ /* 0x000fe20000004100 */
[----:B------:R-:W-:-:S02]  /*dfe0*/  LOP3.LUT R33, R33, 0x64006400, RZ, 0xfc, !PT ;  /* 0x6400640021217812 */ /* 0x000fc400078efcff */
[----:B------:R-:W-:Y:S02]  /*dff0*/  LOP3.LUT R44, R44, 0x64006400, RZ, 0xfc, !PT ;  /* 0x640064002c2c7812 */ /* 0x000fe400078efcff */
[----:B------:R-:W-:Y:S01]  /*e000*/  LOP3.LUT R45, R45, 0x64006400, RZ, 0xfc, !PT ;  /* 0x640064002d2d7812 */ /* 0x000fe200078efcff */
[----:B------:R-:W-:Y:S01]  /*e010*/  HADD2 R33, R33, -1032, -1032 ;  /* 0xe408e40821217430 */ /* 0x000fe20000000000 */
[----:B------:R-:W-:Y:S01]  /*e020*/  LOP3.LUT R46, R46, 0x64006400, RZ, 0xfc, !PT ;  /* 0x640064002e2e7812 */ /* 0x000fe200078efcff */
[----:B------:R-:W-:Y:S01]  /*e030*/  HADD2 R60, R44, -1032, -1032 ;  /* 0xe408e4082c3c7430 */ /* 0x000fe20000000000 */
[----:B------:R-:W-:Y:S01]  /*e040*/  LOP3.LUT R50, R50, 0xf000f0, RZ, 0xc0, !PT ;  /* 0x00f000f032327812 */ /* 0x000fe200078ec0ff */
[----:B------:R-:W-:Y:S02]  /*e050*/  HADD2 R62, R45, -1032, -1032 ;  /* 0xe408e4082d3e7430 */ /* 0x000fe40000000000 */
[----:B------:R-:W-:Y:S02]  /*e060*/  HADD2.F32 R44, -RZ, R33.H0_H0 ;  /* 0x20000021ff2c7230 */ /* 0x000fe40000004100 */
[----:B------:R-:W-:-:S02]  /*e070*/  HADD2 R63, R46, -1032, -1032 ;  /* 0xe408e4082e3f7430 */ /* 0x000fc40000000000 */
[----:B------:R-:W-:Y:S01]  /*e080*/  HADD2.F32 R45, -RZ, R60.H0_H0 ;  /* 0x2000003cff2d7230 */ /* 0x000fe20000004100 */
[----:B------:R-:W-:Y:S01]  /*e090*/  LOP3.LUT R51, R51, 0xf000f0, RZ, 0xc0, !PT ;  /* 0x00f000f033337812 */ /* 0x000fe200078ec0ff */
[----:B------:R-:W-:Y:S01]  /*e0a0*/  HADD2.F32 R46, -RZ, R62.H0_H0 ;  /* 0x2000003eff2e7230 */ /* 0x000fe20000004100 */
[----:B------:R-:W-:Y:S01]  /*e0b0*/  LOP3.LUT R52, R52, 0xf000f0, RZ, 0xc0, !PT ;  /* 0x00f000f034347812 */ /* 0x000fe200078ec0ff */
[----:B------:R-:W-:Y:S02]  /*e0c0*/  HADD2.F32 R47, -RZ, R63.H0_H0 ;  /* 0x2000003fff2f7230 */ /* 0x000fe40000004100 */
[----:B------:R-:W-:Y:S01]  /*e0d0*/  FFMA.FTZ R57, R44, R48, R49 ;  /* 0x000000302c397223 */ /* 0x000fe20000010031 */
[C---:B------:R-:W-:Y:S01]  /*e0e0*/  FFMA.FTZ R59, R48.reuse, R45, R53 ;  /* 0x0000002d303b7223 */ /* 0x040fe20000010035 */
[----:B------:R-:W-:Y:S01]  /*e0f0*/  FFMA.FTZ R61, R48, R46, R55 ;  /* 0x0000002e303d7223 */ /* 0x000fe20000010037 */
[----:B------:R-:W-:Y:S01]  /*e100*/  LOP3.LUT R32, R32, 0xf000f0, RZ, 0xc0, !PT ;  /* 0x00f000f020207812 */ /* 0x000fe200078ec0ff */
[----:B------:R-:W-:Y:S01]  /*e110*/  FFMA.FTZ R58, R48, R47, R54 ;  /* 0x0000002f303a7223 */ /* 0x000fe20000010036 */
[----:B------:R-:W-:Y:S01]  /*e120*/  HADD2.F32 R48, -RZ, R33.H1_H1 ;  /* 0x30000021ff307230 */ /* 0x000fe20000004100 */
[----:B------:R-:W-:Y:S01]  /*e130*/  LOP3.LUT R33, R50, 0x64006400, RZ, 0xfc, !PT ;  /* 0x6400640032217812 */ /* 0x000fe200078efcff */
[----:B------:R-:W-:Y:S01]  /*e140*/  HADD2.F32 R49, -RZ, R60.H1_H1 ;  /* 0x3000003cff317230 */ /* 0x000fe20000004100 */
        /* <DEDUP_REMOVED lines=10> */
[C---:B------:R-:W-:Y:S01]  /*e1f0*/  FFMA.FTZ R59, R30.reuse, R49, R59 ;  /* 0x000000311e3b7223 */ /* 0x040fe2000001003b */
[----:B------:R-:W-:Y:S01]  /*e200*/  FFMA.FTZ R58, R30, R51, R58 ;  /* 0x000000331e3a7223 */ /* 0x000fe2000001003a */
[----:B------:R-:W-:-:S02]  /*e210*/  HADD2.F32 R55, -RZ, R67.H0_H0 ;  /* 0x20000043ff377230 */ /* 0x000fc40000004100 */
[----:B------:R-:W-:Y:S01]  /*e220*/  FFMA.FTZ R57, R48, R30, R57 ;  /* 0x0000001e30397223 */ /* 0x000fe20000010039 */
[----:B------:R-:W-:Y:S02]  /*e230*/  HADD2.F32 R52, -RZ, R32.H0_H0 ;  /* 0x20000020ff347230 */ /* 0x000fe40000004100 */
[----:B------:R-:W-:Y:S01]  /*e240*/  FFMA.FTZ R61, R30, R50, R61 ;  /* 0x000000321e3d7223 */ /* 0x000fe2000001003d */
[----:B------:R-:W-:Y:S02]  /*e250*/  HADD2.F32 R54, -RZ, R62.H0_H0 ;  /* 0x2000003eff367230 */ /* 0x000fe40000004100 */
[C---:B------:R-:W-:Y:S01]  /*e260*/  FFMA.FTZ R33, R56.reuse, R53, R59 ;  /* 0x0000003538217223 */ /* 0x040fe2000001003b */
[----:B------:R-:W-:Y:S01]  /*e270*/  FFMA.FTZ R66, R56, R55, R58 ;  /* 0x0000003738427223 */ /* 0x000fe2000001003a */
[----:B------:R-:W-:Y:S02]  /*e280*/  HADD2.F32 R58, -RZ, R32.H1_H1 ;  /* 0x30000020ff3a7230 */ /* 0x000fe40000004100 */
[----:B------:R-:W-:Y:S01]  /*e290*/  FFMA.FTZ R31, R52, R56, R57 ;  /* 0x00000038341f7223 */ /* 0x000fe20000010039 */
[----:B------:R-:W-:-:S02]  /*e2a0*/  HADD2.F32 R59, -RZ, R60.H1_H1 ;  /* 0x3000003cff3b7230 */ /* 0x000fc40000004100 */
[----:B------:R-:W-:Y:S01]  /*e2b0*/  FFMA.FTZ R65, R56, R54, R61 ;  /* 0x0000003638417223 */ /* 0x000fe2000001003d */
[----:B------:R-:W-:Y:S02]  /*e2c0*/  HADD2.F32 R60, -RZ, R62.H1_H1 ;  /* 0x3000003eff3c7230 */ /* 0x000fe40000004100 */
[----:B------:R-:W-:Y:S01]  /*e2d0*/  FFMA.FTZ R31, R58, R64, R31 ;  /* 0x000000403a1f7223 */ /* 0x000fe2000001001f */
[----:B------:R-:W-:Y:S02]  /*e2e0*/  HADD2.F32 R61, -RZ, R67.H1_H1 ;  /* 0x30000043ff3d7230 */ /* 0x000fe40000004100 */
[C---:B------:R-:W-:Y:S01]  /*e2f0*/  FFMA.FTZ R30, R64.reuse, R59, R33 ;  /* 0x0000003b401e7223 */ /* 0x040fe20000010021 */
[--C-:B------:R-:W-:Y:S02]  /*e300*/  HADD2.F32 R62, -RZ, R100.reuse.H0_H0 ;  /* 0x20000064ff3e7230 */ /* 0x100fe40000004100 */
[----:B------:R-:W-:Y:S01]  /*e310*/  FFMA.FTZ R32, R64, R60, R65 ;  /* 0x0000003c40207223 */ /* 0x000fe20000010041 */
[----:B------:R-:W-:-:S02]  /*e320*/  HADD2.F32 R63, -RZ, R100.H1_H1 ;  /* 0x30000064ff3f7230 */ /* 0x000fc40000004100 */
[----:B------:R-:W-:Y:S01]  /*e330*/  FFMA.FTZ R33, R64, R61, R66 ;  /* 0x0000003d40217223 */ /* 0x000fe20000010042 */
[--C-:B------:R-:W-:Y:S02]  /*e340*/  HADD2.F32 R57, -RZ, R98.reuse.H0_H0 ;  /* 0x20000062ff397230 */ /* 0x100fe40000004100 */
[----:B------:R-:W-:Y:S01]  /*e350*/  FMUL.FTZ R31, R62, R31 ;  /* 0x0000001f3e1f7220 */ /* 0x000fe20000410000 */
[----:B------:R-:W-:Y:S02]  /*e360*/  HADD2.F32 R56, -RZ, R98.H1_H1 ;  /* 0x30000062ff387230 */ /* 0x000fe40000004100 */
[----:B------:R-:W-:Y:S01]  /*e370*/  FMUL.FTZ R30, R63, R30 ;  /* 0x0000001e3f1e7220 */ /* 0x000fe20000410000 */
[----:B------:R-:W-:Y:S01]  /*e380*/  FMUL.FTZ R32, R57, R32 ;  /* 0x0000002039207220 */ /* 0x000fe20000410000 */
[----:B------:R-:W-:Y:S01]  /*e390*/  F2FP.F16.F32.PACK_AB R31, RZ, R31 ;  /* 0x0000001fff1f723e */ /* 0x000fe200000000ff */
[----:B------:R-:W-:Y:S02]  /*e3a0*/  FMUL.FTZ R33, R56, R33 ;  /* 0x0000002138217220 */ /* 0x000fe40000410000 */
[----:B------:R-:W-:-:S02]  /*e3b0*/  F2FP.F16.F32.PACK_AB R30, RZ, R30 ;  /* 0x0000001eff1e723e */ /* 0x000fc400000000ff */
        /* <DEDUP_REMOVED lines=124> */
[----:B------:R-:W-:Y:S01]  /*eb80*/  FFMA.FTZ R0, R0, R65, RZ ;  /* 0x0000004100007223 */ /* 0x000fe200000100ff */
[----:B------:R-:W-:-:S02]  /*eb90*/  HADD2.F32 R64, -RZ, R31.H1_H1 ;  /* 0x3000001fff407230 */ /* 0x000fc40000004100 */
[-C--:B------:R-:W-:Y:S01]  /*eba0*/  FFMA.FTZ R31, R2, R65.reuse, RZ ;  /* 0x00000041021f7223 */ /* 0x080fe200000100ff */
[-C--:B------:R-:W-:Y:S01]  /*ebb0*/  FFMA.FTZ R2, R3, R65.reuse, RZ ;  /* 0x0000004103027223 */ /* 0x080fe200000100ff */
[-C--:B------:R-:W-:Y:S01]  /*ebc0*/  FFMA.FTZ R0, R27, R30.reuse, R0 ;  /* 0x0000001e1b007223 */ /* 0x080fe20000010000 */
[----:B------:R-:W-:Y:S01]  /*ebd0*/  FFMA.FTZ R65, R18, R65, RZ ;  /* 0x0000004112417223 */ /* 0x000fe200000100ff */
[-C--:B------:R-:W-:Y:S01]  /*ebe0*/  FFMA.FTZ R31, R34, R30.reuse, R31 ;  /* 0x0000001e221f7223 */ /* 0x080fe2000001001f */
[-C--:B------:R-:W-:Y:S01]  /*ebf0*/  FFMA.FTZ R35, R35, R30.reuse, R2 ;  /* 0x0000001e23237223 */ /* 0x080fe20000010002 */
[-C--:B------:R-:W-:Y:S01]  /*ec00*/  FFMA.FTZ R0, R21, R67.reuse, R0 ;  /* 0x0000004315007223 */ /* 0x080fe20000010000 */
[----:B------:R-:W-:Y:S01]  /*ec10*/  FFMA.FTZ R65, R36, R30, R65 ;  /* 0x0000001e24417223 */ /* 0x000fe20000010041 */
[-C--:B------:R-:W-:Y:S01]  /*ec20*/  FFMA.FTZ R38, R38, R67.reuse, R31 ;  /* 0x0000004326267223 */ /* 0x080fe2000001001f */
[-C--:B------:R-:W-:Y:S01]  /*ec30*/  FFMA.FTZ R40, R40, R67.reuse, R35 ;  /* 0x0000004328287223 */ /* 0x080fe20000010023 */
[----:B------:R-:W-:Y:S01]  /*ec40*/  FFMA.FTZ R37, R37, R64, R0 ;  /* 0x0000004025257223 */ /* 0x000fe20000010000 */
[----:B------:R-:W-:Y:S01]  /*ec50*/  FFMA.FTZ R42, R42, R67, R65 ;  /* 0x000000432a2a7223 */ /* 0x000fe20000010041 */
[----:B-1----:R-:W-:-:S02]  /*ec60*/  HADD2.F32 R0, -RZ, R32.H0_H0 ;  /* 0x20000020ff007230 */ /* 0x002fc40000004100 */
        /* <DEDUP_REMOVED lines=34> */
.L_x_39:
[----:B------:R-:W-:Y:S01]  /*ee90*/  IMAD.WIDE R28, R13, 0x4, R28 ;  /* 0x000000040d1c7825 */ /* 0x000fe200078e021c */
        /* <DEDUP_REMOVED lines=312> */
.L_x_40:
[----:B------:R-:W-:Y:S01]  /*10220*/  IMAD.WIDE R28, R13, 0x4, R28 ;  /* 0x000000040d1c7825 */ /* 0x000fe200078e021c */
[----:B------:R-:W-:Y:S06]  /*10230*/  @!P0 BRA `(.L_x_41) ;  /* 0x0000001000dc8947 */ /* 0x000fec0003800000 */
[----:B------:R-:W2:Y:S01]  /*10240*/  LDG.E.128.CONSTANT R32, desc[UR8][R28.64] ;  /* 0x000000081c207981 */ /* 0x000ea2000c1e9d00 */
[----:B------:R-:W-:-:S03]  /*10250*/  ISETP.NE.AND P0, PT, R17, 0x1, PT ;  /* 0x000000011100780c */ /* 0x000fc60003f05270 */
[----:B------:R-:W0:Y:S04]  /*10260*/  LDS.64 R2, [UR4+0x30] ;  /* 0x00003004ff027984 */ /* 0x000e280008000a00 */
[----:B------:R-:W1:Y:S01]  /*10270*/  LDS.64 R30, [UR4+0x38] ;  /* 0x00003804ff1e7984 */ /* 0x000e620008000a00 */
[--C-:B0-----:R-:W-:Y:S02]  /*10280*/  HADD2.F32 R21, -RZ, R2.reuse.H0_H0 ;  /* 0x20000002ff157230 */ /* 0x101fe40000004100 */
[----:B------:R-:W-:Y:S02]  /*10290*/  HADD2.F32 R41, -RZ, R2.H1_H1 ;  /* 0x30000002ff297230 */ /* 0x000fe40000004100 */
[--C-:B------:R-:W-:Y:S02]  /*102a0*/  HADD2.F32 R46, -RZ, R3.reuse.H0_H0 ;  /* 0x20000003ff2e7230 */ /* 0x100fe40000004100 */
[----:B------:R-:W-:-:S02]  /*102b0*/  HADD2.F32 R43, -RZ, R3.H1_H1 ;  /* 0x30000003ff2b7230 */ /* 0x000fc40000004100 */
[----:B-1----:R-:W-:Y:S02]  /*102c0*/  HADD2.F32 R55, -RZ, R30.H1_H1 ;  /* 0x3000001eff377230 */ /* 0x002fe40000004100 */
[--C-:B------:R-:W-:Y:S02]  /*102d0*/  HADD2.F32 R57, -RZ, R31.reuse.H0_H0 ;  /* 0x2000001fff397230 */ /* 0x100fe40000004100 */
[----:B------:R-:W-:Y:S01]  /*102e0*/  HADD2.F32 R63, -RZ, R31.H1_H1 ;  /* 0x3000001fff3f7230 */ /* 0x000fe20000004100 */
[----:B--2---:R-:W-:Y:S02]  /*102f0*/  LOP3.LUT R18, R32, 0xf000f0, RZ, 0xc0, !PT ;  /* 0x00f000f020127812 */ /* 0x004fe400078ec0ff */
[----:B------:R-:W-:Y:S02]  /*10300*/  SHF.R.U32.HI R49, RZ, 0x8, R32 ;  /* 0x00000008ff317819 */ /* 0x000fe40000011620 */
[----:B------:R-:W-:Y:S02]  /*10310*/  LOP3.LUT R36, R33, 0xf000f0, RZ, 0xc0, !PT ;  /* 0x00f000f021247812 */ /* 0x000fe400078ec0ff */
[----:B------:R-:W-:-:S02]  /*10320*/  SHF.R.U32.HI R52, RZ, 0x8, R33 ;  /* 0x00000008ff347819 */ /* 0x000fc40000011621 */
[----:B------:R-:W-:Y:S02]  /*10330*/  LOP3.LUT R38, R34, 0xf000f0, RZ, 0xc0, !PT ;  /* 0x00f000f022267812 */ /* 0x000fe400078ec0ff */
[----:B------:R-:W-:Y:S02]  /*10340*/  SHF.R.U32.HI R50, RZ, 0x8, R34 ;  /* 0x00000008ff327819 */ /* 0x000fe40000011622 */
[----:B------:R-:W-:Y:S02]  /*10350*/  LOP3.LUT R32, R32, 0xf000f, RZ, 0xc0, !PT ;  /* 0x000f000f20207812 */ /* 0x000fe400078ec0ff */
[----:B------:R-:W-:Y:S02]  /*10360*/  LOP3.LUT R33, R33, 0xf000f, RZ, 0xc0, !PT ;  /* 0x000f000f21217812 */ /* 0x000fe400078ec0ff */
[----:B------:R-:W-:Y:S02]  /*10370*/  LOP3.LUT R34, R34, 0xf000f, RZ, 0xc0, !PT ;  /* 0x000f000f22227812 */ /* 0x000fe400078ec0ff */
[----:B------:R-:W-:-:S02]  /*10380*/  LOP3.LUT R40, R35, 0xf000f0, RZ, 0xc0, !PT ;  /* 0x00f000f023287812 */ /* 0x000fc400078ec0ff */
[----:B------:R-:W-:Y:S02]  /*10390*/  SHF.R.U32.HI R51, RZ, 0x8, R35 ;  /* 0x00000008ff337819 */ /* 0x000fe40000011623 */
[----:B------:R-:W-:Y:S02]  /*103a0*/  LOP3.LUT R35, R35, 0xf000f, RZ, 0xc0, !PT ;  /* 0x000f000f23237812 */ /* 0x000fe400078ec0ff */
[----:B------:R-:W-:Y:S02]  /*103b0*/  LOP3.LUT R32, R32, 0x64006400, RZ, 0xfc, !PT ;  /* 0x6400640020207812 */ /* 0x000fe400078efcff */
[----:B------:R-:W-:Y:S02]  /*103c0*/  LOP3.LUT R33, R33, 0x64006400, RZ, 0xfc, !PT ;  /* 0x6400640021217812 */ /* 0x000fe400078efcff */
[----:B------:R-:W-:Y:S01]  /*103d0*/  LOP3.LUT R34, R34, 0x64006400, RZ, 0xfc, !PT ;  /* 0x6400640022227812 */ /* 0x000fe200078efcff */
[----:B------:R-:W-:Y:S01]  /*103e0*/  HADD2 R32, R32, -1032, -1032 ;  /* 0xe408e40820207430 */ /* 0x000fe20000000000 */
[----:B------:R-:W-:Y:S01]  /*103f0*/  LOP3.LUT R35, R35, 0x64006400, RZ, 0xfc, !PT ;  /* 0x6400640023237812 */ /* 0x000fe200078efcff */
[----:B------:R-:W-:Y:S01]  /*10400*/  HADD2 R33, R33, -1032, -1032 ;  /* 0xe408e40821217430 */ /* 0x000fe20000000000 */
[----:B------:R-:W-:Y:S01]  /*10410*/  LOP3.LUT R39, R38, 0x64006400, RZ, 0xfc, !PT ;  /* 0x6400640026277812 */ /* 0x000fe200078efcff */
[----:B------:R-:W-:-:S02]  /*10420*/  HADD2 R34, R34, -1032, -1032 ;  /* 0xe408e40822227430 */ /* 0x000fc40000000000 */
[--C-:B------:R-:W-:Y:S02]  /*10430*/  HADD2.F32 R0, -RZ, R32.reuse.H0_H0 ;  /* 0x20000020ff007230 */ /* 0x100fe40000004100 */
[----:B------:R-:W-:Y:S02]  /*10440*/  HADD2 R37, R35, -1032, -1032 ;  /* 0xe408e40823257430 */ /* 0x000fe40000000000 */
[----:B------:R-:W-:Y:S01]  /*10450*/  HADD2.F32 R27, -RZ, R32.H1_H1 ;  /* 0x30000020ff1b7230 */ /* 0x000fe20000004100 */
[----:B------:R-:W-:Y:S01]  /*10460*/  LOP3.LUT R35, R18, 0x64006400, RZ, 0xfc, !PT ;  /* 0x6400640012237812 */ /* 0x000fe200078efcff */
[--C-:B------:R-:W-:Y:S02]  /*10470*/  HADD2.F32 R2, -RZ, R33.reuse.H0_H0 ;  /* 0x20000021ff027230 */ /* 0x100fe40000004100 */
[----:B------:R-:W-:Y:S02]  /*10480*/  HADD2.F32 R3, -RZ, R34.H0_H0 ;  /* 0x20000022ff037230 */ /* 0x000fe40000004100 */
[----:B------:R-:W-:-:S02]  /*10490*/  HADD2.F32 R32, -RZ, R33.H1_H1 ;  /* 0x30000021ff207230 */ /* 0x000fc40000004100 */
[C---:B------:R-:W-:Y:S01]  /*104a0*/  FFMA.FTZ R38, R21.reuse, R2, RZ ;  /* 0x0000000215267223 */ /* 0x040fe200000100ff */
[--C-:B------:R-:W-:Y:S02]  /*104b0*/  HADD2.F32 R18, -RZ, R37.reuse.H0_H0 ;  /* 0x20000025ff127230 */ /* 0x100fe40000004100 */
[C---:B------:R-:W-:Y:S01]  /*104c0*/  FFMA.FTZ R42, R21.reuse, R3, RZ ;  /* 0x00000003152a7223 */ /* 0x040fe200000100ff */
[----:B------:R-:W-:Y:S02]  /*104d0*/  HADD2.F32 R33, -RZ, R34.H1_H1 ;  /* 0x30000022ff217230 */ /* 0x000fe40000004100 */
[----:B------:R-:W-:Y:S02]  /*104e0*/  HFMA2 R47, R35, R20.H0_H0, -72, -72 ;  /* 0xd480d480232f7431 */ /* 0x000fe40000040014 */
[----:B------:R-:W-:Y:S01]  /*104f0*/  HADD2.F32 R34, -RZ, R37.H1_H1 ;  /* 0x30000025ff227230 */ /* 0x000fe20000004100 */
[----:B------:R-:W-:Y:S01]  /*10500*/  LOP3.LUT R37, R36, 0x64006400, RZ, 0xfc, !PT ;  /* 0x6400640024257812 */ /* 0x000fe200078efcff */
[----:B------:R-:W-:Y:S01]  /*10510*/  FFMA.FTZ R36, R0, R21, RZ ;  /* 0x0000001500247223 */ /* 0x000fe200000100ff */
[----:B------:R-:W-:Y:S01]  /*10520*/  FFMA.FTZ R21, R21, R18, RZ ;  /* 0x0000001215157223 */ /* 0x000fe200000100ff */
[----:B------:R-:W-:Y:S01]  /*10530*/  FFMA.FTZ R45, R41, R32, R38 ;  /* 0x00000020292d7223 */ /* 0x000fe20000010026 */
[----:B------:R-:W-:-:S02]  /*10540*/  HADD2.F32 R35, -RZ, R47.H0_H0 ;  /* 0x2000002fff237230 */ /* 0x000fc40000004100 */
[-C--:B------:R-:W-:Y:S02]  /*10550*/  HFMA2 R38, R37, R20.reuse.H0_H0, -72, -72 ;  /* 0xd480d48025267431 */ /* 0x080fe40000040014 */
[----:B------:R-:W-:Y:S01]  /*10560*/  FFMA.FTZ R54, R41, R34, R21 ;  /* 0x0000002229367223 */ /* 0x000fe20000010015 */
[----:B------:R-:W-:Y:S01]  /*10570*/  LOP3.LUT R21, R40, 0x64006400, RZ, 0xfc, !PT ;  /* 0x6400640028157812 */ /* 0x000fe200078efcff */
[-C--:B------:R-:W-:Y:S02]  /*10580*/  HFMA2 R40, R39, R20.reuse.H0_H0, -72, -72 ;  /* 0xd480d48027287431 */ /* 0x080fe40000040014 */
[----:B------:R-:W-:Y:S01]  /*10590*/  FFMA.FTZ R44, R27, R41, R36 ;  /* 0x000000291b2c7223 */ /* 0x000fe20000010024 */
[----:B------:R-:W-:Y:S02]  /*105a0*/  HADD2.F32 R37, -RZ, R38.H0_H0 ;  /* 0x20000026ff257230 */ /* 0x000fe40000004100 */
[----:B------:R-:W-:Y:S01]  /*105b0*/  FFMA.FTZ R48, R41, R33, R42 ;  /* 0x0000002129307223 */ /* 0x000fe2000001002a */
[----:B------:R-:W-:-:S02]  /*105c0*/  HFMA2 R21, R21, R20.H0_H0, -72, -72 ;  /* 0xd480d48015157431 */ /* 0x000fc40000040014 */
[----:B------:R-:W-:Y:S02]  /*105d0*/  HADD2.F32 R39, -RZ, R40.H0_H0 ;  /* 0x20000028ff277230 */ /* 0x000fe40000004100 */
[----:B------:R-:W-:Y:S02]  /*105e0*/  HADD2.F32 R36, -RZ, R47.H1_H1 ;  /* 0x3000002fff247230 */ /* 0x000fe40000004100 */
[--C-:B------:R-:W-:Y:S02]  /*105f0*/  HADD2.F32 R41, -RZ, R21.reuse.H0_H0 ;  /* 0x20000015ff297230 */ /* 0x100fe40000004100 */
[----:B------:R-:W-:Y:S02]  /*10600*/  HADD2.F32 R42, -RZ, R21.H1_H1 ;  /* 0x30000015ff2a7230 */ /* 0x000fe40000004100 */
[----:B------:R-:W-:Y:S01]  /*10610*/  FFMA.FTZ R21, R35, R46, R44 ;  /* 0x0000002e23157223 */ /* 0x000fe2000001002c */
[----:B------:R-:W-:Y:S01]  /*10620*/  FFMA.FTZ R44, R46, R37, R45 ;  /* 0x000000252e2c7223 */ /* 0x000fe2000001002d */
[----:B------:R-:W-:-:S02]  /*10630*/  HADD2.F32 R38, -RZ, R38.H1_H1 ;  /* 0x30000026ff267230 */ /* 0x000fc40000004100 */
[C---:B------:R-:W-:Y:S01]  /*10640*/  FFMA.FTZ R45, R46.reuse, R39, R48 ;  /* 0x000000272e2d7223 */ /* 0x040fe20000010030 */
[----:B------:R-:W-:Y:S02]  /*10650*/  HADD2.F32 R40, -RZ, R40.H1_H1 ;  /* 0x30000028ff287230 */ /* 0x000fe40000004100 */
[----:B------:R-:W-:Y:S01]  /*10660*/  FFMA.FTZ R47, R46, R41, R54 ;  /* 0x000000292e2f7223 */ /* 0x000fe20000010036 */
[----:B------:R-:W-:Y:S01]  /*10670*/  FFMA.FTZ R48, R36, R43, R21 ;  /* 0x0000002b24307223 */ /* 0x000fe20000010015 */
[----:B------:R-:W-:Y:S01]  /*10680*/  LOP3.LUT R21, R49, 0xf000f, RZ, 0xc0, !PT ;  /* 0x000f000f31157812 */ /* 0x000fe200078ec0ff */
[C---:B------:R-:W-:Y:S01]  /*10690*/  FFMA.FTZ R54, R43.reuse, R38, R44 ;  /* 0x000000262b367223 */ /* 0x040fe2000001002c */
[C---:B------:R-:W-:Y:S01]  /*106a0*/  FFMA.FTZ R60, R43.reuse, R40, R45 ;  /* 0x000000282b3c7223 */ /* 0x040fe2000001002d */
[----:B------:R-:W-:Y:S01]  /*106b0*/  FFMA.FTZ R53, R43, R42, R47 ;  /* 0x0000002a2b357223 */ /* 0x000fe2000001002f */
[----:B------:R-:W-:Y:S01]  /*106c0*/  LOP3.LUT R43, R52, 0xf000f, RZ, 0xc0, !PT ;  /* 0x000f000f342b7812 */ /* 0x000fe200078ec0ff */
[----:B------:R-:W-:Y:S01]  /*106d0*/  HADD2.F32 R47, -RZ, R30.H0_H0 ;  /* 0x2000001eff2f7230 */ /* 0x000fe20000004100 */
[----:B------:R-:W-:-:S02]  /*106e0*/  LOP3.LUT R44, R50, 0xf000f, RZ, 0xc0, !PT ;  /* 0x000f000f322c7812 */ /* 0x000fc400078ec0ff */
        /* <DEDUP_REMOVED lines=9> */
[----:B------:R-:W-:Y:S02]  /*10780*/  HADD2.F32 R43, -RZ, R21.H0_H0 ;  /* 0x20000015ff2b7230 */ /* 0x000fe40000004100 */
[----:B------:R-:W-:Y:S02]  /*10790*/  HADD2 R62, R45, -1032, -1032 ;  /* 0xe408e4082d3e7430 */ /* 0x000fe40000000000 */
[----:B------:R-:W-:Y:S01]  /*107a0*/  HADD2.F32 R44, -RZ, R30.H0_H0 ;  /* 0x2000001eff2c7230 */ /* 0x000fe20000004100 */
[----:B------:R-:W-:Y:S01]  /*107b0*/  LOP3.LUT R52, R52, 0xf000f0, RZ, 0xc0, !PT ;  /* 0x00f000f034347812 */ /* 0x000fe200078ec0ff */
[----:B------:R-:W-:Y:S02]  /*107c0*/  HADD2.F32 R45, -RZ, R61.H0_H0 ;  /* 0x2000003dff2d7230 */ /* 0x000fe40000004100 */
        /* <DEDUP_REMOVED lines=10> */
[----:B------:R-:W-:Y:S01]  /*10870*/  HADD2.F32 R49, -RZ, R61.H1_H1 ;  /* 0x3000003dff317230 */ /* 0x000fe20000004100 */
[----:B------:R-:W-:Y:S01]  /*10880*/  LOP3.LUT R31, R52, 0x64006400, RZ, 0xfc, !PT ;  /* 0x64006400341f7812 */ /* 0x000fe200078efcff */
[----:B------:R-:W-:Y:S01]  /*10890*/  FFMA.FTZ R58, R55, R48, R58 ;  /* 0x00000030373a7223 */ /* 0x000fe2000001003a */
        /* <DEDUP_REMOVED lines=209> */
.L_x_41:
        /* <DEDUP_REMOVED lines=8> */
.L_x_37:
        /* <DEDUP_REMOVED lines=10> */
.L_x_45:
[----:B------:R-:W0:Y:S01]  /*116d0*/  LDC R13, c[0x0][0x3ac] ;  /* 0x0000eb00ff0d7b82 */ /* 0x000e220000000800 */
[----:B------:R-:W-:Y:S01]  /*116e0*/  ISETP.NE.AND P0, PT, R19, R4, PT ;  /* 0x000000041300720c */ /* 0x000fe20003f05270 */
[----:B-----5:R1:W5:-:S12]  /*116f0*/  LDG.E.128.CONSTANT R28, desc[UR8][R102.64] ;  /* 0x00000008661c7981 */ /* 0x020358000c1e9d00 */
[----:B------:R-:W-:Y:S01]  /*11700*/  @!P0 LEA R22, R14, R1, 0x3 ;  /* 0x000000010e168211 */ /* 0x000fe200078e18ff */
[----:B------:R-:W2:Y:S05]  /*11710*/  @!P0 LDG.E.U16.CONSTANT R18, desc[UR8][R2.64] ;  /* 0x0000000802128981 */ /* 0x000eaa000c1e9500 */
[----:B------:R-:W3:Y:S01]  /*11720*/  @!P0 LDL.64 R22, [R22+0x8] ;  /* 0x0000080016168983 */ /* 0x000ee20000100a00 */
[----:B0-----:R-:W-:-:S05]  /*11730*/  IMAD.WIDE R20, R13, 0x4, R102 ;  /* 0x000000040d147825 */ /* 0x001fca00078e0266 */
[----:B------:R0:W5:Y:S01]  /*11740*/  LDG.E.128.CONSTANT R24, desc[UR8][R20.64] ;  /* 0x0000000814187981 */ /* 0x000162000c1e9d00 */
[----:B------:R-:W-:Y:S02]  /*11750*/  ISETP.GE.AND P1, PT, R17, 0x1, PT ;  /* 0x000000011100780c */ /* 0x000fe40003f26270 */
[----:B------:R-:W-:Y:S02]  /*11760*/  @!P0 IADD3 R32, PT, PT, R14, 0x1, RZ ;  /* 0x000000010e208810 */ /* 0x000fe40007ffe0ff */
[----:B------:R-:W-:Y:S02]  /*11770*/  MOV R104, R102 ;  /* 0x0000006600687202 */ /* 0x000fe40000000f00 */
[----:B------:R-:W-:Y:S01]  /*11780*/  MOV R105, R103 ;  /* 0x0000006700697202 */ /* 0x000fe20000000f00 */
[----:B-1----:R-:W-:Y:S01]  /*11790*/  IMAD.WIDE R102, R13, 0x4, R20 ;  /* 0x000000040d667825 */ /* 0x002fe200078e0214 */
[----:B------:R-:W-:Y:S02]  /*117a0*/  @!P0 MOV R14, R32 ;  /* 0x00000020000e8202 */ /* 0x000fe40000000f00 */
[----:B--2---:R-:W-:-:S02]  /*117b0*/  @!P0 IADD3 R4, PT, PT, R18, R19, RZ ;  /* 0x0000001312048210 */ /* 0x004fc40007ffe0ff */
[----:B---3--:R-:W-:Y:S02]  /*117c0*/  @!P0 PRMT R100, R22, 0x7610, R100 ;  /* 0x0000761016648816 */ /* 0x008fe40000000064 */
[----:B------:R-:W-:Y:S02]  /*117d0*/  @!P0 PRMT R98, R23, 0x7610, R98 ;  /* 0x0000761017628816 */ /* 0x000fe40000000062 */
[----:B------:R-:W-:Y:S02]  /*117e0*/  @!P0 PRMT R100, R100, 0x7610, R22 ;  /* 0x0000761064648816 */ /* 0x000fe40000000016 */
[----:B------:R-:W-:Y:S01]  /*117f0*/  @!P0 PRMT R98, R98, 0x7610, R23 ;  /* 0x0000761062628816 */ /* 0x000fe20000000017 */
[----:B0-----:R-:W-:Y:S06]  /*11800*/  @!P1 BRA `(.L_x_44) ;  /* 0x0000002000649947 */ /* 0x001fec0003800000 */
[----:B------:R-:W2:Y:S01]  /*11810*/  LDG.E.128.CONSTANT R20, desc[UR8][R102.64] ;  /* 0x0000000866147981 */ /* 0x000ea2000c1e9d00 */
[----:B-----5:R-:W-:Y:S01]  /*11820*/  SHF.R.U32.HI R34, RZ, 0xf, R29 ;  /* 0x0000000fff227819 */ /* 0x020fe2000001161d */
[----:B------:R-:W-:Y:S01]  /*11830*/  HFMA2 R56, -RZ, RZ, 0, 0.125 ;  /* 0x00003000ff387431 */ /* 0x000fe200000001ff */
[----:B------:R-:W-:Y:S02]  /*11840*/  SHF.R.U32.HI R43, RZ, 0xf, R31 ;  /* 0x0000000fff2b7819 */ /* 0x000fe4000001161f */
[----:B------:R-:W-:Y:S02]  /*11850*/  SHF.R.U32.HI R40, RZ, 0xf, R30 ;  /* 0x0000000fff287819 */ /* 0x000fe4000001161e */
[--C-:B------:R-:W-:Y:S02]  /*11860*/  SHF.R.U32.HI R32, RZ, 0xf, R28.reuse ;  /* 0x0000000fff207819 */ /* 0x100fe4000001161c */
[----:B------:R-:W-:Y:S02]  /*11870*/  LOP3.LUT R18, R28, 0x380038, RZ, 0xc0, !PT ;  /* 0x003800381c127812 */ /* 0x000fe400078ec0ff */
[----:B------:R-:W-:-:S02]  /*11880*/  SHF.R.U32.HI R36, RZ, 0x6, R28 ;  /* 0x00000006ff247819 */ /* 0x000fc4000001161c */
[----:B------:R-:W-:Y:S02]  /*11890*/  LOP3.LUT R39, R28, 0x70007, RZ, 0xc0, !PT ;  /* 0x000700071c277812 */ /* 0x000fe400078ec0ff */
[C---:B------:R-:W-:Y:S02]  /*118a0*/  LOP3.LUT R33, R29.reuse, 0x380038, RZ, 0xc0, !PT ;  /* 0x003800381d217812 */ /* 0x040fe400078ec0ff */
[----:B------:R-:W-:Y:S02]  /*118b0*/  SHF.R.U32.HI R37, RZ, 0x6, R29 ;  /* 0x00000006ff257819 */ /* 0x000fe4000001161d */
[----:B------:R-:W-:Y:S02]  /*118c0*/  LOP3.LUT R71, R29, 0x70007, RZ, 0xc0, !PT ;  /* 0x000700071d477812 */ /* 0x000fe400078ec0ff */
[----:B------:R-:W-:Y:S02]  /*118d0*/  LOP3.LUT R35, R30, 0x380038, RZ, 0xc0, !PT ;  /* 0x003800381e237812 */ /* 0x000fe400078ec0ff */
[----:B------:R-:W-:-:S02]  /*118e0*/  SHF.R.U32.HI R38, RZ, 0x6, R30 ;  /* 0x00000006ff267819 */ /* 0x000fc4000001161e */
[----:B------:R-:W-:Y:S02]  /*118f0*/  LOP3.LUT R73, R30, 0x70007, RZ, 0xc0, !PT ;  /* 0x000700071e497812 */ /* 0x000fe400078ec0ff */
[C---:B------:R-:W-:Y:S02]  /*11900*/  LOP3.LUT R42, R31.reuse, 0x380038, RZ, 0xc0, !PT ;  /* 0x003800381f2a7812 */ /* 0x040fe400078ec0ff */
[----:B------:R-:W-:Y:S02]  /*11910*/  SHF.R.U32.HI R69, RZ, 0x6, R31 ;  /* 0x00000006ff457819 */ /* 0x000fe4000001161f */
[----:B------:R-:W-:Y:S02]  /*11920*/  LOP3.LUT R75, R31, 0x70007, RZ, 0xc0, !PT ;  /* 0x000700071f4b7812 */ /* 0x000fe400078ec0ff */
[----:B------:R-:W-:Y:S02]  /*11930*/  SHF.R.U32.HI R29, RZ, 0xe, R24 ;  /* 0x0000000eff1d7819 */ /* 0x000fe40000011618 */
[----:B------:R-:W-:-:S02]  /*11940*/  LOP3.LUT R28, R24, 0x380038, RZ, 0xc0, !PT ;  /* 0x00380038181c7812 */ /* 0x000fc400078ec0ff */
[----:B------:R-:W-:Y:S02]  /*11950*/  SHF.R.U32.HI R82, RZ, 0x6, R24 ;  /* 0x00000006ff527819 */ /* 0x000fe40000011618 */
[----:B------:R-:W-:Y:S02]  /*11960*/  LOP3.LUT R74, R24, 0x70007, RZ, 0xc0, !PT ;  /* 0x00070007184a7812 */ /* 0x000fe400078ec0ff */
[--C-:B------:R-:W-:Y:S02]  /*11970*/  SHF.R.U32.HI R31, RZ, 0xe, R25.reuse ;  /* 0x0000000eff1f7819 */ /* 0x100fe40000011619 */
[C---:B------:R-:W-:Y:S02]  /*11980*/  LOP3.LUT R30, R25.reuse, 0x380038, RZ, 0xc0, !PT ;  /* 0x00380038191e7812 */ /* 0x040fe400078ec0ff */
[----:B------:R-:W-:Y:S02]  /*11990*/  SHF.R.U32.HI R84, RZ, 0x6, R25 ;  /* 0x00000006ff547819 */ /* 0x000fe40000011619 */
[----:B------:R-:W-:-:S02]  /*119a0*/  LOP3.LUT R76, R25, 0x70007, RZ, 0xc0, !PT ;  /* 0x00070007194c7812 */ /* 0x000fc400078ec0ff */
[----:B------:R-:W-:Y:S02]  /*119b0*/  SHF.R.U32.HI R24, RZ, 0xe, R27 ;  /* 0x0000000eff187819 */ /* 0x000fe4000001161b */
[----:B------:R-:W-:Y:S02]  /*119c0*/  LOP3.LUT R34, R34, 0x10001, RZ, 0xc0, !PT ;  /* 0x0001000122227812 */ /* 0x000fe400078ec0ff */
[----:B------:R-:W-:Y:S02]  /*119d0*/  LOP3.LUT R43, R43, 0x10001, RZ, 0xc0, !PT ;  /* 0x000100012b2b7812 */ /* 0x000fe400078ec0ff */
[----:B------:R-:W-:Y:S02]  /*119e0*/  SHF.R.U32.HI R25, RZ, 0xe, R26 ;  /* 0x0000000eff197819 */ /* 0x000fe4000001161a */
[----:B------:R-:W-:Y:S02]  /*119f0*/  LOP3.LUT R40, R40, 0x10001, RZ, 0xc0, !PT ;  /* 0x0001000128287812 */ /* 0x000fe400078ec0ff */
[----:B------:R-:W-:-:S02]  /*11a00*/  LOP3.LUT R32, R32, 0x10001, RZ, 0xc0, !PT ;  /* 0x0001000120207812 */ /* 0x000fc400078ec0ff */
[C---:B------:R-:W-:Y:S02]  /*11a10*/  LOP3.LUT R41, R26.reuse, 0x380038, RZ, 0xc0, !PT ;  /* 0x003800381a297812 */ /* 0x040fe400078ec0ff */
[----:B------:R-:W-:Y:S02]  /*11a20*/  SHF.R.U32.HI R86, RZ, 0x6, R26 ;  /* 0x00000006ff567819 */ /* 0x000fe4000001161a */
[----:B------:R-:W-:Y:S02]  /*11a30*/  LOP3.LUT R78, R26, 0x70007, RZ, 0xc0, !PT ;  /* 0x000700071a4e7812 */ /* 0x000fe400078ec0ff */
[----:B------:R-:W-:Y:S02]  /*11a40*/  LOP3.LUT R31, R34, 0x20002, R31, 0xf8, !PT ;  /* 0x00020002221f7812 */ /* 0x000fe400078ef81f */
[----:B------:R-:W-:Y:S02]  /*11a50*/  LOP3.LUT R43, R43, 0x20002, R24, 0xf8, !PT ;  /* 0x000200022b2b7812 */ /* 0x000fe400078ef818 */
[----:B------:R-:W-:-:S02]  /*11a60*/  LOP3.LUT R26, R40, 0x20002, R25, 0xf8, !PT ;  /* 0x00020002281a7812 */ /* 0x000fc400078ef819 */
[----:B------:R-:W-:Y:S02]  /*11a70*/  LOP3.LUT R32, R32, 0x20002, R29, 0xf8, !PT ;  /* 0x0002000220207812 */ /* 0x000fe400078ef81d */
[----:B------:R-:W-:Y:S02]  /*11a80*/  LOP3.LUT R33, R33, 0x64006400, RZ, 0xfc, !PT ;  /* 0x6400640021217812 */ /* 0x000fe400078efcff */
[----:B------:R-:W-:Y:S02]  /*11a90*/  LOP3.LUT R25, R30, 0x64006400, RZ, 0xfc, !PT ;  /* 0x640064001e197812 */ /* 0x000fe400078efcff */
[----:B------:R-:W-:Y:S01]  /*11aa0*/  LOP3.LUT R48, R27, 0x380038, RZ, 0xc0, !PT ;  /* 0x003800381b307812 */ /* 0x000fe200078ec0ff */
[----:B------:R-:W-:Y:S01]  /*11ab0*/  HFMA2 R70, R33, R56.H0_H0, -132, -132 ;  /* 0xd820d82021467431 */ /* 0x000fe20000040038 */
[----:B------:R-:W-:Y:S02]  /*11ac0*/  LOP3.LUT R30, R86, 0x380038, RZ, 0xc0, !PT ;  /* 0x00380038561e7812 */ /* 0x000fe400078ec0ff */
[----:B------:R-:W-:-:S02]  /*11ad0*/  SHF.R.U32.HI R88, RZ, 0x6, R27 ;  /* 0x00000006ff587819 */ /* 0x000fc4000001161b */
[----:B------:R-:W-:Y:S02]  /*11ae0*/  LOP3.LUT R80, R27, 0x70007, RZ, 0xc0, !PT ;  /* 0x000700071b507812 */ /* 0x000fe400078ec0ff */
[----:B------:R-:W-:Y:S02]  /*11af0*/  LOP3.LUT R27, R35, 0x64006400, RZ, 0xfc, !PT ;  /* 0x64006400231b7812 */ /* 0x000fe400078efcff */
[----:B------:R-:W-:Y:S02]  /*11b00*/  LOP3.LUT R53, R42, 0x64006400, RZ, 0xfc, !PT ;  /* 0x640064002a357812 */ /* 0x000fe400078efcff */
[----:B------:R-:W-:Y:S01]  /*11b10*/  LOP3.LUT R57, R48, 0x64006400, RZ, 0xfc, !PT ;  /* 0x6400640030397812 */ /* 0x000fe200078efcff */
[-C--:B------:R-:W-:Y:S01]  /*11b20*/  HFMA2 R68, R27, R56.reuse.H0_H0, -132, -132 ;  /* 0xd820d8201b447431 */ /* 0x080fe20000040038 */
[----:B------:R-:W-:Y:S01]  /*11b30*/  LOP3.LUT R51, R30, 0x64006400, RZ, 0xfc, !PT ;  /* 0x640064001e337812 */ /* 0x000fe200078efcff */
[-C--:B------:R-:W-:Y:S01]  /*11b40*/  HFMA2 R66, R53, R56.reuse.H0_H0, -132, -132 ;  /* 0xd820d82035427431 */ /* 0x080fe20000040038 */
[----:B------:R-:W-:Y:S01]  /*11b50*/  LOP3.LUT R42, R88, 0x380038, RZ, 0xc0, !PT ;  /* 0x00380038582a7812 */ /* 0x000fe200078ec0ff */
[----:B------:R-:W-:Y:S01]  /*11b60*/  HFMA2 R27, R57, R56.H0_H0, -132, -132 ;  /* 0xd820d820391b7431 */ /* 0x000fe20000040038 */
[----:B------:R-:W-:-:S02]  /*11b70*/  MOV R67, 0x2400 ;  /* 0x0000240000437802 */ /* 0x000fc40000000f00 */
        /* <DEDUP_REMOVED lines=15> */
[----:B------:R-:W-:Y:S01]  /*11c70*/  ISETP.NE.AND P0, PT, R17, 0x1, PT ;  /* 0x000000011100780c */ /* 0x000fe20003f05270 */
[----:B------:R-:W-:-:S02]  /*11c80*/  HADD2 R76, R76, -1028, -1028 ;  /* 0xe404e4044c4c7430 */ /* 0x000fc40000000000 */
[----:B------:R-:W-:Y:S01]  /*11c90*/  HADD2 R80, R80, -1028, -1028 ;  /* 0xe404e40450507430 */ /* 0x000fe20000000000 */
[----:B--2---:R-:W-:Y:S02]  /*11ca0*/  SHF.R.U32.HI R90, RZ, 0xd, R23 ;  /* 0x0000000dff5a7819 */ /* 0x004fe40000011617 */
[--C-:B------:R-:W-:Y:S02]  /*11cb0*/  SHF.R.U32.HI R46, RZ, 0xd, R21.reuse ;  /* 0x0000000dff2e7819 */ /* 0x100fe40000011615 */
[C---:B------:R-:W-:Y:S02]  /*11cc0*/  LOP3.LUT R34, R21.reuse, 0x380038, RZ, 0xc0, !PT ;  /* 0x0038003815227812 */ /* 0x040fe400078ec0ff */
[----:B------:R-:W-:Y:S02]  /*11cd0*/  SHF.R.U32.HI R92, RZ, 0x6, R21 ;  /* 0x00000006ff5c7819 */ /* 0x000fe40000011615 */
[----:B------:R-:W-:Y:S02]  /*11ce0*/  LOP3.LUT R87, R21, 0x70007, RZ, 0xc0, !PT ;  /* 0x0007000715577812 */ /* 0x000fe400078ec0ff */
[----:B------:R-:W-:-:S02]  /*11cf0*/  SHF.R.U32.HI R47, RZ, 0xd, R22 ;  /* 0x0000000dff2f7819 */ /* 0x000fc40000011616 */
[----:B------:R-:W-:Y:S02]  /*11d00*/  SHF.R.U32.HI R45, RZ, 0xd, R20 ;  /* 0x0000000dff2d7819 */ /* 0x000fe40000011614 */
[C---:B------:R-:W-:Y:S02]  /*11d10*/  LOP3.LUT R50, R23.reuse, 0x380038, RZ, 0xc0, !PT ;  /* 0x0038003817327812 */ /* 0x040fe400078ec0ff */
[----:B------:R-:W-:Y:S02]  /*11d20*/  SHF.R.U32.HI R94, RZ, 0x6, R23 ;  /* 0x00000006ff5e7819 */ /* 0x000fe40000011617 */
[----:B------:R-:W-:Y:S02]  /*11d30*/  LOP3.LUT R91, R23, 0x70007, RZ, 0xc0, !PT ;  /* 0x00070007175b7812 */ /* 0x000fe400078ec0ff */
[----:B------:R-:W-:Y:S02]  /*11d40*/  LOP3.LUT R21, R18, 0x64006400, RZ, 0xfc, !PT ;  /* 0x6400640012157812 */ /* 0x000fe400078efcff */
[----:B------:R-:W-:-:S02]  /*11d50*/  LOP3.LUT R23, R28, 0x64006400, RZ, 0xfc, !PT ;  /* 0x640064001c177812 */ /* 0x000fc400078efcff */
[C---:B------:R-:W-:Y:S01]  /*11d60*/  LOP3.LUT R24, R20.reuse, 0x380038, RZ, 0xc0, !PT ;  /* 0x0038003814187812 */ /* 0x040fe200078ec0ff */
[-C--:B------:R-:W-:Y:S01]  /*11d70*/  HFMA2 R72, R21, R56.reuse.H0_H0, -132, -132 ;  /* 0xd820d82015487431 */ /* 0x080fe20000040038 */
[----:B------:R-:W-:Y:S01]  /*11d80*/  SHF.R.U32.HI R44, RZ, 0x6, R20 ;  /* 0x00000006ff2c7819 */ /* 0x000fe20000011614 */
[-C--:B------:R-:W-:Y:S01]  /*11d90*/  HFMA2 R21, R23, R56.reuse.H0_H0, -132, -132 ;  /* 0xd820d82017157431 */ /* 0x080fe20000040038 */
[----:B------:R-:W-:Y:S01]  /*11da0*/  LOP3.LUT R85, R20, 0x70007, RZ, 0xc0, !PT ;  /* 0x0007000714557812 */ /* 0x000fe200078ec0ff */
[----:B------:R-:W-:Y:S01]  /*11db0*/  HFMA2 R23, R25, R56.H0_H0, -132, -132 ;  /* 0xd820d82019177431 */ /* 0x000fe20000040038 */
[----:B------:R-:W-:Y:S02]  /*11dc0*/  LOP3.LUT R90, R43, 0x40004, R90, 0xf8, !PT ;  /* 0x000400042b5a7812 */ /* 0x000fe400078ef85a */
[----:B------:R-:W-:Y:S02]  /*11dd0*/  LOP3.LUT R18, R36, 0x380038, RZ, 0xc0, !PT ;  /* 0x0038003824127812 */ /* 0x000fe400078ec0ff */
[----:B------:R-:W-:-:S02]  /*11de0*/  LOP3.LUT R40, R22, 0x380038, RZ, 0xc0, !PT ;  /* 0x0038003816287812 */ /* 0x000fc400078ec0ff */
[----:B------:R-:W-:Y:S02]  /*11df0*/  SHF.R.U32.HI R93, RZ, 0x6, R22 ;  /* 0x00000006ff5d7819 */ /* 0x000fe40000011616 */
[----:B------:R-:W-:Y:S02]  /*11e00*/  LOP3.LUT R89, R22, 0x70007, RZ, 0xc0, !PT ;  /* 0x0007000716597812 */ /* 0x000fe400078ec0ff */
[----:B------:R-:W-:Y:S02]  /*11e10*/  LOP3.LUT R47, R26, 0x40004, R47, 0xf8, !PT ;  /* 0x000400041a2f7812 */ /* 0x000fe400078ef82f */
[----:B------:R-:W-:Y:S02]  /*11e20*/  LOP3.LUT R43, R41, 0x64006400, RZ, 0xfc, !PT ;  /* 0x64006400292b7812 */ /* 0x000fe400078efcff */
[----:B------:R-:W-:Y:S02]  /*11e30*/  LOP3.LUT R20, R82, 0x380038, RZ, 0xc0, !PT ;  /* 0x0038003852147812 */ /* 0x000fe400078ec0ff */
[----:B------:R-:W-:Y:S01]  /*11e40*/  LOP3.LUT R45, R32, 0x40004, R45, 0xf8, !PT ;  /* 0x00040004202d7812 */ /* 0x000fe200078ef82d */
[----:B------:R-:W-:Y:S01]  /*11e50*/  HFMA2 R25, R43, R56.H0_H0, -132, -132 ;  /* 0xd820d8202b197431 */ /* 0x000fe20000040038 */
[----:B------:R-:W-:-:S02]  /*11e60*/  LOP3.LUT R22, R37, 0x380038, RZ, 0xc0, !PT ;  /* 0x0038003825167812 */ /* 0x000fc400078ec0ff */
[----:B------:R-:W-:Y:S02]  /*11e70*/  LOP3.LUT R26, R84, 0x380038, RZ, 0xc0, !PT ;  /* 0x00380038541a7812 */ /* 0x000fe400078ec0ff */
[----:B------:R-:W-:Y:S02]  /*11e80*/  LOP3.LUT R28, R38, 0x380038, RZ, 0xc0, !PT ;  /* 0x00380038261c7812 */ /* 0x000fe400078ec0ff */
[----:B------:R-:W-:Y:S02]  /*11e90*/  LOP3.LUT R32, R69, 0x380038, RZ, 0xc0, !PT ;  /* 0x0038003845207812 */ /* 0x000fe400078ec0ff */
[----:B------:R-:W-:Y:S02]  /*11ea0*/  LOP3.LUT R46, R31, 0x40004, R46, 0xf8, !PT ;  /* 0x000400041f2e7812 */ /* 0x000fe400078ef82e */
[----:B------:R-:W-:Y:S02]  /*11eb0*/  LOP3.LUT R29, R18, 0x64006400, RZ, 0xfc, !PT ;  /* 0x64006400121d7812 */ /* 0x000fe400078efcff */
[----:B------:R-:W-:-:S02]  /*11ec0*/  LOP3.LUT R31, R20, 0x64006400, RZ, 0xfc, !PT ;  /* 0x64006400141f7812 */ /* 0x000fc400078efcff */
        /* <DEDUP_REMOVED lines=20> */
[-C--:B------:R-:W-:Y:S01]  /*12010*/  HFMA2 R28, R43, R56.reuse.H0_H0, -132, -132 ;  /* 0xd820d8202b1c7431 */ /* 0x080fe20000040038 */
        /* <DEDUP_REMOVED lines=13> */
[----:B------:R-:W-:Y:S01]  /*120f0*/  LOP3.LUT R33, R82, 0x1c001c0, RZ, 0xc0, !PT ;  /* 0x01c001c052217812 */ /* 0x000fe200078ec0ff */
[----:B------:R-:W0:Y:S01]  /*12100*/  LDS.128 R40, [UR4] ;  /* 0x00000004ff287984 */ /* 0x000e220008000c00 */
[----:B------:R-:W-:-:S02]  /*12110*/  LOP3.LUT R35, R84, 0x1c001c0, RZ, 0xc0, !PT ;  /* 0x01c001c054237812 */ /* 0x000fc400078ec0ff */
[----:B------:R-:W-:Y:S02]  /*12120*/  LOP3.LUT R53, R38, 0x1c001c0, RZ, 0xc0, !PT ;  /* 0x01c001c026357812 */ /* 0x000fe400078ec0ff */
[----:B------:R-:W-:Y:S02]  /*12130*/  LOP3.LUT R55, R86, 0x1c001c0, RZ, 0xc0, !PT ;  /* 0x01c001c056377812 */ /* 0x000fe400078ec0ff */
[----:B------:R-:W-:Y:S02]  /*12140*/  LOP3.LUT R57, R69, 0x1c001c0, RZ, 0xc0, !PT ;  /* 0x01c001c045397812 */ /* 0x000fe400078ec0ff */
[----:B------:R-:W-:Y:S02]  /*12150*/  LOP3.LUT R32, R32, 0x64006400, RZ, 0xfc, !PT ;  /* 0x6400640020207812 */ /* 0x000fe400078efcff */
[----:B------:R-:W-:Y:S02]  /*12160*/  LOP3.LUT R34, R34, 0x64006400, RZ, 0xfc, !PT ;  /* 0x6400640022227812 */ /* 0x000fe400078efcff */
[----:B------:R-:W-:-:S02]  /*12170*/  LOP3.LUT R58, R33, 0x64006400, RZ, 0xfc, !PT ;  /* 0x64006400213a7812 */ /* 0x000fc400078efcff */
[----:B------:R-:W-:Y:S02]  /*12180*/  LOP3.LUT R60, R35, 0x64006400, RZ, 0xfc, !PT ;  /* 0x64006400233c7812 */ /* 0x000fe400078efcff */
[----:B------:R-:W-:Y:S01]  /*12190*/  LOP3.LUT R33, R44, 0x1c001c0, RZ, 0xc0, !PT ;  /* 0x01c001c02c217812 */ /* 0x000fe200078ec0ff */
[-C--:B------:R-:W-:Y:S01]  /*121a0*/  HFMA2 R58, R58, R67.reuse.H0_H0, -20, -20 ;  /* 0xcd00cd003a3a7431 */ /* 0x080fe20000040043 */
        /* <DEDUP_REMOVED lines=19> */
[-C--:B------:R-:W-:Y:S02]  /*122e0*/  HFMA2 R63, R34, R67.reuse.H0_H0, -20, -20 ;  /* 0xcd00cd00223f7431 */ /* 0x080fe40000040043 */
[-C--:B0-----:R-:W-:Y:S01]  /*122f0*/  HFMA2 R39, R81, R40.reuse, RZ ;  /* 0x0000002851277231 */ /* 0x081fe200000000ff */
[----:B------:R-:W0:Y:S01]  /*12300*/  LDS.128 R32, [UR4+0x10] ;  /* 0x00001004ff207984 */ /* 0x000e220008000c00 */
[----:B------:R-:W-:Y:S01]  /*12310*/  LOP3.LUT R36, R36, 0x70007, RZ, 0xc0, !PT ;  /* 0x0007000724247812 */ /* 0x000fe200078ec0ff */
[-C--:B------:R-:W-:Y:S01]  /*12320*/  HFMA2 R73, R77, R40.reuse, RZ ;  /* 0x000000284d497231 */ /* 0x080fe200000000ff */
[----:B------:R-:W-:Y:S01]  /*12330*/  LOP3.LUT R38, R38, 0x70007, RZ, 0xc0, !PT ;  /* 0x0007000726267812 */ /* 0x000fe200078ec0ff */
[----:B------:R-:W-:Y:S01]  /*12340*/  HFMA2 R71, R79, R40, RZ.H0_H0 ;  /* 0x000000284f477231 */ /* 0x000fe200000400ff */
[----:B------:R-:W-:Y:S01]  /*12350*/  LOP3.LUT R36, R36, 0x64006400, RZ, 0xfc, !PT ;  /* 0x6400640024247812 */ /* 0x000fe200078efcff */
[----:B------:R-:W-:Y:S01]  /*12360*/  HFMA2 R65, R96, R67.H0_H0, -20, -20 ;  /* 0xcd00cd0060417431 */ /* 0x000fe20000040043 */
[----:B------:R-:W-:Y:S01]  /*12370*/  LOP3.LUT R38, R38, 0x64006400, RZ, 0xfc, !PT ;  /* 0x6400640026267812 */ /* 0x000fe200078efcff */
[----:B------:R-:W-:-:S02]  /*12380*/  HFMA2 R39, R72, R41, R39 ;  /* 0x0000002948277231 */ /* 0x000fc40000000027 */
[----:B------:R-:W-:Y:S02]  /*12390*/  HFMA2 R40, R75, R40, RZ.H0_H0 ;  /* 0x000000284b287231 */ /* 0x000fe400000400ff */
[-C--:B------:R-:W-:Y:S02]  /*123a0*/  HFMA2 R96, R68, R41.reuse, R73 ;  /* 0x0000002944607231 */ /* 0x080fe40000000049 */
[----:B------:R-:W-:Y:S01]  /*123b0*/  HADD2 R83, R36, -1028, -1028 ;  /* 0xe404e40424537430 */ /* 0x000fe20000000000 */
[----:B------:R-:W-:Y:S01]  /*123c0*/  LOP3.LUT R37, R37, 0x70007, RZ, 0xc0, !PT ;  /* 0x0007000725257812 */ /* 0x000fe200078ec0ff */
[-C--:B------:R-:W-:Y:S01]  /*123d0*/  HFMA2 R95, R70, R41.reuse, R71 ;  /* 0x00000029465f7231 */ /* 0x080fe20000000047 */
[----:B------:R-:W-:Y:S01]  /*123e0*/  LOP3.LUT R69, R69, 0x70007, RZ, 0xc0, !PT ;  /* 0x0007000745457812 */ /* 0x000fe200078ec0ff */
[----:B------:R-:W-:Y:S01]  /*123f0*/  HADD2 R71, R38, -1028, -1028 ;  /* 0xe404e40426477430 */ /* 0x000fe20000000000 */
[----:B------:R-:W-:Y:S01]  /*12400*/  LOP3.LUT R37, R37, 0x64006400, RZ, 0xfc, !PT ;  /* 0x6400640025257812 */ /* 0x000fe200078efcff */
[----:B------:R-:W-:-:S02]  /*12410*/  HFMA2 R41, R66, R41, R40 ;  /* 0x0000002942297231 */ /* 0x000fc40000000028 */
[-C--:B------:R-:W-:Y:S01]  /*12420*/  HFMA2 R40, R83, R42.reuse, R39 ;  /* 0x0000002a53287231 */ /* 0x080fe20000000027 */
[----:B------:R-:W-:Y:S01]  /*12430*/  LOP3.LUT R69, R69, 0x64006400, RZ, 0xfc, !PT ;  /* 0x6400640045457812 */ /* 0x000fe200078efcff */
[----:B------:R-:W-:Y:S02]  /*12440*/  HFMA2 R64, R106, R67.H0_H0, -20, -20 ;  /* 0xcd00cd006a407431 */ /* 0x000fe40000040043 */
[----:B------:R-:W-:Y:S02]  /*12450*/  HFMA2 R96, R71, R42, R96 ;  /* 0x0000002a47607231 */ /* 0x000fe40000000060 */
[----:B------:R-:W-:Y:S01]  /*12460*/  HADD2 R73, R37, -1028, -1028 ;  /* 0xe404e40425497430 */ /* 0x000fe20000000000 */
[----:B------:R-:W-:Y:S01]  /*12470*/  LOP3.LUT R82, R82, 0x70007, RZ, 0xc0, !PT ;  /* 0x0007000752527812 */ /* 0x000fe200078ec0ff */
[----:B------:R-:W1:Y:S01]  /*12480*/  LDS.128 R36, [UR4+0x20] ;  /* 0x00002004ff247984 */ /* 0x000e620008000c00 */
[----:B------:R-:W-:Y:S02]  /*12490*/  HADD2 R69, R69, -1028, -1028 ;  /* 0xe404e40445457430 */ /* 0x000fe40000000000 */
[----:B------:R-:W-:-:S02]  /*124a0*/  HFMA2 R40, R18, R43, R40 ;  /* 0x0000002b12287231 */ /* 0x000fc40000000028 */
[-C--:B------:R-:W-:Y:S01]  /*124b0*/  HFMA2 R95, R73, R42.reuse, R95 ;  /* 0x0000002a495f7231 */ /* 0x080fe2000000005f */
[----:B------:R-:W-:Y:S01]  /*124c0*/  LOP3.LUT R84, R84, 0x70007, RZ, 0xc0, !PT ;  /* 0x0007000754547812 */ /* 0x000fe200078ec0ff */
[-C--:B------:R-:W-:Y:S02]  /*124d0*/  HFMA2 R96, R22, R43.reuse, R96 ;  /* 0x0000002b16607231 */ /* 0x080fe40000000060 */
[----:B------:R-:W-:Y:S01]  /*124e0*/  HFMA2 R41, R69, R42, R41 ;  /* 0x0000002a45297231 */ /* 0x000fe20000000029 */
[----:B------:R-:W-:Y:S01]  /*124f0*/  LOP3.LUT R86, R86, 0x70007, RZ, 0xc0, !PT ;  /* 0x0007000756567812 */ /* 0x000fe200078ec0ff */
[-C--:B------:R-:W-:Y:S01]  /*12500*/  HFMA2 R95, R20, R43.reuse, R95 ;  /* 0x0000002b145f7231 */ /* 0x080fe2000000005f */
[----:B------:R-:W-:Y:S01]  /*12510*/  LOP3.LUT R88, R88, 0x70007, RZ, 0xc0, !PT ;  /* 0x0007000758587812 */ /* 0x000fe200078ec0ff */
[----:B------:R-:W-:Y:S01]  /*12520*/  HFMA2 R41, R24, R43, R41 ;  /* 0x0000002b18297231 */ /* 0x000fe20000000029 */
[----:B------:R-:W-:Y:S01]  /*12530*/  LOP3.LUT R82, R82, 0x64006400, RZ, 0xfc, !PT ;  /* 0x6400640052527812 */ /* 0x000fe200078efcff */
[----:B------:R-:W-:Y:S01]  /*12540*/  HFMA2 R67, R108, R67.H0_H0, -20, -20 ;  /* 0xcd00cd006c437431 */ /* 0x000fe20000040043 */
[----:B------:R-:W-:-:S02]  /*12550*/  LOP3.LUT R84, R84, 0x64006400, RZ, 0xfc, !PT ;  /* 0x6400640054547812 */ /* 0x000fc400078efcff */
[----:B------:R-:W-:Y:S01]  /*12560*/  LOP3.LUT R85, R85, 0x64006400, RZ, 0xfc, !PT ;  /* 0x6400640055557812 */ /* 0x000fe200078efcff */
[-C--:B0-----:R-:W-:Y:S02]  /*12570*/  HFMA2 R40, R53, R32.reuse, R40 ;  /* 0x0000002035287231 */ /* 0x081fe40000000028 */
[-C--:B------:R-:W-:Y:S02]  /*12580*/  HFMA2 R95, R55, R32.reuse, R95 ;  /* 0x00000020375f7231 */ /* 0x080fe4000000005f */
[-C--:B------:R-:W-:Y:S02]  /*12590*/  HFMA2 R96, R57, R32.reuse, R96 ;  /* 0x0000002039607231 */ /* 0x080fe40000000060 */
[----:B------:R-:W-:Y:S01]  /*125a0*/  HFMA2 R42, R59, R32, R41 ;  /* 0x000000203b2a7231 */ /* 0x000fe20000000029 */
[----:B------:R-:W-:Y:S01]  /*125b0*/  LOP3.LUT R87, R87, 0x64006400, RZ, 0xfc, !PT ;  /* 0x6400640057577812 */ /* 0x000fe200078efcff */
[-C--:B------:R-:W-:Y:S01]  /*125c0*/  HFMA2 R32, R76, R33.reuse, R95 ;  /* 0x000000214c207231 */ /* 0x080fe2000000005f */
[----:B------:R-:W-:Y:S01]  /*125d0*/  LOP3.LUT R44, R44, 0x70007, RZ, 0xc0, !PT ;  /* 0x000700072c2c7812 */ /* 0x000fe200078ec0ff */
[----:B------:R-:W-:-:S02]  /*125e0*/  HFMA2 R42, R80, R33, R42 ;  /* 0x00000021502a7231 */ /* 0x000fc4000000002a */
[-C--:B------:R-:W-:Y:S01]  /*125f0*/  HFMA2 R40, R74, R33.reuse, R40 ;  /* 0x000000214a287231 */ /* 0x080fe20000000028 */
[----:B------:R-:W-:Y:S01]  /*12600*/  LOP3.LUT R93, R93, 0x70007, RZ, 0xc0, !PT ;  /* 0x000700075d5d7812 */ /* 0x000fe200078ec0ff */
[----:B------:R-:W-:Y:S02]  /*12610*/  HFMA2 R41, R78, R33, R96 ;  /* 0x000000214e297231 */ /* 0x000fe40000000060 */
[-C--:B------:R-:W-:Y:S01]  /*12620*/  HFMA2 R96, R23, R34.reuse, R32 ;  /* 0x0000002217607231 */ /* 0x080fe20000000020 */
[----:B------:R-:W-:Y:S01]  /*12630*/  LOP3.LUT R32, R86, 0x64006400, RZ, 0xfc, !PT ;  /* 0x6400640056207812 */ /* 0x000fe200078efcff */
[----:B------:R-:W-:Y:S01]  /*12640*/  HADD2 R86, R84, -1028, -1028 ;  /* 0xe404e40454567430 */ /* 0x000fe20000000000 */
[----:B------:R-:W-:Y:S01]  /*12650*/  LOP3.LUT R33, R88, 0x64006400, RZ, 0xfc, !PT ;  /* 0x6400640058217812 */ /* 0x000fe200078efcff */
[----:B------:R-:W-:Y:S02]  /*12660*/  HADD2 R88, R82, -1028, -1028 ;  /* 0xe404e40452587430 */ /* 0x000fe40000000000 */
[----:B------:R-:W-:-:S02]  /*12670*/  HFMA2 R95, R21, R34, R40 ;  /* 0x00000022155f7231 */ /* 0x000fc40000000028 */
[----:B------:R-:W-:Y:S02]  /*12680*/  HADD2 R84, R32, -1028, -1028 ;  /* 0xe404e40420547430 */ /* 0x000fe40000000000 */
[-C--:B------:R-:W-:Y:S02]  /*12690*/  HFMA2 R97, R25, R34.reuse, R41 ;  /* 0x0000002219617231 */ /* 0x080fe40000000029 */
[----:B------:R-:W-:Y:S01]  /*126a0*/  HFMA2 R34, R27, R34, R42 ;  /* 0x000000221b227231 */ /* 0x000fe2000000002a */
[----:B------:R-:W-:Y:S01]  /*126b0*/  LOP3.LUT R32, R89, 0x64006400, RZ, 0xfc, !PT ;  /* 0x6400640059207812 */ /* 0x000fe200078efcff */
[----:B------:R-:W0:Y:S01]  /*126c0*/  LDS.128 R40, [UR4+0x30] ;  /* 0x00003004ff287984 */ /* 0x000e220008000c00 */
[----:B------:R-:W-:Y:S01]  /*126d0*/  HADD2 R82, R33, -1028, -1028 ;  /* 0xe404e40421527430 */ /* 0x000fe20000000000 */
[----:B------:R-:W-:Y:S01]  /*126e0*/  LOP3.LUT R33, R91, 0x64006400, RZ, 0xfc, !PT ;  /* 0x640064005b217812 */ /* 0x000fe200078efcff */
[----:B------:R-:W-:Y:S02]  /*126f0*/  HFMA2 R95, R88, R35, R95 ;  /* 0x00000023585f7231 */ /* 0x000fe4000000005f */
[----:B------:R-:W-:-:S02]  /*12700*/  HADD2 R91, R85, -1028, -1028 ;  /* 0xe404e404555b7430 */ /* 0x000fc40000000000 */
[-C--:B------:R-:W-:Y:S02]  /*12710*/  HFMA2 R97, R84, R35.reuse, R97 ;  /* 0x0000002354617231 */ /* 0x080fe40000000061 */
[----:B------:R-:W-:Y:S01]  /*12720*/  HADD2 R89, R87, -1028, -1028 ;  /* 0xe404e40457597430 */ /* 0x000fe20000000000 */
[----:B------:R-:W-:Y:S01]  /*12730*/  LOP3.LUT R44, R44, 0x64006400, RZ, 0xfc, !PT ;  /* 0x640064002c2c7812 */ /* 0x000fe200078efcff */
[----:B------:R-:W-:Y:S01]  /*12740*/  HADD2 R87, R32, -1028, -1028 ;  /* 0xe404e40420577430 */ /* 0x000fe20000000000 */
[----:B------:R-:W-:Y:S01]  /*12750*/  LOP3.LUT R93, R93, 0x64006400, RZ, 0xfc, !PT ;  /* 0x640064005d5d7812 */ /* 0x000fe200078efcff */
[-C--:B------:R-:W-:Y:S02]  /*12760*/  HFMA2 R96, R86, R35.reuse, R96 ;  /* 0x0000002356607231 */ /* 0x080fe40000000060 */
[----:B-1----:R-:W-:Y:S02]  /*12770*/  HFMA2 R95, R29, R36, R95 ;  /* 0x000000241d5f7231 */ /* 0x002fe4000000005f */
[----:B------:R-:W-:-:S02]  /*12780*/  HFMA2 R34, R82, R35, R34 ;  /* 0x0000002352227231 */ /* 0x000fc40000000022 */
[-C--:B------:R-:W-:Y:S02]  /*12790*/  HFMA2 R97, R49, R36.reuse, R97 ;  /* 0x0000002431617231 */ /* 0x080fe40000000061 */
[-C--:B------:R-:W-:Y:S01]  /*127a0*/  HFMA2 R96, R31, R36.reuse, R96 ;  /* 0x000000241f607231 */ /* 0x080fe20000000060 */
[----:B------:R-:W-:Y:S01]  /*127b0*/  LOP3.LUT R92, R92, 0x70007, RZ, 0xc0, !PT ;  /* 0x000700075c5c7812 */ /* 0x000fe200078ec0ff */
[----:B------:R-:W-:Y:S01]  /*127c0*/  HFMA2 R34, R51, R36, R34 ;  /* 0x0000002433227231 */ /* 0x000fe20000000022 */
[----:B------:R-:W-:Y:S01]  /*127d0*/  LOP3.LUT R94, R94, 0x70007, RZ, 0xc0, !PT ;  /* 0x000700075e5e7812 */ /* 0x000fe200078ec0ff */
[----:B------:R-:W-:Y:S02]  /*127e0*/  HADD2 R85, R33, -1028, -1028 ;  /* 0xe404e40421557430 */ /* 0x000fe40000000000 */
[----:B------:R-:W-:Y:S02]  /*127f0*/  HFMA2 R95, R58, R37, R95 ;  /* 0x000000253a5f7231 */ /* 0x000fe4000000005f */
[----:B------:R-:W-:-:S02]  /*12800*/  HADD2 R99, R44, -1028, -1028 ;  /* 0xe404e4042c637430 */ /* 0x000fc40000000000 */
[-C--:B------:R-:W-:Y:S02]  /*12810*/  HFMA2 R97, R62, R37.reuse, R97 ;  /* 0x000000253e617231 */ /* 0x080fe40000000061 */
[-C--:B------:R-:W-:Y:S01]  /*12820*/  HFMA2 R96, R60, R37.reuse, R96 ;  /* 0x000000253c607231 */ /* 0x080fe20000000060 */
[----:B------:R-:W-:Y:S01]  /*12830*/  LOP3.LUT R92, R92, 0x64006400, RZ, 0xfc, !PT ;  /* 0x640064005c5c7812 */ /* 0x000fe200078efcff */
[----:B------:R-:W-:Y:S01]  /*12840*/  HFMA2 R34, R64, R37, R34 ;  /* 0x0000002540227231 */ /* 0x000fe20000000022 */
[----:B------:R-:W-:Y:S01]  /*12850*/  LOP3.LUT R94, R94, 0x64006400, RZ, 0xfc, !PT ;  /* 0x640064005e5e7812 */ /* 0x000fe200078efcff */
[-C--:B------:R-:W-:Y:S02]  /*12860*/  HFMA2 R96, R89, R38.reuse, R96 ;  /* 0x0000002659607231 */ /* 0x080fe40000000060 */
[-C--:B------:R-:W-:Y:S02]  /*12870*/  HFMA2 R95, R91, R38.reuse, R95 ;  /* 0x000000265b5f7231 */ /* 0x080fe4000000005f */
[----:B------:R-:W-:-:S02]  /*12880*/  HFMA2 R34, R85, R38, R34 ;  /* 0x0000002655227231 */ /* 0x000fc40000000022 */
[----:B------:R-:W-:Y:S02]  /*12890*/  HFMA2 R97, R87, R38, R97 ;  /* 0x0000002657617231 */ /* 0x000fe40000000061 */
[-C--:B------:R-:W-:Y:S01]  /*128a0*/  HFMA2 R96, R28, R39.reuse, R96 ;  /* 0x000000271c607231 */ /* 0x080fe20000000060 */
[----:B------:R-:W-:Y:S01]  /*128b0*/  LOP3.LUT R45, R45, 0x64006400, RZ, 0xfc, !PT ;  /* 0x640064002d2d7812 */ /* 0x000fe200078efcff */
[-C--:B------:R-:W-:Y:S01]  /*128c0*/  HFMA2 R34, R48, R39.reuse, R34 ;  /* 0x0000002730227231 */ /* 0x080fe20000000022 */
[----:B------:R-:W-:Y:S01]  /*128d0*/  LOP3.LUT R47, R47, 0x64006400, RZ, 0xfc, !PT ;  /* 0x640064002f2f7812 */ /* 0x000fe200078efcff */
[-C--:B------:R-:W-:Y:S02]  /*128e0*/  HFMA2 R32, R26, R39.reuse, R95 ;  /* 0x000000271a207231 */ /* 0x080fe4000000005f */
[----:B------:R-:W-:Y:S02]  /*128f0*/  HADD2 R95, R93, -1028, -1028 ;  /* 0xe404e4045d5f7430 */ /* 0x000fe40000000000 */
[----:B------:R-:W-:-:S02]  /*12900*/  HFMA2 R33, R30, R39, R97 ;  /* 0x000000271e217231 */ /* 0x000fc40000000061 */
[----:B------:R-:W-:Y:S01]  /*12910*/  HADD2 R97, R92, -1028, -1028 ;  /* 0xe404e4045c617430 */ /* 0x000fe20000000000 */
[----:B------:R-:W-:Y:S01]  /*12920*/  LOP3.LUT R46, R46, 0x64006400, RZ, 0xfc, !PT ;  /* 0x640064002e2e7812 */ /* 0x000fe200078efcff */
[----:B------:R-:W-:Y:S01]  /*12930*/  HADD2 R93, R94, -1028, -1028 ;  /* 0xe404e4045e5d7430 */ /* 0x000fe20000000000 */
[----:B------:R-:W-:Y:S01]  /*12940*/  LOP3.LUT R90, R90, 0x64006400, RZ, 0xfc, !PT ;  /* 0x640064005a5a7812 */ /* 0x000fe200078efcff */
[-C--:B0-----:R-:W-:Y:S02]  /*12950*/  HFMA2 R96, R97, R40.reuse, R96 ;  /* 0x0000002861607231 */ /* 0x081fe40000000060 */
[-C--:B------:R-:W-:Y:S02]  /*12960*/  HFMA2 R32, R99, R40.reuse, R32 ;  /* 0x0000002863207231 */ /* 0x080fe40000000020 */
[----:B------:R-:W-:Y:S02]  /*12970*/  HADD2 R92, R47, -1028, -1028 ;  /* 0xe404e4042f5c7430 */ /* 0x000fe40000000000 */
[----:B------:R-:W-:-:S02]  /*12980*/  HFMA2 R33, R95, R40, R33 ;  /* 0x000000285f217231 */ /* 0x000fc40000000021 */
[----:B------:R-:W-:Y:S02]  /*12990*/  HFMA2 R40, R93, R40, R34 ;  /* 0x000000285d287231 */ /* 0x000fe40000000022 */
[-C--:B------:R-:W-:Y:S02]  /*129a0*/  HFMA2 R96, R52, R41.reuse, R96 ;  /* 0x0000002934607231 */ /* 0x080fe40000000060 */
[-C--:B------:R-:W-:Y:S02]  /*129b0*/  HFMA2 R40, R56, R41.reuse, R40 ;  /* 0x0000002938287231 */ /* 0x080fe40000000028 */
[-C--:B------:R-:W-:Y:S02]  /*129c0*/  HFMA2 R32, R50, R41.reuse, R32 ;  /* 0x0000002932207231 */ /* 0x080fe40000000020 */
[----:B------:R-:W-:Y:S02]  /*129d0*/  HADD2 R94, R46, -1028, -1028 ;  /* 0xe404e4042e5e7430 */ /* 0x000fe40000000000 */
[----:B------:R-:W-:-:S02]  /*129e0*/  HFMA2 R34, R54, R41, R33 ;  /* 0x0000002936227231 */ /* 0x000fc40000000021 */
[-C--:B------:R-:W-:Y:S02]  /*129f0*/  HFMA2 R33, R63, R42.reuse, R96 ;  /* 0x0000002a3f217231 */ /* 0x080fe40000000060 */
[----:B------:R-:W-:Y:S02]  /*12a00*/  HADD2 R96, R45, -1028, -1028 ;  /* 0xe404e4042d607430 */ /* 0x000fe40000000000 */
[-C--:B------:R-:W-:Y:S02]  /*12a10*/  HFMA2 R40, R67, R42.reuse, R40 ;  /* 0x0000002a43287231 */ /* 0x080fe40000000028 */
[-C--:B------:R-:W-:Y:S02]  /*12a20*/  HFMA2 R32, R61, R42.reuse, R32 ;  /* 0x0000002a3d207231 */ /* 0x080fe40000000020 */
[----:B------:R-:W-:Y:S02]  /*12a30*/  HADD2 R90, R90, -1028, -1028 ;  /* 0xe404e4045a5a7430 */ /* 0x000fe40000000000 */
[----:B------:R-:W-:-:S02]  /*12a40*/  HFMA2 R34, R65, R42, R34 ;  /* 0x0000002a41227231 */ /* 0x000fc40000000022 */
[-C--:B------:R-:W-:Y:S02]  /*12a50*/  HFMA2 R33, R94, R43.reuse, R33 ;  /* 0x0000002b5e217231 */ /* 0x080fe40000000021 */
[-C--:B------:R-:W-:Y:S02]  /*12a60*/  HFMA2 R40, R90, R43.reuse, R40 ;  /* 0x0000002b5a287231 */ /* 0x080fe40000000028 */
[----:B------:R-:W-:Y:S02]  /*12a70*/  HADD2 R33, R33.H0_H0, R33.H1_H1 ;  /* 0x3000002121217230 */ /* 0x000fe40000000800 */
[-C--:B------:R-:W-:Y:S02]  /*12a80*/  HFMA2 R32, R96, R43.reuse, R32 ;  /* 0x0000002b60207231 */ /* 0x080fe40000000020 */
[----:B------:R-:W-:Y:S02]  /*12a90*/  HADD2 R40, R40.H0_H0, R40.H1_H1 ;  /* 0x3000002828287230 */ /* 0x000fe40000000800 */
[----:B------:R-:W-:-:S02]  /*12aa0*/  HFMA2 R34, R92, R43, R34 ;  /* 0x0000002b5c227231 */ /* 0x000fc40000000022 */
        /* <DEDUP_REMOVED lines=59> */
[----:B------:R-:W-:-:S04]  /*12e60*/  HFMA2 R101, R94, R47, R101 ;  /* 0x0000002f5e657231 */ /* 0x000fc80000000065 */
[----:B------:R-:W-:Y:S02]  /*12e70*/  HADD2 R101, R101.H0_H0, R101.H1_H1 ;  /* 0x3000006565657230 */ /* 0x000fe40000000800 */
[-C--:B------:R-:W-:Y:S02]  /*12e80*/  HFMA2 R32, R58, R41.reuse, R32 ;  /* 0x000000293a207231 */ /* 0x080fe40000000020 */
[----:B------:R-:W-:Y:S02]  /*12e90*/  HFMA2 R106, R62, R41, R106 ;  /* 0x000000293e6a7231 */ /* 0x000fe4000000006a */
[-C--:B------:R-:W-:Y:S02]  /*12ea0*/  HFMA2 R32, R91, R42.reuse, R32 ;  /* 0x0000002a5b207231 */ /* 0x080fe40000000020 */
[----:B------:R-:W-:Y:S02]  /*12eb0*/  HFMA2 R106, R87, R42, R106 ;  /* 0x0000002a576a7231 */ /* 0x000fe4000000006a */
[----:B------:R-:W-:-:S02]  /*12ec0*/  HFMA2 R32, R26, R43, R32 ;  /* 0x0000002b1a207231 */ /* 0x000fc40000000020 */
[----:B------:R-:W-:Y:S02]  /*12ed0*/  HFMA2 R106, R30, R43, R106 ;  /* 0x0000002b1e6a7231 */ /* 0x000fe4000000006a */
[-C--:B------:R-:W-:Y:S02]  /*12ee0*/  HFMA2 R32, R99, R44.reuse, R32 ;  /* 0x0000002c63207231 */ /* 0x080fe40000000020 */
[----:B------:R-:W-:Y:S02]  /*12ef0*/  HFMA2 R106, R95, R44, R106 ;  /* 0x0000002c5f6a7231 */ /* 0x000fe4000000006a */
[-C--:B------:R-:W-:Y:S02]  /*12f00*/  HFMA2 R32, R50, R45.reuse, R32 ;  /* 0x0000002d32207231 */ /* 0x080fe40000000020 */
[----:B------:R-:W-:Y:S02]  /*12f10*/  HFMA2 R106, R54, R45, R106 ;  /* 0x0000002d366a7231 */ /* 0x000fe4000000006a */
[----:B------:R-:W-:-:S04]  /*12f20*/  HFMA2 R45, R67, R46, R33 ;  /* 0x0000002e432d7231 */ /* 0x000fc80000000021 */
[-C--:B------:R-:W-:Y:S02]  /*12f30*/  HFMA2 R45, R90, R47.reuse, R45 ;  /* 0x0000002f5a2d7231 */ /* 0x080fe4000000002d */
[-C--:B------:R-:W-:Y:S02]  /*12f40*/  HFMA2 R32, R61, R46.reuse, R32 ;  /* 0x0000002e3d207231 */ /* 0x080fe40000000020 */
[----:B------:R-:W-:Y:S02]  /*12f50*/  HFMA2 R106, R65, R46, R106 ;  /* 0x0000002e416a7231 */ /* 0x000fe4000000006a */
[----:B------:R-:W-:Y:S02]  /*12f60*/  HADD2 R45, R45.H0_H0, R45.H1_H1 ;  /* 0x3000002d2d2d7230 */ /* 0x000fe40000000800 */
[-C--:B------:R-:W-:Y:S02]  /*12f70*/  HFMA2 R32, R96, R47.reuse, R32 ;  /* 0x0000002f60207231 */ /* 0x080fe40000000020 */
        /* <DEDUP_REMOVED lines=127> */
[----:B------:R-:W-:Y:S02]  /*13770*/  HFMA2 R77, R25, R38, R77 ;  /* 0x00000026194d7231 */ /* 0x000fe4000000004d */
[----:B---3--:R-:W-:-:S04]  /*13780*/  HFMA2 R28, R93, R44, R24 ;  /* 0x0000002c5d1c7231 */ /* 0x008fc80000000018 */
[----:B------:R-:W-:Y:S02]  /*13790*/  HFMA2 R28, R56, R45, R28 ;  /* 0x0000002d381c7231 */ /* 0x000fe4000000001c */
        /* <DEDUP_REMOVED lines=15> */
[----:B------:R-:W-:Y:S02]  /*13890*/  HFMA2 R26, R94, R47, R26 ;  /* 0x0000002f5e1a7231 */ /* 0x000fe4000000001a */
[----:B------:R-:W-:-:S02]  /*138a0*/  HFMA2 R23, R50, R45, R25 ;  /* 0x0000002d32177231 */ /* 0x000fc40000000019 */
[----:B------:R-:W-:Y:S02]  /*138b0*/  HADD2 R24, R26.H0_H0, R26.H1_H1 ;  /* 0x3000001a1a187230 */ /* 0x000fe40000000800 */
        /* <DEDUP_REMOVED lines=14> */
.L_x_44:
        /* <DEDUP_REMOVED lines=8> */
.L_x_43:
[----:B------:R-:W1:Y:S02]  /*13a20*/  LDCU UR5, c[0x0][0x3dc] ;  /* 0x00007b80ff0577ac */ /* 0x000e640008000800 */
[----:B-1----:R-:W-:-:S04]  /*13a30*/  VIMNMX R0, PT, PT, R15, UR5, PT ;  /* 0x000000050f007c48 */ /* 0x002fc8000bfe0100 */
[----:B------:R-:W-:-:S13]  /*13a40*/  ISETP.GT.AND P0, PT, R0, R19, PT ;  /* 0x000000130000720c */ /* 0x000fda0003f04270 */
[----:B------:R-:W-:Y:S05]  /*13a50*/  @!P0 BRA `(.L_x_46) ;  /* 0x0000001000c48947 */ /* 0x000fea0003800000 */
[----:B0-----:R-:W0:Y:S01]  /*13a60*/  LDC.64 R2, c[0x0][0x3b8] ;  /* 0x0000ee00ff027b82 */ /* 0x001e220000000a00 */
[----:B------:R-:W-:Y:S01]  /*13a70*/  UIADD3 UR4, UPT, UPT, UR4, 0x100, URZ ;  /* 0x0000010004047890 */ /* 0x000fe2000fffe0ff */
[----:B0-----:R-:W-:-:S03]  /*13a80*/  IMAD.WIDE.U32 R2, R19, 0x4, R2 ;  /* 0x0000000413027825 */ /* 0x001fc600078e0002 */
[----:B------:R-:W-:-:S04]  /*13a90*/  IADD3 R2, P0, PT, R2, 0x2, RZ ;  /* 0x0000000202027810 */ /* 0x000fc80007f1e0ff */
[----:B------:R-:W-:-:S09]  /*13aa0*/  IADD3.X R3, PT, PT, RZ, R3, RZ, P0, !PT ;  /* 0x00000003ff037210 */ /* 0x000fd200007fe4ff */
.L_x_48:
[----:B------:R-:W-:-:S13]  /*13ab0*/  ISETP.NE.AND P0, PT, R19, R4, PT ;  /* 0x000000041300720c */ /* 0x000fda0003f05270 */
[C---:B-----5:R-:W-:Y:S01]  /*13ac0*/  @!P0 LEA R20, R14.reuse, R1, 0x3 ;  /* 0x000000010e148211 */ /* 0x060fe200078e18ff */
[----:B------:R-:W2:Y:S05]  /*13ad0*/  @!P0 LDG.E.U16.CONSTANT R18, desc[UR8][R2.64] ;  /* 0x0000000802128981 */ /* 0x000eaa000c1e9500 */
[----:B------:R-:W3:Y:S01]  /*13ae0*/  @!P0 LDL.64 R20, [R20+0x8] ;  /* 0x0000080014148983 */ /* 0x000ee20000100a00 */
[----:B------:R-:W-:Y:S02]  /*13af0*/  ISETP.GE.AND P1, PT, R17, 0x1, PT ;  /* 0x000000011100780c */ /* 0x000fe40003f26270 */
[----:B------:R-:W-:-:S04]  /*13b00*/  @!P0 IADD3 R13, PT, PT, R14, 0x1, RZ ;  /* 0x000000010e0d8810 */ /* 0x000fc80007ffe0ff */
[----:B------:R-:W-:Y:S02]  /*13b10*/  @!P0 MOV R14, R13 ;  /* 0x0000000d000e8202 */ /* 0x000fe40000000f00 */
[----:B--2---:R-:W-:Y:S02]  /*13b20*/  @!P0 IADD3 R4, PT, PT, R18, R19, RZ ;  /* 0x0000001312048210 */ /* 0x004fe40007ffe0ff */
[----:B---3--:R-:W-:Y:S02]  /*13b30*/  @!P0 PRMT R100, R20, 0x7610, R100 ;  /* 0x0000761014648816 */ /* 0x008fe40000000064 */
[----:B------:R-:W-:Y:S02]  /*13b40*/  @!P0 PRMT R98, R21, 0x7610, R98 ;  /* 0x0000761015628816 */ /* 0x000fe40000000062 */
[----:B------:R-:W-:Y:S02]  /*13b50*/  @!P0 PRMT R100, R100, 0x7610, R20 ;  /* 0x0000761064648816 */ /* 0x000fe40000000014 */
[----:B------:R-:W-:Y:S01]  /*13b60*/  @!P0 PRMT R98, R98, 0x7610, R21 ;  /* 0x0000761062628816 */ /* 0x000fe20000000015 */
[----:B------:R-:W-:Y:S06]  /*13b70*/  @!P1 BRA `(.L_x_47) ;  /* 0x00000010005c9947 */ /* 0x000fec0003800000 */
[----:B------:R-:W2:Y:S01]  /*13b80*/  LDG.E.128.CONSTANT R20, desc[UR8][R28.64] ;  /* 0x000000081c147981 */ /* 0x000ea2000c1e9d00 */
[----:B------:R-:W-:Y:S01]  /*13b90*/  HFMA2 R42, -RZ, RZ, 0, 0.25 ;  /* 0x00003400ff2a7431 */ /* 0x000fe200000001ff */
[----:B------:R-:W-:Y:S01]  /*13ba0*/  MOV R41, 0x2c00 ;  /* 0x00002c0000297802 */ /* 0x000fe20000000f00 */
[----:B------:R-:W-:Y:S01]  /*13bb0*/  HFMA2 R43, -RZ, RZ, 0, 0.015625 ;  /* 0x00002400ff2b7431 */ /* 0x000fe200000001ff */
[----:B------:R-:W-:Y:S02]  /*13bc0*/  ISETP.NE.AND P0, PT, R17, 0x1, PT ;  /* 0x000000011100780c */ /* 0x000fe40003f05270 */
[----:B------:R-:W-:Y:S02]  /*13bd0*/  PRMT R42, R42, 0x5410, R42 ;  /* 0x000054102a2a7816 */ /* 0x000fe4000000002a */
[----:B--2---:R-:W-:Y:S02]  /*13be0*/  LOP3.LUT R13, R20, 0xc000c, RZ, 0xc0, !PT ;  /* 0x000c000c140d7812 */ /* 0x004fe400078ec0ff */
[----:B------:R-:W-:-:S02]  /*13bf0*/  SHF.R.U32.HI R47, RZ, 0x8, R20 ;  /* 0x00000008ff2f7819 */ /* 0x000fc40000011614 */
[C---:B------:R-:W-:Y:S02]  /*13c00*/  LOP3.LUT R15, R20.reuse, 0x300030, RZ, 0xc0, !PT ;  /* 0x00300030140f7812 */ /* 0x040fe400078ec0ff */
[C---:B------:R-:W-:Y:S02]  /*13c10*/  LOP3.LUT R49, R20.reuse, 0xc000c0, RZ, 0xc0, !PT ;  /* 0x00c000c014317812 */ /* 0x040fe400078ec0ff */
[----:B------:R-:W-:Y:S02]  /*13c20*/  LOP3.LUT R48, R20, 0x30003, RZ, 0xc0, !PT ;  /* 0x0003000314307812 */ /* 0x000fe400078ec0ff */
[C---:B------:R-:W-:Y:S02]  /*13c30*/  LOP3.LUT R18, R21.reuse, 0xc000c, RZ, 0xc0, !PT ;  /* 0x000c000c15127812 */ /* 0x040fe400078ec0ff */
[----:B------:R-:W-:Y:S02]  /*13c40*/  SHF.R.U32.HI R46, RZ, 0x8, R21 ;  /* 0x00000008ff2e7819 */ /* 0x000fe40000011615 */
[----:B------:R-:W-:-:S02]  /*13c50*/  LOP3.LUT R24, R21, 0x300030, RZ, 0xc0, !PT ;  /* 0x0030003015187812 */ /* 0x000fc400078ec0ff */
[C---:B------:R-:W-:Y:S02]  /*13c60*/  LOP3.LUT R52, R21.reuse, 0xc000c0, RZ, 0xc0, !PT ;  /* 0x00c000c015347812 */ /* 0x040fe400078ec0ff */
[----:B------:R-:W-:Y:S02]  /*13c70*/  LOP3.LUT R51, R21, 0x30003, RZ, 0xc0, !PT ;  /* 0x0003000315337812 */ /* 0x000fe400078ec0ff */
[----:B------:R-:W-:Y:S02]  /*13c80*/  LOP3.LUT R20, R22, 0xc000c, RZ, 0xc0, !PT ;  /* 0x000c000c16147812 */ /* 0x000fe400078ec0ff */
[----:B------:R-:W-:Y:S02]  /*13c90*/  LOP3.LUT R21, R23, 0xc000c, RZ, 0xc0, !PT ;  /* 0x000c000c17157812 */ /* 0x000fe400078ec0ff */
[----:B------:R-:W-:Y:S02]  /*13ca0*/  SHF.R.U32.HI R44, RZ, 0x8, R22 ;  /* 0x00000008ff2c7819 */ /* 0x000fe40000011616 */
[----:B------:R-:W-:-:S02]  /*13cb0*/  SHF.R.U32.HI R45, RZ, 0x8, R23 ;  /* 0x00000008ff2d7819 */ /* 0x000fc40000011617 */
[C---:B------:R-:W-:Y:S02]  /*13cc0*/  LOP3.LUT R25, R22.reuse, 0x300030, RZ, 0xc0, !PT ;  /* 0x0030003016197812 */ /* 0x040fe400078ec0ff */
[C---:B------:R-:W-:Y:S02]  /*13cd0*/  LOP3.LUT R55, R22.reuse, 0xc000c0, RZ, 0xc0, !PT ;  /* 0x00c000c016377812 */ /* 0x040fe400078ec0ff */
[----:B------:R-:W-:Y:S02]  /*13ce0*/  LOP3.LUT R54, R22, 0x30003, RZ, 0xc0, !PT ;  /* 0x0003000316367812 */ /* 0x000fe400078ec0ff */
[----:B------:R-:W-:Y:S02]  /*13cf0*/  LOP3.LUT R32, R20, 0x64006400, RZ, 0xfc, !PT ;  /* 0x6400640014207812 */ /* 0x000fe400078efcff */
[----:B------:R-:W-:Y:S02]  /*13d00*/  LOP3.LUT R34, R21, 0x64006400, RZ, 0xfc, !PT ;  /* 0x6400640015227812 */ /* 0x000fe400078efcff */
[C---:B------:R-:W-:Y:S01]  /*13d10*/  LOP3.LUT R26, R23.reuse, 0x300030, RZ, 0xc0, !PT ;  /* 0x00300030171a7812 */ /* 0x040fe200078ec0ff */
[-C--:B------:R-:W-:Y:S01]  /*13d20*/  HFMA2 R32, R32, R42.reuse.H1_H1, -258, -258 ;  /* 0xdc08dc0820207431 */ /* 0x080fe2000006002a */
[C---:B------:R-:W-:Y:S01]  /*13d30*/  LOP3.LUT R57, R23.reuse, 0xc000c0, RZ, 0xc0, !PT ;  /* 0x00c000c017397812 */ /* 0x040fe200078ec0ff */
[----:B------:R-:W-:Y:S01]  /*13d40*/  HFMA2 R34, R34, R42.H1_H1, -258, -258 ;  /* 0xdc08dc0822227431 */ /* 0x000fe2000006002a */
[----:B------:R-:W-:-:S02]  /*13d50*/  LOP3.LUT R56, R23, 0x30003, RZ, 0xc0, !PT ;  /* 0x0003000317387812 */ /* 0x000fc400078ec0ff */
[----:B------:R-:W-:Y:S02]  /*13d60*/  LOP3.LUT R20, R47, 0xc000c, RZ, 0xc0, !PT ;  /* 0x000c000c2f147812 */ /* 0x000fe400078ec0ff */
[----:B------:R-:W-:Y:S02]  /*13d70*/  LOP3.LUT R21, R46, 0xc000c, RZ, 0xc0, !PT ;  /* 0x000c000c2e157812 */ /* 0x000fe400078ec0ff */
[----:B------:R-:W-:Y:S02]  /*13d80*/  LOP3.LUT R22, R44, 0xc000c, RZ, 0xc0, !PT ;  /* 0x000c000c2c167812 */ /* 0x000fe400078ec0ff */
[----:B------:R-:W-:Y:S02]  /*13d90*/  LOP3.LUT R23, R45, 0xc000c, RZ, 0xc0, !PT ;  /* 0x000c000c2d177812 */ /* 0x000fe400078ec0ff */
[----:B------:R-:W-:Y:S02]  /*13da0*/  LOP3.LUT R13, R13, 0x64006400, RZ, 0xfc, !PT ;  /* 0x640064000d0d7812 */ /* 0x000fe400078efcff */
[----:B------:R-:W-:-:S02]  /*13db0*/  LOP3.LUT R30, R18, 0x64006400, RZ, 0xfc, !PT ;  /* 0x64006400121e7812 */ /* 0x000fc400078efcff */
[----:B------:R-:W-:Y:S01]  /*13dc0*/  LOP3.LUT R20, R20, 0x64006400, RZ, 0xfc, !PT ;  /* 0x6400640014147812 */ /* 0x000fe200078efcff */
[-C--:B------:R-:W-:Y:S01]  /*13dd0*/  HFMA2 R18, R13, R42.reuse.H1_H1, -258, -258 ;  /* 0xdc08dc080d127431 */ /* 0x080fe2000006002a */
        /* <DEDUP_REMOVED lines=9> */
[----:B------:R-:W-:Y:S01]  /*13e70*/  HFMA2 R42, R23, R42.H1_H1, -258, -258 ;  /* 0xdc08dc08172a7431 */ /* 0x000fe2000006002a */
[----:B------:R-:W-:Y:S01]  /*13e80*/  LOP3.LUT R33, R26, 0x64006400, RZ, 0xfc, !PT ;  /* 0x640064001a217812 */ /* 0x000fe200078efcff */
[----:B------:R-:W0:Y:S01]  /*13e90*/  LDS.128 R20, [UR4+-0x100] ;  /* 0xffff0004ff147984 */ /* 0x000e220008000c00 */
        /* <DEDUP_REMOVED lines=14> */
[-C--:B------:R-:W-:Y:S01]  /*13f80*/  HFMA2 R48, R50, R43.reuse.H0_H0, -18, -18 ;  /* 0xcc80cc8032307431 */ /* 0x080fe2000004002b */
[----:B------:R-:W-:Y:S01]  /*13f90*/  LOP3.LUT R51, R47, 0xc000c0, RZ, 0xc0, !PT ;  /* 0x00c000c02f337812 */ /* 0x000fe200078ec0ff */
[-C--:B------:R-:W-:Y:S01]  /*13fa0*/  HFMA2 R50, R52, R43.reuse.H0_H0, -18, -18 ;  /* 0xcc80cc8034327431 */ /* 0x080fe2000004002b */
[----:B------:R-:W-:Y:S01]  /*13fb0*/  LOP3.LUT R54, R46, 0xc000c0, RZ, 0xc0, !PT ;  /* 0x00c000c02e367812 */ /* 0x000fe200078ec0ff */
[----:B------:R-:W-:Y:S01]  /*13fc0*/  HFMA2 R52, R60, R43.H0_H0, -18, -18 ;  /* 0xcc80cc803c347431 */ /* 0x000fe2000004002b */
        /* <DEDUP_REMOVED lines=15> */
[----:B------:R-:W1:Y:S01]  /*140c0*/  LDS.128 R24, [UR4+-0xf0] ;  /* 0xffff1004ff187984 */ /* 0x000e620008000c00 */
        /* <DEDUP_REMOVED lines=11> */
[----:B------:R-:W-:Y:S01]  /*14180*/  HADD2 R43, R49, -1026, -1026 ;  /* 0xe402e402312b7430 */ /* 0x000fe20000000000 */
[----:B------:R-:W-:Y:S01]  /*14190*/  LOP3.LUT R46, R46, 0x64006400, RZ, 0xfc, !PT ;  /* 0x640064002e2e7812 */ /* 0x000fe200078efcff */
[----:B------:R-:W-:-:S02]  /*141a0*/  HADD2 R51, R55, -1026, -1026 ;  /* 0xe402e40237337430 */ /* 0x000fc40000000000 */
[----:B------:R-:W-:Y:S02]  /*141b0*/  HADD2 R49, R53, -1026, -1026 ;  /* 0xe402e40235317430 */ /* 0x000fe40000000000 */
[-C--:B0-----:R-:W-:Y:S02]  /*141c0*/  HFMA2 R55, R43, R20.reuse, RZ ;  /* 0x000000142b377231 */ /* 0x081fe400000000ff */
[----:B------:R-:W-:Y:S02]  /*141d0*/  HADD2 R53, R59, -1026, -1026 ;  /* 0xe402e4023b357430 */ /* 0x000fe40000000000 */
[-C--:B------:R-:W-:Y:S02]  /*141e0*/  HFMA2 R59, R51, R20.reuse, RZ ;  /* 0x00000014333b7231 */ /* 0x080fe400000000ff */
[-C--:B------:R-:W-:Y:S02]  /*141f0*/  HFMA2 R57, R49, R20.reuse, RZ.H0_H0 ;  /* 0x0000001431397231 */ /* 0x080fe400000400ff */
[----:B------:R-:W-:-:S02]  /*14200*/  HFMA2 R20, R53, R20, RZ.H0_H0 ;  /* 0x0000001435147231 */ /* 0x000fc400000400ff */
[-C--:B------:R-:W-:Y:S02]  /*14210*/  HFMA2 R57, R30, R21.reuse, R57 ;  /* 0x000000151e397231 */ /* 0x080fe40000000039 */
[-C--:B------:R-:W-:Y:S02]  /*14220*/  HFMA2 R55, R18, R21.reuse, R55 ;  /* 0x0000001512377231 */ /* 0x080fe40000000037 */
[-C--:B------:R-:W-:Y:S02]  /*14230*/  HFMA2 R20, R34, R21.reuse, R20 ;  /* 0x0000001522147231 */ /* 0x080fe40000000014 */
[----:B------:R-:W-:Y:S02]  /*14240*/  HFMA2 R59, R32, R21, R59 ;  /* 0x00000015203b7231 */ /* 0x000fe4000000003b */
[-C--:B------:R-:W-:Y:S02]  /*14250*/  HFMA2 R57, R15, R22.reuse, R57 ;  /* 0x000000160f397231 */ /* 0x080fe40000000039 */
[-C--:B------:R-:W-:Y:S01]  /*14260*/  HFMA2 R61, R33, R22.reuse, R20 ;  /* 0x00000016213d7231 */ /* 0x080fe20000000014 */
        /* <DEDUP_REMOVED lines=8> */
[----:B------:R-:W-:Y:S02]  /*142f0*/  HADD2 R55, R44, -1026, -1026 ;  /* 0xe402e4022c377430 */ /* 0x000fe40000000000 */
[----:B------:R-:W-:Y:S02]  /*14300*/  HFMA2 R59, R52, R23, R59 ;  /* 0x00000017343b7231 */ /* 0x000fe4000000003b */
[----:B------:R-:W-:Y:S02]  /*14310*/  HADD2 R57, R20, -1026, -1026 ;  /* 0xe402e40214397430 */ /* 0x000fe40000000000 */
[----:B------:R-:W-:-:S02]  /*14320*/  HADD2 R47, R46, -1026, -1026 ;  /* 0xe402e4022e2f7430 */ /* 0x000fc40000000000 */
[----:B------:R-:W-:Y:S02]  /*14330*/  HFMA2 R61, R54, R23, R61 ;  /* 0x00000017363d7231 */ /* 0x000fe4000000003d */
[-C--:B-1----:R-:W-:Y:S02]  /*14340*/  HFMA2 R21, R45, R24.reuse, R21 ;  /* 0x000000182d157231 */ /* 0x082fe40000000015 */
[-C--:B------:R-:W-:Y:S02]  /*14350*/  HFMA2 R22, R47, R24.reuse, R22 ;  /* 0x000000182f167231 */ /* 0x080fe40000000016 */
[-C--:B------:R-:W-:Y:S02]  /*14360*/  HFMA2 R20, R55, R24.reuse, R59 ;  /* 0x0000001837147231 */ /* 0x080fe4000000003b */
[----:B------:R-:W-:Y:S02]  /*14370*/  HFMA2 R61, R57, R24, R61 ;  /* 0x00000018393d7231 */ /* 0x000fe4000000003d */
[----:B------:R-:W-:-:S02]  /*14380*/  HFMA2 R22, R38, R25, R22 ;  /* 0x0000001926167231 */ /* 0x000fc40000000016 */
[-C--:B------:R-:W-:Y:S02]  /*14390*/  HFMA2 R61, R42, R25.reuse, R61 ;  /* 0x000000192a3d7231 */ /* 0x080fe4000000003d */
[-C--:B------:R-:W-:Y:S02]  /*143a0*/  HFMA2 R21, R36, R25.reuse, R21 ;  /* 0x0000001924157231 */ /* 0x080fe40000000015 */
[-C--:B------:R-:W-:Y:S02]  /*143b0*/  HFMA2 R22, R37, R26.reuse, R22 ;  /* 0x0000001a25167231 */ /* 0x080fe40000000016 */
[----:B------:R-:W-:Y:S02]  /*143c0*/  HFMA2 R20, R40, R25, R20 ;  /* 0x0000001928147231 */ /* 0x000fe40000000014 */
[----:B------:R-:W-:Y:S02]  /*143d0*/  HFMA2 R61, R41, R26, R61 ;  /* 0x0000001a293d7231 */ /* 0x000fe4000000003d */
[----:B------:R-:W-:-:S02]  /*143e0*/  HFMA2 R22, R58, R27, R22 ;  /* 0x0000001b3a167231 */ /* 0x000fc40000000016 */
[-C--:B------:R-:W-:Y:S02]  /*143f0*/  HFMA2 R61, R62, R27.reuse, R61 ;  /* 0x0000001b3e3d7231 */ /* 0x080fe4000000003d */
[-C--:B------:R-:W-:Y:S02]  /*14400*/  HFMA2 R21, R35, R26.reuse, R21 ;  /* 0x0000001a23157231 */ /* 0x080fe40000000015 */
[----:B------:R-:W-:Y:S02]  /*14410*/  HADD2 R22, R22.H0_H0, R22.H1_H1 ;  /* 0x3000001616167230 */ /* 0x000fe40000000800 */
[----:B------:R-:W-:Y:S02]  /*14420*/  HFMA2 R20, R39, R26, R20 ;  /* 0x0000001a27147231 */ /* 0x000fe40000000014 */
[----:B------:R-:W-:Y:S02]  /*14430*/  HADD2 R61, R61.H0_H0, R61.H1_H1 ;  /* 0x3000003d3d3d7230 */ /* 0x000fe40000000800 */
[----:B------:R-:W-:-:S02]  /*14440*/  HFMA2 R21, R56, R27, R21 ;  /* 0x0000001b38157231 */ /* 0x000fc40000000015 */
        /* <DEDUP_REMOVED lines=8> */
[----:B------:R-:W0:Y:S01]  /*144d0*/  LDS.128 R20, [UR4+-0x80] ;  /* 0xffff8004ff147984 */ /* 0x000e220008000c00 */
[----:B------:R-:W-:-:S03]  /*144e0*/  ISETP.NE.AND P0, PT, R17, 0x2, PT ;  /* 0x000000021100780c */ /* 0x000fc60003f05270 */
[----:B------:R-:W1:Y:S01]  /*144f0*/  LDS.128 R24, [UR4+-0x70] ;  /* 0xffff9004ff187984 */ /* 0x000e620008000c00 */
        /* <DEDUP_REMOVED lines=18> */
[----:B------:R-:W-:Y:S02]  /*14620*/  HFMA2 R23, R54, R23, R20 ;  /* 0x0000001736177231 */ /* 0x000fe40000000014 */
[----:B------:R-:W-:Y:S02]  /*14630*/  HFMA2 R46, R58, R27, R46 ;  /* 0x0000001b3a2e7231 */ /* 0x000fe4000000002e */
[-C--:B------:R-:W-:Y:S02]  /*14640*/  HFMA2 R21, R57, R24.reuse, R23 ;  /* 0x0000001839157231 */ /* 0x080fe40000000017 */
[-C--:B------:R-:W-:Y:S02]  /*14650*/  HFMA2 R44, R45, R24.reuse, R44 ;  /* 0x000000182d2c7231 */ /* 0x080fe4000000002c */
[----:B------:R-:W-:Y:S02]  /*14660*/  HADD2 R22, R46.H0_H0, R46.H1_H1 ;  /* 0x3000002e2e167230 */ /* 0x000fe40000000800 */
[----:B------:R-:W-:-:S02]  /*14670*/  HFMA2 R20, R55, R24, R59 ;  /* 0x0000001837147231 */ /* 0x000fc4000000003b */
[----:B------:R-:W-:-:S04]  /*14680*/  HFMA2 R21, R42, R25, R21 ;  /* 0x000000192a157231 */ /* 0x000fc80000000015 */
[----:B------:R-:W-:Y:S02]  /*14690*/  HFMA2 R21, R41, R26, R21 ;  /* 0x0000001a29157231 */ /* 0x000fe40000000015 */
[-C--:B------:R-:W-:Y:S02]  /*146a0*/  HFMA2 R44, R36, R25.reuse, R44 ;  /* 0x00000019242c7231 */ /* 0x080fe4000000002c */
[----:B------:R-:W-:Y:S02]  /*146b0*/  HFMA2 R20, R40, R25, R20 ;  /* 0x0000001928147231 */ /* 0x000fe40000000014 */
[----:B------:R-:W-:-:S04]  /*146c0*/  HFMA2 R21, R62, R27, R21 ;  /* 0x0000001b3e157231 */ /* 0x000fc80000000015 */
[----:B------:R-:W-:Y:S02]  /*146d0*/  HADD2 R21, R21.H0_H0, R21.H1_H1 ;  /* 0x3000001515157230 */ /* 0x000fe40000000800 */
        /* <DEDUP_REMOVED lines=9> */
[----:B------:R-:W-:Y:S01]  /*14770*/  HFMA2 R9, R20, R98, R9 ;  /* 0x0000006214097231 */ /* 0x000fe20000000009 */
[----:B------:R-:W-:Y:S06]  /*14780*/  @!P0 BRA `(.L_x_47) ;  /* 0x0000000400588947 */ /* 0x000fec0003800000 */
[----:B------:R-:W0:Y:S01]  /*14790*/  LDS.128 R20, [UR4] ;  /* 0x00000004ff147984 */ /* 0x000e220008000c00 */
        /* <DEDUP_REMOVED lines=55> */
[----:B------:R-:W-:Y:S02]  /*14b10*/  HFMA2 R49, R50, R23, R49 ;  /* 0x0000001732317231 */ /* 0x000fe40000000031 */
[----:B------:R-:W-:Y:S02]  /*14b20*/  HFMA2 R43, R13, R22, R43 ;  /* 0x000000160d2b7231 */ /* 0x000fe4000000002b */
[----:B-1----:R-:W-:Y:S02]  /*14b30*/  HFMA2 R49, R47, R24, R49 ;  /* 0x000000182f317231 */ /* 0x002fe40000000031 */
[----:B------:R-:W-:Y:S02]  /*14b40*/  HFMA2 R51, R31, R22, R51 ;  /* 0x000000161f337231 */ /* 0x000fe40000000033 */
[----:B------:R-:W-:Y:S02]  /*14b50*/  HFMA2 R49, R38, R25, R49 ;  /* 0x0000001926317231 */ /* 0x000fe40000000031 */
[----:B------:R-:W-:-:S02]  /*14b60*/  HFMA2 R43, R48, R23, R43 ;  /* 0x00000017302b7231 */ /* 0x000fc4000000002b */
[----:B------:R-:W-:Y:S02]  /*14b70*/  HFMA2 R49, R37, R26, R49 ;  /* 0x0000001a25317231 */ /* 0x000fe40000000031 */
[-C--:B------:R-:W-:Y:S02]  /*14b80*/  HFMA2 R51, R52, R23.reuse, R51 ;  /* 0x0000001734337231 */ /* 0x080fe40000000033 */
[----:B------:R-:W-:Y:S02]  /*14b90*/  HFMA2 R23, R54, R23, R20 ;  /* 0x0000001736177231 */ /* 0x000fe40000000014 */
[----:B------:R-:W-:Y:S02]  /*14ba0*/  HFMA2 R49, R58, R27, R49 ;  /* 0x0000001b3a317231 */ /* 0x000fe40000000031 */
[-C--:B------:R-:W-:Y:S02]  /*14bb0*/  HFMA2 R21, R57, R24.reuse, R23 ;  /* 0x0000001839157231 */ /* 0x080fe40000000017 */
[----:B------:R-:W-:-:S02]  /*14bc0*/  HFMA2 R18, R45, R24, R43 ;  /* 0x000000182d127231 */ /* 0x000fc4000000002b */
[----:B------:R-:W-:Y:S02]  /*14bd0*/  HADD2 R49, R49.H0_H0, R49.H1_H1 ;  /* 0x3000003131317230 */ /* 0x000fe40000000800 */
[----:B------:R-:W-:Y:S02]  /*14be0*/  HFMA2 R20, R55, R24, R51 ;  /* 0x0000001837147231 */ /* 0x000fe40000000033 */
        /* <DEDUP_REMOVED lines=16> */
.L_x_47:
[----:B------:R-:W0:Y:S01]  /*14cf0*/  LDC R13, c[0x0][0x3ac] ;  /* 0x0000eb00ff0d7b82 */ /* 0x000e220000000800 */
[----:B------:R-:W-:Y:S01]  /*14d00*/  IADD3 R19, PT, PT, R19, 0x10, RZ ;  /* 0x0000001013137810 */ /* 0x000fe20007ffe0ff */
[----:B------:R-:W-:Y:S01]  /*14d10*/  UIADD3 UR4, UPT, UPT, UR4, 0x20, URZ ;  /* 0x0000002004047890 */ /* 0x000fe2000fffe0ff */
[----:B------:R-:W-:Y:S02]  /*14d20*/  IADD3 R2, P1, PT, R2, 0x40, RZ ;  /* 0x0000004002027810 */ /* 0x000fe40007f3e0ff */
[----:B------:R-:W-:Y:S02]  /*14d30*/  ISETP.GE.AND P0, PT, R19, R0, PT ;  /* 0x000000001300720c */ /* 0x000fe40003f06270 */
[----:B------:R-:W-:Y:S01]  /*14d40*/  IADD3.X R3, PT, PT, RZ, R3, RZ, P1, !PT ;  /* 0x00000003ff037210 */ /* 0x000fe20000ffe4ff */
[----:B0-----:R-:W-:-:S10]  /*14d50*/  IMAD.WIDE R28, R13, 0x4, R28 ;  /* 0x000000040d1c7825 */ /* 0x001fd400078e021c */
[----:B------:R-:W-:Y:S05]  /*14d60*/  @!P0 BRA `(.L_x_48) ;  /* 0xffffffec00508947 */ /* 0x000fea000383ffff */
.L_x_46:
[----:B------:R-:W-:-:S13]  /*14d70*/  ISETP.GT.AND P0, PT, R17, RZ, PT ;  /* 0x000000ff1100720c */ /* 0x000fda0003f04270 */
[----:B------:R-:W-:Y:S05]  /*14d80*/  @!P0 EXIT ;  /* 0x000000000000894d */ /* 0x000fea0003800000 */
[----:B------:R-:W1:Y:S01]  /*14d90*/  LDC.64 R14, c[0x0][0x3a0] ;  /* 0x0000e800ff0e7b82 */ /* 0x000e620000000a00 */
[----:B0-----:R-:W-:-:S04]  /*14da0*/  IMAD R3, R13, UR7, R16 ;  /* 0x000000070d037c24 */ /* 0x001fc8000f8e0210 */
[----:B-1----:R-:W-:-:S05]  /*14db0*/  IMAD.WIDE R14, R3, 0x2, R14 ;  /* 0x00000002030e7825 */ /* 0x002fca00078e020e */
[----:B------:R0:W-:Y:S01]  /*14dc0*/  ATOM.E.ADD.F16x2.RN.STRONG.GPU P0, RZ, desc[UR8][R14.64], R12 ;  /* 0x8000000c0eff79a2 */ /* 0x0001e2000c10e108 */
[----:B------:R-:W-:Y:S04]  /*14dd0*/  BSSY.RECONVERGENT B0, `(.L_x_49) ;  /* 0x000000e000007945 */ /* 0x000fe80003800200 */
[----:B0-----:R-:W-:Y:S05]  /*14de0*/  @P0 BRA `(.L_x_50) ;  /* 0x0000000000300947 */ /* 0x001fea0003800000 */
[----:B------:R-:W0:Y:S02]  /*14df0*/  QSPC.E.S P0, RZ, [R14] ;  /* 0x000000000eff73aa */ /* 0x000e240000000500 */
[----:B0-----:R-:W-:Y:S05]  /*14e00*/  @!P0 BRA `(.L_x_51) ;  /* 0x00000000001c8947 */ /* 0x001fea0003800000 */
[----:B------:R-:W-:-:S04]  /*14e10*/  MOV R2, R14 ;  /* 0x0000000e00027202 */ /* 0x000fc80000000f00 */
[----:B------:R-:W-:-:S07]  /*14e20*/  MOV R0, R2 ;  /* 0x0000000200007202 */ /* 0x000fce0000000f00 */
.L_x_52:
[----:B------:R-:W0:Y:S02]  /*14e30*/  LDS R2, [R0] ;  /* 0x0000000000027984 */ /* 0x000e240000000800 */
[----:B0-----:R-:W-:-:S05]  /*14e40*/  HADD2 R3, R2, R12 ;  /* 0x0000000c02037230 */ /* 0x001fca0000000000 */
[----:B------:R-:W0:Y:S02]  /*14e50*/  ATOMS.CAST.SPIN P0, [R0], R2, R3 ;  /* 0x000000020000758d */ /* 0x000e240001800003 */
[----:B0-----:R-:W-:Y:S05]  /*14e60*/  @!P0 BRA `(.L_x_52) ;  /* 0xfffffffc00f08947 */ /* 0x001fea000383ffff */
[----:B------:R-:W-:Y:S05]  /*14e70*/  BRA `(.L_x_50) ;  /* 0x00000000000c7947 */ /* 0x000fea0003800000 */
.L_x_51:
[----:B------:R-:W2:Y:S02]  /*14e80*/  LD.E R0, desc[UR8][R14.64] ;  /* 0x000000080e007980 */ /* 0x000ea4000c101900 */
[----:B--2---:R-:W-:-:S05]  /*14e90*/  IADD3 R3, PT, PT, R12, R0, RZ ;  /* 0x000000000c037210 */ /* 0x004fca0007ffe0ff */
[----:B------:R0:W-:Y:S02]  /*14ea0*/  ST.E desc[UR8][R14.64], R3 ;  /* 0x000000030e007985 */ /* 0x0001e4000c101908 */
.L_x_50:
[----:B------:R-:W-:Y:S05]  /*14eb0*/  BSYNC.RECONVERGENT B0 ;  /* 0x0000000000007941 */ /* 0x000fea0003800200 */
.L_x_49:
[----:B------:R1:W-:Y:S01]  /*14ec0*/  ATOM.E.ADD.F16x2.RN.STRONG.GPU P0, RZ, desc[UR8][R14.64+0x4], R11 ;  /* 0x8000040b0eff79a2 */ /* 0x0003e2000c10e108 */
[----:B------:R-:W-:Y:S04]  /*14ed0*/  BSSY.RECONVERGENT B0, `(.L_x_53) ;  /* 0x000000e000007945 */ /* 0x000fe80003800200 */
[----:B-1----:R-:W-:Y:S05]  /*14ee0*/  @P0 BRA `(.L_x_54) ;  /* 0x0000000000300947 */ /* 0x002fea0003800000 */
[----:B------:R-:W1:Y:S02]  /*14ef0*/  QSPC.E.S P0, RZ, [R14+0x4] ;  /* 0x000004000eff73aa */ /* 0x000e640000000500 */
[----:B-1----:R-:W-:Y:S05]  /*14f00*/  @!P0 BRA `(.L_x_55) ;  /* 0x00000000001c8947 */ /* 0x002fea0003800000 */
[----:B------:R-:W-:-:S04]  /*14f10*/  MOV R2, R14 ;  /* 0x0000000e00027202 */ /* 0x000fc80000000f00 */
[----:B------:R-:W-:-:S07]  /*14f20*/  MOV R0, R2 ;  /* 0x0000000200007202 */ /* 0x000fce0000000f00 */
.L_x_56:
[----:B------:R-:W0:Y:S02]  /*14f30*/  LDS R2, [R0+0x4] ;  /* 0x0000040000027984 */ /* 0x000e240000000800 */
[----:B0-----:R-:W-:-:S05]  /*14f40*/  HFMA2 R3, R2, 1, 1, R11 ;  /* 0x3c003c0002037831 */ /* 0x001fca000000000b */
[----:B------:R-:W0:Y:S02]  /*14f50*/  ATOMS.CAST.SPIN P0, [R0+0x4], R2, R3 ;  /* 0x000004020000758d */ /* 0x000e240001800003 */
[----:B0-----:R-:W-:Y:S05]  /*14f60*/  @!P0 BRA `(.L_x_56) ;  /* 0xfffffffc00f08947 */ /* 0x001fea000383ffff */
[----:B------:R-:W-:Y:S05]  /*14f70*/  BRA `(.L_x_54) ;  /* 0x00000000000c7947 */ /* 0x000fea0003800000 */
.L_x_55:
[----:B------:R-:W0:Y:S02]  /*14f80*/  LD.E R0, desc[UR8][R14.64+0x4] ;  /* 0x000004080e007980 */ /* 0x000e24000c101900 */
[----:B0-----:R-:W-:-:S05]  /*14f90*/  IADD3 R3, PT, PT, R11, R0, RZ ;  /* 0x000000000b037210 */ /* 0x001fca0007ffe0ff */
[----:B------:R1:W-:Y:S02]  /*14fa0*/  ST.E desc[UR8][R14.64+0x4], R3 ;  /* 0x000004030e007985 */ /* 0x0003e4000c101908 */
.L_x_54:
[----:B------:R-:W-:Y:S05]  /*14fb0*/  BSYNC.RECONVERGENT B0 ;  /* 0x0000000000007941 */ /* 0x000fea0003800200 */
.L_x_53:
[----:B------:R-:W-:-:S13]  /*14fc0*/  ISETP.NE.AND P0, PT, R17, 0x1, PT ;  /* 0x000000011100780c */ /* 0x000fda0003f05270 */
[----:B------:R-:W-:Y:S05]  /*14fd0*/  @!P0 EXIT ;  /* 0x000000000000894d */ /* 0x000fea0003800000 */
[----:B01----:R-:W-:-:S05]  /*14fe0*/  IMAD.WIDE R14, R13, 0x2, R14 ;  /* 0x000000020d0e7825 */ /* 0x003fca00078e020e */
[----:B------:R0:W-:Y:S01]  /*14ff0*/  ATOM.E.ADD.F16x2.RN.STRONG.GPU P0, RZ, desc[UR8][R14.64], R10 ;  /* 0x8000000a0eff79a2 */ /* 0x0001e2000c10e108 */
[----:B------:R-:W-:Y:S04]  /*15000*/  BSSY.RECONVERGENT B0, `(.L_x_57) ;  /* 0x000000e000007945 */ /* 0x000fe80003800200 */
[----:B0-----:R-:W-:Y:S05]  /*15010*/  @P0 BRA `(.L_x_58) ;  /* 0x0000000000300947 */ /* 0x001fea0003800000 */
[----:B------:R-:W0:Y:S02]  /*15020*/  QSPC.E.S P0, RZ, [R14] ;  /* 0x000000000eff73aa */ /* 0x000e240000000500 */
[----:B0-----:R-:W-:Y:S05]  /*15030*/  @!P0 BRA `(.L_x_59) ;  /* 0x00000000001c8947 */ /* 0x001fea0003800000 */
[----:B------:R-:W-:-:S04]  /*15040*/  MOV R2, R14 ;  /* 0x0000000e00027202 */ /* 0x000fc80000000f00 */
[----:B------:R-:W-:-:S07]  /*15050*/  MOV R0, R2 ;  /* 0x0000000200007202 */ /* 0x000fce0000000f00 */
.L_x_60:
[----:B------:R-:W0:Y:S02]  /*15060*/  LDS R2, [R0] ;  /* 0x0000000000027984 */ /* 0x000e240000000800 */
[----:B0-----:R-:W-:-:S05]  /*15070*/  HADD2 R3, R2, R10 ;  /* 0x0000000a02037230 */ /* 0x001fca0000000000 */
[----:B------:R-:W0:Y:S02]  /*15080*/  ATOMS.CAST.SPIN P0, [R0], R2, R3 ;  /* 0x000000020000758d */ /* 0x000e240001800003 */
[----:B0-----:R-:W-:Y:S05]  /*15090*/  @!P0 BRA `(.L_x_60) ;  /* 0xfffffffc00f08947 */ /* 0x001fea000383ffff */
[----:B------:R-:W-:Y:S05]  /*150a0*/  BRA `(.L_x_58) ;  /* 0x00000000000c7947 */ /* 0x000fea0003800000 */
.L_x_59:
[----:B------:R-:W2:Y:S02]  /*150b0*/  LD.E R0, desc[UR8][R14.64] ;  /* 0x000000080e007980 */ /* 0x000ea4000c101900 */
[----:B--2---:R-:W-:-:S05]  /*150c0*/  IADD3 R3, PT, PT, R10, R0, RZ ;  /* 0x000000000a037210 */ /* 0x004fca0007ffe0ff */
[----:B------:R0:W-:Y:S02]  /*150d0*/  ST.E desc[UR8][R14.64], R3 ;  /* 0x000000030e007985 */ /* 0x0001e4000c101908 */
.L_x_58:
[----:B------:R-:W-:Y:S05]  /*150e0*/  BSYNC.RECONVERGENT B0 ;  /* 0x0000000000007941 */ /* 0x000fea0003800200 */
.L_x_57:
[----:B------:R1:W-:Y:S01]  /*150f0*/  ATOM.E.ADD.F16x2.RN.STRONG.GPU P0, RZ, desc[UR8][R14.64+0x4], R9 ;  /* 0x800004090eff79a2 */ /* 0x0003e2000c10e108 */
[----:B------:R-:W-:Y:S04]  /*15100*/  BSSY.RECONVERGENT B0, `(.L_x_61) ;  /* 0x000000e000007945 */ /* 0x000fe80003800200 */
[----:B-1----:R-:W-:Y:S05]  /*15110*/  @P0 BRA `(.L_x_62) ;  /* 0x0000000000300947 */ /* 0x002fea0003800000 */
[----:B------:R-:W1:Y:S02]  /*15120*/  QSPC.E.S P0, RZ, [R14+0x4] ;  /* 0x000004000eff73aa */ /* 0x000e640000000500 */
[----:B-1----:R-:W-:Y:S05]  /*15130*/  @!P0 BRA `(.L_x_63) ;  /* 0x00000000001c8947 */ /* 0x002fea0003800000 */
[----:B------:R-:W-:-:S04]  /*15140*/  MOV R2, R14 ;  /* 0x0000000e00027202 */ /* 0x000fc80000000f00 */
[----:B------:R-:W-:-:S07]  /*15150*/  MOV R0, R2 ;  /* 0x0000000200007202 */ /* 0x000fce0000000f00 */
.L_x_64:
[----:B------:R-:W0:Y:S02]  /*15160*/  LDS R2, [R0+0x4] ;  /* 0x0000040000027984 */ /* 0x000e240000000800 */
[----:B0-----:R-:W-:-:S05]  /*15170*/  HFMA2 R3, R2, 1, 1, R9 ;  /* 0x3c003c0002037831 */ /* 0x001fca0000000009 */
[----:B------:R-:W0:Y:S02]  /*15180*/  ATOMS.CAST.SPIN P0, [R0+0x4], R2, R3 ;  /* 0x000004020000758d */ /* 0x000e240001800003 */
[----:B0-----:R-:W-:Y:S05]  /*15190*/  @!P0 BRA `(.L_x_64) ;  /* 0xfffffffc00f08947 */ /* 0x001fea000383ffff */
[----:B------:R-:W-:Y:S05]  /*151a0*/  BRA `(.L_x_62) ;  /* 0x00000000000c7947 */ /* 0x000fea0003800000 */
.L_x_63:
[----:B------:R-:W0:Y:S02]  /*151b0*/  LD.E R0, desc[UR8][R14.64+0x4] ;  /* 0x000004080e007980 */ /* 0x000e24000c101900 */
[----:B0-----:R-:W-:-:S05]  /*151c0*/  IADD3 R3, PT, PT, R9, R0, RZ ;  /* 0x0000000009037210 */ /* 0x001fca0007ffe0ff */
[----:B------:R1:W-:Y:S02]  /*151d0*/  ST.E desc[UR8][R14.64+0x4], R3 ;  /* 0x000004030e007985 */ /* 0x0003e4000c101908 */
.L_x_62:
[----:B------:R-:W-:Y:S05]  /*151e0*/  BSYNC.RECONVERGENT B0 ;  /* 0x0000000000007941 */ /* 0x000fea0003800200 */
.L_x_61:
        /* <DEDUP_REMOVED lines=10> */
.L_x_68:
[----:B------:R-:W0:Y:S02]  /*15290*/  LDS R2, [R0] ;  /* 0x0000000000027984 */ /* 0x000e240000000800 */
[----:B0-----:R-:W-:-:S05]  /*152a0*/  HADD2 R3, R2, R8 ;  /* 0x0000000802037230 */ /* 0x001fca0000000000 */
[----:B------:R-:W0:Y:S02]  /*152b0*/  ATOMS.CAST.SPIN P0, [R0], R2, R3 ;  /* 0x000000020000758d */ /* 0x000e240001800003 */
[----:B0-----:R-:W-:Y:S05]  /*152c0*/  @!P0 BRA `(.L_x_68) ;  /* 0xfffffffc00f08947 */ /* 0x001fea000383ffff */
[----:B------:R-:W-:Y:S05]  /*152d0*/  BRA `(.L_x_66) ;  /* 0x00000000000c7947 */ /* 0x000fea0003800000 */
.L_x_67:
[----:B------:R-:W2:Y:S02]  /*152e0*/  LD.E R0, desc[UR8][R14.64] ;  /* 0x000000080e007980 */ /* 0x000ea4000c101900 */
[----:B--2---:R-:W-:-:S05]  /*152f0*/  IADD3 R3, PT, PT, R8, R0, RZ ;  /* 0x0000000008037210 */ /* 0x004fca0007ffe0ff */
[----:B------:R0:W-:Y:S02]  /*15300*/  ST.E desc[UR8][R14.64], R3 ;  /* 0x000000030e007985 */ /* 0x0001e4000c101908 */
.L_x_66:
[----:B------:R-:W-:Y:S05]  /*15310*/  BSYNC.RECONVERGENT B0 ;  /* 0x0000000000007941 */ /* 0x000fea0003800200 */
.L_x_65:
[----:B------:R1:W-:Y:S01]  /*15320*/  ATOM.E.ADD.F16x2.RN.STRONG.GPU P0, RZ, desc[UR8][R14.64+0x4], R7 ;  /* 0x800004070eff79a2 */ /* 0x0003e2000c10e108 */
[----:B------:R-:W-:Y:S04]  /*15330*/  BSSY.RECONVERGENT B0, `(.L_x_69) ;  /* 0x000000e000007945 */ /* 0x000fe80003800200 */
[----:B-1----:R-:W-:Y:S05]  /*15340*/  @P0 BRA `(.L_x_70) ;  /* 0x0000000000300947 */ /* 0x002fea0003800000 */
[----:B------:R-:W1:Y:S02]  /*15350*/  QSPC.E.S P0, RZ, [R14+0x4] ;  /* 0x000004000eff73aa */ /* 0x000e640000000500 */
[----:B-1----:R-:W-:Y:S05]  /*15360*/  @!P0 BRA `(.L_x_71) ;  /* 0x00000000001c8947 */ /* 0x002fea0003800000 */
[----:B------:R-:W-:-:S04]  /*15370*/  MOV R2, R14 ;  /* 0x0000000e00027202 */ /* 0x000fc80000000f00 */
[----:B------:R-:W-:-:S07]  /*15380*/  MOV R0, R2 ;  /* 0x0000000200007202 */ /* 0x000fce0000000f00 */
.L_x_72:
[----:B------:R-:W0:Y:S02]  /*15390*/  LDS R2, [R0+0x4] ;  /* 0x0000040000027984 */ /* 0x000e240000000800 */
[----:B0-----:R-:W-:-:S05]  /*153a0*/  HFMA2 R3, R2, 1, 1, R7 ;  /* 0x3c003c0002037831 */ /* 0x001fca0000000007 */
[----:B------:R-:W0:Y:S02]  /*153b0*/  ATOMS.CAST.SPIN P0, [R0+0x4], R2, R3 ;  /* 0x000004020000758d */ /* 0x000e240001800003 */
[----:B0-----:R-:W-:Y:S05]  /*153c0*/  @!P0 BRA `(.L_x_72) ;  /* 0xfffffffc00f08947 */ /* 0x001fea000383ffff */
[----:B------:R-:W-:Y:S05]  /*153d0*/  BRA `(.L_x_70) ;  /* 0x00000000000c7947 */ /* 0x000fea0003800000 */
.L_x_71:
[----:B------:R-:W0:Y:S02]  /*153e0*/  LD.E R0, desc[UR8][R14.64+0x4] ;  /* 0x000004080e007980 */ /* 0x000e24000c101900 */
[----:B0-----:R-:W-:-:S05]  /*153f0*/  IADD3 R3, PT, PT, R7, R0, RZ ;  /* 0x0000000007037210 */ /* 0x001fca0007ffe0ff */
[----:B------:R1:W-:Y:S02]  /*15400*/  ST.E desc[UR8][R14.64+0x4], R3 ;  /* 0x000004030e007985 */ /* 0x0003e4000c101908 */
.L_x_70:
[----:B------:R-:W-:Y:S05]  /*15410*/  BSYNC.RECONVERGENT B0 ;  /* 0x0000000000007941 */ /* 0x000fea0003800200 */
.L_x_69:
        /* <DEDUP_REMOVED lines=10> */
.L_x_76:
[----:B------:R-:W0:Y:S02]  /*154c0*/  LDS R2, [R0] ;  /* 0x0000000000027984 */ /* 0x000e240000000800 */
[----:B0-----:R-:W-:-:S05]  /*154d0*/  HADD2 R3, R2, R6 ;  /* 0x0000000602037230 */ /* 0x001fca0000000000 */
[----:B------:R-:W0:Y:S02]  /*154e0*/  ATOMS.CAST.SPIN P0, [R0], R2, R3 ;  /* 0x000000020000758d */ /* 0x000e240001800003 */
[----:B0-----:R-:W-:Y:S05]  /*154f0*/  @!P0 BRA `(.L_x_76) ;  /* 0xfffffffc00f08947 */ /* 0x001fea000383ffff */
[----:B------:R-:W-:Y:S05]  /*15500*/  BRA `(.L_x_74) ;  /* 0x00000000000c7947 */ /* 0x000fea0003800000 */
.L_x_75:
[----:B------:R-:W2:Y:S02]  /*15510*/  LD.E R0, desc[UR8][R14.64] ;  /* 0x000000080e007980 */ /* 0x000ea4000c101900 */
[----:B--2---:R-:W-:-:S05]  /*15520*/  IADD3 R3, PT, PT, R6, R0, RZ ;  /* 0x0000000006037210 */ /* 0x004fca0007ffe0ff */
[----:B------:R0:W-:Y:S02]  /*15530*/  ST.E desc[UR8][R14.64], R3 ;  /* 0x000000030e007985 */ /* 0x0001e4000c101908 */
.L_x_74:
[----:B------:R-:W-:Y:S05]  /*15540*/  BSYNC.RECONVERGENT B0 ;  /* 0x0000000000007941 */ /* 0x000fea0003800200 */
.L_x_73:
[----:B------:R1:W-:Y:S02]  /*15550*/  ATOM.E.ADD.F16x2.RN.STRONG.GPU P0, RZ, desc[UR8][R14.64+0x4], R5 ;  /* 0x800004050eff79a2 */ /* 0x0003e4000c10e108 */
[----:B-1----:R-:W-:Y:S05]  /*15560*/  @P0 EXIT ;  /* 0x000000000000094d */ /* 0x002fea0003800000 */
[----:B------:R-:W1:Y:S02]  /*15570*/  QSPC.E.S P0, RZ, [R14+0x4] ;  /* 0x000004000eff73aa */ /* 0x000e640000000500 */
[----:B-1----:R-:W-:Y:S05]  /*15580*/  @!P0 BRA `(.L_x_77) ;  /* 0x00000000001c8947 */ /* 0x002fea0003800000 */
[----:B------:R-:W-:-:S04]  /*15590*/  MOV R2, R14 ;  /* 0x0000000e00027202 */ /* 0x000fc80000000f00 */
[----:B------:R-:W-:-:S07]  /*155a0*/  MOV R0, R2 ;  /* 0x0000000200007202 */ /* 0x000fce0000000f00 */
.L_x_78:
[----:B------:R-:W0:Y:S02]  /*155b0*/  LDS R2, [R0+0x4] ;  /* 0x0000040000027984 */ /* 0x000e240000000800 */
[----:B0-----:R-:W-:-:S05]  /*155c0*/  HFMA2 R3, R2, 1, 1, R5 ;  /* 0x3c003c0002037831 */ /* 0x001fca0000000005 */
[----:B------:R-:W0:Y:S02]  /*155d0*/  ATOMS.CAST.SPIN P0, [R0+0x4], R2, R3 ;  /* 0x000004020000758d */ /* 0x000e240001800003 */
[----:B0-----:R-:W-:Y:S05]  /*155e0*/  @!P0 BRA `(.L_x_78) ;  /* 0xfffffffc00f08947 */ /* 0x001fea000383ffff */
[----:B------:R-:W-:Y:S05]  /*155f0*/  EXIT ;  /* 0x000000000000794d */ /* 0x000fea0003800000 */
.L_x_77:
[----:B------:R-:W0:Y:S02]  /*15600*/  LD.E R0, desc[UR8][R14.64+0x4] ;  /* 0x000004080e007980 */ /* 0x000e24000c101900 */
[----:B0-----:R-:W-:-:S05]  /*15610*/  IADD3 R3, PT, PT, R5, R0, RZ ;  /* 0x0000000005037210 */ /* 0x001fca0007ffe0ff */
[----:B------:R-:W-:Y:S01]  /*15620*/  ST.E desc[UR8][R14.64+0x4], R3 ;  /* 0x000004030e007985 */ /* 0x000fe2000c101908 */
[----:B------:R-:W-:Y:S05]  /*15630*/  EXIT ;  /* 0x000000000000794d */ /* 0x000fea0003800000 */
.L_x_79:
[----:B------:R-:W-:-:S00]  /*15640*/  BRA `(.L_x_79) ;  /* 0xfffffffc00fc7947 */ /* 0x000fc0000383ffff */
[----:B------:R-:W-:-:S00]  /*15650*/  NOP ;  /* 0x0000000000007918 */ /* 0x000fc00000000000 */
        /* <DEDUP_REMOVED lines=10> */
.L_x_4470:


//--------------------- .text._Z23gemm_half_q_half_kernelILi4ELi160ELb0ELb0ELi64EEvPK6__halfPKjS4_S2_PS0_iiiiPKtS7_iiiiiibS2_i --------------------------
	.section	.text._Z23gemm_half_q_half_kernelILi4ELi160ELb0ELb0ELi64EEvPK6__halfPKjS4_S2_PS0_iiiiPKtS7_iiiiiibS2_i,"ax",@progbits
	.align	128
        .global         _Z23gemm_half_q_half_kernelILi4ELi160ELb0ELb0ELi64EEvPK6__halfPKjS4_S2_PS0_iiiiPKtS7_iiiiiibS2_i
        .type           _Z23gemm_half_q_half_kernelILi4ELi160ELb0ELb0ELi64EEvPK6__halfPKjS4_S2_PS0_iiiiPKtS7_iiiiiibS2_i,@function
        .size           _Z23gemm_half_q_half_kernelILi4ELi160ELb0ELb0ELi64EEvPK6__halfPKjS4_S2_PS0_iiiiPKtS7_iiiiiibS2_i,(.L_x_4471 - _Z23gemm_half_q_half_kernelILi4ELi160ELb0ELb0ELi64EEvPK6__halfPKjS4_S2_PS0_iiiiPKtS7_iiiiiibS2_i)
        .other          _Z23gemm_half_q_half_kernelILi4ELi160ELb0ELb0ELi64EEvPK6__halfPKjS4_S2_PS0_iiiiPKtS7_iiiiiibS2_i,@"STO_CUDA_ENTRY STV_DEFAULT"
_Z23gemm_half_q_half_kernelILi4ELi160ELb0ELb0ELi64EEvPK6__halfPKjS4_S2_PS0_iiiiPKtS7_iiiiiibS2_i:
.text._Z23gemm_half_q_half_kernelILi4ELi160ELb0ELb0ELi64EEvPK6__halfPKjS4_S2_PS0_iiiiPKtS7_iiiiiibS2_i:
[----:B------:R-:W0:Y:S08]  /*0000*/  LDC R1, c[0x0][0x37c] ;  /* 0x0000df00ff017b82 */ /* 0x000e300000000800 */
[----:B------:R-:W1:Y:S01]  /*0010*/  S2UR UR14, SR_CTAID.Z ;  /* 0x00000000000e79c3 */ /* 0x000e620000002700 */
[----:B------:R-:W2:Y:S01]  /*0020*/  S2R R4, SR_TID.X ;  /* 0x0000000000047919 */ /* 0x000ea20000002100 */
[----:B------:R-:W3:Y:S01]  /*0030*/  LDCU UR7, c[0x0][0x3a8] ;  /* 0x00007500ff0777ac */ /* 0x000ee20008000800 */
[----:B------:R-:W-:Y:S01]  /*0040*/  BSSY.RECONVERGENT B0, `(.L_x_80) ;  /* 0x00000c8000007945 */ /* 0x000fe20003800200 */
[----:B0-----:R-:W-:Y:S01]  /*0050*/  IADD3 R1, PT, PT, R1, -0x10, RZ ;  /* 0xfffffff001017810 */ /* 0x001fe20007ffe0ff */
[----:B------:R-:W0:Y:S03]  /*0060*/  LDCU.64 UR12, c[0x0][0x358] ;  /* 0x00006b00ff0c77ac */ /* 0x000e260008000a00 */
[----:B------:R-:W4:Y:S08]  /*0070*/  LDC R0, c[0x0][0x3b0] ;  /* 0x0000ec00ff007b82 */ /* 0x000f300000000800 */
[----:B------:R-:W3:Y:S01]  /*0080*/  S2UR UR16, SR_CTAID.Y ;  /* 0x00000000001079c3 */ /* 0x000ee20000002600 */
[----:B-1----:R-:W-:-:S07]  /*0090*/  USHF.L.U32 UR5, UR14, 0x6, URZ ;  /* 0x000000060e057899 */ /* 0x002fce00080006ff */
[----:B------:R-:W1:Y:S01]  /*00a0*/  S2UR UR4, SR_CTAID.X ;  /* 0x00000000000479c3 */ /* 0x000e620000002500 */
[----:B------:R-:W-:-:S04]  /*00b0*/  MOV R3, UR5 ;  /* 0x0000000500037c02 */ /* 0x000fc80008000f00 */
[----:B----4-:R-:W-:-:S04]  /*00c0*/  VIADDMNMX R3, R3, 0x40, R0, PT ;  /* 0x0000004003037846 */ /* 0x010fc80003800100 */
[----:B------:R-:W-:Y:S01]  /*00d0*/  R2UR UR6, R3 ;  /* 0x00000000030672ca */ /* 0x000fe200000e0000 */
[----:B---3--:R-:W-:Y:S01]  /*00e0*/  UIMAD UR7, UR16, -0x4, UR7 ;  /* 0xfffffffc100778a4 */ /* 0x008fe2000f8e0207 */
[----:B--2---:R-:W-:-:S03]  /*00f0*/  IADD3 R3, PT, PT, R4, UR5, RZ ;  /* 0x0000000504037c10 */ /* 0x004fc6000fffe0ff */
[----:B------:R-:W-:Y:S02]  /*0100*/  UISETP.GE.AND UP0, UPT, UR7, 0x1, UPT ;  /* 0x000000010700788c */ /* 0x000fe4000bf06270 */
[----:B-1----:R-:W-:-:S04]  /*0110*/  USHF.L.U32 UR4, UR4, 0x8, URZ ;  /* 0x0000000804047899 */ /* 0x002fc800080006ff */
[----:B------:R-:W-:Y:S01]  /*0120*/  PLOP3.LUT P0, PT, PT, PT, UP0, 0x80, 0x8 ;  /* 0x000000000008781c */ /* 0x000fe20003f0f008 */
[----:B------:R-:W-:-:S03]  /*0130*/  UISETP.LT.AND UP0, UPT, UR7, 0x4, UPT ;  /* 0x000000040700788c */ /* 0x000fc6000bf01270 */
[----:B------:R-:W-:Y:S01]  /*0140*/  ISETP.GE.OR P0, PT, R3, UR6, !P0 ;  /* 0x0000000603007c0c */ /* 0x000fe2000c706670 */
[----:B------:R-:W-:Y:S01]  /*0150*/  USEL UR10, UR7, 0x4, UP0 ;  /* 0x00000004070a7887 */ /* 0x000fe20008000000 */
[----:B------:R-:W-:-:S11]  /*0160*/  LEA R2, R4, UR4, 0x2 ;  /* 0x0000000404027c11 */ /* 0x000fd6000f8e10ff */
[----:B0-----:R-:W-:Y:S05]  /*0170*/  @P0 BRA `(.L_x_81) ;  /* 0x0000000800d00947 */ /* 0x001fea0003800000 */
        /* <DEDUP_REMOVED lines=16> */
[----:B------:R-:W-:-:S04]  /*0280*/  UISETP.LT.AND UP0, UPT, UR10, 0x1, UPT ;  /* 0x000000010a00788c */ /* 0x000fc8000bf01270 */
[----:B------:R-:W-:-:S04]  /*0290*/  USEL UR8, UR10, 0x1, !UP0 ;  /* 0x000000010a087887 */ /* 0x000fc8000c000000 */
[----:B------:R-:W-:-:S04]  /*02a0*/  UIADD3 UR8, UPT, UPT, -UR8, 0x1, URZ ;  /* 0x0000000108087890 */ /* 0x000fc8000fffe1ff */
[----:B------:R-:W-:Y:S01]  /*02b0*/  UISETP.NE.AND UP0, UPT, UR8, URZ, UPT ;  /* 0x000000ff0800728c */ /* 0x000fe2000bf05270 */
[----:B--2---:R0:W-:Y:S08]  /*02c0*/  STS.U16 [R5], R6 ;  /* 0x0000000605007388 */ /* 0x0041f00000000400 */
[----:B------:R-:W-:Y:S05]  /*02d0*/  BRA.U !UP0, `(.L_x_81) ;  /* 0x0000000908787547 */ /* 0x000fea000b800000 */
[----:B------:R-:W-:Y:S01]  /*02e0*/  UISETP.GE.AND UP0, UPT, UR8, URZ, UPT ;  /* 0x000000ff0800728c */ /* 0x000fe2000bf06270 */
[----:B------:R-:W-:Y:S02]  /*02f0*/  IADD3 R14, PT, PT, R5, 0x80, RZ ;  /* 0x00000080050e7810 */ /* 0x000fe40007ffe0ff */
[----:B0-----:R-:W-:-:S06]  /*0300*/  IADD3 R5, PT, PT, R8, R0, RZ ;  /* 0x0000000008057210 */ /* 0x001fcc0007ffe0ff */
[----:B------:R-:W-:Y:S05]  /*0310*/  BRA.U UP0, `(.L_x_83) ;  /* 0x0000000100ec7547 */ /* 0x000fea000b800000 */
[----:B------:R-:W-:Y:S01]  /*0320*/  UIADD3 UR9, UPT, UPT, URZ, -UR8, URZ ;  /* 0x80000008ff097290 */ /* 0x000fe2000fffe0ff */
[----:B------:R-:W-:-:S03]  /*0330*/  PLOP3.LUT P0, PT, PT, PT, PT, 0x80, 0x8 ;  /* 0x000000000008781c */ /* 0x000fc60003f0f070 */
[----:B------:R-:W-:-:S09]  /*0340*/  UISETP.GT.AND UP0, UPT, UR9, 0x3, UPT ;  /* 0x000000030900788c */ /* 0x000fd2000bf04270 */
[----:B------:R-:W-:Y:S05]  /*0350*/  BRA.U !UP0, `(.L_x_84) ;  /* 0x0000000108847547 */ /* 0x000fea000b800000 */
[----:B------:R-:W-:-:S13]  /*0360*/  PLOP3.LUT P0, PT, PT, PT, PT, 0x8, 0x80 ;  /* 0x000000000080781c */ /* 0x000fda0003f0e170 */
.L_x_85:
[----:B------:R-:W-:Y:S02]  /*0370*/  IADD3 R7, P1, PT, R3, R5, RZ ;  /* 0x0000000503077210 */ /* 0x000fe40007f3e0ff */
        /* <DEDUP_REMOVED lines=8> */
[----:B------:R-:W-:Y:S02]  /*0400*/  IADD3 R11, P3, PT, R3, R5, RZ ;  /* 0x00000005030b7210 */ /* 0x000fe40007f7e0ff */
[----:B------:R-:W-:Y:S01]  /*0410*/  LEA R8, P2, R9, UR18, 0x1 ;  /* 0x0000001209087c11 */ /* 0x000fe2000f8408ff */
[----:B------:R-:W2:Y:S01]  /*0420*/  LDG.E.U16.CONSTANT R7, desc[UR12][R6.64] ;  /* 0x0000000c06077981 */ /* 0x000ea2000c1e9500 */
[----:B------:R-:W-:-:S02]  /*0430*/  IADD3 R13, P1, PT, R3, R15, RZ ;  /* 0x0000000f030d7210 */ /* 0x000fc40007f3e0ff */
[----:B------:R-:W-:Y:S02]  /*0440*/  LEA.HI.X.SX32 R18, R5, RZ, 0x1, P3 ;  /* 0x000000ff05127211 */ /* 0x000fe400018f0eff */
[----:B------:R-:W-:Y:S02]  /*0450*/  LEA.HI.X R9, R9, UR19, R12, 0x1, P2 ;  /* 0x0000001309097c11 */ /* 0x000fe400090f0c0c */
[----:B------:R-:W-:Y:S02]  /*0460*/  LEA.HI.X.SX32 R16, R15, RZ, 0x1, P1 ;  /* 0x000000ff0f107211 */ /* 0x000fe400008f0eff */
[----:B------:R-:W-:Y:S02]  /*0470*/  LEA R10, P3, R11, UR18, 0x1 ;  /* 0x000000120b0a7c11 */ /* 0x000fe4000f8608ff */
[----:B------:R-:W-:Y:S01]  /*0480*/  LEA R12, P1, R13, UR18, 0x1 ;  /* 0x000000120d0c7c11 */ /* 0x000fe2000f8208ff */
[----:B------:R-:W3:Y:S01]  /*0490*/  LDG.E.U16.CONSTANT R9, desc[UR12][R8.64] ;  /* 0x0000000c08097981 */ /* 0x000ee2000c1e9500 */
[----:B------:R-:W-:-:S02]  /*04a0*/  LEA.HI.X R11, R11, UR19, R18, 0x1, P3 ;  /* 0x000000130b0b7c11 */ /* 0x000fc400098f0c12 */
[----:B------:R-:W-:-:S04]  /*04b0*/  LEA.HI.X R13, R13, UR19, R16, 0x1, P1 ;  /* 0x000000130d0d7c11 */ /* 0x000fc800088f0c10 */
[----:B------:R-:W4:Y:S04]  /*04c0*/  LDG.E.U16.CONSTANT R11, desc[UR12][R10.64] ;  /* 0x0000000c0a0b7981 */ /* 0x000f28000c1e9500 */
[----:B------:R-:W5:Y:S01]  /*04d0*/  LDG.E.U16.CONSTANT R13, desc[UR12][R12.64] ;  /* 0x0000000c0c0d7981 */ /* 0x000f62000c1e9500 */
[----:B------:R-:W-:-:S04]  /*04e0*/  UIADD3 UR8, UPT, UPT, UR8, 0x4, URZ ;  /* 0x0000000408087890 */ /* 0x000fc8000fffe0ff */
[----:B------:R-:W-:Y:S01]  /*04f0*/  UISETP.GE.AND UP0, UPT, UR8, -0x3, UPT ;  /* 0xfffffffd0800788c */ /* 0x000fe2000bf06270 */
[----:B------:R-:W-:Y:S01]  /*0500*/  IADD3 R5, PT, PT, R15, R0, RZ ;  /* 0x000000000f057210 */ /* 0x000fe20007ffe0ff */
[----:B--2---:R-:W-:Y:S04]  /*0510*/  STS.U16 [R14], R7 ;  /* 0x000000070e007388 */ /* 0x004fe80000000400 */
[----:B---3--:R-:W-:Y:S04]  /*0520*/  STS.U16 [R14+0x80], R9 ;  /* 0x000080090e007388 */ /* 0x008fe80000000400 */
[----:B----4-:R-:W-:Y:S04]  /*0530*/  STS.U16 [R14+0x100], R11 ;  /* 0x0001000b0e007388 */ /* 0x010fe80000000400 */
[----:B-----5:R0:W-:Y:S02]  /*0540*/  STS.U16 [R14+0x180], R13 ;  /* 0x0001800d0e007388 */ /* 0x0201e40000000400 */
[----:B0-----:R-:W-:Y:S01]  /*0550*/  IADD3 R14, PT, PT, R14, 0x200, RZ ;  /* 0x000002000e0e7810 */ /* 0x001fe20007ffe0ff */
[----:B------:R-:W-:Y:S06]  /*0560*/  BRA.U !UP0, `(.L_x_85) ;  /* 0xfffffffd08807547 */ /* 0x000fec000b83ffff */
.L_x_84:
[----:B------:R-:W-:-:S04]  /*0570*/  UIADD3 UR9, UPT, UPT, URZ, -UR8, URZ ;  /* 0x80000008ff097290 */ /* 0x000fc8000fffe0ff */
[----:B------:R-:W-:-:S09]  /*0580*/  UISETP.GT.AND UP0, UPT, UR9, 0x1, UPT ;  /* 0x000000010900788c */ /* 0x000fd2000bf04270 */
[----:B------:R-:W-:Y:S05]  /*0590*/  BRA.U !UP0, `(.L_x_86) ;  /* 0x0000000108447547 */ /* 0x000fea000b800000 */
[----:B------:R-:W-:Y:S02]  /*05a0*/  IADD3 R10, PT, PT, R5, R0, RZ ;  /* 0x00000000050a7210 */ /* 0x000fe40007ffe0ff */
        /* <DEDUP_REMOVED lines=10> */
[----:B------:R-:W-:Y:S01]  /*0650*/  PLOP3.LUT P0, PT, PT, PT, PT, 0x8, 0x80 ;  /* 0x000000000080781c */ /* 0x000fe20003f0e170 */
[----:B------:R-:W-:Y:S01]  /*0660*/  UIADD3 UR8, UPT, UPT, UR8, 0x2, URZ ;  /* 0x0000000208087890 */ /* 0x000fe2000fffe0ff */
[----:B------:R-:W-:Y:S01]  /*0670*/  IADD3 R5, PT, PT, R10, R0, RZ ;  /* 0x000000000a057210 */ /* 0x000fe20007ffe0ff */
[----:B--2---:R-:W-:Y:S04]  /*0680*/  STS.U16 [R14], R7 ;  /* 0x000000070e007388 */ /* 0x004fe80000000400 */
[----:B---3--:R0:W-:Y:S02]  /*0690*/  STS.U16 [R14+0x80], R9 ;  /* 0x000080090e007388 */ /* 0x0081e40000000400 */
[----:B0-----:R-:W-:-:S07]  /*06a0*/  IADD3 R14, PT, PT, R14, 0x100, RZ ;  /* 0x000001000e0e7810 */ /* 0x001fce0007ffe0ff */
.L_x_86:
[----:B------:R-:W-:-:S13]  /*06b0*/  ISETP.EQ.AND P1, PT, RZ, UR8, PT ;  /* 0x00000008ff007c0c */ /* 0x000fda000bf22270 */
[----:B------:R-:W-:Y:S05]  /*06c0*/  @!P0 BRA P1, `(.L_x_81) ;  /* 0x00000004007c8947 */ /* 0x000fea0000800000 */
.L_x_83:
[----:B------:R-:W-:-:S04]  /*06d0*/  IADD3 R7, P0, PT, R3, R5, RZ ;  /* 0x0000000503077210 */ /* 0x000fc80007f1e0ff */
[----:B------:R-:W-:Y:S02]  /*06e0*/  LEA.HI.X.SX32 R8, R5, RZ, 0x1, P0 ;  /* 0x000000ff05087211 */ /* 0x000fe400000f0eff */
[----:B------:R-:W-:-:S04]  /*06f0*/  LEA R6, P0, R7, UR18, 0x1 ;  /* 0x0000001207067c11 */ /* 0x000fc8000f8008ff */
[----:B------:R-:W-:-:S06]  /*0700*/  LEA.HI.X R7, R7, UR19, R8, 0x1, P0 ;  /* 0x0000001307077c11 */ /* 0x000fcc00080f0c08 */
[----:B------:R-:W2:Y:S01]  /*0710*/  LDG.E.U16.CONSTANT R7, desc[UR12][R6.64] ;  /* 0x0000000c06077981 */ /* 0x000ea2000c1e9500 */
[----:B------:R-:W-:Y:S01]  /*0720*/  UIADD3 UR8, UPT, UPT, UR8, 0x1, URZ ;  /* 0x0000000108087890 */ /* 0x000fe2000fffe0ff */
[----:B------:R-:W-:-:S03]  /*0730*/  IADD3 R5, PT, PT, R5, R0, RZ ;  /* 0x0000000005057210 */ /* 0x000fc60007ffe0ff */
[----:B------:R-:W-:Y:S01]  /*0740*/  UISETP.NE.AND UP0, UPT, UR8, URZ, UPT ;  /* 0x000000ff0800728c */ /* 0x000fe2000bf05270 */
[----:B--2---:R0:W-:Y:S02]  /*0750*/  STS.U16 [R14], R7 ;  /* 0x000000070e007388 */ /* 0x0041e40000000400 */
[----:B0-----:R-:W-:-:S06]  /*0760*/  IADD3 R14, PT, PT, R14, 0x80, RZ ;  /* 0x000000800e0e7810 */ /* 0x001fcc0007ffe0ff */
[----:B------:R-:W-:Y:S05]  /*0770*/  BRA.U UP0, `(.L_x_83) ;  /* 0xfffffffd00d47547 */ /* 0x000fea000b83ffff */
[----:B------:R-:W-:Y:S05]  /*0780*/  BRA `(.L_x_81) ;  /* 0x00000004004c7947 */ /* 0x000fea0003800000 */
.L_x_82:
[C---:B------:R-:W-:Y:S01]  /*0790*/  LEA R6, P0, R3.reuse, UR18, 0x1 ;  /* 0x0000001203067c11 */ /* 0x040fe2000f8008ff */
[----:B------:R-:W-:Y:S01]  /*07a0*/  UISETP.LT.AND UP0, UPT, UR10, 0x1, UPT ;  /* 0x000000010a00788c */ /* 0x000fe2000bf01270 */
[----:B------:R-:W0:Y:S02]  /*07b0*/  LDCU.64 UR20, c[0x0][0x380] ;  /* 0x00007000ff1477ac */ /* 0x000e240008000a00 */
[----:B------:R-:W-:-:S05]  /*07c0*/  LEA.HI.X R7, R3, UR19, RZ, 0x1, P0 ;  /* 0x0000001303077c11 */ /* 0x000fca00080f0cff */
[----:B------:R1:W5:Y:S01]  /*07d0*/  LDG.E.U16.CONSTANT R3, desc[UR12][R6.64] ;  /* 0x0000000c06037981 */ /* 0x000362000c1e9500 */
[----:B------:R-:W-:Y:S01]  /*07e0*/  USEL UR8, UR10, 0x1, !UP0 ;  /* 0x000000010a087887 */ /* 0x000fe2000c000000 */
[----:B------:R-:W-:-:S03]  /*07f0*/  IMAD R14, R0, UR16, RZ ;  /* 0x00000010000e7c24 */ /* 0x000fc6000f8e02ff */
[----:B------:R-:W-:Y:S02]  /*0800*/  UIADD3 UR8, UPT, UPT, URZ, -UR8, URZ ;  /* 0x80000008ff087290 */ /* 0x000fe4000fffe0ff */
[----:B------:R-:W-:Y:S02]  /*0810*/  SHF.L.U32 R14, R14, 0x2, RZ ;  /* 0x000000020e0e7819 */ /* 0x000fe400000006ff */
[----:B------:R-:W-:-:S09]  /*0820*/  UISETP.GE.AND UP0, UPT, UR8, URZ, UPT ;  /* 0x000000ff0800728c */ /* 0x000fd2000bf06270 */
[----:B01----:R-:W-:Y:S05]  /*0830*/  BRA.U UP0, `(.L_x_87) ;  /* 0x0000000100f47547 */ /* 0x003fea000b800000 */
[----:B------:R-:W-:Y:S02]  /*0840*/  UIADD3 UR9, UPT, UPT, URZ, -UR8, URZ ;  /* 0x80000008ff097290 */ /* 0x000fe4000fffe0ff */
[----:B------:R-:W-:Y:S02]  /*0850*/  UPLOP3.LUT UP0, UPT, UPT, UPT, UPT, 0x80, 0x8 ;  /* 0x000000000008789c */ /* 0x000fe40003f0f070 */
[----:B------:R-:W-:-:S09]  /*0860*/  UISETP.GT.AND UP1, UPT, UR9, 0x3, UPT ;  /* 0x000000030900788c */ /* 0x000fd2000bf24270 */
[----:B------:R-:W-:Y:S05]  /*0870*/  BRA.U !UP1, `(.L_x_88) ;  /* 0x0000000109887547 */ /* 0x000fea000b800000 */
[----:B------:R-:W0:Y:S01]  /*0880*/  LDCU.64 UR18, c[0x0][0x380] ;  /* 0x00007000ff1277ac */ /* 0x000e220008000a00 */
[----:B------:R-:W-:-:S11]  /*0890*/  UPLOP3.LUT UP0, UPT, UPT, UPT, UPT, 0x40, 0x4 ;  /* 0x000000000004789c */ /* 0x000fd60003f0e870 */
.L_x_89:
[----:B-----5:R-:W-:Y:S02]  /*08a0*/  IADD3 R7, P0, PT, R3, R14, RZ ;  /* 0x0000000e03077210 */ /* 0x020fe40007f1e0ff */
[CC--:B------:R-:W-:Y:S02]  /*08b0*/  IADD3 R8, PT, PT, R14.reuse, R0.reuse, RZ ;  /* 0x000000000e087210 */ /* 0x0c0fe40007ffe0ff */
[----:B------:R-:W-:Y:S02]  /*08c0*/  LEA.HI.X.SX32 R14, R14, RZ, 0x1, P0 ;  /* 0x000000ff0e0e7211 */ /* 0x000fe400000f0eff */
[----:B0-----:R-:W-:Y:S02]  /*08d0*/  LEA R6, P0, R7, UR18, 0x1 ;  /* 0x0000001207067c11 */ /* 0x001fe4000f8008ff */
[----:B------:R-:W-:Y:S02]  /*08e0*/  IADD3 R9, PT, PT, R8, R0, RZ ;  /* 0x0000000008097210 */ /* 0x000fe40007ffe0ff */
[----:B------:R-:W-:-:S02]  /*08f0*/  IADD3 R12, P1, PT, R3, R8, RZ ;  /* 0x00000008030c7210 */ /* 0x000fc40007f3e0ff */
[----:B------:R-:W-:Y:S02]  /*0900*/  LEA.HI.X R7, R7, UR19, R14, 0x1, P0 ;  /* 0x0000001307077c11 */ /* 0x000fe400080f0c0e */
[----:B------:R-:W-:Y:S02]  /*0910*/  IADD3 R14, PT, PT, R9, R0, RZ ;  /* 0x00000000090e7210 */ /* 0x000fe40007ffe0ff */
[C---:B------:R-:W-:Y:S01]  /*0920*/  IADD3 R11, P2, PT, R3.reuse, R9, RZ ;  /* 0x00000009030b7210 */ /* 0x040fe20007f5e0ff */
[----:B------:R-:W2:Y:S01]  /*0930*/  LDG.E.U16.CONSTANT R6, desc[UR12][R6.64] ;  /* 0x0000000c06067981 */ /* 0x000ea2000c1e9500 */
[----:B------:R-:W-:Y:S02]  /*0940*/  LEA.HI.X.SX32 R15, R8, RZ, 0x1, P1 ;  /* 0x000000ff080f7211 */ /* 0x000fe400008f0eff */
[----:B------:R-:W-:Y:S02]  /*0950*/  LEA R8, P0, R12, UR18, 0x1 ;  /* 0x000000120c087c11 */ /* 0x000fe4000f8008ff */
[----:B------:R-:W-:-:S02]  /*0960*/  IADD3 R13, P3, PT, R3, R14, RZ ;  /* 0x0000000e030d7210 */ /* 0x000fc40007f7e0ff */
[----:B------:R-:W-:Y:S02]  /*0970*/  LEA.HI.X.SX32 R18, R9, RZ, 0x1, P2 ;  /* 0x000000ff09127211 */ /* 0x000fe400010f0eff */
[----:B------:R-:W-:Y:S02]  /*0980*/  LEA.HI.X R9, R12, UR19, R15, 0x1, P0 ;  /* 0x000000130c097c11 */ /* 0x000fe400080f0c0f */
[----:B------:R-:W-:Y:S02]  /*0990*/  LEA R10, P1, R11, UR18, 0x1 ;  /* 0x000000120b0a7c11 */ /* 0x000fe4000f8208ff */
[----:B------:R-:W-:Y:S01]  /*09a0*/  LEA.HI.X.SX32 R16, R14, RZ, 0x1, P3 ;  /* 0x000000ff0e107211 */ /* 0x000fe200018f0eff */
[----:B------:R-:W3:Y:S01]  /*09b0*/  LDG.E.U16.CONSTANT R8, desc[UR12][R8.64] ;  /* 0x0000000c08087981 */ /* 0x000ee2000c1e9500 */
[----:B------:R-:W-:Y:S02]  /*09c0*/  LEA R12, P0, R13, UR18, 0x1 ;  /* 0x000000120d0c7c11 */ /* 0x000fe4000f8008ff */
[----:B------:R-:W-:-:S02]  /*09d0*/  LEA.HI.X R11, R11, UR19, R18, 0x1, P1 ;  /* 0x000000130b0b7c11 */ /* 0x000fc400088f0c12 */
[----:B------:R-:W-:-:S03]  /*09e0*/  LEA.HI.X R13, R13, UR19, R16, 0x1, P0 ;  /* 0x000000130d0d7c11 */ /* 0x000fc600080f0c10 */
[----:B------:R-:W4:Y:S04]  /*09f0*/  LDG.E.U16.CONSTANT R10, desc[UR12][R10.64] ;  /* 0x0000000c0a0a7981 */ /* 0x000f28000c1e9500 */
[----:B------:R-:W4:Y:S01]  /*0a00*/  LDG.E.U16.CONSTANT R12, desc[UR12][R12.64] ;  /* 0x0000000c0c0c7981 */ /* 0x000f22000c1e9500 */
[----:B------:R-:W-:-:S04]  /*0a10*/  UIADD3 UR8, UPT, UPT, UR8, 0x4, URZ ;  /* 0x0000000408087890 */ /* 0x000fc8000fffe0ff */
[----:B------:R-:W-:Y:S01]  /*0a20*/  UISETP.GE.AND UP1, UPT, UR8, -0x3, UPT ;  /* 0xfffffffd0800788c */ /* 0x000fe2000bf26270 */
[----:B------:R-:W-:Y:S01]  /*0a30*/  IADD3 R14, PT, PT, R14, R0, RZ ;  /* 0x000000000e0e7210 */ /* 0x000fe20007ffe0ff */
[----:B--2---:R-:W-:Y:S04]  /*0a40*/  STS.U16 [R5], R6 ;  /* 0x0000000605007388 */ /* 0x004fe80000000400 */
[----:B---3--:R-:W-:Y:S04]  /*0a50*/  STS.U16 [R5+0x80], R8 ;  /* 0x0000800805007388 */ /* 0x008fe80000000400 */
[----:B----4-:R-:W-:Y:S04]  /*0a60*/  STS.U16 [R5+0x100], R10 ;  /* 0x0001000a05007388 */ /* 0x010fe80000000400 */
[----:B------:R0:W-:Y:S02]  /*0a70*/  STS.U16 [R5+0x180], R12 ;  /* 0x0001800c05007388 */ /* 0x0001e40000000400 */
[----:B0-----:R-:W-:Y:S01]  /*0a80*/  IADD3 R5, PT, PT, R5, 0x200, RZ ;  /* 0x0000020005057810 */ /* 0x001fe20007ffe0ff */
[----:B------:R-:W-:Y:S06]  /*0a90*/  BRA.U !UP1, `(.L_x_89) ;  /* 0xfffffffd09807547 */ /* 0x000fec000b83ffff */
.L_x_88:
[----:B------:R-:W-:-:S04]  /*0aa0*/  UIADD3 UR9, UPT, UPT, URZ, -UR8, URZ ;  /* 0x80000008ff097290 */ /* 0x000fc8000fffe0ff */
[----:B------:R-:W-:-:S09]  /*0ab0*/  UISETP.GT.AND UP1, UPT, UR9, 0x1, UPT ;  /* 0x000000010900788c */ /* 0x000fd2000bf24270 */
[----:B------:R-:W-:Y:S05]  /*0ac0*/  BRA.U !UP1, `(.L_x_90) ;  /* 0x0000000109487547 */ /* 0x000fea000b800000 */
        /* <DEDUP_REMOVED lines=12> */
[----:B------:R-:W-:Y:S01]  /*0b90*/  IADD3 R14, PT, PT, R10, R0, RZ ;  /* 0x000000000a0e7210 */ /* 0x000fe20007ffe0ff */
[----:B------:R-:W-:Y:S02]  /*0ba0*/  UIADD3 UR8, UPT, UPT, UR8, 0x2, URZ ;  /* 0x0000000208087890 */ /* 0x000fe4000fffe0ff */
[----:B------:R-:W-:Y:S01]  /*0bb0*/  UPLOP3.LUT UP0, UPT, UPT, UPT, UPT, 0x40, 0x4 ;  /* 0x000000000004789c */ /* 0x000fe20003f0e870 */
[----:B--2---:R-:W-:Y:S04]  /*0bc0*/  STS.U16 [R5], R6 ;  /* 0x0000000605007388 */ /* 0x004fe80000000400 */
[----:B---3--:R0:W-:Y:S02]  /*0bd0*/  STS.U16 [R5+0x80], R8 ;  /* 0x0000800805007388 */ /* 0x0081e40000000400 */
[----:B0-----:R-:W-:-:S07]  /*0be0*/  IADD3 R5, PT, PT, R5, 0x100, RZ ;  /* 0x0000010005057810 */ /* 0x001fce0007ffe0ff */
.L_x_90:
[----:B------:R-:W-:-:S09]  /*0bf0*/  UISETP.NE.OR UP0, UPT, UR8, URZ, UP0 ;  /* 0x000000ff0800728c */ /* 0x000fd20008705670 */
[----:B------:R-:W-:Y:S05]  /*0c00*/  BRA.U !UP0, `(.L_x_81) ;  /* 0x00000001082c7547 */ /* 0x000fea000b800000 */
.L_x_87:
[----:B-----5:R-:W-:-:S04]  /*0c10*/  IADD3 R7, P0, PT, R3, R14, RZ ;  /* 0x0000000e03077210 */ /* 0x020fc80007f1e0ff */
[----:B------:R-:W-:Y:S02]  /*0c20*/  LEA.HI.X.SX32 R8, R14, RZ, 0x1, P0 ;  /* 0x000000ff0e087211 */ /* 0x000fe400000f0eff */
[----:B------:R-:W-:-:S04]  /*0c30*/  LEA R6, P0, R7, UR20, 0x1 ;  /* 0x0000001407067c11 */ /* 0x000fc8000f8008ff */
[----:B------:R-:W-:-:S05]  /*0c40*/  LEA.HI.X R7, R7, UR21, R8, 0x1, P0 ;  /* 0x0000001507077c11 */ /* 0x000fca00080f0c08 */
[----:B------:R-:W2:Y:S01]  /*0c50*/  LDG.E.U16.CONSTANT R6, desc[UR12][R6.64] ;  /* 0x0000000c06067981 */ /* 0x000ea2000c1e9500 */
[----:B------:R-:W-:Y:S01]  /*0c60*/  UIADD3 UR8, UPT, UPT, UR8, 0x1, URZ ;  /* 0x0000000108087890 */ /* 0x000fe2000fffe0ff */
[----:B------:R-:W-:-:S03]  /*0c70*/  IADD3 R14, PT, PT, R14, R0, RZ ;  /* 0x000000000e0e7210 */ /* 0x000fc60007ffe0ff */
[----:B------:R-:W-:Y:S01]  /*0c80*/  UISETP.NE.AND UP0, UPT, UR8, URZ, UPT ;  /* 0x000000ff0800728c */ /* 0x000fe2000bf05270 */
[----:B--2---:R0:W-:Y:S02]  /*0c90*/  STS.U16 [R5], R6 ;  /* 0x0000000605007388 */ /* 0x0041e40000000400 */
[----:B0-----:R-:W-:-:S06]  /*0ca0*/  IADD3 R5, PT, PT, R5, 0x80, RZ ;  /* 0x0000008005057810 */ /* 0x001fcc0007ffe0ff */
[----:B------:R-:W-:Y:S05]  /*0cb0*/  BRA.U UP0, `(.L_x_87) ;  /* 0xfffffffd00d47547 */ /* 0x000fea000b83ffff */
.L_x_81:
[----:B------:R-:W-:Y:S05]  /*0cc0*/  BSYNC.RECONVERGENT B0 ;  /* 0x0000000000007941 */ /* 0x000fea0003800200 */
.L_x_80:
[----:B------:R-:W1:Y:S02]  /*0cd0*/  LDCU UR8, c[0x0][0x3ac] ;  /* 0x00007580ff0877ac */ /* 0x000e640008000800 */
[----:B-1---5:R-:W-:-:S04]  /*0ce0*/  MOV R3, UR8 ;  /* 0x0000000800037c02 */ /* 0x022fc80008000f00 */
[----:B------:R-:W-:-:S13]  /*0cf0*/  ISETP.GE.AND P0, PT, R2, R3, PT ;  /* 0x000000030200720c */ /* 0x000fda0003f06270 */
[----:B------:R-:W-:Y:S05]  /*0d00*/  @P0 EXIT ;  /* 0x000000000000094d */ /* 0x000fea0003800000 */
[----:B------:R-:W1:Y:S02]  /*0d10*/  LDCU.U8 UR8, c[0x0][0x3e0] ;  /* 0x00007c00ff0877ac */ /* 0x000e640008000000 */
[----:B-1----:R-:W-:-:S04]  /*0d20*/  UPRMT UR8, UR8, 0x8880, URZ ;  /* 0x0000888008087896 */ /* 0x002fc800080000ff */
[----:B------:R-:W-:-:S04]  /*0d30*/  UISETP.NE.AND UP0, UPT, UR8, URZ, UPT ;  /* 0x000000ff0800728c */ /* 0x000fc8000bf05270 */
[----:B------:R-:W-:-:S04]  /*0d40*/  UISETP.NE.OR UP0, UPT, UR14, URZ, !UP0 ;  /* 0x000000ff0e00728c */ /* 0x000fc8000c705670 */
[----:B------:R-:W-:-:S09]  /*0d50*/  UISETP.LT.OR UP0, UPT, UR7, 0x1, UP0 ;  /* 0x000000010700788c */ /* 0x000fd20008701670 */
[----:B------:R-:W-:Y:S05]  /*0d60*/  BRA.U UP0, `(.L_x_91) ;  /* 0x0000000100c87547 */ /* 0x000fea000b800000 */
[----:B------:R-:W-:Y:S01]  /*0d70*/  UISETP.LT.AND UP0, UPT, UR10, 0x1, UPT ;  /* 0x000000010a00788c */ /* 0x000fe2000bf01270 */
[----:B0-----:R-:W-:-:S03]  /*0d80*/  IMAD R5, R3, UR16, RZ ;  /* 0x0000001003057c24 */ /* 0x001fc6000f8e02ff */
[----:B------:R-:W-:Y:S02]  /*0d90*/  USEL UR8, UR10, 0x1, !UP0 ;  /* 0x000000010a087887 */ /* 0x000fe4000c000000 */
[----:B------:R-:W-:Y:S02]  /*0da0*/  LEA R5, R5, UR4, 0x2 ;  /* 0x0000000405057c11 */ /* 0x000fe4000f8e10ff */
[----:B------:R-:W-:Y:S02]  /*0db0*/  UIADD3 UR8, UPT, UPT, URZ, -UR8, URZ ;  /* 0x80000008ff087290 */ /* 0x000fe4000fffe0ff */
[----:B------:R-:W-:Y:S02]  /*0dc0*/  LEA R5, R4, R5, 0x2 ;  /* 0x0000000504057211 */ /* 0x000fe400078e10ff */
[----:B------:R-:W-:-:S09]  /*0dd0*/  UISETP.GE.AND UP0, UPT, UR8, URZ, UPT ;  /* 0x000000ff0800728c */ /* 0x000fd2000bf06270 */
[----:B------:R-:W-:Y:S05]  /*0de0*/  BRA.U UP0, `(.L_x_92) ;  /* 0x00000001008c7547 */ /* 0x000fea000b800000 */
[----:B------:R-:W-:Y:S02]  /*0df0*/  UIADD3 UR4, UPT, UPT, URZ, -UR8, URZ ;  /* 0x80000008ff047290 */ /* 0x000fe4000fffe0ff */
[----:B------:R-:W-:Y:S02]  /*0e00*/  UPLOP3.LUT UP0, UPT, UPT, UPT, UPT, 0x80, 0x8 ;  /* 0x000000000008789c */ /* 0x000fe40003f0f070 */
[----:B------:R-:W-:-:S09]  /*0e10*/  UISETP.GT.AND UP1, UPT, UR4, 0x3, UPT ;  /* 0x000000030400788c */ /* 0x000fd2000bf24270 */
[----:B------:R-:W-:Y:S05]  /*0e20*/  BRA.U !UP1, `(.L_x_93) ;  /* 0x0000000109447547 */ /* 0x000fea000b800000 */
[----:B------:R-:W0:Y:S01]  /*0e30*/  LDC.64 R14, c[0x0][0x3a0] ;  /* 0x0000e800ff0e7b82 */ /* 0x000e220000000a00 */
[----:B------:R-:W-:-:S11]  /*0e40*/  UPLOP3.LUT UP0, UPT, UPT, UPT, UPT, 0x40, 0x4 ;  /* 0x000000000004789c */ /* 0x000fd60003f0e870 */
.L_x_94:
[CC--:B-1----:R-:W-:Y:S01]  /*0e50*/  IADD3 R8, PT, PT, R5.reuse, R3.reuse, RZ ;  /* 0x0000000305087210 */ /* 0x0c2fe20007ffe0ff */
[--C-:B0-----:R-:W-:Y:S01]  /*0e60*/  IMAD.WIDE R6, R5, 0x2, R14.reuse ;  /* 0x0000000205067825 */ /* 0x101fe200078e020e */
[----:B------:R-:W-:Y:S02]  /*0e70*/  UIADD3 UR8, UPT, UPT, UR8, 0x4, URZ ;  /* 0x0000000408087890 */ /* 0x000fe4000fffe0ff */
[CC--:B------:R-:W-:Y:S01]  /*0e80*/  IADD3 R10, PT, PT, R8.reuse, R3.reuse, RZ ;  /* 0x00000003080a7210 */ /* 0x0c0fe20007ffe0ff */
[--C-:B------:R-:W-:Y:S01]  /*0e90*/  IMAD.WIDE R8, R8, 0x2, R14.reuse ;  /* 0x0000000208087825 */ /* 0x100fe200078e020e */
[----:B------:R1:W-:Y:S01]  /*0ea0*/  STG.E.64 desc[UR12][R6.64], RZ ;  /* 0x000000ff06007986 */ /* 0x0003e2000c101b0c */
[----:B------:R-:W-:Y:S01]  /*0eb0*/  UISETP.GE.AND UP1, UPT, UR8, -0x3, UPT ;  /* 0xfffffffd0800788c */ /* 0x000fe2000bf26270 */
[CC--:B------:R-:W-:Y:S01]  /*0ec0*/  IADD3 R16, PT, PT, R10.reuse, R3.reuse, RZ ;  /* 0x000000030a107210 */ /* 0x0c0fe20007ffe0ff */
[--C-:B------:R-:W-:Y:S01]  /*0ed0*/  IMAD.WIDE R10, R10, 0x2, R14.reuse ;  /* 0x000000020a0a7825 */ /* 0x100fe200078e020e */
[----:B------:R1:W-:Y:S02]  /*0ee0*/  STG.E.64 desc[UR12][R8.64], RZ ;  /* 0x000000ff08007986 */ /* 0x0003e4000c101b0c */
[C---:B------:R-:W-:Y:S01]  /*0ef0*/  IADD3 R5, PT, PT, R16.reuse, R3, RZ ;  /* 0x0000000310057210 */ /* 0x040fe20007ffe0ff */
[----:B------:R-:W-:Y:S01]  /*0f00*/  IMAD.WIDE R12, R16, 0x2, R14 ;  /* 0x00000002100c7825 */ /* 0x000fe200078e020e */
[----:B------:R1:W-:Y:S04]  /*0f10*/  STG.E.64 desc[UR12][R10.64], RZ ;  /* 0x000000ff0a007986 */ /* 0x0003e8000c101b0c */
[----:B------:R1:W-:Y:S01]  /*0f20*/  STG.E.64 desc[UR12][R12.64], RZ ;  /* 0x000000ff0c007986 */ /* 0x0003e2000c101b0c */
[----:B------:R-:W-:Y:S05]  /*0f30*/  BRA.U !UP1, `(.L_x_94) ;  /* 0xfffffffd09c47547 */ /* 0x000fea000b83ffff */
.L_x_93:
[----:B------:R-:W-:-:S04]  /*0f40*/  UIADD3 UR4, UPT, UPT, URZ, -UR8, URZ ;  /* 0x80000008ff047290 */ /* 0x000fc8000fffe0ff */
[----:B------:R-:W-:-:S09]  /*0f50*/  UISETP.GT.AND UP1, UPT, UR4, 0x1, UPT ;  /* 0x000000010400788c */ /* 0x000fd2000bf24270 */
[----:B------:R-:W-:Y:S05]  /*0f60*/  BRA.U !UP1, `(.L_x_95) ;  /* 0x0000000109247547 */ /* 0x000fea000b800000 */
[----:B-1----:R-:W0:Y:S01]  /*0f70*/  LDC.64 R8, c[0x0][0x3a0] ;  /* 0x0000e800ff087b82 */ /* 0x002e220000000a00 */
[CC--:B------:R-:W-:Y:S01]  /*0f80*/  IADD3 R10, PT, PT, R5.reuse, R3.reuse, RZ ;  /* 0x00000003050a7210 */ /* 0x0c0fe20007ffe0ff */
[----:B------:R-:W-:Y:S02]  /*0f90*/  UIADD3 UR8, UPT, UPT, UR8, 0x2, URZ ;  /* 0x0000000208087890 */ /* 0x000fe4000fffe0ff */
[----:B------:R-:W-:Y:S01]  /*0fa0*/  UPLOP3.LUT UP0, UPT, UPT, UPT, UPT, 0x40, 0x4 ;  /* 0x000000000004789c */ /* 0x000fe20003f0e870 */
[----:B0-----:R-:W-:Y:S01]  /*0fb0*/  IMAD.WIDE R6, R5, 0x2, R8 ;  /* 0x0000000205067825 */ /* 0x001fe200078e0208 */
[----:B------:R-:W-:-:S03]  /*0fc0*/  IADD3 R5, PT, PT, R10, R3, RZ ;  /* 0x000000030a057210 */ /* 0x000fc60007ffe0ff */
[----:B------:R-:W-:Y:S01]  /*0fd0*/  IMAD.WIDE R8, R10, 0x2, R8 ;  /* 0x000000020a087825 */ /* 0x000fe200078e0208 */
[----:B------:R0:W-:Y:S04]  /*0fe0*/  STG.E.64 desc[UR12][R6.64], RZ ;  /* 0x000000ff06007986 */ /* 0x0001e8000c101b0c */
[----:B------:R0:W-:Y:S02]  /*0ff0*/  STG.E.64 desc[UR12][R8.64], RZ ;  /* 0x000000ff08007986 */ /* 0x0001e4000c101b0c */
.L_x_95:
[----:B------:R-:W-:-:S09]  /*1000*/  UISETP.NE.OR UP0, UPT, UR8, URZ, UP0 ;  /* 0x000000ff0800728c */ /* 0x000fd20008705670 */
[----:B------:R-:W-:Y:S05]  /*1010*/  BRA.U !UP0, `(.L_x_91) ;  /* 0x00000001081c7547 */ /* 0x000fea000b800000 */
.L_x_92:
[----:B01----:R-:W0:Y:S02]  /*1020*/  LDC.64 R6, c[0x0][0x3a0] ;  /* 0x0000e800ff067b82 */ /* 0x003e240000000a00 */
.L_x_96:
[C---:B0-----:R-:W-:Y:S01]  /*1030*/  IMAD.WIDE R8, R5.reuse, 0x2, R6 ;  /* 0x0000000205087825 */ /* 0x041fe200078e0206 */
[----:B------:R-:W-:Y:S01]  /*1040*/  UIADD3 UR8, UPT, UPT, UR8, 0x1, URZ ;  /* 0x0000000108087890 */ /* 0x000fe2000fffe0ff */
[----:B------:R-:W-:-:S03]  /*1050*/  IADD3 R5, PT, PT, R5, R3, RZ ;  /* 0x0000000305057210 */ /* 0x000fc60007ffe0ff */
[----:B------:R2:W-:Y:S01]  /*1060*/  STG.E.64 desc[UR12][R8.64], RZ ;  /* 0x000000ff08007986 */ /* 0x0005e2000c101b0c */
[----:B------:R-:W-:-:S09]  /*1070*/  UISETP.NE.AND UP0, UPT, UR8, URZ, UPT ;  /* 0x000000ff0800728c */ /* 0x000fd2000bf05270 */
[----:B--2---:R-:W-:Y:S05]  /*1080*/  BRA.U UP0, `(.L_x_96) ;  /* 0xfffffffd00e87547 */ /* 0x004fea000b83ffff */
.L_x_91:
[----:B------:R-:W2:Y:S01]  /*1090*/  LDCU.64 UR10, c[0x0][0x3b8] ;  /* 0x00007700ff0a77ac */ /* 0x000ea20008000a00 */
[----:B------:R-:W-:Y:S01]  /*10a0*/  BAR.SYNC.DEFER_BLOCKING 0x0 ;  /* 0x0000000000007b1d */ /* 0x000fe20000010000 */
[----:B------:R-:W-:Y:S01]  /*10b0*/  ISETP.LE.AND P0, PT, R0, UR5, PT ;  /* 0x0000000500007c0c */ /* 0x000fe2000bf03270 */
[----:B------:R-:W-:-:S04]  /*10c0*/  USHF.L.U32 UR8, UR14, 0x7, URZ ;  /* 0x000000070e087899 */ /* 0x000fc800080006ff */
[----:B--2---:R-:W-:-:S06]  /*10d0*/  UIMAD.WIDE.U32 UR8, UR8, 0x2, UR10 ;  /* 0x00000002080878a5 */ /* 0x004fcc000f8e000a */
[----:B01----:R-:W-:Y:S02]  /*10e0*/  MOV R6, UR8 ;  /* 0x0000000800067c02 */ /* 0x003fe40008000f00 */
[----:B------:R-:W-:Y:S01]  /*10f0*/  MOV R7, UR9 ;  /* 0x0000000900077c02 */ /* 0x000fe20008000f00 */
[----:B------:R-:W-:Y:S06]  /*1100*/  @P0 BRA `(.L_x_97) ;  /* 0x0000000000e40947 */ /* 0x000fec0003800000 */
[----:B------:R-:W-:Y:S01]  /*1110*/  MOV R12, UR8 ;  /* 0x00000008000c7c02 */ /* 0x000fe20008000f00 */
[----:B------:R-:W0:Y:S01]  /*1120*/  LDC.64 R8, c[0x0][0x390] ;  /* 0x0000e400ff087b82 */ /* 0x000e220000000a00 */
[----:B------:R-:W-:-:S05]  /*1130*/  MOV R13, UR9 ;  /* 0x00000009000d7c02 */ /* 0x000fca0008000f00 */
[----:B------:R1:W5:Y:S01]  /*1140*/  LDG.E.U16.CONSTANT R16, desc[UR12][R12.64] ;  /* 0x0000000c0c107981 */ /* 0x000362000c1e9500 */
[----:B------:R-:W-:Y:S01]  /*1150*/  SHF.R.S32.HI R5, RZ, 0x1f, R2 ;  /* 0x0000001fff057819 */ /* 0x000fe20000011402 */
[----:B------:R-:W2:Y:S01]  /*1160*/  LDC.64 R10, c[0x0][0x398] ;  /* 0x0000e600ff0a7b82 */ /* 0x000ea20000000a00 */
[----:B------:R-:W-:Y:S01]  /*1170*/  SHF.L.U32 R4, R4, 0x4, RZ ;  /* 0x0000000404047819 */ /* 0x000fe200000006ff */
[----:B------:R-:W-:Y:S01]  /*1180*/  HFMA2 R19, -RZ, RZ, 0, 0 ;  /* 0x00000000ff137431 */ /* 0x000fe200000001ff */
[----:B------:R-:W-:Y:S01]  /*1190*/  LEA.HI R5, R5, R2, RZ, 0x3 ;  /* 0x0000000205057211 */ /* 0x000fe200078f18ff */
[----:B------:R-:W-:Y:S01]  /*11a0*/  UMOV UR4, UR5 ;  /* 0x0000000500047c82 */ /* 0x000fe20008000000 */
[----:B------:R-:W-:Y:S02]  /*11b0*/  LOP3.LUT R17, R4, 0x10, RZ, 0xc0, !PT ;  /* 0x0000001004117812 */ /* 0x000fe400078ec0ff */
[----:B------:R-:W-:-:S07]  /*11c0*/  SHF.R.S32.HI R18, RZ, 0x3, R5 ;  /* 0x00000003ff127819 */ /* 0x000fce0000011405 */
.L_x_98:
[----:B-1---5:R-:W-:-:S05]  /*11d0*/  IADD3 R12, PT, PT, R16, R19, RZ ;  /* 0x00000013100c7210 */ /* 0x022fca0007ffe0ff */
[----:B------:R-:W-:-:S05]  /*11e0*/  IMAD R4, R12, R3, RZ ;  /* 0x000000030c047224 */ /* 0x000fca00078e02ff */
[----:B------:R-:W-:-:S04]  /*11f0*/  SHF.R.S32.HI R5, RZ, 0x1f, R4 ;  /* 0x0000001fff057819 */ /* 0x000fc80000011404 */
[----:B------:R-:W-:-:S04]  /*1200*/  LEA.HI R5, R5, R4, RZ, 0x3 ;  /* 0x0000000405057211 */ /* 0x000fc800078f18ff */
[----:B------:R-:W-:-:S05]  /*1210*/  LEA.HI.SX32 R5, R5, R18, 0x1d ;  /* 0x0000001205057211 */ /* 0x000fca00078feaff */
[----:B0-----:R-:W-:-:S06]  /*1220*/  IMAD.WIDE R4, R5, 0x4, R8 ;  /* 0x0000000405047825 */ /* 0x001fcc00078e0208 */
[----:B------:R-:W3:Y:S01]  /*1230*/  LDG.E.CONSTANT R4, desc[UR12][R4.64] ;  /* 0x0000000c04047981 */ /* 0x000ee2000c1e9900 */
[----:B------:R-:W-:Y:S01]  /*1240*/  USHF.L.U32 UR8, UR4, 0x1, URZ ;  /* 0x0000000104087899 */ /* 0x000fe200080006ff */
[----:B--2---:R-:W-:-:S03]  /*1250*/  IMAD.WIDE.U32 R12, R12, 0x2, R10 ;  /* 0x000000020c0c7825 */ /* 0x004fc600078e000a */
[----:B------:R-:W-:-:S03]  /*1260*/  UIMAD.WIDE.U32 UR8, UR8, 0x2, UR10 ;  /* 0x00000002080878a5 */ /* 0x000fc6000f8e000a */
[----:B------:R-:W2:Y:S03]  /*1270*/  LDG.E.U16.CONSTANT R12, desc[UR12][R12.64] ;  /* 0x0000000c0c0c7981 */ /* 0x000ea6000c1e9500 */
[----:B------:R-:W-:Y:S02]  /*1280*/  MOV R15, UR9 ;  /* 0x00000009000f7c02 */ /* 0x000fe40008000f00 */
[----:B------:R-:W-:-:S05]  /*1290*/  MOV R14, UR8 ;  /* 0x00000008000e7c02 */ /* 0x000fca0008000f00 */
[----:B------:R0:W4:Y:S01]  /*12a0*/  LDG.E.U16.CONSTANT R15, desc[UR12][R14.64+0x2] ;  /* 0x0000020c0e0f7981 */ /* 0x000122000c1e9500 */
[----:B---3--:R-:W-:-:S04]  /*12b0*/  SHF.R.U32.HI R20, RZ, R17, R4 ;  /* 0x00000011ff147219 */ /* 0x008fc80000011604 */
[--C-:B------:R-:W-:Y:S02]  /*12c0*/  SHF.R.U32.HI R22, RZ, 0x4, R20.reuse ;  /* 0x00000004ff167819 */ /* 0x100fe40000011614 */
[----:B------:R-:W-:Y:S02]  /*12d0*/  SHF.R.U32.HI R4, RZ, 0x8, R20 ;  /* 0x00000008ff047819 */ /* 0x000fe40000011614 */
[----:B------:R-:W-:Y:S02]  /*12e0*/  LOP3.LUT R22, R22, 0xf, RZ, 0xc0, !PT ;  /* 0x0000000f16167812 */ /* 0x000fe400078ec0ff */
[----:B------:R-:W-:-:S03]  /*12f0*/  LOP3.LUT R4, R4, 0xf, RZ, 0xc0, !PT ;  /* 0x0000000f04047812 */ /* 0x000fc600078ec0ff */
[----:B------:R-:W-:Y:S01]  /*1300*/  IMAD R5, R22, R22, R22 ;  /* 0x0000001616057224 */ /* 0x000fe200078e0216 */
[----:B------:R-:W-:Y:S02]  /*1310*/  LOP3.LUT R21, R20, 0xf, RZ, 0xc0, !PT ;  /* 0x0000000f14157812 */ /* 0x000fe400078ec0ff */
[----:B------:R-:W-:Y:S02]  /*1320*/  SHF.R.U32.HI R20, RZ, 0xc, R20 ;  /* 0x0000000cff147819 */ /* 0x000fe40000011614 */
[----:B------:R-:W-:Y:S01]  /*1330*/  IADD3 R22, PT, PT, R22, 0x1, R5 ;  /* 0x0000000116167810 */ /* 0x000fe20007ffe005 */
[----:B------:R-:W-:Y:S01]  /*1340*/  IMAD R5, R4, R4, R4 ;  /* 0x0000000404057224 */ /* 0x000fe200078e0204 */
[----:B------:R-:W-:Y:S01]  /*1350*/  LOP3.LUT R20, R20, 0xf, RZ, 0xc0, !PT ;  /* 0x0000000f14147812 */ /* 0x000fe200078ec0ff */
[----:B------:R-:W-:-:S03]  /*1360*/  IMAD R24, R21, R21, R21 ;  /* 0x0000001515187224 */ /* 0x000fc600078e0215 */
[----:B0-----:R-:W-:Y:S01]  /*1370*/  IADD3 R14, PT, PT, R4, 0x1, R5 ;  /* 0x00000001040e7810 */ /* 0x001fe20007ffe005 */
[----:B------:R-:W-:Y:S01]  /*1380*/  IMAD R5, R20, R20, R20 ;  /* 0x0000001414057224 */ /* 0x000fe200078e0214 */
[----:B------:R-:W-:-:S04]  /*1390*/  IADD3 R24, PT, PT, R21, 0x1, R24 ;  /* 0x0000000115187810 */ /* 0x000fc80007ffe018 */
[----:B------:R-:W-:Y:S01]  /*13a0*/  IADD3 R5, PT, PT, R20, 0x1, R5 ;  /* 0x0000000114057810 */ /* 0x000fe20007ffe005 */
[----:B------:R-:W-:Y:S08]  /*13b0*/  I2F.F16 R13, R22 ;  /* 0x00000016000d7306 */ /* 0x000ff00000200c00 */
[----:B------:R-:W0:Y:S08]  /*13c0*/  I2F.F16 R24, R24 ;  /* 0x0000001800187306 */ /* 0x000e300000200c00 */
[----:B------:R-:W-:Y:S08]  /*13d0*/  I2F.F16 R14, R14 ;  /* 0x0000000e000e7306 */ /* 0x000ff00000200c00 */
[----:B------:R-:W1:Y:S01]  /*13e0*/  I2F.F16 R5, R5 ;  /* 0x0000000500057306 */ /* 0x000e620000200c00 */
[----:B0-----:R-:W-:-:S02]  /*13f0*/  PRMT R13, R24, 0x5410, R13 ;  /* 0x00005410180d7816 */ /* 0x001fc4000000000d */
[----:B----4-:R-:W-:Y:S02]  /*1400*/  R2UR UR8, R15 ;  /* 0x000000000f0872ca */ /* 0x010fe400000e0000 */
[----:B------:R-:W-:Y:S01]  /*1410*/  LEA R4, R19, R1, 0x3 ;  /* 0x0000000113047211 */ /* 0x000fe200078e18ff */
[----:B--2---:R-:W-:Y:S01]  /*1420*/  HMUL2 R20, R13, R12.H0_H0 ;  /* 0x2000000c0d147232 */ /* 0x004fe20000000000 */
[----:B-1----:R-:W-:-:S05]  /*1430*/  PRMT R5, R14, 0x5410, R5 ;  /* 0x000054100e057816 */ /* 0x002fca0000000005 */
[----:B------:R-:W-:-:S05]  /*1440*/  HMUL2 R21, R5, R12.H0_H0 ;  /* 0x2000000c05157232 */ /* 0x000fca0000000000 */
[----:B------:R3:W-:Y:S01]  /*1450*/  STL.64 [R4], R20 ;  /* 0x0000001404007387 */ /* 0x0007e20000100a00 */
[----:B------:R-:W-:-:S04]  /*1460*/  UIADD3 UR4, UPT, UPT, UR8, UR4, URZ ;  /* 0x0000000408047290 */ /* 0x000fc8000fffe0ff */
[----:B------:R-:W-:Y:S01]  /*1470*/  UISETP.GE.AND UP0, UPT, UR4, UR6, UPT ;  /* 0x000000060400728c */ /* 0x000fe2000bf06270 */
[----:B------:R-:W-:-:S08]  /*1480*/  IADD3 R19, PT, PT, R19, 0x1, RZ ;  /* 0x0000000113137810 */ /* 0x000fd00007ffe0ff */
[----:B---3--:R-:W-:Y:S05]  /*1490*/  BRA.U !UP0, `(.L_x_98) ;  /* 0xfffffffd084c7547 */ /* 0x008fea000b83ffff */
.L_x_97:
[----:B------:R-:W5:Y:S01]  /*14a0*/  LDL.64 R4, [R1] ;  /* 0x0000000001047983 */ /* 0x000f620000100a00 */
[----:B------:R-:W0:Y:S03]  /*14b0*/  LDCU UR15, c[0x0][0x3c8] ;  /* 0x00007900ff0f77ac */ /* 0x000e260008000800 */
[----:B------:R1:W5:Y:S01]  /*14c0*/  LDG.E.U16.CONSTANT R25, desc[UR12][R6.64+0x2] ;  /* 0x0000020c06197981 */ /* 0x000362000c1e9500 */
[----:B------:R-:W2:Y:S01]  /*14d0*/  LDCU UR17, c[0x0][0x3cc] ;  /* 0x00007980ff1177ac */ /* 0x000ea20008000800 */
[----:B------:R-:W3:Y:S01]  /*14e0*/  LDCU UR18, c[0x0][0x3d0] ;  /* 0x00007a00ff1277ac */ /* 0x000ee20008000800 */
[----:B------:R-:W4:Y:S01]  /*14f0*/  LDCU UR19, c[0x0][0x3d4] ;  /* 0x00007a80ff1377ac */ /* 0x000f220008000800 */
[----:B------:R-:W4:Y:S01]  /*1500*/  LDCU UR20, c[0x0][0x3d8] ;  /* 0x00007b00ff1477ac */ /* 0x000f220008000800 */
[----:B0-----:R-:W-:Y:S02]  /*1510*/  UISETP.LT.AND UP0, UPT, UR5, UR15, UPT ;  /* 0x0000000f0500728c */ /* 0x001fe4000bf01270 */
[----:B------:R-:W-:-:S02]  /*1520*/  UISETP.GT.AND UP4, UPT, UR5, UR15, UPT ;  /* 0x0000000f0500728c */ /* 0x000fc4000bf84270 */
[----:B------:R-:W-:Y:S01]  /*1530*/  USEL UR4, UR5, UR15, UP0 ;  /* 0x0000000f05047287 */ /* 0x000fe20008000000 */
[----:B-1----:R-:W-:-:S03]  /*1540*/  HFMA2 R6, -RZ, RZ, 0, 0 ;  /* 0x00000000ff067431 */ /* 0x002fc600000001ff */
[----:B------:R-:W-:Y:S01]  /*1550*/  USHF.R.S32.HI UR8, URZ, 0x1f, UR4 ;  /* 0x0000001fff087899 */ /* 0x000fe20008011404 */
[----:B------:R-:W-:Y:S02]  /*1560*/  MOV R9, RZ ;  /* 0x000000ff00097202 */ /* 0x000fe40000000f00 */
[----:B------:R-:W-:Y:S01]  /*1570*/  CS2R R10, SRZ ;  /* 0x00000000000a7805 */ /* 0x000fe2000001ff00 */
[----:B------:R-:W-:Y:S02]  /*1580*/  ULEA.HI UR8, UR8, UR4, URZ, 0x5 ;  /* 0x0000000408087291 */ /* 0x000fe4000f8f28ff */
[----:B--2---:R-:W-:Y:S02]  /*1590*/  UISETP.GT.AND UP0, UPT, UR5, UR17, UPT ;  /* 0x000000110500728c */ /* 0x004fe4000bf04270 */
[----:B---3--:R-:W-:Y:S02]  /*15a0*/  UISETP.GT.AND UP1, UPT, UR5, UR18, UPT ;  /* 0x000000120500728c */ /* 0x008fe4000bf24270 */
[----:B----4-:R-:W-:-:S02]  /*15b0*/  UISETP.GT.AND UP2, UPT, UR5, UR19, UPT ;  /* 0x000000130500728c */ /* 0x010fc4000bf44270 */
[----:B------:R-:W-:Y:S02]  /*15c0*/  UISETP.GT.AND UP3, UPT, UR5, UR20, UPT ;  /* 0x000000140500728c */ /* 0x000fe4000bf64270 */
[----:B------:R-:W-:Y:S01]  /*15d0*/  USHF.R.S32.HI UR9, URZ, 0x5, UR8 ;  /* 0x00000005ff097899 */ /* 0x000fe20008011408 */
[----:B------:R-:W-:Y:S01]  /*15e0*/  UMOV UR4, URZ ;  /* 0x000000ff00047c82 */ /* 0x000fe20008000000 */
[----:B------:R-:W-:Y:S10]  /*15f0*/  BRA.U !UP4, `(.L_x_99) ;  /* 0x000000010c207547 */ /* 0x000ff4000b800000 */
[----:B------:R-:W0:Y:S02]  /*1600*/  LDCU UR4, c[0x0][0x3cc] ;  /* 0x00007980ff0477ac */ /* 0x000e240008000800 */
[----:B0-----:R-:W-:-:S04]  /*1610*/  UISETP.LT.AND UP4, UPT, UR5, UR4, UPT ;  /* 0x000000040500728c */ /* 0x001fc8000bf81270 */
[----:B------:R-:W-:-:S04]  /*1620*/  USEL UR4, UR5, UR4, UP4 ;  /* 0x0000000405047287 */ /* 0x000fc8000a000000 */
[----:B------:R-:W-:-:S04]  /*1630*/  UIADD3 UR4, UPT, UPT, UR4, -UR15, URZ ;  /* 0x8000000f04047290 */ /* 0x000fc8000fffe0ff */
[----:B------:R-:W-:-:S04]  /*1640*/  USHF.R.S32.HI UR8, URZ, 0x1f, UR4 ;  /* 0x0000001fff087899 */ /* 0x000fc80008011404 */
[----:B------:R-:W-:-:S04]  /*1650*/  ULEA.HI UR8, UR8, UR4, URZ, 0x5 ;  /* 0x0000000408087291 */ /* 0x000fc8000f8f28ff */
[----:B------:R-:W-:-:S04]  /*1660*/  USHF.R.S32.HI UR8, URZ, 0x5, UR8 ;  /* 0x00000005ff087899 */ /* 0x000fc80008011408 */
[----:B------:R-:W-:-:S12]  /*1670*/  UIMAD UR4, UR8, 0x6, URZ ;  /* 0x00000006080478a4 */ /* 0x000fd8000f8e02ff */
.L_x_99:
[----:B------:R-:W-:Y:S05]  /*1680*/  BRA.U !UP0, `(.L_x_100) ;  /* 0x00000001081c7547 */ /* 0x000fea000b800000 */
[----:B------:R-:W0:Y:S02]  /*1690*/  LDC R6, c[0x0][0x3d0] ;  /* 0x0000f400ff067b82 */ /* 0x000e240000000800 */
[----:B0-----:R-:W-:-:S04]  /*16a0*/  VIMNMX R6, PT, PT, R6, UR5, PT ;  /* 0x0000000506067c48 */ /* 0x001fc8000bfe0100 */
[----:B------:R-:W-:-:S04]  /*16b0*/  IADD3 R6, PT, PT, R6, -UR17, RZ ;  /* 0x8000001106067c10 */ /* 0x000fc8000fffe0ff */
[----:B------:R-:W-:-:S04]  /*16c0*/  SHF.R.S32.HI R7, RZ, 0x1f, R6 ;  /* 0x0000001fff077819 */ /* 0x000fc80000011406 */
[----:B------:R-:W-:-:S04]  /*16d0*/  LEA.HI R7, R7, R6, RZ, 0x5 ;  /* 0x0000000607077211 */ /* 0x000fc800078f28ff */
[----:B------:R-:W-:-:S04]  /*16e0*/  SHF.R.S32.HI R7, RZ, 0x5, R7 ;  /* 0x00000005ff077819 */ /* 0x000fc80000011407 */
[----:B------:R-:W-:-:S07]  /*16f0*/  LEA R6, R7, R7, 0x2 ;  /* 0x0000000707067211 */ /* 0x000fce00078e10ff */
.L_x_100:
[----:B------:R-:W-:Y:S05]  /*1700*/  BRA.U !UP1, `(.L_x_101) ;  /* 0x00000001091c7547 */ /* 0x000fea000b800000 */
[----:B------:R-:W0:Y:S02]  /*1710*/  LDC R7, c[0x0][0x3d4] ;  /* 0x0000f500ff077b82 */ /* 0x000e240000000800 */
[----:B0-----:R-:W-:-:S04]  /*1720*/  VIMNMX R7, PT, PT, R7, UR5, PT ;  /* 0x0000000507077c48 */ /* 0x001fc8000bfe0100 */
[----:B------:R-:W-:-:S04]  /*1730*/  IADD3 R7, PT, PT, R7, -UR18, RZ ;  /* 0x8000001207077c10 */ /* 0x000fc8000fffe0ff */
[----:B------:R-:W-:-:S04]  /*1740*/  SHF.R.S32.HI R8, RZ, 0x1f, R7 ;  /* 0x0000001fff087819 */ /* 0x000fc80000011407 */
[----:B------:R-:W-:-:S04]  /*1750*/  LEA.HI R8, R8, R7, RZ, 0x5 ;  /* 0x0000000708087211 */ /* 0x000fc800078f28ff */
[----:B------:R-:W-:-:S04]  /*1760*/  SHF.R.S32.HI R8, RZ, 0x5, R8 ;  /* 0x00000005ff087819 */ /* 0x000fc80000011408 */
[----:B------:R-:W-:-:S07]  /*1770*/  SHF.L.U32 R9, R8, 0x2, RZ ;  /* 0x0000000208097819 */ /* 0x000fce00000006ff */
.L_x_101:
        /* <DEDUP_REMOVED lines=8> */
.L_x_102:
        /* <DEDUP_REMOVED lines=8> */
.L_x_103:
[----:B------:R-:W-:Y:S01]  /*1880*/  ULEA UR4, UR9, UR4, 0x3 ;  /* 0x0000000409047291 */ /* 0x000fe2000f8e18ff */
[----:B------:R-:W0:Y:S01]  /*1890*/  S2UR UR8, SR_CgaCtaId ;  /* 0x00000000000879c3 */ /* 0x000e220000008800 */
[----:B------:R-:W1:Y:S01]  /*18a0*/  LDCU.64 UR18, c[0x0][0x388] ;  /* 0x00007100ff1277ac */ /* 0x000e620008000a00 */
[----:B------:R-:W-:Y:S02]  /*18b0*/  VIMNMX R0, PT, PT, R0, UR15, PT ;  /* 0x0000000f00007c48 */ /* 0x000fe4000bfe0100 */
[----:B------:R-:W-:Y:S02]  /*18c0*/  PRMT R8, RZ, 0x5410, RZ ;  /* 0x00005410ff087816 */ /* 0x000fe400000000ff */
[----:B------:R-:W-:Y:S01]  /*18d0*/  IADD3 R6, PT, PT, R9, UR4, R6 ;  /* 0x0000000409067c10 */ /* 0x000fe2000fffe006 */
[----:B------:R-:W-:Y:S01]  /*18e0*/  UMOV UR4, 0x400 ;  /* 0x0000040000047882 */ /* 0x000fe20000000000 */
[----:B------:R-:W-:Y:S02]  /*18f0*/  PRMT R9, RZ, 0x5410, RZ ;  /* 0x00005410ff097816 */ /* 0x000fe400000000ff */
[----:B------:R-:W-:-:S02]  /*1900*/  IADD3 R6, PT, PT, R11, R6, R10 ;  /* 0x000000060b067210 */ /* 0x000fc40007ffe00a */
[----:B------:R-:W-:Y:S02]  /*1910*/  PRMT R10, RZ, 0x5410, RZ ;  /* 0x00005410ff0a7816 */ /* 0x000fe400000000ff */
[----:B------:R-:W-:Y:S01]  /*1920*/  PRMT R11, RZ, 0x5410, RZ ;  /* 0x00005410ff0b7816 */ /* 0x000fe200000000ff */
[----:B------:R-:W-:Y:S01]  /*1930*/  IMAD R7, R6, R3, RZ ;  /* 0x0000000306077224 */ /* 0x000fe200078e02ff */
[----:B------:R-:W-:Y:S02]  /*1940*/  SHF.R.S32.HI R6, RZ, 0x1f, R2 ;  /* 0x0000001fff067819 */ /* 0x000fe40000011402 */
[----:B------:R-:W-:Y:S02]  /*1950*/  PRMT R24, RZ, 0x5410, RZ ;  /* 0x00005410ff187816 */ /* 0x000fe400000000ff */
[----:B------:R-:W-:Y:S02]  /*1960*/  IADD3 R2, P0, PT, R2, R7, RZ ;  /* 0x0000000702027210 */ /* 0x000fe40007f1e0ff */
[----:B-----5:R-:W-:-:S02]  /*1970*/  IADD3 R25, PT, PT, R25, UR5, RZ ;  /* 0x0000000519197c10 */ /* 0x020fc4000fffe0ff */
[----:B------:R-:W-:Y:S01]  /*1980*/  LEA.HI.X.SX32 R7, R7, R6, 0x1, P0 ;  /* 0x0000000607077211 */ /* 0x000fe200000f0eff */
[----:B0-----:R-:W-:Y:S01]  /*1990*/  ULEA UR4, UR8, UR4, 0x18 ;  /* 0x0000000408047291 */ /* 0x001fe2000f8ec0ff */
[----:B------:R-:W-:Y:S02]  /*19a0*/  ISETP.GT.AND P0, PT, R0, UR5, PT ;  /* 0x0000000500007c0c */ /* 0x000fe4000bf04270 */
[C---:B------:R-:W-:Y:S02]  /*19b0*/  SHF.L.U32 R6, R2.reuse, 0x2, RZ ;  /* 0x0000000202067819 */ /* 0x040fe400000006ff */
[----:B------:R-:W-:Y:S02]  /*19c0*/  SHF.L.U64.HI R7, R2, 0x2, R7 ;  /* 0x0000000202077819 */ /* 0x000fe40000010207 */
[----:B-1----:R-:W-:Y:S02]  /*19d0*/  IADD3 R58, P1, PT, R6, UR18, RZ ;  /* 0x00000012063a7c10 */ /* 0x002fe4000ff3e0ff */
[----:B------:R-:W-:Y:S01]  /*19e0*/  PRMT R2, R4, 0x7610, R4 ;  /* 0x0000761004027816 */ /* 0x000fe20000000004 */
[----:B------:R-:W-:Y:S01]  /*19f0*/  HFMA2 R4, -RZ, RZ, 0, 0 ;  /* 0x00000000ff047431 */ /* 0x000fe200000001ff */
[----:B------:R-:W-:-:S02]  /*1a00*/  IADD3.X R59, PT, PT, R7, UR19, RZ, P1, !PT ;  /* 0x00000013073b7c10 */ /* 0x000fc40008ffe4ff */
[----:B------:R-:W-:Y:S02]  /*1a10*/  PRMT R0, R5, 0x7610, R5 ;  /* 0x0000761005007816 */ /* 0x000fe40000000005 */
[----:B------:R-:W-:Y:S02]  /*1a20*/  PRMT R5, RZ, 0x5410, RZ ;  /* 0x00005410ff057816 */ /* 0x000fe400000000ff */
[----:B------:R-:W-:Y:S02]  /*1a30*/  PRMT R6, RZ, 0x5410, RZ ;  /* 0x00005410ff067816 */ /* 0x000fe400000000ff */
[----:B------:R-:W-:Y:S02]  /*1a40*/  PRMT R7, RZ, 0x5410, RZ ;  /* 0x00005410ff077816 */ /* 0x000fe400000000ff */
[----:B------:R-:W-:Y:S02]  /*1a50*/  MOV R12, R58 ;  /* 0x0000003a000c7202 */ /* 0x000fe40000000f00 */
[----:B------:R-:W-:Y:S01]  /*1a60*/  MOV R13, R59 ;  /* 0x0000003b000d7202 */ /* 0x000fe20000000f00 */
[----:B------:R-:W-:Y:S06]  /*1a70*/  @!P0 BRA `(.L_x_104) ;  /* 0x0000005c00788947 */ /* 0x000fec0003800000 */
[----:B------:R-:W-:Y:S01]  /*1a80*/  UIMAD.WIDE.U32 UR8, UR14, 0x100, UR10 ;  /* 0x000001000e0878a5 */ /* 0x000fe2000f8e000a */
[----:B------:R-:W-:Y:S01]  /*1a90*/  MOV R4, RZ ;  /* 0x000000ff00047202 */ /* 0x000fe20000000f00 */
[----:B------:R-:W-:Y:S01]  /*1aa0*/  UISETP.LT.AND UP1, UPT, UR6, UR15, UPT ;  /* 0x0000000f0600728c */ /* 0x000fe2000bf21270 */
[----:B------:R-:W-:Y:S01]  /*1ab0*/  PRMT R5, R5, 0x5410, RZ ;  /* 0x0000541005057816 */ /* 0x000fe200000000ff */
[----:B------:R-:W-:Y:S01]  /*1ac0*/  UIADD3 UR7, UP0, UPT, UR8, 0x2, URZ ;  /* 0x0000000208077890 */ /* 0x000fe2000ff1e0ff */
[----:B------:R-:W0:Y:S03]  /*1ad0*/  LDCU.64 UR10, c[0x0][0x3a8] ;  /* 0x00007500ff0a77ac */ /* 0x000e260008000a00 */
[----:B------:R-:W-:Y:S02]  /*1ae0*/  UIADD3.X UR9, UPT, UPT, URZ, UR9, URZ, UP0, !UPT ;  /* 0x00000009ff097290 */ /* 0x000fe400087fe4ff */
[----:B------:R-:W-:Y:S01]  /*1af0*/  MOV R22, UR7 ;  /* 0x0000000700167c02 */ /* 0x000fe20008000f00 */
[----:B------:R-:W-:-:S03]  /*1b00*/  USEL UR8, UR6, UR15, UP1 ;  /* 0x0000000f06087287 */ /* 0x000fc60008800000 */
[----:B------:R-:W-:-:S09]  /*1b10*/  MOV R23, UR9 ;  /* 0x0000000900177c02 */ /* 0x000fd20008000f00 */
.L_x_109:
[----:B------:R-:W-:Y:S02]  /*1b20*/  ISETP.NE.AND P0, PT, R25, UR5, PT ;  /* 0x0000000519007c0c */ /* 0x000fe4000bf05270 */
[----:B------:R-:W-:Y:S02]  /*1b30*/  MOV R20, R58 ;  /* 0x0000003a00147202 */ /* 0x000fe40000000f00 */
[----:B------:R-:W-:-:S05]  /*1b40*/  MOV R21, R59 ;  /* 0x0000003b00157202 */ /* 0x000fca0000000f00 */
[----:B-----5:R1:W5:Y:S04]  /*1b50*/  LDG.E.128.CONSTANT R12, desc[UR12][R20.64] ;  /* 0x0000000c140c7981 */ /* 0x020368000c1e9d00 */
[C---:B0-----:R-:W-:Y:S01]  /*1b60*/  @!P0 LEA R16, R4.reuse, R1, 0x3 ;  /* 0x0000000104108211 */ /* 0x041fe200078e18ff */
[----:B------:R-:W2:Y:S04]  /*1b70*/  @!P0 LDG.E.U16.CONSTANT R17, desc[UR12][R22.64] ;  /* 0x0000000c16118981 */ /* 0x000ea8000c1e9500 */
[----:B------:R-:W3:Y:S01]  /*1b80*/  @!P0 LDL.64 R18, [R16+0x8] ;  /* 0x0000080010128983 */ /* 0x000ee20000100a00 */
[----:B------:R-:W4:Y:S01]  /*1b90*/  S2UR UR16, SR_CTAID.Y ;  /* 0x00000000001079c3 */ /* 0x000f220000002600 */
[----:B------:R-:W-:-:S04]  /*1ba0*/  @!P0 IADD3 R3, PT, PT, R4, 0x1, RZ ;  /* 0x0000000104038810 */ /* 0x000fc80007ffe0ff */
[----:B------:R-:W-:Y:S02]  /*1bb0*/  @!P0 MOV R4, R3 ;  /* 0x0000000300048202 */ /* 0x000fe40000000f00 */
[----:B0-----:R-:W-:Y:S01]  /*1bc0*/  MOV R3, UR11 ;  /* 0x0000000b00037c02 */ /* 0x001fe20008000f00 */
[----:B----4-:R-:W-:-:S04]  /*1bd0*/  UIMAD UR7, UR16, -0x4, UR10 ;  /* 0xfffffffc100778a4 */ /* 0x010fc8000f8e020a */
[----:B------:R-:W-:Y:S01]  /*1be0*/  UISETP.GE.AND UP0, UPT, UR7, 0x1, UPT ;  /* 0x000000010700788c */ /* 0x000fe2000bf06270 */
[----:B------:R-:W-:Y:S01]  /*1bf0*/  IMAD.WIDE R58, R3, 0x4, R20 ;  /* 0x00000004033a7825 */ /* 0x000fe200078e0214 */
[----:B--2---:R-:W-:Y:S02]  /*1c00*/  @!P0 IADD3 R25, PT, PT, R17, UR5, RZ ;  /* 0x0000000511198c10 */ /* 0x004fe4000fffe0ff */
[----:B---3--:R-:W-:Y:S02]  /*1c10*/  @!P0 PRMT R2, R18, 0x7610, R2 ;  /* 0x0000761012028816 */ /* 0x008fe40000000002 */
[----:B------:R-:W-:Y:S02]  /*1c20*/  @!P0 PRMT R0, R19, 0x7610, R0 ;  /* 0x0000761013008816 */ /* 0x000fe40000000000 */
[----:B------:R-:W-:Y:S02]  /*1c30*/  @!P0 PRMT R2, R2, 0x7610, R18 ;  /* 0x0000761002028816 */ /* 0x000fe40000000012 */
[----:B------:R-:W-:Y:S01]  /*1c40*/  @!P0 PRMT R0, R0, 0x7610, R19 ;  /* 0x0000761000008816 */ /* 0x000fe20000000013 */
[----:B-1----:R-:W-:Y:S06]  /*1c50*/  BRA.U !UP0, `(.L_x_105) ;  /* 0x0000001508ac7547 */ /* 0x002fec000b800000 */
[----:B------:R-:W2:Y:S01]  /*1c60*/  LDG.E.128.CONSTANT R16, desc[UR12][R58.64] ;  /* 0x0000000c3a107981 */ /* 0x000ea2000c1e9d00 */
[----:B-----5:R-:W-:Y:S01]  /*1c70*/  SHF.R.U32.HI R30, RZ, 0x8, R12 ;  /* 0x00000008ff1e7819 */ /* 0x020fe2000001160c */
[----:B------:R-:W-:Y:S01]  /*1c80*/  UISETP.NE.AND UP1, UPT, UR7, 0x1, UPT ;  /* 0x000000010700788c */ /* 0x000fe2000bf25270 */
[----:B------:R-:W-:Y:S02]  /*1c90*/  SHF.R.U32.HI R31, RZ, 0x8, R13 ;  /* 0x00000008ff1f7819 */ /* 0x000fe4000001160d */
[----:B------:R-:W-:Y:S02]  /*1ca0*/  LOP3.LUT R30, R30, 0xff, RZ, 0xc0, !PT ;  /* 0x000000ff1e1e7812 */ /* 0x000fe400078ec0ff */
[----:B------:R-:W-:Y:S02]  /*1cb0*/  LOP3.LUT R31, R31, 0xff, RZ, 0xc0, !PT ;  /* 0x000000ff1f1f7812 */ /* 0x000fe400078ec0ff */
[----:B------:R-:W-:Y:S02]  /*1cc0*/  IADD3 R30, PT, PT, R30, -0x80, RZ ;  /* 0xffffff801e1e7810 */ /* 0x000fe40007ffe0ff */
[----:B------:R-:W-:-:S02]  /*1cd0*/  IADD3 R51, PT, PT, R31, -0x80, RZ ;  /* 0xffffff801f337810 */ /* 0x000fc40007ffe0ff */
[----:B------:R0:W-:Y:S01]  /*1ce0*/  I2F.F16 R42, R30 ;  /* 0x0000001e002a7306 */ /* 0x0001e20000200c00 */
[C---:B------:R-:W-:Y:S02]  /*1cf0*/  LEA.HI R37, R12.reuse, 0xffffff80, RZ, 0x8 ;  /* 0xffffff800c257811 */ /* 0x040fe400078f40ff */
[----:B------:R-:W-:Y:S02]  /*1d00*/  LOP3.LUT R27, R12, 0xff, RZ, 0xc0, !PT ;  /* 0x000000ff0c1b7812 */ /* 0x000fe400078ec0ff */
[----:B------:R-:W-:Y:S02]  /*1d10*/  SHF.R.U32.HI R12, RZ, 0x10, R12 ;  /* 0x00000010ff0c7819 */ /* 0x000fe4000001160c */
[----:B------:R-:W-:Y:S01]  /*1d20*/  LEA.HI R36, R13, 0xffffff80, RZ, 0x8 ;  /* 0xffffff800d247811 */ /* 0x000fe200078f40ff */
[----:B------:R-:W-:Y:S01]  /*1d30*/  I2F.F16 R51, R51 ;  /* 0x0000003300337306 */ /* 0x000fe20000200c00 */
[----:B0-----:R-:W0:Y:S01]  /*1d40*/  LDS.64 R30, [UR4] ;  /* 0x00000004ff1e7984 */ /* 0x001e220008000a00 */
[----:B------:R-:W-:-:S02]  /*1d50*/  LOP3.LUT R12, R12, 0xff, RZ, 0xc0, !PT ;  /* 0x000000ff0c0c7812 */ /* 0x000fc400078ec0ff */
[----:B------:R-:W-:Y:S02]  /*1d60*/  LOP3.LUT R26, R13, 0xff, RZ, 0xc0, !PT ;  /* 0x000000ff0d1a7812 */ /* 0x000fe400078ec0ff */
[----:B------:R-:W-:Y:S02]  /*1d70*/  SHF.R.U32.HI R13, RZ, 0x10, R13 ;  /* 0x00000010ff0d7819 */ /* 0x000fe4000001160d */
[----:B------:R-:W-:Y:S01]  /*1d80*/  IADD3 R12, PT, PT, R12, -0x80, RZ ;  /* 0xffffff800c0c7810 */ /* 0x000fe20007ffe0ff */
[----:B------:R-:W1:Y:S01]  /*1d90*/  I2F.F16 R36, R36 ;  /* 0x0000002400247306 */ /* 0x000e620000200c00 */
[----:B------:R-:W-:Y:S02]  /*1da0*/  LOP3.LUT R13, R13, 0xff, RZ, 0xc0, !PT ;  /* 0x000000ff0d0d7812 */ /* 0x000fe400078ec0ff */
[----:B------:R-:W-:Y:S02]  /*1db0*/  IADD3 R28, PT, PT, R27, -0x80, RZ ;  /* 0xffffff801b1c7810 */ /* 0x000fe40007ffe0ff */
[----:B------:R-:W-:-:S02]  /*1dc0*/  LOP3.LUT R27, R14, 0xff, RZ, 0xc0, !PT ;  /* 0x000000ff0e1b7812 */ /* 0x000fc400078ec0ff */
[----:B------:R-:W-:Y:S01]  /*1dd0*/  IADD3 R13, PT, PT, R13, -0x80, RZ ;  /* 0xffffff800d0d7810 */ /* 0x000fe20007ffe0ff */
[----:B------:R3:W-:Y:S01]  /*1de0*/  I2F.F16 R45, R12 ;  /* 0x0000000c002d7306 */ /* 0x0007e20000200c00 */
[----:B------:R-:W-:Y:S02]  /*1df0*/  IADD3 R29, PT, PT, R26, -0x80, RZ ;  /* 0xffffff801a1d7810 */ /* 0x000fe40007ffe0ff */
[----:B------:R-:W-:Y:S02]  /*1e00*/  SHF.R.U32.HI R32, RZ, 0x8, R14 ;  /* 0x00000008ff207819 */ /* 0x000fe4000001160e */
[----:B------:R-:W-:Y:S02]  /*1e10*/  LOP3.LUT R26, R15, 0xff, RZ, 0xc0, !PT ;  /* 0x000000ff0f1a7812 */ /* 0x000fe400078ec0ff */
[----:B------:R-:W-:Y:S01]  /*1e20*/  IADD3 R27, PT, PT, R27, -0x80, RZ ;  /* 0xffffff801b1b7810 */ /* 0x000fe20007ffe0ff */
[----:B------:R-:W-:Y:S01]  /*1e30*/  I2F.F16 R54, R13 ;  /* 0x0000000d00367306 */ /* 0x000fe20000200c00 */
[----:B---3--:R-:W-:Y:S01]  /*1e40*/  SHF.R.U32.HI R12, RZ, 0x8, R15 ;  /* 0x00000008ff0c7819 */ /* 0x008fe2000001160f */
[----:B-1----:R-:W-:Y:S01]  /*1e50*/  HADD2.F32 R36, -RZ, R36.H0_H0 ;  /* 0x20000024ff247230 */ /* 0x002fe20000004100 */
[----:B------:R-:W-:-:S02]  /*1e60*/  LOP3.LUT R32, R32, 0xff, RZ, 0xc0, !PT ;  /* 0x000000ff20207812 */ /* 0x000fc400078ec0ff */
[----:B------:R-:W-:Y:S02]  /*1e70*/  LOP3.LUT R12, R12, 0xff, RZ, 0xc0, !PT ;  /* 0x000000ff0c0c7812 */ /* 0x000fe400078ec0ff */
[----:B------:R-:W-:Y:S01]  /*1e80*/  IADD3 R26, PT, PT, R26, -0x80, RZ ;  /* 0xffffff801a1a7810 */ /* 0x000fe20007ffe0ff */
[----:B------:R-:W-:Y:S01]  /*1e90*/  I2F.F16 R27, R27 ;  /* 0x0000001b001b7306 */ /* 0x000fe20000200c00 */
[----:B------:R-:W-:Y:S02]  /*1ea0*/  IADD3 R44, PT, PT, R12, -0x80, RZ ;  /* 0xffffff800c2c7810 */ /* 0x000fe40007ffe0ff */
[----:B------:R-:W-:Y:S02]  /*1eb0*/  LEA.HI R35, R14, 0xffffff80, RZ, 0x8 ;  /* 0xffffff800e237811 */ /* 0x000fe400078f40ff */
[----:B------:R-:W-:Y:S02]  /*1ec0*/  LEA.HI R50, R15, 0xffffff80, RZ, 0x8 ;  /* 0xffffff800f327811 */ /* 0x000fe400078f40ff */
[----:B------:R-:W-:Y:S01]  /*1ed0*/  SHF.R.U32.HI R14, RZ, 0x10, R14 ;  /* 0x00000010ff0e7819 */ /* 0x000fe2000001160e */
[----:B------:R-:W-:Y:S01]  /*1ee0*/  I2F.F16 R29, R29 ;  /* 0x0000001d001d7306 */ /* 0x000fe20000200c00 */
[----:B------:R-:W-:Y:S01]  /*1ef0*/  IADD3 R32, PT, PT, R32, -0x80, RZ ;  /* 0xffffff8020207810 */ /* 0x000fe20007ffe0ff */
[--C-:B0-----:R-:W-:Y:S01]  /*1f00*/  HADD2.F32 R34, -RZ, R30.reuse.H0_H0 ;  /* 0x2000001eff227230 */ /* 0x101fe20000004100 */
[----:B------:R-:W-:Y:S01]  /*1f10*/  SHF.R.U32.HI R15, RZ, 0x10, R15 ;  /* 0x00000010ff0f7819 */ /* 0x000fe2000001160f */
[----:B------:R-:W-:Y:S01]  /*1f20*/  HADD2.F32 R49, -RZ, R30.H1_H1 ;  /* 0x3000001eff317230 */ /* 0x000fe20000004100 */
[----:B------:R-:W-:-:S02]  /*1f30*/  LOP3.LUT R14, R14, 0xff, RZ, 0xc0, !PT ;  /* 0x000000ff0e0e7812 */ /* 0x000fc400078ec0ff */
[----:B------:R-:W-:Y:S01]  /*1f40*/  LOP3.LUT R15, R15, 0xff, RZ, 0xc0, !PT ;  /* 0x000000ff0f0f7812 */ /* 0x000fe200078ec0ff */
[----:B------:R-:W-:Y:S01]  /*1f50*/  I2F.F16 R26, R26 ;  /* 0x0000001a001a7306 */ /* 0x000fe20000200c00 */
[----:B------:R-:W-:Y:S02]  /*1f60*/  IADD3 R14, PT, PT, R14, -0x80, RZ ;  /* 0xffffff800e0e7810 */ /* 0x000fe40007ffe0ff */
[----:B------:R-:W-:-:S05]  /*1f70*/  IADD3 R15, PT, PT, R15, -0x80, RZ ;  /* 0xffffff800f0f7810 */ /* 0x000fca0007ffe0ff */
[----:B------:R-:W-:Y:S08]  /*1f80*/  I2F.F16 R28, R28 ;  /* 0x0000001c001c7306 */ /* 0x000ff00000200c00 */
[----:B------:R0:W-:Y:S08]  /*1f90*/  I2F.F16 R43, R32 ;  /* 0x00000020002b7306 */ /* 0x0001f00000200c00 */
[----:B------:R-:W-:Y:S01]  /*1fa0*/  I2F.F16 R44, R44 ;  /* 0x0000002c002c7306 */ /* 0x000fe20000200c00 */
[----:B0-----:R-:W0:Y:S07]  /*1fb0*/  LDS.64 R32, [UR4+0x8] ;  /* 0x00000804ff207984 */ /* 0x001e2e0008000a00 */
[----:B------:R-:W-:Y:S08]  /*1fc0*/  I2F.F16 R55, R14 ;  /* 0x0000000e00377306 */ /* 0x000ff00000200c00 */
[----:B------:R-:W-:Y:S08]  /*1fd0*/  I2F.F16 R52, R15 ;  /* 0x0000000f00347306 */ /* 0x000ff00000200c00 */
[----:B------:R-:W1:Y:S08]  /*1fe0*/  I2F.F16 R35, R35 ;  /* 0x0000002300237306 */ /* 0x000e700000200c00 */
[----:B------:R-:W3:Y:S01]  /*1ff0*/  I2F.F16 R37, R37 ;  /* 0x0000002500257306 */ /* 0x000ee20000200c00 */
[----:B-1----:R-:W-:-:S07]  /*2000*/  HADD2.F32 R35, -RZ, R35.H0_H0 ;  /* 0x20000023ff237230 */ /* 0x002fce0000004100 */
[----:B------:R-:W1:Y:S01]  /*2010*/  I2F.F16 R50, R50 ;  /* 0x0000003200327306 */ /* 0x000e620000200c00 */
[----:B---3--:R-:W-:Y:S01]  /*2020*/  HADD2.F32 R37, -RZ, R37.H0_H0 ;  /* 0x20000025ff257230 */ /* 0x008fe20000004100 */
[----:B--2---:R-:W-:Y:S02]  /*2030*/  LOP3.LUT R13, R17, 0xff, RZ, 0xc0, !PT ;  /* 0x000000ff110d7812 */ /* 0x004fe400078ec0ff */
[----:B------:R-:W-:Y:S02]  /*2040*/  LOP3.LUT R12, R16, 0xff, RZ, 0xc0, !PT ;  /* 0x000000ff100c7812 */ /* 0x000fe400078ec0ff */
[----:B------:R-:W-:Y:S02]  /*2050*/  IADD3 R39, PT, PT, R13, -0x80, RZ ;  /* 0xffffff800d277810 */ /* 0x000fe40007ffe0ff */
[----:B------:R-:W-:Y:S02]  /*2060*/  LOP3.LUT R13, R18, 0xff, RZ, 0xc0, !PT ;  /* 0x000000ff120d7812 */ /* 0x000fe400078ec0ff */
[----:B------:R-:W-:-:S02]  /*2070*/  IADD3 R12, PT, PT, R12, -0x80, RZ ;  /* 0xffffff800c0c7810 */ /* 0x000fc40007ffe0ff */
[----:B------:R-:W-:Y:S01]  /*2080*/  IADD3 R40, PT, PT, R13, -0x80, RZ ;  /* 0xffffff800d287810 */ /* 0x000fe20007ffe0ff */
[----:B------:R-:W-:Y:S01]  /*2090*/  I2F.F16 R39, R39 ;  /* 0x0000002700277306 */ /* 0x000fe20000200c00 */
[----:B------:R-:W-:Y:S02]  /*20a0*/  SHF.R.U32.HI R13, RZ, 0x8, R16 ;  /* 0x00000008ff0d7819 */ /* 0x000fe40000011610 */
[----:B------:R-:W-:Y:S02]  /*20b0*/  LOP3.LUT R15, R19, 0xff, RZ, 0xc0, !PT ;  /* 0x000000ff130f7812 */ /* 0x000fe400078ec0ff */
[----:B------:R-:W-:Y:S02]  /*20c0*/  SHF.R.U32.HI R14, RZ, 0x8, R17 ;  /* 0x00000008ff0e7819 */ /* 0x000fe40000011611 */
[----:B------:R-:W-:Y:S01]  /*20d0*/  SHF.R.U32.HI R30, RZ, 0x8, R18 ;  /* 0x00000008ff1e7819 */ /* 0x000fe20000011612 */
[----:B------:R2:W3:Y:S01]  /*20e0*/  I2F.F16 R38, R12 ;  /* 0x0000000c00267306 */ /* 0x0004e20000200c00 */
[----:B------:R-:W-:Y:S01]  /*20f0*/  IADD3 R41, PT, PT, R15, -0x80, RZ ;  /* 0xffffff800f297810 */ /* 0x000fe20007ffe0ff */
[----:B------:R-:W-:Y:S01]  /*2100*/  HADD2.F32 R15, -RZ, R29.H0_H0 ;  /* 0x2000001dff0f7230 */ /* 0x000fe20000004100 */
[----:B------:R-:W-:Y:S01]  /*2110*/  LOP3.LUT R57, R14, 0xff, RZ, 0xc0, !PT ;  /* 0x000000ff0e397812 */ /* 0x000fe200078ec0ff */
[----:B------:R-:W-:Y:S01]  /*2120*/  HADD2.F32 R14, -RZ, R26.H0_H0 ;  /* 0x2000001aff0e7230 */ /* 0x000fe20000004100 */
[----:B------:R-:W-:Y:S01]  /*2130*/  LOP3.LUT R30, R30, 0xff, RZ, 0xc0, !PT ;  /* 0x000000ff1e1e7812 */ /* 0x000fe200078ec0ff */
[----:B------:R-:W-:-:S02]  /*2140*/  HADD2.F32 R26, -RZ, R44.H0_H0 ;  /* 0x2000002cff1a7230 */ /* 0x000fc40000004100 */
[----:B------:R-:W-:Y:S01]  /*2150*/  FFMA.FTZ R60, R34, R15, RZ ;  /* 0x0000000f223c7223 */ /* 0x000fe200000100ff */
[----:B------:R-:W-:Y:S01]  /*2160*/  HADD2.F32 R29, -RZ, R42.H0_H0 ;  /* 0x2000002aff1d7230 */ /* 0x000fe20000004100 */
[----:B--2---:R-:W-:Y:S01]  /*2170*/  LOP3.LUT R12, R13, 0xff, RZ, 0xc0, !PT ;  /* 0x000000ff0d0c7812 */ /* 0x004fe200078ec0ff */
[----:B------:R-:W-:Y:S01]  /*2180*/  HADD2.F32 R13, -RZ, R28.H0_H0 ;  /* 0x2000001cff0d7230 */ /* 0x000fe20000004100 */
[----:B------:R-:W-:Y:S01]  /*2190*/  LEA.HI R46, R16, 0xffffff80, RZ, 0x8 ;  /* 0xffffff80102e7811 */ /* 0x000fe200078f40ff */
[----:B------:R-:W-:Y:S01]  /*21a0*/  HADD2.F32 R28, -RZ, R51.H0_H0 ;  /* 0x20000033ff1c7230 */ /* 0x000fe20000004100 */
[----:B------:R-:W-:Y:S01]  /*21b0*/  IADD3 R56, PT, PT, R12, -0x80, RZ ;  /* 0xffffff800c387810 */ /* 0x000fe20007ffe0ff */
[----:B------:R-:W-:Y:S02]  /*21c0*/  HADD2.F32 R12, -RZ, R27.H0_H0 ;  /* 0x2000001bff0c7230 */ /* 0x000fe40000004100 */
[----:B------:R-:W-:Y:S01]  /*21d0*/  FFMA.FTZ R62, R13, R34, RZ ;  /* 0x000000220d3e7223 */ /* 0x000fe200000100ff */
[----:B------:R-:W-:Y:S01]  /*21e0*/  HADD2.F32 R27, -RZ, R43.H0_H0 ;  /* 0x2000002bff1b7230 */ /* 0x000fe20000004100 */
[----:B------:R2:W-:Y:S01]  /*21f0*/  I2F.F16 R42, R56 ;  /* 0x00000038002a7306 */ /* 0x0005e20000200c00 */
[C---:B------:R-:W-:Y:S01]  /*2200*/  FFMA.FTZ R51, R34.reuse, R14, RZ ;  /* 0x0000000e22337223 */ /* 0x040fe200000100ff */
[----:B------:R-:W-:Y:S01]  /*2210*/  FFMA.FTZ R44, R34, R12, RZ ;  /* 0x0000000c222c7223 */ /* 0x000fe200000100ff */
[----:B------:R-:W-:Y:S01]  /*2220*/  IADD3 R57, PT, PT, R57, -0x80, RZ ;  /* 0xffffff8039397810 */ /* 0x000fe20007ffe0ff */
[----:B------:R-:W-:Y:S01]  /*2230*/  FFMA.FTZ R62, R29, R49, R62 ;  /* 0x000000311d3e7223 */ /* 0x000fe2000001003e */
[----:B------:R-:W-:Y:S01]  /*2240*/  SHF.R.U32.HI R16, RZ, 0x10, R16 ;  /* 0x00000010ff107819 */ /* 0x000fe20000011610 */
[C---:B------:R-:W-:Y:S01]  /*2250*/  FFMA.FTZ R34, R49.reuse, R27, R44 ;  /* 0x0000001b31227223 */ /* 0x040fe2000001002c */
[----:B------:R-:W-:Y:S01]  /*2260*/  IADD3 R44, PT, PT, R30, -0x80, RZ ;  /* 0xffffff801e2c7810 */ /* 0x000fe20007ffe0ff */
[C---:B------:R-:W-:Y:S01]  /*2270*/  FFMA.FTZ R60, R49.reuse, R28, R60 ;  /* 0x0000001c313c7223 */ /* 0x040fe2000001003c */
[----:B--2---:R-:W-:Y:S01]  /*2280*/  SHF.R.U32.HI R56, RZ, 0x8, R19 ;  /* 0x00000008ff387819 */ /* 0x004fe20000011613 */
[----:B------:R2:W-:Y:S01]  /*2290*/  I2F.F16 R43, R57 ;  /* 0x00000039002b7306 */ /* 0x0005e20000200c00 */
[----:B------:R-:W-:Y:S01]  /*22a0*/  FFMA.FTZ R49, R49, R26, R51 ;  /* 0x0000001a31317223 */ /* 0x000fe20000010033 */
[----:B------:R-:W-:Y:S01]  /*22b0*/  LEA.HI R47, R17, 0xffffff80, RZ, 0x8 ;  /* 0xffffff80112f7811 */ /* 0x000fe200078f40ff */
[--C-:B------:R-:W-:Y:S01]  /*22c0*/  HADD2.F32 R51, -RZ, R31.reuse.H0_H0 ;  /* 0x2000001fff337230 */ /* 0x100fe20000004100 */
[----:B------:R-:W-:Y:S01]  /*22d0*/  LOP3.LUT R30, R56, 0xff, RZ, 0xc0, !PT ;  /* 0x000000ff381e7812 */ /* 0x000fe200078ec0ff */
[----:B------:R-:W-:Y:S01]  /*22e0*/  HADD2.F32 R56, -RZ, R31.H1_H1 ;  /* 0x3000001fff387230 */ /* 0x000fe20000004100 */
[----:B------:R-:W-:Y:S01]  /*22f0*/  SHF.R.U32.HI R61, RZ, 0x10, R17 ;  /* 0x00000010ff3d7819 */ /* 0x000fe20000011611 */
[----:B------:R-:W-:Y:S01]  /*2300*/  HADD2.F32 R17, -RZ, R55.H0_H0 ;  /* 0x20000037ff117230 */ /* 0x000fe20000004100 */
[----:B------:R-:W-:Y:S01]  /*2310*/  IADD3 R64, PT, PT, R30, -0x80, RZ ;  /* 0xffffff801e407810 */ /* 0x000fe20007ffe0ff */
[----:B------:R-:W-:Y:S01]  /*2320*/  HADD2.F32 R30, -RZ, R54.H0_H0 ;  /* 0x20000036ff1e7230 */ /* 0x000fe20000004100 */
[----:B--2---:R-:W-:Y:S01]  /*2330*/  LOP3.LUT R57, R16, 0xff, RZ, 0xc0, !PT ;  /* 0x000000ff10397812 */ /* 0x004fe200078ec0ff */
[----:B------:R-:W-:-:S02]  /*2340*/  HADD2.F32 R16, -RZ, R52.H0_H0 ;  /* 0x20000034ff107230 */ /* 0x000fc40000004100 */
[----:B------:R-:W-:Y:S01]  /*2350*/  FFMA.FTZ R52, R51, R17, R34 ;  /* 0x0000001133347223 */ /* 0x000fe20000010022 */
[----:B------:R-:W-:Y:S01]  /*2360*/  HADD2.F32 R31, -RZ, R45.H0_H0 ;  /* 0x2000002dff1f7230 */ /* 0x000fe20000004100 */
[----:B------:R-:W-:Y:S01]  /*2370*/  IADD3 R63, PT, PT, R57, -0x80, RZ ;  /* 0xffffff80393f7810 */ /* 0x000fe20007ffe0ff */
[----:B------:R-:W-:Y:S01]  /*2380*/  FFMA.FTZ R57, R51, R30, R60 ;  /* 0x0000001e33397223 */ /* 0x000fe2000001003c */
[----:B------:R-:W-:Y:S01]  /*2390*/  LEA.HI R48, R18, 0xffffff80, RZ, 0x8 ;  /* 0xffffff8012307811 */ /* 0x000fe200078f40ff */
[----:B-1----:R-:W-:Y:S01]  /*23a0*/  HADD2.F32 R34, -RZ, R50.H0_H0 ;  /* 0x20000032ff227230 */ /* 0x002fe20000004100 */
[----:B------:R-:W-:Y:S01]  /*23b0*/  SHF.R.U32.HI R18, RZ, 0x10, R18 ;  /* 0x00000010ff127819 */ /* 0x000fe20000011612 */
[C---:B------:R-:W-:Y:S01]  /*23c0*/  FFMA.FTZ R54, R56.reuse, R36, R57 ;  /* 0x0000002438367223 */ /* 0x040fe20000010039 */
[----:B------:R-:W-:Y:S01]  /*23d0*/  FFMA.FTZ R57, R56, R35, R52 ;  /* 0x0000002338397223 */ /* 0x000fe20000010034 */
[----:B------:R-:W-:Y:S01]  /*23e0*/  SHF.R.U32.HI R52, RZ, 0x10, R19 ;  /* 0x00000010ff347819 */ /* 0x000fe20000011613 */
[----:B------:R-:W-:Y:S01]  /*23f0*/  FFMA.FTZ R62, R31, R51, R62 ;  /* 0x000000331f3e7223 */ /* 0x000fe2000001003e */
[----:B------:R-:W-:Y:S01]  /*2400*/  FFMA.FTZ R51, R51, R16, R49 ;  /* 0x0000001033337223 */ /* 0x000fe20000010031 */
[----:B------:R-:W-:Y:S01]  /*2410*/  LOP3.LUT R18, R18, 0xff, RZ, 0xc0, !PT ;  /* 0x000000ff12127812 */ /* 0x000fe200078ec0ff */
[----:B------:R-:W1:Y:S01]  /*2420*/  I2F.F16 R40, R40 ;  /* 0x0000002800287306 */ /* 0x000e620000200c00 */
[----:B------:R-:W-:Y:S01]  /*2430*/  LOP3.LUT R61, R61, 0xff, RZ, 0xc0, !PT ;  /* 0x000000ff3d3d7812 */ /* 0x000fe200078ec0ff */
[----:B------:R-:W-:Y:S01]  /*2440*/  FFMA.FTZ R55, R37, R56, R62 ;  /* 0x0000003825377223 */ /* 0x000fe2000001003e */
[----:B------:R-:W-:Y:S01]  /*2450*/  LOP3.LUT R52, R52, 0xff, RZ, 0xc0, !PT ;  /* 0x000000ff34347812 */ /* 0x000fe200078ec0ff */
[----:B------:R-:W-:Y:S01]  /*2460*/  FFMA.FTZ R56, R56, R34, R51 ;  /* 0x0000002238387223 */ /* 0x000fe20000010033 */
[----:B------:R-:W-:Y:S01]  /*2470*/  IADD3 R51, PT, PT, R18, -0x80, RZ ;  /* 0xffffff8012337810 */ /* 0x000fe20007ffe0ff */
[----:B---3--:R-:W-:Y:S01]  /*2480*/  HADD2.F32 R38, -RZ, R38.H0_H0 ;  /* 0x20000026ff267230 */ /* 0x008fe20000004100 */
[----:B------:R-:W-:Y:S01]  /*2490*/  IADD3 R61, PT, PT, R61, -0x80, RZ ;  /* 0xffffff803d3d7810 */ /* 0x000fe20007ffe0ff */
[----:B------:R-:W2:Y:S01]  /*24a0*/  I2F.F16 R41, R41 ;  /* 0x0000002900297306 */ /* 0x000ea20000200c00 */
[----:B------:R-:W-:Y:S01]  /*24b0*/  IADD3 R52, PT, PT, R52, -0x80, RZ ;  /* 0xffffff8034347810 */ /* 0x000fe20007ffe0ff */
[----:B------:R-:W-:Y:S01]  /*24c0*/  HADD2.F32 R39, -RZ, R39.H0_H0 ;  /* 0x20000027ff277230 */ /* 0x000fe20000004100 */
[----:B------:R-:W-:Y:S01]  /*24d0*/  LEA.HI R53, R19, 0xffffff80, RZ, 0x8 ;  /* 0xffffff8013357811 */ /* 0x000fe200078f40ff */
[----:B0-----:R-:W-:-:S02]  /*24e0*/  HADD2.F32 R19, -RZ, R32.H0_H0 ;  /* 0x20000020ff137230 */ /* 0x001fc40000004100 */
[----:B------:R-:W-:Y:S02]  /*24f0*/  HADD2.F32 R32, -RZ, R32.H1_H1 ;  /* 0x30000020ff207230 */ /* 0x000fe40000004100 */
[----:B------:R-:W0:Y:S01]  /*2500*/  I2F.F16 R44, R44 ;  /* 0x0000002c002c7306 */ /* 0x000e220000200c00 */
[----:B-1----:R-:W-:Y:S02]  /*2510*/  HADD2.F32 R40, -RZ, R40.H0_H0 ;  /* 0x20000028ff287230 */ /* 0x002fe40000004100 */
[----:B------:R-:W-:Y:S01]  /*2520*/  FFMA.FTZ R55, R38, R19, R55 ;  /* 0x0000001326377223 */ /* 0x000fe20000010037 */
[----:B------:R-:W-:Y:S02]  /*2530*/  HADD2.F32 R42, -RZ, R42.H0_H0 ;  /* 0x2000002aff2a7230 */ /* 0x000fe40000004100 */
[----:B------:R-:W-:Y:S02]  /*2540*/  HADD2.F32 R43, -RZ, R43.H0_H0 ;  /* 0x2000002bff2b7230 */ /* 0x000fe40000004100 */
[----:B------:R-:W-:Y:S01]  /*2550*/  FFMA.FTZ R57, R19, R40, R57 ;  /* 0x0000002813397223 */ /* 0x000fe20000010039 */
[----:B--2---:R-:W-:Y:S01]  /*2560*/  HADD2.F32 R41, -RZ, R41.H0_H0 ;  /* 0x20000029ff297230 */ /* 0x004fe20000004100 */
[----:B------:R-:W1:Y:S01]  /*2570*/  I2F.F16 R45, R64 ;  /* 0x00000040002d7306 */ /* 0x000e620000200c00 */
[----:B------:R-:W-:-:S02]  /*2580*/  HADD2.F32 R18, -RZ, R33.H0_H0 ;  /* 0x20000021ff127230 */ /* 0x000fc40000004100 */
[----:B------:R-:W-:Y:S02]  /*2590*/  HADD2.F32 R33, -RZ, R33.H1_H1 ;  /* 0x30000021ff217230 */ /* 0x000fe40000004100 */
[----:B------:R-:W-:Y:S01]  /*25a0*/  FFMA.FTZ R60, R19, R41, R56 ;  /* 0x00000029133c7223 */ /* 0x000fe20000010038 */
[----:B------:R-:W-:Y:S01]  /*25b0*/  FFMA.FTZ R56, R42, R32, R55 ;  /* 0x000000202a387223 */ /* 0x000fe20000010037 */
[----:B0-----:R-:W-:Y:S01]  /*25c0*/  HADD2.F32 R44, -RZ, R44.H0_H0 ;  /* 0x2000002cff2c7230 */ /* 0x001fe20000004100 */
[----:B------:R-:W0:Y:S01]  /*25d0*/  I2F.F16 R49, R63 ;  /* 0x0000003f00317306 */ /* 0x000e220000200c00 */
[----:B-1----:R-:W-:-:S07]  /*25e0*/  HADD2.F32 R45, -RZ, R45.H0_H0 ;  /* 0x2000002dff2d7230 */ /* 0x002fce0000004100 */
[----:B------:R1:W2:Y:S01]  /*25f0*/  I2F.F16 R50, R61 ;  /* 0x0000003d00327306 */ /* 0x0002a20000200c00 */
[----:B------:R-:W-:Y:S01]  /*2600*/  FFMA.FTZ R55, R32, R45, R60 ;  /* 0x0000002d20377223 */ /* 0x000fe2000001003c */
[----:B0-----:R-:W-:-:S06]  /*2610*/  HADD2.F32 R49, -RZ, R49.H0_H0 ;  /* 0x20000031ff317230 */ /* 0x001fcc0000004100 */
[----:B------:R-:W0:Y:S01]  /*2620*/  I2F.F16 R51, R51 ;  /* 0x0000003300337306 */ /* 0x000e220000200c00 */
[----:B-1----:R-:W-:Y:S01]  /*2630*/  FFMA.FTZ R61, R19, R39, R54 ;  /* 0x00000027133d7223 */ /* 0x002fe20000010036 */
[C---:B------:R-:W-:Y:S01]  /*2640*/  FFMA.FTZ R54, R32.reuse, R44, R57 ;  /* 0x0000002c20367223 */ /* 0x040fe20000010039 */
[----:B------:R-:W-:Y:S02]  /*2650*/  FFMA.FTZ R57, R49, R18, R56 ;  /* 0x0000001231397223 */ /* 0x000fe40000010038 */
[----:B------:R-:W-:Y:S01]  /*2660*/  FFMA.FTZ R19, R32, R43, R61 ;  /* 0x0000002b20137223 */ /* 0x000fe2000001003d */
[----:B------:R-:W-:Y:S02]  /*2670*/  HADD2.F32 R56, -RZ, R0.H0_H0 ;  /* 0x20000000ff387230 */ /* 0x000fe40000004100 */
[----:B------:R-:W1:Y:S01]  /*2680*/  I2F.F16 R52, R52 ;  /* 0x0000003400347306 */ /* 0x000e620000200c00 */
[----:B--2---:R-:W-:-:S05]  /*2690*/  HADD2.F32 R50, -RZ, R50.H0_H0 ;  /* 0x20000032ff327230 */ /* 0x004fca0000004100 */
[C---:B------:R-:W-:Y:S01]  /*26a0*/  FFMA.FTZ R32, R18.reuse, R50, R19 ;  /* 0x0000003212207223 */ /* 0x040fe20000010013 */
[----:B0-----:R-:W-:Y:S01]  /*26b0*/  HADD2.F32 R51, -RZ, R51.H0_H0 ;  /* 0x20000033ff337230 */ /* 0x001fe20000004100 */
[----:B------:R-:W0:Y:S04]  /*26c0*/  I2F.F16 R46, R46 ;  /* 0x0000002e002e7306 */ /* 0x000e280000200c00 */
[C---:B------:R-:W-:Y:S01]  /*26d0*/  FFMA.FTZ R61, R18.reuse, R51, R54 ;  /* 0x00000033123d7223 */ /* 0x040fe20000010036 */
[----:B------:R-:W-:Y:S02]  /*26e0*/  HADD2.F32 R54, -RZ, R2.H0_H0 ;  /* 0x20000002ff367230 */ /* 0x000fe40000004100 */
[----:B-1----:R-:W-:Y:S01]  /*26f0*/  HADD2.F32 R52, -RZ, R52.H0_H0 ;  /* 0x20000034ff347230 */ /* 0x002fe20000004100 */
[----:B------:R-:W1:Y:S04]  /*2700*/  I2F.F16 R47, R47 ;  /* 0x0000002f002f7306 */ /* 0x000e680000200c00 */
[----:B------:R-:W-:Y:S01]  /*2710*/  FFMA.FTZ R18, R18, R52, R55 ;  /* 0x0000003412127223 */ /* 0x000fe20000010037 */
[----:B------:R-:W-:-:S02]  /*2720*/  HADD2.F32 R55, -RZ, R2.H1_H1 ;  /* 0x30000002ff377230 */ /* 0x000fc40000004100 */
[----:B0-----:R-:W-:Y:S01]  /*2730*/  HADD2.F32 R46, -RZ, R46.H0_H0 ;  /* 0x2000002eff2e7230 */ /* 0x001fe20000004100 */
[----:B------:R-:W0:Y:S04]  /*2740*/  I2F.F16 R48, R48 ;  /* 0x0000003000307306 */ /* 0x000e280000200c00 */
[----:B------:R-:W-:Y:S01]  /*2750*/  FFMA.FTZ R19, R46, R33, R57 ;  /* 0x000000212e137223 */ /* 0x000fe20000010039 */
[----:B------:R-:W-:Y:S02]  /*2760*/  HADD2.F32 R57, -RZ, R0.H1_H1 ;  /* 0x30000000ff397230 */ /* 0x000fe40000004100 */
[----:B-1----:R-:W-:Y:S01]  /*2770*/  HADD2.F32 R47, -RZ, R47.H0_H0 ;  /* 0x2000002fff2f7230 */ /* 0x002fe20000004100 */
[----:B------:R-:W1:Y:S01]  /*2780*/  I2F.F16 R53, R53 ;  /* 0x0000003500357306 */ /* 0x000e620000200c00 */
[----:B------:R-:W-:-:S03]  /*2790*/  FMUL.FTZ R19, R54, R19 ;  /* 0x0000001336137220 */ /* 0x000fc60000410000 */
[----:B------:R-:W-:Y:S02]  /*27a0*/  FFMA.FTZ R32, R33, R47, R32 ;  /* 0x0000002f21207223 */ /* 0x000fe40000010020 */
[----:B------:R-:W-:Y:S01]  /*27b0*/  F2FP.F16.F32.PACK_AB R19, RZ, R19 ;  /* 0x00000013ff13723e */ /* 0x000fe200000000ff */
[----:B0-----:R-:W-:Y:S02]  /*27c0*/  HADD2.F32 R48, -RZ, R48.H0_H0 ;  /* 0x20000030ff307230 */ /* 0x001fe40000004100 */
[----:B------:R-:W-:-:S03]  /*27d0*/  FMUL.FTZ R32, R55, R32 ;  /* 0x0000002037207220 */ /* 0x000fc60000410000 */
[----:B------:R-:W-:Y:S02]  /*27e0*/  FFMA.FTZ R61, R33, R48, R61 ;  /* 0x00000030213d7223 */ /* 0x000fe4000001003d */
[----:B------:R-:W-:Y:S01]  /*27f0*/  F2FP.F16.F32.PACK_AB R32, RZ, R32 ;  /* 0x00000020ff20723e */ /* 0x000fe200000000ff */
[----:B-1----:R-:W-:Y:S02]  /*2800*/  HADD2.F32 R53, -RZ, R53.H0_H0 ;  /* 0x20000035ff357230 */ /* 0x002fe40000004100 */
[----:B------:R-:W-:Y:S01]  /*2810*/  FMUL.FTZ R61, R56, R61 ;  /* 0x0000003d383d7220 */ /* 0x000fe20000410000 */
[----:B------:R-:W-:Y:S02]  /*2820*/  PRMT R19, R19, 0x5410, R32 ;  /* 0x0000541013137816 */ /* 0x000fe40000000020 */
[----:B------:R-:W-:Y:S02]  /*2830*/  FFMA.FTZ R18, R33, R53, R18 ;  /* 0x0000003521127223 */ /* 0x000fe40000010012 */
[----:B------:R-:W-:Y:S01]  /*2840*/  F2FP.F16.F32.PACK_AB R61, RZ, R61 ;  /* 0x0000003dff3d723e */ /* 0x000fe200000000ff */
[----:B------:R-:W-:-:S02]  /*2850*/  HFMA2 R24, R19, 1, 1, R24 ;  /* 0x3c003c0013187831 */ /* 0x000fc40000000018 */
[----:B------:R-:W-:-:S05]  /*2860*/  FMUL.FTZ R18, R57, R18 ;  /* 0x0000001239127220 */ /* 0x000fca0000410000 */
[----:B------:R-:W-:-:S04]  /*2870*/  F2FP.F16.F32.PACK_AB R18, RZ, R18 ;  /* 0x00000012ff12723e */ /* 0x000fc800000000ff */
[----:B------:R-:W-:-:S05]  /*2880*/  PRMT R61, R61, 0x5410, R18 ;  /* 0x000054103d3d7816 */ /* 0x000fca0000000012 */
[----:B------:R-:W-:Y:S01]  /*2890*/  HADD2 R11, R61, R11 ;  /* 0x0000000b3d0b7230 */ /* 0x000fe20000000000 */
[----:B------:R-:W-:Y:S06]  /*28a0*/  BRA.U !UP1, `(.L_x_105) ;  /* 0x0000000909987547 */ /* 0x000fec000b800000 */
[----:B------:R-:W0:Y:S01]  /*28b0*/  LDS.64 R18, [UR4+0x80] ;  /* 0x00008004ff127984 */ /* 0x000e220008000a00 */
[----:B------:R-:W-:-:S03]  /*28c0*/  UISETP.NE.AND UP1, UPT, UR7, 0x2, UPT ;  /* 0x000000020700788c */ /* 0x000fc6000bf25270 */
[----:B------:R-:W1:Y:S01]  /*28d0*/  LDS.64 R32, [UR4+0x88] ;  /* 0x00008804ff207984 */ /* 0x000e620008000a00 */
[--C-:B0-----:R-:W-:Y:S02]  /*28e0*/  HADD2.F32 R60, -RZ, R18.reuse.H0_H0 ;  /* 0x20000012ff3c7230 */ /* 0x101fe40000004100 */
[----:B------:R-:W-:-:S03]  /*28f0*/  HADD2.F32 R65, -RZ, R18.H1_H1 ;  /* 0x30000012ff417230 */ /* 0x000fc60000004100 */
[-C--:B------:R-:W-:Y:S01]  /*2900*/  FFMA.FTZ R18, R13, R60.reuse, RZ ;  /* 0x0000003c0d127223 */ /* 0x080fe200000100ff */
[-C--:B------:R-:W-:Y:S01]  /*2910*/  FFMA.FTZ R61, R15, R60.reuse, RZ ;  /* 0x0000003c0f3d7223 */ /* 0x080fe200000100ff */
[-C--:B------:R-:W-:Y:S01]  /*2920*/  FFMA.FTZ R62, R12, R60.reuse, RZ ;  /* 0x0000003c0c3e7223 */ /* 0x080fe200000100ff */
[----:B------:R-:W-:Y:S01]  /*2930*/  FFMA.FTZ R63, R14, R60, RZ ;  /* 0x0000003c0e3f7223 */ /* 0x000fe200000100ff */
[-C--:B------:R-:W-:Y:S01]  /*2940*/  FFMA.FTZ R60, R29, R65.reuse, R18 ;  /* 0x000000411d3c7223 */ /* 0x080fe20000010012 */
[-C--:B------:R-:W-:Y:S01]  /*2950*/  FFMA.FTZ R61, R28, R65.reuse, R61 ;  /* 0x000000411c3d7223 */ /* 0x080fe2000001003d */
[-C--:B------:R-:W-:Y:S01]  /*2960*/  FFMA.FTZ R18, R27, R65.reuse, R62 ;  /* 0x000000411b127223 */ /* 0x080fe2000001003e */
[----:B------:R-:W-:Y:S01]  /*2970*/  FFMA.FTZ R65, R26, R65, R63 ;  /* 0x000000411a417223 */ /* 0x000fe2000001003f */
[--C-:B------:R-:W-:Y:S02]  /*2980*/  HADD2.F32 R63, -RZ, R19.reuse.H0_H0 ;  /* 0x20000013ff3f7230 */ /* 0x100fe40000004100 */
[----:B------:R-:W-:-:S03]  /*2990*/  HADD2.F32 R19, -RZ, R19.H1_H1 ;  /* 0x30000013ff137230 */ /* 0x000fc60000004100 */
[-C--:B------:R-:W-:Y:S01]  /*29a0*/  FFMA.FTZ R60, R31, R63.reuse, R60 ;  /* 0x0000003f1f3c7223 */ /* 0x080fe2000001003c */
[-C--:B------:R-:W-:Y:S01]  /*29b0*/  FFMA.FTZ R61, R30, R63.reuse, R61 ;  /* 0x0000003f1e3d7223 */ /* 0x080fe2000001003d */
[-C--:B------:R-:W-:Y:S01]  /*29c0*/  FFMA.FTZ R62, R17, R63.reuse, R18 ;  /* 0x0000003f113e7223 */ /* 0x080fe20000010012 */
[----:B------:R-:W-:Y:S01]  /*29d0*/  FFMA.FTZ R65, R16, R63, R65 ;  /* 0x0000003f10417223 */ /* 0x000fe20000010041 */
[-C--:B------:R-:W-:Y:S01]  /*29e0*/  FFMA.FTZ R63, R37, R19.reuse, R60 ;  /* 0x00000013253f7223 */ /* 0x080fe2000001003c */
[--C-:B-1----:R-:W-:Y:S02]  /*29f0*/  HADD2.F32 R60, -RZ, R32.reuse.H0_H0 ;  /* 0x20000020ff3c7230 */ /* 0x102fe40000004100 */
[-C--:B------:R-:W-:Y:S01]  /*2a00*/  FFMA.FTZ R18, R36, R19.reuse, R61 ;  /* 0x0000001324127223 */ /* 0x080fe2000001003d */
[-C--:B------:R-:W-:Y:S01]  /*2a10*/  FFMA.FTZ R61, R35, R19.reuse, R62 ;  /* 0x00000013233d7223 */ /* 0x080fe2000001003e */
[----:B------:R-:W-:Y:S02]  /*2a20*/  HADD2.F32 R32, -RZ, R32.H1_H1 ;  /* 0x30000020ff207230 */ /* 0x000fe40000004100 */
[----:B------:R-:W-:Y:S01]  /*2a30*/  FFMA.FTZ R64, R34, R19, R65 ;  /* 0x0000001322407223 */ /* 0x000fe20000010041 */
[-C--:B------:R-:W-:Y:S01]  /*2a40*/  FFMA.FTZ R63, R38, R60.reuse, R63 ;  /* 0x0000003c263f7223 */ /* 0x080fe2000001003f */
[-C--:B------:R-:W-:Y:S01]  /*2a50*/  FFMA.FTZ R62, R39, R60.reuse, R18 ;  /* 0x0000003c273e7223 */ /* 0x080fe20000010012 */
[----:B------:R-:W-:Y:S01]  /*2a60*/  FFMA.FTZ R61, R40, R60, R61 ;  /* 0x0000003c283d7223 */ /* 0x000fe2000001003d */
[----:B------:R-:W-:-:S02]  /*2a70*/  HADD2.F32 R19, -RZ, R33.H0_H0 ;  /* 0x20000021ff137230 */ /* 0x000fc40000004100 */
[----:B------:R-:W-:Y:S01]  /*2a80*/  FFMA.FTZ R64, R41, R60, R64 ;  /* 0x0000003c29407223 */ /* 0x000fe20000010040 */
        /* <DEDUP_REMOVED lines=82> */
[----:B------:R-:W0:Y:S04]  /*2fb0*/  LDS.64 R18, [UR4+0x180] ;  /* 0x00018004ff127984 */ /* 0x000e280008000a00 */
[----:B------:R-:W1:Y:S01]  /*2fc0*/  LDS.64 R32, [UR4+0x188] ;  /* 0x00018804ff207984 */ /* 0x000e620008000a00 */
[--C-:B0-----:R-:W-:Y:S02]  /*2fd0*/  HADD2.F32 R60, -RZ, R18.reuse.H0_H0 ;  /* 0x20000012ff3c7230 */ /* 0x101fe40000004100 */
[----:B------:R-:W-:-:S03]  /*2fe0*/  HADD2.F32 R18, -RZ, R18.H1_H1 ;  /* 0x30000012ff127230 */ /* 0x000fc60000004100 */
[-C--:B------:R-:W-:Y:S01]  /*2ff0*/  FFMA.FTZ R12, R12, R60.reuse, RZ ;  /* 0x0000003c0c0c7223 */ /* 0x080fe200000100ff */
[-C--:B------:R-:W-:Y:S01]  /*3000*/  FFMA.FTZ R62, R13, R60.reuse, RZ ;  /* 0x0000003c0d3e7223 */ /* 0x080fe200000100ff */
[----:B------:R-:W-:Y:S01]  /*3010*/  FFMA.FTZ R15, R15, R60, RZ ;  /* 0x0000003c0f0f7223 */ /* 0x000fe200000100ff */
[--C-:B------:R-:W-:Y:S02]  /*3020*/  HADD2.F32 R13, -RZ, R19.reuse.H0_H0 ;  /* 0x20000013ff0d7230 */ /* 0x100fe40000004100 */
[----:B------:R-:W-:Y:S01]  /*3030*/  FFMA.FTZ R12, R27, R18, R12 ;  /* 0x000000121b0c7223 */ /* 0x000fe2000001000c */
[----:B------:R-:W-:Y:S01]  /*3040*/  FFMA.FTZ R61, R14, R60, RZ ;  /* 0x0000003c0e3d7223 */ /* 0x000fe200000100ff */
[-C--:B------:R-:W-:Y:S01]  /*3050*/  FFMA.FTZ R62, R29, R18.reuse, R62 ;  /* 0x000000121d3e7223 */ /* 0x080fe2000001003e */
[-C--:B------:R-:W-:Y:S01]  /*3060*/  FFMA.FTZ R15, R28, R18.reuse, R15 ;  /* 0x000000121c0f7223 */ /* 0x080fe2000001000f */
[----:B------:R-:W-:Y:S02]  /*3070*/  HADD2.F32 R19, -RZ, R19.H1_H1 ;  /* 0x30000013ff137230 */ /* 0x000fe40000004100 */
[-C--:B------:R-:W-:Y:S01]  /*3080*/  FFMA.FTZ R12, R17, R13.reuse, R12 ;  /* 0x0000000d110c7223 */ /* 0x080fe2000001000c */
[----:B------:R-:W-:Y:S01]  /*3090*/  FFMA.FTZ R61, R26, R18, R61 ;  /* 0x000000121a3d7223 */ /* 0x000fe2000001003d */
[-C--:B------:R-:W-:Y:S01]  /*30a0*/  FFMA.FTZ R62, R31, R13.reuse, R62 ;  /* 0x0000000d1f3e7223 */ /* 0x080fe2000001003e */
[----:B------:R-:W-:Y:S01]  /*30b0*/  FFMA.FTZ R15, R30, R13, R15 ;  /* 0x0000000d1e0f7223 */ /* 0x000fe2000001000f */
        /* <DEDUP_REMOVED lines=37> */
.L_x_105:
[----:B------:R-:W-:-:S05]  /*3310*/  IMAD.WIDE R16, R3, 0x4, R58 ;  /* 0x0000000403107825 */ /* 0x000fca00078e023a */
[----:B-----5:R0:W5:Y:S01]  /*3320*/  LDG.E.128.CONSTANT R12, desc[UR12][R16.64] ;  /* 0x0000000c100c7981 */ /* 0x020162000c1e9d00 */
[----:B------:R-:W-:Y:S01]  /*3330*/  IMAD.WIDE R58, R3, 0x4, R16 ;  /* 0x00000004033a7825 */ /* 0x000fe200078e0210 */
[----:B------:R-:W-:Y:S06]  /*3340*/  BRA.U !UP0, `(.L_x_106) ;  /* 0x0000001508ac7547 */ /* 0x000fec000b800000 */
[----:B0-----:R-:W2:Y:S01]  /*3350*/  LDG.E.128.CONSTANT R16, desc[UR12][R58.64] ;  /* 0x0000000c3a107981 */ /* 0x001ea2000c1e9d00 */
        /* <DEDUP_REMOVED lines=13> */
[----:B0-----:R-:W0:Y:S01]  /*3430*/  LDS.64 R30, [UR4+0x10] ;  /* 0x00001004ff1e7984 */ /* 0x001e220008000a00 */
        /* <DEDUP_REMOVED lines=348> */
.L_x_106:
[----:B0-----:R-:W-:-:S05]  /*4a00*/  IMAD.WIDE R16, R3, 0x4, R58 ;  /* 0x0000000403107825 */ /* 0x001fca00078e023a */
        /* <DEDUP_REMOVED lines=366> */
.L_x_107:
[----:B0-----:R-:W-:-:S05]  /*60f0*/  IMAD.WIDE R16, R3, 0x4, R58 ;  /* 0x0000000403107825 */ /* 0x001fca00078e023a */
[----:B-----5:R0:W5:Y:S01]  /*6100*/  LDG.E.128.CONSTANT R12, desc[UR12][R16.64] ;  /* 0x0000000c100c7981 */ /* 0x020162000c1e9d00 */
[----:B------:R-:W-:Y:S01]  /*6110*/  IMAD.WIDE R58, R3, 0x4, R16 ;  /* 0x00000004033a7825 */ /* 0x000fe200078e0210 */
[----:B------:R-:W-:Y:S06]  /*6120*/  BRA.U !UP0, `(.L_x_108) ;  /* 0x0000001508ac7547 */ /* 0x000fec000b800000 */
[----:B0-----:R-:W2:Y:S01]  /*6130*/  LDG.E.128.CONSTANT R16, desc[UR12][R58.64] ;  /* 0x0000000c3a107981 */ /* 0x001ea2000c1e9d00 */
[----:B-----5:R-:W-:Y:S01]  /*6140*/  LOP3.LUT R26, R13, 0xff, RZ, 0xc0, !PT ;  /* 0x000000ff0d1a7812 */ /* 0x020fe200078ec0ff */
[----:B------:R-:W-:Y:S01]  /*6150*/  UISETP.NE.AND UP0, UPT, UR7, 0x1, UPT ;  /* 0x000000010700788c */ /* 0x000fe2000bf05270 */
[----:B------:R-:W-:Y:S01]  /*6160*/  LOP3.LUT R27, R14, 0xff, RZ, 0xc0, !PT ;  /* 0x000000ff0e1b7812 */ /* 0x000fe200078ec0ff */
[----:B------:R-:W0:Y:S01]  /*6170*/  LDS.64 R28, [UR4+0x30] ;  /* 0x00003004ff1c7984 */ /* 0x000e220008000a00 */
[----:B------:R-:W-:Y:S02]  /*6180*/  IADD3 R38, PT, PT, R26, -0x80, RZ ;  /* 0xffffff801a267810 */ /* 0x000fe40007ffe0ff */
[----:B------:R-:W-:Y:S02]  /*6190*/  LOP3.LUT R26, R15, 0xff, RZ, 0xc0, !PT ;  /* 0x000000ff0f1a7812 */ /* 0x000fe400078ec0ff */
[----:B------:R-:W-:Y:S02]  /*61a0*/  IADD3 R33, PT, PT, R27, -0x80, RZ ;  /* 0xffffff801b217810 */ /* 0x000fe40007ffe0ff */
[----:B------:R-:W-:Y:S01]  /*61b0*/  IADD3 R31, PT, PT, R26, -0x80, RZ ;  /* 0xffffff801a1f7810 */ /* 0x000fe20007ffe0ff */
[----:B------:R-:W-:Y:S01]  /*61c0*/  I2F.F16 R38, R38 ;  /* 0x0000002600267306 */ /* 0x000fe20000200c00 */
[----:B------:R-:W-:-:S02]  /*61d0*/  LOP3.LUT R26, R12, 0xff, RZ, 0xc0, !PT ;  /* 0x000000ff0c1a7812 */ /* 0x000fc400078ec0ff */
[----:B------:R-:W-:Y:S02]  /*61e0*/  LEA.HI R55, R12, 0xffffff80, RZ, 0x8 ;  /* 0xffffff800c377811 */ /* 0x000fe400078f40ff */
[--C-:B------:R-:W-:Y:S02]  /*61f0*/  SHF.R.U32.HI R27, RZ, 0x8, R12.reuse ;  /* 0x00000008ff1b7819 */ /* 0x100fe4000001160c */
[----:B------:R-:W-:Y:S01]  /*6200*/  IADD3 R26, PT, PT, R26, -0x80, RZ ;  /* 0xffffff801a1a7810 */ /* 0x000fe20007ffe0ff */
[----:B------:R-:W-:Y:S01]  /*6210*/  I2F.F16 R31, R31 ;  /* 0x0000001f001f7306 */ /* 0x000fe20000200c00 */
[----:B------:R-:W-:Y:S02]  /*6220*/  SHF.R.U32.HI R12, RZ, 0x10, R12 ;  /* 0x00000010ff0c7819 */ /* 0x000fe4000001160c */
[----:B------:R-:W-:Y:S02]  /*6230*/  LEA.HI R54, R13, 0xffffff80, RZ, 0x8 ;  /* 0xffffff800d367811 */ /* 0x000fe400078f40ff */
[----:B------:R-:W-:-:S02]  /*6240*/  LOP3.LUT R12, R12, 0xff, RZ, 0xc0, !PT ;  /* 0x000000ff0c0c7812 */ /* 0x000fc400078ec0ff */
[----:B------:R-:W-:Y:S01]  /*6250*/  SHF.R.U32.HI R30, RZ, 0x8, R14 ;  /* 0x00000008ff1e7819 */ /* 0x000fe2000001160e */
[----:B------:R1:W-:Y:S01]  /*6260*/  I2F.F16 R37, R26 ;  /* 0x0000001a00257306 */ /* 0x0003e20000200c00 */
[----:B------:R-:W-:Y:S02]  /*6270*/  IADD3 R12, PT, PT, R12, -0x80, RZ ;  /* 0xffffff800c0c7810 */ /* 0x000fe40007ffe0ff */
[----:B------:R-:W-:Y:S02]  /*6280*/  LEA.HI R53, R14, 0xffffff80, RZ, 0x8 ;  /* 0xffffff800e357811 */ /* 0x000fe400078f40ff */
[----:B------:R-:W-:Y:S02]  /*6290*/  LEA.HI R52, R15, 0xffffff80, RZ, 0x8 ;  /* 0xffffff800f347811 */ /* 0x000fe400078f40ff */
[----:B------:R-:W-:Y:S01]  /*62a0*/  LOP3.LUT R27, R27, 0xff, RZ, 0xc0, !PT ;  /* 0x000000ff1b1b7812 */ /* 0x000fe200078ec0ff */
[----:B------:R3:W4:Y:S01]  /*62b0*/  I2F.F16 R51, R12 ;  /* 0x0000000c00337306 */ /* 0x0007220000200c00 */
[----:B-1----:R-:W-:-:S02]  /*62c0*/  SHF.R.U32.HI R26, RZ, 0x8, R13 ;  /* 0x00000008ff1a7819 */ /* 0x002fc4000001160d */
[----:B------:R-:W-:Y:S02]  /*62d0*/  SHF.R.U32.HI R13, RZ, 0x10, R13 ;  /* 0x00000010ff0d7819 */ /* 0x000fe4000001160d */
[----:B------:R-:W-:Y:S02]  /*62e0*/  LOP3.LUT R26, R26, 0xff, RZ, 0xc0, !PT ;  /* 0x000000ff1a1a7812 */ /* 0x000fe400078ec0ff */
[----:B------:R-:W-:Y:S01]  /*62f0*/  LOP3.LUT R13, R13, 0xff, RZ, 0xc0, !PT ;  /* 0x000000ff0d0d7812 */ /* 0x000fe200078ec0ff */
[----:B------:R-:W-:Y:S01]  /*6300*/  I2F.F16 R33, R33 ;  /* 0x0000002100217306 */ /* 0x000fe20000200c00 */
[----:B---3--:R-:W-:Y:S01]  /*6310*/  SHF.R.U32.HI R12, RZ, 0x8, R15 ;  /* 0x00000008ff0c7819 */ /* 0x008fe2000001160f */
[----:B0-----:R-:W-:Y:S01]  /*6320*/  HADD2.F32 R39, -RZ, R28.H1_H1 ;  /* 0x3000001cff277230 */ /* 0x001fe20000004100 */
[----:B------:R-:W-:Y:S02]  /*6330*/  IADD3 R13, PT, PT, R13, -0x80, RZ ;  /* 0xffffff800d0d7810 */ /* 0x000fe40007ffe0ff */
[----:B------:R-:W-:-:S02]  /*6340*/  LOP3.LUT R12, R12, 0xff, RZ, 0xc0, !PT ;  /* 0x000000ff0c0c7812 */ /* 0x000fc400078ec0ff */
[----:B------:R-:W-:Y:S01]  /*6350*/  LOP3.LUT R30, R30, 0xff, RZ, 0xc0, !PT ;  /* 0x000000ff1e1e7812 */ /* 0x000fe200078ec0ff */
[----:B------:R-:W0:Y:S01]  /*6360*/  I2F.F16 R50, R13 ;  /* 0x0000000d00327306 */ /* 0x000e220000200c00 */
[----:B------:R-:W-:Y:S01]  /*6370*/  SHF.R.U32.HI R14, RZ, 0x10, R14 ;  /* 0x00000010ff0e7819 */ /* 0x000fe2000001160e */
[----:B----4-:R-:W-:Y:S01]  /*6380*/  HADD2.F32 R51, -RZ, R51.H0_H0 ;  /* 0x20000033ff337230 */ /* 0x010fe20000004100 */
[----:B------:R-:W-:Y:S02]  /*6390*/  SHF.R.U32.HI R15, RZ, 0x10, R15 ;  /* 0x00000010ff0f7819 */ /* 0x000fe4000001160f */
[----:B------:R-:W-:Y:S02]  /*63a0*/  IADD3 R44, PT, PT, R12, -0x80, RZ ;  /* 0xffffff800c2c7810 */ /* 0x000fe40007ffe0ff */
[----:B------:R-:W-:Y:S01]  /*63b0*/  IADD3 R27, PT, PT, R27, -0x80, RZ ;  /* 0xffffff801b1b7810 */ /* 0x000fe20007ffe0ff */
[----:B------:R-:W1:Y:S01]  /*63c0*/  I2F.F16 R55, R55 ;  /* 0x0000003700377306 */ /* 0x000e620000200c00 */
[----:B------:R-:W-:-:S02]  /*63d0*/  IADD3 R26, PT, PT, R26, -0x80, RZ ;  /* 0xffffff801a1a7810 */ /* 0x000fc40007ffe0ff */
[----:B------:R-:W-:Y:S02]  /*63e0*/  IADD3 R30, PT, PT, R30, -0x80, RZ ;  /* 0xffffff801e1e7810 */ /* 0x000fe40007ffe0ff */
[----:B------:R-:W-:Y:S02]  /*63f0*/  LOP3.LUT R14, R14, 0xff, RZ, 0xc0, !PT ;  /* 0x000000ff0e0e7812 */ /* 0x000fe400078ec0ff */
[----:B------:R-:W-:Y:S01]  /*6400*/  LOP3.LUT R15, R15, 0xff, RZ, 0xc0, !PT ;  /* 0x000000ff0f0f7812 */ /* 0x000fe200078ec0ff */
[----:B------:R-:W3:Y:S01]  /*6410*/  I2F.F16 R47, R27 ;  /* 0x0000001b002f7306 */ /* 0x000ee20000200c00 */
[----:B------:R-:W-:Y:S01]  /*6420*/  IADD3 R14, PT, PT, R14, -0x80, RZ ;  /* 0xffffff800e0e7810 */ /* 0x000fe20007ffe0ff */
[----:B0-----:R-:W-:Y:S01]  /*6430*/  HADD2.F32 R50, -RZ, R50.H0_H0 ;  /* 0x20000032ff327230 */ /* 0x001fe20000004100 */
[----:B------:R-:W-:Y:S01]  /*6440*/  IADD3 R15, PT, PT, R15, -0x80, RZ ;  /* 0xffffff800f0f7810 */ /* 0x000fe20007ffe0ff */
[----:B-1----:R-:W-:-:S04]  /*6450*/  HADD2.F32 R55, -RZ, R55.H0_H0 ;  /* 0x20000037ff377230 */ /* 0x002fc80000004100 */
[----:B------:R0:W1:Y:S01]  /*6460*/  I2F.F16 R46, R26 ;  /* 0x0000001a002e7306 */ /* 0x0000620000200c00 */
[----:B---3--:R-:W-:-:S07]  /*6470*/  HADD2.F32 R47, -RZ, R47.H0_H0 ;  /* 0x2000002fff2f7230 */ /* 0x008fce0000004100 */
[----:B------:R3:W4:Y:S01]  /*6480*/  I2F.F16 R45, R30 ;  /* 0x0000001e002d7306 */ /* 0x0007220000200c00 */
[----:B0-----:R-:W0:Y:S01]  /*6490*/  LDS.64 R26, [UR4+0x38] ;  /* 0x00003804ff1a7984 */ /* 0x001e220008000a00 */
[----:B-1----:R-:W-:-:S06]  /*64a0*/  HADD2.F32 R46, -RZ, R46.H0_H0 ;  /* 0x2000002eff2e7230 */ /* 0x002fcc0000004100 */
[----:B------:R-:W1:Y:S01]  /*64b0*/  I2F.F16 R44, R44 ;  /* 0x0000002c002c7306 */ /* 0x000e620000200c00 */
[----:B---3--:R-:W-:Y:S02]  /*64c0*/  HADD2.F32 R30, -RZ, R28.H0_H0 ;  /* 0x2000001cff1e7230 */ /* 0x008fe40000004100 */
[----:B----4-:R-:W-:-:S05]  /*64d0*/  HADD2.F32 R45, -RZ, R45.H0_H0 ;  /* 0x2000002dff2d7230 */ /* 0x010fca0000004100 */
[----:B------:R-:W3:Y:S01]  /*64e0*/  I2F.F16 R49, R14 ;  /* 0x0000000e00317306 */ /* 0x000ee20000200c00 */
[----:B-1----:R-:W-:-:S07]  /*64f0*/  HADD2.F32 R44, -RZ, R44.H0_H0 ;  /* 0x2000002cff2c7230 */ /* 0x002fce0000004100 */
[----:B------:R-:W1:Y:S01]  /*6500*/  I2F.F16 R48, R15 ;  /* 0x0000000f00307306 */ /* 0x000e620000200c00 */
[----:B---3--:R-:W-:-:S07]  /*6510*/  HADD2.F32 R49, -RZ, R49.H0_H0 ;  /* 0x20000031ff317230 */ /* 0x008fce0000004100 */
[----:B------:R-:W3:Y:S01]  /*6520*/  I2F.F16 R54, R54 ;  /* 0x0000003600367306 */ /* 0x000ee20000200c00 */
[----:B-1----:R-:W-:-:S07]  /*6530*/  HADD2.F32 R48, -RZ, R48.H0_H0 ;  /* 0x20000030ff307230 */ /* 0x002fce0000004100 */
[----:B------:R-:W1:Y:S01]  /*6540*/  I2F.F16 R53, R53 ;  /* 0x0000003500357306 */ /* 0x000e620000200c00 */
[--C-:B0-----:R-:W-:Y:S02]  /*6550*/  HADD2.F32 R61, -RZ, R26.reuse.H0_H0 ;  /* 0x2000001aff3d7230 */ /* 0x101fe40000004100 */
[----:B------:R-:W-:Y:S02]  /*6560*/  HADD2.F32 R60, -RZ, R26.H1_H1 ;  /* 0x3000001aff3c7230 */ /* 0x000fe40000004100 */
[----:B---3--:R-:W-:-:S03]  /*6570*/  HADD2.F32 R54, -RZ, R54.H0_H0 ;  /* 0x20000036ff367230 */ /* 0x008fc60000004100 */
[----:B------:R-:W0:Y:S01]  /*6580*/  I2F.F16 R52, R52 ;  /* 0x0000003400347306 */ /* 0x000e220000200c00 */
[----:B-1----:R-:W-:Y:S02]  /*6590*/  HADD2.F32 R53, -RZ, R53.H0_H0 ;  /* 0x20000035ff357230 */ /* 0x002fe40000004100 */
[----:B0-----:R-:W-:Y:S01]  /*65a0*/  HADD2.F32 R52, -RZ, R52.H0_H0 ;  /* 0x20000034ff347230 */ /* 0x001fe20000004100 */
[----:B--2---:R-:W-:Y:S02]  /*65b0*/  LOP3.LUT R13, R17, 0xff, RZ, 0xc0, !PT ;  /* 0x000000ff110d7812 */ /* 0x004fe400078ec0ff */
[----:B------:R-:W-:Y:S02]  /*65c0*/  LOP3.LUT R12, R16, 0xff, RZ, 0xc0, !PT ;  /* 0x000000ff100c7812 */ /* 0x000fe400078ec0ff */
[----:B------:R-:W-:Y:S02]  /*65d0*/  IADD3 R62, PT, PT, R13, -0x80, RZ ;  /* 0xffffff800d3e7810 */ /* 0x000fe40007ffe0ff */
[----:B------:R-:W-:-:S02]  /*65e0*/  LOP3.LUT R13, R18, 0xff, RZ, 0xc0, !PT ;  /* 0x000000ff120d7812 */ /* 0x000fc400078ec0ff */
[----:B------:R-:W-:Y:S02]  /*65f0*/  IADD3 R12, PT, PT, R12, -0x80, RZ ;  /* 0xffffff800c0c7810 */ /* 0x000fe40007ffe0ff */
[----:B------:R-:W-:Y:S01]  /*6600*/  IADD3 R63, PT, PT, R13, -0x80, RZ ;  /* 0xffffff800d3f7810 */ /* 0x000fe20007ffe0ff */
[----:B------:R-:W-:Y:S01]  /*6610*/  I2F.F16 R62, R62 ;  /* 0x0000003e003e7306 */ /* 0x000fe20000200c00 */
[----:B------:R-:W-:Y:S02]  /*6620*/  SHF.R.U32.HI R13, RZ, 0x8, R16 ;  /* 0x00000008ff0d7819 */ /* 0x000fe40000011610 */
[----:B------:R-:W-:Y:S02]  /*6630*/  LOP3.LUT R15, R19, 0xff, RZ, 0xc0, !PT ;  /* 0x000000ff130f7812 */ /* 0x000fe400078ec0ff */
[----:B------:R-:W-:Y:S02]  /*6640*/  SHF.R.U32.HI R14, RZ, 0x8, R17 ;  /* 0x00000008ff0e7819 */ /* 0x000fe40000011611 */
[----:B------:R-:W-:Y:S01]  /*6650*/  IADD3 R40, PT, PT, R15, -0x80, RZ ;  /* 0xffffff800f287810 */ /* 0x000fe20007ffe0ff */
[----:B------:R0:W-:Y:S01]  /*6660*/  I2F.F16 R64, R12 ;  /* 0x0000000c00407306 */ /* 0x0001e20000200c00 */
[----:B------:R-:W-:Y:S01]  /*6670*/  LOP3.LUT R28, R14, 0xff, RZ, 0xc0, !PT ;  /* 0x000000ff0e1c7812 */ /* 0x000fe200078ec0ff */
[----:B------:R-:W-:Y:S01]  /*6680*/  HADD2.F32 R15, -RZ, R38.H0_H0 ;  /* 0x20000026ff0f7230 */ /* 0x000fe20000004100 */
[----:B------:R-:W-:Y:S01]  /*6690*/  SHF.R.U32.HI R32, RZ, 0x8, R18 ;  /* 0x00000008ff207819 */ /* 0x000fe20000011612 */
[----:B------:R-:W-:Y:S01]  /*66a0*/  HADD2.F32 R14, -RZ, R31.H0_H0 ;  /* 0x2000001fff0e7230 */ /* 0x000fe20000004100 */
[----:B------:R-:W-:-:S02]  /*66b0*/  LEA.HI R34, R16, 0xffffff80, RZ, 0x8 ;  /* 0xffffff8010227811 */ /* 0x000fc400078f40ff */
[----:B------:R-:W-:Y:S01]  /*66c0*/  FFMA.FTZ R38, R30, R15, RZ ;  /* 0x0000000f1e267223 */ /* 0x000fe200000100ff */
[----:B------:R-:W-:Y:S01]  /*66d0*/  LEA.HI R36, R18, 0xffffff80, RZ, 0x8 ;  /* 0xffffff8012247811 */ /* 0x000fe200078f40ff */
[----:B------:R-:W-:Y:S01]  /*66e0*/  FFMA.FTZ R31, R30, R14, RZ ;  /* 0x0000000e1e1f7223 */ /* 0x000fe200000100ff */
[----:B0-----:R-:W-:Y:S01]  /*66f0*/  LOP3.LUT R12, R13, 0xff, RZ, 0xc0, !PT ;  /* 0x000000ff0d0c7812 */ /* 0x001fe200078ec0ff */
[----:B------:R-:W-:Y:S02]  /*6700*/  HADD2.F32 R13, -RZ, R37.H0_H0 ;  /* 0x20000025ff0d7230 */ /* 0x000fe40000004100 */
[C---:B------:R-:W-:Y:S01]  /*6710*/  FFMA.FTZ R38, R39.reuse, R46, R38 ;  /* 0x0000002e27267223 */ /* 0x040fe20000010026 */
[----:B------:R-:W-:Y:S01]  /*6720*/  FFMA.FTZ R31, R39, R44, R31 ;  /* 0x0000002c271f7223 */ /* 0x000fe2000001001f */
[----:B------:R-:W-:Y:S01]  /*6730*/  IADD3 R43, PT, PT, R12, -0x80, RZ ;  /* 0xffffff800c2b7810 */ /* 0x000fe20007ffe0ff */
[----:B------:R-:W-:Y:S02]  /*6740*/  HADD2.F32 R12, -RZ, R33.H0_H0 ;  /* 0x20000021ff0c7230 */ /* 0x000fe40000004100 */
[----:B------:R-:W-:Y:S01]  /*6750*/  FFMA.FTZ R42, R13, R30, RZ ;  /* 0x0000001e0d2a7223 */ /* 0x000fe200000100ff */
[----:B------:R-:W-:Y:S01]  /*6760*/  SHF.R.U32.HI R37, RZ, 0x10, R16 ;  /* 0x00000010ff257819 */ /* 0x000fe20000011610 */
[----:B------:R-:W-:Y:S01]  /*6770*/  I2F.F16 R40, R40 ;  /* 0x0000002800287306 */ /* 0x000fe20000200c00 */
[----:B------:R-:W-:Y:S01]  /*6780*/  LOP3.LUT R32, R32, 0xff, RZ, 0xc0, !PT ;  /* 0x000000ff20207812 */ /* 0x000fe200078ec0ff */
[----:B------:R-:W-:Y:S01]  /*6790*/  FFMA.FTZ R56, R30, R12, RZ ;  /* 0x0000000c1e387223 */ /* 0x000fe200000100ff */
[----:B------:R-:W-:Y:S01]  /*67a0*/  FFMA.FTZ R42, R47, R39, R42 ;  /* 0x000000272f2a7223 */ /* 0x000fe2000001002a */
[----:B------:R-:W-:Y:S01]  /*67b0*/  SHF.R.U32.HI R16, RZ, 0x10, R17 ;  /* 0x00000010ff107819 */ /* 0x000fe20000011611 */
[----:B------:R-:W-:-:S02]  /*67c0*/  HADD2.F32 R33, -RZ, R29.H0_H0 ;  /* 0x2000001dff217230 */ /* 0x000fc40000004100 */
[----:B------:R-:W-:Y:S01]  /*67d0*/  FFMA.FTZ R30, R39, R45, R56 ;  /* 0x0000002d271e7223 */ /* 0x000fe20000010038 */
[----:B------:R-:W-:Y:S01]  /*67e0*/  SHF.R.U32.HI R39, RZ, 0x8, R19 ;  /* 0x00000008ff277819 */ /* 0x000fe20000011613 */
[----:B------:R-:W-:Y:S01]  /*67f0*/  HADD2.F32 R56, -RZ, R29.H1_H1 ;  /* 0x3000001dff387230 */ /* 0x000fe20000004100 */
[----:B------:R-:W-:Y:S01]  /*6800*/  SHF.R.U32.HI R18, RZ, 0x10, R18 ;  /* 0x00000010ff127819 */ /* 0x000fe20000011612 */
[----:B------:R-:W0:Y:S01]  /*6810*/  I2F.F16 R63, R63 ;  /* 0x0000003f003f7306 */ /* 0x000e220000200c00 */
[----:B------:R-:W-:Y:S01]  /*6820*/  LOP3.LUT R39, R39, 0xff, RZ, 0xc0, !PT ;  /* 0x000000ff27277812 */ /* 0x000fe200078ec0ff */
[----:B------:R-:W-:Y:S01]  /*6830*/  FFMA.FTZ R42, R51, R33, R42 ;  /* 0x00000021332a7223 */ /* 0x000fe2000001002a */
[----:B------:R-:W-:Y:S01]  /*6840*/  LOP3.LUT R37, R37, 0xff, RZ, 0xc0, !PT ;  /* 0x000000ff25257812 */ /* 0x000fe200078ec0ff */
[----:B------:R-:W-:Y:S01]  /*6850*/  FFMA.FTZ R30, R33, R49, R30 ;  /* 0x00000031211e7223 */ /* 0x000fe2000001001e */
[----:B------:R-:W-:Y:S01]  /*6860*/  LEA.HI R41, R19, 0xffffff80, RZ, 0x8 ;  /* 0xffffff8013297811 */ /* 0x000fe200078f40ff */
[----:B------:R-:W-:Y:S01]  /*6870*/  FFMA.FTZ R31, R33, R48, R31 ;  /* 0x00000030211f7223 */ /* 0x000fe2000001001f */
[----:B------:R-:W-:Y:S01]  /*6880*/  IADD3 R28, PT, PT, R28, -0x80, RZ ;  /* 0xffffff801c1c7810 */ /* 0x000fe20007ffe0ff */
[----:B------:R-:W1:Y:S01]  /*6890*/  I2F.F16 R43, R43 ;  /* 0x0000002b002b7306 */ /* 0x000e620000200c00 */
[----:B------:R-:W-:Y:S01]  /*68a0*/  SHF.R.U32.HI R19, RZ, 0x10, R19 ;  /* 0x00000010ff137819 */ /* 0x000fe20000011613 */
[----:B------:R-:W-:Y:S01]  /*68b0*/  FFMA.FTZ R57, R56, R53, R30 ;  /* 0x0000003538397223 */ /* 0x000fe2000001001e */
[----:B------:R-:W-:Y:S01]  /*68c0*/  IADD3 R32, PT, PT, R32, -0x80, RZ ;  /* 0xffffff8020207810 */ /* 0x000fe20007ffe0ff */
[----:B------:R-:W-:Y:S01]  /*68d0*/  HADD2.F32 R30, -RZ, R27.H0_H0 ;  /* 0x2000001bff1e7230 */ /* 0x000fe20000004100 */
[----:B------:R-:W-:-:S02]  /*68e0*/  LOP3.LUT R16, R16, 0xff, RZ, 0xc0, !PT ;  /* 0x000000ff10107812 */ /* 0x000fc400078ec0ff */
[----:B------:R-:W-:Y:S01]  /*68f0*/  LOP3.LUT R18, R18, 0xff, RZ, 0xc0, !PT ;  /* 0x000000ff12127812 */ /* 0x000fe200078ec0ff */
[----:B------:R-:W2:Y:S01]  /*6900*/  I2F.F16 R28, R28 ;  /* 0x0000001c001c7306 */ /* 0x000ea20000200c00 */
[----:B------:R-:W-:Y:S02]  /*6910*/  IADD3 R29, PT, PT, R39, -0x80, RZ ;  /* 0xffffff80271d7810 */ /* 0x000fe40007ffe0ff */
[----:B------:R-:W-:Y:S02]  /*6920*/  IADD3 R37, PT, PT, R37, -0x80, RZ ;  /* 0xffffff8025257810 */ /* 0x000fe40007ffe0ff */
[----:B------:R-:W-:Y:S02]  /*6930*/  LOP3.LUT R19, R19, 0xff, RZ, 0xc0, !PT ;  /* 0x000000ff13137812 */ /* 0x000fe400078ec0ff */
[----:B------:R-:W-:Y:S01]  /*6940*/  IADD3 R16, PT, PT, R16, -0x80, RZ ;  /* 0xffffff8010107810 */ /* 0x000fe20007ffe0ff */
[----:B------:R-:W3:Y:S01]  /*6950*/  I2F.F16 R32, R32 ;  /* 0x0000002000207306 */ /* 0x000ee20000200c00 */
[----:B------:R-:W-:Y:S01]  /*6960*/  IADD3 R39, PT, PT, R18, -0x80, RZ ;  /* 0xffffff8012277810 */ /* 0x000fe20007ffe0ff */
[----:B0-----:R-:W-:Y:S01]  /*6970*/  HADD2.F32 R18, -RZ, R63.H0_H0 ;  /* 0x2000003fff127230 */ /* 0x001fe20000004100 */
[----:B------:R-:W-:Y:S01]  /*6980*/  LEA.HI R35, R17, 0xffffff80, RZ, 0x8 ;  /* 0xffffff8011237811 */ /* 0x000fe200078f40ff */
[----:B------:R-:W-:Y:S01]  /*6990*/  FFMA.FTZ R17, R33, R50, R38 ;  /* 0x0000003221117223 */ /* 0x000fe20000010026 */
[----:B------:R-:W-:Y:S01]  /*69a0*/  IADD3 R65, PT, PT, R19, -0x80, RZ ;  /* 0xffffff8013417810 */ /* 0x000fe20007ffe0ff */
[----:B------:R-:W-:-:S02]  /*69b0*/  HADD2.F32 R19, -RZ, R40.H0_H0 ;  /* 0x20000028ff137230 */ /* 0x000fc40000004100 */
[----:B------:R-:W-:Y:S01]  /*69c0*/  FFMA.FTZ R33, R55, R56, R42 ;  /* 0x0000003837217223 */ /* 0x000fe2000001002a */
[----:B------:R-:W0:Y:S01]  /*69d0*/  I2F.F16 R29, R29 ;  /* 0x0000001d001d7306 */ /* 0x000e220000200c00 */
[C---:B------:R-:W-:Y:S01]  /*69e0*/  FFMA.FTZ R42, R56.reuse, R54, R17 ;  /* 0x00000036382a7223 */ /* 0x040fe20000010011 */
[----:B------:R-:W-:Y:S02]  /*69f0*/  HADD2.F32 R17, -RZ, R62.H0_H0 ;  /* 0x2000003eff117230 */ /* 0x000fe40000004100 */
[----:B------:R-:W-:Y:S01]  /*6a00*/  FFMA.FTZ R56, R56, R52, R31 ;  /* 0x0000003438387223 */ /* 0x000fe2000001001f */
[----:B------:R-:W-:Y:S02]  /*6a10*/  HADD2.F32 R31, -RZ, R27.H1_H1 ;  /* 0x3000001bff1f7230 */ /* 0x000fe40000004100 */
[C---:B------:R-:W-:Y:S01]  /*6a20*/  FFMA.FTZ R57, R61.reuse, R18, R57 ;  /* 0x000000123d397223 */ /* 0x040fe20000010039 */
[----:B-1----:R-:W-:Y:S02]  /*6a30*/  HADD2.F32 R26, -RZ, R43.H0_H0 ;  /* 0x2000002bff1a7230 */ /* 0x002fe40000004100 */
[----:B------:R-:W-:Y:S01]  /*6a40*/  FFMA.FTZ R43, R61, R17, R42 ;  /* 0x000000113d2b7223 */ /* 0x000fe2000001002a */
[----:B------:R-:W1:Y:S01]  /*6a50*/  I2F.F16 R37, R37 ;  /* 0x0000002500257306 */ /* 0x000e620000200c00 */
[----:B--2---:R-:W-:-:S02]  /*6a60*/  HADD2.F32 R27, -RZ, R28.H0_H0 ;  /* 0x2000001cff1b7230 */ /* 0x004fc40000004100 */
[----:B------:R-:W-:Y:S01]  /*6a70*/  FFMA.FTZ R56, R61, R19, R56 ;  /* 0x000000133d387223 */ /* 0x000fe20000010038 */
[----:B---3--:R-:W-:Y:S02]  /*6a80*/  HADD2.F32 R28, -RZ, R32.H0_H0 ;  /* 0x20000020ff1c7230 */ /* 0x008fe40000004100 */
[----:B0-----:R-:W-:Y:S02]  /*6a90*/  HADD2.F32 R29, -RZ, R29.H0_H0 ;  /* 0x2000001dff1d7230 */ /* 0x001fe40000004100 */
[----:B------:R0:W2:Y:S01]  /*6aa0*/  I2F.F16 R38, R16 ;  /* 0x0000001000267306 */ /* 0x0000a20000200c00 */
[----:B------:R-:W-:Y:S01]  /*6ab0*/  FFMA.FTZ R32, R60, R28, R57 ;  /* 0x0000001c3c207223 */ /* 0x000fe20000010039 */
[----:B-1----:R-:W-:-:S06]  /*6ac0*/  HADD2.F32 R37, -RZ, R37.H0_H0 ;  /* 0x20000025ff257230 */ /* 0x002fcc0000004100 */
[----:B------:R-:W1:Y:S01]  /*6ad0*/  I2F.F16 R39, R39 ;  /* 0x0000002700277306 */ /* 0x000e620000200c00 */
[----:B0-----:R-:W-:-:S05]  /*6ae0*/  HADD2.F32 R16, -RZ, R64.H0_H0 ;  /* 0x20000040ff107230 */ /* 0x001fca0000004100 */
[----:B------:R-:W-:Y:S01]  /*6af0*/  FFMA.FTZ R33, R16, R61, R33 ;  /* 0x0000003d10217223 */ /* 0x000fe20000010021 */
[----:B--2---:R-:W-:Y:S01]  /*6b00*/  HADD2.F32 R38, -RZ, R38.H0_H0 ;  /* 0x20000026ff267230 */ /* 0x004fe20000004100 */
[----:B------:R-:W0:Y:S02]  /*6b10*/  I2F.F16 R40, R65 ;  /* 0x0000004100287306 */ /* 0x000e240000200c00 */
[----:B------:R-:W-:Y:S01]  /*6b20*/  FFMA.FTZ R42, R26, R60, R33 ;  /* 0x0000003c1a2a7223 */ /* 0x000fe20000010021 */
[C---:B------:R-:W-:Y:S01]  /*6b30*/  FFMA.FTZ R33, R60.reuse, R27, R43 ;  /* 0x0000001b3c217223 */ /* 0x040fe2000001002b */
[----:B------:R-:W-:Y:S01]  /*6b40*/  FFMA.FTZ R43, R60, R29, R56 ;  /* 0x0000001d3c2b7223 */ /* 0x000fe20000010038 */
[----:B------:R-:W-:Y:S02]  /*6b50*/  HADD2.F32 R56, -RZ, R0.H0_H0 ;  /* 0x20000000ff387230 */ /* 0x000fe40000004100 */
[----:B------:R-:W-:Y:S01]  /*6b60*/  FFMA.FTZ R57, R37, R30, R42 ;  /* 0x0000001e25397223 */ /* 0x000fe2000001002a */
[----:B-1----:R-:W-:Y:S01]  /*6b70*/  HADD2.F32 R39, -RZ, R39.H0_H0 ;  /* 0x20000027ff277230 */ /* 0x002fe20000004100 */
[----:B------:R-:W1:Y:S01]  /*6b80*/  I2F.F16 R35, R35 ;  /* 0x0000002300237306 */ /* 0x000e620000200c00 */
[----:B------:R-:W-:-:S03]  /*6b90*/  FFMA.FTZ R42, R30, R38, R33 ;  /* 0x000000261e2a7223 */ /* 0x000fc60000010021 */
[----:B------:R-:W-:Y:S01]  /*6ba0*/  FFMA.FTZ R61, R30, R39, R32 ;  /* 0x000000271e3d7223 */ /* 0x000fe20000010020 */
[----:B0-----:R-:W-:-:S03]  /*6bb0*/  HADD2.F32 R40, -RZ, R40.H0_H0 ;  /* 0x20000028ff287230 */ /* 0x001fc60000004100 */
[----:B------:R-:W0:Y:S02]  /*6bc0*/  I2F.F16 R34, R34 ;  /* 0x0000002200227306 */ /* 0x000e240000200c00 */
[----:B------:R-:W-:Y:S01]  /*6bd0*/  FFMA.FTZ R32, R30, R40, R43 ;  /* 0x000000281e207223 */ /* 0x000fe2000001002b */
[----:B------:R-:W-:Y:S02]  /*6be0*/  HADD2.F32 R43, -RZ, R2.H1_H1 ;  /* 0x30000002ff2b7230 */ /* 0x000fe40000004100 */
[----:B-1----:R-:W-:-:S03]  /*6bf0*/  HADD2.F32 R35, -RZ, R35.H0_H0 ;  /* 0x20000023ff237230 */ /* 0x002fc60000004100 */
[----:B------:R-:W1:Y:S02]  /*6c00*/  I2F.F16 R36, R36 ;  /* 0x0000002400247306 */ /* 0x000e640000200c00 */
[----:B------:R-:W-:Y:S01]  /*6c10*/  FFMA.FTZ R30, R31, R35, R42 ;  /* 0x000000231f1e7223 */ /* 0x000fe2000001002a */
[----:B------:R-:W-:Y:S02]  /*6c20*/  HADD2.F32 R42, -RZ, R2.H0_H0 ;  /* 0x20000002ff2a7230 */ /* 0x000fe40000004100 */
[----:B0-----:R-:W-:-:S03]  /*6c30*/  HADD2.F32 R34, -RZ, R34.H0_H0 ;  /* 0x20000022ff227230 */ /* 0x001fc60000004100 */
[----:B------:R-:W0:Y:S01]  /*6c40*/  I2F.F16 R41, R41 ;  /* 0x0000002900297306 */ /* 0x000e220000200c00 */
[----:B------:R-:W-:Y:S01]  /*6c50*/  FMUL.FTZ R30, R43, R30 ;  /* 0x0000001e2b1e7220 */ /* 0x000fe20000410000 */
[----:B------:R-:W-:Y:S01]  /*6c60*/  FFMA.FTZ R33, R34, R31, R57 ;  /* 0x0000001f22217223 */ /* 0x000fe20000010039 */
[----:B------:R-:W-:-:S03]  /*6c70*/  HADD2.F32 R57, -RZ, R0.H1_H1 ;  /* 0x30000000ff397230 */ /* 0x000fc60000004100 */
[----:B------:R-:W-:Y:S01]  /*6c80*/  F2FP.F16.F32.PACK_AB R30, RZ, R30 ;  /* 0x0000001eff1e723e */ /* 0x000fe200000000ff */
[----:B-1----:R-:W-:Y:S02]  /*6c90*/  HADD2.F32 R36, -RZ, R36.H0_H0 ;  /* 0x20000024ff247230 */ /* 0x002fe40000004100 */
[----:B------:R-:W-:-:S03]  /*6ca0*/  FMUL.FTZ R33, R42, R33 ;  /* 0x000000212a217220 */ /* 0x000fc60000410000 */
[----:B------:R-:W-:Y:S02]  /*6cb0*/  FFMA.FTZ R61, R31, R36, R61 ;  /* 0x000000241f3d7223 */ /* 0x000fe4000001003d */
[----:B------:R-:W-:Y:S01]  /*6cc0*/  F2FP.F16.F32.PACK_AB R33, RZ, R33 ;  /* 0x00000021ff21723e */ /* 0x000fe200000000ff */
[----:B0-----:R-:W-:Y:S02]  /*6cd0*/  HADD2.F32 R41, -RZ, R41.H0_H0 ;  /* 0x20000029ff297230 */ /* 0x001fe40000004100 */
        /* <DEDUP_REMOVED lines=176> */
.L_x_108:
[----:B------:R-:W-:Y:S01]  /*77e0*/  UIADD3 UR5, UPT, UPT, UR5, 0x20, URZ ;  /* 0x0000002005057890 */ /* 0x000fe2000fffe0ff */
[----:B------:R-:W-:Y:S01]  /*77f0*/  IADD3 R22, P0, PT, R22, 0x80, RZ ;  /* 0x0000008016167810 */ /* 0x000fe20007f1e0ff */
[----:B------:R-:W-:Y:S01]  /*7800*/  IMAD.WIDE R58, R3, 0x4, R58 ;  /* 0x00000004033a7825 */ /* 0x000fe200078e023a */
[----:B------:R-:W-:Y:S02]  /*7810*/  UIADD3 UR4, UPT, UPT, UR4, 0x40, URZ ;  /* 0x0000004004047890 */ /* 0x000fe4000fffe0ff */
[----:B------:R-:W-:Y:S01]  /*7820*/  UISETP.GE.AND UP0, UPT, UR5, UR8, UPT ;  /* 0x000000080500728c */ /* 0x000fe2000bf06270 */
[----:B------:R-:W-:-:S08]  /*7830*/  IADD3.X R23, PT, PT, RZ, R23, RZ, P0, !PT ;  /* 0x00000017ff177210 */ /* 0x000fd000007fe4ff */
[----:B------:R-:W-:Y:S05]  /*7840*/  BRA.U !UP0, `(.L_x_109) ;  /* 0xffffffa108b47547 */ /* 0x000fea000b83ffff */
[----:B-----5:R-:W-:-:S07]  /*7850*/  IMAD.WIDE R12, R3, 0x20, R20 ;  /* 0x00000020030c7825 */ /* 0x020fce00078e0214 */
.L_x_104:
[----:B------:R-:W1:Y:S02]  /*7860*/  LDCU UR8, c[0x0][0x3cc] ;  /* 0x00007980ff0877ac */ /* 0x000e640008000800 */
[----:B-1----:R-:W-:-:S04]  /*7870*/  UISETP.LT.AND UP0, UPT, UR6, UR8, UPT ;  /* 0x000000080600728c */ /* 0x002fc8000bf01270 */
[----:B------:R-:W-:-:S04]  /*7880*/  USEL UR8, UR6, UR8, UP0 ;  /* 0x0000000806087287 */ /* 0x000fc80008000000 */
[----:B------:R-:W-:-:S09]  /*7890*/  UISETP.GT.AND UP0, UPT, UR8, UR5, UPT ;  /* 0x000000050800728c */ /* 0x000fd2000bf04270 */
[----:B------:R-:W-:Y:S05]  /*78a0*/  BRA.U !UP0, `(.L_x_110) ;  /* 0x00000029083c7547 */ /* 0x000fea000b800000 */
[----:B------:R-:W1:Y:S01]  /*78b0*/  LDCU.64 UR6, c[0x0][0x3b8] ;  /* 0x00007700ff0677ac */ /* 0x000e620008000a00 */
[----:B------:R-:W2:Y:S01]  /*78c0*/  LDCU.64 UR10, c[0x0][0x3a8] ;  /* 0x00007500ff0a77ac */ /* 0x000ea20008000a00 */
[----:B------:R-:W-:Y:S02]  /*78d0*/  UIADD3 UR4, UPT, UPT, UR4, 0x100, URZ ;  /* 0x0000010004047890 */ /* 0x000fe4000fffe0ff */
[----:B-1----:R-:W-:-:S04]  /*78e0*/  UIMAD.WIDE.U32 UR6, UR5, 0x4, UR6 ;  /* 0x00000004050678a5 */ /* 0x002fc8000f8e0006 */
[----:B------:R-:W-:-:S04]  /*78f0*/  UIADD3 UR9, UP0, UPT, UR6, 0x2, URZ ;  /* 0x0000000206097890 */ /* 0x000fc8000ff1e0ff */
[----:B--2---:R-:W-:-:S12]  /*7900*/  UIADD3.X UR6, UPT, UPT, URZ, UR7, URZ, UP0, !UPT ;  /* 0x00000007ff067290 */ /* 0x004fd800087fe4ff */
.L_x_113:
[----:B------:R-:W-:Y:S02]  /*7910*/  ISETP.NE.AND P0, PT, R25, UR5, PT ;  /* 0x0000000519007c0c */ /* 0x000fe4000bf05270 */
[----:B0-----:R-:W-:Y:S02]  /*7920*/  MOV R20, UR9 ;  /* 0x0000000900147c02 */ /* 0x001fe40008000f00 */
[----:B------:R-:W-:-:S09]  /*7930*/  MOV R21, UR6 ;  /* 0x0000000600157c02 */ /* 0x000fd20008000f00 */
[----:B------:R-:W-:Y:S01]  /*7940*/  @!P0 LEA R22, R4, R1, 0x3 ;  /* 0x0000000104168211 */ /* 0x000fe200078e18ff */
[----:B------:R-:W2:Y:S01]  /*7950*/  @!P0 LDG.E.U16.CONSTANT R20, desc[UR12][R20.64] ;  /* 0x0000000c14148981 */ /* 0x000ea2000c1e9500 */
[----:B------:R-:W-:-:S04]  /*7960*/  MOV R3, UR11 ;  /* 0x0000000b00037c02 */ /* 0x000fc80008000f00 */
[----:B------:R-:W3:Y:S01]  /*7970*/  @!P0 LDL.64 R22, [R22+0x8] ;  /* 0x0000080016168983 */ /* 0x000ee20000100a00 */
[----:B------:R-:W-:-:S03]  /*7980*/  IMAD.WIDE R54, R3, 0x4, R12 ;  /* 0x0000000403367825 */ /* 0x000fc600078e020c */
[----:B------:R-:W5:Y:S01]  /*7990*/  LDG.E.128.CONSTANT R12, desc[UR12][R12.64] ;  /* 0x0000000c0c0c7981 */ /* 0x000f62000c1e9d00 */
[----:B------:R-:W1:Y:S01]  /*79a0*/  S2UR UR16, SR_CTAID.Y ;  /* 0x00000000001079c3 */ /* 0x000e620000002600 */
[----:B------:R-:W-:Y:S02]  /*79b0*/  @!P0 IADD3 R26, PT, PT, R4, 0x1, RZ ;  /* 0x00000001041a8810 */ /* 0x000fe40007ffe0ff */
[----:B0-----:R0:W5:Y:S02]  /*79c0*/  LDG.E.128.CONSTANT R16, desc[UR12][R54.64] ;  /* 0x0000000c36107981 */ /* 0x001164000c1e9d00 */
[----:B------:R-:W-:Y:S01]  /*79d0*/  @!P0 MOV R4, R26 ;  /* 0x0000001a00048202 */ /* 0x000fe20000000f00 */
[----:B-1----:R-:W-:-:S04]  /*79e0*/  UIMAD UR7, UR16, -0x4, UR10 ;  /* 0xfffffffc100778a4 */ /* 0x002fc8000f8e020a */
[----:B------:R-:W-:Y:S01]  /*79f0*/  UISETP.GE.AND UP0, UPT, UR7, 0x1, UPT ;  /* 0x000000010700788c */ /* 0x000fe2000bf06270 */
[----:B0-----:R-:W-:Y:S01]  /*7a00*/  IMAD.WIDE R54, R3, 0x4, R54 ;  /* 0x0000000403367825 */ /* 0x001fe200078e0236 */
[----:B--2---:R-:W-:Y:S02]  /*7a10*/  @!P0 IADD3 R25, PT, PT, R20, UR5, RZ ;  /* 0x0000000514198c10 */ /* 0x004fe4000fffe0ff */
[----:B---3--:R-:W-:Y:S02]  /*7a20*/  @!P0 PRMT R2, R22, 0x7610, R2 ;  /* 0x0000761016028816 */ /* 0x008fe40000000002 */
[----:B------:R-:W-:Y:S02]  /*7a30*/  @!P0 PRMT R0, R23, 0x7610, R0 ;  /* 0x0000761017008816 */ /* 0x000fe40000000000 */
[----:B------:R-:W-:Y:S02]  /*7a40*/  @!P0 PRMT R2, R2, 0x7610, R22 ;  /* 0x0000761002028816 */ /* 0x000fe40000000016 */
[----:B------:R-:W-:Y:S01]  /*7a50*/  @!P0 PRMT R0, R0, 0x7610, R23 ;  /* 0x0000761000008816 */ /* 0x000fe20000000017 */
[----:B------:R-:W-:Y:S06]  /*7a60*/  BRA.U !UP0, `(.L_x_111) ;  /* 0x0000001108cc7547 */ /* 0x000fec000b800000 */
[----:B------:R-:W2:Y:S01]  /*7a70*/  LDG.E.128.CONSTANT R20, desc[UR12][R54.64] ;  /* 0x0000000c36147981 */ /* 0x000ea2000c1e9d00 */
[--C-:B-----5:R-:W-:Y:S01]  /*7a80*/  SHF.R.U32.HI R46, RZ, 0xc, R12.reuse ;  /* 0x0000000cff2e7819 */ /* 0x120fe2000001160c */
[----:B------:R-:W-:Y:S01]  /*7a90*/  UISETP.NE.AND UP1, UPT, UR7, 0x1, UPT ;  /* 0x000000010700788c */ /* 0x000fe2000bf25270 */
        /* <DEDUP_REMOVED lines=11> */
[----:B------:R-:W0:Y:S01]  /*7b50*/  LDS.128 R12, [UR4+-0x100] ;  /* 0xffff0004ff0c7984 */ /* 0x000e220008000c00 */
[----:B------:R-:W-:Y:S02]  /*7b60*/  SHF.R.U32.HI R48, RZ, 0xc, R16 ;  /* 0x0000000cff307819 */ /* 0x000fe40000011610 */
[--C-:B------:R-:W-:Y:S02]  /*7b70*/  SHF.R.U32.HI R49, RZ, 0xc, R17.reuse ;  /* 0x0000000cff317819 */ /* 0x100fe40000011611 */
[----:B------:R-:W-:Y:S02]  /*7b80*/  LOP3.LUT R32, R17, 0x3f003f, RZ, 0xc0, !PT ;  /* 0x003f003f11207812 */ /* 0x000fe400078ec0ff */
[----:B------:R-:W-:Y:S02]  /*7b90*/  SHF.R.U32.HI R33, RZ, 0x6, R17 ;  /* 0x00000006ff217819 */ /* 0x000fe40000011611 */
[----:B------:R-:W-:Y:S02]  /*7ba0*/  LOP3.LUT R36, R19, 0x3f003f, RZ, 0xc0, !PT ;  /* 0x003f003f13247812 */ /* 0x000fe400078ec0ff */
[----:B------:R-:W-:-:S02]  /*7bb0*/  SHF.R.U32.HI R17, RZ, 0xc, R19 ;  /* 0x0000000cff117819 */ /* 0x000fc40000011613 */
[----:B------:R-:W-:Y:S02]  /*7bc0*/  SHF.R.U32.HI R37, RZ, 0x6, R19 ;  /* 0x00000006ff257819 */ /* 0x000fe40000011613 */
[----:B------:R-:W-:Y:S02]  /*7bd0*/  LOP3.LUT R30, R16, 0x3f003f, RZ, 0xc0, !PT ;  /* 0x003f003f101e7812 */ /* 0x000fe400078ec0ff */
[----:B------:R-:W-:Y:S02]  /*7be0*/  SHF.R.U32.HI R31, RZ, 0x6, R16 ;  /* 0x00000006ff1f7819 */ /* 0x000fe40000011610 */
[--C-:B------:R-:W-:Y:S02]  /*7bf0*/  SHF.R.U32.HI R16, RZ, 0xc, R18.reuse ;  /* 0x0000000cff107819 */ /* 0x100fe40000011612 */
[----:B------:R-:W-:Y:S02]  /*7c00*/  LOP3.LUT R34, R18, 0x3f003f, RZ, 0xc0, !PT ;  /* 0x003f003f12227812 */ /* 0x000fe400078ec0ff */
[----:B------:R-:W-:-:S02]  /*7c10*/  SHF.R.U32.HI R35, RZ, 0x6, R18 ;  /* 0x00000006ff237819 */ /* 0x000fc40000011612 */
[----:B------:R-:W-:Y:S02]  /*7c20*/  LOP3.LUT R26, R26, 0x64006400, RZ, 0xfc, !PT ;  /* 0x640064001a1a7812 */ /* 0x000fe400078efcff */
        /* <DEDUP_REMOVED lines=8> */
[----:B------:R-:W-:Y:S01]  /*7cb0*/  LOP3.LUT R32, R32, 0x64006400, RZ, 0xfc, !PT ;  /* 0x6400640020207812 */ /* 0x000fe200078efcff */
[----:B------:R-:W-:Y:S01]  /*7cc0*/  HADD2 R28, R28, -1056, -1056 ;  /* 0xe420e4201c1c7430 */ /* 0x000fe20000000000 */
[----:B------:R-:W-:Y:S02]  /*7cd0*/  LOP3.LUT R30, R30, 0x64006400, RZ, 0xfc, !PT ;  /* 0x640064001e1e7812 */ /* 0x000fe400078efcff */
[----:B------:R-:W-:Y:S02]  /*7ce0*/  LOP3.LUT R31, R31, 0x3f003f, RZ, 0xc0, !PT ;  /* 0x003f003f1f1f7812 */ /* 0x000fe400078ec0ff */
[----:B--2---:R-:W-:Y:S02]  /*7cf0*/  LOP3.LUT R44, R23, 0x3f003f, RZ, 0xc0, !PT ;  /* 0x003f003f172c7812 */ /* 0x004fe400078ec0ff */
[----:B------:R-:W-:-:S02]  /*7d00*/  SHF.R.U32.HI R52, RZ, 0x8, R23 ;  /* 0x00000008ff347819 */ /* 0x000fc40000011617 */
[--C-:B------:R-:W-:Y:S02]  /*7d10*/  SHF.R.U32.HI R53, RZ, 0xa, R23.reuse ;  /* 0x0000000aff357819 */ /* 0x100fe40000011617 */
[----:B------:R-:W-:Y:S02]  /*7d20*/  SHF.R.U32.HI R45, RZ, 0x6, R23 ;  /* 0x00000006ff2d7819 */ /* 0x000fe40000011617 */
[----:B------:R-:W-:Y:S02]  /*7d30*/  SHF.R.U32.HI R60, RZ, 0xa, R20 ;  /* 0x0000000aff3c7819 */ /* 0x000fe40000011614 */
[----:B------:R-:W-:Y:S02]  /*7d40*/  LOP3.LUT R23, R48, 0xf000f, RZ, 0xc0, !PT ;  /* 0x000f000f30177812 */ /* 0x000fe400078ec0ff */
[----:B------:R-:W-:Y:S02]  /*7d50*/  LOP3.LUT R48, R47, 0xf000f, RZ, 0xc0, !PT ;  /* 0x000f000f2f307812 */ /* 0x000fe400078ec0ff */
[----:B------:R-:W-:-:S02]  /*7d60*/  LOP3.LUT R47, R23, 0x300030, R60, 0xf8, !PT ;  /* 0x00300030172f7812 */ /* 0x000fc400078ef83c */
[--C-:B------:R-:W-:Y:S02]  /*7d70*/  SHF.R.U32.HI R61, RZ, 0x8, R21.reuse ;  /* 0x00000008ff3d7819 */ /* 0x100fe40000011615 */
[--C-:B------:R-:W-:Y:S02]  /*7d80*/  SHF.R.U32.HI R19, RZ, 0xa, R21.reuse ;  /* 0x0000000aff137819 */ /* 0x100fe40000011615 */
[----:B------:R-:W-:Y:S02]  /*7d90*/  LOP3.LUT R40, R21, 0x3f003f, RZ, 0xc0, !PT ;  /* 0x003f003f15287812 */ /* 0x000fe400078ec0ff */
[----:B------:R-:W-:Y:S02]  /*7da0*/  SHF.R.U32.HI R41, RZ, 0x6, R21 ;  /* 0x00000006ff297819 */ /* 0x000fe40000011615 */
[----:B------:R-:W-:Y:S02]  /*7db0*/  LOP3.LUT R23, R51, 0xf000f, RZ, 0xc0, !PT ;  /* 0x000f000f33177812 */ /* 0x000fe400078ec0ff */
[----:B------:R-:W-:-:S02]  /*7dc0*/  SHF.R.U32.HI R62, RZ, 0x8, R20 ;  /* 0x00000008ff3e7819 */ /* 0x000fc40000011614 */
[----:B------:R-:W-:Y:S02]  /*7dd0*/  LOP3.LUT R21, R46, 0xf000f, RZ, 0xc0, !PT ;  /* 0x000f000f2e157812 */ /* 0x000fe400078ec0ff */
[----:B------:R-:W-:Y:S02]  /*7de0*/  LOP3.LUT R38, R20, 0x3f003f, RZ, 0xc0, !PT ;  /* 0x003f003f14267812 */ /* 0x000fe400078ec0ff */
[----:B------:R-:W-:Y:S02]  /*7df0*/  SHF.R.U32.HI R39, RZ, 0x6, R20 ;  /* 0x00000006ff277819 */ /* 0x000fe40000011614 */
[----:B------:R-:W-:Y:S02]  /*7e00*/  LOP3.LUT R52, R23, 0x300030, R52, 0xf8, !PT ;  /* 0x0030003017347812 */ /* 0x000fe400078ef834 */
[--C-:B------:R-:W-:Y:S02]  /*7e10*/  SHF.R.U32.HI R20, RZ, 0x8, R22.reuse ;  /* 0x00000008ff147819 */ /* 0x100fe40000011616 */
[----:B------:R-:W-:-:S02]  /*7e20*/  SHF.R.U32.HI R18, RZ, 0xa, R22 ;  /* 0x0000000aff127819 */ /* 0x000fc40000011616 */
[----:B------:R-:W-:Y:S02]  /*7e30*/  LOP3.LUT R42, R22, 0x3f003f, RZ, 0xc0, !PT ;  /* 0x003f003f162a7812 */ /* 0x000fe400078ec0ff */
[----:B------:R-:W-:Y:S02]  /*7e40*/  SHF.R.U32.HI R43, RZ, 0x6, R22 ;  /* 0x00000006ff2b7819 */ /* 0x000fe40000011616 */
[----:B------:R-:W-:Y:S02]  /*7e50*/  LOP3.LUT R46, R21, 0x300030, R62, 0xf8, !PT ;  /* 0x00300030152e7812 */ /* 0x000fe400078ef83e */
[----:B------:R-:W-:Y:S01]  /*7e60*/  LOP3.LUT R23, R29, 0x64006400, RZ, 0xfc, !PT ;  /* 0x640064001d177812 */ /* 0x000fe200078efcff */
[----:B------:R-:W-:Y:S01]  /*7e70*/  HADD2 R29, R26, -1056, -1056 ;  /* 0xe420e4201a1d7430 */ /* 0x000fe20000000000 */
[----:B------:R-:W-:Y:S02]  /*7e80*/  LOP3.LUT R22, R49, 0xf000f, RZ, 0xc0, !PT ;  /* 0x000f000f31167812 */ /* 0x000fe400078ec0ff */
[----:B------:R-:W-:Y:S01]  /*7e90*/  LOP3.LUT R21, R16, 0xf000f, RZ, 0xc0, !PT ;  /* 0x000f000f10157812 */ /* 0x000fe200078ec0ff */
[----:B------:R-:W-:Y:S01]  /*7ea0*/  HADD2 R23, R23, -1056, -1056 ;  /* 0xe420e42017177430 */ /* 0x000fe20000000000 */
[----:B------:R-:W-:-:S02]  /*7eb0*/  LOP3.LUT R49, R22, 0x300030, R19, 0xf8, !PT ;  /* 0x0030003016317812 */ /* 0x000fc400078ef813 */
[----:B------:R-:W-:Y:S02]  /*7ec0*/  LOP3.LUT R51, R21, 0x300030, R18, 0xf8, !PT ;  /* 0x0030003015337812 */ /* 0x000fe400078ef812 */
[----:B------:R-:W-:Y:S02]  /*7ed0*/  LOP3.LUT R19, R50, 0xf000f, RZ, 0xc0, !PT ;  /* 0x000f000f32137812 */ /* 0x000fe400078ec0ff */
[----:B------:R-:W-:Y:S01]  /*7ee0*/  LOP3.LUT R21, R57, 0x64006400, RZ, 0xfc, !PT ;  /* 0x6400640039157812 */ /* 0x000fe200078efcff */
[-C--:B0-----:R-:W-:Y:S01]  /*7ef0*/  HFMA2 R57, R29, R12.reuse, RZ ;  /* 0x0000000c1d397231 */ /* 0x081fe200000000ff */
[----:B------:R-:W-:Y:S02]  /*7f00*/  LOP3.LUT R22, R58, 0x64006400, RZ, 0xfc, !PT ;  /* 0x640064003a167812 */ /* 0x000fe400078efcff */
[----:B------:R-:W-:Y:S01]  /*7f10*/  LOP3.LUT R16, R17, 0xf000f, RZ, 0xc0, !PT ;  /* 0x000f000f11107812 */ /* 0x000fe200078ec0ff */
[----:B------:R-:W-:Y:S01]  /*7f20*/  HADD2 R21, R21, -1056, -1056 ;  /* 0xe420e42015157430 */ /* 0x000fe20000000000 */
[----:B------:R-:W-:Y:S01]  /*7f30*/  LOP3.LUT R50, R19, 0x300030, R20, 0xf8, !PT ;  /* 0x0030003013327812 */ /* 0x000fe200078ef814 */
[----:B------:R-:W-:Y:S01]  /*7f40*/  HADD2 R22, R22, -1056, -1056 ;  /* 0xe420e42016167430 */ /* 0x000fe20000000000 */
[----:B------:R-:W-:Y:S01]  /*7f50*/  LOP3.LUT R26, R56, 0x64006400, RZ, 0xfc, !PT ;  /* 0x64006400381a7812 */ /* 0x000fe200078efcff */
[-C--:B------:R-:W-:Y:S01]  /*7f60*/  HFMA2 R56, R23, R12.reuse, RZ ;  /* 0x0000000c17387231 */ /* 0x080fe200000000ff */
[----:B------:R-:W-:Y:S01]  /*7f70*/  LOP3.LUT R20, R59, 0x64006400, RZ, 0xfc, !PT ;  /* 0x640064003b147812 */ /* 0x000fe200078efcff */
[----:B------:R-:W-:Y:S01]  /*7f80*/  HFMA2 R17, R21, R12, RZ.H0_H0 ;  /* 0x0000000c15117231 */ /* 0x000fe200000400ff */
[----:B------:R-:W-:Y:S01]  /*7f90*/  LOP3.LUT R53, R16, 0x300030, R53, 0xf8, !PT ;  /* 0x0030003010357812 */ /* 0x000fe200078ef835 */
[----:B------:R-:W-:-:S02]  /*7fa0*/  HADD2 R26, R26, -1056, -1056 ;  /* 0xe420e4201a1a7430 */ /* 0x000fc40000000000 */
[-C--:B------:R-:W-:Y:S02]  /*7fb0*/  HFMA2 R57, R28, R13.reuse, R57 ;  /* 0x0000000d1c397231 */ /* 0x080fe40000000039 */
[----:B------:R-:W-:Y:S01]  /*7fc0*/  HFMA2 R16, R27, R12, RZ.H0_H0 ;  /* 0x0000000c1b107231 */ /* 0x000fe200000400ff */
[----:B------:R-:W-:Y:S01]  /*7fd0*/  LOP3.LUT R58, R34, 0x64006400, RZ, 0xfc, !PT ;  /* 0x64006400223a7812 */ /* 0x000fe200078efcff */
[----:B------:R-:W-:Y:S02]  /*7fe0*/  HADD2 R20, R20, -1056, -1056 ;  /* 0xe420e42014147430 */ /* 0x000fe40000000000 */
[-C--:B------:R-:W-:Y:S02]  /*7ff0*/  HFMA2 R56, R22, R13.reuse, R56 ;  /* 0x0000000d16387231 */ /* 0x080fe40000000038 */
[-C--:B------:R-:W-:Y:S01]  /*8000*/  HFMA2 R12, R26, R13.reuse, R16 ;  /* 0x0000000d1a0c7231 */ /* 0x080fe20000000010 */
[----:B------:R-:W-:Y:S01]  /*8010*/  LOP3.LUT R59, R35, 0x3f003f, RZ, 0xc0, !PT ;  /* 0x003f003f233b7812 */ /* 0x000fe200078ec0ff */
[----:B------:R-:W-:Y:S01]  /*8020*/  HFMA2 R13, R20, R13, R17 ;  /* 0x0000000d140d7231 */ /* 0x000fe20000000011 */
[----:B------:R-:W-:Y:S01]  /*8030*/  LOP3.LUT R34, R33, 0x64006400, RZ, 0xfc, !PT ;  /* 0x6400640021227812 */ /* 0x000fe200078efcff */
[----:B------:R-:W0:Y:S01]  /*8040*/  LDS.128 R16, [UR4+-0xf0] ;  /* 0xffff1004ff107984 */ /* 0x000e220008000c00 */
[----:B------:R-:W-:Y:S01]  /*8050*/  HADD2 R33, R58, -1056, -1056 ;  /* 0xe420e4203a217430 */ /* 0x000fe20000000000 */
[----:B------:R-:W-:Y:S01]  /*8060*/  LOP3.LUT R48, R48, 0x300030, R61, 0xf8, !PT ;  /* 0x0030003030307812 */ /* 0x000fe200078ef83d */
[----:B------:R-:W-:Y:S01]  /*8070*/  HADD2 R35, R32, -1056, -1056 ;  /* 0xe420e42020237430 */ /* 0x000fe20000000000 */
[----:B------:R-:W-:Y:S01]  /*8080*/  LOP3.LUT R61, R37, 0x3f003f, RZ, 0xc0, !PT ;  /* 0x003f003f253d7812 */ /* 0x000fe200078ec0ff */
[----:B------:R-:W-:Y:S01]  /*8090*/  HADD2 R37, R30, -1056, -1056 ;  /* 0xe420e4201e257430 */ /* 0x000fe20000000000 */
[----:B------:R-:W-:Y:S01]  /*80a0*/  LOP3.LUT R32, R59, 0x64006400, RZ, 0xfc, !PT ;  /* 0x640064003b207812 */ /* 0x000fe200078efcff */
[-C--:B------:R-:W-:Y:S01]  /*80b0*/  HFMA2 R56, R33, R14.reuse, R56 ;  /* 0x0000000e21387231 */ /* 0x080fe20000000038 */
        /* <DEDUP_REMOVED lines=9> */
[----:B------:R-:W-:Y:S02]  /*8150*/  HFMA2 R58, R31, R14, R13 ;  /* 0x0000000e1f3a7231 */ /* 0x000fe4000000000d */
        /* <DEDUP_REMOVED lines=8> */
[-C--:B------:R-:W-:Y:S01]  /*81e0*/  HFMA2 R12, R34, R15.reuse, R12 ;  /* 0x0000000f220c7231 */ /* 0x080fe2000000000c */
[----:B------:R-:W-:Y:S01]  /*81f0*/  LOP3.LUT R57, R43, 0x3f003f, RZ, 0xc0, !PT ;  /* 0x003f003f2b397812 */ /* 0x000fe200078ec0ff */
        /* <DEDUP_REMOVED lines=12> */
[----:B0-----:R-:W-:-:S02]  /*82c0*/  HFMA2 R14, R45, R16, R14 ;  /* 0x000000102d0e7231 */ /* 0x001fc4000000000e */
[----:B------:R-:W-:Y:S02]  /*82d0*/  HADD2 R44, R44, -1056, -1056 ;  /* 0xe420e4202c2c7430 */ /* 0x000fe40000000000 */
[-C--:B------:R-:W-:Y:S02]  /*82e0*/  HFMA2 R56, R41, R16.reuse, R13 ;  /* 0x0000001029387231 */ /* 0x080fe4000000000d */
[----:B------:R-:W-:Y:S01]  /*82f0*/  HADD2 R40, R40, -1056, -1056 ;  /* 0xe420e42028287430 */ /* 0x000fe20000000000 */
[----:B------:R-:W-:Y:S01]  /*8300*/  LOP3.LUT R46, R46, 0x64006400, RZ, 0xfc, !PT ;  /* 0x640064002e2e7812 */ /* 0x000fe200078efcff */
[-C--:B------:R-:W-:Y:S02]  /*8310*/  HFMA2 R12, R43, R16.reuse, R12 ;  /* 0x000000102b0c7231 */ /* 0x080fe4000000000c */
[----:B------:R-:W-:Y:S01]  /*8320*/  HFMA2 R15, R39, R16, R15 ;  /* 0x00000010270f7231 */ /* 0x000fe2000000000f */
[----:B------:R-:W-:Y:S01]  /*8330*/  LOP3.LUT R16, R49, 0x64006400, RZ, 0xfc, !PT ;  /* 0x6400640031107812 */ /* 0x000fe200078efcff */
[----:B------:R-:W-:-:S02]  /*8340*/  HFMA2 R13, R42, R17, R12 ;  /* 0x000000112a0d7231 */ /* 0x000fc4000000000c */
[-C--:B------:R-:W-:Y:S02]  /*8350*/  HFMA2 R14, R44, R17.reuse, R14 ;  /* 0x000000112c0e7231 */ /* 0x080fe4000000000e */
[----:B------:R-:W-:Y:S02]  /*8360*/  HADD2 R38, R38, -1056, -1056 ;  /* 0xe420e42026267430 */ /* 0x000fe40000000000 */
[-C--:B------:R-:W-:Y:S01]  /*8370*/  HFMA2 R12, R40, R17.reuse, R56 ;  /* 0x00000011280c7231 */ /* 0x080fe20000000038 */
[----:B------:R-:W-:Y:S01]  /*8380*/  LOP3.LUT R49, R50, 0x64006400, RZ, 0xfc, !PT ;  /* 0x6400640032317812 */ /* 0x000fe200078efcff */
[----:B------:R-:W-:Y:S01]  /*8390*/  HADD2 R50, R16, -1056, -1056 ;  /* 0xe420e42010327430 */ /* 0x000fe20000000000 */
[----:B------:R-:W-:Y:S01]  /*83a0*/  LOP3.LUT R56, R53, 0x64006400, RZ, 0xfc, !PT ;  /* 0x6400640035387812 */ /* 0x000fe200078efcff */
[----:B------:R-:W-:Y:S02]  /*83b0*/  HADD2 R53, R46, -1056, -1056 ;  /* 0xe420e4202e357430 */ /* 0x000fe40000000000 */
[----:B------:R-:W-:Y:S01]  /*83c0*/  HFMA2 R17, R38, R17, R15 ;  /* 0x0000001126117231 */ /* 0x000fe2000000000f */
[----:B------:R-:W-:Y:S01]  /*83d0*/  LOP3.LUT R15, R47, 0x64006400, RZ, 0xfc, !PT ;  /* 0x640064002f0f7812 */ /* 0x000fe200078efcff */
[----:B------:R-:W-:Y:S01]  /*83e0*/  HADD2 R49, R49, -1056, -1056 ;  /* 0xe420e42031317430 */ /* 0x000fe20000000000 */
[----:B------:R-:W-:Y:S01]  /*83f0*/  LOP3.LUT R47, R48, 0x64006400, RZ, 0xfc, !PT ;  /* 0x64006400302f7812 */ /* 0x000fe200078efcff */
[----:B------:R-:W-:Y:S01]  /*8400*/  HFMA2 R14, R53, R18, R14 ;  /* 0x00000012350e7231 */ /* 0x000fe2000000000e */
[----:B------:R-:W-:Y:S01]  /*8410*/  LOP3.LUT R48, R51, 0x64006400, RZ, 0xfc, !PT ;  /* 0x6400640033307812 */ /* 0x000fe200078efcff */
[----:B------:R-:W-:Y:S01]  /*8420*/  HADD2 R46, R56, -1056, -1056 ;  /* 0xe420e420382e7430 */ /* 0x000fe20000000000 */
[----:B------:R-:W-:Y:S01]  /*8430*/  LOP3.LUT R51, R52, 0x64006400, RZ, 0xfc, !PT ;  /* 0x6400640034337812 */ /* 0x000fe200078efcff */
[----:B------:R-:W-:-:S02]  /*8440*/  HADD2 R52, R15, -1056, -1056 ;  /* 0xe420e4200f347430 */ /* 0x000fc40000000000 */
[-C--:B------:R-:W-:Y:S02]  /*8450*/  HFMA2 R12, R49, R18.reuse, R12 ;  /* 0x00000012310c7231 */ /* 0x080fe4000000000c */
[----:B------:R-:W-:Y:S02]  /*8460*/  HADD2 R48, R48, -1056, -1056 ;  /* 0xe420e42030307430 */ /* 0x000fe40000000000 */
[----:B------:R-:W-:Y:S02]  /*8470*/  HADD2 R47, R47, -1056, -1056 ;  /* 0xe420e4202f2f7430 */ /* 0x000fe40000000000 */
[----:B------:R-:W-:Y:S02]  /*8480*/  HFMA2 R14, R52, R19, R14 ;  /* 0x00000013340e7231 */ /* 0x000fe4000000000e */
[----:B------:R-:W-:Y:S02]  /*8490*/  HADD2 R51, R51, -1056, -1056 ;  /* 0xe420e42033337430 */ /* 0x000fe40000000000 */
[----:B------:R-:W-:-:S02]  /*84a0*/  HFMA2 R13, R47, R18, R13 ;  /* 0x000000122f0d7231 */ /* 0x000fc4000000000d */
[-C--:B------:R-:W-:Y:S02]  /*84b0*/  HFMA2 R12, R48, R19.reuse, R12 ;  /* 0x00000013300c7231 */ /* 0x080fe4000000000c */
[----:B------:R-:W-:Y:S02]  /*84c0*/  HFMA2 R17, R51, R18, R17 ;  /* 0x0000001233117231 */ /* 0x000fe40000000011 */
[-C--:B------:R-:W-:Y:S02]  /*84d0*/  HFMA2 R13, R50, R19.reuse, R13 ;  /* 0x00000013320d7231 */ /* 0x080fe4000000000d */
[----:B------:R-:W-:Y:S02]  /*84e0*/  HFMA2 R17, R46, R19, R17 ;  /* 0x000000132e117231 */ /* 0x000fe40000000011 */
[----:B------:R-:W-:Y:S02]  /*84f0*/  HADD2 R14, R14.H0_H0, R14.H1_H1 ;  /* 0x3000000e0e0e7230 */ /* 0x000fe40000000800 */
[----:B------:R-:W-:-:S02]  /*8500*/  HADD2 R13, R13.H0_H0, R13.H1_H1 ;  /* 0x3000000d0d0d7230 */ /* 0x000fc40000000800 */
[----:B------:R-:W-:Y:S02]  /*8510*/  HADD2 R12, R12.H0_H0, R12.H1_H1 ;  /* 0x3000000c0c0c7230 */ /* 0x000fe40000000800 */
[----:B------:R-:W-:Y:S01]  /*8520*/  HADD2 R17, R17.H0_H0, R17.H1_H1 ;  /* 0x3000001111117230 */ /* 0x000fe20000000800 */
[----:B------:R-:W-:-:S04]  /*8530*/  PRMT R14, R14, 0x5410, R13 ;  /* 0x000054100e0e7816 */ /* 0x000fc8000000000d */
[----:B------:R-:W-:Y:S01]  /*8540*/  PRMT R12, R12, 0x5410, R17 ;  /* 0x000054100c0c7816 */ /* 0x000fe20000000011 */
[----:B------:R-:W-:-:S04]  /*8550*/  HFMA2 R24, R14, R2, R24 ;  /* 0x000000020e187231 */ /* 0x000fc80000000018 */
[----:B------:R-:W-:Y:S01]  /*8560*/  HFMA2 R11, R12, R0, R11 ;  /* 0x000000000c0b7231 */ /* 0x000fe2000000000b */
[----:B------:R-:W-:Y:S06]  /*8570*/  BRA.U !UP1, `(.L_x_111) ;  /* 0x0000000909087547 */ /* 0x000fec000b800000 */
[----:B------:R-:W0:Y:S01]  /*8580*/  LDS.128 R12, [UR4+-0x80] ;  /* 0xffff8004ff0c7984 */ /* 0x000e220008000c00 */
[----:B------:R-:W-:-:S03]  /*8590*/  UISETP.NE.AND UP1, UPT, UR7, 0x2, UPT ;  /* 0x000000020700788c */ /* 0x000fc6000bf25270 */
        /* <DEDUP_REMOVED lines=25> */
[-C--:B------:R-:W-:Y:S02]  /*8730*/  HFMA2 R56, R45, R16.reuse, R56 ;  /* 0x000000102d387231 */ /* 0x080fe40000000038 */
[----:B------:R-:W-:Y:S02]  /*8740*/  HADD2 R57, R57.H0_H0, R57.H1_H1 ;  /* 0x3000003939397230 */ /* 0x000fe40000000800 */
[----:B------:R-:W-:Y:S02]  /*8750*/  HFMA2 R58, R41, R16, R58 ;  /* 0x00000010293a7231 */ /* 0x000fe4000000003a */
[----:B------:R-:W-:Y:S02]  /*8760*/  HADD2 R12, R12.H0_H0, R12.H1_H1 ;  /* 0x3000000c0c0c7230 */ /* 0x000fe40000000800 */
[-C--:B------:R-:W-:Y:S02]  /*8770*/  HFMA2 R56, R44, R17.reuse, R56 ;  /* 0x000000112c387231 */ /* 0x080fe40000000038 */
[----:B------:R-:W-:-:S02]  /*8780*/  HFMA2 R58, R40, R17, R58 ;  /* 0x00000011283a7231 */ /* 0x000fc4000000003a */
[-C--:B------:R-:W-:Y:S02]  /*8790*/  HFMA2 R56, R53, R18.reuse, R56 ;  /* 0x0000001235387231 */ /* 0x080fe40000000038 */
[----:B------:R-:W-:Y:S02]  /*87a0*/  HFMA2 R58, R49, R18, R58 ;  /* 0x00000012313a7231 */ /* 0x000fe4000000003a */
        /* <DEDUP_REMOVED lines=8> */
[----:B------:R-:W-:Y:S06]  /*8830*/  BRA.U !UP1, `(.L_x_111) ;  /* 0x0000000509587547 */ /* 0x000fec000b800000 */
[----:B------:R-:W0:Y:S01]  /*8840*/  LDS.128 R12, [UR4] ;  /* 0x00000004ff0c7984 */ /* 0x000e220008000c00 */
[----:B------:R-:W-:-:S03]  /*8850*/  UISETP.NE.AND UP1, UPT, UR7, 0x3, UPT ;  /* 0x000000030700788c */ /* 0x000fc6000bf25270 */
        /* <DEDUP_REMOVED lines=63> */
[----:B------:R-:W-:Y:S02]  /*8c50*/  HFMA2 R21, R47, R18, R21 ;  /* 0x000000122f157231 */ /* 0x000fe40000000015 */
[----:B------:R-:W-:Y:S02]  /*8c60*/  HFMA2 R23, R32, R15, R23 ;  /* 0x0000000f20177231 */ /* 0x000fe40000000017 */
[----:B------:R-:W-:-:S02]  /*8c70*/  HFMA2 R21, R50, R19, R21 ;  /* 0x0000001332157231 */ /* 0x000fc40000000015 */
[-C--:B------:R-:W-:Y:S02]  /*8c80*/  HFMA2 R22, R45, R16.reuse, R29 ;  /* 0x000000102d167231 */ /* 0x080fe4000000001d */
[----:B------:R-:W-:Y:S02]  /*8c90*/  HADD2 R13, R21.H0_H0, R21.H1_H1 ;  /* 0x30000015150d7230 */ /* 0x000fe40000000800 */
[----:B------:R-:W-:Y:S02]  /*8ca0*/  HFMA2 R20, R41, R16, R23 ;  /* 0x0000001029147231 */ /* 0x000fe40000000017 */
[----:B------:R-:W-:-:S04]  /*8cb0*/  HFMA2 R23, R51, R18, R12 ;  /* 0x0000001233177231 */ /* 0x000fc8000000000c */
[----:B------:R-:W-:Y:S02]  /*8cc0*/  HFMA2 R23, R46, R19, R23 ;  /* 0x000000132e177231 */ /* 0x000fe40000000017 */
[-C--:B------:R-:W-:Y:S02]  /*8cd0*/  HFMA2 R22, R44, R17.reuse, R22 ;  /* 0x000000112c167231 */ /* 0x080fe40000000016 */
[----:B------:R-:W-:Y:S02]  /*8ce0*/  HFMA2 R20, R40, R17, R20 ;  /* 0x0000001128147231 */ /* 0x000fe40000000014 */
[----:B------:R-:W-:Y:S02]  /*8cf0*/  HADD2 R23, R23.H0_H0, R23.H1_H1 ;  /* 0x3000001717177230 */ /* 0x000fe40000000800 */
        /* <DEDUP_REMOVED lines=9> */
[----:B------:R-:W-:-:S07]  /*8d90*/  HFMA2 R5, R20, R0, R5 ;  /* 0x0000000014057231 */ /* 0x000fce0000000005 */
.L_x_111:
[----:B-----5:R-:W-:-:S04]  /*8da0*/  IMAD.WIDE R12, R3, 0x4, R54 ;  /* 0x00000004030c7825 */ /* 0x020fc800078e0236 */
[C---:B------:R-:W-:Y:S02]  /*8db0*/  IMAD.WIDE R20, R3.reuse, 0x4, R12 ;  /* 0x0000000403147825 */ /* 0x040fe400078e020c */
[----:B------:R-:W5:Y:S04]  /*8dc0*/  LDG.E.128.CONSTANT R12, desc[UR12][R12.64] ;  /* 0x0000000c0c0c7981 */ /* 0x000f68000c1e9d00 */
[----:B------:R0:W5:Y:S01]  /*8dd0*/  LDG.E.128.CONSTANT R16, desc[UR12][R20.64] ;  /* 0x0000000c14107981 */ /* 0x000162000c1e9d00 */
[----:B------:R-:W-:Y:S01]  /*8de0*/  IMAD.WIDE R54, R3, 0x4, R20 ;  /* 0x0000000403367825 */ /* 0x000fe200078e0214 */
[----:B------:R-:W-:Y:S06]  /*8df0*/  BRA.U !UP0, `(.L_x_112) ;  /* 0x0000001108cc7547 */ /* 0x000fec000b800000 */
[----:B0-----:R-:W2:Y:S01]  /*8e00*/  LDG.E.128.CONSTANT R20, desc[UR12][R54.64] ;  /* 0x0000000c36147981 */ /* 0x001ea2000c1e9d00 */
        /* <DEDUP_REMOVED lines=220> */
[----:B------:R-:W0:Y:S01]  /*9bd0*/  LDS.128 R12, [UR4+0x20] ;  /* 0x00002004ff0c7984 */ /* 0x000e220008000c00 */
        /* <DEDUP_REMOVED lines=85> */
.L_x_112:
[----:B------:R-:W-:Y:S01]  /*a130*/  UIADD3 UR9, UP0, UPT, UR9, 0x80, URZ ;  /* 0x0000008009097890 */ /* 0x000fe2000ff1e0ff */
[----:B-----5:R-:W-:Y:S01]  /*a140*/  IMAD.WIDE R12, R3, 0x4, R54 ;  /* 0x00000004030c7825 */ /* 0x020fe200078e0236 */
[----:B------:R-:W-:Y:S02]  /*a150*/  UIADD3 UR5, UPT, UPT, UR5, 0x20, URZ ;  /* 0x0000002005057890 */ /* 0x000fe4000fffe0ff */
[----:B------:R-:W-:Y:S02]  /*a160*/  UIADD3.X UR6, UPT, UPT, URZ, UR6, URZ, UP0, !UPT ;  /* 0x00000006ff067290 */ /* 0x000fe400087fe4ff */
[----:B------:R-:W-:Y:S02]  /*a170*/  UISETP.GE.AND UP0, UPT, UR5, UR8, UPT ;  /* 0x000000080500728c */ /* 0x000fe4000bf06270 */
[----:B------:R-:W-:-:S07]  /*a180*/  UIADD3 UR4, UPT, UPT, UR4, 0x40, URZ ;  /* 0x0000004004047890 */ /* 0x000fce000fffe0ff */
[----:B------:R-:W-:Y:S05]  /*a190*/  BRA.U !UP0, `(.L_x_113) ;  /* 0xffffffd508dc7547 */ /* 0x000fea000b83ffff */
.L_x_110:
[----:B------:R-:W-:-:S13]  /*a1a0*/  ISETP.LT.AND P0, PT, RZ, UR7, PT ;  /* 0x00000007ff007c0c */ /* 0x000fda000bf01270 */
[----:B------:R-:W-:Y:S05]  /*a1b0*/  @!P0 EXIT ;  /* 0x000000000000894d */ /* 0x000fea0003800000 */
[----:B------:R-:W1:Y:S01]  /*a1c0*/  S2R R0, SR_CTAID.X ;  /* 0x0000000000007919 */ /* 0x000e620000002500 */
[----:B------:R-:W2:Y:S01]  /*a1d0*/  LDC.64 R14, c[0x0][0x3a0] ;  /* 0x0000e800ff0e7b82 */ /* 0x000ea20000000a00 */
[----:B------:R-:W1:Y:S02]  /*a1e0*/  S2R R13, SR_TID.X ;  /* 0x00000000000d7919 */ /* 0x000e640000002100 */
[----:B-1----:R-:W-:-:S05]  /*a1f0*/  LEA R0, R0, R13, 0x6 ;  /* 0x0000000d00007211 */ /* 0x002fca00078e30ff */
[----:B------:R-:W-:-:S05]  /*a200*/  IMAD R0, R3, UR16, R0 ;  /* 0x0000001003007c24 */ /* 0x000fca000f8e0200 */
[----:B------:R-:W-:-:S05]  /*a210*/  SHF.L.U32 R13, R0, 0x2, RZ ;  /* 0x00000002000d7819 */ /* 0x000fca00000006ff */
[----:B--2---:R-:W-:-:S05]  /*a220*/  IMAD.WIDE R14, R13, 0x2, R14 ;  /* 0x000000020d0e7825 */ /* 0x004fca00078e020e */
[----:B------:R1:W-:Y:S01]  /*a230*/  ATOM.E.ADD.F16x2.RN.STRONG.GPU P0, RZ, desc[UR12][R14.64], R24 ;  /* 0x800000180eff79a2 */ /* 0x0003e2000c10e10c */
[----:B------:R-:W-:Y:S04]  /*a240*/  BSSY.RECONVERGENT B0, `(.L_x_114) ;  /* 0x000000e000007945 */ /* 0x000fe80003800200 */
[----:B-1----:R-:W-:Y:S05]  /*a250*/  @P0 BRA `(.L_x_115) ;  /* 0x0000000000300947 */ /* 0x002fea0003800000 */
[----:B------:R-:W1:Y:S02]  /*a260*/  QSPC.E.S P0, RZ, [R14] ;  /* 0x000000000eff73aa */ /* 0x000e640000000500 */
[----:B-1----:R-:W-:Y:S05]  /*a270*/  @!P0 BRA `(.L_x_116) ;  /* 0x00000000001c8947 */ /* 0x002fea0003800000 */
[----:B------:R-:W-:-:S04]  /*a280*/  MOV R12, R14 ;  /* 0x0000000e000c7202 */ /* 0x000fc80000000f00 */
[----:B------:R-:W-:-:S07]  /*a290*/  MOV R0, R12 ;  /* 0x0000000c00007202 */ /* 0x000fce0000000f00 */
.L_x_117:
[----:B------:R-:W1:Y:S02]  /*a2a0*/  LDS R12, [R0] ;  /* 0x00000000000c7984 */ /* 0x000e640000000800 */
[----:B-1----:R-:W-:-:S05]  /*a2b0*/  HADD2 R13, R12, R24 ;  /* 0x000000180c0d7230 */ /* 0x002fca0000000000 */
[----:B------:R-:W1:Y:S02]  /*a2c0*/  ATOMS.CAST.SPIN P0, [R0], R12, R13 ;  /* 0x0000000c0000758d */ /* 0x000e64000180000d */
[----:B-1----:R-:W-:Y:S05]  /*a2d0*/  @!P0 BRA `(.L_x_117) ;  /* 0xfffffffc00f08947 */ /* 0x002fea000383ffff */
[----:B------:R-:W-:Y:S05]  /*a2e0*/  BRA `(.L_x_115) ;  /* 0x00000000000c7947 */ /* 0x000fea0003800000 */
.L_x_116:
[----:B------:R-:W2:Y:S02]  /*a2f0*/  LD.E R0, desc[UR12][R14.64] ;  /* 0x0000000c0e007980 */ /* 0x000ea4000c101900 */
[----:B--2---:R-:W-:-:S05]  /*a300*/  IADD3 R13, PT, PT, R24, R0, RZ ;  /* 0x00000000180d7210 */ /* 0x004fca0007ffe0ff */
[----:B------:R1:W-:Y:S02]  /*a310*/  ST.E desc[UR12][R14.64], R13 ;  /* 0x0000000d0e007985 */ /* 0x0003e4000c10190c */
.L_x_115:
[----:B------:R-:W-:Y:S05]  /*a320*/  BSYNC.RECONVERGENT B0 ;  /* 0x0000000000007941 */ /* 0x000fea0003800200 */
.L_x_114:
[----:B------:R2:W-:Y:S01]  /*a330*/  ATOM.E.ADD.F16x2.RN.STRONG.GPU P0, RZ, desc[UR12][R14.64+0x4], R11 ;  /* 0x8000040b0eff79a2 */ /* 0x0005e2000c10e10c */
[----:B------:R-:W-:Y:S04]  /*a340*/  BSSY.RECONVERGENT B0, `(.L_x_118) ;  /* 0x000000e000007945 */ /* 0x000fe80003800200 */
[----:B--2---:R-:W-:Y:S05]  /*a350*/  @P0 BRA `(.L_x_119) ;  /* 0x0000000000300947 */ /* 0x004fea0003800000 */
[----:B------:R-:W2:Y:S02]  /*a360*/  QSPC.E.S P0, RZ, [R14+0x4] ;  /* 0x000004000eff73aa */ /* 0x000ea40000000500 */
[----:B--2---:R-:W-:Y:S05]  /*a370*/  @!P0 BRA `(.L_x_120) ;  /* 0x00000000001c8947 */ /* 0x004fea0003800000 */
[----:B------:R-:W-:-:S04]  /*a380*/  MOV R12, R14 ;  /* 0x0000000e000c7202 */ /* 0x000fc80000000f00 */
[----:B------:R-:W-:-:S07]  /*a390*/  MOV R0, R12 ;  /* 0x0000000c00007202 */ /* 0x000fce0000000f00 */
.L_x_121:
[----:B------:R-:W1:Y:S02]  /*a3a0*/  LDS R12, [R0+0x4] ;  /* 0x00000400000c7984 */ /* 0x000e640000000800 */
[----:B-1----:R-:W-:-:S05]  /*a3b0*/  HFMA2 R13, R12, 1, 1, R11 ;  /* 0x3c003c000c0d7831 */ /* 0x002fca000000000b */
[----:B------:R-:W1:Y:S02]  /*a3c0*/  ATOMS.CAST.SPIN P0, [R0+0x4], R12, R13 ;  /* 0x0000040c0000758d */ /* 0x000e64000180000d */
[----:B-1----:R-:W-:Y:S05]  /*a3d0*/  @!P0 BRA `(.L_x_121) ;  /* 0xfffffffc00f08947 */ /* 0x002fea000383ffff */
[----:B------:R-:W-:Y:S05]  /*a3e0*/  BRA `(.L_x_119) ;  /* 0x00000000000c7947 */ /* 0x000fea0003800000 */
.L_x_120:
[----:B------:R-:W2:Y:S02]  /*a3f0*/  LD.E R0, desc[UR12][R14.64+0x4] ;  /* 0x0000040c0e007980 */ /* 0x000ea4000c101900 */
[----:B--2---:R-:W-:-:S05]  /*a400*/  IADD3 R11, PT, PT, R11, R0, RZ ;  /* 0x000000000b0b7210 */ /* 0x004fca0007ffe0ff */
[----:B------:R2:W-:Y:S02]  /*a410*/  ST.E desc[UR12][R14.64+0x4], R11 ;  /* 0x0000040b0e007985 */ /* 0x0005e4000c10190c */
.L_x_119:
[----:B------:R-:W-:Y:S05]  /*a420*/  BSYNC.RECONVERGENT B0 ;  /* 0x0000000000007941 */ /* 0x000fea0003800200 */
.L_x_118:
[----:B------:R-:W-:-:S06]  /*a430*/  UISETP.NE.AND UP0, UPT, UR7, 0x1, UPT ;  /* 0x000000010700788c */ /* 0x000fcc000bf05270 */
[----:B------:R-:W-:-:S13]  /*a440*/  PLOP3.LUT P0, PT, PT, PT, UP0, 0x80, 0x8 ;  /* 0x000000000008781c */ /* 0x000fda0003f0f008 */
[----:B------:R-:W-:Y:S05]  /*a450*/  @!P0 EXIT ;  /* 0x000000000000894d */ /* 0x000fea0003800000 */
[----:B-12---:R-:W-:-:S05]  /*a460*/  IMAD.WIDE R14, R3, 0x2, R14 ;  /* 0x00000002030e7825 */ /* 0x006fca00078e020e */
[----:B------:R1:W-:Y:S01]  /*a470*/  ATOM.E.ADD.F16x2.RN.STRONG.GPU P0, RZ, desc[UR12][R14.64], R10 ;  /* 0x8000000a0eff79a2 */ /* 0x0003e2000c10e10c */
[----:B------:R-:W-:Y:S04]  /*a480*/  BSSY.RECONVERGENT B0, `(.L_x_122) ;  /* 0x000000f000007945 */ /* 0x000fe80003800200 */
[----:B-1----:R-:W-:Y:S05]  /*a490*/  @P0 BRA `(.L_x_123) ;  /* 0x0000000000340947 */ /* 0x002fea0003800000 */
[----:B------:R-:W1:Y:S02]  /*a4a0*/  QSPC.E.S P0, RZ, [R14] ;  /* 0x000000000eff73aa */ /* 0x000e640000000500 */
[----:B-1----:R-:W-:Y:S05]  /*a4b0*/  @!P0 BRA `(.L_x_124) ;  /* 0x0000000000208947 */ /* 0x002fea0003800000 */
[----:B------:R-:W-:-:S04]  /*a4c0*/  MOV R12, R14 ;  /* 0x0000000e000c7202 */ /* 0x000fc80000000f00 */
[----:B------:R-:W-:Y:S02]  /*a4d0*/  MOV R12, R12 ;  /* 0x0000000c000c7202 */ /* 0x000fe40000000f00 */
[----:B------:R-:W-:-:S07]  /*a4e0*/  MOV R13, R10 ;  /* 0x0000000a000d7202 */ /* 0x000fce0000000f00 */
.L_x_125:
[----:B------:R-:W1:Y:S02]  /*a4f0*/  LDS R10, [R12] ;  /* 0x000000000c0a7984 */ /* 0x000e640000000800 */
[----:B-1----:R-:W-:-:S05]  /*a500*/  HADD2 R11, R10, R13 ;  /* 0x0000000d0a0b7230 */ /* 0x002fca0000000000 */
[----:B------:R-:W1:Y:S02]  /*a510*/  ATOMS.CAST.SPIN P0, [R12], R10, R11 ;  /* 0x0000000a0c00758d */ /* 0x000e64000180000b */
[----:B-1----:R-:W-:Y:S05]  /*a520*/  @!P0 BRA `(.L_x_125) ;  /* 0xfffffffc00f08947 */ /* 0x002fea000383ffff */
[----:B------:R-:W-:Y:S05]  /*a530*/  BRA `(.L_x_123) ;  /* 0x00000000000c7947 */ /* 0x000fea0003800000 */
.L_x_124:
[----:B------:R-:W2:Y:S02]  /*a540*/  LD.E R0, desc[UR12][R14.64] ;  /* 0x0000000c0e007980 */ /* 0x000ea4000c101900 */
[----:B--2---:R-:W-:-:S05]  /*a550*/  IADD3 R11, PT, PT, R10, R0, RZ ;  /* 0x000000000a0b7210 */ /* 0x004fca0007ffe0ff */
[----:B------:R1:W-:Y:S02]  /*a560*/  ST.E desc[UR12][R14.64], R11 ;  /* 0x0000000b0e007985 */ /* 0x0003e4000c10190c */
.L_x_123:
[----:B------:R-:W-:Y:S05]  /*a570*/  BSYNC.RECONVERGENT B0 ;  /* 0x0000000000007941 */ /* 0x000fea0003800200 */
.L_x_122:
[----:B------:R2:W-:Y:S01]  /*a580*/  ATOM.E.ADD.F16x2.RN.STRONG.GPU P0, RZ, desc[UR12][R14.64+0x4], R9 ;  /* 0x800004090eff79a2 */ /* 0x0005e2000c10e10c */
[----:B------:R-:W-:Y:S04]  /*a590*/  BSSY.RECONVERGENT B0, `(.L_x_126) ;  /* 0x000000e000007945 */ /* 0x000fe80003800200 */
[----:B--2---:R-:W-:Y:S05]  /*a5a0*/  @P0 BRA `(.L_x_127) ;  /* 0x0000000000300947 */ /* 0x004fea0003800000 */
[----:B------:R-:W2:Y:S02]  /*a5b0*/  QSPC.E.S P0, RZ, [R14+0x4] ;  /* 0x000004000eff73aa */ /* 0x000ea40000000500 */
[----:B--2---:R-:W-:Y:S05]  /*a5c0*/  @!P0 BRA `(.L_x_128) ;  /* 0x00000000001c8947 */ /* 0x004fea0003800000 */
[----:B------:R-:W-:-:S04]  /*a5d0*/  MOV R10, R14 ;  /* 0x0000000e000a7202 */ /* 0x000fc80000000f00 */
[----:B------:R-:W-:-:S07]  /*a5e0*/  MOV R0, R10 ;  /* 0x0000000a00007202 */ /* 0x000fce0000000f00 */
.L_x_129:
[----:B------:R-:W1:Y:S02]  /*a5f0*/  LDS R10, [R0+0x4] ;  /* 0x00000400000a7984 */ /* 0x000e640000000800 */
[----:B-1----:R-:W-:-:S05]  /*a600*/  HFMA2 R11, R10, 1, 1, R9 ;  /* 0x3c003c000a0b7831 */ /* 0x002fca0000000009 */
[----:B------:R-:W1:Y:S02]  /*a610*/  ATOMS.CAST.SPIN P0, [R0+0x4], R10, R11 ;  /* 0x0000040a0000758d */ /* 0x000e64000180000b */
[----:B-1----:R-:W-:Y:S05]  /*a620*/  @!P0 BRA `(.L_x_129) ;  /* 0xfffffffc00f08947 */ /* 0x002fea000383ffff */
[----:B------:R-:W-:Y:S05]  /*a630*/  BRA `(.L_x_127) ;  /* 0x00000000000c7947 */ /* 0x000fea0003800000 */
.L_x_128:
[----:B------:R-:W2:Y:S02]  /*a640*/  LD.E R0, desc[UR12][R14.64+0x4] ;  /* 0x0000040c0e007980 */ /* 0x000ea4000c101900 */
[----:B--2---:R-:W-:-:S05]  /*a650*/  IADD3 R9, PT, PT, R9, R0, RZ ;  /* 0x0000000009097210 */ /* 0x004fca0007ffe0ff */
[----:B------:R2:W-:Y:S02]  /*a660*/  ST.E desc[UR12][R14.64+0x4], R9 ;  /* 0x000004090e007985 */ /* 0x0005e4000c10190c */
.L_x_127:
[----:B------:R-:W-:Y:S05]  /*a670*/  BSYNC.RECONVERGENT B0 ;  /* 0x0000000000007941 */ /* 0x000fea0003800200 */
.L_x_126:
        /* <DEDUP_REMOVED lines=12> */
.L_x_133:
[----:B------:R-:W1:Y:S02]  /*a740*/  LDS R8, [R10] ;  /* 0x000000000a087984 */ /* 0x000e640000000800 */
[----:B-1----:R-:W-:-:S05]  /*a750*/  HADD2 R9, R8, R11 ;  /* 0x0000000b08097230 */ /* 0x002fca0000000000 */
[----:B------:R-:W1:Y:S02]  /*a760*/  ATOMS.CAST.SPIN P0, [R10], R8, R9 ;  /* 0x000000080a00758d */ /* 0x000e640001800009 */
[----:B-1----:R-:W-:Y:S05]  /*a770*/  @!P0 BRA `(.L_x_133) ;  /* 0xfffffffc00f08947 */ /* 0x002fea000383ffff */
[----:B------:R-:W-:Y:S05]  /*a780*/  BRA `(.L_x_131) ;  /* 0x00000000000c7947 */ /* 0x000fea0003800000 */
.L_x_132:
[----:B------:R-:W2:Y:S02]  /*a790*/  LD.E R0, desc[UR12][R14.64] ;  /* 0x0000000c0e007980 */ /* 0x000ea4000c101900 */
[----:B--2---:R-:W-:-:S05]  /*a7a0*/  IADD3 R9, PT, PT, R8, R0, RZ ;  /* 0x0000000008097210 */ /* 0x004fca0007ffe0ff */
[----:B------:R1:W-:Y:S02]  /*a7b0*/  ST.E desc[UR12][R14.64], R9 ;  /* 0x000000090e007985 */ /* 0x0003e4000c10190c */
.L_x_131:
[----:B------:R-:W-:Y:S05]  /*a7c0*/  BSYNC.RECONVERGENT B0 ;  /* 0x0000000000007941 */ /* 0x000fea0003800200 */
.L_x_130:
[----:B------:R2:W-:Y:S01]  /*a7d0*/  ATOM.E.ADD.F16x2.RN.STRONG.GPU P0, RZ, desc[UR12][R14.64+0x4], R7 ;  /* 0x800004070eff79a2 */ /* 0x0005e2000c10e10c */
[----:B------:R-:W-:Y:S04]  /*a7e0*/  BSSY.RECONVERGENT B0, `(.L_x_134) ;  /* 0x000000e000007945 */ /* 0x000fe80003800200 */
[----:B--2---:R-:W-:Y:S05]  /*a7f0*/  @P0 BRA `(.L_x_135) ;  /* 0x0000000000300947 */ /* 0x004fea0003800000 */
[----:B------:R-:W2:Y:S02]  /*a800*/  QSPC.E.S P0, RZ, [R14+0x4] ;  /* 0x000004000eff73aa */ /* 0x000ea40000000500 */
[----:B--2---:R-:W-:Y:S05]  /*a810*/  @!P0 BRA `(.L_x_136) ;  /* 0x00000000001c8947 */ /* 0x004fea0003800000 */
[----:B------:R-:W-:-:S04]  /*a820*/  MOV R8, R14 ;  /* 0x0000000e00087202 */ /* 0x000fc80000000f00 */
[----:B------:R-:W-:-:S07]  /*a830*/  MOV R0, R8 ;  /* 0x0000000800007202 */ /* 0x000fce0000000f00 */
.L_x_137:
[----:B------:R-:W1:Y:S02]  /*a840*/  LDS R8, [R0+0x4] ;  /* 0x0000040000087984 */ /* 0x000e640000000800 */
[----:B-1----:R-:W-:-:S05]  /*a850*/  HFMA2 R9, R8, 1, 1, R7 ;  /* 0x3c003c0008097831 */ /* 0x002fca0000000007 */
[----:B------:R-:W1:Y:S02]  /*a860*/  ATOMS.CAST.SPIN P0, [R0+0x4], R8, R9 ;  /* 0x000004080000758d */ /* 0x000e640001800009 */
[----:B-1----:R-:W-:Y:S05]  /*a870*/  @!P0 BRA `(.L_x_137) ;  /* 0xfffffffc00f08947 */ /* 0x002fea000383ffff */
[----:B------:R-:W-:Y:S05]  /*a880*/  BRA `(.L_x_135) ;  /* 0x00000000000c7947 */ /* 0x000fea0003800000 */
.L_x_136:
[----:B------:R-:W2:Y:S02]  /*a890*/  LD.E R0, desc[UR12][R14.64+0x4] ;  /* 0x0000040c0e007980 */ /* 0x000ea4000c101900 */
[----:B--2---:R-:W-:-:S05]  /*a8a0*/  IADD3 R7, PT, PT, R7, R0, RZ ;  /* 0x0000000007077210 */ /* 0x004fca0007ffe0ff */
[----:B------:R2:W-:Y:S02]  /*a8b0*/  ST.E desc[UR12][R14.64+0x4], R7 ;  /* 0x000004070e007985 */ /* 0x0005e4000c10190c */
.L_x_135:
[----:B------:R-:W-:Y:S05]  /*a8c0*/  BSYNC.RECONVERGENT B0 ;  /* 0x0000000000007941 */ /* 0x000fea0003800200 */
.L_x_134:
        /* <DEDUP_REMOVED lines=10> */
[----:B------:R-:W-:-:S07]  /*a970*/  MOV R0, R2 ;  /* 0x0000000200007202 */ /* 0x000fce0000000f00 */
.L_x_141:
[----:B------:R-:W1:Y:S02]  /*a980*/  LDS R2, [R0] ;  /* 0x0000000000027984 */ /* 0x000e640000000800 */
[----:B-1----:R-:W-:-:S05]  /*a990*/  HADD2 R3, R2, R6 ;  /* 0x0000000602037230 */ /* 0x002fca0000000000 */
[----:B------:R-:W1:Y:S02]  /*a9a0*/  ATOMS.CAST.SPIN P0, [R0], R2, R3 ;  /* 0x000000020000758d */ /* 0x000e640001800003 */
[----:B-1----:R-:W-:Y:S05]  /*a9b0*/  @!P0 BRA `(.L_x_141) ;  /* 0xfffffffc00f08947 */ /* 0x002fea000383ffff */
[----:B------:R-:W-:Y:S05]  /*a9c0*/  BRA `(.L_x_139) ;  /* 0x00000000000c7947 */ /* 0x000fea0003800000 */
.L_x_140:
[----:B------:R-:W2:Y:S02]  /*a9d0*/  LD.E R0, desc[UR12][R14.64] ;  /* 0x0000000c0e007980 */ /* 0x000ea4000c101900 */
[----:B--2---:R-:W-:-:S05]  /*a9e0*/  IADD3 R3, PT, PT, R6, R0, RZ ;  /* 0x0000000006037210 */ /* 0x004fca0007ffe0ff */
[----:B------:R1:W-:Y:S02]  /*a9f0*/  ST.E desc[UR12][R14.64], R3 ;  /* 0x000000030e007985 */ /* 0x0003e4000c10190c */
.L_x_139:
[----:B------:R-:W-:Y:S05]  /*aa00*/  BSYNC.RECONVERGENT B0 ;  /* 0x0000000000007941 */ /* 0x000fea0003800200 */
.L_x_138:
[----:B------:R2:W-:Y:S02]  /*aa10*/  ATOM.E.ADD.F16x2.RN.STRONG.GPU P0, RZ, desc[UR12][R14.64+0x4], R5 ;  /* 0x800004050eff79a2 */ /* 0x0005e4000c10e10c */
[----:B--2---:R-:W-:Y:S05]  /*aa20*/  @P0 EXIT ;  /* 0x000000000000094d */ /* 0x004fea0003800000 */
[----:B------:R-:W2:Y:S02]  /*aa30*/  QSPC.E.S P0, RZ, [R14+0x4] ;  /* 0x000004000eff73aa */ /* 0x000ea40000000500 */
[----:B--2---:R-:W-:Y:S05]  /*aa40*/  @!P0 BRA `(.L_x_142) ;  /* 0x00000000001c8947 */ /* 0x004fea0003800000 */
[----:B------:R-:W-:-:S04]  /*aa50*/  MOV R2, R14 ;  /* 0x0000000e00027202 */ /* 0x000fc80000000f00 */
[----:B------:R-:W-:-:S07]  /*aa60*/  MOV R0, R2 ;  /* 0x0000000200007202 */ /* 0x000fce0000000f00 */
.L_x_143:
[----:B------:R-:W1:Y:S02]  /*aa70*/  LDS R2, [R0+0x4] ;  /* 0x0000040000027984 */ /* 0x000e640000000800 */
[----:B-1----:R-:W-:-:S05]  /*aa80*/  HFMA2 R3, R2, 1, 1, R5 ;  /* 0x3c003c0002037831 */ /* 0x002fca0000000005 */
[----:B------:R-:W1:Y:S02]  /*aa90*/  ATOMS.CAST.SPIN P0, [R0+0x4], R2, R3 ;  /* 0x000004020000758d */ /* 0x000e640001800003 */
[----:B-1----:R-:W-:Y:S05]  /*aaa0*/  @!P0 BRA `(.L_x_143) ;  /* 0xfffffffc00f08947 */ /* 0x002fea000383ffff */
[----:B------:R-:W-:Y:S05]  /*aab0*/  EXIT ;  /* 0x000000000000794d */ /* 0x000fea0003800000 */
.L_x_142:
[----:B------:R-:W1:Y:S02]  /*aac0*/  LD.E R0, desc[UR12][R14.64+0x4] ;  /* 0x0000040c0e007980 */ /* 0x000e64000c101900 */
[----:B-1----:R-:W-:-:S05]  /*aad0*/  IADD3 R3, PT, PT, R5, R0, RZ ;  /* 0x0000000005037210 */ /* 0x002fca0007ffe0ff */
[----:B------:R-:W-:Y:S01]  /*aae0*/  ST.E desc[UR12][R14.64+0x4], R3 ;  /* 0x000004030e007985 */ /* 0x000fe2000c10190c */
[----:B------:R-:W-:Y:S05]  /*aaf0*/  EXIT ;  /* 0x000000000000794d */ /* 0x000fea0003800000 */
.L_x_144:
        /* <DEDUP_REMOVED lines=16> */
.L_x_4471:


//--------------------- .text._Z23gemm_half_q_half_kernelILi4ELi40ELb0ELb0ELi64EEvPK6__halfPKjS4_S2_PS0_iiiiPKtS7_iiiiiibS2_i --------------------------
	.section	.text._Z23gemm_half_q_half_kernelILi4ELi40ELb0ELb0ELi64EEvPK6__halfPKjS4_S2_PS0_iiiiPKtS7_iiiiiibS2_i,"ax",@progbits
	.align	128
        .global         _Z23gemm_half_q_half_kernelILi4ELi40ELb0ELb0ELi64EEvPK6__halfPKjS4_S2_PS0_iiiiPKtS7_iiiiiibS2_i
        .type           _Z23gemm_half_q_half_kernelILi4ELi40ELb0ELb0ELi64EEvPK6__halfPKjS4_S2_PS0_iiiiPKtS7_iiiiiibS2_i,@function
        .size           _Z23gemm_half_q_half_kernelILi4ELi40ELb0ELb0ELi64EEvPK6__halfPKjS4_S2_PS0_iiiiPKtS7_iiiiiibS2_i,(.L_x_4472 - _Z23gemm_half_q_half_kernelILi4ELi40ELb0ELb0ELi64EEvPK6__halfPKjS4_S2_PS0_iiiiPKtS7_iiiiiibS2_i)
        .other          _Z23gemm_half_q_half_kernelILi4ELi40ELb0ELb0ELi64EEvPK6__halfPKjS4_S2_PS0_iiiiPKtS7_iiiiiibS2_i,@"STO_CUDA_ENTRY STV_DEFAULT"
_Z23gemm_half_q_half_kernelILi4ELi40ELb0ELb0ELi64EEvPK6__halfPKjS4_S2_PS0_iiiiPKtS7_iiiiiibS2_i:
.text._Z23gemm_half_q_half_kernelILi4ELi40ELb0ELb0ELi64EEvPK6__halfPKjS4_S2_PS0_iiiiPKtS7_iiiiiibS2_i:
        /* <DEDUP_REMOVED lines=11> */
[----:B------:R-:W-:Y:S02]  /*00b0*/  MOV R5, UR5 ;  /* 0x0000000500057c02 */ /* 0x000fe40008000f00 */
[----:B--2---:R-:W-:Y:S02]  /*00c0*/  IADD3 R12, PT, PT, R3, UR5, RZ ;  /* 0x00000005030c7c10 */ /* 0x004fe4000fffe0ff */
[----:B----4-:R-:W-:-:S04]  /*00d0*/  VIADDMNMX R5, R5, 0x40, R0, PT ;  /* 0x0000004005057846 */ /* 0x010fc80003800100 */
[----:B------:R-:W-:Y:S01]  /*00e0*/  R2UR UR7, R5 ;  /* 0x00000000050772ca */ /* 0x000fe200000e0000 */
[----:B---3--:R-:W-:-:S04]  /*00f0*/  UIMAD UR6, UR18, -0x4, UR6 ;  /* 0xfffffffc120678a4 */ /* 0x008fc8000f8e0206 */
        /* <DEDUP_REMOVED lines=39> */
.L_x_150:
[-C--:B------:R-:W-:Y:S02]  /*0370*/  IADD3 R7, PT, PT, R13, R0.reuse, RZ ;  /* 0x000000000d077210 */ /* 0x080fe40007ffe0ff */
[C---:B------:R-:W-:Y:S02]  /*0380*/  IADD3 R5, P1, PT, R12.reuse, R13, RZ ;  /* 0x0000000d0c057210 */ /* 0x040fe40007f3e0ff */
[----:B------:R-:W-:Y:S02]  /*0390*/  IADD3 R9, PT, PT, R7, R0, RZ ;  /* 0x0000000007097210 */ /* 0x000fe40007ffe0ff */
[----:B------:R-:W-:Y:S02]  /*03a0*/  LEA.HI.X.SX32 R6, R13, RZ, 0x1, P1 ;  /* 0x000000ff0d067211 */ /* 0x000fe400008f0eff */
        /* <DEDUP_REMOVED lines=28> */
.L_x_149:
[----:B------:R-:W-:-:S04]  /*0570*/  UIADD3 UR10, UPT, UPT, URZ, -UR9, URZ ;  /* 0x80000009ff0a7290 */ /* 0x000fc8000fffe0ff */
[----:B------:R-:W-:-:S09]  /*0580*/  UISETP.GT.AND UP0, UPT, UR10, 0x1, UPT ;  /* 0x000000010a00788c */ /* 0x000fd2000bf04270 */
[----:B------:R-:W-:Y:S05]  /*0590*/  BRA.U !UP0, `(.L_x_151) ;  /* 0x0000000108447547 */ /* 0x000fea000b800000 */
        /* <DEDUP_REMOVED lines=17> */
.L_x_151:
[----:B------:R-:W-:-:S13]  /*06b0*/  ISETP.EQ.AND P1, PT, RZ, UR9, PT ;  /* 0x00000009ff007c0c */ /* 0x000fda000bf22270 */
[----:B------:R-:W-:Y:S05]  /*06c0*/  @!P0 BRA P1, `(.L_x_146) ;  /* 0x00000004007c8947 */ /* 0x000fea0000800000 */
.L_x_148:
        /* <DEDUP_REMOVED lines=12> */
.L_x_147:
        /* <DEDUP_REMOVED lines=17> */
.L_x_154:
        /* <DEDUP_REMOVED lines=32> */
.L_x_153:
        /* <DEDUP_REMOVED lines=21> */
.L_x_155:
[----:B------:R-:W-:-:S09]  /*0bf0*/  UISETP.NE.OR UP0, UPT, UR9, URZ, UP0 ;  /* 0x000000ff0900728c */ /* 0x000fd20008705670 */
[----:B------:R-:W-:Y:S05]  /*0c00*/  BRA.U !UP0, `(.L_x_146) ;  /* 0x00000001082c7547 */ /* 0x000fea000b800000 */
.L_x_152:
        /* <DEDUP_REMOVED lines=11> */
.L_x_146:
[----:B------:R-:W-:Y:S05]  /*0cc0*/  BSYNC.RECONVERGENT B0 ;  /* 0x0000000000007941 */ /* 0x000fea0003800200 */
.L_x_145:
[----:B------:R-:W1:Y:S02]  /*0cd0*/  LDCU UR16, c[0x0][0x3ac] ;  /* 0x00007580ff1077ac */ /* 0x000e640008000800 */
[----:B-1----:R-:W-:-:S13]  /*0ce0*/  ISETP.GE.AND P0, PT, R2, UR16, PT ;  /* 0x0000001002007c0c */ /* 0x002fda000bf06270 */
[----:B------:R-:W-:Y:S05]  /*0cf0*/  @P0 EXIT ;  /* 0x000000000000094d */ /* 0x000fea0003800000 */
[----:B------:R-:W1:Y:S02]  /*0d00*/  LDCU.U8 UR9, c[0x0][0x3e0] ;  /* 0x00007c00ff0977ac */ /* 0x000e640008000000 */
[----:B-1----:R-:W-:-:S04]  /*0d10*/  UPRMT UR9, UR9, 0x8880, URZ ;  /* 0x0000888009097896 */ /* 0x002fc800080000ff */
[----:B------:R-:W-:-:S04]  /*0d20*/  UISETP.NE.AND UP0, UPT, UR9, URZ, UPT ;  /* 0x000000ff0900728c */ /* 0x000fc8000bf05270 */
[----:B------:R-:W-:-:S04]  /*0d30*/  UISETP.NE.OR UP0, UPT, UR8, URZ, !UP0 ;  /* 0x000000ff0800728c */ /* 0x000fc8000c705670 */
[----:B------:R-:W-:-:S09]  /*0d40*/  UISETP.LT.OR UP0, UPT, UR6, 0x1, UP0 ;  /* 0x000000010600788c */ /* 0x000fd20008701670 */
[----:B------:R-:W-:Y:S05]  /*0d50*/  BRA.U UP0, `(.L_x_156) ;  /* 0x0000000100c87547 */ /* 0x000fea000b800000 */
[----:B------:R-:W-:Y:S02]  /*0d60*/  UISETP.LT.AND UP0, UPT, UR11, 0x1, UPT ;  /* 0x000000010b00788c */ /* 0x000fe4000bf01270 */
[----:B------:R-:W-:Y:S02]  /*0d70*/  UIMAD UR9, UR18, UR16, URZ ;  /* 0x00000010120972a4 */ /* 0x000fe4000f8e02ff */
[----:B------:R-:W-:Y:S02]  /*0d80*/  USEL UR10, UR11, 0x1, !UP0 ;  /* 0x000000010b0a7887 */ /* 0x000fe4000c000000 */
[----:B------:R-:W-:Y:S02]  /*0d90*/  ULEA UR9, UR9, UR4, 0x2 ;  /* 0x0000000409097291 */ /* 0x000fe4000f8e10ff */
[----:B------:R-:W-:-:S04]  /*0da0*/  UIADD3 UR10, UPT, UPT, URZ, -UR10, URZ ;  /* 0x8000000aff0a7290 */ /* 0x000fc8000fffe0ff */
[----:B------:R-:W-:Y:S01]  /*0db0*/  UISETP.GE.AND UP0, UPT, UR10, URZ, UPT ;  /* 0x000000ff0a00728c */ /* 0x000fe2000bf06270 */
[----:B------:R-:W-:-:S08]  /*0dc0*/  LEA R15, R3, UR9, 0x2 ;  /* 0x00000009030f7c11 */ /* 0x000fd0000f8e10ff */
[----:B------:R-:W-:Y:S05]  /*0dd0*/  BRA.U UP0, `(.L_x_157) ;  /* 0x00000001008c7547 */ /* 0x000fea000b800000 */
[----:B------:R-:W-:Y:S02]  /*0de0*/  UIADD3 UR4, UPT, UPT, URZ, -UR10, URZ ;  /* 0x8000000aff047290 */ /* 0x000fe4000fffe0ff */
[----:B------:R-:W-:Y:S02]  /*0df0*/  UPLOP3.LUT UP0, UPT, UPT, UPT, UPT, 0x80, 0x8 ;  /* 0x000000000008789c */ /* 0x000fe40003f0f070 */
[----:B------:R-:W-:-:S09]  /*0e00*/  UISETP.GT.AND UP1, UPT, UR4, 0x3, UPT ;  /* 0x000000030400788c */ /* 0x000fd2000bf24270 */
[----:B------:R-:W-:Y:S05]  /*0e10*/  BRA.U !UP1, `(.L_x_158) ;  /* 0x0000000109447547 */ /* 0x000fea000b800000 */
[----:B0----5:R-:W0:Y:S01]  /*0e20*/  LDC.64 R12, c[0x0][0x3a0] ;  /* 0x0000e800ff0c7b82 */ /* 0x021e220000000a00 */
[----:B------:R-:W-:-:S11]  /*0e30*/  UPLOP3.LUT UP0, UPT, UPT, UPT, UPT, 0x40, 0x4 ;  /* 0x000000000004789c */ /* 0x000fd60003f0e870 */
.L_x_159:
[C---:B-1----:R-:W-:Y:S01]  /*0e40*/  IADD3 R7, PT, PT, R15.reuse, UR16, RZ ;  /* 0x000000100f077c10 */ /* 0x042fe2000fffe0ff */
[--C-:B0-----:R-:W-:Y:S01]  /*0e50*/  IMAD.WIDE R4, R15, 0x2, R12.reuse ;  /* 0x000000020f047825 */ /* 0x101fe200078e020c */
[----:B------:R-:W-:Y:S02]  /*0e60*/  UIADD3 UR10, UPT, UPT, UR10, 0x4, URZ ;  /* 0x000000040a0a7890 */ /* 0x000fe4000fffe0ff */
[C---:B------:R-:W-:Y:S01]  /*0e70*/  IADD3 R9, PT, PT, R7.reuse, UR16, RZ ;  /* 0x0000001007097c10 */ /* 0x040fe2000fffe0ff */
[--C-:B------:R-:W-:Y:S01]  /*0e80*/  IMAD.WIDE R6, R7, 0x2, R12.reuse ;  /* 0x0000000207067825 */ /* 0x100fe200078e020c */
[----:B------:R1:W-:Y:S01]  /*0e90*/  STG.E.64 desc[UR14][R4.64], RZ ;  /* 0x000000ff04007986 */ /* 0x0003e2000c101b0e */
[----:B------:R-:W-:Y:S01]  /*0ea0*/  UISETP.GE.AND UP1, UPT, UR10, -0x3, UPT ;  /* 0xfffffffd0a00788c */ /* 0x000fe2000bf26270 */
[C---:B------:R-:W-:Y:S01]  /*0eb0*/  IADD3 R17, PT, PT, R9.reuse, UR16, RZ ;  /* 0x0000001009117c10 */ /* 0x040fe2000fffe0ff */
[--C-:B------:R-:W-:Y:S01]  /*0ec0*/  IMAD.WIDE R8, R9, 0x2, R12.reuse ;  /* 0x0000000209087825 */ /* 0x100fe200078e020c */
[----:B------:R1:W-:Y:S02]  /*0ed0*/  STG.E.64 desc[UR14][R6.64], RZ ;  /* 0x000000ff06007986 */ /* 0x0003e4000c101b0e */
[C---:B------:R-:W-:Y:S01]  /*0ee0*/  IADD3 R15, PT, PT, R17.reuse, UR16, RZ ;  /* 0x00000010110f7c10 */ /* 0x040fe2000fffe0ff */
[----:B------:R-:W-:Y:S01]  /*0ef0*/  IMAD.WIDE R10, R17, 0x2, R12 ;  /* 0x00000002110a7825 */ /* 0x000fe200078e020c */
[----:B------:R1:W-:Y:S04]  /*0f00*/  STG.E.64 desc[UR14][R8.64], RZ ;  /* 0x000000ff08007986 */ /* 0x0003e8000c101b0e */
[----:B------:R1:W-:Y:S01]  /*0f10*/  STG.E.64 desc[UR14][R10.64], RZ ;  /* 0x000000ff0a007986 */ /* 0x0003e2000c101b0e */
[----:B------:R-:W-:Y:S05]  /*0f20*/  BRA.U !UP1, `(.L_x_159) ;  /* 0xfffffffd09c47547 */ /* 0x000fea000b83ffff */
.L_x_158:
[----:B------:R-:W-:-:S04]  /*0f30*/  UIADD3 UR4, UPT, UPT, URZ, -UR10, URZ ;  /* 0x8000000aff047290 */ /* 0x000fc8000fffe0ff */
[----:B------:R-:W-:-:S09]  /*0f40*/  UISETP.GT.AND UP1, UPT, UR4, 0x1, UPT ;  /* 0x000000010400788c */ /* 0x000fd2000bf24270 */
[----:B------:R-:W-:Y:S05]  /*0f50*/  BRA.U !UP1, `(.L_x_160) ;  /* 0x0000000109247547 */ /* 0x000fea000b800000 */
[----:B-1----:R-:W0:Y:S01]  /*0f60*/  LDC.64 R6, c[0x0][0x3a0] ;  /* 0x0000e800ff067b82 */ /* 0x002e220000000a00 */
[C---:B------:R-:W-:Y:S01]  /*0f70*/  IADD3 R9, PT, PT, R15.reuse, UR16, RZ ;  /* 0x000000100f097c10 */ /* 0x040fe2000fffe0ff */
[----:B------:R-:W-:Y:S02]  /*0f80*/  UIADD3 UR10, UPT, UPT, UR10, 0x2, URZ ;  /* 0x000000020a0a7890 */ /* 0x000fe4000fffe0ff */
[----:B------:R-:W-:Y:S01]  /*0f90*/  UPLOP3.LUT UP0, UPT, UPT, UPT, UPT, 0x40, 0x4 ;  /* 0x000000000004789c */ /* 0x000fe20003f0e870 */
[----:B0-----:R-:W-:Y:S01]  /*0fa0*/  IMAD.WIDE R4, R15, 0x2, R6 ;  /* 0x000000020f047825 */ /* 0x001fe200078e0206 */
[----:B------:R-:W-:-:S03]  /*0fb0*/  IADD3 R15, PT, PT, R9, UR16, RZ ;  /* 0x00000010090f7c10 */ /* 0x000fc6000fffe0ff */
[----:B------:R-:W-:Y:S01]  /*0fc0*/  IMAD.WIDE R6, R9, 0x2, R6 ;  /* 0x0000000209067825 */ /* 0x000fe200078e0206 */
[----:B------:R2:W-:Y:S04]  /*0fd0*/  STG.E.64 desc[UR14][R4.64], RZ ;  /* 0x000000ff04007986 */ /* 0x0005e8000c101b0e */
[----:B------:R2:W-:Y:S02]  /*0fe0*/  STG.E.64 desc[UR14][R6.64], RZ ;  /* 0x000000ff06007986 */ /* 0x0005e4000c101b0e */
.L_x_160:
[----:B------:R-:W-:-:S09]  /*0ff0*/  UISETP.NE.OR UP0, UPT, UR10, URZ, UP0 ;  /* 0x000000ff0a00728c */ /* 0x000fd20008705670 */
[----:B------:R-:W-:Y:S05]  /*1000*/  BRA.U !UP0, `(.L_x_156) ;  /* 0x00000001081c7547 */ /* 0x000fea000b800000 */
.L_x_157:
[----:B012---:R-:W0:Y:S02]  /*1010*/  LDC.64 R4, c[0x0][0x3a0] ;  /* 0x0000e800ff047b82 */ /* 0x007e240000000a00 */
.L_x_161:
[C---:B0-----:R-:W-:Y:S01]  /*1020*/  IMAD.WIDE R6, R15.reuse, 0x2, R4 ;  /* 0x000000020f067825 */ /* 0x041fe200078e0204 */
[----:B------:R-:W-:Y:S01]  /*1030*/  UIADD3 UR10, UPT, UPT, UR10, 0x1, URZ ;  /* 0x000000010a0a7890 */ /* 0x000fe2000fffe0ff */
[----:B------:R-:W-:-:S03]  /*1040*/  IADD3 R15, PT, PT, R15, UR16, RZ ;  /* 0x000000100f0f7c10 */ /* 0x000fc6000fffe0ff */
[----:B------:R3:W-:Y:S01]  /*1050*/  STG.E.64 desc[UR14][R6.64], RZ ;  /* 0x000000ff06007986 */ /* 0x0007e2000c101b0e */
[----:B------:R-:W-:-:S09]  /*1060*/  UISETP.NE.AND UP0, UPT, UR10, URZ, UPT ;  /* 0x000000ff0a00728c */ /* 0x000fd2000bf05270 */
[----:B---3--:R-:W-:Y:S05]  /*1070*/  BRA.U UP0, `(.L_x_161) ;  /* 0xfffffffd00e87547 */ /* 0x008fea000b83ffff */
.L_x_156:
[----:B------:R-:W3:Y:S01]  /*1080*/  LDCU.64 UR12, c[0x0][0x3b8] ;  /* 0x00007700ff0c77ac */ /* 0x000ee20008000a00 */
[----:B------:R-:W-:Y:S01]  /*1090*/  BAR.SYNC.DEFER_BLOCKING 0x0 ;  /* 0x0000000000007b1d */ /* 0x000fe20000010000 */
[----:B------:R-:W-:Y:S01]  /*10a0*/  ISETP.LE.AND P0, PT, R0, UR5, PT ;  /* 0x0000000500007c0c */ /* 0x000fe2000bf03270 */
[----:B------:R-:W-:-:S04]  /*10b0*/  USHF.L.U32 UR10, UR8, 0x7, URZ ;  /* 0x00000007080a7899 */ /* 0x000fc800080006ff */
[----:B---3--:R-:W-:-:S06]  /*10c0*/  UIMAD.WIDE.U32 UR10, UR10, 0x2, UR12 ;  /* 0x000000020a0a78a5 */ /* 0x008fcc000f8e000c */
[----:B012---:R-:W-:Y:S02]  /*10d0*/  MOV R4, UR10 ;  /* 0x0000000a00047c02 */ /* 0x007fe40008000f00 */
        /* <DEDUP_REMOVED lines=14> */
.L_x_163:
[----:B-----5:R-:W-:-:S05]  /*11c0*/  IADD3 R13, PT, PT, R16, R18, RZ ;  /* 0x00000012100d7210 */ /* 0x020fca0007ffe0ff */
[----:B-1----:R-:W-:-:S05]  /*11d0*/  IMAD R10, R13, UR16, RZ ;  /* 0x000000100d0a7c24 */ /* 0x002fca000f8e02ff */
        /* <DEDUP_REMOVED lines=11> */
[----:B------:R-:W4:Y:S01]  /*1290*/  LDG.E.U16.CONSTANT R22, desc[UR14][R14.64+0x2] ;  /* 0x0000020e0e167981 */ /* 0x000f22000c1e9500 */
[----:B---3--:R-:W-:-:S04]  /*12a0*/  SHF.R.U32.HI R19, RZ, R3, R10 ;  /* 0x00000003ff137219 */ /* 0x008fc8000001160a */
[--C-:B------:R-:W-:Y:S02]  /*12b0*/  SHF.R.U32.HI R10, RZ, 0x8, R19.reuse ;  /* 0x00000008ff0a7819 */ /* 0x100fe40000011613 */
[----:B------:R-:W-:Y:S02]  /*12c0*/  LOP3.LUT R20, R19, 0xf, RZ, 0xc0, !PT ;  /* 0x0000000f13147812 */ /* 0x000fe400078ec0ff */
[--C-:B------:R-:W-:Y:S02]  /*12d0*/  SHF.R.U32.HI R21, RZ, 0x4, R19.reuse ;  /* 0x00000004ff157819 */ /* 0x100fe40000011613 */
[----:B------:R-:W-:Y:S01]  /*12e0*/  LOP3.LUT R10, R10, 0xf, RZ, 0xc0, !PT ;  /* 0x0000000f0a0a7812 */ /* 0x000fe200078ec0ff */
[----:B------:R-:W-:Y:S01]  /*12f0*/  IMAD R23, R20, R20, R20 ;  /* 0x0000001414177224 */ /* 0x000fe200078e0214 */
[----:B------:R-:W-:Y:S02]  /*1300*/  SHF.R.U32.HI R19, RZ, 0xc, R19 ;  /* 0x0000000cff137819 */ /* 0x000fe40000011613 */
[----:B------:R-:W-:Y:S01]  /*1310*/  LOP3.LUT R21, R21, 0xf, RZ, 0xc0, !PT ;  /* 0x0000000f15157812 */ /* 0x000fe200078ec0ff */
[----:B------:R-:W-:Y:S01]  /*1320*/  IMAD R11, R10, R10, R10 ;  /* 0x0000000a0a0b7224 */ /* 0x000fe200078e020a */
[----:B------:R-:W-:-:S02]  /*1330*/  LOP3.LUT R19, R19, 0xf, RZ, 0xc0, !PT ;  /* 0x0000000f13137812 */ /* 0x000fc400078ec0ff */
[----:B------:R-:W-:Y:S01]  /*1340*/  IADD3 R23, PT, PT, R20, 0x1, R23 ;  /* 0x0000000114177810 */ /* 0x000fe20007ffe017 */
[----:B------:R-:W-:Y:S01]  /*1350*/  IMAD R20, R21, R21, R21 ;  /* 0x0000001515147224 */ /* 0x000fe200078e0215 */
[----:B------:R-:W-:Y:S01]  /*1360*/  IADD3 R11, PT, PT, R10, 0x1, R11 ;  /* 0x000000010a0b7810 */ /* 0x000fe20007ffe00b */
[----:B------:R-:W-:-:S03]  /*1370*/  IMAD R10, R19, R19, R19 ;  /* 0x00000013130a7224 */ /* 0x000fc600078e0213 */
[----:B------:R-:W-:Y:S02]  /*1380*/  IADD3 R20, PT, PT, R21, 0x1, R20 ;  /* 0x0000000115147810 */ /* 0x000fe40007ffe014 */
[----:B------:R-:W-:Y:S01]  /*1390*/  IADD3 R19, PT, PT, R19, 0x1, R10 ;  /* 0x0000000113137810 */ /* 0x000fe20007ffe00a */
[----:B------:R-:W-:Y:S08]  /*13a0*/  I2F.F16 R23, R23 ;  /* 0x0000001700177306 */ /* 0x000ff00000200c00 */
[----:B------:R-:W0:Y:S08]  /*13b0*/  I2F.F16 R20, R20 ;  /* 0x0000001400147306 */ /* 0x000e300000200c00 */
[----:B------:R-:W-:Y:S08]  /*13c0*/  I2F.F16 R11, R11 ;  /* 0x0000000b000b7306 */ /* 0x000ff00000200c00 */
[----:B------:R-:W1:Y:S01]  /*13d0*/  I2F.F16 R10, R19 ;  /* 0x00000013000a7306 */ /* 0x000e620000200c00 */
[----:B0-----:R-:W-:-:S02]  /*13e0*/  PRMT R23, R23, 0x5410, R20 ;  /* 0x0000541017177816 */ /* 0x001fc40000000014 */
[----:B----4-:R-:W-:-:S03]  /*13f0*/  R2UR UR9, R22 ;  /* 0x00000000160972ca */ /* 0x010fc600000e0000 */
[----:B--2---:R-:W-:Y:S01]  /*1400*/  HMUL2 R14, R23, R12.H0_H0 ;  /* 0x2000000c170e7232 */ /* 0x004fe20000000000 */
[----:B-1----:R-:W-:Y:S02]  /*1410*/  PRMT R11, R11, 0x5410, R10 ;  /* 0x000054100b0b7816 */ /* 0x002fe4000000000a */
[----:B------:R-:W-:-:S03]  /*1420*/  LEA R10, R18, R1, 0x3 ;  /* 0x00000001120a7211 */ /* 0x000fc600078e18ff */
[----:B------:R-:W-:-:S05]  /*1430*/  HMUL2 R15, R11, R12.H0_H0 ;  /* 0x2000000c0b0f7232 */ /* 0x000fca0000000000 */
[----:B------:R3:W-:Y:S01]  /*1440*/  STL.64 [R10], R14 ;  /* 0x0000000e0a007387 */ /* 0x0007e20000100a00 */
[----:B------:R-:W-:-:S04]  /*1450*/  UIADD3 UR4, UPT, UPT, UR9, UR4, URZ ;  /* 0x0000000409047290 */ /* 0x000fc8000fffe0ff */
[----:B------:R-:W-:Y:S01]  /*1460*/  UISETP.GE.AND UP0, UPT, UR4, UR7, UPT ;  /* 0x000000070400728c */ /* 0x000fe2000bf06270 */
[----:B------:R-:W-:-:S08]  /*1470*/  IADD3 R18, PT, PT, R18, 0x1, RZ ;  /* 0x0000000112127810 */ /* 0x000fd00007ffe0ff */
[----:B---3--:R-:W-:Y:S05]  /*1480*/  BRA.U !UP0, `(.L_x_163) ;  /* 0xfffffffd084c7547 */ /* 0x008fea000b83ffff */
.L_x_162:
[----:B------:R0:W5:Y:S01]  /*1490*/  LDG.E.U16.CONSTANT R22, desc[UR14][R4.64+0x2] ;  /* 0x0000020e04167981 */ /* 0x000162000c1e9500 */
[----:B------:R-:W1:Y:S03]  /*14a0*/  LDCU UR11, c[0x0][0x3c8] ;  /* 0x00007900ff0b77ac */ /* 0x000e660008000800 */
[----:B------:R0:W5:Y:S01]  /*14b0*/  LDL.64 R26, [R1] ;  /* 0x00000000011a7983 */ /* 0x0001620000100a00 */
[----:B------:R-:W2:Y:S01]  /*14c0*/  LDCU UR17, c[0x0][0x3cc] ;  /* 0x00007980ff1177ac */ /* 0x000ea20008000800 */
[----:B------:R-:W-:Y:S01]  /*14d0*/  HFMA2 R3, -RZ, RZ, 0, 0 ;  /* 0x00000000ff037431 */ /* 0x000fe200000001ff */
[----:B------:R-:W-:Y:S02]  /*14e0*/  CS2R R6, SRZ ;  /* 0x0000000000067805 */ /* 0x000fe4000001ff00 */
[----:B------:R-:W-:Y:S01]  /*14f0*/  MOV R8, RZ ;  /* 0x000000ff00087202 */ /* 0x000fe20000000f00 */
[----:B------:R-:W3:Y:S01]  /*1500*/  LDCU UR19, c[0x0][0x3d0] ;  /* 0x00007a00ff1377ac */ /* 0x000ee20008000800 */
[----:B------:R-:W4:Y:S01]  /*1510*/  LDCU UR20, c[0x0][0x3d4] ;  /* 0x00007a80ff1477ac */ /* 0x000f220008000800 */
[----:B------:R-:W0:Y:S01]  /*1520*/  LDCU UR21, c[0x0][0x3d8] ;  /* 0x00007b00ff1577ac */ /* 0x000e220008000800 */
[----:B-1----:R-:W-:-:S02]  /*1530*/  UISETP.LT.AND UP0, UPT, UR5, UR11, UPT ;  /* 0x0000000b0500728c */ /* 0x002fc4000bf01270 */
[----:B------:R-:W-:Y:S02]  /*1540*/  UISETP.GT.AND UP4, UPT, UR5, UR11, UPT ;  /* 0x0000000b0500728c */ /* 0x000fe4000bf84270 */
[----:B------:R-:W-:Y:S02]  /*1550*/  USEL UR4, UR5, UR11, UP0 ;  /* 0x0000000b05047287 */ /* 0x000fe40008000000 */
[----:B--2---:R-:W-:Y:S02]  /*1560*/  UISETP.GT.AND UP0, UPT, UR5, UR17, UPT ;  /* 0x000000110500728c */ /* 0x004fe4000bf04270 */
[----:B------:R-:W-:Y:S02]  /*1570*/  USHF.R.S32.HI UR9, URZ, 0x1f, UR4 ;  /* 0x0000001fff097899 */ /* 0x000fe40008011404 */
[----:B---3--:R-:W-:Y:S02]  /*1580*/  UISETP.GT.AND UP1, UPT, UR5, UR19, UPT ;  /* 0x000000130500728c */ /* 0x008fe4000bf24270 */
[----:B------:R-:W-:-:S02]  /*1590*/  ULEA.HI UR9, UR9, UR4, URZ, 0x5 ;  /* 0x0000000409097291 */ /* 0x000fc4000f8f28ff */
[----:B----4-:R-:W-:Y:S02]  /*15a0*/  UISETP.GT.AND UP2, UPT, UR5, UR20, UPT ;  /* 0x000000140500728c */ /* 0x010fe4000bf44270 */
[----:B0-----:R-:W-:Y:S02]  /*15b0*/  UISETP.GT.AND UP3, UPT, UR5, UR21, UPT ;  /* 0x000000150500728c */ /* 0x001fe4000bf64270 */
        /* <DEDUP_REMOVED lines=11> */
.L_x_164:
        /* <DEDUP_REMOVED lines=8> */
.L_x_165:
        /* <DEDUP_REMOVED lines=8> */
.L_x_166:
        /* <DEDUP_REMOVED lines=8> */
.L_x_167:
        /* <DEDUP_REMOVED lines=8> */
.L_x_168:
[----:B------:R-:W-:Y:S01]  /*1870*/  ULEA UR4, UR10, UR4, 0x3 ;  /* 0x000000040a047291 */ /* 0x000fe2000f8e18ff */
[----:B------:R-:W0:Y:S01]  /*1880*/  S2UR UR9, SR_CgaCtaId ;  /* 0x00000000000979c3 */ /* 0x000e220000008800 */
[----:B------:R-:W1:Y:S01]  /*1890*/  LDCU.64 UR10, c[0x0][0x388] ;  /* 0x00007100ff0a77ac */ /* 0x000e620008000a00 */
[----:B------:R-:W-:Y:S02]  /*18a0*/  SHF.R.S32.HI R4, RZ, 0x1f, R2 ;  /* 0x0000001fff047819 */ /* 0x000fe40000011402 */
[----:B------:R-:W-:Y:S02]  /*18b0*/  VIMNMX R0, PT, PT, R0, UR17, PT ;  /* 0x0000001100007c48 */ /* 0x000fe4000bfe0100 */
[----:B------:R-:W-:Y:S01]  /*18c0*/  IADD3 R3, PT, PT, R6, UR4, R3 ;  /* 0x0000000406037c10 */ /* 0x000fe2000fffe003 */
[----:B------:R-:W-:Y:S01]  /*18d0*/  UMOV UR4, 0x400 ;  /* 0x0000040000047882 */ /* 0x000fe20000000000 */
[----:B-----5:R-:W-:Y:S02]  /*18e0*/  PRMT R28, R26, 0x7610, R26 ;  /* 0x000076101a1c7816 */ /* 0x020fe4000000001a */
[----:B------:R-:W-:-:S02]  /*18f0*/  IADD3 R3, PT, PT, R8, R3, R7 ;  /* 0x0000000308037210 */ /* 0x000fc40007ffe007 */
[----:B------:R-:W-:Y:S02]  /*1900*/  PRMT R16, RZ, 0x5410, RZ ;  /* 0x00005410ff107816 */ /* 0x000fe400000000ff */
[----:B------:R-:W-:Y:S01]  /*1910*/  PRMT R17, RZ, 0x5410, RZ ;  /* 0x00005410ff117816 */ /* 0x000fe200000000ff */
[----:B------:R-:W-:Y:S01]  /*1920*/  IMAD R3, R3, UR16, RZ ;  /* 0x0000001003037c24 */ /* 0x000fe2000f8e02ff */
[----:B------:R-:W-:Y:S02]  /*1930*/  PRMT R23, RZ, 0x5410, RZ ;  /* 0x00005410ff177816 */ /* 0x000fe400000000ff */
[----:B------:R-:W-:Y:S02]  /*1940*/  PRMT R26, RZ, 0x5410, RZ ;  /* 0x00005410ff1a7816 */ /* 0x000fe400000000ff */
[----:B------:R-:W-:Y:S02]  /*1950*/  IADD3 R2, P0, PT, R2, R3, RZ ;  /* 0x0000000302027210 */ /* 0x000fe40007f1e0ff */
[----:B------:R-:W-:-:S02]  /*1960*/  PRMT R18, RZ, 0x5410, RZ ;  /* 0x00005410ff127816 */ /* 0x000fc400000000ff */
[----:B------:R-:W-:Y:S01]  /*1970*/  LEA.HI.X.SX32 R3, R3, R4, 0x1, P0 ;  /* 0x0000000403037211 */ /* 0x000fe200000f0eff */
[----:B0-----:R-:W-:Y:S01]  /*1980*/  ULEA UR4, UR9, UR4, 0x18 ;  /* 0x0000000409047291 */ /* 0x001fe2000f8ec0ff */
[----:B------:R-:W-:Y:S01]  /*1990*/  ISETP.GT.AND P0, PT, R0, UR5, PT ;  /* 0x0000000500007c0c */ /* 0x000fe2000bf04270 */
[----:B------:R-:W-:Y:S01]  /*19a0*/  HFMA2 R0, -RZ, RZ, 0, 0 ;  /* 0x00000000ff007431 */ /* 0x000fe200000001ff */
[C---:B------:R-:W-:Y:S02]  /*19b0*/  SHF.L.U32 R4, R2.reuse, 0x2, RZ ;  /* 0x0000000202047819 */ /* 0x040fe400000006ff */
[----:B------:R-:W-:Y:S02]  /*19c0*/  SHF.L.U64.HI R3, R2, 0x2, R3 ;  /* 0x0000000202037819 */ /* 0x000fe40000010203 */
[----:B-1----:R-:W-:Y:S02]  /*19d0*/  IADD3 R58, P1, PT, R4, UR10, RZ ;  /* 0x0000000a043a7c10 */ /* 0x002fe4000ff3e0ff */
[----:B------:R-:W-:-:S02]  /*19e0*/  PRMT R19, RZ, 0x5410, RZ ;  /* 0x00005410ff137816 */ /* 0x000fc400000000ff */
[----:B------:R-:W-:Y:S02]  /*19f0*/  IADD3.X R59, PT, PT, R3, UR11, RZ, P1, !PT ;  /* 0x0000000b033b7c10 */ /* 0x000fe40008ffe4ff */
[----:B------:R-:W-:Y:S02]  /*1a00*/  PRMT R20, RZ, 0x5410, RZ ;  /* 0x00005410ff147816 */ /* 0x000fe400000000ff */
[----:B------:R-:W-:Y:S02]  /*1a10*/  PRMT R21, RZ, 0x5410, RZ ;  /* 0x00005410ff157816 */ /* 0x000fe400000000ff */
[----:B------:R-:W-:Y:S02]  /*1a20*/  IADD3 R22, PT, PT, R22, UR5, RZ ;  /* 0x0000000516167c10 */ /* 0x000fe4000fffe0ff */
        /* <DEDUP_REMOVED lines=13> */
.L_x_172:
[----:B------:R-:W-:Y:S01]  /*1b00*/  ISETP.NE.AND P0, PT, R22, UR5, PT ;  /* 0x0000000516007c0c */ /* 0x000fe2000bf05270 */
[----:B0-----:R-:W-:Y:S01]  /*1b10*/  UMOV UR16, UR11 ;  /* 0x0000000b00107c82 */ /* 0x001fe20008000000 */
[----:B------:R-:W-:Y:S02]  /*1b20*/  MOV R3, R59 ;  /* 0x0000003b00037202 */ /* 0x000fe40000000f00 */
[----:B------:R-:W-:-:S09]  /*1b30*/  MOV R5, UR16 ;  /* 0x0000001000057c02 */ /* 0x000fd20008000f00 */
[----:B------:R-:W-:Y:S01]  /*1b40*/  @!P0 LEA R2, R0, R1, 0x3 ;  /* 0x0000000100028211 */ /* 0x000fe200078e18ff */
[----:B------:R-:W2:Y:S04]  /*1b50*/  @!P0 LDG.E.U16.CONSTANT R7, desc[UR14][R24.64] ;  /* 0x0000000e18078981 */ /* 0x000ea8000c1e9500 */
[----:B------:R0:W3:Y:S02]  /*1b60*/  @!P0 LDL.64 R30, [R2+0x8] ;  /* 0x00000800021e8983 */ /* 0x0000e40000100a00 */
[----:B0-----:R-:W-:-:S05]  /*1b70*/  MOV R2, R58 ;  /* 0x0000003a00027202 */ /* 0x001fca0000000f00 */
[----:B------:R-:W-:Y:S01]  /*1b80*/  IMAD.WIDE R4, R5, 0x4, R2 ;  /* 0x0000000405047825 */ /* 0x000fe200078e0202 */
[----:B-----5:R0:W5:Y:S04]  /*1b90*/  LDG.E.128.CONSTANT R8, desc[UR14][R2.64] ;  /* 0x0000000e02087981 */ /* 0x020168000c1e9d00 */
[----:B------:R0:W5:Y:S01]  /*1ba0*/  LDG.E.128.CONSTANT R12, desc[UR14][R4.64] ;  /* 0x0000000e040c7981 */ /* 0x000162000c1e9d00 */
[----:B------:R-:W1:Y:S01]  /*1bb0*/  S2UR UR18, SR_CTAID.Y ;  /* 0x00000000001279c3 */ /* 0x000e620000002600 */
[----:B------:R-:W-:Y:S02]  /*1bc0*/  MOV R59, UR16 ;  /* 0x00000010003b7c02 */ /* 0x000fe40008000f00 */
[----:B------:R-:W-:-:S03]  /*1bd0*/  @!P0 IADD3 R6, PT, PT, R0, 0x1, RZ ;  /* 0x0000000100068810 */ /* 0x000fc60007ffe0ff */
[----:B------:R-:W-:Y:S01]  /*1be0*/  IMAD.WIDE R58, R59, 0x4, R4 ;  /* 0x000000043b3a7825 */ /* 0x000fe200078e0204 */
[----:B------:R-:W-:Y:S01]  /*1bf0*/  @!P0 MOV R0, R6 ;  /* 0x0000000600008202 */ /* 0x000fe20000000f00 */
[----:B-1----:R-:W-:-:S04]  /*1c00*/  UIMAD UR6, UR18, -0x4, UR10 ;  /* 0xfffffffc120678a4 */ /* 0x002fc8000f8e020a */
[----:B------:R-:W-:Y:S01]  /*1c10*/  UISETP.GE.AND UP1, UPT, UR6, 0x1, UPT ;  /* 0x000000010600788c */ /* 0x000fe2000bf26270 */
[----:B--2---:R-:W-:Y:S02]  /*1c20*/  @!P0 IADD3 R22, PT, PT, R7, UR5, RZ ;  /* 0x0000000507168c10 */ /* 0x004fe4000fffe0ff */
[----:B---3--:R-:W-:Y:S02]  /*1c30*/  @!P0 PRMT R28, R30, 0x7610, R28 ;  /* 0x000076101e1c8816 */ /* 0x008fe4000000001c */
[----:B------:R-:W-:Y:S02]  /*1c40*/  @!P0 PRMT R27, R31, 0x7610, R27 ;  /* 0x000076101f1b8816 */ /* 0x000fe4000000001b */
[----:B------:R-:W-:Y:S02]  /*1c50*/  @!P0 PRMT R28, R28, 0x7610, R30 ;  /* 0x000076101c1c8816 */ /* 0x000fe4000000001e */
[----:B------:R-:W-:Y:S01]  /*1c60*/  @!P0 PRMT R27, R27, 0x7610, R31 ;  /* 0x000076101b1b8816 */ /* 0x000fe2000000001f */
[----:B0-----:R-:W-:Y:S06]  /*1c70*/  BRA.U !UP1, `(.L_x_170) ;  /* 0x0000001109cc7547 */ /* 0x001fec000b800000 */
        /* <DEDUP_REMOVED lines=11> */
[----:B------:R-:W-:Y:S02]  /*1d30*/  SHF.R.U32.HI R8, RZ, 0xc, R12 ;  /* 0x0000000cff087819 */ /* 0x000fe4000001160c */
[----:B------:R-:W-:Y:S02]  /*1d40*/  SHF.R.U32.HI R9, RZ, 0xc, R13 ;  /* 0x0000000cff097819 */ /* 0x000fe4000001160d */
[----:B------:R-:W-:-:S02]  /*1d50*/  LOP3.LUT R10, R43, 0xf000f, RZ, 0xc0, !PT ;  /* 0x000f000f2b0a7812 */ /* 0x000fc400078ec0ff */
[----:B------:R-:W-:Y:S02]  /*1d60*/  LOP3.LUT R37, R12, 0x3f003f, RZ, 0xc0, !PT ;  /* 0x003f003f0c257812 */ /* 0x000fe400078ec0ff */
[----:B------:R-:W-:Y:S02]  /*1d70*/  SHF.R.U32.HI R38, RZ, 0x6, R12 ;  /* 0x00000006ff267819 */ /* 0x000fe4000001160c */
[----:B------:R-:W-:Y:S02]  /*1d80*/  LOP3.LUT R12, R13, 0x3f003f, RZ, 0xc0, !PT ;  /* 0x003f003f0d0c7812 */ /* 0x000fe400078ec0ff */
[----:B------:R-:W-:Y:S02]  /*1d90*/  SHF.R.U32.HI R40, RZ, 0x6, R13 ;  /* 0x00000006ff287819 */ /* 0x000fe4000001160d */
[----:B------:R-:W-:Y:S02]  /*1da0*/  SHF.R.U32.HI R47, RZ, 0xc, R14 ;  /* 0x0000000cff2f7819 */ /* 0x000fe4000001160e */
[----:B------:R-:W-:-:S02]  /*1db0*/  LOP3.LUT R13, R14, 0x3f003f, RZ, 0xc0, !PT ;  /* 0x003f003f0e0d7812 */ /* 0x000fc400078ec0ff */
[----:B------:R-:W-:Y:S02]  /*1dc0*/  SHF.R.U32.HI R42, RZ, 0x6, R14 ;  /* 0x00000006ff2a7819 */ /* 0x000fe4000001160e */
[----:B------:R-:W-:Y:S02]  /*1dd0*/  LOP3.LUT R14, R15, 0x3f003f, RZ, 0xc0, !PT ;  /* 0x003f003f0f0e7812 */ /* 0x000fe400078ec0ff */
[--C-:B------:R-:W-:Y:S02]  /*1de0*/  SHF.R.U32.HI R43, RZ, 0xc, R15.reuse ;  /* 0x0000000cff2b7819 */ /* 0x100fe4000001160f */
[----:B------:R-:W-:Y:S02]  /*1df0*/  SHF.R.U32.HI R44, RZ, 0x6, R15 ;  /* 0x00000006ff2c7819 */ /* 0x000fe4000001160f */
[----:B------:R-:W-:Y:S02]  /*1e00*/  LOP3.LUT R32, R11, 0x3f003f, RZ, 0xc0, !PT ;  /* 0x003f003f0b207812 */ /* 0x000fe400078ec0ff */
[----:B------:R-:W-:-:S02]  /*1e10*/  SHF.R.U32.HI R41, RZ, 0xc, R11 ;  /* 0x0000000cff297819 */ /* 0x000fc4000001160b */
[----:B------:R-:W-:Y:S02]  /*1e20*/  SHF.R.U32.HI R36, RZ, 0x6, R11 ;  /* 0x00000006ff247819 */ /* 0x000fe4000001160b */
        /* <DEDUP_REMOVED lines=24> */
[----:B------:R-:W-:Y:S01]  /*1fb0*/  LOP3.LUT R50, R42, 0x64006400, RZ, 0xfc, !PT ;  /* 0x640064002a327812 */ /* 0x000fe200078efcff */
[----:B------:R-:W-:Y:S01]  /*1fc0*/  HADD2 R42, R40, -1056, -1056 ;  /* 0xe420e420282a7430 */ /* 0x000fe20000000000 */
[----:B------:R-:W-:Y:S01]  /*1fd0*/  LOP3.LUT R51, R44, 0x64006400, RZ, 0xfc, !PT ;  /* 0x640064002c337812 */ /* 0x000fe200078efcff */
[----:B------:R-:W-:-:S02]  /*1fe0*/  HADD2 R44, R38, -1056, -1056 ;  /* 0xe420e420262c7430 */ /* 0x000fc40000000000 */
[----:B------:R-:W-:Y:S02]  /*1ff0*/  HADD2 R40, R50, -1056, -1056 ;  /* 0xe420e42032287430 */ /* 0x000fe40000000000 */
[----:B------:R-:W-:Y:S01]  /*2000*/  HADD2 R38, R51, -1056, -1056 ;  /* 0xe420e42033267430 */ /* 0x000fe20000000000 */
[--C-:B--2---:R-:W-:Y:S02]  /*2010*/  SHF.R.U32.HI R61, RZ, 0x8, R4.reuse ;  /* 0x00000008ff3d7819 */ /* 0x104fe40000011604 */
[----:B------:R-:W-:Y:S02]  /*2020*/  SHF.R.U32.HI R60, RZ, 0xa, R4 ;  /* 0x0000000aff3c7819 */ /* 0x000fe40000011604 */
[----:B------:R-:W-:Y:S02]  /*2030*/  LOP3.LUT R61, R10, 0x300030, R61, 0xf8, !PT ;  /* 0x003000300a3d7812 */ /* 0x000fe400078ef83d */
[----:B------:R-:W0:Y:S01]  /*2040*/  LDS.128 R8, [UR4] ;  /* 0x00000004ff087984 */ /* 0x000e220008000c00 */
[----:B------:R-:W-:-:S02]  /*2050*/  SHF.R.U32.HI R53, RZ, 0xa, R5 ;  /* 0x0000000aff357819 */ /* 0x000fc40000011605 */
[----:B------:R-:W-:Y:S02]  /*2060*/  LOP3.LUT R60, R15, 0x300030, R60, 0xf8, !PT ;  /* 0x003000300f3c7812 */ /* 0x000fe400078ef83c */
[----:B------:R-:W-:Y:S01]  /*2070*/  LOP3.LUT R15, R31, 0x64006400, RZ, 0xfc, !PT ;  /* 0x640064001f0f7812 */ /* 0x000fe200078efcff */
[----:B------:R-:W-:Y:S01]  /*2080*/  HADD2 R31, R30, -1056, -1056 ;  /* 0xe420e4201e1f7430 */ /* 0x000fe20000000000 */
[----:B------:R-:W-:Y:S02]  /*2090*/  LOP3.LUT R53, R46, 0x300030, R53, 0xf8, !PT ;  /* 0x003000302e357812 */ /* 0x000fe400078ef835 */
[----:B------:R-:W-:Y:S02]  /*20a0*/  SHF.R.U32.HI R56, RZ, 0x8, R6 ;  /* 0x00000008ff387819 */ /* 0x000fe40000011606 */
[----:B------:R-:W-:Y:S02]  /*20b0*/  LOP3.LUT R46, R41, 0xf000f, RZ, 0xc0, !PT ;  /* 0x000f000f292e7812 */ /* 0x000fe400078ec0ff */
[----:B------:R-:W-:-:S02]  /*20c0*/  LOP3.LUT R41, R32, 0x64006400, RZ, 0xfc, !PT ;  /* 0x6400640020297812 */ /* 0x000fc400078efcff */
[----:B------:R-:W-:Y:S01]  /*20d0*/  LOP3.LUT R30, R36, 0x64006400, RZ, 0xfc, !PT ;  /* 0x64006400241e7812 */ /* 0x000fe200078efcff */
[----:B------:R-:W-:Y:S01]  /*20e0*/  HADD2 R36, R34, -1056, -1056 ;  /* 0xe420e42022247430 */ /* 0x000fe20000000000 */
[----:B------:R-:W-:Y:S01]  /*20f0*/  LOP3.LUT R56, R39, 0x300030, R56, 0xf8, !PT ;  /* 0x0030003027387812 */ /* 0x000fe200078ef838 */
[----:B------:R-:W-:Y:S01]  /*2100*/  HADD2 R34, R15, -1056, -1056 ;  /* 0xe420e4200f227430 */ /* 0x000fe20000000000 */
[----:B------:R-:W-:Y:S01]  /*2110*/  LOP3.LUT R39, R33, 0x3f003f, RZ, 0xc0, !PT ;  /* 0x003f003f21277812 */ /* 0x000fe200078ec0ff */
[----:B------:R-:W-:Y:S01]  /*2120*/  HADD2 R33, R29, -1056, -1056 ;  /* 0xe420e4201d217430 */ /* 0x000fe20000000000 */
[----:B------:R-:W-:Y:S01]  /*2130*/  SHF.R.U32.HI R57, RZ, 0x8, R7 ;  /* 0x00000008ff397819 */ /* 0x000fe20000011607 */
[----:B------:R-:W-:Y:S01]  /*2140*/  HADD2 R29, R41, -1056, -1056 ;  /* 0xe420e420291d7430 */ /* 0x000fe20000000000 */
[----:B------:R-:W-:Y:S01]  /*2150*/  LOP3.LUT R32, R39, 0x64006400, RZ, 0xfc, !PT ;  /* 0x6400640027207812 */ /* 0x000fe200078efcff */
[----:B------:R-:W-:Y:S01]  /*2160*/  HADD2 R30, R30, -1056, -1056 ;  /* 0xe420e4201e1e7430 */ /* 0x000fe20000000000 */
[----:B------:R-:W-:-:S02]  /*2170*/  LOP3.LUT R57, R46, 0x300030, R57, 0xf8, !PT ;  /* 0x003000302e397812 */ /* 0x000fc400078ef839 */
[----:B------:R-:W-:Y:S01]  /*2180*/  SHF.R.U32.HI R52, RZ, 0x8, R5 ;  /* 0x00000008ff347819 */ /* 0x000fe20000011605 */
[----:B------:R-:W-:Y:S01]  /*2190*/  HADD2 R32, R32, -1056, -1056 ;  /* 0xe420e42020207430 */ /* 0x000fe20000000000 */
[----:B------:R-:W-:Y:S02]  /*21a0*/  SHF.R.U32.HI R55, RZ, 0xa, R7 ;  /* 0x0000000aff377819 */ /* 0x000fe40000011607 */
[----:B------:R-:W-:Y:S02]  /*21b0*/  LOP3.LUT R52, R45, 0x300030, R52, 0xf8, !PT ;  /* 0x003000302d347812 */ /* 0x000fe400078ef834 */
[----:B------:R-:W-:Y:S02]  /*21c0*/  LOP3.LUT R55, R48, 0x300030, R55, 0xf8, !PT ;  /* 0x0030003030377812 */ /* 0x000fe400078ef837 */
[----:B------:R-:W-:Y:S02]  /*21d0*/  SHF.R.U32.HI R54, RZ, 0xa, R6 ;  /* 0x0000000aff367819 */ /* 0x000fe40000011606 */
[----:B------:R-:W-:-:S02]  /*21e0*/  LOP3.LUT R49, R7, 0x3f003f, RZ, 0xc0, !PT ;  /* 0x003f003f07317812 */ /* 0x000fc400078ec0ff */
[----:B------:R-:W-:Y:S01]  /*21f0*/  LOP3.LUT R54, R47, 0x300030, R54, 0xf8, !PT ;  /* 0x003000302f367812 */ /* 0x000fe200078ef836 */
[-C--:B0-----:R-:W-:Y:S02]  /*2200*/  HFMA2 R15, R35, R8.reuse, RZ ;  /* 0x00000008230f7231 */ /* 0x081fe400000000ff */
[-C--:B------:R-:W-:Y:S02]  /*2210*/  HFMA2 R43, R29, R8.reuse, RZ.H0_H0 ;  /* 0x000000081d2b7231 */ /* 0x080fe400000400ff */
[-C--:B------:R-:W-:Y:S02]  /*2220*/  HFMA2 R41, R31, R8.reuse, RZ ;  /* 0x000000081f297231 */ /* 0x080fe400000000ff */
[----:B------:R-:W-:Y:S01]  /*2230*/  HFMA2 R39, R33, R8, RZ.H0_H0 ;  /* 0x0000000821277231 */ /* 0x000fe200000400ff */
[----:B------:R-:W-:Y:S01]  /*2240*/  SHF.R.U32.HI R47, RZ, 0x6, R5 ;  /* 0x00000006ff2f7819 */ /* 0x000fe20000011605 */
[----:B------:R-:W-:Y:S01]  /*2250*/  HFMA2 R46, R30, R9, R43 ;  /* 0x000000091e2e7231 */ /* 0x000fe2000000002b */
[----:B------:R-:W-:Y:S01]  /*2260*/  SHF.R.U32.HI R7, RZ, 0x6, R7 ;  /* 0x00000006ff077819 */ /* 0x000fe20000011607 */
[----:B------:R-:W-:-:S02]  /*2270*/  HADD2 R43, R37, -1056, -1056 ;  /* 0xe420e420252b7430 */ /* 0x000fc40000000000 */
[-C--:B------:R-:W-:Y:S02]  /*2280*/  HFMA2 R15, R36, R9.reuse, R15 ;  /* 0x00000009240f7231 */ /* 0x080fe4000000000f */
[-C--:B------:R-:W-:Y:S02]  /*2290*/  HFMA2 R8, R34, R9.reuse, R39 ;  /* 0x0000000922087231 */ /* 0x080fe40000000027 */
[----:B------:R-:W-:Y:S02]  /*22a0*/  HFMA2 R45, R32, R9, R41 ;  /* 0x00000009202d7231 */ /* 0x000fe40000000029 */
[----:B------:R-:W-:Y:S01]  /*22b0*/  HADD2 R41, R12, -1056, -1056 ;  /* 0xe420e4200c297430 */ /* 0x000fe20000000000 */
[----:B------:R-:W-:Y:S01]  /*22c0*/  LOP3.LUT R62, R49, 0x64006400, RZ, 0xfc, !PT ;  /* 0x64006400313e7812 */ /* 0x000fe200078efcff */
[----:B------:R-:W-:Y:S01]  /*22d0*/  HADD2 R39, R13, -1056, -1056 ;  /* 0xe420e4200d277430 */ /* 0x000fe20000000000 */
[----:B------:R-:W-:Y:S01]  /*22e0*/  LOP3.LUT R7, R7, 0x3f003f, RZ, 0xc0, !PT ;  /* 0x003f003f07077812 */ /* 0x000fe200078ec0ff */
[----:B------:R-:W-:-:S02]  /*22f0*/  HADD2 R37, R14, -1056, -1056 ;  /* 0xe420e4200e257430 */ /* 0x000fc40000000000 */
[-C--:B------:R-:W-:Y:S02]  /*2300*/  HFMA2 R48, R43, R10.reuse, R15 ;  /* 0x0000000a2b307231 */ /* 0x080fe4000000000f */
[-C--:B------:R-:W-:Y:S01]  /*2310*/  HFMA2 R9, R41, R10.reuse, R8 ;  /* 0x0000000a29097231 */ /* 0x080fe20000000008 */
[----:B------:R-:W0:Y:S01]  /*2320*/  LDS.128 R12, [UR4+0x10] ;  /* 0x00001004ff0c7984 */ /* 0x000e220008000c00 */
[-C--:B------:R-:W-:Y:S02]  /*2330*/  HFMA2 R8, R39, R10.reuse, R45 ;  /* 0x0000000a27087231 */ /* 0x080fe4000000002d */
[----:B------:R-:W-:Y:S01]  /*2340*/  HFMA2 R45, R37, R10, R46 ;  /* 0x0000000a252d7231 */ /* 0x000fe2000000002e */
[----:B------:R-:W-:Y:S01]  /*2350*/  LOP3.LUT R10, R4, 0x3f003f, RZ, 0xc0, !PT ;  /* 0x003f003f040a7812 */ /* 0x000fe200078ec0ff */
[-C--:B------:R-:W-:Y:S01]  /*2360*/  HFMA2 R9, R42, R11.reuse, R9 ;  /* 0x0000000b2a097231 */ /* 0x080fe20000000009 */
[----:B------:R-:W-:Y:S01]  /*2370*/  SHF.R.U32.HI R46, RZ, 0x6, R4 ;  /* 0x00000006ff2e7819 */ /* 0x000fe20000011604 */
[----:B------:R-:W-:Y:S01]  /*2380*/  HFMA2 R48, R44, R11, R48 ;  /* 0x0000000b2c307231 */ /* 0x000fe20000000030 */
[----:B------:R-:W-:-:S02]  /*2390*/  LOP3.LUT R4, R5, 0x3f003f, RZ, 0xc0, !PT ;  /* 0x003f003f05047812 */ /* 0x000fc400078ec0ff */
[----:B------:R-:W-:Y:S01]  /*23a0*/  LOP3.LUT R5, R6, 0x3f003f, RZ, 0xc0, !PT ;  /* 0x003f003f06057812 */ /* 0x000fe200078ec0ff */
[-C--:B------:R-:W-:Y:S01]  /*23b0*/  HFMA2 R8, R40, R11.reuse, R8 ;  /* 0x0000000b28087231 */ /* 0x080fe20000000008 */
[----:B------:R-:W-:Y:S01]  /*23c0*/  SHF.R.U32.HI R6, RZ, 0x6, R6 ;  /* 0x00000006ff067819 */ /* 0x000fe20000011606 */
[----:B------:R-:W-:Y:S01]  /*23d0*/  HFMA2 R11, R38, R11, R45 ;  /* 0x0000000b260b7231 */ /* 0x000fe2000000002d */
        /* <DEDUP_REMOVED lines=11> */
[----:B------:R-:W-:-:S02]  /*2490*/  LOP3.LUT R46, R6, 0x64006400, RZ, 0xfc, !PT ;  /* 0x64006400062e7812 */ /* 0x000fc400078efcff */
[----:B------:R-:W-:Y:S01]  /*24a0*/  LOP3.LUT R4, R4, 0x64006400, RZ, 0xfc, !PT ;  /* 0x6400640004047812 */ /* 0x000fe200078efcff */
[----:B------:R-:W-:Y:S01]  /*24b0*/  HADD2 R50, R50, -1056, -1056 ;  /* 0xe420e42032327430 */ /* 0x000fe20000000000 */
[----:B------:R-:W-:Y:S01]  /*24c0*/  LOP3.LUT R7, R7, 0x64006400, RZ, 0xfc, !PT ;  /* 0x6400640007077812 */ /* 0x000fe200078efcff */
[----:B------:R-:W-:Y:S01]  /*24d0*/  HADD2 R46, R46, -1056, -1056 ;  /* 0xe420e4202e2e7430 */ /* 0x000fe20000000000 */
[----:B------:R-:W-:Y:S02]  /*24e0*/  LOP3.LUT R61, R61, 0x64006400, RZ, 0xfc, !PT ;  /* 0x640064003d3d7812 */ /* 0x000fe400078efcff */
[----:B------:R-:W-:Y:S02]  /*24f0*/  LOP3.LUT R60, R60, 0x64006400, RZ, 0xfc, !PT ;  /* 0x640064003c3c7812 */ /* 0x000fe400078efcff */
[----:B------:R-:W-:Y:S02]  /*2500*/  LOP3.LUT R10, R52, 0x64006400, RZ, 0xfc, !PT ;  /* 0x64006400340a7812 */ /* 0x000fe400078efcff */
[----:B------:R-:W-:Y:S01]  /*2510*/  LOP3.LUT R52, R54, 0x64006400, RZ, 0xfc, !PT ;  /* 0x6400640036347812 */ /* 0x000fe200078efcff */
[----:B0-----:R-:W-:-:S02]  /*2520*/  HFMA2 R8, R47, R12, R8 ;  /* 0x0000000c2f087231 */ /* 0x001fc40000000008 */
[-C--:B------:R-:W-:Y:S02]  /*2530*/  HFMA2 R6, R49, R12.reuse, R9 ;  /* 0x0000000c31067231 */ /* 0x080fe40000000009 */
[-C--:B------:R-:W-:Y:S02]  /*2540*/  HFMA2 R5, R51, R12.reuse, R48 ;  /* 0x0000000c33057231 */ /* 0x080fe40000000030 */
[----:B------:R-:W-:Y:S01]  /*2550*/  HFMA2 R11, R45, R12, R11 ;  /* 0x0000000c2d0b7231 */ /* 0x000fe2000000000b */
[----:B------:R-:W-:Y:S01]  /*2560*/  LOP3.LUT R9, R55, 0x64006400, RZ, 0xfc, !PT ;  /* 0x6400640037097812 */ /* 0x000fe200078efcff */
[----:B------:R-:W-:Y:S02]  /*2570*/  HADD2 R12, R4, -1056, -1056 ;  /* 0xe420e420040c7430 */ /* 0x000fe40000000000 */
[----:B------:R-:W-:Y:S02]  /*2580*/  HADD2 R48, R7, -1056, -1056 ;  /* 0xe420e42007307430 */ /* 0x000fe40000000000 */
[----:B------:R-:W-:-:S02]  /*2590*/  HFMA2 R7, R46, R13, R8 ;  /* 0x0000000d2e077231 */ /* 0x000fc40000000008 */
[-C--:B------:R-:W-:Y:S01]  /*25a0*/  HFMA2 R4, R12, R13.reuse, R6 ;  /* 0x0000000d0c047231 */ /* 0x080fe20000000006 */
[----:B------:R-:W-:Y:S01]  /*25b0*/  LOP3.LUT R8, R53, 0x64006400, RZ, 0xfc, !PT ;  /* 0x6400640035087812 */ /* 0x000fe200078efcff */
[-C--:B------:R-:W-:Y:S02]  /*25c0*/  HFMA2 R5, R50, R13.reuse, R5 ;  /* 0x0000000d32057231 */ /* 0x080fe40000000005 */
[----:B------:R-:W-:Y:S01]  /*25d0*/  HFMA2 R6, R48, R13, R11 ;  /* 0x0000000d30067231 */ /* 0x000fe2000000000b */
[----:B------:R-:W-:Y:S01]  /*25e0*/  LOP3.LUT R53, R56, 0x64006400, RZ, 0xfc, !PT ;  /* 0x6400640038357812 */ /* 0x000fe200078efcff */
[----:B------:R-:W-:Y:S01]  /*25f0*/  HADD2 R56, R60, -1056, -1056 ;  /* 0xe420e4203c387430 */ /* 0x000fe20000000000 */
[----:B------:R-:W-:Y:S01]  /*2600*/  LOP3.LUT R13, R57, 0x64006400, RZ, 0xfc, !PT ;  /* 0x64006400390d7812 */ /* 0x000fe200078efcff */
[----:B------:R-:W-:Y:S02]  /*2610*/  HADD2 R57, R61, -1056, -1056 ;  /* 0xe420e4203d397430 */ /* 0x000fe40000000000 */
[----:B------:R-:W-:-:S02]  /*2620*/  HADD2 R53, R53, -1056, -1056 ;  /* 0xe420e42035357430 */ /* 0x000fc40000000000 */
[----:B------:R-:W-:Y:S02]  /*2630*/  HADD2 R52, R52, -1056, -1056 ;  /* 0xe420e42034347430 */ /* 0x000fe40000000000 */
[-C--:B------:R-:W-:Y:S02]  /*2640*/  HFMA2 R5, R57, R14.reuse, R5 ;  /* 0x0000000e39057231 */ /* 0x080fe40000000005 */
[----:B------:R-:W-:Y:S02]  /*2650*/  HADD2 R55, R10, -1056, -1056 ;  /* 0xe420e4200a377430 */ /* 0x000fe40000000000 */
[-C--:B------:R-:W-:Y:S02]  /*2660*/  HFMA2 R7, R53, R14.reuse, R7 ;  /* 0x0000000e35077231 */ /* 0x080fe40000000007 */
[----:B------:R-:W-:Y:S02]  /*2670*/  HADD2 R13, R13, -1056, -1056 ;  /* 0xe420e4200d0d7430 */ /* 0x000fe40000000000 */
[----:B------:R-:W-:-:S02]  /*2680*/  HFMA2 R4, R55, R14, R4 ;  /* 0x0000000e37047231 */ /* 0x000fc40000000004 */
[----:B------:R-:W-:Y:S02]  /*2690*/  HADD2 R54, R8, -1056, -1056 ;  /* 0xe420e42008367430 */ /* 0x000fe40000000000 */
[-C--:B------:R-:W-:Y:S02]  /*26a0*/  HFMA2 R5, R56, R15.reuse, R5 ;  /* 0x0000000f38057231 */ /* 0x080fe40000000005 */
[----:B------:R-:W-:Y:S02]  /*26b0*/  HFMA2 R6, R13, R14, R6 ;  /* 0x0000000e0d067231 */ /* 0x000fe40000000006 */
[-C--:B------:R-:W-:Y:S02]  /*26c0*/  HFMA2 R7, R52, R15.reuse, R7 ;  /* 0x0000000f34077231 */ /* 0x080fe40000000007 */
[----:B------:R-:W-:Y:S02]  /*26d0*/  HADD2 R14, R9, -1056, -1056 ;  /* 0xe420e420090e7430 */ /* 0x000fe40000000000 */
[----:B------:R-:W-:-:S02]  /*26e0*/  HFMA2 R4, R54, R15, R4 ;  /* 0x0000000f36047231 */ /* 0x000fc40000000004 */
        /* <DEDUP_REMOVED lines=26> */
[-C--:B------:R-:W-:Y:S02]  /*2890*/  HFMA2 R4, R44, R7.reuse, R15 ;  /* 0x000000072c047231 */ /* 0x080fe4000000000f */
[-C--:B------:R-:W-:Y:S02]  /*28a0*/  HFMA2 R61, R40, R7.reuse, R61 ;  /* 0x00000007283d7231 */ /* 0x080fe4000000003d */
[----:B------:R-:W-:Y:S02]  /*28b0*/  HFMA2 R7, R38, R7, R6 ;  /* 0x0000000726077231 */ /* 0x000fe40000000006 */
[-C--:B-1----:R-:W-:Y:S02]  /*28c0*/  HFMA2 R6, R49, R8.reuse, R60 ;  /* 0x0000000831067231 */ /* 0x082fe4000000003c */
        /* <DEDUP_REMOVED lines=8> */
[----:B------:R-:W-:Y:S02]  /*2950*/  HFMA2 R6, R54, R11, R6 ;  /* 0x0000000b36067231 */ /* 0x000fe40000000006 */
[----:B------:R-:W-:Y:S02]  /*2960*/  HFMA2 R61, R46, R9, R61 ;  /* 0x000000092e3d7231 */ /* 0x000fe4000000003d */
[----:B------:R-:W-:Y:S02]  /*2970*/  HFMA2 R7, R14, R11, R7 ;  /* 0x0000000b0e077231 */ /* 0x000fe40000000007 */
[----:B------:R-:W-:Y:S02]  /*2980*/  HADD2 R6, R6.H0_H0, R6.H1_H1 ;  /* 0x3000000606067230 */ /* 0x000fe40000000800 */
[----:B------:R-:W-:-:S02]  /*2990*/  HADD2 R7, R7.H0_H0, R7.H1_H1 ;  /* 0x3000000707077230 */ /* 0x000fc40000000800 */
        /* <DEDUP_REMOVED lines=69> */
[-C--:B------:R-:W-:Y:S02]  /*2df0*/  HFMA2 R35, R43, R6.reuse, R35 ;  /* 0x000000062b237231 */ /* 0x080fe40000000023 */
[----:B------:R-:W-:Y:S02]  /*2e00*/  HFMA2 R31, R39, R6, R31 ;  /* 0x00000006271f7231 */ /* 0x000fe4000000001f */
[-C--:B-1----:R-:W-:Y:S02]  /*2e10*/  HFMA2 R6, R49, R8.reuse, R33 ;  /* 0x0000000831067231 */ /* 0x082fe40000000021 */
[----:B------:R-:W-:-:S02]  /*2e20*/  HFMA2 R15, R45, R8, R15 ;  /* 0x000000082d0f7231 */ /* 0x000fc4000000000f */
[----:B------:R-:W-:Y:S02]  /*2e30*/  HFMA2 R6, R12, R9, R6 ;  /* 0x000000090c067231 */ /* 0x000fe40000000006 */
[----:B------:R-:W-:Y:S02]  /*2e40*/  HFMA2 R4, R44, R7, R35 ;  /* 0x000000072c047231 */ /* 0x000fe40000000023 */
        /* <DEDUP_REMOVED lines=22> */
.L_x_170:
[----:B-----5:R-:W-:Y:S02]  /*2fb0*/  MOV R9, UR16 ;  /* 0x0000001000097c02 */ /* 0x020fe40008000f00 */
[----:B------:R-:W-:-:S03]  /*2fc0*/  MOV R5, UR16 ;  /* 0x0000001000057c02 */ /* 0x000fc60008000f00 */
[----:B------:R-:W-:-:S04]  /*2fd0*/  IMAD.WIDE R8, R9, 0x4, R58 ;  /* 0x0000000409087825 */ /* 0x000fc800078e023a */
[----:B------:R-:W-:Y:S02]  /*2fe0*/  IMAD.WIDE R4, R5, 0x4, R8 ;  /* 0x0000000405047825 */ /* 0x000fe400078e0208 */
[----:B------:R-:W5:Y:S04]  /*2ff0*/  LDG.E.128.CONSTANT R8, desc[UR14][R8.64] ;  /* 0x0000000e08087981 */ /* 0x000f68000c1e9d00 */
[----:B------:R0:W5:Y:S01]  /*3000*/  LDG.E.128.CONSTANT R12, desc[UR14][R4.64] ;  /* 0x0000000e040c7981 */ /* 0x000162000c1e9d00 */
[----:B------:R-:W-:-:S05]  /*3010*/  MOV R59, UR16 ;  /* 0x00000010003b7c02 */ /* 0x000fca0008000f00 */
        /* <DEDUP_REMOVED lines=55> */
[----:B------:R-:W-:Y:S01]  /*3390*/  LOP3.LUT R51, R44, 0x64006400, RZ, 0xfc, !PT ;  /* 0x640064002c337812 */ /* 0x000fe200078efcff */
[----:B------:R-:W-:Y:S02]  /*33a0*/  HADD2 R44, R38, -1056, -1056 ;  /* 0xe420e420262c7430 */ /* 0x000fe40000000000 */
[----:B------:R-:W-:Y:S02]  /*33b0*/  HADD2 R40, R50, -1056, -1056 ;  /* 0xe420e42032287430 */ /* 0x000fe40000000000 */
[----:B------:R-:W-:Y:S01]  /*33c0*/  HADD2 R38, R51, -1056, -1056 ;  /* 0xe420e42033267430 */ /* 0x000fe20000000000 */
[--C-:B--2---:R-:W-:Y:S02]  /*33d0*/  SHF.R.U32.HI R61, RZ, 0x8, R4.reuse ;  /* 0x00000008ff3d7819 */ /* 0x104fe40000011604 */
[----:B------:R-:W-:Y:S02]  /*33e0*/  SHF.R.U32.HI R60, RZ, 0xa, R4 ;  /* 0x0000000aff3c7819 */ /* 0x000fe40000011604 */
[----:B------:R-:W-:-:S02]  /*33f0*/  LOP3.LUT R61, R10, 0x300030, R61, 0xf8, !PT ;  /* 0x003000300a3d7812 */ /* 0x000fc400078ef83d */
[----:B------:R-:W0:Y:S01]  /*3400*/  LDS.128 R8, [UR4+0x20] ;  /* 0x00002004ff087984 */ /* 0x000e220008000c00 */
[----:B------:R-:W-:Y:S02]  /*3410*/  SHF.R.U32.HI R53, RZ, 0xa, R5 ;  /* 0x0000000aff357819 */ /* 0x000fe40000011605 */
[----:B------:R-:W-:Y:S02]  /*3420*/  LOP3.LUT R60, R15, 0x300030, R60, 0xf8, !PT ;  /* 0x003000300f3c7812 */ /* 0x000fe400078ef83c */
[----:B------:R-:W-:Y:S01]  /*3430*/  LOP3.LUT R15, R31, 0x64006400, RZ, 0xfc, !PT ;  /* 0x640064001f0f7812 */ /* 0x000fe200078efcff */
[----:B------:R-:W-:Y:S01]  /*3440*/  HADD2 R31, R30, -1056, -1056 ;  /* 0xe420e4201e1f7430 */ /* 0x000fe20000000000 */
[----:B------:R-:W-:Y:S02]  /*3450*/  LOP3.LUT R53, R46, 0x300030, R53, 0xf8, !PT ;  /* 0x003000302e357812 */ /* 0x000fe400078ef835 */
[----:B------:R-:W-:Y:S02]  /*3460*/  SHF.R.U32.HI R56, RZ, 0x8, R6 ;  /* 0x00000008ff387819 */ /* 0x000fe40000011606 */
[----:B------:R-:W-:-:S02]  /*3470*/  LOP3.LUT R46, R41, 0xf000f, RZ, 0xc0, !PT ;  /* 0x000f000f292e7812 */ /* 0x000fc400078ec0ff */
[----:B------:R-:W-:Y:S02]  /*3480*/  LOP3.LUT R41, R32, 0x64006400, RZ, 0xfc, !PT ;  /* 0x6400640020297812 */ /* 0x000fe400078efcff */
        /* <DEDUP_REMOVED lines=52> */
[----:B------:R-:W-:-:S02]  /*37d0*/  LOP3.LUT R45, R4, 0x64006400, RZ, 0xfc, !PT ;  /* 0x64006400042d7812 */ /* 0x000fc400078efcff */
[----:B------:R-:W-:Y:S01]  /*37e0*/  LOP3.LUT R5, R6, 0x3f003f, RZ, 0xc0, !PT ;  /* 0x003f003f06057812 */ /* 0x000fe200078ec0ff */
[----:B------:R-:W-:Y:S01]  /*37f0*/  HADD2 R51, R10, -1056, -1056 ;  /* 0xe420e4200a337430 */ /* 0x000fe20000000000 */
        /* <DEDUP_REMOVED lines=12> */
[----:B------:R-:W-:Y:S02]  /*38c0*/  LOP3.LUT R10, R52, 0x64006400, RZ, 0xfc, !PT ;  /* 0x64006400340a7812 */ /* 0x000fe400078efcff */
[----:B------:R-:W-:Y:S01]  /*38d0*/  LOP3.LUT R52, R54, 0x64006400, RZ, 0xfc, !PT ;  /* 0x6400640036347812 */ /* 0x000fe200078efcff */
[-C--:B0-----:R-:W-:Y:S02]  /*38e0*/  HFMA2 R8, R47, R12.reuse, R8 ;  /* 0x0000000c2f087231 */ /* 0x081fe40000000008 */
[-C--:B------:R-:W-:Y:S02]  /*38f0*/  HFMA2 R9, R49, R12.reuse, R9 ;  /* 0x0000000c31097231 */ /* 0x080fe40000000009 */
[-C--:B------:R-:W-:Y:S02]  /*3900*/  HFMA2 R6, R51, R12.reuse, R48 ;  /* 0x0000000c33067231 */ /* 0x080fe40000000030 */
[----:B------:R-:W-:-:S02]  /*3910*/  HFMA2 R11, R45, R12, R11 ;  /* 0x0000000c2d0b7231 */ /* 0x000fc4000000000b */
[----:B------:R-:W-:Y:S02]  /*3920*/  HADD2 R48, R5, -1056, -1056 ;  /* 0xe420e42005307430 */ /* 0x000fe40000000000 */
[----:B------:R-:W-:Y:S02]  /*3930*/  HADD2 R12, R4, -1056, -1056 ;  /* 0xe420e420040c7430 */ /* 0x000fe40000000000 */
[-C--:B------:R-:W-:Y:S01]  /*3940*/  HFMA2 R4, R46, R13.reuse, R9 ;  /* 0x0000000d2e047231 */ /* 0x080fe20000000009 */
[----:B------:R-:W-:Y:S01]  /*3950*/  LOP3.LUT R9, R55, 0x64006400, RZ, 0xfc, !PT ;  /* 0x6400640037097812 */ /* 0x000fe200078efcff */
[-C--:B------:R-:W-:Y:S01]  /*3960*/  HFMA2 R7, R48, R13.reuse, R8 ;  /* 0x0000000d30077231 */ /* 0x080fe20000000008 */
[----:B------:R-:W-:Y:S01]  /*3970*/  LOP3.LUT R8, R53, 0x64006400, RZ, 0xfc, !PT ;  /* 0x6400640035087812 */ /* 0x000fe200078efcff */
[-C--:B------:R-:W-:Y:S02]  /*3980*/  HFMA2 R5, R12, R13.reuse, R6 ;  /* 0x0000000d0c057231 */ /* 0x080fe40000000006 */
[----:B------:R-:W-:Y:S01]  /*3990*/  HFMA2 R6, R50, R13, R11 ;  /* 0x0000000d32067231 */ /* 0x000fe2000000000b */
[----:B------:R-:W-:Y:S01]  /*39a0*/  LOP3.LUT R53, R56, 0x64006400, RZ, 0xfc, !PT ;  /* 0x6400640038357812 */ /* 0x000fe200078efcff */
[----:B------:R-:W-:Y:S01]  /*39b0*/  HADD2 R56, R60, -1056, -1056 ;  /* 0xe420e4203c387430 */ /* 0x000fe20000000000 */
[----:B------:R-:W-:Y:S01]  /*39c0*/  LOP3.LUT R13, R57, 0x64006400, RZ, 0xfc, !PT ;  /* 0x64006400390d7812 */ /* 0x000fe200078efcff */
[----:B------:R-:W-:-:S02]  /*39d0*/  HADD2 R57, R61, -1056, -1056 ;  /* 0xe420e4203d397430 */ /* 0x000fc40000000000 */
[----:B------:R-:W-:Y:S02]  /*39e0*/  HADD2 R53, R53, -1056, -1056 ;  /* 0xe420e42035357430 */ /* 0x000fe40000000000 */
[----:B------:R-:W-:Y:S02]  /*39f0*/  HADD2 R52, R52, -1056, -1056 ;  /* 0xe420e42034347430 */ /* 0x000fe40000000000 */
[-C--:B------:R-:W-:Y:S02]  /*3a00*/  HFMA2 R5, R57, R14.reuse, R5 ;  /* 0x0000000e39057231 */ /* 0x080fe40000000005 */
[----:B------:R-:W-:Y:S02]  /*3a10*/  HADD2 R55, R10, -1056, -1056 ;  /* 0xe420e4200a377430 */ /* 0x000fe40000000000 */
[----:B------:R-:W-:Y:S02]  /*3a20*/  HFMA2 R7, R53, R14, R7 ;  /* 0x0000000e35077231 */ /* 0x000fe40000000007 */
[----:B------:R-:W-:-:S02]  /*3a30*/  HADD2 R13, R13, -1056, -1056 ;  /* 0xe420e4200d0d7430 */ /* 0x000fc40000000000 */
[-C--:B------:R-:W-:Y:S02]  /*3a40*/  HFMA2 R4, R55, R14.reuse, R4 ;  /* 0x0000000e37047231 */ /* 0x080fe40000000004 */
[----:B------:R-:W-:Y:S02]  /*3a50*/  HADD2 R54, R8, -1056, -1056 ;  /* 0xe420e42008367430 */ /* 0x000fe40000000000 */
[-C--:B------:R-:W-:Y:S02]  /*3a60*/  HFMA2 R5, R56, R15.reuse, R5 ;  /* 0x0000000f38057231 */ /* 0x080fe40000000005 */
[----:B------:R-:W-:Y:S02]  /*3a70*/  HFMA2 R6, R13, R14, R6 ;  /* 0x0000000e0d067231 */ /* 0x000fe40000000006 */
        /* <DEDUP_REMOVED lines=26> */
[----:B------:R-:W-:Y:S02]  /*3c20*/  HFMA2 R15, R43, R6, R15 ;  /* 0x000000062b0f7231 */ /* 0x000fe4000000000f */
[----:B-1----:R-:W-:-:S02]  /*3c30*/  HFMA2 R60, R49, R8, R60 ;  /* 0x00000008313c7231 */ /* 0x002fc4000000003c */
[-C--:B------:R-:W-:Y:S02]  /*3c40*/  HFMA2 R61, R39, R6.reuse, R61 ;  /* 0x00000006273d7231 */ /* 0x080fe4000000003d */
        /* <DEDUP_REMOVED lines=114> */
.L_x_171:
[----:B------:R-:W-:Y:S01]  /*4370*/  UIADD3 UR5, UPT, UPT, UR5, 0x20, URZ ;  /* 0x0000002005057890 */ /* 0x000fe2000fffe0ff */
[----:B0-----:R-:W-:Y:S01]  /*4380*/  MOV R5, UR16 ;  /* 0x0000001000057c02 */ /* 0x001fe20008000f00 */
[----:B------:R-:W-:Y:S01]  /*4390*/  UIADD3 UR4, UPT, UPT, UR4, 0x40, URZ ;  /* 0x0000004004047890 */ /* 0x000fe2000fffe0ff */
[----:B------:R-:W-:Y:S01]  /*43a0*/  IADD3 R24, P0, PT, R24, 0x80, RZ ;  /* 0x0000008018187810 */ /* 0x000fe20007f1e0ff */
[----:B------:R-:W-:Y:S02]  /*43b0*/  UISETP.GE.AND UP0, UPT, UR5, UR8, UPT ;  /* 0x000000080500728c */ /* 0x000fe4000bf06270 */
[----:B------:R-:W-:Y:S01]  /*43c0*/  IMAD.WIDE R58, R5, 0x4, R58 ;  /* 0x00000004053a7825 */ /* 0x000fe200078e023a */
[----:B------:R-:W-:-:S06]  /*43d0*/  IADD3.X R25, PT, PT, RZ, R25, RZ, P0, !PT ;  /* 0x00000019ff197210 */ /* 0x000fcc00007fe4ff */
[----:B------:R-:W-:Y:S05]  /*43e0*/  BRA.U !UP0, `(.L_x_172) ;  /* 0xffffffd508c47547 */ /* 0x000fea000b83ffff */
[----:B-----5:R-:W-:-:S05]  /*43f0*/  MOV R11, UR16 ;  /* 0x00000010000b7c02 */ /* 0x020fca0008000f00 */
[----:B------:R-:W-:-:S07]  /*4400*/  IMAD.WIDE R10, R11, 0x18, R2 ;  /* 0x000000180b0a7825 */ /* 0x000fce00078e0202 */
.L_x_169:
[----:B------:R-:W0:Y:S02]  /*4410*/  LDCU UR8, c[0x0][0x3d4] ;  /* 0x00007a80ff0877ac */ /* 0x000e240008000800 */
[----:B0-----:R-:W-:-:S04]  /*4420*/  UISETP.LT.AND UP0, UPT, UR7, UR8, UPT ;  /* 0x000000080700728c */ /* 0x001fc8000bf01270 */
[----:B------:R-:W-:-:S04]  /*4430*/  USEL UR8, UR7, UR8, UP0 ;  /* 0x0000000807087287 */ /* 0x000fc80008000000 */
[----:B------:R-:W-:-:S09]  /*4440*/  UISETP.GT.AND UP0, UPT, UR8, UR5, UPT ;  /* 0x000000050800728c */ /* 0x000fd2000bf04270 */
[----:B------:R-:W-:Y:S05]  /*4450*/  BRA.U !UP0, `(.L_x_173) ;  /* 0x0000005108187547 */ /* 0x000fea000b800000 */
[----:B------:R-:W0:Y:S01]  /*4460*/  LDCU.64 UR6, c[0x0][0x3b8] ;  /* 0x00007700ff0677ac */ /* 0x000e220008000a00 */
[----:B------:R-:W1:Y:S01]  /*4470*/  LDCU UR10, c[0x0][0x3a8] ;  /* 0x00007500ff0a77ac */ /* 0x000e620008000800 */
[----:B------:R-:W2:Y:S01]  /*4480*/  LDCU UR16, c[0x0][0x3ac] ;  /* 0x00007580ff1077ac */ /* 0x000ea20008000800 */
[----:B------:R-:W-:Y:S02]  /*4490*/  UIADD3 UR4, UPT, UPT, UR4, 0x100, URZ ;  /* 0x0000010004047890 */ /* 0x000fe4000fffe0ff */
[----:B0-----:R-:W-:-:S04]  /*44a0*/  UIMAD.WIDE.U32 UR6, UR5, 0x4, UR6 ;  /* 0x00000004050678a5 */ /* 0x001fc8000f8e0006 */
[----:B------:R-:W-:-:S04]  /*44b0*/  UIADD3 UR9, UP0, UPT, UR6, 0x2, URZ ;  /* 0x0000000206097890 */ /* 0x000fc8000ff1e0ff */
[----:B-12---:R-:W-:-:S12]  /*44c0*/  UIADD3.X UR7, UPT, UPT, URZ, UR7, URZ, UP0, !UPT ;  /* 0x00000007ff077290 */ /* 0x006fd800087fe4ff */
.L_x_178:
[----:B------:R-:W-:Y:S02]  /*44d0*/  ISETP.NE.AND P0, PT, R22, UR5, PT ;  /* 0x0000000516007c0c */ /* 0x000fe4000bf05270 */
[----:B------:R-:W-:Y:S02]  /*44e0*/  MOV R2, UR9 ;  /* 0x0000000900027c02 */ /* 0x000fe40008000f00 */
[----:B------:R-:W-:-:S09]  /*44f0*/  MOV R3, UR7 ;  /* 0x0000000700037c02 */ /* 0x000fd20008000f00 */
[C---:B------:R-:W-:Y:S01]  /*4500*/  @!P0 LEA R4, R0.reuse, R1, 0x3 ;  /* 0x0000000100048211 */ /* 0x040fe200078e18ff */
[----:B------:R-:W2:Y:S05]  /*4510*/  @!P0 LDG.E.U16.CONSTANT R2, desc[UR14][R2.64] ;  /* 0x0000000e02028981 */ /* 0x000eaa000c1e9500 */
[----:B------:R-:W3:Y:S01]  /*4520*/  @!P0 LDL.64 R4, [R4+0x8] ;  /* 0x0000080004048983 */ /* 0x000ee20000100a00 */
[----:B------:R-:W0:Y:S01]  /*4530*/  S2UR UR18, SR_CTAID.Y ;  /* 0x00000000001279c3 */ /* 0x000e220000002600 */
[----:B------:R-:W-:Y:S02]  /*4540*/  @!P0 IADD3 R6, PT, PT, R0, 0x1, RZ ;  /* 0x0000000100068810 */ /* 0x000fe40007ffe0ff */
[----:B------:R-:W-:-:S02]  /*4550*/  MOV R8, 0x2c00 ;  /* 0x00002c0000087802 */ /* 0x000fc40000000f00 */
[----:B------:R-:W-:Y:S01]  /*4560*/  @!P0 MOV R0, R6 ;  /* 0x0000000600008202 */ /* 0x000fe20000000f00 */
[----:B0-----:R-:W-:-:S04]  /*4570*/  UIMAD UR6, UR18, -0x4, UR10 ;  /* 0xfffffffc120678a4 */ /* 0x001fc8000f8e020a */
[----:B------:R-:W-:Y:S01]  /*4580*/  UISETP.GE.AND UP0, UPT, UR6, 0x1, UPT ;  /* 0x000000010600788c */ /* 0x000fe2000bf06270 */
[----:B--2---:R-:W-:Y:S02]  /*4590*/  @!P0 IADD3 R22, PT, PT, R2, UR5, RZ ;  /* 0x0000000502168c10 */ /* 0x004fe4000fffe0ff */
[----:B---3--:R-:W-:Y:S02]  /*45a0*/  @!P0 PRMT R28, R4, 0x7610, R28 ;  /* 0x00007610041c8816 */ /* 0x008fe4000000001c */
[----:B------:R-:W-:Y:S02]  /*45b0*/  @!P0 PRMT R27, R5, 0x7610, R27 ;  /* 0x00007610051b8816 */ /* 0x000fe4000000001b */
[----:B------:R-:W-:Y:S02]  /*45c0*/  @!P0 PRMT R28, R28, 0x7610, R4 ;  /* 0x000076101c1c8816 */ /* 0x000fe40000000004 */
[----:B------:R-:W-:Y:S01]  /*45d0*/  @!P0 PRMT R27, R27, 0x7610, R5 ;  /* 0x000076101b1b8816 */ /* 0x000fe20000000005 */
[----:B------:R-:W-:Y:S06]  /*45e0*/  BRA.U !UP0, `(.L_x_174) ;  /* 0x0000001108dc7547 */ /* 0x000fec000b800000 */
[----:B------:R-:W2:Y:S01]  /*45f0*/  LDG.E.128.CONSTANT R4, desc[UR14][R10.64] ;  /* 0x0000000e0a047981 */ /* 0x000ea2000c1e9d00 */
[----:B------:R-:W-:-:S03]  /*4600*/  UISETP.NE.AND UP1, UPT, UR6, 0x1, UPT ;  /* 0x000000010600788c */ /* 0x000fc6000bf25270 */
[----:B------:R-:W0:Y:S02]  /*4610*/  LDS.64 R2, [UR4+-0x100] ;  /* 0xffff0004ff027984 */ /* 0x000e240008000a00 */
[----:B0-----:R-:W-:Y:S02]  /*4620*/  HADD2.F32 R33, -RZ, R2.H1_H1 ;  /* 0x30000002ff217230 */ /* 0x001fe40000004100 */
[--C-:B------:R-:W-:Y:S02]  /*4630*/  HADD2.F32 R36, -RZ, R3.reuse.H0_H0 ;  /* 0x20000003ff247230 */ /* 0x100fe40000004100 */
[----:B------:R-:W-:Y:S01]  /*4640*/  HADD2.F32 R37, -RZ, R3.H1_H1 ;  /* 0x30000003ff257230 */ /* 0x000fe20000004100 */
[C---:B--2---:R-:W-:Y:S02]  /*4650*/  LOP3.LUT R9, R4.reuse, 0xf000f, RZ, 0xc0, !PT ;  /* 0x000f000f04097812 */ /* 0x044fe400078ec0ff */
[----:B------:R-:W-:Y:S02]  /*4660*/  LOP3.LUT R25, R4, 0xf000f0, RZ, 0xc0, !PT ;  /* 0x00f000f004197812 */ /* 0x000fe400078ec0ff */
[----:B------:R-:W-:-:S02]  /*4670*/  SHF.R.U32.HI R42, RZ, 0x8, R4 ;  /* 0x00000008ff2a7819 */ /* 0x000fc40000011604 */
[C---:B------:R-:W-:Y:S02]  /*4680*/  LOP3.LUT R4, R5.reuse, 0xf000f, RZ, 0xc0, !PT ;  /* 0x000f000f05047812 */ /* 0x040fe400078ec0ff */
[----:B------:R-:W-:Y:S02]  /*4690*/  LOP3.LUT R29, R5, 0xf000f0, RZ, 0xc0, !PT ;  /* 0x00f000f0051d7812 */ /* 0x000fe400078ec0ff */
[----:B------:R-:W-:Y:S02]  /*46a0*/  SHF.R.U32.HI R43, RZ, 0x8, R5 ;  /* 0x00000008ff2b7819 */ /* 0x000fe40000011605 */
[----:B------:R-:W-:Y:S02]  /*46b0*/  LOP3.LUT R9, R9, 0x64006400, RZ, 0xfc, !PT ;  /* 0x6400640009097812 */ /* 0x000fe400078efcff */
[C---:B------:R-:W-:Y:S02]  /*46c0*/  LOP3.LUT R5, R6.reuse, 0xf000f, RZ, 0xc0, !PT ;  /* 0x000f000f06057812 */ /* 0x040fe400078ec0ff */
[----:B------:R-:W-:Y:S01]  /*46d0*/  LOP3.LUT R12, R7, 0xf000f, RZ, 0xc0, !PT ;  /* 0x000f000f070c7812 */ /* 0x000fe200078ec0ff */
[----:B------:R-:W-:Y:S01]  /*46e0*/  HADD2 R9, R9, -1032, -1032 ;  /* 0xe408e40809097430 */ /* 0x000fe20000000000 */
[----:B------:R-:W-:-:S02]  /*46f0*/  LOP3.LUT R30, R6, 0xf000f0, RZ, 0xc0, !PT ;  /* 0x00f000f0061e7812 */ /* 0x000fc400078ec0ff */
[----:B------:R-:W-:Y:S01]  /*4700*/  SHF.R.U32.HI R44, RZ, 0x8, R6 ;  /* 0x00000008ff2c7819 */ /* 0x000fe20000011606 */
[----:B------:R-:W-:Y:S01]  /*4710*/  HADD2.F32 R6, -RZ, R2.H0_H0 ;  /* 0x20000002ff067230 */ /* 0x000fe20000004100 */
[----:B------:R-:W-:Y:S01]  /*4720*/  LOP3.LUT R4, R4, 0x64006400, RZ, 0xfc, !PT ;  /* 0x6400640004047812 */ /* 0x000fe200078efcff */
[--C-:B------:R-:W-:Y:S01]  /*4730*/  HADD2.F32 R24, -RZ, R9.reuse.H1_H1 ;  /* 0x30000009ff187230 */ /* 0x100fe20000004100 */
[----:B------:R-:W-:Y:S01]  /*4740*/  LOP3.LUT R2, R5, 0x64006400, RZ, 0xfc, !PT ;  /* 0x6400640005027812 */ /* 0x000fe200078efcff */
[----:B------:R-:W-:Y:S01]  /*4750*/  HADD2.F32 R5, -RZ, R9.H0_H0 ;  /* 0x20000009ff057230 */ /* 0x000fe20000004100 */
[----:B------:R-:W-:Y:S01]  /*4760*/  LOP3.LUT R3, R12, 0x64006400, RZ, 0xfc, !PT ;  /* 0x640064000c037812 */ /* 0x000fe200078efcff */
[----:B------:R-:W-:Y:S01]  /*4770*/  HADD2 R14, R4, -1032, -1032 ;  /* 0xe408e408040e7430 */ /* 0x000fe20000000000 */
[----:B------:R-:W-:Y:S01]  /*4780*/  LOP3.LUT R25, R25, 0x64006400, RZ, 0xfc, !PT ;  /* 0x6400640019197812 */ /* 0x000fe200078efcff */
[----:B------:R-:W-:Y:S01]  /*4790*/  HADD2 R2, R2, -1032, -1032 ;  /* 0xe408e40802027430 */ /* 0x000fe20000000000 */
[----:B------:R-:W0:Y:S01]  /*47a0*/  LDS.64 R12, [UR4+-0xf8] ;  /* 0xffff0804ff0c7984 */ /* 0x000e220008000a00 */
[----:B------:R-:W-:-:S02]  /*47b0*/  HADD2 R9, R3, -1032, -1032 ;  /* 0xe408e40803097430 */ /* 0x000fc40000000000 */
[--C-:B------:R-:W-:Y:S02]  /*47c0*/  HADD2.F32 R4, -RZ, R14.reuse.H0_H0 ;  /* 0x2000000eff047230 */ /* 0x100fe40000004100 */
[----:B------:R-:W-:Y:S02]  /*47d0*/  HFMA2 R39, R25, R8.H0_H0, -72, -72 ;  /* 0xd480d48019277431 */ /* 0x000fe40000040008 */
[----:B------:R-:W-:Y:S02]  /*47e0*/  HADD2.F32 R15, -RZ, R14.H1_H1 ;  /* 0x3000000eff0f7230 */ /* 0x000fe40000004100 */
[----:B------:R-:W-:Y:S01]  /*47f0*/  FFMA.FTZ R25, R5, R6, RZ ;  /* 0x0000000605197223 */ /* 0x000fe200000100ff */
[--C-:B------:R-:W-:Y:S01]  /*4800*/  HADD2.F32 R3, -RZ, R2.reuse.H0_H0 ;  /* 0x20000002ff037230 */ /* 0x100fe20000004100 */
[----:B------:R-:W-:Y:S01]  /*4810*/  LOP3.LUT R32, R7, 0xf000f0, RZ, 0xc0, !PT ;  /* 0x00f000f007207812 */ /* 0x000fe200078ec0ff */
[----:B------:R-:W-:Y:S01]  /*4820*/  HADD2.F32 R14, -RZ, R2.H1_H1 ;  /* 0x30000002ff0e7230 */ /* 0x000fe20000004100 */
[----:B------:R-:W-:Y:S01]  /*4830*/  LOP3.LUT R31, R30, 0x64006400, RZ, 0xfc, !PT ;  /* 0x640064001e1f7812 */ /* 0x000fe200078efcff */
[--C-:B------:R-:W-:Y:S01]  /*4840*/  HADD2.F32 R2, -RZ, R9.reuse.H0_H0 ;  /* 0x20000009ff027230 */ /* 0x100fe20000004100 */
[----:B------:R-:W-:Y:S01]  /*4850*/  LOP3.LUT R29, R29, 0x64006400, RZ, 0xfc, !PT ;  /* 0x640064001d1d7812 */ /* 0x000fe200078efcff */
[C---:B------:R-:W-:Y:S01]  /*4860*/  FFMA.FTZ R30, R6.reuse, R4, RZ ;  /* 0x00000004061e7223 */ /* 0x040fe200000100ff */
[----:B------:R-:W-:Y:S01]  /*4870*/  FFMA.FTZ R35, R6, R3, RZ ;  /* 0x0000000306237223 */ /* 0x000fe200000100ff */
[----:B------:R-:W-:-:S02]  /*4880*/  HADD2.F32 R9, -RZ, R9.H1_H1 ;  /* 0x30000009ff097230 */ /* 0x000fc40000004100 */
[----:B------:R-:W-:Y:S01]  /*4890*/  FFMA.FTZ R34, R6, R2, RZ ;  /* 0x0000000206227223 */ /* 0x000fe200000100ff */
[----:B------:R-:W-:Y:S01]  /*48a0*/  FFMA.FTZ R6, R24, R33, R25 ;  /* 0x0000002118067223 */ /* 0x000fe20000010019 */
[----:B------:R-:W-:Y:S01]  /*48b0*/  LOP3.LUT R25, R32, 0x64006400, RZ, 0xfc, !PT ;  /* 0x6400640020197812 */ /* 0x000fe200078efcff */
[C---:B------:R-:W-:Y:S01]  /*48c0*/  FFMA.FTZ R41, R33.reuse, R15, R30 ;  /* 0x0000000f21297223 */ /* 0x040fe2000001001e */
[-C--:B------:R-:W-:Y:S02]  /*48d0*/  HFMA2 R29, R29, R8.reuse.H0_H0, -72, -72 ;  /* 0xd480d4801d1d7431 */ /* 0x080fe40000040008 */
[C---:B------:R-:W-:Y:S01]  /*48e0*/  FFMA.FTZ R38, R33.reuse, R14, R35 ;  /* 0x0000000e21267223 */ /* 0x040fe20000010023 */
[-C--:B------:R-:W-:Y:S02]  /*48f0*/  HFMA2 R30, R31, R8.reuse.H0_H0, -72, -72 ;  /* 0xd480d4801f1e7431 */ /* 0x080fe40000040008 */
[----:B------:R-:W-:Y:S01]  /*4900*/  FFMA.FTZ R40, R33, R9, R34 ;  /* 0x0000000921287223 */ /* 0x000fe20000010022 */
[----:B------:R-:W-:-:S02]  /*4910*/  HFMA2 R25, R25, R8.H0_H0, -72, -72 ;  /* 0xd480d48019197431 */ /* 0x000fc40000040008 */
[----:B------:R-:W-:Y:S01]  /*4920*/  HADD2.F32 R35, -RZ, R39.H0_H0 ;  /* 0x20000027ff237230 */ /* 0x000fe20000004100 */
[----:B------:R-:W-:Y:S01]  /*4930*/  SHF.R.U32.HI R7, RZ, 0x8, R7 ;  /* 0x00000008ff077819 */ /* 0x000fe20000011607 */
[--C-:B------:R-:W-:Y:S02]  /*4940*/  HADD2.F32 R33, -RZ, R29.reuse.H0_H0 ;  /* 0x2000001dff217230 */ /* 0x100fe40000004100 */
[----:B------:R-:W-:Y:S02]  /*4950*/  HADD2.F32 R32, -RZ, R29.H1_H1 ;  /* 0x3000001dff207230 */ /* 0x000fe40000004100 */
[----:B------:R-:W-:Y:S02]  /*4960*/  HADD2.F32 R31, -RZ, R30.H0_H0 ;  /* 0x2000001eff1f7230 */ /* 0x000fe40000004100 */
[----:B------:R-:W-:Y:S02]  /*4970*/  HADD2.F32 R29, -RZ, R25.H0_H0 ;  /* 0x20000019ff1d7230 */ /* 0x000fe40000004100 */
[----:B------:R-:W-:-:S02]  /*4980*/  HADD2.F32 R34, -RZ, R39.H1_H1 ;  /* 0x30000027ff227230 */ /* 0x000fc40000004100 */
[----:B------:R-:W-:Y:S01]  /*4990*/  FFMA.FTZ R39, R35, R36, R6 ;  /* 0x0000002423277223 */ /* 0x000fe20000010006 */
        /* <DEDUP_REMOVED lines=12> */
[----:B------:R-:W-:Y:S01]  /*4a60*/  HADD2.F32 R12, -RZ, R12.H1_H1 ;  /* 0x3000000cff0c7230 */ /* 0x000fe20000004100 */
        /* <DEDUP_REMOVED lines=16> */
[----:B------:R-:W-:Y:S02]  /*4b70*/  HADD2.F32 R36, -RZ, R45.H0_H0 ;  /* 0x2000002dff247230 */ /* 0x000fe40000004100 */
[C---:B------:R-:W-:Y:S01]  /*4b80*/  FFMA.FTZ R49, R51.reuse, R38, R40 ;  /* 0x0000002633317223 */ /* 0x040fe20000010028 */
[----:B------:R-:W-:Y:S01]  /*4b90*/  LOP3.LUT R44, R44, 0xf000f0, RZ, 0xc0, !PT ;  /* 0x00f000f02c2c7812 */ /* 0x000fe200078ec0ff */
[----:B------:R-:W-:Y:S01]  /*4ba0*/  FFMA.FTZ R48, R51, R37, R48 ;  /* 0x0000002533307223 */ /* 0x000fe20000010030 */
[----:B------:R-:W-:Y:S01]  /*4bb0*/  LOP3.LUT R43, R43, 0x64006400, RZ, 0xfc, !PT ;  /* 0x640064002b2b7812 */ /* 0x000fe200078efcff */
[----:B------:R-:W-:Y:S01]  /*4bc0*/  FFMA.FTZ R51, R51, R36, R41 ;  /* 0x0000002433337223 */ /* 0x000fe20000010029 */
[----:B------:R-:W-:Y:S01]  /*4bd0*/  HADD2.F32 R41, -RZ, R47.H1_H1 ;  /* 0x3000002fff297230 */ /* 0x000fe20000004100 */
[----:B------:R-:W-:Y:S01]  /*4be0*/  LOP3.LUT R47, R7, 0xf000f0, RZ, 0xc0, !PT ;  /* 0x00f000f0072f7812 */ /* 0x000fe200078ec0ff */
[----:B------:R-:W-:Y:S01]  /*4bf0*/  HADD2.F32 R40, -RZ, R52.H1_H1 ;  /* 0x30000034ff287230 */ /* 0x000fe20000004100 */
[----:B------:R-:W-:Y:S01]  /*4c00*/  LOP3.LUT R7, R42, 0x64006400, RZ, 0xfc, !PT ;  /* 0x640064002a077812 */ /* 0x000fe200078efcff */
[-C--:B------:R-:W-:Y:S01]  /*4c10*/  HFMA2 R54, R43, R8.reuse.H0_H0, -72, -72 ;  /* 0xd480d4802b367431 */ /* 0x080fe20000040008 */
[----:B------:R-:W-:Y:S01]  /*4c20*/  LOP3.LUT R53, R44, 0x64006400, RZ, 0xfc, !PT ;  /* 0x640064002c357812 */ /* 0x000fe200078efcff */
[----:B------:R-:W-:Y:S01]  /*4c30*/  HADD2.F32 R6, -RZ, R13.H0_H0 ;  /* 0x2000000dff067230 */ /* 0x000fe20000004100 */
[----:B------:R-:W-:Y:S01]  /*4c40*/  LOP3.LUT R55, R47, 0x64006400, RZ, 0xfc, !PT ;  /* 0x640064002f377812 */ /* 0x000fe200078efcff */
[----:B------:R-:W-:-:S02]  /*4c50*/  HFMA2 R52, R7, R8.H0_H0, -72, -72 ;  /* 0xd480d48007347431 */ /* 0x000fc40000040008 */
[----:B------:R-:W-:Y:S02]  /*4c60*/  HADD2.F32 R47, -RZ, R46.H1_H1 ;  /* 0x3000002eff2f7230 */ /* 0x000fe40000004100 */
[-C--:B------:R-:W-:Y:S02]  /*4c70*/  HFMA2 R53, R53, R8.reuse.H0_H0, -72, -72 ;  /* 0xd480d48035357431 */ /* 0x080fe40000040008 */
[----:B------:R-:W-:Y:S02]  /*4c80*/  HADD2.F32 R46, -RZ, R45.H1_H1 ;  /* 0x3000002dff2e7230 */ /* 0x000fe40000004100 */
[----:B------:R-:W-:Y:S02]  /*4c90*/  HFMA2 R55, R55, R8.H0_H0, -72, -72 ;  /* 0xd480d48037377431 */ /* 0x000fe40000040008 */
[----:B------:R-:W-:Y:S02]  /*4ca0*/  HADD2.F32 R45, -RZ, R52.H0_H0 ;  /* 0x20000034ff2d7230 */ /* 0x000fe40000004100 */
[----:B------:R-:W-:Y:S01]  /*4cb0*/  FFMA.FTZ R50, R41, R12, R50 ;  /* 0x0000000c29327223 */ /* 0x000fe20000010032 */
[----:B------:R-:W-:-:S02]  /*4cc0*/  HADD2.F32 R44, -RZ, R54.H0_H0 ;  /* 0x20000036ff2c7230 */ /* 0x000fc40000004100 */
[C---:B------:R-:W-:Y:S01]  /*4cd0*/  FFMA.FTZ R49, R12.reuse, R40, R49 ;  /* 0x000000280c317223 */ /* 0x040fe20000010031 */
[----:B------:R-:W-:Y:S02]  /*4ce0*/  HADD2.F32 R43, -RZ, R53.H0_H0 ;  /* 0x20000035ff2b7230 */ /* 0x000fe40000004100 */
[C---:B------:R-:W-:Y:S01]  /*4cf0*/  FFMA.FTZ R48, R12.reuse, R47, R48 ;  /* 0x0000002f0c307223 */ /* 0x040fe20000010030 */
[----:B------:R-:W-:Y:S02]  /*4d00*/  HADD2.F32 R42, -RZ, R55.H0_H0 ;  /* 0x20000037ff2a7230 */ /* 0x000fe40000004100 */
[----:B------:R-:W-:Y:S01]  /*4d10*/  FFMA.FTZ R51, R12, R46, R51 ;  /* 0x0000002e0c337223 */ /* 0x000fe20000010033 */
[----:B------:R-:W-:Y:S01]  /*4d20*/  FFMA.FTZ R7, R45, R6, R50 ;  /* 0x000000062d077223 */ /* 0x000fe20000010032 */
[C---:B------:R-:W-:Y:S01]  /*4d30*/  FFMA.FTZ R12, R6.reuse, R44, R49 ;  /* 0x0000002c060c7223 */ /* 0x040fe20000010031 */
[C---:B------:R-:W-:Y:S01]  /*4d40*/  FFMA.FTZ R57, R6.reuse, R43, R48 ;  /* 0x0000002b06397223 */ /* 0x040fe20000010030 */
[----:B------:R-:W-:Y:S01]  /*4d50*/  FFMA.FTZ R6, R6, R42, R51 ;  /* 0x0000002a06067223 */ /* 0x000fe20000010033 */
[----:B------:R-:W-:-:S02]  /*4d60*/  HADD2.F32 R13, -RZ, R13.H1_H1 ;  /* 0x3000000dff0d7230 */ /* 0x000fc40000004100 */
[----:B------:R-:W-:Y:S02]  /*4d70*/  HADD2.F32 R50, -RZ, R52.H1_H1 ;  /* 0x30000034ff327230 */ /* 0x000fe40000004100 */
[----:B------:R-:W-:Y:S02]  /*4d80*/  HADD2.F32 R51, -RZ, R54.H1_H1 ;  /* 0x30000036ff337230 */ /* 0x000fe40000004100 */
[----:B------:R-:W-:Y:S02]  /*4d90*/  HADD2.F32 R52, -RZ, R53.H1_H1 ;  /* 0x30000035ff347230 */ /* 0x000fe40000004100 */
[----:B------:R-:W-:Y:S01]  /*4da0*/  FFMA.FTZ R7, R50, R13, R7 ;  /* 0x0000000d32077223 */ /* 0x000fe20000010007 */
[----:B------:R-:W-:Y:S02]  /*4db0*/  HADD2.F32 R53, -RZ, R55.H1_H1 ;  /* 0x30000037ff357230 */ /* 0x000fe40000004100 */
[----:B------:R-:W-:Y:S01]  /*4dc0*/  FFMA.FTZ R12, R13, R51, R12 ;  /* 0x000000330d0c7223 */ /* 0x000fe2000001000c */
[----:B------:R-:W-:-:S02]  /*4dd0*/  HADD2.F32 R54, -RZ, R28.H0_H0 ;  /* 0x2000001cff367230 */ /* 0x000fc40000004100 */
[C---:B------:R-:W-:Y:S01]  /*4de0*/  FFMA.FTZ R57, R13.reuse, R52, R57 ;  /* 0x000000340d397223 */ /* 0x040fe20000010039 */
[----:B------:R-:W-:Y:S02]  /*4df0*/  HADD2.F32 R55, -RZ, R28.H1_H1 ;  /* 0x3000001cff377230 */ /* 0x000fe40000004100 */
[----:B------:R-:W-:Y:S01]  /*4e00*/  FFMA.FTZ R6, R13, R53, R6 ;  /* 0x000000350d067223 */ /* 0x000fe20000010006 */
[--C-:B------:R-:W-:Y:S02]  /*4e10*/  HADD2.F32 R48, -RZ, R27.reuse.H0_H0 ;  /* 0x2000001bff307230 */ /* 0x100fe40000004100 */
[----:B------:R-:W-:Y:S01]  /*4e20*/  FMUL.FTZ R7, R54, R7 ;  /* 0x0000000736077220 */ /* 0x000fe20000410000 */
[----:B------:R-:W-:Y:S02]  /*4e30*/  HADD2.F32 R49, -RZ, R27.H1_H1 ;  /* 0x3000001bff317230 */ /* 0x000fe40000004100 */
[----:B------:R-:W-:Y:S01]  /*4e40*/  FMUL.FTZ R12, R55, R12 ;  /* 0x0000000c370c7220 */ /* 0x000fe20000410000 */
[----:B------:R-:W-:Y:S01]  /*4e50*/  FMUL.FTZ R57, R48, R57 ;  /* 0x0000003930397220 */ /* 0x000fe20000410000 */
[----:B------:R-:W-:Y:S01]  /*4e60*/  F2FP.F16.F32.PACK_AB R7, RZ, R7 ;  /* 0x00000007ff07723e */ /* 0x000fe200000000ff */
[----:B------:R-:W-:-:S02]  /*4e70*/  FMUL.FTZ R6, R49, R6 ;  /* 0x0000000631067220 */ /* 0x000fc40000410000 */
        /* <DEDUP_REMOVED lines=8> */
[----:B------:R-:W0:Y:S01]  /*4f00*/  LDS.64 R6, [UR4+-0x80] ;  /* 0xffff8004ff067984 */ /* 0x000e220008000a00 */
[----:B------:R-:W-:-:S03]  /*4f10*/  UISETP.NE.AND UP1, UPT, UR6, 0x2, UPT ;  /* 0x000000020600788c */ /* 0x000fc6000bf25270 */
[----:B------:R-:W1:Y:S01]  /*4f20*/  LDS.64 R12, [UR4+-0x78] ;  /* 0xffff8804ff0c7984 */ /* 0x000e620008000a00 */
        /* <DEDUP_REMOVED lines=53> */
[----:B------:R-:W0:Y:S01]  /*5280*/  LDS.64 R6, [UR4] ;  /* 0x00000004ff067984 */ /* 0x000e220008000a00 */
[----:B------:R-:W-:-:S03]  /*5290*/  UISETP.NE.AND UP1, UPT, UR6, 0x3, UPT ;  /* 0x000000030600788c */ /* 0x000fc6000bf25270 */
        /* <DEDUP_REMOVED lines=108> */
.L_x_174:
[----:B------:R-:W-:-:S05]  /*5960*/  MOV R3, UR16 ;  /* 0x0000001000037c02 */ /* 0x000fca0008000f00 */
[----:B------:R-:W-:Y:S01]  /*5970*/  IMAD.WIDE R10, R3, 0x4, R10 ;  /* 0x00000004030a7825 */ /* 0x000fe200078e020a */
        /* <DEDUP_REMOVED lines=312> */
.L_x_175:
        /* <DEDUP_REMOVED lines=314> */
.L_x_176:
[----:B------:R-:W-:-:S05]  /*80a0*/  MOV R3, UR16 ;  /* 0x0000001000037c02 */ /* 0x000fca0008000f00 */
[----:B------:R-:W-:Y:S01]  /*80b0*/  IMAD.WIDE R10, R3, 0x4, R10 ;  /* 0x00000004030a7825 */ /* 0x000fe200078e020a */
[----:B------:R-:W-:Y:S06]  /*80c0*/  BRA.U !UP0, `(.L_x_177) ;  /* 0x0000001108dc7547 */ /* 0x000fec000b800000 */
[----:B------:R-:W2:Y:S01]  /*80d0*/  LDG.E.128.CONSTANT R4, desc[UR14][R10.64] ;  /* 0x0000000e0a047981 */ /* 0x000ea2000c1e9d00 */
[----:B------:R-:W-:-:S03]  /*80e0*/  UISETP.NE.AND UP0, UPT, UR6, 0x1, UPT ;  /* 0x000000010600788c */ /* 0x000fc6000bf05270 */
[----:B------:R-:W0:Y:S02]  /*80f0*/  LDS.64 R2, [UR4+-0xd0] ;  /* 0xffff3004ff027984 */ /* 0x000e240008000a00 */
[----:B0-----:R-:W-:Y:S02]  /*8100*/  HADD2.F32 R35, -RZ, R2.H1_H1 ;  /* 0x30000002ff237230 */ /* 0x001fe40000004100 */
[----:B------:R-:W-:Y:S01]  /*8110*/  HADD2.F32 R38, -RZ, R3.H1_H1 ;  /* 0x30000003ff267230 */ /* 0x000fe20000004100 */
[----:B--2---:R-:W-:Y:S02]  /*8120*/  LOP3.LUT R13, R7, 0xf000f, RZ, 0xc0, !PT ;  /* 0x000f000f070d7812 */ /* 0x004fe400078ec0ff */
[C---:B------:R-:W-:Y:S02]  /*8130*/  LOP3.LUT R14, R4.reuse, 0xf000f0, RZ, 0xc0, !PT ;  /* 0x00f000f0040e7812 */ /* 0x040fe400078ec0ff */
[----:B------:R-:W-:Y:S02]  /*8140*/  SHF.R.U32.HI R9, RZ, 0x8, R4 ;  /* 0x00000008ff097819 */ /* 0x000fe40000011604 */
[----:B------:R-:W-:-:S02]  /*8150*/  LOP3.LUT R4, R4, 0xf000f, RZ, 0xc0, !PT ;  /* 0x000f000f04047812 */ /* 0x000fc400078ec0ff */
[C---:B------:R-:W-:Y:S02]  /*8160*/  LOP3.LUT R30, R5.reuse, 0xf000f0, RZ, 0xc0, !PT ;  /* 0x00f000f0051e7812 */ /* 0x040fe400078ec0ff */
[----:B------:R-:W-:Y:S02]  /*8170*/  SHF.R.U32.HI R41, RZ, 0x8, R5 ;  /* 0x00000008ff297819 */ /* 0x000fe40000011605 */
[C---:B------:R-:W-:Y:S02]  /*8180*/  LOP3.LUT R32, R6.reuse, 0xf000f0, RZ, 0xc0, !PT ;  /* 0x00f000f006207812 */ /* 0x040fe400078ec0ff */
[----:B------:R-:W-:Y:S02]  /*8190*/  SHF.R.U32.HI R42, RZ, 0x8, R6 ;  /* 0x00000008ff2a7819 */ /* 0x000fe40000011606 */
[----:B------:R-:W-:Y:S01]  /*81a0*/  LOP3.LUT R12, R6, 0xf000f, RZ, 0xc0, !PT ;  /* 0x000f000f060c7812 */ /* 0x000fe200078ec0ff */
[----:B------:R-:W-:Y:S01]  /*81b0*/  HADD2.F32 R6, -RZ, R2.H0_H0 ;  /* 0x20000002ff067230 */ /* 0x000fe20000004100 */
[----:B------:R-:W-:-:S02]  /*81c0*/  LOP3.LUT R5, R5, 0xf000f, RZ, 0xc0, !PT ;  /* 0x000f000f05057812 */ /* 0x000fc400078ec0ff */
        /* <DEDUP_REMOVED lines=8> */
[----:B------:R-:W-:Y:S01]  /*8250*/  SHF.R.U32.HI R43, RZ, 0x8, R7 ;  /* 0x00000008ff2b7819 */ /* 0x000fe20000011607 */
[----:B------:R-:W-:-:S02]  /*8260*/  HADD2.F32 R7, -RZ, R3.H0_H0 ;  /* 0x20000003ff077230 */ /* 0x000fc40000004100 */
[----:B------:R-:W-:Y:S01]  /*8270*/  HADD2 R3, R5, -1032, -1032 ;  /* 0xe408e40805037430 */ /* 0x000fe20000000000 */
[----:B------:R-:W0:Y:S01]  /*8280*/  LDS.64 R12, [UR4+-0xc8] ;  /* 0xffff3804ff0c7984 */ /* 0x000e220008000a00 */
[----:B------:R-:W-:Y:S01]  /*8290*/  LOP3.LUT R29, R14, 0x64006400, RZ, 0xfc, !PT ;  /* 0x640064000e1d7812 */ /* 0x000fe200078efcff */
[----:B------:R-:W-:Y:S01]  /*82a0*/  HADD2.F32 R2, -RZ, R31.H0_H0 ;  /* 0x2000001fff027230 */ /* 0x000fe20000004100 */
[----:B------:R-:W-:Y:S01]  /*82b0*/  LOP3.LUT R33, R32, 0x64006400, RZ, 0xfc, !PT ;  /* 0x6400640020217812 */ /* 0x000fe200078efcff */
[--C-:B------:R-:W-:Y:S02]  /*82c0*/  HADD2.F32 R5, -RZ, R4.reuse.H0_H0 ;  /* 0x20000004ff057230 */ /* 0x100fe40000004100 */
[----:B------:R-:W-:Y:S02]  /*82d0*/  HADD2.F32 R25, -RZ, R4.H1_H1 ;  /* 0x30000004ff197230 */ /* 0x000fe40000004100 */
[----:B------:R-:W-:Y:S02]  /*82e0*/  HFMA2 R44, R29, R8.H0_H0, -72, -72 ;  /* 0xd480d4801d2c7431 */ /* 0x000fe40000040008 */
[----:B------:R-:W-:-:S02]  /*82f0*/  HADD2.F32 R4, -RZ, R3.H0_H0 ;  /* 0x20000003ff047230 */ /* 0x000fc40000004100 */
[C---:B------:R-:W-:Y:S01]  /*8300*/  FFMA.FTZ R29, R6.reuse, R2, RZ ;  /* 0x00000002061d7223 */ /* 0x040fe200000100ff */
[----:B------:R-:W-:Y:S02]  /*8310*/  HADD2.F32 R24, -RZ, R3.H1_H1 ;  /* 0x30000003ff187230 */ /* 0x000fe40000004100 */
[----:B------:R-:W-:Y:S02]  /*8320*/  HADD2.F32 R3, -RZ, R15.H0_H0 ;  /* 0x2000000fff037230 */ /* 0x000fe40000004100 */
[----:B------:R-:W-:Y:S01]  /*8330*/  FFMA.FTZ R32, R6, R4, RZ ;  /* 0x0000000406207223 */ /* 0x000fe200000100ff */
[----:B------:R-:W-:Y:S01]  /*8340*/  HADD2.F32 R14, -RZ, R31.H1_H1 ;  /* 0x3000001fff0e7230 */ /* 0x000fe20000004100 */
[----:B------:R-:W-:Y:S01]  /*8350*/  LOP3.LUT R31, R30, 0x64006400, RZ, 0xfc, !PT ;  /* 0x640064001e1f7812 */ /* 0x000fe200078efcff */
[----:B------:R-:W-:Y:S02]  /*8360*/  HADD2.F32 R15, -RZ, R15.H1_H1 ;  /* 0x3000000fff0f7230 */ /* 0x000fe40000004100 */
[----:B------:R-:W-:Y:S01]  /*8370*/  FFMA.FTZ R36, R6, R3, RZ ;  /* 0x0000000306247223 */ /* 0x000fe200000100ff */
[----:B------:R-:W-:Y:S01]  /*8380*/  FFMA.FTZ R30, R5, R6, RZ ;  /* 0x00000006051e7223 */ /* 0x000fe200000100ff */
[----:B------:R-:W-:Y:S01]  /*8390*/  FFMA.FTZ R45, R35, R14, R29 ;  /* 0x0000000e232d7223 */ /* 0x000fe2000001001d */
[----:B------:R-:W-:Y:S01]  /*83a0*/  LOP3.LUT R29, R34, 0x64006400, RZ, 0xfc, !PT ;  /* 0x64006400221d7812 */ /* 0x000fe200078efcff */
[----:B------:R-:W-:-:S02]  /*83b0*/  HFMA2 R31, R31, R8.H0_H0, -72, -72 ;  /* 0xd480d4801f1f7431 */ /* 0x000fc40000040008 */
[----:B------:R-:W-:Y:S01]  /*83c0*/  FFMA.FTZ R39, R35, R15, R36 ;  /* 0x0000000f23277223 */ /* 0x000fe20000010024 */
[-C--:B------:R-:W-:Y:S02]  /*83d0*/  HFMA2 R6, R33, R8.reuse.H0_H0, -72, -72 ;  /* 0xd480d48021067431 */ /* 0x080fe40000040008 */
[----:B------:R-:W-:Y:S02]  /*83e0*/  HADD2.F32 R36, -RZ, R44.H0_H0 ;  /* 0x2000002cff247230 */ /* 0x000fe40000004100 */
[----:B------:R-:W-:Y:S01]  /*83f0*/  FFMA.FTZ R37, R25, R35, R30 ;  /* 0x0000002319257223 */ /* 0x000fe2000001001e */
[----:B------:R-:W-:Y:S02]  /*8400*/  HFMA2 R29, R29, R8.H0_H0, -72, -72 ;  /* 0xd480d4801d1d7431 */ /* 0x000fe40000040008 */
[----:B------:R-:W-:Y:S01]  /*8410*/  FFMA.FTZ R40, R35, R24, R32 ;  /* 0x0000001823287223 */ /* 0x000fe20000010020 */
[--C-:B------:R-:W-:Y:S02]  /*8420*/  HADD2.F32 R34, -RZ, R31.reuse.H0_H0 ;  /* 0x2000001fff227230 */ /* 0x100fe40000004100 */
[----:B------:R-:W-:-:S02]  /*8430*/  HADD2.F32 R33, -RZ, R31.H1_H1 ;  /* 0x3000001fff217230 */ /* 0x000fc40000004100 */
[----:B------:R-:W-:Y:S02]  /*8440*/  HADD2.F32 R35, -RZ, R44.H1_H1 ;  /* 0x3000002cff237230 */ /* 0x000fe40000004100 */
[--C-:B------:R-:W-:Y:S02]  /*8450*/  HADD2.F32 R32, -RZ, R6.reuse.H0_H0 ;  /* 0x20000006ff207230 */ /* 0x100fe40000004100 */
[----:B------:R-:W-:Y:S02]  /*8460*/  HADD2.F32 R31, -RZ, R6.H1_H1 ;  /* 0x30000006ff1f7230 */ /* 0x000fe40000004100 */
[----:B------:R-:W-:Y:S01]  /*8470*/  FFMA.FTZ R6, R36, R7, R37 ;  /* 0x0000000724067223 */ /* 0x000fe20000010025 */
[--C-:B------:R-:W-:Y:S02]  /*8480*/  HADD2.F32 R30, -RZ, R29.reuse.H0_H0 ;  /* 0x2000001dff1e7230 */ /* 0x100fe40000004100 */
[----:B------:R-:W-:Y:S01]  /*8490*/  FFMA.FTZ R37, R7, R34, R40 ;  /* 0x0000002207257223 */ /* 0x000fe20000010028 */
[----:B------:R-:W-:-:S02]  /*84a0*/  HADD2.F32 R29, -RZ, R29.H1_H1 ;  /* 0x3000001dff1d7230 */ /* 0x000fc40000004100 */
[----:B------:R-:W-:Y:S01]  /*84b0*/  FFMA.FTZ R40, R35, R38, R6 ;  /* 0x0000002623287223 */ /* 0x000fe20000010006 */
[----:B------:R-:W-:Y:S01]  /*84c0*/  LOP3.LUT R6, R9, 0xf000f, RZ, 0xc0, !PT ;  /* 0x000f000f09067812 */ /* 0x000fe200078ec0ff */
[C---:B------:R-:W-:Y:S01]  /*84d0*/  FFMA.FTZ R44, R7.reuse, R32, R39 ;  /* 0x00000020072c7223 */ /* 0x040fe20000010027 */
[----:B------:R-:W-:Y:S01]  /*84e0*/  FFMA.FTZ R46, R7, R30, R45 ;  /* 0x0000001e072e7223 */ /* 0x000fe2000001002d */
[----:B------:R-:W-:Y:S01]  /*84f0*/  LOP3.LUT R39, R43, 0xf000f, RZ, 0xc0, !PT ;  /* 0x000f000f2b277812 */ /* 0x000fe200078ec0ff */
[----:B------:R-:W-:Y:S01]  /*8500*/  FFMA.FTZ R50, R38, R33, R37 ;  /* 0x0000002126327223 */ /* 0x000fe20000010025 */
[----:B------:R-:W-:Y:S01]  /*8510*/  LOP3.LUT R6, R6, 0x64006400, RZ, 0xfc, !PT ;  /* 0x6400640006067812 */ /* 0x000fe200078efcff */
[C---:B------:R-:W-:Y:S01]  /*8520*/  FFMA.FTZ R48, R38.reuse, R31, R44 ;  /* 0x0000001f26307223 */ /* 0x040fe2000001002c */
[----:B------:R-:W-:Y:S01]  /*8530*/  FFMA.FTZ R53, R38, R29, R46 ;  /* 0x0000001d26357223 */ /* 0x000fe2000001002e */
[----:B------:R-:W-:Y:S01]  /*8540*/  LOP3.LUT R7, R41, 0xf000f, RZ, 0xc0, !PT ;  /* 0x000f000f29077812 */ /* 0x000fe200078ec0ff */
[--C-:B0-----:R-:W-:Y:S01]  /*8550*/  HADD2.F32 R51, -RZ, R12.reuse.H0_H0 ;  /* 0x2000000cff337230 */ /* 0x101fe20000004100 */
[----:B------:R-:W-:Y:S01]  /*8560*/  LOP3.LUT R38, R42, 0xf000f, RZ, 0xc0, !PT ;  /* 0x000f000f2a267812 */ /* 0x000fe200078ec0ff */
[----:B------:R-:W-:Y:S01]  /*8570*/  HADD2 R46, R6, -1032, -1032 ;  /* 0xe408e408062e7430 */ /* 0x000fe20000000000 */
[----:B------:R-:W-:Y:S01]  /*8580*/  LOP3.LUT R39, R39, 0x64006400, RZ, 0xfc, !PT ;  /* 0x6400640027277812 */ /* 0x000fe200078efcff */
[----:B------:R-:W-:Y:S01]  /*8590*/  HADD2.F32 R47, -RZ, R13.H0_H0 ;  /* 0x2000000dff2f7230 */ /* 0x000fe20000004100 */
[----:B------:R-:W-:Y:S01]  /*85a0*/  LOP3.LUT R37, R7, 0x64006400, RZ, 0xfc, !PT ;  /* 0x6400640007257812 */ /* 0x000fe200078efcff */
[----:B------:R-:W-:Y:S01]  /*85b0*/  HADD2.F32 R7, -RZ, R12.H1_H1 ;  /* 0x3000000cff077230 */ /* 0x000fe20000004100 */
[----:B------:R-:W-:Y:S01]  /*85c0*/  LOP3.LUT R38, R38, 0x64006400, RZ, 0xfc, !PT ;  /* 0x6400640026267812 */ /* 0x000fe200078efcff */
[----:B------:R-:W-:-:S02]  /*85d0*/  HADD2 R44, R39, -1032, -1032 ;  /* 0xe408e408272c7430 */ /* 0x000fc40000000000 */
[----:B------:R-:W-:Y:S02]  /*85e0*/  HADD2.F32 R39, -RZ, R46.H0_H0 ;  /* 0x2000002eff277230 */ /* 0x000fe40000004100 */
[----:B------:R-:W-:Y:S01]  /*85f0*/  HADD2 R52, R37, -1032, -1032 ;  /* 0xe408e40825347430 */ /* 0x000fe20000000000 */
[----:B------:R-:W-:Y:S01]  /*8600*/  LOP3.LUT R41, R41, 0xf000f0, RZ, 0xc0, !PT ;  /* 0x00f000f029297812 */ /* 0x000fe200078ec0ff */
[----:B------:R-:W-:Y:S01]  /*8610*/  HADD2 R45, R38, -1032, -1032 ;  /* 0xe408e408262d7430 */ /* 0x000fe20000000000 */
[----:B------:R-:W-:Y:S01]  /*8620*/  LOP3.LUT R9, R9, 0xf000f0, RZ, 0xc0, !PT ;  /* 0x00f000f009097812 */ /* 0x000fe200078ec0ff */
[----:B------:R-:W-:Y:S01]  /*8630*/  FFMA.FTZ R49, R39, R51, R40 ;  /* 0x0000003327317223 */ /* 0x000fe20000010028 */
[----:B------:R-:W-:Y:S01]  /*8640*/  HADD2.F32 R38, -RZ, R52.H0_H0 ;  /* 0x20000034ff267230 */ /* 0x000fe20000004100 */
[----:B------:R-:W-:Y:S01]  /*8650*/  LOP3.LUT R42, R42, 0xf000f0, RZ, 0xc0, !PT ;  /* 0x00f000f02a2a7812 */ /* 0x000fe200078ec0ff */
[----:B------:R-:W-:Y:S01]  /*8660*/  HADD2.F32 R37, -RZ, R45.H0_H0 ;  /* 0x2000002dff257230 */ /* 0x000fe20000004100 */
[----:B------:R-:W-:Y:S01]  /*8670*/  LOP3.LUT R9, R9, 0x64006400, RZ, 0xfc, !PT ;  /* 0x6400640009097812 */ /* 0x000fe200078efcff */
[----:B------:R-:W-:Y:S01]  /*8680*/  HADD2.F32 R40, -RZ, R46.H1_H1 ;  /* 0x3000002eff287230 */ /* 0x000fe20000004100 */
[----:B------:R-:W-:Y:S01]  /*8690*/  LOP3.LUT R46, R43, 0xf000f0, RZ, 0xc0, !PT ;  /* 0x00f000f02b2e7812 */ /* 0x000fe200078ec0ff */
[----:B------:R-:W-:Y:S01]  /*86a0*/  HADD2.F32 R12, -RZ, R44.H0_H0 ;  /* 0x2000002cff0c7230 */ /* 0x000fe20000004100 */
[----:B------:R-:W-:Y:S01]  /*86b0*/  LOP3.LUT R43, R41, 0x64006400, RZ, 0xfc, !PT ;  /* 0x64006400292b7812 */ /* 0x000fe200078efcff */
[C---:B------:R-:W-:Y:S01]  /*86c0*/  FFMA.FTZ R50, R51.reuse, R38, R50 ;  /* 0x0000002633327223 */ /* 0x040fe20000010032 */
[C---:B------:R-:W-:Y:S01]  /*86d0*/  FFMA.FTZ R48, R51.reuse, R37, R48 ;  /* 0x0000002533307223 */ /* 0x040fe20000010030 */
[----:B------:R-:W-:Y:S01]  /*86e0*/  LOP3.LUT R55, R46, 0x64006400, RZ, 0xfc, !PT ;  /* 0x640064002e377812 */ /* 0x000fe200078efcff */
[----:B------:R-:W-:Y:S01]  /*86f0*/  FFMA.FTZ R51, R51, R12, R53 ;  /* 0x0000000c33337223 */ /* 0x000fe20000010035 */
[----:B------:R-:W-:Y:S01]  /*8700*/  HADD2.F32 R6, -RZ, R13.H1_H1 ;  /* 0x3000000dff067230 */ /* 0x000fe20000004100 */
[----:B------:R-:W-:Y:S01]  /*8710*/  LOP3.LUT R53, R42, 0x64006400, RZ, 0xfc, !PT ;  /* 0x640064002a357812 */ /* 0x000fe200078efcff */
[----:B------:R-:W-:-:S02]  /*8720*/  HFMA2 R54, R43, R8.H0_H0, -72, -72 ;  /* 0xd480d4802b367431 */ /* 0x000fc40000040008 */
[----:B------:R-:W-:Y:S02]  /*8730*/  HADD2.F32 R13, -RZ, R52.H1_H1 ;  /* 0x30000034ff0d7230 */ /* 0x000fe40000004100 */
[-C--:B------:R-:W-:Y:S02]  /*8740*/  HFMA2 R52, R9, R8.reuse.H0_H0, -72, -72 ;  /* 0xd480d48009347431 */ /* 0x080fe40000040008 */
[----:B------:R-:W-:Y:S02]  /*8750*/  HADD2.F32 R41, -RZ, R45.H1_H1 ;  /* 0x3000002dff297230 */ /* 0x000fe40000004100 */
[-C--:B------:R-:W-:Y:S02]  /*8760*/  HFMA2 R55, R55, R8.reuse.H0_H0, -72, -72 ;  /* 0xd480d48037377431 */ /* 0x080fe40000040008 */
[----:B------:R-:W-:Y:S02]  /*8770*/  HADD2.F32 R46, -RZ, R44.H1_H1 ;  /* 0x3000002cff2e7230 */ /* 0x000fe40000004100 */
[----:B------:R-:W-:-:S02]  /*8780*/  HFMA2 R53, R53, R8.H0_H0, -72, -72 ;  /* 0xd480d48035357431 */ /* 0x000fc40000040008 */
[----:B------:R-:W-:Y:S02]  /*8790*/  HADD2.F32 R44, -RZ, R54.H0_H0 ;  /* 0x20000036ff2c7230 */ /* 0x000fe40000004100 */
[C---:B------:R-:W-:Y:S01]  /*87a0*/  FFMA.FTZ R50, R7.reuse, R13, R50 ;  /* 0x0000000d07327223 */ /* 0x040fe20000010032 */
[----:B------:R-:W-:Y:S02]  /*87b0*/  HADD2.F32 R45, -RZ, R52.H0_H0 ;  /* 0x20000034ff2d7230 */ /* 0x000fe40000004100 */
[----:B------:R-:W-:Y:S01]  /*87c0*/  FFMA.FTZ R8, R40, R7, R49 ;  /* 0x0000000728087223 */ /* 0x000fe20000010031 */
[----:B------:R-:W-:Y:S02]  /*87d0*/  HADD2.F32 R42, -RZ, R55.H0_H0 ;  /* 0x20000037ff2a7230 */ /* 0x000fe40000004100 */
[C---:B------:R-:W-:Y:S01]  /*87e0*/  FFMA.FTZ R48, R7.reuse, R41, R48 ;  /* 0x0000002907307223 */ /* 0x040fe20000010030 */
[----:B------:R-:W-:Y:S01]  /*87f0*/  FFMA.FTZ R51, R7, R46, R51 ;  /* 0x0000002e07337223 */ /* 0x000fe20000010033 */
[----:B------:R-:W-:-:S02]  /*8800*/  HADD2.F32 R43, -RZ, R53.H0_H0 ;  /* 0x20000035ff2b7230 */ /* 0x000fc40000004100 */
[----:B------:R-:W-:Y:S01]  /*8810*/  FFMA.FTZ R7, R47, R44, R50 ;  /* 0x0000002c2f077223 */ /* 0x000fe20000010032 */
[----:B------:R-:W-:Y:S02]  /*8820*/  HADD2.F32 R49, -RZ, R52.H1_H1 ;  /* 0x30000034ff317230 */ /* 0x000fe40000004100 */
[----:B------:R-:W-:Y:S01]  /*8830*/  FFMA.FTZ R8, R45, R47, R8 ;  /* 0x0000002f2d087223 */ /* 0x000fe20000010008 */
[----:B------:R-:W-:Y:S02]  /*8840*/  HADD2.F32 R50, -RZ, R54.H1_H1 ;  /* 0x30000036ff327230 */ /* 0x000fe40000004100 */
[C---:B------:R-:W-:Y:S01]  /*8850*/  FFMA.FTZ R9, R47.reuse, R42, R51 ;  /* 0x0000002a2f097223 */ /* 0x040fe20000010033 */
[----:B------:R-:W-:Y:S02]  /*8860*/  HADD2.F32 R51, -RZ, R53.H1_H1 ;  /* 0x30000035ff337230 */ /* 0x000fe40000004100 */
[----:B------:R-:W-:Y:S01]  /*8870*/  FFMA.FTZ R56, R47, R43, R48 ;  /* 0x0000002b2f387223 */ /* 0x000fe20000010030 */
[----:B------:R-:W-:-:S02]  /*8880*/  HADD2.F32 R52, -RZ, R55.H1_H1 ;  /* 0x30000037ff347230 */ /* 0x000fc40000004100 */
[----:B------:R-:W-:Y:S01]  /*8890*/  FFMA.FTZ R8, R49, R6, R8 ;  /* 0x0000000631087223 */ /* 0x000fe20000010008 */
[--C-:B------:R-:W-:Y:S02]  /*88a0*/  HADD2.F32 R53, -RZ, R28.reuse.H0_H0 ;  /* 0x2000001cff357230 */ /* 0x100fe40000004100 */
[C---:B------:R-:W-:Y:S01]  /*88b0*/  FFMA.FTZ R7, R6.reuse, R50, R7 ;  /* 0x0000003206077223 */ /* 0x040fe20000010007 */
[----:B------:R-:W-:Y:S02]  /*88c0*/  HADD2.F32 R54, -RZ, R28.H1_H1 ;  /* 0x3000001cff367230 */ /* 0x000fe40000004100 */
[C---:B------:R-:W-:Y:S01]  /*88d0*/  FFMA.FTZ R56, R6.reuse, R51, R56 ;  /* 0x0000003306387223 */ /* 0x040fe20000010038 */
[--C-:B------:R-:W-:Y:S02]  /*88e0*/  HADD2.F32 R47, -RZ, R27.reuse.H0_H0 ;  /* 0x2000001bff2f7230 */ /* 0x100fe40000004100 */
[----:B------:R-:W-:Y:S01]  /*88f0*/  FFMA.FTZ R9, R6, R52, R9 ;  /* 0x0000003406097223 */ /* 0x000fe20000010009 */
[----:B------:R-:W-:-:S02]  /*8900*/  HADD2.F32 R48, -RZ, R27.H1_H1 ;  /* 0x3000001bff307230 */ /* 0x000fc40000004100 */
[----:B------:R-:W-:Y:S01]  /*8910*/  FMUL.FTZ R8, R53, R8 ;  /* 0x0000000835087220 */ /* 0x000fe20000410000 */
[----:B------:R-:W-:Y:S01]  /*8920*/  FMUL.FTZ R7, R54, R7 ;  /* 0x0000000736077220 */ /* 0x000fe20000410000 */
[----:B------:R-:W-:Y:S01]  /*8930*/  FMUL.FTZ R56, R47, R56 ;  /* 0x000000382f387220 */ /* 0x000fe20000410000 */
[----:B------:R-:W-:Y:S02]  /*8940*/  FMUL.FTZ R9, R48, R9 ;  /* 0x0000000930097220 */ /* 0x000fe40000410000 */
[----:B------:R-:W-:Y:S02]  /*8950*/  F2FP.F16.F32.PACK_AB R8, RZ, R8 ;  /* 0x00000008ff08723e */ /* 0x000fe400000000ff */
[----:B------:R-:W-:Y:S02]  /*8960*/  F2FP.F16.F32.PACK_AB R7, RZ, R7 ;  /* 0x00000007ff07723e */ /* 0x000fe400000000ff */
[----:B------:R-:W-:Y:S02]  /*8970*/  F2FP.F16.F32.PACK_AB R56, RZ, R56 ;  /* 0x00000038ff38723e */ /* 0x000fe400000000ff */
[----:B------:R-:W-:-:S02]  /*8980*/  F2FP.F16.F32.PACK_AB R9, RZ, R9 ;  /* 0x00000009ff09723e */ /* 0x000fc400000000ff */
        /* <DEDUP_REMOVED lines=171> */
.L_x_177:
[----:B------:R-:W-:Y:S01]  /*9440*/  UIADD3 UR9, UP0, UPT, UR9, 0x80, URZ ;  /* 0x0000008009097890 */ /* 0x000fe2000ff1e0ff */
[----:B------:R-:W-:Y:S01]  /*9450*/  MOV R3, UR16 ;  /* 0x0000001000037c02 */ /* 0x000fe20008000f00 */
[----:B------:R-:W-:Y:S02]  /*9460*/  UIADD3 UR5, UPT, UPT, UR5, 0x20, URZ ;  /* 0x0000002005057890 */ /* 0x000fe4000fffe0ff */
[----:B------:R-:W-:Y:S02]  /*9470*/  UIADD3.X UR7, UPT, UPT, URZ, UR7, URZ, UP0, !UPT ;  /* 0x00000007ff077290 */ /* 0x000fe400087fe4ff */
[----:B------:R-:W-:Y:S01]  /*9480*/  UISETP.GE.AND UP0, UPT, UR5, UR8, UPT ;  /* 0x000000080500728c */ /* 0x000fe2000bf06270 */
[----:B------:R-:W-:Y:S01]  /*9490*/  IMAD.WIDE R10, R3, 0x4, R10 ;  /* 0x00000004030a7825 */ /* 0x000fe200078e020a */
[----:B------:R-:W-:-:S07]  /*94a0*/  UIADD3 UR4, UPT, UPT, UR4, 0x40, URZ ;  /* 0x0000004004047890 */ /* 0x000fce000fffe0ff */
[----:B------:R-:W-:Y:S05]  /*94b0*/  BRA.U !UP0, `(.L_x_178) ;  /* 0xffffffb108047547 */ /* 0x000fea000b83ffff */
.L_x_173:
[----:B------:R-:W-:-:S13]  /*94c0*/  ISETP.LT.AND P0, PT, RZ, UR6, PT ;  /* 0x00000006ff007c0c */ /* 0x000fda000bf01270 */
[----:B------:R-:W-:Y:S05]  /*94d0*/  @!P0 EXIT ;  /* 0x000000000000894d */ /* 0x000fea0003800000 */
[----:B------:R-:W0:Y:S01]  /*94e0*/  S2R R0, SR_CTAID.X ;  /* 0x0000000000007919 */ /* 0x000e220000002500 */
[----:B------:R-:W1:Y:S01]  /*94f0*/  LDC.64 R4, c[0x0][0x3a0] ;  /* 0x0000e800ff047b82 */ /* 0x000e620000000a00 */
[----:B------:R-:W-:Y:S01]  /*9500*/  MOV R7, UR18 ;  /* 0x0000001200077c02 */ /* 0x000fe20008000f00 */
[----:B------:R-:W0:Y:S02]  /*9510*/  S2R R3, SR_TID.X ;  /* 0x0000000000037919 */ /* 0x000e240000002100 */
[----:B0-----:R-:W-:-:S05]  /*9520*/  LEA R0, R0, R3, 0x6 ;  /* 0x0000000300007211 */ /* 0x001fca00078e30ff */
[----:B------:R-:W-:-:S05]  /*9530*/  IMAD R0, R7, UR16, R0 ;  /* 0x0000001007007c24 */ /* 0x000fca000f8e0200 */
[----:B------:R-:W-:-:S05]  /*9540*/  SHF.L.U32 R3, R0, 0x2, RZ ;  /* 0x0000000200037819 */ /* 0x000fca00000006ff */
        /* <DEDUP_REMOVED lines=8> */
.L_x_182:
[----:B------:R-:W0:Y:S02]  /*95d0*/  LDS R2, [R0] ;  /* 0x0000000000027984 */ /* 0x000e240000000800 */
[----:B0-----:R-:W-:-:S05]  /*95e0*/  HFMA2 R3, R2, 1, 1, R21 ;  /* 0x3c003c0002037831 */ /* 0x001fca0000000015 */
[----:B------:R-:W0:Y:S02]  /*95f0*/  ATOMS.CAST.SPIN P0, [R0], R2, R3 ;  /* 0x000000020000758d */ /* 0x000e240001800003 */
[----:B0-----:R-:W-:Y:S05]  /*9600*/  @!P0 BRA `(.L_x_182) ;  /* 0xfffffffc00f08947 */ /* 0x001fea000383ffff */
[----:B------:R-:W-:Y:S05]  /*9610*/  BRA `(.L_x_180) ;  /* 0x00000000000c7947 */ /* 0x000fea0003800000 */
.L_x_181:
[----:B------:R-:W2:Y:S02]  /*9620*/  LD.E R0, desc[UR14][R4.64] ;  /* 0x0000000e04007980 */ /* 0x000ea4000c101900 */
[----:B--2---:R-:W-:-:S05]  /*9630*/  IADD3 R3, PT, PT, R21, R0, RZ ;  /* 0x0000000015037210 */ /* 0x004fca0007ffe0ff */
[----:B------:R0:W-:Y:S02]  /*9640*/  ST.E desc[UR14][R4.64], R3 ;  /* 0x0000000304007985 */ /* 0x0001e4000c10190e */
.L_x_180:
[----:B------:R-:W-:Y:S05]  /*9650*/  BSYNC.RECONVERGENT B0 ;  /* 0x0000000000007941 */ /* 0x000fea0003800200 */
.L_x_179:
[----:B------:R1:W-:Y:S01]  /*9660*/  ATOM.E.ADD.F16x2.RN.STRONG.GPU P0, RZ, desc[UR14][R4.64+0x4], R20 ;  /* 0x8000041404ff79a2 */ /* 0x0003e2000c10e10e */
[----:B------:R-:W-:Y:S04]  /*9670*/  BSSY.RECONVERGENT B0, `(.L_x_183) ;  /* 0x000000e000007945 */ /* 0x000fe80003800200 */
[----:B-1----:R-:W-:Y:S05]  /*9680*/  @P0 BRA `(.L_x_184) ;  /* 0x0000000000300947 */ /* 0x002fea0003800000 */
[----:B------:R-:W1:Y:S02]  /*9690*/  QSPC.E.S P0, RZ, [R4+0x4] ;  /* 0x0000040004ff73aa */ /* 0x000e640000000500 */
[----:B-1----:R-:W-:Y:S05]  /*96a0*/  @!P0 BRA `(.L_x_185) ;  /* 0x00000000001c8947 */ /* 0x002fea0003800000 */
[----:B------:R-:W-:-:S04]  /*96b0*/  MOV R2, R4 ;  /* 0x0000000400027202 */ /* 0x000fc80000000f00 */
[----:B------:R-:W-:-:S07]  /*96c0*/  MOV R0, R2 ;  /* 0x0000000200007202 */ /* 0x000fce0000000f00 */
.L_x_186:
[----:B------:R-:W0:Y:S02]  /*96d0*/  LDS R2, [R0+0x4] ;  /* 0x0000040000027984 */ /* 0x000e240000000800 */
[----:B0-----:R-:W-:-:S05]  /*96e0*/  HADD2 R3, R2, R20 ;  /* 0x0000001402037230 */ /* 0x001fca0000000000 */
[----:B------:R-:W0:Y:S02]  /*96f0*/  ATOMS.CAST.SPIN P0, [R0+0x4], R2, R3 ;  /* 0x000004020000758d */ /* 0x000e240001800003 */
[----:B0-----:R-:W-:Y:S05]  /*9700*/  @!P0 BRA `(.L_x_186) ;  /* 0xfffffffc00f08947 */ /* 0x001fea000383ffff */
[----:B------:R-:W-:Y:S05]  /*9710*/  BRA `(.L_x_184) ;  /* 0x00000000000c7947 */ /* 0x000fea0003800000 */
.L_x_185:
[----:B------:R-:W0:Y:S02]  /*9720*/  LD.E R0, desc[UR14][R4.64+0x4] ;  /* 0x0000040e04007980 */ /* 0x000e24000c101900 */
[----:B0-----:R-:W-:-:S05]  /*9730*/  IADD3 R3, PT, PT, R20, R0, RZ ;  /* 0x0000000014037210 */ /* 0x001fca0007ffe0ff */
[----:B------:R1:W-:Y:S02]  /*9740*/  ST.E desc[UR14][R4.64+0x4], R3 ;  /* 0x0000040304007985 */ /* 0x0003e4000c10190e */
.L_x_184:
[----:B------:R-:W-:Y:S05]  /*9750*/  BSYNC.RECONVERGENT B0 ;  /* 0x0000000000007941 */ /* 0x000fea0003800200 */
.L_x_183:
[----:B------:R-:W-:-:S06]  /*9760*/  UISETP.NE.AND UP0, UPT, UR6, 0x1, UPT ;  /* 0x000000010600788c */ /* 0x000fcc000bf05270 */
[----:B------:R-:W-:-:S13]  /*9770*/  PLOP3.LUT P0, PT, PT, PT, UP0, 0x80, 0x8 ;  /* 0x000000000008781c */ /* 0x000fda0003f0f008 */
[----:B------:R-:W-:Y:S05]  /*9780*/  @!P0 EXIT ;  /* 0x000000000000894d */ /* 0x000fea0003800000 */
[----:B01----:R-:W-:-:S05]  /*9790*/  MOV R3, UR16 ;  /* 0x0000001000037c02 */ /* 0x003fca0008000f00 */
[----:B------:R-:W-:-:S05]  /*97a0*/  IMAD.WIDE R4, R3, 0x2, R4 ;  /* 0x0000000203047825 */ /* 0x000fca00078e0204 */
[----:B------:R0:W-:Y:S01]  /*97b0*/  ATOM.E.ADD.F16x2.RN.STRONG.GPU P0, RZ, desc[UR14][R4.64], R19 ;  /* 0x8000001304ff79a2 */ /* 0x0001e2000c10e10e */
[----:B------:R-:W-:Y:S04]  /*97c0*/  BSSY.RECONVERGENT B0, `(.L_x_187) ;  /* 0x000000e000007945 */ /* 0x000fe80003800200 */
[----:B0-----:R-:W-:Y:S05]  /*97d0*/  @P0 BRA `(.L_x_188) ;  /* 0x0000000000300947 */ /* 0x001fea0003800000 */
[----:B------:R-:W0:Y:S02]  /*97e0*/  QSPC.E.S P0, RZ, [R4] ;  /* 0x0000000004ff73aa */ /* 0x000e240000000500 */
[----:B0-----:R-:W-:Y:S05]  /*97f0*/  @!P0 BRA `(.L_x_189) ;  /* 0x00000000001c8947 */ /* 0x001fea0003800000 */
[----:B------:R-:W-:-:S04]  /*9800*/  MOV R2, R4 ;  /* 0x0000000400027202 */ /* 0x000fc80000000f00 */
[----:B------:R-:W-:-:S07]  /*9810*/  MOV R0, R2 ;  /* 0x0000000200007202 */ /* 0x000fce0000000f00 */
.L_x_190:
[----:B------:R-:W0:Y:S02]  /*9820*/  LDS R2, [R0] ;  /* 0x0000000000027984 */ /* 0x000e240000000800 */
[----:B0-----:R-:W-:-:S05]  /*9830*/  HFMA2 R3, R2, 1, 1, R19 ;  /* 0x3c003c0002037831 */ /* 0x001fca0000000013 */
[----:B------:R-:W0:Y:S02]  /*9840*/  ATOMS.CAST.SPIN P0, [R0], R2, R3 ;  /* 0x000000020000758d */ /* 0x000e240001800003 */
[----:B0-----:R-:W-:Y:S05]  /*9850*/  @!P0 BRA `(.L_x_190) ;  /* 0xfffffffc00f08947 */ /* 0x001fea000383ffff */
[----:B------:R-:W-:Y:S05]  /*9860*/  BRA `(.L_x_188) ;  /* 0x00000000000c7947 */ /* 0x000fea0003800000 */
.L_x_189:
[----:B------:R-:W2:Y:S02]  /*9870*/  LD.E R0, desc[UR14][R4.64] ;  /* 0x0000000e04007980 */ /* 0x000ea4000c101900 */
[----:B--2---:R-:W-:-:S05]  /*9880*/  IADD3 R3, PT, PT, R19, R0, RZ ;  /* 0x0000000013037210 */ /* 0x004fca0007ffe0ff */
[----:B------:R0:W-:Y:S02]  /*9890*/  ST.E desc[UR14][R4.64], R3 ;  /* 0x0000000304007985 */ /* 0x0001e4000c10190e */
.L_x_188:
[----:B------:R-:W-:Y:S05]  /*98a0*/  BSYNC.RECONVERGENT B0 ;  /* 0x0000000000007941 */ /* 0x000fea0003800200 */
.L_x_187:
[----:B------:R1:W-:Y:S01]  /*98b0*/  ATOM.E.ADD.F16x2.RN.STRONG.GPU P0, RZ, desc[UR14][R4.64+0x4], R18 ;  /* 0x8000041204ff79a2 */ /* 0x0003e2000c10e10e */
[----:B------:R-:W-:Y:S04]  /*98c0*/  BSSY.RECONVERGENT B0, `(.L_x_191) ;  /* 0x000000e000007945 */ /* 0x000fe80003800200 */
[----:B-1----:R-:W-:Y:S05]  /*98d0*/  @P0 BRA `(.L_x_192) ;  /* 0x0000000000300947 */ /* 0x002fea0003800000 */
[----:B------:R-:W1:Y:S02]  /*98e0*/  QSPC.E.S P0, RZ, [R4+0x4] ;  /* 0x0000040004ff73aa */ /* 0x000e640000000500 */
[----:B-1----:R-:W-:Y:S05]  /*98f0*/  @!P0 BRA `(.L_x_193) ;  /* 0x00000000001c8947 */ /* 0x002fea0003800000 */
[----:B------:R-:W-:-:S04]  /*9900*/  MOV R2, R4 ;  /* 0x0000000400027202 */ /* 0x000fc80000000f00 */
[----:B------:R-:W-:-:S07]  /*9910*/  MOV R0, R2 ;  /* 0x0000000200007202 */ /* 0x000fce0000000f00 */
.L_x_194:
[----:B------:R-:W0:Y:S02]  /*9920*/  LDS R2, [R0+0x4] ;  /* 0x0000040000027984 */ /* 0x000e240000000800 */
[----:B0-----:R-:W-:-:S05]  /*9930*/  HADD2 R3, R2, R18 ;  /* 0x0000001202037230 */ /* 0x001fca0000000000 */
[----:B------:R-:W0:Y:S02]  /*9940*/  ATOMS.CAST.SPIN P0, [R0+0x4], R2, R3 ;  /* 0x000004020000758d */ /* 0x000e240001800003 */
[----:B0-----:R-:W-:Y:S05]  /*9950*/  @!P0 BRA `(.L_x_194) ;  /* 0xfffffffc00f08947 */ /* 0x001fea000383ffff */
[----:B------:R-:W-:Y:S05]  /*9960*/  BRA `(.L_x_192) ;  /* 0x00000000000c7947 */ /* 0x000fea0003800000 */
.L_x_193:
[----:B------:R-:W0:Y:S02]  /*9970*/  LD.E R0, desc[UR14][R4.64+0x4] ;  /* 0x0000040e04007980 */ /* 0x000e24000c101900 */
[----:B0-----:R-:W-:-:S05]  /*9980*/  IADD3 R3, PT, PT, R18, R0, RZ ;  /* 0x0000000012037210 */ /* 0x001fca0007ffe0ff */
[----:B------:R1:W-:Y:S02]  /*9990*/  ST.E desc[UR14][R4.64+0x4], R3 ;  /* 0x0000040304007985 */ /* 0x0003e4000c10190e */
.L_x_192:
[----:B------:R-:W-:Y:S05]  /*99a0*/  BSYNC.RECONVERGENT B0 ;  /* 0x0000000000007941 */ /* 0x000fea0003800200 */
.L_x_191:
        /* <DEDUP_REMOVED lines=12> */
.L_x_198:
[----:B------:R-:W0:Y:S02]  /*9a70*/  LDS R2, [R0] ;  /* 0x0000000000027984 */ /* 0x000e240000000800 */
[----:B0-----:R-:W-:-:S05]  /*9a80*/  HFMA2 R3, R2, 1, 1, R26 ;  /* 0x3c003c0002037831 */ /* 0x001fca000000001a */
[----:B------:R-:W0:Y:S02]  /*9a90*/  ATOMS.CAST.SPIN P0, [R0], R2, R3 ;  /* 0x000000020000758d */ /* 0x000e240001800003 */
[----:B0-----:R-:W-:Y:S05]  /*9aa0*/  @!P0 BRA `(.L_x_198) ;  /* 0xfffffffc00f08947 */ /* 0x001fea000383ffff */
[----:B------:R-:W-:Y:S05]  /*9ab0*/  BRA `(.L_x_196) ;  /* 0x00000000000c7947 */ /* 0x000fea0003800000 */
.L_x_197:
[----:B------:R-:W2:Y:S02]  /*9ac0*/  LD.E R0, desc[UR14][R4.64] ;  /* 0x0000000e04007980 */ /* 0x000ea4000c101900 */
[----:B--2---:R-:W-:-:S05]  /*9ad0*/  IADD3 R3, PT, PT, R26, R0, RZ ;  /* 0x000000001a037210 */ /* 0x004fca0007ffe0ff */
[----:B------:R0:W-:Y:S02]  /*9ae0*/  ST.E desc[UR14][R4.64], R3 ;  /* 0x0000000304007985 */ /* 0x0001e4000c10190e */
.L_x_196:
[----:B------:R-:W-:Y:S05]  /*9af0*/  BSYNC.RECONVERGENT B0 ;  /* 0x0000000000007941 */ /* 0x000fea0003800200 */
.L_x_195:
[----:B------:R1:W-:Y:S01]  /*9b00*/  ATOM.E.ADD.F16x2.RN.STRONG.GPU P0, RZ, desc[UR14][R4.64+0x4], R23 ;  /* 0x8000041704ff79a2 */ /* 0x0003e2000c10e10e */
[----:B------:R-:W-:Y:S04]  /*9b10*/  BSSY.RECONVERGENT B0, `(.L_x_199) ;  /* 0x000000e000007945 */ /* 0x000fe80003800200 */
[----:B-1----:R-:W-:Y:S05]  /*9b20*/  @P0 BRA `(.L_x_200) ;  /* 0x0000000000300947 */ /* 0x002fea0003800000 */
[----:B------:R-:W1:Y:S02]  /*9b30*/  QSPC.E.S P0, RZ, [R4+0x4] ;  /* 0x0000040004ff73aa */ /* 0x000e640000000500 */
[----:B-1----:R-:W-:Y:S05]  /*9b40*/  @!P0 BRA `(.L_x_201) ;  /* 0x00000000001c8947 */ /* 0x002fea0003800000 */
[----:B------:R-:W-:-:S04]  /*9b50*/  MOV R2, R4 ;  /* 0x0000000400027202 */ /* 0x000fc80000000f00 */
[----:B------:R-:W-:-:S07]  /*9b60*/  MOV R0, R2 ;  /* 0x0000000200007202 */ /* 0x000fce0000000f00 */
.L_x_202:
[----:B------:R-:W0:Y:S02]  /*9b70*/  LDS R2, [R0+0x4] ;  /* 0x0000040000027984 */ /* 0x000e240000000800 */
[----:B0-----:R-:W-:-:S05]  /*9b80*/  HADD2 R3, R2, R23 ;  /* 0x0000001702037230 */ /* 0x001fca0000000000 */
[----:B------:R-:W0:Y:S02]  /*9b90*/  ATOMS.CAST.SPIN P0, [R0+0x4], R2, R3 ;  /* 0x000004020000758d */ /* 0x000e240001800003 */
[----:B0-----:R-:W-:Y:S05]  /*9ba0*/  @!P0 BRA `(.L_x_202) ;  /* 0xfffffffc00f08947 */ /* 0x001fea000383ffff */
[----:B------:R-:W-:Y:S05]  /*9bb0*/  BRA `(.L_x_200) ;  /* 0x00000000000c7947 */ /* 0x000fea0003800000 */
.L_x_201:
[----:B------:R-:W0:Y:S02]  /*9bc0*/  LD.E R0, desc[UR14][R4.64+0x4] ;  /* 0x0000040e04007980 */ /* 0x000e24000c101900 */
[----:B0-----:R-:W-:-:S05]  /*9bd0*/  IADD3 R3, PT, PT, R23, R0, RZ ;  /* 0x0000000017037210 */ /* 0x001fca0007ffe0ff */
[----:B------:R1:W-:Y:S02]  /*9be0*/  ST.E desc[UR14][R4.64+0x4], R3 ;  /* 0x0000040304007985 */ /* 0x0003e4000c10190e */
.L_x_200:
[----:B------:R-:W-:Y:S05]  /*9bf0*/  BSYNC.RECONVERGENT B0 ;  /* 0x0000000000007941 */ /* 0x000fea0003800200 */
.L_x_199:
        /* <DEDUP_REMOVED lines=12> */
.L_x_206:
[----:B------:R-:W0:Y:S02]  /*9cc0*/  LDS R2, [R0] ;  /* 0x0000000000027984 */ /* 0x000e240000000800 */
[----:B0-----:R-:W-:-:S05]  /*9cd0*/  HFMA2 R3, R2, 1, 1, R17 ;  /* 0x3c003c0002037831 */ /* 0x001fca0000000011 */
[----:B------:R-:W0:Y:S02]  /*9ce0*/  ATOMS.CAST.SPIN P0, [R0], R2, R3 ;  /* 0x000000020000758d */ /* 0x000e240001800003 */
[----:B0-----:R-:W-:Y:S05]  /*9cf0*/  @!P0 BRA `(.L_x_206) ;  /* 0xfffffffc00f08947 */ /* 0x001fea000383ffff */
[----:B------:R-:W-:Y:S05]  /*9d00*/  BRA `(.L_x_204) ;  /* 0x00000000000c7947 */ /* 0x000fea0003800000 */
.L_x_205:
[----:B------:R-:W2:Y:S02]  /*9d10*/  LD.E R0, desc[UR14][R4.64] ;  /* 0x0000000e04007980 */ /* 0x000ea4000c101900 */
[----:B--2---:R-:W-:-:S05]  /*9d20*/  IADD3 R3, PT, PT, R17, R0, RZ ;  /* 0x0000000011037210 */ /* 0x004fca0007ffe0ff */
[----:B------:R0:W-:Y:S02]  /*9d30*/  ST.E desc[UR14][R4.64], R3 ;  /* 0x0000000304007985 */ /* 0x0001e4000c10190e */
.L_x_204:
[----:B------:R-:W-:Y:S05]  /*9d40*/  BSYNC.RECONVERGENT B0 ;  /* 0x0000000000007941 */ /* 0x000fea0003800200 */
.L_x_203:
[----:B------:R1:W-:Y:S02]  /*9d50*/  ATOM.E.ADD.F16x2.RN.STRONG.GPU P0, RZ, desc[UR14][R4.64+0x4], R16 ;  /* 0x8000041004ff79a2 */ /* 0x0003e4000c10e10e */
[----:B-1----:R-:W-:Y:S05]  /*9d60*/  @P0 EXIT ;  /* 0x000000000000094d */ /* 0x002fea0003800000 */
[----:B------:R-:W1:Y:S02]  /*9d70*/  QSPC.E.S P0, RZ, [R4+0x4] ;  /* 0x0000040004ff73aa */ /* 0x000e640000000500 */
[----:B-1----:R-:W-:Y:S05]  /*9d80*/  @!P0 BRA `(.L_x_207) ;  /* 0x00000000001c8947 */ /* 0x002fea0003800000 */
[----:B------:R-:W-:-:S04]  /*9d90*/  MOV R2, R4 ;  /* 0x0000000400027202 */ /* 0x000fc80000000f00 */
[----:B------:R-:W-:-:S07]  /*9da0*/  MOV R0, R2 ;  /* 0x0000000200007202 */ /* 0x000fce0000000f00 */
.L_x_208:
[----:B------:R-:W0:Y:S02]  /*9db0*/  LDS R2, [R0+0x4] ;  /* 0x0000040000027984 */ /* 0x000e240000000800 */
[----:B0-----:R-:W-:-:S05]  /*9dc0*/  HADD2 R3, R2, R16 ;  /* 0x0000001002037230 */ /* 0x001fca0000000000 */
[----:B------:R-:W0:Y:S02]  /*9dd0*/  ATOMS.CAST.SPIN P0, [R0+0x4], R2, R3 ;  /* 0x000004020000758d */ /* 0x000e240001800003 */
[----:B0-----:R-:W-:Y:S05]  /*9de0*/  @!P0 BRA `(.L_x_208) ;  /* 0xfffffffc00f08947 */ /* 0x001fea000383ffff */
[----:B------:R-:W-:Y:S05]  /*9df0*/  EXIT ;  /* 0x000000000000794d */ /* 0x000fea0003800000 */
.L_x_207:
[----:B------:R-:W0:Y:S02]  /*9e00*/  LD.E R0, desc[UR14][R4.64+0x4] ;  /* 0x0000040e04007980 */ /* 0x000e24000c101900 */
[----:B0-----:R-:W-:-:S05]  /*9e10*/  IADD3 R3, PT, PT, R16, R0, RZ ;  /* 0x0000000010037210 */ /* 0x001fca0007ffe0ff */
[----:B------:R-:W-:Y:S01]  /*9e20*/  ST.E desc[UR14][R4.64+0x4], R3 ;  /* 0x0000040304007985 */ /* 0x000fe2000c10190e */
[----:B------:R-:W-:Y:S05]  /*9e30*/  EXIT ;  /* 0x000000000000794d */ /* 0x000fea0003800000 */
.L_x_209:
        /* <DEDUP_REMOVED lines=12> */
.L_x_4472:


//--------------------- .text._Z23gemm_half_q_half_kernelILi4ELi10ELb0ELb0ELi64EEvPK6__halfPKjS4_S2_PS0_iiiiPKtS7_iiiiiibS2_i --------------------------
	.section	.text._Z23gemm_half_q_half_kernelILi4ELi10ELb0ELb0ELi64EEvPK6__halfPKjS4_S2_PS0_iiiiPKtS7_iiiiiibS2_i,"ax",@progbits
	.align	128
        .global         _Z23gemm_half_q_half_kernelILi4ELi10ELb0ELb0ELi64EEvPK6__halfPKjS4_S2_PS0_iiiiPKtS7_iiiiiibS2_i
        .type           _Z23gemm_half_q_half_kernelILi4ELi10ELb0ELb0ELi64EEvPK6__halfPKjS4_S2_PS0_iiiiPKtS7_iiiiiibS2_i,@function
        .size           _Z23gemm_half_q_half_kernelILi4ELi10ELb0ELb0ELi64EEvPK6__halfPKjS4_S2_PS0_iiiiPKtS7_iiiiiibS2_i,(.L_x_4473 - _Z23gemm_half_q_half_kernelILi4ELi10ELb0ELb0ELi64EEvPK6__halfPKjS4_S2_PS0_iiiiPKtS7_iiiiiibS2_i)
        .other          _Z23gemm_half_q_half_kernelILi4ELi10ELb0ELb0ELi64EEvPK6__halfPKjS4_S2_PS0_iiiiPKtS7_iiiiiibS2_i,@"STO_CUDA_ENTRY STV_DEFAULT"
_Z23gemm_half_q_half_kernelILi4ELi10ELb0ELb0ELi64EEvPK6__halfPKjS4_S2_PS0_iiiiPKtS7_iiiiiibS2_i:
.text._Z23gemm_half_q_half_kernelILi4ELi10ELb0ELb0ELi64EEvPK6__halfPKjS4_S2_PS0_iiiiPKtS7_iiiiiibS2_i:
        /* <DEDUP_REMOVED lines=55> */
.L_x_215:
        /* <DEDUP_REMOVED lines=32> */
.L_x_214:
        /* <DEDUP_REMOVED lines=20> */
.L_x_216:
[----:B------:R-:W-:-:S13]  /*06b0*/  ISETP.EQ.AND P1, PT, RZ, UR9, PT ;  /* 0x00000009ff007c0c */ /* 0x000fda000bf22270 */
[----:B------:R-:W-:Y:S05]  /*06c0*/  @!P0 BRA P1, `(.L_x_211) ;  /* 0x00000004007c8947 */ /* 0x000fea0000800000 */
.L_x_213:
        /* <DEDUP_REMOVED lines=12> */
.L_x_212:
        /* <DEDUP_REMOVED lines=17> */
.L_x_219:
        /* <DEDUP_REMOVED lines=32> */
.L_x_218:
        /* <DEDUP_REMOVED lines=21> */
.L_x_220:
[----:B------:R-:W-:-:S09]  /*0bf0*/  UISETP.NE.OR UP0, UPT, UR9, URZ, UP0 ;  /* 0x000000ff0900728c */ /* 0x000fd20008705670 */
[----:B------:R-:W-:Y:S05]  /*0c00*/  BRA.U !UP0, `(.L_x_211) ;  /* 0x00000001082c7547 */ /* 0x000fea000b800000 */
.L_x_217:
        /* <DEDUP_REMOVED lines=11> */
.L_x_211:
[----:B------:R-:W-:Y:S05]  /*0cc0*/  BSYNC.RECONVERGENT B0 ;  /* 0x0000000000007941 */ /* 0x000fea0003800200 */
.L_x_210:
        /* <DEDUP_REMOVED lines=23> */
.L_x_224:
        /* <DEDUP_REMOVED lines=15> */
.L_x_223:
        /* <DEDUP_REMOVED lines=12> */
.L_x_225:
[----:B------:R-:W-:-:S09]  /*0ff0*/  UISETP.NE.OR UP0, UPT, UR10, URZ, UP0 ;  /* 0x000000ff0a00728c */ /* 0x000fd20008705670 */
[----:B------:R-:W-:Y:S05]  /*1000*/  BRA.U !UP0, `(.L_x_221) ;  /* 0x00000001081c7547 */ /* 0x000fea000b800000 */
.L_x_222:
[----:B012---:R-:W0:Y:S02]  /*1010*/  LDC.64 R4, c[0x0][0x3a0] ;  /* 0x0000e800ff047b82 */ /* 0x007e240000000a00 */
.L_x_226:
[C---:B0-----:R-:W-:Y:S01]  /*1020*/  IMAD.WIDE R6, R15.reuse, 0x2, R4 ;  /* 0x000000020f067825 */ /* 0x041fe200078e0204 */
[----:B------:R-:W-:Y:S01]  /*1030*/  UIADD3 UR10, UPT, UPT, UR10, 0x1, URZ ;  /* 0x000000010a0a7890 */ /* 0x000fe2000fffe0ff */
[----:B------:R-:W-:-:S03]  /*1040*/  IADD3 R15, PT, PT, R15, UR16, RZ ;  /* 0x000000100f0f7c10 */ /* 0x000fc6000fffe0ff */
[----:B------:R3:W-:Y:S01]  /*1050*/  STG.E.64 desc[UR14][R6.64], RZ ;  /* 0x000000ff06007986 */ /* 0x0007e2000c101b0e */
[----:B------:R-:W-:-:S09]  /*1060*/  UISETP.NE.AND UP0, UPT, UR10, URZ, UPT ;  /* 0x000000ff0a00728c */ /* 0x000fd2000bf05270 */
[----:B---3--:R-:W-:Y:S05]  /*1070*/  BRA.U UP0, `(.L_x_226) ;  /* 0xfffffffd00e87547 */ /* 0x008fea000b83ffff */
.L_x_221:
        /* <DEDUP_REMOVED lines=20> */
.L_x_228:
        /* <DEDUP_REMOVED lines=45> */
.L_x_227:
        /* <DEDUP_REMOVED lines=30> */
.L_x_229:
        /* <DEDUP_REMOVED lines=8> */
.L_x_230:
        /* <DEDUP_REMOVED lines=8> */
.L_x_231:
        /* <DEDUP_REMOVED lines=8> */
.L_x_232:
        /* <DEDUP_REMOVED lines=8> */
.L_x_233:
[----:B------:R-:W-:Y:S01]  /*1870*/  ULEA UR4, UR10, UR4, 0x3 ;  /* 0x000000040a047291 */ /* 0x000fe2000f8e18ff */
[----:B------:R-:W0:Y:S01]  /*1880*/  S2UR UR9, SR_CgaCtaId ;  /* 0x00000000000979c3 */ /* 0x000e220000008800 */
[----:B------:R-:W1:Y:S01]  /*1890*/  LDCU.64 UR10, c[0x0][0x388] ;  /* 0x00007100ff0a77ac */ /* 0x000e620008000a00 */
[----:B------:R-:W-:Y:S01]  /*18a0*/  SHF.R.S32.HI R4, RZ, 0x1f, R2 ;  /* 0x0000001fff047819 */ /* 0x000fe20000011402 */
[----:B------:R-:W-:Y:S01]  /*18b0*/  HFMA2 R9, -RZ, RZ, 0, 0 ;  /* 0x00000000ff097431 */ /* 0x000fe200000001ff */
        /* <DEDUP_REMOVED lines=11> */
[----:B------:R-:W-:-:S02]  /*1970*/  IADD3 R43, PT, PT, R43, UR5, RZ ;  /* 0x000000052b2b7c10 */ /* 0x000fc4000fffe0ff */
[----:B------:R-:W-:Y:S01]  /*1980*/  LEA.HI.X.SX32 R3, R3, R4, 0x1, P0 ;  /* 0x0000000403037211 */ /* 0x000fe200000f0eff */
[----:B0-----:R-:W-:Y:S01]  /*1990*/  ULEA UR4, UR9, UR4, 0x18 ;  /* 0x0000000409047291 */ /* 0x001fe2000f8ec0ff */
[----:B------:R-:W-:Y:S02]  /*19a0*/  ISETP.GT.AND P0, PT, R0, UR5, PT ;  /* 0x0000000500007c0c */ /* 0x000fe4000bf04270 */
[C---:B------:R-:W-:Y:S02]  /*19b0*/  SHF.L.U32 R4, R2.reuse, 0x2, RZ ;  /* 0x0000000202047819 */ /* 0x040fe400000006ff */
[----:B------:R-:W-:Y:S02]  /*19c0*/  SHF.L.U64.HI R3, R2, 0x2, R3 ;  /* 0x0000000202037819 */ /* 0x000fe40000010203 */
[----:B-1----:R-:W-:Y:S02]  /*19d0*/  IADD3 R16, P1, PT, R4, UR10, RZ ;  /* 0x0000000a04107c10 */ /* 0x002fe4000ff3e0ff */
[----:B------:R-:W-:-:S02]  /*19e0*/  PRMT R4, RZ, 0x5410, RZ ;  /* 0x00005410ff047816 */ /* 0x000fc400000000ff */
[----:B------:R-:W-:Y:S02]  /*19f0*/  IADD3.X R17, PT, PT, R3, UR11, RZ, P1, !PT ;  /* 0x0000000b03117c10 */ /* 0x000fe40008ffe4ff */
        /* <DEDUP_REMOVED lines=9> */
[----:B------:R-:W-:Y:S01]  /*1a90*/  PRMT R8, RZ, 0x7610, R8 ;  /* 0x00007610ff087816 */ /* 0x000fe20000000008 */
[----:B------:R-:W-:Y:S01]  /*1aa0*/  UIADD3 UR6, UP0, UPT, UR8, 0x2, URZ ;  /* 0x0000000208067890 */ /* 0x000fe2000ff1e0ff */
[----:B------:R-:W0:Y:S03]  /*1ab0*/  LDCU UR10, c[0x0][0x3a8] ;  /* 0x00007500ff0a77ac */ /* 0x000e260008000800 */
[----:B------:R-:W-:Y:S02]  /*1ac0*/  UIADD3.X UR9, UPT, UPT, URZ, UR9, URZ, UP0, !UPT ;  /* 0x00000009ff097290 */ /* 0x000fe400087fe4ff */
[----:B------:R-:W-:Y:S01]  /*1ad0*/  MOV R20, UR6 ;  /* 0x0000000600147c02 */ /* 0x000fe20008000f00 */
[----:B------:R-:W1:Y:S03]  /*1ae0*/  LDCU UR16, c[0x0][0x3ac] ;  /* 0x00007580ff1077ac */ /* 0x000e660008000800 */
[----:B------:R-:W-:Y:S01]  /*1af0*/  MOV R21, UR9 ;  /* 0x0000000900157c02 */ /* 0x000fe20008000f00 */
[----:B------:R-:W-:-:S12]  /*1b00*/  USEL UR8, UR7, UR17, UP1 ;  /* 0x0000001107087287 */ /* 0x000fd80008800000 */
.L_x_239:
[----:B------:R-:W-:-:S13]  /*1b10*/  ISETP.NE.AND P0, PT, R43, UR5, PT ;  /* 0x000000052b007c0c */ /* 0x000fda000bf05270 */
[C---:B------:R-:W-:Y:S01]  /*1b20*/  @!P0 LEA R11, R9.reuse, R1, 0x3 ;  /* 0x00000001090b8211 */ /* 0x040fe200078e18ff */
[----:B------:R-:W2:Y:S04]  /*1b30*/  @!P0 LDG.E.U16.CONSTANT R12, desc[UR14][R20.64] ;  /* 0x0000000e140c8981 */ /* 0x000ea8000c1e9500 */
[----:B------:R-:W3:Y:S01]  /*1b40*/  @!P0 LDL.64 R14, [R11+0x8] ;  /* 0x000008000b0e8983 */ /* 0x000ee20000100a00 */
[----:B------:R-:W0:Y:S01]  /*1b50*/  S2UR UR18, SR_CTAID.Y ;  /* 0x00000000001279c3 */ /* 0x000e220000002600 */
[----:B------:R-:W-:Y:S01]  /*1b60*/  @!P0 IADD3 R10, PT, PT, R9, 0x1, RZ ;  /* 0x00000001090a8810 */ /* 0x000fe20007ffe0ff */
[----:B------:R-:W-:Y:S01]  /*1b70*/  HFMA2 R59, -RZ, RZ, 0, 0.0625 ;  /* 0x00002c00ff3b7431 */ /* 0x000fe200000001ff */
[----:B------:R-:W-:Y:S02]  /*1b80*/  MOV R54, R16 ;  /* 0x0000001000367202 */ /* 0x000fe40000000f00 */
[----:B------:R-:W-:-:S02]  /*1b90*/  @!P0 MOV R9, R10 ;  /* 0x0000000a00098202 */ /* 0x000fc40000000f00 */
[----:B------:R-:W-:Y:S01]  /*1ba0*/  MOV R55, R17 ;  /* 0x0000001100377202 */ /* 0x000fe20000000f00 */
        /* <DEDUP_REMOVED lines=10> */
[----:B------:R-:W0:Y:S02]  /*1c50*/  LDS.64 R10, [UR4] ;  /* 0x00000004ff0a7984 */ /* 0x000e240008000a00 */
        /* <DEDUP_REMOVED lines=9> */
[C---:B------:R-:W-:Y:S02]  /*1cf0*/  LOP3.LUT R13, R14.reuse, 0xf000f, RZ, 0xc0, !PT ;  /* 0x000f000f0e0d7812 */ /* 0x040fe400078ec0ff */
[----:B------:R-:W-:Y:S02]  /*1d00*/  LOP3.LUT R17, R15, 0xf000f, RZ, 0xc0, !PT ;  /* 0x000f000f0f117812 */ /* 0x000fe400078ec0ff */
[----:B------:R-:W-:-:S02]  /*1d10*/  LOP3.LUT R27, R14, 0xf000f0, RZ, 0xc0, !PT ;  /* 0x00f000f00e1b7812 */ /* 0x000fc400078ec0ff */
[----:B------:R-:W-:Y:S01]  /*1d20*/  SHF.R.U32.HI R40, RZ, 0x8, R14 ;  /* 0x00000008ff287819 */ /* 0x000fe2000001160e */
[----:B------:R-:W-:Y:S01]  /*1d30*/  HADD2.F32 R14, -RZ, R10.H0_H0 ;  /* 0x2000000aff0e7230 */ /* 0x000fe20000004100 */
        /* <DEDUP_REMOVED lines=12> */
[--C-:B------:R-:W-:Y:S01]  /*1e00*/  HADD2.F32 R13, -RZ, R16.reuse.H0_H0 ;  /* 0x20000010ff0d7230 */ /* 0x100fe20000004100 */
[----:B------:R-:W-:Y:S01]  /*1e10*/  LOP3.LUT R28, R27, 0x64006400, RZ, 0xfc, !PT ;  /* 0x640064001b1c7812 */ /* 0x000fe200078efcff */
[----:B------:R-:W-:Y:S02]  /*1e20*/  HADD2.F32 R23, -RZ, R16.H1_H1 ;  /* 0x30000010ff177230 */ /* 0x000fe40000004100 */
[----:B------:R-:W-:-:S02]  /*1e30*/  HFMA2 R35, R24, R59.H0_H0, -72, -72 ;  /* 0xd480d48018237431 */ /* 0x000fc4000004003b */
[--C-:B------:R-:W-:Y:S01]  /*1e40*/  HADD2.F32 R11, -RZ, R10.reuse.H0_H0 ;  /* 0x2000000aff0b7230 */ /* 0x100fe20000004100 */
[----:B------:R-:W0:Y:S01]  /*1e50*/  LDS.64 R16, [UR4+0x8] ;  /* 0x00000804ff107984 */ /* 0x000e220008000a00 */
[----:B------:R-:W-:Y:S02]  /*1e60*/  HADD2.F32 R19, -RZ, R10.H1_H1 ;  /* 0x3000000aff137230 */ /* 0x000fe40000004100 */
[----:B------:R-:W-:Y:S01]  /*1e70*/  FFMA.FTZ R24, R13, R14, RZ ;  /* 0x0000000e0d187223 */ /* 0x000fe200000100ff */
[--C-:B------:R-:W-:Y:S02]  /*1e80*/  HADD2.F32 R10, -RZ, R26.reuse.H0_H0 ;  /* 0x2000001aff0a7230 */ /* 0x100fe40000004100 */
[C---:B------:R-:W-:Y:S01]  /*1e90*/  FFMA.FTZ R36, R14.reuse, R11, RZ ;  /* 0x0000000b0e247223 */ /* 0x040fe200000100ff */
[----:B------:R-:W-:Y:S01]  /*1ea0*/  HADD2.F32 R18, -RZ, R26.H1_H1 ;  /* 0x3000001aff127230 */ /* 0x000fe20000004100 */
[----:B------:R-:W-:Y:S01]  /*1eb0*/  LOP3.LUT R26, R25, 0x64006400, RZ, 0xfc, !PT ;  /* 0x64006400191a7812 */ /* 0x000fe200078efcff */
[C---:B------:R-:W-:Y:S01]  /*1ec0*/  FFMA.FTZ R25, R14.reuse, R12, RZ ;  /* 0x0000000c0e197223 */ /* 0x040fe200000100ff */
[----:B------:R-:W-:Y:S01]  /*1ed0*/  FFMA.FTZ R27, R14, R10, RZ ;  /* 0x0000000a0e1b7223 */ /* 0x000fe200000100ff */
[----:B------:R-:W-:Y:S01]  /*1ee0*/  LOP3.LUT R14, R29, 0x64006400, RZ, 0xfc, !PT ;  /* 0x640064001d0e7812 */ /* 0x000fe200078efcff */
[----:B------:R-:W-:Y:S01]  /*1ef0*/  FFMA.FTZ R34, R23, R30, R24 ;  /* 0x0000001e17227223 */ /* 0x000fe20000010018 */
[----:B------:R-:W-:-:S02]  /*1f00*/  HFMA2 R26, R26, R59.H0_H0, -72, -72 ;  /* 0xd480d4801a1a7431 */ /* 0x000fc4000004003b */
[C---:B------:R-:W-:Y:S01]  /*1f10*/  FFMA.FTZ R37, R30.reuse, R22, R25 ;  /* 0x000000161e257223 */ /* 0x040fe20000010019 */
[-C--:B------:R-:W-:Y:S02]  /*1f20*/  HFMA2 R24, R28, R59.reuse.H0_H0, -72, -72 ;  /* 0xd480d4801c187431 */ /* 0x080fe4000004003b */
[C---:B------:R-:W-:Y:S01]  /*1f30*/  FFMA.FTZ R42, R30.reuse, R18, R27 ;  /* 0x000000121e2a7223 */ /* 0x040fe2000001001b */
[----:B------:R-:W-:Y:S02]  /*1f40*/  HFMA2 R14, R14, R59.H0_H0, -72, -72 ;  /* 0xd480d4800e0e7431 */ /* 0x000fe4000004003b */
[----:B------:R-:W-:Y:S02]  /*1f50*/  HADD2.F32 R31, -RZ, R35.H0_H0 ;  /* 0x20000023ff1f7230 */ /* 0x000fe40000004100 */
[----:B------:R-:W-:Y:S01]  /*1f60*/  FFMA.FTZ R36, R30, R19, R36 ;  /* 0x000000131e247223 */ /* 0x000fe20000010024 */
[----:B------:R-:W-:Y:S01]  /*1f70*/  HADD2.F32 R29, -RZ, R26.H0_H0 ;  /* 0x2000001aff1d7230 */ /* 0x000fe20000004100 */
[----:B------:R-:W-:Y:S01]  /*1f80*/  SHF.R.U32.HI R15, RZ, 0x8, R15 ;  /* 0x00000008ff0f7819 */ /* 0x000fe2000001160f */
[----:B------:R-:W-:-:S02]  /*1f90*/  HADD2.F32 R27, -RZ, R24.H0_H0 ;  /* 0x20000018ff1b7230 */ /* 0x000fc40000004100 */
[----:B------:R-:W-:Y:S02]  /*1fa0*/  HADD2.F32 R25, -RZ, R14.H0_H0 ;  /* 0x2000000eff197230 */ /* 0x000fe40000004100 */
[----:B------:R-:W-:Y:S02]  /*1fb0*/  HADD2.F32 R28, -RZ, R26.H1_H1 ;  /* 0x3000001aff1c7230 */ /* 0x000fe40000004100 */
[C---:B------:R-:W-:Y:S01]  /*1fc0*/  FFMA.FTZ R41, R32.reuse, R27, R36 ;  /* 0x0000001b20297223 */ /* 0x040fe20000010024 */
[----:B------:R-:W-:Y:S02]  /*1fd0*/  HADD2.F32 R26, -RZ, R24.H1_H1 ;  /* 0x30000018ff1a7230 */ /* 0x000fe40000004100 */
[----:B------:R-:W-:Y:S01]  /*1fe0*/  FFMA.FTZ R45, R32, R25, R42 ;  /* 0x00000019202d7223 */ /* 0x000fe2000001002a */
[----:B------:R-:W-:Y:S02]  /*1ff0*/  HADD2.F32 R30, -RZ, R35.H1_H1 ;  /* 0x30000023ff1e7230 */ /* 0x000fe40000004100 */
[----:B------:R-:W-:Y:S01]  /*2000*/  FFMA.FTZ R35, R31, R32, R34 ;  /* 0x000000201f237223 */ /* 0x000fe20000010022 */
[----:B------:R-:W-:-:S02]  /*2010*/  HADD2.F32 R24, -RZ, R14.H1_H1 ;  /* 0x3000000eff187230 */ /* 0x000fc40000004100 */
[----:B------:R-:W-:Y:S01]  /*2020*/  FFMA.FTZ R14, R32, R29, R37 ;  /* 0x0000001d200e7223 */ /* 0x000fe20000010025 */
[----:B------:R-:W-:Y:S01]  /*2030*/  FFMA.FTZ R36, R33, R26, R41 ;  /* 0x0000001a21247223 */ /* 0x000fe20000010029 */
[----:B------:R-:W-:Y:S01]  /*2040*/  FFMA.FTZ R46, R30, R33, R35 ;  /* 0x000000211e2e7223 */ /* 0x000fe20000010023 */
[----:B------:R-:W-:Y:S01]  /*2050*/  LOP3.LUT R32, R39, 0xf000f, RZ, 0xc0, !PT ;  /* 0x000f000f27207812 */ /* 0x000fe200078ec0ff */
[C---:B------:R-:W-:Y:S01]  /*2060*/  FFMA.FTZ R37, R33.reuse, R28, R14 ;  /* 0x0000001c21257223 */ /* 0x040fe2000001000e */
[----:B------:R-:W-:Y:S01]  /*2070*/  FFMA.FTZ R47, R33, R24, R45 ;  /* 0x00000018212f7223 */ /* 0x000fe2000001002d */
[----:B------:R-:W-:Y:S02]  /*2080*/  LOP3.LUT R14, R38, 0xf000f, RZ, 0xc0, !PT ;  /* 0x000f000f260e7812 */ /* 0x000fe400078ec0ff */
[----:B------:R-:W-:Y:S01]  /*2090*/  LOP3.LUT R33, R40, 0xf000f, RZ, 0xc0, !PT ;  /* 0x000f000f28217812 */ /* 0x000fe200078ec0ff */
[--C-:B0-----:R-:W-:Y:S01]  /*20a0*/  HADD2.F32 R44, -RZ, R16.reuse.H0_H0 ;  /* 0x20000010ff2c7230 */ /* 0x101fe20000004100 */
[----:B------:R-:W-:Y:S01]  /*20b0*/  LOP3.LUT R34, R15, 0xf000f, RZ, 0xc0, !PT ;  /* 0x000f000f0f227812 */ /* 0x000fe200078ec0ff */
[----:B------:R-:W-:Y:S01]  /*20c0*/  HADD2.F32 R45, -RZ, R16.H1_H1 ;  /* 0x30000010ff2d7230 */ /* 0x000fe20000004100 */
[----:B------:R-:W-:Y:S01]  /*20d0*/  LOP3.LUT R14, R14, 0x64006400, RZ, 0xfc, !PT ;  /* 0x640064000e0e7812 */ /* 0x000fe200078efcff */
[----:B------:R-:W-:Y:S01]  /*20e0*/  HADD2.F32 R16, -RZ, R17.H0_H0 ;  /* 0x20000011ff107230 */ /* 0x000fe20000004100 */
[----:B------:R-:W-:-:S02]  /*20f0*/  LOP3.LUT R32, R32, 0x64006400, RZ, 0xfc, !PT ;  /* 0x6400640020207812 */ /* 0x000fc400078efcff */
[----:B------:R-:W-:Y:S01]  /*2100*/  LOP3.LUT R33, R33, 0x64006400, RZ, 0xfc, !PT ;  /* 0x6400640021217812 */ /* 0x000fe200078efcff */
[----:B------:R-:W-:Y:S01]  /*2110*/  HADD2 R49, R14, -1032, -1032 ;  /* 0xe408e4080e317430 */ /* 0x000fe20000000000 */
[----:B------:R-:W-:Y:S01]  /*2120*/  LOP3.LUT R34, R34, 0x64006400, RZ, 0xfc, !PT ;  /* 0x6400640022227812 */ /* 0x000fe200078efcff */
[----:B------:R-:W-:Y:S02]  /*2130*/  HADD2 R51, R32, -1032, -1032 ;  /* 0xe408e40820337430 */ /* 0x000fe40000000000 */
[----:B------:R-:W-:Y:S02]  /*2140*/  HADD2.F32 R14, -RZ, R17.H1_H1 ;  /* 0x30000011ff0e7230 */ /* 0x000fe40000004100 */
[----:B------:R-:W-:Y:S02]  /*2150*/  HADD2 R42, R33, -1032, -1032 ;  /* 0xe408e408212a7430 */ /* 0x000fe40000000000 */
[----:B------:R-:W-:Y:S02]  /*2160*/  HADD2.F32 R35, -RZ, R49.H0_H0 ;  /* 0x20000031ff237230 */ /* 0x000fe40000004100 */
[----:B------:R-:W-:-:S02]  /*2170*/  HADD2 R41, R34, -1032, -1032 ;  /* 0xe408e40822297430 */ /* 0x000fc40000000000 */
[----:B------:R-:W-:Y:S01]  /*2180*/  HADD2.F32 R34, -RZ, R51.H0_H0 ;  /* 0x20000033ff227230 */ /* 0x000fe20000004100 */
[----:B------:R-:W-:Y:S01]  /*2190*/  LOP3.LUT R38, R38, 0xf000f0, RZ, 0xc0, !PT ;  /* 0x00f000f026267812 */ /* 0x000fe200078ec0ff */
[----:B------:R-:W-:Y:S02]  /*21a0*/  HADD2.F32 R33, -RZ, R42.H0_H0 ;  /* 0x2000002aff217230 */ /* 0x000fe40000004100 */
[----:B------:R-:W-:Y:S01]  /*21b0*/  FFMA.FTZ R46, R35, R44, R46 ;  /* 0x0000002c232e7223 */ /* 0x000fe2000001002e */
[----:B------:R-:W-:Y:S02]  /*21c0*/  HADD2.F32 R32, -RZ, R41.H0_H0 ;  /* 0x20000029ff207230 */ /* 0x000fe40000004100 */
[C---:B------:R-:W-:Y:S01]  /*21d0*/  FFMA.FTZ R48, R44.reuse, R34, R37 ;  /* 0x000000222c307223 */ /* 0x040fe20000010025 */
[----:B------:R-:W-:Y:S01]  /*21e0*/  LOP3.LUT R39, R39, 0xf000f0, RZ, 0xc0, !PT ;  /* 0x00f000f027277812 */ /* 0x000fe200078ec0ff */
[C---:B------:R-:W-:Y:S01]  /*21f0*/  FFMA.FTZ R17, R44.reuse, R33, R36 ;  /* 0x000000212c117223 */ /* 0x040fe20000010024 */
[----:B------:R-:W-:Y:S01]  /*2200*/  LOP3.LUT R15, R15, 0xf000f0, RZ, 0xc0, !PT ;  /* 0x00f000f00f0f7812 */ /* 0x000fe200078ec0ff */
[----:B------:R-:W-:Y:S01]  /*2210*/  FFMA.FTZ R47, R44, R32, R47 ;  /* 0x000000202c2f7223 */ /* 0x000fe2000001002f */
[----:B------:R-:W-:Y:S01]  /*2220*/  LOP3.LUT R44, R40, 0xf000f0, RZ, 0xc0, !PT ;  /* 0x00f000f0282c7812 */ /* 0x000fe200078ec0ff */
[----:B------:R-:W-:Y:S01]  /*2230*/  HADD2.F32 R37, -RZ, R49.H1_H1 ;  /* 0x30000031ff257230 */ /* 0x000fe20000004100 */
[----:B------:R-:W-:Y:S01]  /*2240*/  LOP3.LUT R38, R38, 0x64006400, RZ, 0xfc, !PT ;  /* 0x6400640026267812 */ /* 0x000fe200078efcff */
[----:B------:R-:W-:Y:S01]  /*2250*/  HADD2.F32 R36, -RZ, R51.H1_H1 ;  /* 0x30000033ff247230 */ /* 0x000fe20000004100 */
[----:B------:R-:W-:-:S02]  /*2260*/  LOP3.LUT R40, R39, 0x64006400, RZ, 0xfc, !PT ;  /* 0x6400640027287812 */ /* 0x000fc400078efcff */
[----:B------:R-:W-:Y:S01]  /*2270*/  LOP3.LUT R56, R44, 0x64006400, RZ, 0xfc, !PT ;  /* 0x640064002c387812 */ /* 0x000fe200078efcff */
[-C--:B------:R-:W-:Y:S01]  /*2280*/  HFMA2 R53, R38, R59.reuse.H0_H0, -72, -72 ;  /* 0xd480d48026357431 */ /* 0x080fe2000004003b */
[----:B------:R-:W-:Y:S01]  /*2290*/  LOP3.LUT R58, R15, 0x64006400, RZ, 0xfc, !PT ;  /* 0x640064000f3a7812 */ /* 0x000fe200078efcff */
[-C--:B------:R-:W-:Y:S02]  /*22a0*/  HFMA2 R15, R40, R59.reuse.H0_H0, -72, -72 ;  /* 0xd480d480280f7431 */ /* 0x080fe4000004003b */
[----:B------:R-:W-:Y:S02]  /*22b0*/  HADD2.F32 R44, -RZ, R42.H1_H1 ;  /* 0x3000002aff2c7230 */ /* 0x000fe40000004100 */
[-C--:B------:R-:W-:Y:S02]  /*22c0*/  HFMA2 R49, R56, R59.reuse.H0_H0, -72, -72 ;  /* 0xd480d48038317431 */ /* 0x080fe4000004003b */
[----:B------:R-:W-:Y:S02]  /*22d0*/  HADD2.F32 R42, -RZ, R41.H1_H1 ;  /* 0x30000029ff2a7230 */ /* 0x000fe40000004100 */
[----:B------:R-:W-:-:S02]  /*22e0*/  HFMA2 R51, R58, R59.H0_H0, -72, -72 ;  /* 0xd480d4803a337431 */ /* 0x000fc4000004003b */
[----:B------:R-:W-:Y:S02]  /*22f0*/  HADD2.F32 R41, -RZ, R53.H0_H0 ;  /* 0x20000035ff297230 */ /* 0x000fe40000004100 */
[----:B------:R-:W-:Y:S01]  /*2300*/  FFMA.FTZ R57, R45, R36, R48 ;  /* 0x000000242d397223 */ /* 0x000fe20000010030 */
[----:B------:R-:W-:Y:S02]  /*2310*/  HADD2.F32 R40, -RZ, R15.H0_H0 ;  /* 0x2000000fff287230 */ /* 0x000fe40000004100 */
[----:B------:R-:W-:Y:S01]  /*2320*/  FFMA.FTZ R46, R37, R45, R46 ;  /* 0x0000002d252e7223 */ /* 0x000fe2000001002e */
        /* <DEDUP_REMOVED lines=35> */
[----:B------:R-:W2:Y:S01]  /*2560*/  LDS.64 R16, [UR4+0x88] ;  /* 0x00008804ff107984 */ /* 0x000ea20008000a00 */
        /* <DEDUP_REMOVED lines=16> */
[--C-:B--2---:R-:W-:Y:S02]  /*2670*/  HADD2.F32 R14, -RZ, R16.reuse.H0_H0 ;  /* 0x20000010ff0e7230 */ /* 0x104fe40000004100 */
        /* <DEDUP_REMOVED lines=9> */
[--C-:B------:R-:W-:Y:S02]  /*2710*/  HADD2.F32 R14, -RZ, R17.reuse.H0_H0 ;  /* 0x20000011ff0e7230 */ /* 0x100fe40000004100 */
        /* <DEDUP_REMOVED lines=136> */
.L_x_235:
[----:B-1----:R-:W-:-:S05]  /*2fa0*/  MOV R61, UR16 ;  /* 0x00000010003d7c02 */ /* 0x002fca0008000f00 */
[----:B------:R-:W-:Y:S01]  /*2fb0*/  IMAD.WIDE R60, R61, 0x4, R54 ;  /* 0x000000043d3c7825 */ /* 0x000fe200078e0236 */
[----:B------:R-:W-:Y:S06]  /*2fc0*/  BRA.U !UP0, `(.L_x_236) ;  /* 0x0000001108dc7547 */ /* 0x000fec000b800000 */
[----:B------:R-:W2:Y:S01]  /*2fd0*/  LDG.E.128.CONSTANT R12, desc[UR14][R60.64] ;  /* 0x0000000e3c0c7981 */ /* 0x000ea2000c1e9d00 */
[----:B------:R-:W-:-:S03]  /*2fe0*/  UISETP.NE.AND UP1, UPT, UR6, 0x1, UPT ;  /* 0x000000010600788c */ /* 0x000fc6000bf25270 */
[----:B------:R-:W0:Y:S02]  /*2ff0*/  LDS.64 R10, [UR4+0x10] ;  /* 0x00001004ff0a7984 */ /* 0x000e240008000a00 */
[----:B0-----:R-:W-:Y:S01]  /*3000*/  HADD2.F32 R32, -RZ, R10.H1_H1 ;  /* 0x3000000aff207230 */ /* 0x001fe20000004100 */
[----:B--2---:R-:W-:Y:S02]  /*3010*/  LOP3.LUT R16, R12, 0xf000f, RZ, 0xc0, !PT ;  /* 0x000f000f0c107812 */ /* 0x004fe400078ec0ff */
[C---:B------:R-:W-:Y:S02]  /*3020*/  LOP3.LUT R18, R13.reuse, 0xf000f, RZ, 0xc0, !PT ;  /* 0x000f000f0d127812 */ /* 0x040fe400078ec0ff */
[----:B------:R-:W-:Y:S02]  /*3030*/  LOP3.LUT R25, R13, 0xf000f0, RZ, 0xc0, !PT ;  /* 0x00f000f00d197812 */ /* 0x000fe400078ec0ff */
[----:B------:R-:W-:Y:S02]  /*3040*/  SHF.R.U32.HI R23, RZ, 0x8, R13 ;  /* 0x00000008ff177819 */ /* 0x000fe4000001160d */
[----:B------:R-:W-:-:S02]  /*3050*/  LOP3.LUT R13, R14, 0xf000f, RZ, 0xc0, !PT ;  /* 0x000f000f0e0d7812 */ /* 0x000fc400078ec0ff */
[C---:B------:R-:W-:Y:S02]  /*3060*/  LOP3.LUT R19, R15.reuse, 0xf000f, RZ, 0xc0, !PT ;  /* 0x000f000f0f137812 */ /* 0x040fe400078ec0ff */
[----:B------:R-:W-:Y:S02]  /*3070*/  LOP3.LUT R24, R12, 0xf000f0, RZ, 0xc0, !PT ;  /* 0x00f000f00c187812 */ /* 0x000fe400078ec0ff */
[----:B------:R-:W-:Y:S02]  /*3080*/  SHF.R.U32.HI R22, RZ, 0x8, R12 ;  /* 0x00000008ff167819 */ /* 0x000fe4000001160c */
[----:B------:R-:W-:Y:S02]  /*3090*/  LOP3.LUT R29, R14, 0xf000f0, RZ, 0xc0, !PT ;  /* 0x00f000f00e1d7812 */ /* 0x000fe400078ec0ff */
[----:B------:R-:W-:Y:S01]  /*30a0*/  SHF.R.U32.HI R26, RZ, 0x8, R14 ;  /* 0x00000008ff1a7819 */ /* 0x000fe2000001160e */
[----:B------:R-:W-:Y:S01]  /*30b0*/  HADD2.F32 R14, -RZ, R10.H0_H0 ;  /* 0x2000000aff0e7230 */ /* 0x000fe20000004100 */
[----:B------:R-:W-:-:S02]  /*30c0*/  LOP3.LUT R17, R15, 0xf000f0, RZ, 0xc0, !PT ;  /* 0x00f000f00f117812 */ /* 0x000fc400078ec0ff */
[----:B------:R-:W-:Y:S01]  /*30d0*/  SHF.R.U32.HI R27, RZ, 0x8, R15 ;  /* 0x00000008ff1b7819 */ /* 0x000fe2000001160f */
[--C-:B------:R-:W-:Y:S01]  /*30e0*/  HADD2.F32 R15, -RZ, R11.reuse.H1_H1 ;  /* 0x3000000bff0f7230 */ /* 0x100fe20000004100 */
[----:B------:R-:W-:Y:S01]  /*30f0*/  LOP3.LUT R12, R16, 0x64006400, RZ, 0xfc, !PT ;  /* 0x64006400100c7812 */ /* 0x000fe200078efcff */
[----:B------:R-:W-:Y:S01]  /*3100*/  HADD2.F32 R16, -RZ, R11.H0_H0 ;  /* 0x2000000bff107230 */ /* 0x000fe20000004100 */
        /* <DEDUP_REMOVED lines=8> */
[----:B------:R-:W-:Y:S01]  /*3190*/  HADD2 R30, R11, -1032, -1032 ;  /* 0xe408e4080b1e7430 */ /* 0x000fe20000000000 */
[----:B------:R-:W0:Y:S01]  /*31a0*/  LDS.64 R18, [UR4+0x18] ;  /* 0x00001804ff127984 */ /* 0x000e220008000a00 */
[----:B------:R-:W-:Y:S02]  /*31b0*/  HADD2.F32 R53, -RZ, R12.H1_H1 ;  /* 0x3000000cff357230 */ /* 0x000fe40000004100 */
[----:B------:R-:W-:Y:S02]  /*31c0*/  HFMA2 R35, R24, R59.H0_H0, -72, -72 ;  /* 0xd480d48018237431 */ /* 0x000fe4000004003b */
[--C-:B------:R-:W-:Y:S02]  /*31d0*/  HADD2.F32 R11, -RZ, R10.reuse.H0_H0 ;  /* 0x2000000aff0b7230 */ /* 0x100fe40000004100 */
[----:B------:R-:W-:Y:S01]  /*31e0*/  FFMA.FTZ R24, R13, R14, RZ ;  /* 0x0000000e0d187223 */ /* 0x000fe200000100ff */
[----:B------:R-:W-:Y:S01]  /*31f0*/  HADD2.F32 R49, -RZ, R10.H1_H1 ;  /* 0x3000000aff317230 */ /* 0x000fe20000004100 */
[----:B------:R-:W-:Y:S01]  /*3200*/  LOP3.LUT R38, R27, 0xf000f0, RZ, 0xc0, !PT ;  /* 0x00f000f01b267812 */ /* 0x000fe200078ec0ff */
[----:B------:R-:W-:-:S02]  /*3210*/  HADD2.F32 R12, -RZ, R28.H0_H0 ;  /* 0x2000001cff0c7230 */ /* 0x000fc40000004100 */
[C---:B------:R-:W-:Y:S01]  /*3220*/  FFMA.FTZ R34, R14.reuse, R11, RZ ;  /* 0x0000000b0e227223 */ /* 0x040fe200000100ff */
[----:B------:R-:W-:Y:S02]  /*3230*/  HADD2.F32 R10, -RZ, R30.H0_H0 ;  /* 0x2000001eff0a7230 */ /* 0x000fe40000004100 */
[----:B------:R-:W-:Y:S01]  /*3240*/  FFMA.FTZ R24, R53, R32, R24 ;  /* 0x0000002035187223 */ /* 0x000fe20000010018 */
[----:B------:R-:W-:Y:S01]  /*3250*/  HADD2.F32 R51, -RZ, R28.H1_H1 ;  /* 0x3000001cff337230 */ /* 0x000fe20000004100 */
[----:B------:R-:W-:Y:S01]  /*3260*/  LOP3.LUT R28, R25, 0x64006400, RZ, 0xfc, !PT ;  /* 0x64006400191c7812 */ /* 0x000fe200078efcff */
[----:B------:R-:W-:Y:S01]  /*3270*/  HADD2.F32 R48, -RZ, R30.H1_H1 ;  /* 0x3000001eff307230 */ /* 0x000fe20000004100 */
[----:B------:R-:W-:Y:S01]  /*3280*/  LOP3.LUT R30, R29, 0x64006400, RZ, 0xfc, !PT ;  /* 0x640064001d1e7812 */ /* 0x000fe200078efcff */
[C---:B------:R-:W-:Y:S01]  /*3290*/  FFMA.FTZ R25, R14.reuse, R12, RZ ;  /* 0x0000000c0e197223 */ /* 0x040fe200000100ff */
[----:B------:R-:W-:Y:S01]  /*32a0*/  FFMA.FTZ R29, R14, R10, RZ ;  /* 0x0000000a0e1d7223 */ /* 0x000fe200000100ff */
[----:B------:R-:W-:Y:S01]  /*32b0*/  LOP3.LUT R14, R17, 0x64006400, RZ, 0xfc, !PT ;  /* 0x64006400110e7812 */ /* 0x000fe200078efcff */
[----:B------:R-:W-:-:S02]  /*32c0*/  HFMA2 R28, R28, R59.H0_H0, -72, -72 ;  /* 0xd480d4801c1c7431 */ /* 0x000fc4000004003b */
[----:B------:R-:W-:Y:S02]  /*32d0*/  HADD2.F32 R47, -RZ, R35.H0_H0 ;  /* 0x20000023ff2f7230 */ /* 0x000fe40000004100 */
[-C--:B------:R-:W-:Y:S02]  /*32e0*/  HFMA2 R30, R30, R59.reuse.H0_H0, -72, -72 ;  /* 0xd480d4801e1e7431 */ /* 0x080fe4000004003b */
[C---:B------:R-:W-:Y:S01]  /*32f0*/  FFMA.FTZ R25, R32.reuse, R51, R25 ;  /* 0x0000003320197223 */ /* 0x040fe20000010019 */
[----:B------:R-:W-:Y:S02]  /*3300*/  HFMA2 R14, R14, R59.H0_H0, -72, -72 ;  /* 0xd480d4800e0e7431 */ /* 0x000fe4000004003b */
[----:B------:R-:W-:Y:S02]  /*3310*/  HADD2.F32 R45, -RZ, R28.H0_H0 ;  /* 0x2000001cff2d7230 */ /* 0x000fe40000004100 */
[----:B------:R-:W-:Y:S01]  /*3320*/  FFMA.FTZ R31, R32, R49, R34 ;  /* 0x00000031201f7223 */ /* 0x000fe20000010022 */
[----:B------:R-:W-:-:S02]  /*3330*/  HADD2.F32 R42, -RZ, R30.H0_H0 ;  /* 0x2000001eff2a7230 */ /* 0x000fc40000004100 */
[----:B------:R-:W-:Y:S01]  /*3340*/  FFMA.FTZ R33, R32, R48, R29 ;  /* 0x0000003020217223 */ /* 0x000fe2000001001d */
[----:B------:R-:W-:Y:S02]  /*3350*/  HADD2.F32 R40, -RZ, R14.H0_H0 ;  /* 0x2000000eff287230 */ /* 0x000fe40000004100 */
[----:B------:R-:W-:Y:S01]  /*3360*/  FFMA.FTZ R29, R47, R16, R24 ;  /* 0x000000102f1d7223 */ /* 0x000fe20000010018 */
[----:B------:R-:W-:Y:S01]  /*3370*/  HADD2.F32 R46, -RZ, R35.H1_H1 ;  /* 0x30000023ff2e7230 */ /* 0x000fe20000004100 */
[----:B------:R-:W-:Y:S01]  /*3380*/  LOP3.LUT R17, R27, 0xf000f, RZ, 0xc0, !PT ;  /* 0x000f000f1b117812 */ /* 0x000fe200078ec0ff */
[----:B------:R-:W-:Y:S02]  /*3390*/  HADD2.F32 R44, -RZ, R28.H1_H1 ;  /* 0x3000001cff2c7230 */ /* 0x000fe40000004100 */
[C---:B------:R-:W-:Y:S01]  /*33a0*/  FFMA.FTZ R32, R16.reuse, R40, R33 ;  /* 0x0000002810207223 */ /* 0x040fe20000010021 */
[----:B------:R-:W-:Y:S02]  /*33b0*/  HADD2.F32 R41, -RZ, R30.H1_H1 ;  /* 0x3000001eff297230 */ /* 0x000fe40000004100 */
[----:B------:R-:W-:Y:S01]  /*33c0*/  FFMA.FTZ R30, R16, R45, R25 ;  /* 0x0000002d101e7223 */ /* 0x000fe20000010019 */
[----:B------:R-:W-:-:S02]  /*33d0*/  HADD2.F32 R39, -RZ, R14.H1_H1 ;  /* 0x3000000eff277230 */ /* 0x000fc40000004100 */
[----:B------:R-:W-:Y:S01]  /*33e0*/  FFMA.FTZ R14, R16, R42, R31 ;  /* 0x0000002a100e7223 */ /* 0x000fe2000001001f */
[----:B------:R-:W-:Y:S01]  /*33f0*/  FFMA.FTZ R29, R46, R15, R29 ;  /* 0x0000000f2e1d7223 */ /* 0x000fe2000001001d */
[C---:B------:R-:W-:Y:S01]  /*3400*/  FFMA.FTZ R30, R15.reuse, R44, R30 ;  /* 0x0000002c0f1e7223 */ /* 0x040fe2000001001e */
[----:B------:R-:W-:Y:S01]  /*3410*/  LOP3.LUT R16, R26, 0xf000f, RZ, 0xc0, !PT ;  /* 0x000f000f1a107812 */ /* 0x000fe200078ec0ff */
[C---:B------:R-:W-:Y:S01]  /*3420*/  FFMA.FTZ R33, R15.reuse, R41, R14 ;  /* 0x000000290f217223 */ /* 0x040fe2000001000e */
        /* <DEDUP_REMOVED lines=20> */
[C---:B------:R-:W-:Y:S01]  /*3570*/  FFMA.FTZ R31, R35.reuse, R15, R30 ;  /* 0x0000000f231f7223 */ /* 0x040fe2000001001e */
[----:B------:R-:W-:Y:S02]  /*3580*/  HADD2.F32 R16, -RZ, R37.H0_H0 ;  /* 0x20000025ff107230 */ /* 0x000fe40000004100 */
[----:B------:R-:W-:Y:S01]  /*3590*/  FFMA.FTZ R30, R35, R17, R32 ;  /* 0x00000011231e7223 */ /* 0x000fe20000010020 */
[----:B------:R-:W-:Y:S01]  /*35a0*/  LOP3.LUT R32, R22, 0xf000f0, RZ, 0xc0, !PT ;  /* 0x00f000f016207812 */ /* 0x000fe200078ec0ff */
[----:B------:R-:W-:Y:S01]  /*35b0*/  FFMA.FTZ R29, R14, R35, R29 ;  /* 0x000000230e1d7223 */ /* 0x000fe2000001001d */
[----:B------:R-:W-:-:S02]  /*35c0*/  HADD2.F32 R19, -RZ, R36.H1_H1 ;  /* 0x30000024ff137230 */ /* 0x000fc40000004100 */
[----:B------:R-:W-:Y:S01]  /*35d0*/  FFMA.FTZ R33, R35, R16, R33 ;  /* 0x0000001023217223 */ /* 0x000fe20000010021 */
[----:B------:R-:W-:Y:S01]  /*35e0*/  LOP3.LUT R35, R23, 0xf000f0, RZ, 0xc0, !PT ;  /* 0x00f000f017237812 */ /* 0x000fe200078ec0ff */
[----:B------:R-:W-:Y:S01]  /*35f0*/  HADD2.F32 R23, -RZ, R34.H1_H1 ;  /* 0x30000022ff177230 */ /* 0x000fe20000004100 */
[----:B------:R-:W-:Y:S01]  /*3600*/  LOP3.LUT R32, R32, 0x64006400, RZ, 0xfc, !PT ;  /* 0x6400640020207812 */ /* 0x000fe200078efcff */
[----:B------:R-:W-:Y:S01]  /*3610*/  HADD2.F32 R18, -RZ, R18.H1_H1 ;  /* 0x30000012ff127230 */ /* 0x000fe20000004100 */
[----:B------:R-:W-:Y:S01]  /*3620*/  LOP3.LUT R34, R35, 0x64006400, RZ, 0xfc, !PT ;  /* 0x6400640023227812 */ /* 0x000fe200078efcff */
[----:B------:R-:W-:Y:S01]  /*3630*/  HADD2.F32 R22, -RZ, R37.H1_H1 ;  /* 0x30000025ff167230 */ /* 0x000fe20000004100 */
[----:B------:R-:W-:Y:S01]  /*3640*/  LOP3.LUT R36, R26, 0x64006400, RZ, 0xfc, !PT ;  /* 0x640064001a247812 */ /* 0x000fe200078efcff */
[-C--:B------:R-:W-:Y:S02]  /*3650*/  HFMA2 R32, R32, R59.reuse.H0_H0, -72, -72 ;  /* 0xd480d48020207431 */ /* 0x080fe4000004003b */
[----:B------:R-:W-:Y:S01]  /*3660*/  FFMA.FTZ R37, R18, R28, R29 ;  /* 0x0000001c12257223 */ /* 0x000fe2000001001d */
[----:B------:R-:W-:-:S02]  /*3670*/  HFMA2 R34, R34, R59.H0_H0, -72, -72 ;  /* 0xd480d48022227431 */ /* 0x000fc4000004003b */
[C---:B------:R-:W-:Y:S01]  /*3680*/  FFMA.FTZ R26, R28.reuse, R19, R31 ;  /* 0x000000131c1a7223 */ /* 0x040fe2000001001f */
[C---:B------:R-:W-:Y:S01]  /*3690*/  FFMA.FTZ R27, R28.reuse, R22, R33 ;  /* 0x000000161c1b7223 */ /* 0x040fe20000010021 */
[----:B------:R-:W-:Y:S01]  /*36a0*/  FFMA.FTZ R57, R28, R23, R30 ;  /* 0x000000171c397223 */ /* 0x000fe2000001001e */
[-C--:B------:R-:W-:Y:S02]  /*36b0*/  HFMA2 R36, R36, R59.reuse.H0_H0, -72, -72 ;  /* 0xd480d48024247431 */ /* 0x080fe4000004003b */
[----:B------:R-:W-:Y:S02]  /*36c0*/  HADD2.F32 R28, -RZ, R32.H0_H0 ;  /* 0x20000020ff1c7230 */ /* 0x000fe40000004100 */
[----:B------:R-:W-:Y:S02]  /*36d0*/  HFMA2 R38, R38, R59.H0_H0, -72, -72 ;  /* 0xd480d48026267431 */ /* 0x000fe4000004003b */
[----:B------:R-:W-:Y:S02]  /*36e0*/  HADD2.F32 R30, -RZ, R34.H0_H0 ;  /* 0x20000022ff1e7230 */ /* 0x000fe40000004100 */
        /* <DEDUP_REMOVED lines=8> */
[C---:B------:R-:W-:Y:S01]  /*3770*/  FFMA.FTZ R38, R25.reuse, R32, R27 ;  /* 0x0000002019267223 */ /* 0x040fe2000001001b */
[----:B------:R-:W-:Y:S01]  /*3780*/  FFMA.FTZ R56, R25, R34, R57 ;  /* 0x0000002219387223 */ /* 0x000fe20000010039 */
[----:B------:R-:W-:Y:S01]  /*3790*/  FFMA.FTZ R25, R29, R24, R36 ;  /* 0x000000181d197223 */ /* 0x000fe20000010024 */
        /* <DEDUP_REMOVED lines=138> */
[-C--:B------:R-:W-:Y:S01]  /*4040*/  FFMA.FTZ R62, R11, R57.reuse, RZ ;  /* 0x000000390b3e7223 */ /* 0x080fe200000100ff */
[----:B------:R-:W-:Y:S01]  /*4050*/  FFMA.FTZ R57, R10, R57, RZ ;  /* 0x000000390a397223 */ /* 0x000fe200000100ff */
[--C-:B------:R-:W-:Y:S02]  /*4060*/  HADD2.F32 R11, -RZ, R25.reuse.H0_H0 ;  /* 0x20000019ff0b7230 */ /* 0x100fe40000004100 */
        /* <DEDUP_REMOVED lines=45> */
.L_x_236:
[----:B------:R-:W-:-:S05]  /*4340*/  MOV R17, UR16 ;  /* 0x0000001000117c02 */ /* 0x000fca0008000f00 */
[----:B------:R-:W-:Y:S01]  /*4350*/  IMAD.WIDE R16, R17, 0x4, R60 ;  /* 0x0000000411107825 */ /* 0x000fe200078e023c */
[----:B------:R-:W-:Y:S06]  /*4360*/  BRA.U !UP0, `(.L_x_237) ;  /* 0x0000001108dc7547 */ /* 0x000fec000b800000 */
[----:B------:R-:W2:Y:S01]  /*4370*/  LDG.E.128.CONSTANT R12, desc[UR14][R16.64] ;  /* 0x0000000e100c7981 */ /* 0x000ea2000c1e9d00 */
[----:B------:R-:W-:-:S03]  /*4380*/  UISETP.NE.AND UP1, UPT, UR6, 0x1, UPT ;  /* 0x000000010600788c */ /* 0x000fc6000bf25270 */
[----:B------:R-:W0:Y:S02]  /*4390*/  LDS.64 R10, [UR4+0x20] ;  /* 0x00002004ff0a7984 */ /* 0x000e240008000a00 */
[----:B0-----:R-:W-:Y:S02]  /*43a0*/  HADD2.F32 R29, -RZ, R10.H1_H1 ;  /* 0x3000000aff1d7230 */ /* 0x001fe40000004100 */
[--C-:B------:R-:W-:Y:S02]  /*43b0*/  HADD2.F32 R34, -RZ, R11.reuse.H0_H0 ;  /* 0x2000000bff227230 */ /* 0x100fe40000004100 */
[----:B------:R-:W-:Y:S01]  /*43c0*/  HADD2.F32 R35, -RZ, R11.H1_H1 ;  /* 0x3000000bff237230 */ /* 0x000fe20000004100 */
[----:B--2---:R-:W-:Y:S02]  /*43d0*/  LOP3.LUT R18, R12, 0xf000f, RZ, 0xc0, !PT ;  /* 0x000f000f0c127812 */ /* 0x004fe400078ec0ff */
[C---:B------:R-:W-:Y:S02]  /*43e0*/  LOP3.LUT R24, R13.reuse, 0xf000f, RZ, 0xc0, !PT ;  /* 0x000f000f0d187812 */ /* 0x040fe400078ec0ff */
[----:B------:R-:W-:-:S02]  /*43f0*/  LOP3.LUT R25, R13, 0xf000f0, RZ, 0xc0, !PT ;  /* 0x00f000f00d197812 */ /* 0x000fc400078ec0ff */
[----:B------:R-:W-:Y:S02]  /*4400*/  SHF.R.U32.HI R41, RZ, 0x8, R13 ;  /* 0x00000008ff297819 */ /* 0x000fe4000001160d */
[C---:B------:R-:W-:Y:S02]  /*4410*/  LOP3.LUT R13, R14.reuse, 0xf000f, RZ, 0xc0, !PT ;  /* 0x000f000f0e0d7812 */ /* 0x040fe400078ec0ff */
[----:B------:R-:W-:Y:S02]  /*4420*/  LOP3.LUT R27, R14, 0xf000f0, RZ, 0xc0, !PT ;  /* 0x00f000f00e1b7812 */ /* 0x000fe400078ec0ff */
[----:B------:R-:W-:Y:S02]  /*4430*/  SHF.R.U32.HI R42, RZ, 0x8, R14 ;  /* 0x00000008ff2a7819 */ /* 0x000fe4000001160e */
[----:B------:R-:W-:Y:S02]  /*4440*/  LOP3.LUT R23, R12, 0xf000f0, RZ, 0xc0, !PT ;  /* 0x00f000f00c177812 */ /* 0x000fe400078ec0ff */
[----:B------:R-:W-:-:S02]  /*4450*/  SHF.R.U32.HI R19, RZ, 0x8, R12 ;  /* 0x00000008ff137819 */ /* 0x000fc4000001160c */
[----:B------:R-:W-:Y:S02]  /*4460*/  LOP3.LUT R14, R15, 0xf000f, RZ, 0xc0, !PT ;  /* 0x000f000f0f0e7812 */ /* 0x000fe400078ec0ff */
        /* <DEDUP_REMOVED lines=12> */
[----:B------:R-:W-:Y:S01]  /*4530*/  SHF.R.U32.HI R44, RZ, 0x8, R15 ;  /* 0x00000008ff2c7819 */ /* 0x000fe2000001160f */
[----:B------:R-:W-:Y:S01]  /*4540*/  HADD2.F32 R12, -RZ, R24.H0_H0 ;  /* 0x20000018ff0c7230 */ /* 0x000fe20000004100 */
[----:B------:R-:W0:Y:S01]  /*4550*/  LDS.64 R14, [UR4+0x28] ;  /* 0x00002804ff0e7984 */ /* 0x000e220008000a00 */
[--C-:B------:R-:W-:Y:S01]  /*4560*/  HADD2.F32 R11, -RZ, R10.reuse.H0_H0 ;  /* 0x2000000aff0b7230 */ /* 0x100fe20000004100 */
[----:B------:R-:W-:Y:S01]  /*4570*/  LOP3.LUT R28, R27, 0x64006400, RZ, 0xfc, !PT ;  /* 0x640064001b1c7812 */ /* 0x000fe200078efcff */
[----:B------:R-:W-:-:S02]  /*4580*/  HADD2.F32 R31, -RZ, R10.H1_H1 ;  /* 0x3000000aff1f7230 */ /* 0x000fc40000004100 */
[----:B------:R-:W-:Y:S01]  /*4590*/  FFMA.FTZ R36, R18, R12, RZ ;  /* 0x0000000c12247223 */ /* 0x000fe200000100ff */
[----:B------:R-:W-:Y:S01]  /*45a0*/  HADD2.F32 R10, -RZ, R26.H0_H0 ;  /* 0x2000001aff0a7230 */ /* 0x000fe20000004100 */
[----:B------:R-:W-:Y:S01]  /*45b0*/  LOP3.LUT R22, R22, 0x64006400, RZ, 0xfc, !PT ;  /* 0x6400640016167812 */ /* 0x000fe200078efcff */
[----:B------:R-:W-:Y:S01]  /*45c0*/  HADD2.F32 R32, -RZ, R24.H1_H1 ;  /* 0x30000018ff207230 */ /* 0x000fe20000004100 */
[----:B------:R-:W-:Y:S01]  /*45d0*/  LOP3.LUT R24, R23, 0x64006400, RZ, 0xfc, !PT ;  /* 0x6400640017187812 */ /* 0x000fe200078efcff */
[----:B------:R-:W-:Y:S01]  /*45e0*/  HADD2.F32 R30, -RZ, R26.H1_H1 ;  /* 0x3000001aff1e7230 */ /* 0x000fe20000004100 */
[----:B------:R-:W-:Y:S01]  /*45f0*/  LOP3.LUT R26, R25, 0x64006400, RZ, 0xfc, !PT ;  /* 0x64006400191a7812 */ /* 0x000fe200078efcff */
[C---:B------:R-:W-:Y:S01]  /*4600*/  FFMA.FTZ R23, R18.reuse, R10, RZ ;  /* 0x0000000a12177223 */ /* 0x040fe200000100ff */
[----:B------:R-:W-:Y:S01]  /*4610*/  FFMA.FTZ R38, R18, R11, RZ ;  /* 0x0000000b12267223 */ /* 0x000fe200000100ff */
[-C--:B------:R-:W-:Y:S02]  /*4620*/  HFMA2 R25, R24, R59.reuse.H0_H0, -72, -72 ;  /* 0xd480d48018197431 */ /* 0x080fe4000004003b */
[----:B------:R-:W-:Y:S01]  /*4630*/  FFMA.FTZ R24, R13, R18, RZ ;  /* 0x000000120d187223 */ /* 0x000fe200000100ff */
[C---:B------:R-:W-:Y:S01]  /*4640*/  FFMA.FTZ R39, R29.reuse, R32, R36 ;  /* 0x000000201d277223 */ /* 0x040fe20000010024 */
[----:B------:R-:W-:Y:S01]  /*4650*/  FFMA.FTZ R36, R29, R30, R23 ;  /* 0x0000001e1d247223 */ /* 0x000fe20000010017 */
[----:B------:R-:W-:-:S02]  /*4660*/  HFMA2 R26, R26, R59.H0_H0, -72, -72 ;  /* 0xd480d4801a1a7431 */ /* 0x000fc4000004003b */
[----:B------:R-:W-:Y:S01]  /*4670*/  FFMA.FTZ R18, R33, R29, R24 ;  /* 0x0000001d21127223 */ /* 0x000fe20000010018 */
[-C--:B------:R-:W-:Y:S02]  /*4680*/  HFMA2 R23, R28, R59.reuse.H0_H0, -72, -72 ;  /* 0xd480d4801c177431 */ /* 0x080fe4000004003b */
[----:B------:R-:W-:Y:S01]  /*4690*/  FFMA.FTZ R38, R29, R31, R38 ;  /* 0x0000001f1d267223 */ /* 0x000fe20000010026 */
[----:B------:R-:W-:Y:S02]  /*46a0*/  HFMA2 R22, R22, R59.H0_H0, -72, -72 ;  /* 0xd480d48016167431 */ /* 0x000fe4000004003b */
[--C-:B------:R-:W-:Y:S01]  /*46b0*/  HADD2.F32 R29, -RZ, R25.reuse.H0_H0 ;  /* 0x20000019ff1d7230 */ /* 0x100fe20000004100 */
[----:B------:R-:W-:Y:S01]  /*46c0*/  LOP3.LUT R57, R44, 0xf000f0, RZ, 0xc0, !PT ;  /* 0x00f000f02c397812 */ /* 0x000fe200078ec0ff */
[----:B------:R-:W-:Y:S02]  /*46d0*/  HADD2.F32 R28, -RZ, R25.H1_H1 ;  /* 0x30000019ff1c7230 */ /* 0x000fe40000004100 */
[----:B------:R-:W-:-:S02]  /*46e0*/  HADD2.F32 R27, -RZ, R26.H0_H0 ;  /* 0x2000001aff1b7230 */ /* 0x000fc40000004100 */
[----:B------:R-:W-:Y:S01]  /*46f0*/  FFMA.FTZ R37, R29, R34, R18 ;  /* 0x000000221d257223 */ /* 0x000fe20000010012 */
[--C-:B------:R-:W-:Y:S02]  /*4700*/  HADD2.F32 R25, -RZ, R23.reuse.H0_H0 ;  /* 0x20000017ff197230 */ /* 0x100fe40000004100 */
[----:B------:R-:W-:Y:S02]  /*4710*/  HADD2.F32 R24, -RZ, R23.H1_H1 ;  /* 0x30000017ff187230 */ /* 0x000fe40000004100 */
[C---:B------:R-:W-:Y:S01]  /*4720*/  FFMA.FTZ R18, R34.reuse, R27, R39 ;  /* 0x0000001b22127223 */ /* 0x040fe20000010027 */
[----:B------:R-:W-:Y:S02]  /*4730*/  HADD2.F32 R23, -RZ, R22.H0_H0 ;  /* 0x20000016ff177230 */ /* 0x000fe40000004100 */
[----:B------:R-:W-:Y:S01]  /*4740*/  FFMA.FTZ R39, R34, R25, R38 ;  /* 0x0000001922277223 */ /* 0x000fe20000010026 */
[----:B------:R-:W-:Y:S02]  /*4750*/  HADD2.F32 R26, -RZ, R26.H1_H1 ;  /* 0x3000001aff1a7230 */ /* 0x000fe40000004100 */
[----:B------:R-:W-:Y:S01]  /*4760*/  FFMA.FTZ R38, R28, R35, R37 ;  /* 0x000000231c267223 */ /* 0x000fe20000010025 */
[----:B------:R-:W-:-:S02]  /*4770*/  HADD2.F32 R22, -RZ, R22.H1_H1 ;  /* 0x30000016ff167230 */ /* 0x000fc40000004100 */
[----:B------:R-:W-:Y:S01]  /*4780*/  FFMA.FTZ R45, R34, R23, R36 ;  /* 0x00000017222d7223 */ /* 0x000fe20000010024 */
[C---:B------:R-:W-:Y:S01]  /*4790*/  FFMA.FTZ R40, R35.reuse, R24, R39 ;  /* 0x0000001823287223 */ /* 0x040fe20000010027 */
[----:B------:R-:W-:Y:S01]  /*47a0*/  FFMA.FTZ R47, R35, R26, R18 ;  /* 0x0000001a232f7223 */ /* 0x000fe20000010012 */
[----:B------:R-:W-:Y:S01]  /*47b0*/  LOP3.LUT R18, R19, 0xf000f, RZ, 0xc0, !PT ;  /* 0x000f000f13127812 */ /* 0x000fe200078ec0ff */
[----:B------:R-:W-:Y:S01]  /*47c0*/  FFMA.FTZ R39, R35, R22, R45 ;  /* 0x0000001623277223 */ /* 0x000fe2000001002d */
[----:B------:R-:W-:Y:S01]  /*47d0*/  LOP3.LUT R35, R41, 0xf000f, RZ, 0xc0, !PT ;  /* 0x000f000f29237812 */ /* 0x000fe200078ec0ff */
[--C-:B0-----:R-:W-:Y:S01]  /*47e0*/  HADD2.F32 R46, -RZ, R14.reuse.H0_H0 ;  /* 0x2000000eff2e7230 */ /* 0x101fe20000004100 */
[----:B------:R-:W-:Y:S02]  /*47f0*/  LOP3.LUT R36, R42, 0xf000f, RZ, 0xc0, !PT ;  /* 0x000f000f2a247812 */ /* 0x000fe400078ec0ff */
[----:B------:R-:W-:Y:S02]  /*4800*/  LOP3.LUT R37, R44, 0xf000f, RZ, 0xc0, !PT ;  /* 0x000f000f2c257812 */ /* 0x000fe400078ec0ff */
[----:B------:R-:W-:Y:S01]  /*4810*/  LOP3.LUT R34, R18, 0x64006400, RZ, 0xfc, !PT ;  /* 0x6400640012227812 */ /* 0x000fe200078efcff */
[----:B------:R-:W-:Y:S01]  /*4820*/  HADD2.F32 R18, -RZ, R14.H1_H1 ;  /* 0x3000000eff127230 */ /* 0x000fe20000004100 */
[----:B------:R-:W-:Y:S01]  /*4830*/  LOP3.LUT R35, R35, 0x64006400, RZ, 0xfc, !PT ;  /* 0x6400640023237812 */ /* 0x000fe200078efcff */
[----:B------:R-:W-:Y:S01]  /*4840*/  HADD2.F32 R14, -RZ, R15.H0_H0 ;  /* 0x2000000fff0e7230 */ /* 0x000fe20000004100 */
[----:B------:R-:W-:Y:S01]  /*4850*/  LOP3.LUT R36, R36, 0x64006400, RZ, 0xfc, !PT ;  /* 0x6400640024247812 */ /* 0x000fe200078efcff */
[----:B------:R-:W-:Y:S01]  /*4860*/  HADD2 R51, R34, -1032, -1032 ;  /* 0xe408e40822337430 */ /* 0x000fe20000000000 */
[----:B------:R-:W-:Y:S01]  /*4870*/  LOP3.LUT R37, R37, 0x64006400, RZ, 0xfc, !PT ;  /* 0x6400640025257812 */ /* 0x000fe200078efcff */
[----:B------:R-:W-:Y:S01]  /*4880*/  HADD2 R53, R35, -1032, -1032 ;  /* 0xe408e40823357430 */ /* 0x000fe20000000000 */
[----:B------:R-:W-:Y:S01]  /*4890*/  LOP3.LUT R19, R19, 0xf000f0, RZ, 0xc0, !PT ;  /* 0x00f000f013137812 */ /* 0x000fe200078ec0ff */
[----:B------:R-:W-:-:S02]  /*48a0*/  HADD2 R56, R36, -1032, -1032 ;  /* 0xe408e40824387430 */ /* 0x000fc40000000000 */
[----:B------:R-:W-:Y:S02]  /*48b0*/  HADD2.F32 R15, -RZ, R15.H1_H1 ;  /* 0x3000000fff0f7230 */ /* 0x000fe40000004100 */
[----:B------:R-:W-:Y:S02]  /*48c0*/  HADD2 R48, R37, -1032, -1032 ;  /* 0xe408e40825307430 */ /* 0x000fe40000000000 */
[----:B------:R-:W-:Y:S02]  /*48d0*/  HADD2.F32 R37, -RZ, R51.H0_H0 ;  /* 0x20000033ff257230 */ /* 0x000fe40000004100 */
[----:B------:R-:W-:Y:S02]  /*48e0*/  HADD2.F32 R36, -RZ, R53.H0_H0 ;  /* 0x20000035ff247230 */ /* 0x000fe40000004100 */
[----:B------:R-:W-:Y:S02]  /*48f0*/  HADD2.F32 R35, -RZ, R56.H0_H0 ;  /* 0x20000038ff237230 */ /* 0x000fe40000004100 */
[----:B------:R-:W-:Y:S01]  /*4900*/  FFMA.FTZ R45, R37, R46, R38 ;  /* 0x0000002e252d7223 */ /* 0x000fe20000010026 */
[----:B------:R-:W-:-:S02]  /*4910*/  HADD2.F32 R34, -RZ, R48.H0_H0 ;  /* 0x20000030ff227230 */ /* 0x000fc40000004100 */
[C---:B------:R-:W-:Y:S01]  /*4920*/  FFMA.FTZ R47, R46.reuse, R36, R47 ;  /* 0x000000242e2f7223 */ /* 0x040fe2000001002f */
[----:B------:R-:W-:Y:S02]  /*4930*/  HADD2.F32 R38, -RZ, R51.H1_H1 ;  /* 0x30000033ff267230 */ /* 0x000fe40000004100 */
[C---:B------:R-:W-:Y:S01]  /*4940*/  FFMA.FTZ R49, R46.reuse, R35, R40 ;  /* 0x000000232e317223 */ /* 0x040fe20000010028 */
[----:B------:R-:W-:Y:S02]  /*4950*/  HADD2.F32 R40, -RZ, R56.H1_H1 ;  /* 0x30000038ff287230 */ /* 0x000fe40000004100 */
[----:B------:R-:W-:Y:S01]  /*4960*/  FFMA.FTZ R46, R46, R34, R39 ;  /* 0x000000222e2e7223 */ /* 0x000fe20000010027 */
[----:B------:R-:W-:Y:S01]  /*4970*/  HADD2.F32 R39, -RZ, R53.H1_H1 ;  /* 0x30000035ff277230 */ /* 0x000fe20000004100 */
[----:B------:R-:W-:Y:S01]  /*4980*/  LOP3.LUT R51, R41, 0xf000f0, RZ, 0xc0, !PT ;  /* 0x00f000f029337812 */ /* 0x000fe200078ec0ff */
[----:B------:R-:W-:Y:S01]  /*4990*/  HADD2.F32 R41, -RZ, R48.H1_H1 ;  /* 0x30000030ff297230 */ /* 0x000fe20000004100 */
[----:B------:R-:W-:Y:S01]  /*49a0*/  LOP3.LUT R53, R42, 0xf000f0, RZ, 0xc0, !PT ;  /* 0x00f000f02a357812 */ /* 0x000fe200078ec0ff */
[----:B------:R-:W-:Y:S01]  /*49b0*/  FFMA.FTZ R56, R18, R40, R49 ;  /* 0x0000002812387223 */ /* 0x000fe20000010031 */
[----:B------:R-:W-:Y:S01]  /*49c0*/  LOP3.LUT R42, R19, 0x64006400, RZ, 0xfc, !PT ;  /* 0x64006400132a7812 */ /* 0x000fe200078efcff */
[----:B------:R-:W-:Y:S01]  /*49d0*/  FFMA.FTZ R19, R38, R18, R45 ;  /* 0x0000001226137223 */ /* 0x000fe2000001002d */
[----:B------:R-:W-:Y:S01]  /*49e0*/  LOP3.LUT R48, R53, 0x64006400, RZ, 0xfc, !PT ;  /* 0x6400640035307812 */ /* 0x000fe200078efcff */
[----:B------:R-:W-:Y:S01]  /*49f0*/  FFMA.FTZ R53, R18, R39, R47 ;  /* 0x0000002712357223 */ /* 0x000fe2000001002f */
[----:B------:R-:W-:Y:S01]  /*4a00*/  LOP3.LUT R44, R51, 0x64006400, RZ, 0xfc, !PT ;  /* 0x64006400332c7812 */ /* 0x000fe200078efcff */
[----:B------:R-:W-:-:S02]  /*4a10*/  HFMA2 R51, R42, R59.H0_H0, -72, -72 ;  /* 0xd480d4802a337431 */ /* 0x000fc4000004003b */
[----:B------:R-:W-:Y:S01]  /*4a20*/  FFMA.FTZ R18, R18, R41, R46 ;  /* 0x0000002912127223 */ /* 0x000fe2000001002e */
[----:B------:R-:W-:Y:S01]  /*4a30*/  LOP3.LUT R46, R57, 0x64006400, RZ, 0xfc, !PT ;  /* 0x64006400392e7812 */ /* 0x000fe200078efcff */
[-C--:B------:R-:W-:Y:S02]  /*4a40*/  HFMA2 R48, R48, R59.reuse.H0_H0, -72, -72 ;  /* 0xd480d48030307431 */ /* 0x080fe4000004003b */
[----:B------:R-:W-:Y:S02]  /*4a50*/  HADD2.F32 R57, -RZ, R52.H0_H0 ;  /* 0x20000034ff397230 */ /* 0x000fe40000004100 */
[----:B------:R-:W-:Y:S02]  /*4a60*/  HFMA2 R47, R44, R59.H0_H0, -72, -72 ;  /* 0xd480d4802c2f7431 */ /* 0x000fe4000004003b */
[--C-:B------:R-:W-:Y:S02]  /*4a70*/  HADD2.F32 R42, -RZ, R51.reuse.H0_H0 ;  /* 0x20000033ff2a7230 */ /* 0x100fe40000004100 */
[----:B------:R-:W-:-:S02]  /*4a80*/  HADD2.F32 R44, -RZ, R51.H1_H1 ;  /* 0x30000033ff2c7230 */ /* 0x000fc40000004100 */
[----:B------:R-:W-:Y:S02]  /*4a90*/  HFMA2 R51, R46, R59.H0_H0, -72, -72 ;  /* 0xd480d4802e337431 */ /* 0x000fe4000004003b */
[--C-:B------:R-:W-:Y:S02]  /*4aa0*/  HADD2.F32 R45, -RZ, R47.reuse.H0_H0 ;  /* 0x2000002fff2d7230 */ /* 0x100fe40000004100 */
[----:B------:R-:W-:Y:S01]  /*4ab0*/  FFMA.FTZ R19, R42, R14, R19 ;  /* 0x0000000e2a137223 */ /* 0x000fe20000010013 */
[----:B------:R-:W-:Y:S02]  /*4ac0*/  HADD2.F32 R46, -RZ, R47.H1_H1 ;  /* 0x3000002fff2e7230 */ /* 0x000fe40000004100 */
[----:B------:R-:W-:Y:S02]  /*4ad0*/  HADD2.F32 R47, -RZ, R48.H0_H0 ;  /* 0x20000030ff2f7230 */ /* 0x000fe40000004100 */
[----:B------:R-:W-:Y:S01]  /*4ae0*/  FFMA.FTZ R58, R14, R45, R53 ;  /* 0x0000002d0e3a7223 */ /* 0x000fe20000010035 */
[----:B------:R-:W-:-:S02]  /*4af0*/  HADD2.F32 R49, -RZ, R51.H0_H0 ;  /* 0x20000033ff317230 */ /* 0x000fc40000004100 */
[----:B------:R-:W-:Y:S02]  /*4b00*/  HADD2.F32 R48, -RZ, R48.H1_H1 ;  /* 0x30000030ff307230 */ /* 0x000fe40000004100 */
[C---:B------:R-:W-:Y:S01]  /*4b10*/  FFMA.FTZ R53, R14.reuse, R47, R56 ;  /* 0x0000002f0e357223 */ /* 0x040fe20000010038 */
[----:B------:R-:W-:Y:S02]  /*4b20*/  HADD2.F32 R51, -RZ, R51.H1_H1 ;  /* 0x30000033ff337230 */ /* 0x000fe40000004100 */
[----:B------:R-:W-:Y:S01]  /*4b30*/  FFMA.FTZ R56, R14, R49, R18 ;  /* 0x000000310e387223 */ /* 0x000fe20000010012 */
[----:B------:R-:W-:Y:S01]  /*4b40*/  FFMA.FTZ R14, R44, R15, R19 ;  /* 0x0000000f2c0e7223 */ /* 0x000fe20000010013 */
[C---:B------:R-:W-:Y:S01]  /*4b50*/  FFMA.FTZ R19, R15.reuse, R46, R58 ;  /* 0x0000002e0f137223 */ /* 0x040fe2000001003a */
[C---:B------:R-:W-:Y:S01]  /*4b60*/  FFMA.FTZ R18, R15.reuse, R48, R53 ;  /* 0x000000300f127223 */ /* 0x040fe20000010035 */
[----:B------:R-:W-:Y:S01]  /*4b70*/  FFMA.FTZ R15, R15, R51, R56 ;  /* 0x000000330f0f7223 */ /* 0x000fe20000010038 */
[----:B------:R-:W-:-:S02]  /*4b80*/  HADD2.F32 R53, -RZ, R50.H0_H0 ;  /* 0x20000032ff357230 */ /* 0x000fc40000004100 */
[----:B------:R-:W-:Y:S02]  /*4b90*/  HADD2.F32 R56, -RZ, R50.H1_H1 ;  /* 0x30000032ff387230 */ /* 0x000fe40000004100 */
        /* <DEDUP_REMOVED lines=38> */
[----:B------:R-:W-:Y:S01]  /*4e00*/  FFMA.FTZ R61, R37, R14, R60 ;  /* 0x0000000e253d7223 */ /* 0x000fe2000001003c */
[----:B------:R-:W-:-:S02]  /*4e10*/  HADD2.F32 R18, -RZ, R18.H1_H1 ;  /* 0x30000012ff127230 */ /* 0x000fc40000004100 */
        /* <DEDUP_REMOVED lines=140> */
.L_x_237:
[----:B------:R-:W-:-:S05]  /*56e0*/  MOV R11, UR16 ;  /* 0x00000010000b7c02 */ /* 0x000fca0008000f00 */
[----:B------:R-:W-:Y:S01]  /*56f0*/  IMAD.WIDE R16, R11, 0x4, R16 ;  /* 0x000000040b107825 */ /* 0x000fe200078e0210 */
[----:B------:R-:W-:Y:S06]  /*5700*/  BRA.U !UP0, `(.L_x_238) ;  /* 0x0000001108dc7547 */ /* 0x000fec000b800000 */
[----:B------:R-:W2:Y:S01]  /*5710*/  LDG.E.128.CONSTANT R12, desc[UR14][R16.64] ;  /* 0x0000000e100c7981 */ /* 0x000ea2000c1e9d00 */
[----:B------:R-:W-:-:S03]  /*5720*/  UISETP.NE.AND UP0, UPT, UR6, 0x1, UPT ;  /* 0x000000010600788c */ /* 0x000fc6000bf05270 */
[----:B------:R-:W0:Y:S02]  /*5730*/  LDS.64 R10, [UR4+0x30] ;  /* 0x00003004ff0a7984 */ /* 0x000e240008000a00 */
[----:B0-----:R-:W-:Y:S02]  /*5740*/  HADD2.F32 R31, -RZ, R10.H1_H1 ;  /* 0x3000000aff1f7230 */ /* 0x001fe40000004100 */
[----:B------:R-:W-:Y:S01]  /*5750*/  HADD2.F32 R34, -RZ, R11.H0_H0 ;  /* 0x2000000bff227230 */ /* 0x000fe20000004100 */
[C---:B--2---:R-:W-:Y:S02]  /*5760*/  LOP3.LUT R22, R12.reuse, 0xf000f0, RZ, 0xc0, !PT ;  /* 0x00f000f00c167812 */ /* 0x044fe400078ec0ff */
[----:B------:R-:W-:Y:S02]  /*5770*/  SHF.R.U32.HI R38, RZ, 0x8, R12 ;  /* 0x00000008ff267819 */ /* 0x000fe4000001160c */
[----:B------:R-:W-:Y:S02]  /*5780*/  LOP3.LUT R12, R12, 0xf000f, RZ, 0xc0, !PT ;  /* 0x000f000f0c0c7812 */ /* 0x000fe400078ec0ff */
[----:B------:R-:W-:-:S02]  /*5790*/  LOP3.LUT R27, R13, 0xf000f0, RZ, 0xc0, !PT ;  /* 0x00f000f00d1b7812 */ /* 0x000fc400078ec0ff */
[----:B------:R-:W-:Y:S02]  /*57a0*/  SHF.R.U32.HI R41, RZ, 0x8, R13 ;  /* 0x00000008ff297819 */ /* 0x000fe4000001160d */
[----:B------:R-:W-:Y:S02]  /*57b0*/  LOP3.LUT R13, R13, 0xf000f, RZ, 0xc0, !PT ;  /* 0x000f000f0d0d7812 */ /* 0x000fe400078ec0ff */
[----:B------:R-:W-:Y:S02]  /*57c0*/  LOP3.LUT R19, R15, 0xf000f, RZ, 0xc0, !PT ;  /* 0x000f000f0f137812 */ /* 0x000fe400078ec0ff */
[C---:B------:R-:W-:Y:S02]  /*57d0*/  LOP3.LUT R29, R14.reuse, 0xf000f0, RZ, 0xc0, !PT ;  /* 0x00f000f00e1d7812 */ /* 0x040fe400078ec0ff */
[----:B------:R-:W-:Y:S02]  /*57e0*/  SHF.R.U32.HI R42, RZ, 0x8, R14 ;  /* 0x00000008ff2a7819 */ /* 0x000fe4000001160e */
[----:B------:R-:W-:Y:S01]  /*57f0*/  LOP3.LUT R18, R14, 0xf000f, RZ, 0xc0, !PT ;  /* 0x000f000f0e127812 */ /* 0x000fe200078ec0ff */
[----:B------:R-:W-:Y:S01]  /*5800*/  HADD2.F32 R14, -RZ, R10.H0_H0 ;  /* 0x2000000aff0e7230 */ /* 0x000fe20000004100 */
[----:B------:R-:W-:-:S02]  /*5810*/  LOP3.LUT R12, R12, 0x64006400, RZ, 0xfc, !PT ;  /* 0x640064000c0c7812 */ /* 0x000fc400078efcff */
[----:B------:R-:W-:Y:S02]  /*5820*/  LOP3.LUT R13, R13, 0x64006400, RZ, 0xfc, !PT ;  /* 0x640064000d0d7812 */ /* 0x000fe400078efcff */
[----:B------:R-:W-:Y:S01]  /*5830*/  LOP3.LUT R10, R19, 0x64006400, RZ, 0xfc, !PT ;  /* 0x64006400130a7812 */ /* 0x000fe200078efcff */
[----:B------:R-:W-:Y:S01]  /*5840*/  HADD2 R12, R12, -1032, -1032 ;  /* 0xe408e4080c0c7430 */ /* 0x000fe20000000000 */
[----:B------:R-:W-:Y:S02]  /*5850*/  LOP3.LUT R26, R15, 0xf000f0, RZ, 0xc0, !PT ;  /* 0x00f000f00f1a7812 */ /* 0x000fe400078ec0ff */
[----:B------:R-:W-:Y:S01]  /*5860*/  SHF.R.U32.HI R44, RZ, 0x8, R15 ;  /* 0x00000008ff2c7819 */ /* 0x000fe2000001160f */
[----:B------:R-:W-:Y:S01]  /*5870*/  HADD2.F32 R15, -RZ, R11.H1_H1 ;  /* 0x3000000bff0f7230 */ /* 0x000fe20000004100 */
[----:B------:R-:W-:Y:S01]  /*5880*/  LOP3.LUT R18, R18, 0x64006400, RZ, 0xfc, !PT ;  /* 0x6400640012127812 */ /* 0x000fe200078efcff */
[----:B------:R-:W-:Y:S02]  /*5890*/  HADD2 R11, R13, -1032, -1032 ;  /* 0xe408e4080d0b7430 */ /* 0x000fe40000000000 */
[----:B------:R-:W-:-:S02]  /*58a0*/  HADD2.F32 R13, -RZ, R12.H0_H0 ;  /* 0x2000000cff0d7230 */ /* 0x000fc40000004100 */
[----:B------:R-:W-:Y:S02]  /*58b0*/  HADD2 R30, R10, -1032, -1032 ;  /* 0xe408e4080a1e7430 */ /* 0x000fe40000000000 */
[----:B------:R-:W-:Y:S02]  /*58c0*/  HADD2.F32 R25, -RZ, R12.H1_H1 ;  /* 0x3000000cff197230 */ /* 0x000fe40000004100 */
[----:B------:R-:W-:Y:S02]  /*58d0*/  HADD2 R23, R18, -1032, -1032 ;  /* 0xe408e40812177430 */ /* 0x000fe40000000000 */
[--C-:B------:R-:W-:Y:S01]  /*58e0*/  HADD2.F32 R12, -RZ, R11.reuse.H0_H0 ;  /* 0x2000000bff0c7230 */ /* 0x100fe20000004100 */
[----:B------:R-:W0:Y:S01]  /*58f0*/  LDS.64 R18, [UR4+0x38] ;  /* 0x00003804ff127984 */ /* 0x000e220008000a00 */
[----:B------:R-:W-:Y:S01]  /*5900*/  HADD2.F32 R10, -RZ, R30.H0_H0 ;  /* 0x2000001eff0a7230 */ /* 0x000fe20000004100 */
[----:B------:R-:W-:Y:S01]  /*5910*/  LOP3.LUT R28, R22, 0x64006400, RZ, 0xfc, !PT ;  /* 0x64006400161c7812 */ /* 0x000fe200078efcff */
[----:B------:R-:W-:-:S02]  /*5920*/  HADD2.F32 R24, -RZ, R11.H1_H1 ;  /* 0x3000000bff187230 */ /* 0x000fc40000004100 */
[C---:B------:R-:W-:Y:S01]  /*5930*/  FFMA.FTZ R36, R14.reuse, R12, RZ ;  /* 0x0000000c0e247223 */ /* 0x040fe200000100ff */
[----:B------:R-:W-:Y:S01]  /*5940*/  HADD2.F32 R22, -RZ, R30.H1_H1 ;  /* 0x3000001eff167230 */ /* 0x000fe20000004100 */
[----:B------:R-:W-:Y:S01]  /*5950*/  LOP3.LUT R30, R27, 0x64006400, RZ, 0xfc, !PT ;  /* 0x640064001b1e7812 */ /* 0x000fe200078efcff */
[--C-:B------:R-:W-:Y:S01]  /*5960*/  HADD2.F32 R11, -RZ, R23.reuse.H0_H0 ;  /* 0x20000017ff0b7230 */ /* 0x100fe20000004100 */
[----:B------:R-:W-:Y:S01]  /*5970*/  LOP3.LUT R32, R29, 0x64006400, RZ, 0xfc, !PT ;  /* 0x640064001d207812 */ /* 0x000fe200078efcff */
[----:B------:R-:W-:Y:S01]  /*5980*/  FFMA.FTZ R27, R14, R10, RZ ;  /* 0x0000000a0e1b7223 */ /* 0x000fe200000100ff */
[----:B------:R-:W-:Y:S01]  /*5990*/  LOP3.LUT R26, R26, 0x64006400, RZ, 0xfc, !PT ;  /* 0x640064001a1a7812 */ /* 0x000fe200078efcff */
[----:B------:R-:W-:Y:S01]  /*59a0*/  FFMA.FTZ R37, R31, R24, R36 ;  /* 0x000000181f257223 */ /* 0x000fe20000010024 */
[----:B------:R-:W-:Y:S02]  /*59b0*/  HADD2.F32 R23, -RZ, R23.H1_H1 ;  /* 0x30000017ff177230 */ /* 0x000fe40000004100 */
[----:B------:R-:W-:-:S02]  /*59c0*/  HFMA2 R29, R28, R59.H0_H0, -72, -72 ;  /* 0xd480d4801c1d7431 */ /* 0x000fc4000004003b */
[----:B------:R-:W-:Y:S01]  /*59d0*/  FFMA.FTZ R36, R31, R22, R27 ;  /* 0x000000161f247223 */ /* 0x000fe2000001001b */
[----:B------:R-:W-:Y:S01]  /*59e0*/  FFMA.FTZ R28, R13, R14, RZ ;  /* 0x0000000e0d1c7223 */ /* 0x000fe200000100ff */
[----:B------:R-:W-:Y:S01]  /*59f0*/  FFMA.FTZ R40, R14, R11, RZ ;  /* 0x0000000b0e287223 */ /* 0x000fe200000100ff */
[-C--:B------:R-:W-:Y:S02]  /*5a00*/  HFMA2 R30, R30, R59.reuse.H0_H0, -72, -72 ;  /* 0xd480d4801e1e7431 */ /* 0x080fe4000004003b */
[----:B------:R-:W-:Y:S02]  /*5a10*/  HADD2.F32 R33, -RZ, R29.H0_H0 ;  /* 0x2000001dff217230 */ /* 0x000fe40000004100 */
[-C--:B------:R-:W-:Y:S02]  /*5a20*/  HFMA2 R27, R32, R59.reuse.H0_H0, -72, -72 ;  /* 0xd480d480201b7431 */ /* 0x080fe4000004003b */
[----:B------:R-:W-:Y:S01]  /*5a30*/  FFMA.FTZ R14, R25, R31, R28 ;  /* 0x0000001f190e7223 */ /* 0x000fe2000001001c */
[----:B------:R-:W-:-:S02]  /*5a40*/  HFMA2 R26, R26, R59.H0_H0, -72, -72 ;  /* 0xd480d4801a1a7431 */ /* 0x000fc4000004003b */
[----:B------:R-:W-:Y:S01]  /*5a50*/  FFMA.FTZ R40, R31, R23, R40 ;  /* 0x000000171f287223 */ /* 0x000fe20000010028 */
[----:B------:R-:W-:Y:S02]  /*5a60*/  HADD2.F32 R32, -RZ, R29.H1_H1 ;  /* 0x3000001dff207230 */ /* 0x000fe40000004100 */
[----:B------:R-:W-:Y:S01]  /*5a70*/  FFMA.FTZ R35, R33, R34, R14 ;  /* 0x0000002221237223 */ /* 0x000fe2000001000e */
[----:B------:R-:W-:Y:S02]  /*5a80*/  HADD2.F32 R31, -RZ, R30.H0_H0 ;  /* 0x2000001eff1f7230 */ /* 0x000fe40000004100 */
[--C-:B------:R-:W-:Y:S02]  /*5a90*/  HADD2.F32 R29, -RZ, R27.reuse.H0_H0 ;  /* 0x2000001bff1d7230 */ /* 0x100fe40000004100 */
[----:B------:R-:W-:Y:S02]  /*5aa0*/  HADD2.F32 R28, -RZ, R27.H1_H1 ;  /* 0x3000001bff1c7230 */ /* 0x000fe40000004100 */
[----:B------:R-:W-:Y:S01]  /*5ab0*/  FFMA.FTZ R14, R34, R31, R37 ;  /* 0x0000001f220e7223 */ /* 0x000fe20000010025 */
[----:B------:R-:W-:-:S02]  /*5ac0*/  HADD2.F32 R27, -RZ, R26.H0_H0 ;  /* 0x2000001aff1b7230 */ /* 0x000fc40000004100 */
[----:B------:R-:W-:Y:S01]  /*5ad0*/  FFMA.FTZ R37, R34, R29, R40 ;  /* 0x0000001d22257223 */ /* 0x000fe20000010028 */
[----:B------:R-:W-:Y:S02]  /*5ae0*/  HADD2.F32 R30, -RZ, R30.H1_H1 ;  /* 0x3000001eff1e7230 */ /* 0x000fe40000004100 */
[----:B------:R-:W-:Y:S01]  /*5af0*/  FFMA.FTZ R40, R32, R15, R35 ;  /* 0x0000000f20287223 */ /* 0x000fe20000010023 */
[----:B------:R-:W-:Y:S02]  /*5b00*/  HADD2.F32 R26, -RZ, R26.H1_H1 ;  /* 0x3000001aff1a7230 */ /* 0x000fe40000004100 */
[----:B------:R-:W-:Y:S01]  /*5b10*/  FFMA.FTZ R49, R34, R27, R36 ;  /* 0x0000001b22317223 */ /* 0x000fe20000010024 */
[C---:B------:R-:W-:Y:S01]  /*5b20*/  FFMA.FTZ R56, R15.reuse, R28, R37 ;  /* 0x0000001c0f387223 */ /* 0x040fe20000010025 */
[C---:B------:R-:W-:Y:S01]  /*5b30*/  FFMA.FTZ R39, R15.reuse, R30, R14 ;  /* 0x0000001e0f277223 */ /* 0x040fe2000001000e */
[----:B------:R-:W-:Y:S01]  /*5b40*/  LOP3.LUT R14, R38, 0xf000f, RZ, 0xc0, !PT ;  /* 0x000f000f260e7812 */ /* 0x000fe200078ec0ff */
[----:B------:R-:W-:Y:S01]  /*5b50*/  FFMA.FTZ R49, R15, R26, R49 ;  /* 0x0000001a0f317223 */ /* 0x000fe20000010031 */
[----:B------:R-:W-:Y:S01]  /*5b60*/  LOP3.LUT R15, R41, 0xf000f, RZ, 0xc0, !PT ;  /* 0x000f000f290f7812 */ /* 0x000fe200078ec0ff */
[----:B0-----:R-:W-:Y:S01]  /*5b70*/  HADD2.F32 R58, -RZ, R18.H0_H0 ;  /* 0x20000012ff3a7230 */ /* 0x001fe20000004100 */
[----:B------:R-:W-:-:S02]  /*5b80*/  LOP3.LUT R14, R14, 0x64006400, RZ, 0xfc, !PT ;  /* 0x640064000e0e7812 */ /* 0x000fc400078efcff */
[----:B------:R-:W-:Y:S02]  /*5b90*/  LOP3.LUT R35, R42, 0xf000f, RZ, 0xc0, !PT ;  /* 0x000f000f2a237812 */ /* 0x000fe400078ec0ff */
[----:B------:R-:W-:Y:S01]  /*5ba0*/  LOP3.LUT R36, R44, 0xf000f, RZ, 0xc0, !PT ;  /* 0x000f000f2c247812 */ /* 0x000fe200078ec0ff */
[----:B------:R-:W-:Y:S01]  /*5bb0*/  HADD2 R51, R14, -1032, -1032 ;  /* 0xe408e4080e337430 */ /* 0x000fe20000000000 */
[----:B------:R-:W-:Y:S01]  /*5bc0*/  LOP3.LUT R34, R15, 0x64006400, RZ, 0xfc, !PT ;  /* 0x640064000f227812 */ /* 0x000fe200078efcff */
[----:B------:R-:W-:Y:S01]  /*5bd0*/  HADD2.F32 R15, -RZ, R18.H1_H1 ;  /* 0x30000012ff0f7230 */ /* 0x000fe20000004100 */
[----:B------:R-:W-:Y:S01]  /*5be0*/  LOP3.LUT R35, R35, 0x64006400, RZ, 0xfc, !PT ;  /* 0x6400640023237812 */ /* 0x000fe200078efcff */
[----:B------:R-:W-:Y:S01]  /*5bf0*/  HADD2.F32 R14, -RZ, R19.H0_H0 ;  /* 0x20000013ff0e7230 */ /* 0x000fe20000004100 */
[----:B------:R-:W-:Y:S01]  /*5c00*/  LOP3.LUT R36, R36, 0x64006400, RZ, 0xfc, !PT ;  /* 0x6400640024247812 */ /* 0x000fe200078efcff */
[----:B------:R-:W-:Y:S02]  /*5c10*/  HADD2 R53, R34, -1032, -1032 ;  /* 0xe408e40822357430 */ /* 0x000fe40000000000 */
[----:B------:R-:W-:-:S02]  /*5c20*/  HADD2.F32 R37, -RZ, R51.H0_H0 ;  /* 0x20000033ff257230 */ /* 0x000fc40000004100 */
[----:B------:R-:W-:Y:S01]  /*5c30*/  HADD2 R48, R35, -1032, -1032 ;  /* 0xe408e40823307430 */ /* 0x000fe20000000000 */
[----:B------:R-:W-:Y:S01]  /*5c40*/  LOP3.LUT R41, R41, 0xf000f0, RZ, 0xc0, !PT ;  /* 0x00f000f029297812 */ /* 0x000fe200078ec0ff */
[----:B------:R-:W-:Y:S02]  /*5c50*/  HADD2 R46, R36, -1032, -1032 ;  /* 0xe408e408242e7430 */ /* 0x000fe40000000000 */
[----:B------:R-:W-:Y:S02]  /*5c60*/  HADD2.F32 R36, -RZ, R53.H0_H0 ;  /* 0x20000035ff247230 */ /* 0x000fe40000004100 */
[----:B------:R-:W-:Y:S01]  /*5c70*/  FFMA.FTZ R45, R37, R58, R40 ;  /* 0x0000003a252d7223 */ /* 0x000fe20000010028 */
[----:B------:R-:W-:Y:S01]  /*5c80*/  HADD2.F32 R35, -RZ, R48.H0_H0 ;  /* 0x20000030ff237230 */ /* 0x000fe20000004100 */
[----:B------:R-:W-:Y:S01]  /*5c90*/  LOP3.LUT R38, R38, 0xf000f0, RZ, 0xc0, !PT ;  /* 0x00f000f026267812 */ /* 0x000fe200078ec0ff */
[----:B------:R-:W-:Y:S02]  /*5ca0*/  HADD2.F32 R34, -RZ, R46.H0_H0 ;  /* 0x2000002eff227230 */ /* 0x000fe40000004100 */
[----:B------:R-:W-:Y:S01]  /*5cb0*/  FFMA.FTZ R18, R58, R36, R39 ;  /* 0x000000243a127223 */ /* 0x000fe20000010027 */
[----:B------:R-:W-:Y:S01]  /*5cc0*/  HADD2.F32 R40, -RZ, R51.H1_H1 ;  /* 0x30000033ff287230 */ /* 0x000fe20000004100 */
[----:B------:R-:W-:Y:S01]  /*5cd0*/  LOP3.LUT R51, R42, 0xf000f0, RZ, 0xc0, !PT ;  /* 0x00f000f02a337812 */ /* 0x000fe200078ec0ff */
[----:B------:R-:W-:Y:S01]  /*5ce0*/  HADD2.F32 R39, -RZ, R53.H1_H1 ;  /* 0x30000035ff277230 */ /* 0x000fe20000004100 */
[----:B------:R-:W-:Y:S01]  /*5cf0*/  LOP3.LUT R53, R44, 0xf000f0, RZ, 0xc0, !PT ;  /* 0x00f000f02c357812 */ /* 0x000fe200078ec0ff */
[C---:B------:R-:W-:Y:S01]  /*5d00*/  FFMA.FTZ R47, R58.reuse, R35, R56 ;  /* 0x000000233a2f7223 */ /* 0x040fe20000010038 */
        /* <DEDUP_REMOVED lines=12> */
[----:B------:R-:W-:Y:S02]  /*5dd0*/  HADD2.F32 R58, -RZ, R46.H1_H1 ;  /* 0x3000002eff3a7230 */ /* 0x000fe40000004100 */
[----:B------:R-:W-:Y:S01]  /*5de0*/  FFMA.FTZ R46, R40, R15, R45 ;  /* 0x0000000f282e7223 */ /* 0x000fe2000001002d */
[----:B------:R-:W-:-:S02]  /*5df0*/  HADD2.F32 R57, -RZ, R44.H0_H0 ;  /* 0x2000002cff397230 */ /* 0x000fc40000004100 */
[C---:B------:R-:W-:Y:S01]  /*5e00*/  FFMA.FTZ R45, R15.reuse, R39, R18 ;  /* 0x000000270f2d7223 */ /* 0x040fe20000010012 */
[----:B------:R-:W-:Y:S02]  /*5e10*/  HADD2.F32 R51, -RZ, R59.H0_H0 ;  /* 0x2000003bff337230 */ /* 0x000fe40000004100 */
        /* <DEDUP_REMOVED lines=8> */
[----:B------:R-:W-:Y:S02]  /*5ea0*/  HADD2.F32 R47, -RZ, R42.H1_H1 ;  /* 0x3000002aff2f7230 */ /* 0x000fe40000004100 */
[----:B------:R-:W-:Y:S01]  /*5eb0*/  FFMA.FTZ R62, R14, R53, R62 ;  /* 0x000000350e3e7223 */ /* 0x000fe2000001003e */
[----:B------:R-:W-:Y:S02]  /*5ec0*/  HADD2.F32 R46, -RZ, R59.H1_H1 ;  /* 0x3000003bff2e7230 */ /* 0x000fe40000004100 */
[----:B------:R-:W-:Y:S01]  /*5ed0*/  FFMA.FTZ R18, R49, R19, R18 ;  /* 0x0000001331127223 */ /* 0x000fe20000010012 */
[--C-:B------:R-:W-:Y:S02]  /*5ee0*/  HADD2.F32 R45, -RZ, R50.reuse.H0_H0 ;  /* 0x20000032ff2d7230 */ /* 0x100fe40000004100 */
[----:B------:R-:W-:Y:S01]  /*5ef0*/  FFMA.FTZ R15, R19, R48, R60 ;  /* 0x00000030130f7223 */ /* 0x000fe2000001003c */
[----:B------:R-:W-:-:S02]  /*5f00*/  HADD2.F32 R44, -RZ, R50.H1_H1 ;  /* 0x30000032ff2c7230 */ /* 0x000fc40000004100 */
[C---:B------:R-:W-:Y:S01]  /*5f10*/  FFMA.FTZ R59, R19.reuse, R47, R62 ;  /* 0x0000002f133b7223 */ /* 0x040fe2000001003e */
[--C-:B------:R-:W-:Y:S02]  /*5f20*/  HADD2.F32 R42, -RZ, R52.reuse.H0_H0 ;  /* 0x20000034ff2a7230 */ /* 0x100fe40000004100 */
[----:B------:R-:W-:Y:S01]  /*5f30*/  FFMA.FTZ R14, R19, R46, R61 ;  /* 0x0000002e130e7223 */ /* 0x000fe2000001003d */
[----:B------:R-:W-:Y:S02]  /*5f40*/  HADD2.F32 R41, -RZ, R52.H1_H1 ;  /* 0x30000034ff297230 */ /* 0x000fe40000004100 */
[----:B------:R-:W-:Y:S01]  /*5f50*/  FMUL.FTZ R18, R45, R18 ;  /* 0x000000122d127220 */ /* 0x000fe20000410000 */
[----:B------:R-:W-:Y:S01]  /*5f60*/  FMUL.FTZ R15, R44, R15 ;  /* 0x0000000f2c0f7220 */ /* 0x000fe20000410000 */
[----:B------:R-:W-:Y:S01]  /*5f70*/  FMUL.FTZ R59, R42, R59 ;  /* 0x0000003b2a3b7220 */ /* 0x000fe20000410000 */
[----:B------:R-:W-:Y:S02]  /*5f80*/  FMUL.FTZ R14, R41, R14 ;  /* 0x0000000e290e7220 */ /* 0x000fe40000410000 */
[----:B------:R-:W-:-:S02]  /*5f90*/  F2FP.F16.F32.PACK_AB R18, RZ, R18 ;  /* 0x00000012ff12723e */ /* 0x000fc400000000ff */
        /* <DEDUP_REMOVED lines=38> */
[--C-:B------:R-:W-:Y:S02]  /*6200*/  HADD2.F32 R18, -RZ, R19.reuse.H0_H0 ;  /* 0x20000013ff127230 */ /* 0x100fe40000004100 */
        /* <DEDUP_REMOVED lines=135> */
.L_x_238:
[----:B------:R-:W-:Y:S01]  /*6a80*/  UIADD3 UR5, UPT, UPT, UR5, 0x20, URZ ;  /* 0x0000002005057890 */ /* 0x000fe2000fffe0ff */
[----:B------:R-:W-:Y:S01]  /*6a90*/  MOV R11, UR16 ;  /* 0x00000010000b7c02 */ /* 0x000fe20008000f00 */
[----:B------:R-:W-:Y:S01]  /*6aa0*/  UIADD3 UR4, UPT, UPT, UR4, 0x40, URZ ;  /* 0x0000004004047890 */ /* 0x000fe2000fffe0ff */
[----:B------:R-:W-:Y:S01]  /*6ab0*/  IADD3 R20, P0, PT, R20, 0x80, RZ ;  /* 0x0000008014147810 */ /* 0x000fe20007f1e0ff */
[----:B------:R-:W-:Y:S02]  /*6ac0*/  UISETP.GE.AND UP0, UPT, UR5, UR8, UPT ;  /* 0x000000080500728c */ /* 0x000fe4000bf06270 */
[----:B------:R-:W-:Y:S01]  /*6ad0*/  IMAD.WIDE R16, R11, 0x4, R16 ;  /* 0x000000040b107825 */ /* 0x000fe200078e0210 */
[----:B------:R-:W-:-:S06]  /*6ae0*/  IADD3.X R21, PT, PT, RZ, R21, RZ, P0, !PT ;  /* 0x00000015ff157210 */ /* 0x000fcc00007fe4ff */
[----:B------:R-:W-:Y:S05]  /*6af0*/  BRA.U !UP0, `(.L_x_239) ;  /* 0xffffffb108047547 */ /* 0x000fea000b83ffff */
[----:B------:R-:W-:-:S05]  /*6b00*/  MOV R11, UR16 ;  /* 0x00000010000b7c02 */ /* 0x000fca0008000f00 */
[----:B------:R-:W-:-:S07]  /*6b10*/  IMAD.WIDE R54, R11, 0x10, R54 ;  /* 0x000000100b367825 */ /* 0x000fce00078e0236 */
.L_x_234:
        /* <DEDUP_REMOVED lines=12> */
.L_x_242:
[----:B------:R-:W-:Y:S02]  /*6be0*/  ISETP.NE.AND P0, PT, R43, UR5, PT ;  /* 0x000000052b007c0c */ /* 0x000fe4000bf05270 */
[----:B------:R-:W-:Y:S02]  /*6bf0*/  MOV R10, UR9 ;  /* 0x00000009000a7c02 */ /* 0x000fe40008000f00 */
[----:B------:R-:W-:-:S09]  /*6c00*/  MOV R11, UR7 ;  /* 0x00000007000b7c02 */ /* 0x000fd20008000f00 */
[C---:B------:R-:W-:Y:S01]  /*6c10*/  @!P0 LEA R12, R9.reuse, R1, 0x3 ;  /* 0x00000001090c8211 */ /* 0x040fe200078e18ff */
[----:B------:R-:W2:Y:S05]  /*6c20*/  @!P0 LDG.E.U16.CONSTANT R10, desc[UR14][R10.64] ;  /* 0x0000000e0a0a8981 */ /* 0x000eaa000c1e9500 */
[----:B------:R-:W3:Y:S01]  /*6c30*/  @!P0 LDL.64 R12, [R12+0x8] ;  /* 0x000008000c0c8983 */ /* 0x000ee20000100a00 */
[----:B------:R-:W0:Y:S01]  /*6c40*/  S2UR UR18, SR_CTAID.Y ;  /* 0x00000000001279c3 */ /* 0x000e220000002600 */
[----:B------:R-:W-:-:S04]  /*6c50*/  @!P0 IADD3 R14, PT, PT, R9, 0x1, RZ ;  /* 0x00000001090e8810 */ /* 0x000fc80007ffe0ff */
        /* <DEDUP_REMOVED lines=10> */
[----:B------:R-:W-:Y:S01]  /*6d00*/  HFMA2 R32, -RZ, RZ, 0, 0.25 ;  /* 0x00003400ff207431 */ /* 0x000fe200000001ff */
[----:B------:R-:W-:Y:S01]  /*6d10*/  MOV R33, 0x2c00 ;  /* 0x00002c0000217802 */ /* 0x000fe20000000f00 */
[----:B------:R-:W-:Y:S01]  /*6d20*/  HFMA2 R48, -RZ, RZ, 0, 0.015625 ;  /* 0x00002400ff307431 */ /* 0x000fe200000001ff */
[----:B------:R-:W-:Y:S01]  /*6d30*/  UISETP.NE.AND UP0, UPT, UR6, 0x1, UPT ;  /* 0x000000010600788c */ /* 0x000fe2000bf05270 */
[C---:B--2---:R-:W-:Y:S02]  /*6d40*/  LOP3.LUT R10, R12.reuse, 0xc000c, RZ, 0xc0, !PT ;  /* 0x000c000c0c0a7812 */ /* 0x044fe400078ec0ff */
[----:B------:R-:W-:Y:S02]  /*6d50*/  SHF.R.U32.HI R45, RZ, 0x8, R12 ;  /* 0x00000008ff2d7819 */ /* 0x000fe4000001160c */
[C---:B------:R-:W-:Y:S02]  /*6d60*/  LOP3.LUT R17, R12.reuse, 0x300030, RZ, 0xc0, !PT ;  /* 0x003000300c117812 */ /* 0x040fe400078ec0ff */
[----:B------:R-:W-:-:S02]  /*6d70*/  LOP3.LUT R37, R12, 0xc000c0, RZ, 0xc0, !PT ;  /* 0x00c000c00c257812 */ /* 0x000fc400078ec0ff */
[----:B------:R-:W-:Y:S02]  /*6d80*/  LOP3.LUT R41, R12, 0x30003, RZ, 0xc0, !PT ;  /* 0x000300030c297812 */ /* 0x000fe400078ec0ff */
[----:B------:R-:W-:Y:S02]  /*6d90*/  LOP3.LUT R12, R13, 0xc000c, RZ, 0xc0, !PT ;  /* 0x000c000c0d0c7812 */ /* 0x000fe400078ec0ff */
[C---:B------:R-:W-:Y:S02]  /*6da0*/  LOP3.LUT R16, R14.reuse, 0xc000c, RZ, 0xc0, !PT ;  /* 0x000c000c0e107812 */ /* 0x040fe400078ec0ff */
[----:B------:R-:W-:Y:S02]  /*6db0*/  SHF.R.U32.HI R49, RZ, 0x8, R14 ;  /* 0x00000008ff317819 */ /* 0x000fe4000001160e */
[C---:B------:R-:W-:Y:S02]  /*6dc0*/  LOP3.LUT R25, R14.reuse, 0x300030, RZ, 0xc0, !PT ;  /* 0x003000300e197812 */ /* 0x040fe400078ec0ff */
[----:B------:R-:W-:-:S02]  /*6dd0*/  LOP3.LUT R35, R14, 0xc000c0, RZ, 0xc0, !PT ;  /* 0x00c000c00e237812 */ /* 0x000fc400078ec0ff */
[----:B------:R-:W-:Y:S02]  /*6de0*/  LOP3.LUT R40, R14, 0x30003, RZ, 0xc0, !PT ;  /* 0x000300030e287812 */ /* 0x000fe400078ec0ff */
[----:B------:R-:W-:Y:S02]  /*6df0*/  LOP3.LUT R14, R15, 0xc000c, RZ, 0xc0, !PT ;  /* 0x000c000c0f0e7812 */ /* 0x000fe400078ec0ff */
[----:B------:R-:W-:Y:S02]  /*6e00*/  SHF.R.U32.HI R47, RZ, 0x8, R13 ;  /* 0x00000008ff2f7819 */ /* 0x000fe4000001160d */
[C---:B------:R-:W-:Y:S02]  /*6e10*/  LOP3.LUT R19, R13.reuse, 0x300030, RZ, 0xc0, !PT ;  /* 0x003000300d137812 */ /* 0x040fe400078ec0ff */
[C---:B------:R-:W-:Y:S02]  /*6e20*/  LOP3.LUT R34, R13.reuse, 0xc000c0, RZ, 0xc0, !PT ;  /* 0x00c000c00d227812 */ /* 0x040fe400078ec0ff */
[----:B------:R-:W-:-:S02]  /*6e30*/  LOP3.LUT R39, R13, 0x30003, RZ, 0xc0, !PT ;  /* 0x000300030d277812 */ /* 0x000fc400078ec0ff */
[----:B------:R-:W-:Y:S02]  /*6e40*/  LOP3.LUT R11, R10, 0x64006400, RZ, 0xfc, !PT ;  /* 0x640064000a0b7812 */ /* 0x000fe400078efcff */
[----:B------:R-:W-:Y:S02]  /*6e50*/  LOP3.LUT R13, R12, 0x64006400, RZ, 0xfc, !PT ;  /* 0x640064000c0d7812 */ /* 0x000fe400078efcff */
[----:B------:R-:W-:Y:S01]  /*6e60*/  LOP3.LUT R12, R45, 0xc000c, RZ, 0xc0, !PT ;  /* 0x000c000c2d0c7812 */ /* 0x000fe200078ec0ff */
[----:B------:R-:W-:Y:S01]  /*6e70*/  HFMA2 R10, R11, R32.H0_H0, -258, -258 ;  /* 0xdc08dc080b0a7431 */ /* 0x000fe20000040020 */
[----:B------:R-:W-:Y:S02]  /*6e80*/  SHF.R.U32.HI R51, RZ, 0x8, R15 ;  /* 0x00000008ff337819 */ /* 0x000fe4000001160f */
[C---:B------:R-:W-:Y:S02]  /*6e90*/  LOP3.LUT R27, R15.reuse, 0x300030, RZ, 0xc0, !PT ;  /* 0x003000300f1b7812 */ /* 0x040fe400078ec0ff */
[----:B------:R-:W-:-:S02]  /*6ea0*/  LOP3.LUT R36, R15, 0xc000c0, RZ, 0xc0, !PT ;  /* 0x00c000c00f247812 */ /* 0x000fc400078ec0ff */
[----:B------:R-:W-:Y:S02]  /*6eb0*/  LOP3.LUT R38, R15, 0x30003, RZ, 0xc0, !PT ;  /* 0x000300030f267812 */ /* 0x000fe400078ec0ff */
[----:B------:R-:W-:Y:S02]  /*6ec0*/  LOP3.LUT R21, R14, 0x64006400, RZ, 0xfc, !PT ;  /* 0x640064000e157812 */ /* 0x000fe400078efcff */
[----:B------:R-:W-:Y:S02]  /*6ed0*/  LOP3.LUT R15, R16, 0x64006400, RZ, 0xfc, !PT ;  /* 0x64006400100f7812 */ /* 0x000fe400078efcff */
[----:B------:R-:W-:Y:S02]  /*6ee0*/  LOP3.LUT R14, R47, 0xc000c, RZ, 0xc0, !PT ;  /* 0x000c000c2f0e7812 */ /* 0x000fe400078ec0ff */
[----:B------:R-:W-:Y:S02]  /*6ef0*/  LOP3.LUT R16, R49, 0xc000c, RZ, 0xc0, !PT ;  /* 0x000c000c31107812 */ /* 0x000fe400078ec0ff */
[----:B------:R-:W-:Y:S01]  /*6f00*/  LOP3.LUT R11, R12, 0x64006400, RZ, 0xfc, !PT ;  /* 0x640064000c0b7812 */ /* 0x000fe200078efcff */
[----:B------:R-:W-:Y:S01]  /*6f10*/  HFMA2 R12, R13, R32.H0_H0, -258, -258 ;  /* 0xdc08dc080d0c7431 */ /* 0x000fe20000040020 */
        /* <DEDUP_REMOVED lines=14> */
[----:B------:R-:W0:Y:S01]  /*7000*/  LDS.128 R20, [UR4+-0x100] ;  /* 0xffff0004ff147984 */ /* 0x000e220008000c00 */
[----:B------:R-:W-:Y:S01]  /*7010*/  LOP3.LUT R15, R47, 0x300030, RZ, 0xc0, !PT ;  /* 0x003000302f0f7812 */ /* 0x000fe200078ec0ff */
[----:B------:R-:W-:Y:S01]  /*7020*/  HFMA2 R11, R24, R33.H0_H0, -66, -66 ;  /* 0xd420d420180b7431 */ /* 0x000fe20000040021 */
[----:B------:R-:W-:-:S02]  /*7030*/  LOP3.LUT R17, R49, 0x300030, RZ, 0xc0, !PT ;  /* 0x0030003031117812 */ /* 0x000fc400078ec0ff */
        /* <DEDUP_REMOVED lines=13> */
[----:B------:R-:W-:Y:S01]  /*7110*/  LOP3.LUT R59, R34, 0x64006400, RZ, 0xfc, !PT ;  /* 0x64006400223b7812 */ /* 0x000fe200078efcff */
[----:B------:R-:W-:Y:S01]  /*7120*/  HFMA2 R34, R57, R48.H0_H0, -18, -18 ;  /* 0xcc80cc8039227431 */ /* 0x000fe20000040030 */
        /* <DEDUP_REMOVED lines=9> */
[----:B------:R-:W1:Y:S01]  /*71c0*/  LDS.128 R24, [UR4+-0xf0] ;  /* 0xffff1004ff187984 */ /* 0x000e620008000c00 */
[----:B------:R-:W-:Y:S01]  /*71d0*/  LOP3.LUT R39, R40, 0x64006400, RZ, 0xfc, !PT ;  /* 0x6400640028277812 */ /* 0x000fe200078efcff */
[----:B------:R-:W-:Y:S01]  /*71e0*/  HFMA2 R17, R44, R33.H0_H0, -66, -66 ;  /* 0xd420d4202c117431 */ /* 0x000fe20000040021 */
[----:B------:R-:W-:Y:S01]  /*71f0*/  LOP3.LUT R61, R42, 0x64006400, RZ, 0xfc, !PT ;  /* 0x640064002a3d7812 */ /* 0x000fe200078efcff */
[----:B------:R-:W-:Y:S01]  /*7200*/  HFMA2 R42, R35, R48.H0_H0, -18, -18 ;  /* 0xcc80cc80232a7431 */ /* 0x000fe20000040030 */
[----:B------:R-:W-:Y:S01]  /*7210*/  LOP3.LUT R45, R45, 0x30003, RZ, 0xc0, !PT ;  /* 0x000300032d2d7812 */ /* 0x000fe200078ec0ff */
[----:B------:R-:W-:Y:S01]  /*7220*/  HADD2 R35, R41, -1026, -1026 ;  /* 0xe402e40229237430 */ /* 0x000fe20000000000 */
[C---:B------:R-:W-:Y:S01]  /*7230*/  LOP3.LUT R40, R49.reuse, 0xc000c0, RZ, 0xc0, !PT ;  /* 0x00c000c031287812 */ /* 0x040fe200078ec0ff */
[----:B------:R-:W-:Y:S01]  /*7240*/  HADD2 R39, R39, -1026, -1026 ;  /* 0xe402e40227277430 */ /* 0x000fe20000000000 */
[----:B------:R-:W-:Y:S01]  /*7250*/  LOP3.LUT R49, R49, 0x30003, RZ, 0xc0, !PT ;  /* 0x0003000331317812 */ /* 0x000fe200078ec0ff */
[----:B------:R-:W-:Y:S01]  /*7260*/  HADD2 R41, R53, -1026, -1026 ;  /* 0xe402e40235297430 */ /* 0x000fe20000000000 */
[----:B------:R-:W-:Y:S01]  /*7270*/  LOP3.LUT R51, R51, 0x30003, RZ, 0xc0, !PT ;  /* 0x0003000333337812 */ /* 0x000fe200078ec0ff */
[----:B0-----:R-:W-:-:S02]  /*7280*/  HFMA2 R53, R35, R20, RZ ;  /* 0x0000001423357231 */ /* 0x001fc400000000ff */
[----:B------:R-:W-:Y:S02]  /*7290*/  HFMA2 R44, R57, R48.H0_H0, -18, -18 ;  /* 0xcc80cc80392c7431 */ /* 0x000fe40000040030 */
[-C--:B------:R-:W-:Y:S02]  /*72a0*/  HFMA2 R57, R39, R20.reuse, RZ ;  /* 0x0000001427397231 */ /* 0x080fe400000000ff */
[----:B------:R-:W-:Y:S01]  /*72b0*/  HADD2 R37, R37, -1026, -1026 ;  /* 0xe402e40225257430 */ /* 0x000fe20000000000 */
[----:B------:R-:W-:Y:S01]  /*72c0*/  LOP3.LUT R45, R45, 0x64006400, RZ, 0xfc, !PT ;  /* 0x640064002d2d7812 */ /* 0x000fe200078efcff */
[-C--:B------:R-:W-:Y:S01]  /*72d0*/  HFMA2 R58, R41, R20.reuse, RZ.H0_H0 ;  /* 0x00000014293a7231 */ /* 0x080fe200000400ff */
[----:B------:R-:W-:Y:S01]  /*72e0*/  LOP3.LUT R63, R36, 0x64006400, RZ, 0xfc, !PT ;  /* 0x64006400243f7812 */ /* 0x000fe200078efcff */
[----:B------:R-:W-:Y:S02]  /*72f0*/  HFMA2 R56, R37, R20, RZ.H0_H0 ;  /* 0x0000001425387231 */ /* 0x000fe400000400ff */
[----:B------:R-:W-:-:S02]  /*7300*/  HFMA2 R53, R10, R21, R53 ;  /* 0x000000150a357231 */ /* 0x000fc40000000035 */
[-C--:B------:R-:W-:Y:S02]  /*7310*/  HFMA2 R58, R16, R21.reuse, R58 ;  /* 0x00000015103a7231 */ /* 0x080fe4000000003a */
[-C--:B------:R-:W-:Y:S02]  /*7320*/  HFMA2 R57, R14, R21.reuse, R57 ;  /* 0x000000150e397231 */ /* 0x080fe40000000039 */
[----:B------:R-:W-:Y:S01]  /*7330*/  HFMA2 R20, R12, R21, R56 ;  /* 0x000000150c147231 */ /* 0x000fe20000000038 */
[----:B------:R-:W-:Y:S01]  /*7340*/  LOP3.LUT R56, R51, 0x64006400, RZ, 0xfc, !PT ;  /* 0x6400640033387812 */ /* 0x000fe200078efcff */
[-C--:B------:R-:W-:Y:S01]  /*7350*/  HFMA2 R58, R17, R22.reuse, R58 ;  /* 0x00000016113a7231 */ /* 0x080fe2000000003a */
[----:B------:R-:W-:Y:S01]  /*7360*/  LOP3.LUT R47, R47, 0x30003, RZ, 0xc0, !PT ;  /* 0x000300032f2f7812 */ /* 0x000fe200078ec0ff */
[-C--:B------:R-:W-:Y:S02]  /*7370*/  HFMA2 R20, R13, R22.reuse, R20 ;  /* 0x000000160d147231 */ /* 0x080fe40000000014 */
[----:B------:R-:W-:-:S02]  /*7380*/  HFMA2 R53, R11, R22, R53 ;  /* 0x000000160b357231 */ /* 0x000fc40000000035 */
[----:B------:R-:W-:Y:S02]  /*7390*/  HADD2 R51, R45, -1026, -1026 ;  /* 0xe402e4022d337430 */ /* 0x000fe40000000000 */
[----:B------:R-:W-:Y:S01]  /*73a0*/  HFMA2 R21, R15, R22, R57 ;  /* 0x000000160f157231 */ /* 0x000fe20000000039 */
[----:B------:R-:W-:Y:S01]  /*73b0*/  LOP3.LUT R22, R49, 0x64006400, RZ, 0xfc, !PT ;  /* 0x6400640031167812 */ /* 0x000fe200078efcff */
[-C--:B------:R-:W-:Y:S01]  /*73c0*/  HFMA2 R36, R59, R48.reuse.H0_H0, -18, -18 ;  /* 0xcc80cc803b247431 */ /* 0x080fe20000040030 */
[----:B------:R-:W-:Y:S01]  /*73d0*/  LOP3.LUT R59, R40, 0x64006400, RZ, 0xfc, !PT ;  /* 0x64006400283b7812 */ /* 0x000fe200078efcff */
[----:B------:R-:W-:Y:S01]  /*73e0*/  HFMA2 R40, R63, R48.H0_H0, -18, -18 ;  /* 0xcc80cc803f287431 */ /* 0x000fe20000040030 */
[----:B------:R-:W-:Y:S01]  /*73f0*/  LOP3.LUT R47, R47, 0x64006400, RZ, 0xfc, !PT ;  /* 0x640064002f2f7812 */ /* 0x000fe200078efcff */
[----:B------:R-:W-:Y:S02]  /*7400*/  HFMA2 R53, R34, R23, R53 ;  /* 0x0000001722357231 */ /* 0x000fe40000000035 */
[----:B------:R-:W-:-:S02]  /*7410*/  HADD2 R45, R22, -1026, -1026 ;  /* 0xe402e402162d7430 */ /* 0x000fc40000000000 */
[-C--:B------:R-:W-:Y:S02]  /*7420*/  HFMA2 R21, R38, R23.reuse, R21 ;  /* 0x0000001726157231 */ /* 0x080fe40000000015 */
[-C--:B------:R-:W-:Y:S02]  /*7430*/  HFMA2 R20, R36, R23.reuse, R20 ;  /* 0x0000001724147231 */ /* 0x080fe40000000014 */
[----:B------:R-:W-:Y:S02]  /*7440*/  HFMA2 R58, R40, R23, R58 ;  /* 0x00000017283a7231 */ /* 0x000fe4000000003a */
[----:B------:R-:W-:Y:S02]  /*7450*/  HADD2 R49, R47, -1026, -1026 ;  /* 0xe402e4022f317430 */ /* 0x000fe40000000000 */
[----:B-1----:R-:W-:Y:S02]  /*7460*/  HFMA2 R53, R51, R24, R53 ;  /* 0x0000001833357231 */ /* 0x002fe40000000035 */
[----:B------:R-:W-:-:S02]  /*7470*/  HADD2 R47, R56, -1026, -1026 ;  /* 0xe402e402382f7430 */ /* 0x000fc40000000000 */
[-C--:B------:R-:W-:Y:S02]  /*7480*/  HFMA2 R21, R45, R24.reuse, R21 ;  /* 0x000000182d157231 */ /* 0x080fe40000000015 */
[----:B------:R-:W-:Y:S02]  /*7490*/  HFMA2 R20, R49, R24, R20 ;  /* 0x0000001831147231 */ /* 0x000fe40000000014 */
[----:B------:R-:W-:Y:S02]  /*74a0*/  HFMA2 R33, R46, R33.H0_H0, -66, -66 ;  /* 0xd420d4202e217431 */ /* 0x000fe40000040021 */
[----:B------:R-:W-:Y:S02]  /*74b0*/  HFMA2 R46, R59, R48.H0_H0, -18, -18 ;  /* 0xcc80cc803b2e7431 */ /* 0x000fe40000040030 */
[----:B------:R-:W-:Y:S02]  /*74c0*/  HFMA2 R53, R18, R25, R53 ;  /* 0x0000001912357231 */ /* 0x000fe40000000035 */
[----:B------:R-:W-:-:S02]  /*74d0*/  HFMA2 R58, R47, R24, R58 ;  /* 0x000000182f3a7231 */ /* 0x000fc4000000003a */
[-C--:B------:R-:W-:Y:S02]  /*74e0*/  HFMA2 R23, R30, R25.reuse, R21 ;  /* 0x000000191e177231 */ /* 0x080fe40000000015 */
[-C--:B------:R-:W-:Y:S02]  /*74f0*/  HFMA2 R20, R28, R25.reuse, R20 ;  /* 0x000000191c147231 */ /* 0x080fe40000000014 */
[----:B------:R-:W-:Y:S02]  /*7500*/  HFMA2 R58, R32, R25, R58 ;  /* 0x00000019203a7231 */ /* 0x000fe4000000003a */
[-C--:B------:R-:W-:Y:S02]  /*7510*/  HFMA2 R22, R29, R26.reuse, R20 ;  /* 0x0000001a1d167231 */ /* 0x080fe40000000014 */
[----:B------:R-:W-:Y:S02]  /*7520*/  HFMA2 R21, R19, R26, R53 ;  /* 0x0000001a13157231 */ /* 0x000fe40000000035 */
[----:B------:R-:W-:-:S02]  /*7530*/  HFMA2 R48, R61, R48.H0_H0, -18, -18 ;  /* 0xcc80cc803d307431 */ /* 0x000fc40000040030 */
[-C--:B------:R-:W-:Y:S02]  /*7540*/  HFMA2 R23, R31, R26.reuse, R23 ;  /* 0x0000001a1f177231 */ /* 0x080fe40000000017 */
[----:B------:R-:W-:Y:S02]  /*7550*/  HFMA2 R24, R33, R26, R58 ;  /* 0x0000001a21187231 */ /* 0x000fe4000000003a */
[-C--:B------:R-:W-:Y:S02]  /*7560*/  HFMA2 R22, R44, R27.reuse, R22 ;  /* 0x0000001b2c167231 */ /* 0x080fe40000000016 */
[-C--:B------:R-:W-:Y:S02]  /*7570*/  HFMA2 R24, R48, R27.reuse, R24 ;  /* 0x0000001b30187231 */ /* 0x080fe40000000018 */
[----:B------:R-:W-:Y:S02]  /*7580*/  HFMA2 R21, R42, R27, R21 ;  /* 0x0000001b2a157231 */ /* 0x000fe40000000015 */
[----:B------:R-:W-:-:S02]  /*7590*/  HADD2 R22, R22.H0_H0, R22.H1_H1 ;  /* 0x3000001616167230 */ /* 0x000fc40000000800 */
[----:B------:R-:W-:Y:S02]  /*75a0*/  HFMA2 R23, R46, R27, R23 ;  /* 0x0000001b2e177231 */ /* 0x000fe40000000017 */
[----:B------:R-:W-:Y:S02]  /*75b0*/  HADD2 R24, R24.H0_H0, R24.H1_H1 ;  /* 0x3000001818187230 */ /* 0x000fe40000000800 */
[----:B------:R-:W-:Y:S02]  /*75c0*/  HADD2 R21, R21.H0_H0, R21.H1_H1 ;  /* 0x3000001515157230 */ /* 0x000fe40000000800 */
[----:B------:R-:W-:-:S03]  /*75d0*/  HADD2 R23, R23.H0_H0, R23.H1_H1 ;  /* 0x3000001717177230 */ /* 0x000fc60000000800 */
[----:B------:R-:W-:Y:S02]  /*75e0*/  PRMT R21, R21, 0x5410, R22 ;  /* 0x0000541015157816 */ /* 0x000fe40000000016 */
[----:B------:R-:W-:-:S03]  /*75f0*/  PRMT R23, R23, 0x5410, R24 ;  /* 0x0000541017177816 */ /* 0x000fc60000000018 */
[----:B------:R-:W-:Y:S02]  /*7600*/  HFMA2 R8, R21, R50, R8 ;  /* 0x0000003215087231 */ /* 0x000fe40000000008 */
        /* <DEDUP_REMOVED lines=24> */
[----:B------:R-:W-:Y:S02]  /*7790*/  HFMA2 R22, R29, R26, R56 ;  /* 0x0000001a1d167231 */ /* 0x000fe40000000038 */
[----:B------:R-:W-:Y:S02]  /*77a0*/  HFMA2 R57, R38, R23, R57 ;  /* 0x0000001726397231 */ /* 0x000fe40000000039 */
[----:B------:R-:W-:Y:S02]  /*77b0*/  HFMA2 R22, R44, R27, R22 ;  /* 0x0000001b2c167231 */ /* 0x000fe40000000016 */
[----:B------:R-:W-:Y:S02]  /*77c0*/  HFMA2 R53, R51, R24, R53 ;  /* 0x0000001833357231 */ /* 0x000fe40000000035 */
[----:B------:R-:W-:-:S02]  /*77d0*/  HADD2 R22, R22.H0_H0, R22.H1_H1 ;  /* 0x3000001616167230 */ /* 0x000fc40000000800 */
        /* <DEDUP_REMOVED lines=103> */
.L_x_241:
        /* <DEDUP_REMOVED lines=8> */
.L_x_240:
        /* <DEDUP_REMOVED lines=9> */
[----:B-1----:R-:W-:Y:S01]  /*7f60*/  IMAD.WIDE R12, R9, 0x2, R12 ;  /* 0x00000002090c7825 */ /* 0x002fe200078e020c */
[----:B------:R-:W-:-:S05]  /*7f70*/  MOV R9, R8 ;  /* 0x0000000800097202 */ /* 0x000fca0000000f00 */
[----:B------:R0:W-:Y:S01]  /*7f80*/  ATOM.E.ADD.F16x2.RN.STRONG.GPU P0, RZ, desc[UR14][R12.64], R9 ;  /* 0x800000090cff79a2 */ /* 0x0001e2000c10e10e */
[----:B------:R-:W-:Y:S01]  /*7f90*/  BSSY.RECONVERGENT B0, `(.L_x_243) ;  /* 0x0000010000007945 */ /* 0x000fe20003800200 */
[----:B------:R-:W-:-:S03]  /*7fa0*/  MOV R14, R7 ;  /* 0x00000007000e7202 */ /* 0x000fc60000000f00 */
[----:B0-----:R-:W-:Y:S05]  /*7fb0*/  @P0 BRA `(.L_x_244) ;  /* 0x0000000000340947 */ /* 0x001fea0003800000 */
[----:B------:R-:W0:Y:S02]  /*7fc0*/  QSPC.E.S P0, RZ, [R12] ;  /* 0x000000000cff73aa */ /* 0x000e240000000500 */
[----:B0-----:R-:W-:Y:S05]  /*7fd0*/  @!P0 BRA `(.L_x_245) ;  /* 0x0000000000208947 */ /* 0x001fea0003800000 */
[----:B------:R-:W-:-:S04]  /*7fe0*/  MOV R10, R12 ;  /* 0x0000000c000a7202 */ /* 0x000fc80000000f00 */
[----:B------:R-:W-:Y:S02]  /*7ff0*/  MOV R10, R10 ;  /* 0x0000000a000a7202 */ /* 0x000fe40000000f00 */
[----:B------:R-:W-:-:S07]  /*8000*/  MOV R11, R8 ;  /* 0x00000008000b7202 */ /* 0x000fce0000000f00 */
.L_x_246:
[----:B------:R-:W0:Y:S02]  /*8010*/  LDS R8, [R10] ;  /* 0x000000000a087984 */ /* 0x000e240000000800 */
[----:B0-----:R-:W-:-:S05]  /*8020*/  HADD2 R9, R8, R11 ;  /* 0x0000000b08097230 */ /* 0x001fca0000000000 */
[----:B------:R-:W0:Y:S02]  /*8030*/  ATOMS.CAST.SPIN P0, [R10], R8, R9 ;  /* 0x000000080a00758d */ /* 0x000e240001800009 */
[----:B0-----:R-:W-:Y:S05]  /*8040*/  @!P0 BRA `(.L_x_246) ;  /* 0xfffffffc00f08947 */ /* 0x001fea000383ffff */
[----:B------:R-:W-:Y:S05]  /*8050*/  BRA `(.L_x_244) ;  /* 0x00000000000c7947 */ /* 0x000fea0003800000 */
.L_x_245:
[----:B------:R-:W2:Y:S02]  /*8060*/  LD.E R8, desc[UR14][R12.64] ;  /* 0x0000000e0c087980 */ /* 0x000ea4000c101900 */
[----:B--2---:R-:W-:-:S05]  /*8070*/  IADD3 R9, PT, PT, R9, R8, RZ ;  /* 0x0000000809097210 */ /* 0x004fca0007ffe0ff */
[----:B------:R0:W-:Y:S02]  /*8080*/  ST.E desc[UR14][R12.64], R9 ;  /* 0x000000090c007985 */ /* 0x0001e4000c10190e */
.L_x_244:
[----:B------:R-:W-:Y:S05]  /*8090*/  BSYNC.RECONVERGENT B0 ;  /* 0x0000000000007941 */ /* 0x000fea0003800200 */
.L_x_243:
[----:B------:R1:W-:Y:S01]  /*80a0*/  ATOM.E.ADD.F16x2.RN.STRONG.GPU P0, RZ, desc[UR14][R12.64+0x4], R14 ;  /* 0x8000040e0cff79a2 */ /* 0x0003e2000c10e10e */
[----:B------:R-:W-:Y:S04]  /*80b0*/  BSSY.RECONVERGENT B0, `(.L_x_247) ;  /* 0x000000e000007945 */ /* 0x000fe80003800200 */
[----:B-1----:R-:W-:Y:S05]  /*80c0*/  @P0 BRA `(.L_x_248) ;  /* 0x0000000000300947 */ /* 0x002fea0003800000 */
[----:B------:R-:W1:Y:S02]  /*80d0*/  QSPC.E.S P0, RZ, [R12+0x4] ;  /* 0x000004000cff73aa */ /* 0x000e640000000500 */
[----:B-1----:R-:W-:Y:S05]  /*80e0*/  @!P0 BRA `(.L_x_249) ;  /* 0x00000000001c8947 */ /* 0x002fea0003800000 */
[----:B------:R-:W-:-:S04]  /*80f0*/  MOV R8, R12 ;  /* 0x0000000c00087202 */ /* 0x000fc80000000f00 */
[----:B------:R-:W-:-:S07]  /*8100*/  MOV R10, R8 ;  /* 0x00000008000a7202 */ /* 0x000fce0000000f00 */
.L_x_250:
[----:B------:R-:W0:Y:S02]  /*8110*/  LDS R8, [R10+0x4] ;  /* 0x000004000a087984 */ /* 0x000e240000000800 */
[----:B0-----:R-:W-:-:S05]  /*8120*/  HFMA2 R9, R8, 1, 1, R7 ;  /* 0x3c003c0008097831 */ /* 0x001fca0000000007 */
[----:B------:R-:W0:Y:S02]  /*8130*/  ATOMS.CAST.SPIN P0, [R10+0x4], R8, R9 ;  /* 0x000004080a00758d */ /* 0x000e240001800009 */
[----:B0-----:R-:W-:Y:S05]  /*8140*/  @!P0 BRA `(.L_x_250) ;  /* 0xfffffffc00f08947 */ /* 0x001fea000383ffff */
[----:B------:R-:W-:Y:S05]  /*8150*/  BRA `(.L_x_248) ;  /* 0x00000000000c7947 */ /* 0x000fea0003800000 */
.L_x_249:
[----:B------:R-:W2:Y:S02]  /*8160*/  LD.E R7, desc[UR14][R12.64+0x4] ;  /* 0x0000040e0c077980 */ /* 0x000ea4000c101900 */
[----:B--2---:R-:W-:-:S05]  /*8170*/  IADD3 R7, PT, PT, R14, R7, RZ ;  /* 0x000000070e077210 */ /* 0x004fca0007ffe0ff */
[----:B------:R1:W-:Y:S02]  /*8180*/  ST.E desc[UR14][R12.64+0x4], R7 ;  /* 0x000004070c007985 */ /* 0x0003e4000c10190e */
.L_x_248:
[----:B------:R-:W-:Y:S05]  /*8190*/  BSYNC.RECONVERGENT B0 ;  /* 0x0000000000007941 */ /* 0x000fea0003800200 */
.L_x_247:
[----:B------:R-:W-:-:S06]  /*81a0*/  UISETP.NE.AND UP0, UPT, UR6, 0x1, UPT ;  /* 0x000000010600788c */ /* 0x000fcc000bf05270 */
[----:B------:R-:W-:-:S13]  /*81b0*/  PLOP3.LUT P0, PT, PT, PT, UP0, 0x80, 0x8 ;  /* 0x000000000008781c */ /* 0x000fda0003f0f008 */
[----:B------:R-:W-:Y:S05]  /*81c0*/  @!P0 EXIT ;  /* 0x000000000000894d */ /* 0x000fea0003800000 */
[----:B-1----:R-:W-:-:S05]  /*81d0*/  MOV R7, UR16 ;  /* 0x0000001000077c02 */ /* 0x002fca0008000f00 */
[----:B0-----:R-:W-:Y:S01]  /*81e0*/  IMAD.WIDE R12, R7, 0x2, R12 ;  /* 0x00000002070c7825 */ /* 0x001fe200078e020c */
        /* <DEDUP_REMOVED lines=10> */
.L_x_254:
[----:B------:R-:W0:Y:S02]  /*8290*/  LDS R6, [R8] ;  /* 0x0000000008067984 */ /* 0x000e240000000800 */
[----:B0-----:R-:W-:-:S05]  /*82a0*/  HADD2 R7, R6, R9 ;  /* 0x0000000906077230 */ /* 0x001fca0000000000 */
[----:B------:R-:W0:Y:S02]  /*82b0*/  ATOMS.CAST.SPIN P0, [R8], R6, R7 ;  /* 0x000000060800758d */ /* 0x000e240001800007 */
[----:B0-----:R-:W-:Y:S05]  /*82c0*/  @!P0 BRA `(.L_x_254) ;  /* 0xfffffffc00f08947 */ /* 0x001fea000383ffff */
[----:B------:R-:W-:Y:S05]  /*82d0*/  BRA `(.L_x_252) ;  /* 0x00000000000c7947 */ /* 0x000fea0003800000 */
.L_x_253:
[----:B------:R-:W2:Y:S02]  /*82e0*/  LD.E R6, desc[UR14][R12.64] ;  /* 0x0000000e0c067980 */ /* 0x000ea4000c101900 */
[----:B--2---:R-:W-:-:S05]  /*82f0*/  IADD3 R7, PT, PT, R7, R6, RZ ;  /* 0x0000000607077210 */ /* 0x004fca0007ffe0ff */
[----:B------:R0:W-:Y:S02]  /*8300*/  ST.E desc[UR14][R12.64], R7 ;  /* 0x000000070c007985 */ /* 0x0001e4000c10190e */
.L_x_252:
[----:B------:R-:W-:Y:S05]  /*8310*/  BSYNC.RECONVERGENT B0 ;  /* 0x0000000000007941 */ /* 0x000fea0003800200 */
.L_x_251:
[----:B------:R1:W-:Y:S01]  /*8320*/  ATOM.E.ADD.F16x2.RN.STRONG.GPU P0, RZ, desc[UR14][R12.64+0x4], R10 ;  /* 0x8000040a0cff79a2 */ /* 0x0003e2000c10e10e */
[----:B------:R-:W-:Y:S04]  /*8330*/  BSSY.RECONVERGENT B0, `(.L_x_255) ;  /* 0x000000e000007945 */ /* 0x000fe80003800200 */
[----:B-1----:R-:W-:Y:S05]  /*8340*/  @P0 BRA `(.L_x_256) ;  /* 0x0000000000300947 */ /* 0x002fea0003800000 */
[----:B------:R-:W1:Y:S02]  /*8350*/  QSPC.E.S P0, RZ, [R12+0x4] ;  /* 0x000004000cff73aa */ /* 0x000e640000000500 */
[----:B-1----:R-:W-:Y:S05]  /*8360*/  @!P0 BRA `(.L_x_257) ;  /* 0x00000000001c8947 */ /* 0x002fea0003800000 */
[----:B------:R-:W-:-:S04]  /*8370*/  MOV R6, R12 ;  /* 0x0000000c00067202 */ /* 0x000fc80000000f00 */
[----:B------:R-:W-:-:S07]  /*8380*/  MOV R8, R6 ;  /* 0x0000000600087202 */ /* 0x000fce0000000f00 */
.L_x_258:
[----:B------:R-:W0:Y:S02]  /*8390*/  LDS R6, [R8+0x4] ;  /* 0x0000040008067984 */ /* 0x000e240000000800 */
[----:B0-----:R-:W-:-:S05]  /*83a0*/  HFMA2 R7, R6, 1, 1, R5 ;  /* 0x3c003c0006077831 */ /* 0x001fca0000000005 */
[----:B------:R-:W0:Y:S02]  /*83b0*/  ATOMS.CAST.SPIN P0, [R8+0x4], R6, R7 ;  /* 0x000004060800758d */ /* 0x000e240001800007 */
[----:B0-----:R-:W-:Y:S05]  /*83c0*/  @!P0 BRA `(.L_x_258) ;  /* 0xfffffffc00f08947 */ /* 0x001fea000383ffff */
[----:B------:R-:W-:Y:S05]  /*83d0*/  BRA `(.L_x_256) ;  /* 0x00000000000c7947 */ /* 0x000fea0003800000 */
.L_x_257:
[----:B------:R-:W2:Y:S02]  /*83e0*/  LD.E R5, desc[UR14][R12.64+0x4] ;  /* 0x0000040e0c057980 */ /* 0x000ea4000c101900 */
[----:B--2---:R-:W-:-:S05]  /*83f0*/  IADD3 R5, PT, PT, R10, R5, RZ ;  /* 0x000000050a057210 */ /* 0x004fca0007ffe0ff */
[----:B------:R1:W-:Y:S02]  /*8400*/  ST.E desc[UR14][R12.64+0x4], R5 ;  /* 0x000004050c007985 */ /* 0x0003e4000c10190e */
.L_x_256:
[----:B------:R-:W-:Y:S05]  /*8410*/  BSYNC.RECONVERGENT B0 ;  /* 0x0000000000007941 */ /* 0x000fea0003800200 */
.L_x_255:
        /* <DEDUP_REMOVED lines=15> */
.L_x_262:
[----:B------:R-:W0:Y:S02]  /*8510*/  LDS R4, [R6] ;  /* 0x0000000006047984 */ /* 0x000e240000000800 */
[----:B0-----:R-:W-:-:S05]  /*8520*/  HADD2 R5, R4, R7 ;  /* 0x0000000704057230 */ /* 0x001fca0000000000 */
[----:B------:R-:W0:Y:S02]  /*8530*/  ATOMS.CAST.SPIN P0, [R6], R4, R5 ;  /* 0x000000040600758d */ /* 0x000e240001800005 */
[----:B0-----:R-:W-:Y:S05]  /*8540*/  @!P0 BRA `(.L_x_262) ;  /* 0xfffffffc00f08947 */ /* 0x001fea000383ffff */
[----:B------:R-:W-:Y:S05]  /*8550*/  BRA `(.L_x_260) ;  /* 0x00000000000c7947 */ /* 0x000fea0003800000 */
.L_x_261:
[----:B------:R-:W2:Y:S02]  /*8560*/  LD.E R4, desc[UR14][R12.64] ;  /* 0x0000000e0c047980 */ /* 0x000ea4000c101900 */
[----:B--2---:R-:W-:-:S05]  /*8570*/  IADD3 R5, PT, PT, R5, R4, RZ ;  /* 0x0000000405057210 */ /* 0x004fca0007ffe0ff */
[----:B------:R0:W-:Y:S02]  /*8580*/  ST.E desc[UR14][R12.64], R5 ;  /* 0x000000050c007985 */ /* 0x0001e4000c10190e */
.L_x_260:
[----:B------:R-:W-:Y:S05]  /*8590*/  BSYNC.RECONVERGENT B0 ;  /* 0x0000000000007941 */ /* 0x000fea0003800200 */
.L_x_259:
[----:B------:R1:W-:Y:S01]  /*85a0*/  ATOM.E.ADD.F16x2.RN.STRONG.GPU P0, RZ, desc[UR14][R12.64+0x4], R8 ;  /* 0x800004080cff79a2 */ /* 0x0003e2000c10e10e */
[----:B------:R-:W-:Y:S04]  /*85b0*/  BSSY.RECONVERGENT B0, `(.L_x_263) ;  /* 0x000000e000007945 */ /* 0x000fe80003800200 */
[----:B-1----:R-:W-:Y:S05]  /*85c0*/  @P0 BRA `(.L_x_264) ;  /* 0x0000000000300947 */ /* 0x002fea0003800000 */
[----:B------:R-:W1:Y:S02]  /*85d0*/  QSPC.E.S P0, RZ, [R12+0x4] ;  /* 0x000004000cff73aa */ /* 0x000e640000000500 */
[----:B-1----:R-:W-:Y:S05]  /*85e0*/  @!P0 BRA `(.L_x_265) ;  /* 0x00000000001c8947 */ /* 0x002fea0003800000 */
[----:B------:R-:W-:-:S04]  /*85f0*/  MOV R4, R12 ;  /* 0x0000000c00047202 */ /* 0x000fc80000000f00 */
[----:B------:R-:W-:-:S07]  /*8600*/  MOV R6, R4 ;  /* 0x0000000400067202 */ /* 0x000fce0000000f00 */
.L_x_266:
[----:B------:R-:W0:Y:S02]  /*8610*/  LDS R4, [R6+0x4] ;  /* 0x0000040006047984 */ /* 0x000e240000000800 */
[----:B0-----:R-:W-:-:S05]  /*8620*/  HFMA2 R5, R4, 1, 1, R3 ;  /* 0x3c003c0004057831 */ /* 0x001fca0000000003 */
[----:B------:R-:W0:Y:S02]  /*8630*/  ATOMS.CAST.SPIN P0, [R6+0x4], R4, R5 ;  /* 0x000004040600758d */ /* 0x000e240001800005 */
[----:B0-----:R-:W-:Y:S05]  /*8640*/  @!P0 BRA `(.L_x_266) ;  /* 0xfffffffc00f08947 */ /* 0x001fea000383ffff */
[----:B------:R-:W-:Y:S05]  /*8650*/  BRA `(.L_x_264) ;  /* 0x00000000000c7947 */ /* 0x000fea0003800000 */
.L_x_265:
[----:B------:R-:W2:Y:S02]  /*8660*/  LD.E R3, desc[UR14][R12.64+0x4] ;  /* 0x0000040e0c037980 */ /* 0x000ea4000c101900 */
[----:B--2---:R-:W-:-:S05]  /*8670*/  IADD3 R3, PT, PT, R8, R3, RZ ;  /* 0x0000000308037210 */ /* 0x004fca0007ffe0ff */
[----:B------:R1:W-:Y:S02]  /*8680*/  ST.E desc[UR14][R12.64+0x4], R3 ;  /* 0x000004030c007985 */ /* 0x0003e4000c10190e */
.L_x_264:
[----:B------:R-:W-:Y:S05]  /*8690*/  BSYNC.RECONVERGENT B0 ;  /* 0x0000000000007941 */ /* 0x000fea0003800200 */
.L_x_263:
        /* <DEDUP_REMOVED lines=15> */
.L_x_270:
[----:B------:R-:W0:Y:S02]  /*8790*/  LDS R2, [R4] ;  /* 0x0000000004027984 */ /* 0x000e240000000800 */
[----:B0-----:R-:W-:-:S05]  /*87a0*/  HADD2 R3, R2, R5 ;  /* 0x0000000502037230 */ /* 0x001fca0000000000 */
[----:B------:R-:W0:Y:S02]  /*87b0*/  ATOMS.CAST.SPIN P0, [R4], R2, R3 ;  /* 0x000000020400758d */ /* 0x000e240001800003 */
[----:B0-----:R-:W-:Y:S05]  /*87c0*/  @!P0 BRA `(.L_x_270) ;  /* 0xfffffffc00f08947 */ /* 0x001fea000383ffff */
[----:B------:R-:W-:Y:S05]  /*87d0*/  BRA `(.L_x_268) ;  /* 0x00000000000c7947 */ /* 0x000fea0003800000 */
.L_x_269:
[----:B------:R-:W2:Y:S02]  /*87e0*/  LD.E R2, desc[UR14][R12.64] ;  /* 0x0000000e0c027980 */ /* 0x000ea4000c101900 */
[----:B--2---:R-:W-:-:S05]  /*87f0*/  IADD3 R3, PT, PT, R3, R2, RZ ;  /* 0x0000000203037210 */ /* 0x004fca0007ffe0ff */
[----:B------:R0:W-:Y:S02]  /*8800*/  ST.E desc[UR14][R12.64], R3 ;  /* 0x000000030c007985 */ /* 0x0001e4000c10190e */
.L_x_268:
[----:B------:R-:W-:Y:S05]  /*8810*/  BSYNC.RECONVERGENT B0 ;  /* 0x0000000000007941 */ /* 0x000fea0003800200 */
.L_x_267:
[----:B------:R1:W-:Y:S02]  /*8820*/  ATOM.E.ADD.F16x2.RN.STRONG.GPU P0, RZ, desc[UR14][R12.64+0x4], R7 ;  /* 0x800004070cff79a2 */ /* 0x0003e4000c10e10e */
[----:B-1----:R-:W-:Y:S05]  /*8830*/  @P0 EXIT ;  /* 0x000000000000094d */ /* 0x002fea0003800000 */
[----:B------:R-:W1:Y:S02]  /*8840*/  QSPC.E.S P0, RZ, [R12+0x4] ;  /* 0x000004000cff73aa */ /* 0x000e640000000500 */
[----:B-1----:R-:W-:Y:S05]  /*8850*/  @!P0 BRA `(.L_x_271) ;  /* 0x00000000001c8947 */ /* 0x002fea0003800000 */
[----:B------:R-:W-:-:S04]  /*8860*/  MOV R2, R12 ;  /* 0x0000000c00027202 */ /* 0x000fc80000000f00 */
[----:B------:R-:W-:-:S07]  /*8870*/  MOV R4, R2 ;  /* 0x0000000200047202 */ /* 0x000fce0000000f00 */
.L_x_272:
[----:B------:R-:W0:Y:S02]  /*8880*/  LDS R2, [R4+0x4] ;  /* 0x0000040004027984 */ /* 0x000e240000000800 */
[----:B0-----:R-:W-:-:S05]  /*8890*/  HFMA2 R3, R2, 1, 1, R0 ;  /* 0x3c003c0002037831 */ /* 0x001fca0000000000 */
[----:B------:R-:W0:Y:S02]  /*88a0*/  ATOMS.CAST.SPIN P0, [R4+0x4], R2, R3 ;  /* 0x000004020400758d */ /* 0x000e240001800003 */
[----:B0-----:R-:W-:Y:S05]  /*88b0*/  @!P0 BRA `(.L_x_272) ;  /* 0xfffffffc00f08947 */ /* 0x001fea000383ffff */
[----:B------:R-:W-:Y:S05]  /*88c0*/  EXIT ;  /* 0x000000000000794d */ /* 0x000fea0003800000 */
.L_x_271:
[----:B------:R-:W0:Y:S02]  /*88d0*/  LD.E R0, desc[UR14][R12.64+0x4] ;  /* 0x0000040e0c007980 */ /* 0x000e24000c101900 */
[----:B0-----:R-:W-:-:S05]  /*88e0*/  IADD3 R3, PT, PT, R7, R0, RZ ;  /* 0x0000000007037210 */ /* 0x001fca0007ffe0ff */
[----:B------:R-:W-:Y:S01]  /*88f0*/  ST.E desc[UR14][R12.64+0x4], R3 ;  /* 0x000004030c007985 */ /* 0x000fe2000c10190e */
[----:B------:R-:W-:Y:S05]  /*8900*/  EXIT ;  /* 0x000000000000794d */ /* 0x000fea0003800000 */
.L_x_273:
        /* <DEDUP_REMOVED lines=15> */
.L_x_4473:


//--------------------- .text._Z23gemm_half_q_half_kernelILi4ELi172ELb0ELb0ELi64EEvPK6__halfPKjS4_S2_PS0_iiiiPKtS7_iiiiiibS2_i --------------------------
	.section	.text._Z23gemm_half_q_half_kernelILi4ELi172ELb0ELb0ELi64EEvPK6__halfPKjS4_S2_PS0_iiiiPKtS7_iiiiiibS2_i,"ax",@progbits
	.align	128
        .global         _Z23gemm_half_q_half_kernelILi4ELi172ELb0ELb0ELi64EEvPK6__halfPKjS4_S2_PS0_iiiiPKtS7_iiiiiibS2_i
        .type           _Z23gemm_half_q_half_kernelILi4ELi172ELb0ELb0ELi64EEvPK6__halfPKjS4_S2_PS0_iiiiPKtS7_iiiiiibS2_i,@function
        .size           _Z23gemm_half_q_half_kernelILi4ELi172ELb0ELb0ELi64EEvPK6__halfPKjS4_S2_PS0_iiiiPKtS7_iiiiiibS2_i,(.L_x_4474 - _Z23gemm_half_q_half_kernelILi4ELi172ELb0ELb0ELi64EEvPK6__halfPKjS4_S2_PS0_iiiiPKtS7_iiiiiibS2_i)
        .other          _Z23gemm_half_q_half_kernelILi4ELi172ELb0ELb0ELi64EEvPK6__halfPKjS4_S2_PS0_iiiiPKtS7_iiiiiibS2_i,@"STO_CUDA_ENTRY STV_DEFAULT"
_Z23gemm_half_q_half_kernelILi4ELi172ELb0ELb0ELi64EEvPK6__halfPKjS4_S2_PS0_iiiiPKtS7_iiiiiibS2_i:
.text._Z23gemm_half_q_half_kernelILi4ELi172ELb0ELb0ELi64EEvPK6__halfPKjS4_S2_PS0_iiiiPKtS7_iiiiiibS2_i:
[----:B------:R-:W0:Y:S01]  /*0000*/  LDC R1, c[0x0][0x37c] ;  /* 0x0000df00ff017b82 */ /* 0x000e220000000800 */
[----:B------:R-:W1:Y:S07]  /*0010*/  S2R R2, SR_CTAID.Z ;  /* 0x0000000000027919 */ /* 0x000e6e0000002700 */
[----:B------:R-:W2:Y:S01]  /*0020*/  S2UR UR10, SR_CTAID.Y ;  /* 0x00000000000a79c3 */ /* 0x000ea20000002600 */
[----:B------:R-:W2:Y:S01]  /*0030*/  LDCU UR5, c[0x0][0x3a8] ;  /* 0x00007500ff0577ac */ /* 0x000ea20008000800 */
[----:B------:R-:W-:Y:S01]  /*0040*/  BSSY.RECONVERGENT B0, `(.L_x_274) ;  /* 0x00000c4000007945 */ /* 0x000fe20003800200 */
[----:B------:R-:W3:Y:S01]  /*0050*/  S2R R0, SR_TID.X ;  /* 0x0000000000007919 */ /* 0x000ee20000002100 */
[----:B0-----:R-:W-:Y:S01]  /*0060*/  IADD3 R1, PT, PT, R1, -0x10, RZ ;  /* 0xfffffff001017810 */ /* 0x001fe20007ffe0ff */
[----:B------:R-:W0:Y:S03]  /*0070*/  LDCU.64 UR8, c[0x0][0x358] ;  /* 0x00006b00ff0877ac */ /* 0x000e260008000a00 */
[----:B------:R-:W4:Y:S08]  /*0080*/  LDC R4, c[0x0][0x3b0] ;  /* 0x0000ec00ff047b82 */ /* 0x000f300000000800 */
[----:B------:R-:W5:Y:S01]  /*0090*/  S2UR UR4, SR_CTAID.X ;  /* 0x00000000000479c3 */ /* 0x000f620000002500 */
[----:B--2---:R-:W-:-:S06]  /*00a0*/  UIMAD UR5, UR10, -0x4, UR5 ;  /* 0xfffffffc0a0578a4 */ /* 0x004fcc000f8e0205 */
[----:B------:R-:W-:Y:S02]  /*00b0*/  MOV R64, UR5 ;  /* 0x0000000500407c02 */ /* 0x000fe40008000f00 */
[----:B-1----:R-:W-:Y:S02]  /*00c0*/  SHF.L.U32 R13, R2, 0x6, RZ ;  /* 0x00000006020d7819 */ /* 0x002fe400000006ff */
[C---:B------:R-:W-:Y:S02]  /*00d0*/  ISETP.GE.AND P0, PT, R64.reuse, 0x1, PT ;  /* 0x000000014000780c */ /* 0x040fe40003f06270 */
[C---:B---3--:R-:W-:Y:S02]  /*00e0*/  IADD3 R12, PT, PT, R13.reuse, R0, RZ ;  /* 0x000000000d0c7210 */ /* 0x048fe40007ffe0ff */
[----:B----4-:R-:W-:Y:S01]  /*00f0*/  VIADDMNMX R17, R13, 0x40, R4, PT ;  /* 0x000000400d117846 */ /* 0x010fe20003800104 */
[----:B-----5:R-:W-:Y:S01]  /*0100*/  USHF.L.U32 UR4, UR4, 0x8, URZ ;  /* 0x0000000804047899 */ /* 0x020fe200080006ff */
[----:B------:R-:W-:-:S02]  /*0110*/  VIMNMX R22, PT, PT, R64, 0x4, PT ;  /* 0x0000000440167848 */ /* 0x000fc40003fe0100 */
[----:B------:R-:W-:-:S03]  /*0120*/  ISETP.GE.OR P0, PT, R12, R17, !P0 ;  /* 0x000000110c00720c */ /* 0x000fc60004706670 */
[----:B------:R-:W-:-:S10]  /*0130*/  LEA R6, R0, UR4, 0x2 ;  /* 0x0000000400067c11 */ /* 0x000fd4000f8e10ff */
        /* <DEDUP_REMOVED lines=23> */
[----:B0-----:R-:W-:Y:S02]  /*02b0*/  IADD3 R3, PT, PT, R3, 0x80, RZ ;  /* 0x0000008003037810 */ /* 0x001fe40007ffe0ff */
[----:B------:R-:W-:-:S09]  /*02c0*/  IADD3 R7, PT, PT, R7, R4, RZ ;  /* 0x0000000407077210 */ /* 0x000fd20007ffe0ff */
[----:B------:R-:W-:Y:S05]  /*02d0*/  @P0 BRA `(.L_x_277) ;  /* 0x0000000000ec0947 */ /* 0x000fea0003800000 */
[----:B------:R-:W-:Y:S02]  /*02e0*/  IADD3 R8, PT, PT, RZ, -R5, RZ ;  /* 0x80000005ff087210 */ /* 0x000fe40007ffe0ff */
[----:B------:R-:W-:Y:S02]  /*02f0*/  PLOP3.LUT P0, PT, PT, PT, PT, 0x80, 0x8 ;  /* 0x000000000008781c */ /* 0x000fe40003f0f070 */
[----:B------:R-:W-:-:S13]  /*0300*/  ISETP.GT.AND P1, PT, R8, 0x3, PT ;  /* 0x000000030800780c */ /* 0x000fda0003f24270 */
[----:B------:R-:W-:Y:S05]  /*0310*/  @!P1 BRA `(.L_x_278) ;  /* 0x0000000000849947 */ /* 0x000fea0003800000 */
[----:B------:R-:W-:-:S13]  /*0320*/  PLOP3.LUT P0, PT, PT, PT, PT, 0x8, 0x80 ;  /* 0x000000000080781c */ /* 0x000fda0003f0e170 */
.L_x_279:
        /* <DEDUP_REMOVED lines=8> */
[----:B------:R-:W-:Y:S02]  /*03b0*/  IADD3 R15, P3, PT, R12, R7, RZ ;  /* 0x000000070c0f7210 */ /* 0x000fe40007f7e0ff */
[----:B------:R-:W-:Y:S01]  /*03c0*/  LEA.HI.X.SX32 R11, R11, RZ, 0x1, P2 ;  /* 0x000000ff0b0b7211 */ /* 0x000fe200010f0eff */
[----:B------:R-:W2:Y:S01]  /*03d0*/  LDG.E.U16.CONSTANT R8, desc[UR8][R8.64] ;  /* 0x0000000808087981 */ /* 0x000ea2000c1e9500 */
        /* <DEDUP_REMOVED lines=21> */
.L_x_278:
        /* <DEDUP_REMOVED lines=20> */
.L_x_280:
[----:B------:R-:W-:-:S13]  /*0670*/  ISETP.EQ.AND P1, PT, R5, RZ, PT ;  /* 0x000000ff0500720c */ /* 0x000fda0003f22270 */
[----:B------:R-:W-:Y:S05]  /*0680*/  @!P0 BRA P1, `(.L_x_275) ;  /* 0x00000004007c8947 */ /* 0x000fea0000800000 */
.L_x_277:
[----:B------:R-:W-:-:S04]  /*0690*/  IADD3 R9, P0, PT, R12, R7, RZ ;  /* 0x000000070c097210 */ /* 0x000fc80007f1e0ff */
        /* <DEDUP_REMOVED lines=11> */
.L_x_276:
[----:B------:R-:W-:-:S04]  /*0750*/  LEA R8, P0, R12, UR12, 0x1 ;  /* 0x0000000c0c087c11 */ /* 0x000fc8000f8008ff */
[----:B------:R-:W-:Y:S02]  /*0760*/  LEA.HI.X R9, R12, UR13, RZ, 0x1, P0 ;  /* 0x0000000d0c097c11 */ /* 0x000fe400080f0cff */
[----:B------:R-:W-:Y:S01]  /*0770*/  VIMNMX R7, PT, PT, R22, 0x1, !PT ;  /* 0x0000000116077848 */ /* 0x000fe20007fe0100 */
[----:B------:R-:W-:Y:S01]  /*0780*/  IMAD R12, R4, UR10, RZ ;  /* 0x0000000a040c7c24 */ /* 0x000fe2000f8e02ff */
[----:B------:R-:W0:Y:S01]  /*0790*/  LDCU.64 UR12, c[0x0][0x380] ;  /* 0x00007000ff0c77ac */ /* 0x000e220008000a00 */
[----:B------:R1:W5:Y:S01]  /*07a0*/  LDG.E.U16.CONSTANT R5, desc[UR8][R8.64] ;  /* 0x0000000808057981 */ /* 0x000362000c1e9500 */
        /* <DEDUP_REMOVED lines=11> */
.L_x_283:
        /* <DEDUP_REMOVED lines=15> */
[C---:B------:R-:W-:Y:S02]  /*0950*/  LEA R14, P2, R15.reuse, UR6, 0x1 ;  /* 0x000000060f0e7c11 */ /* 0x040fe4000f8408ff */
[----:B------:R-:W-:Y:S01]  /*0960*/  LEA.HI.X.SX32 R19, R12, RZ, 0x1, P4 ;  /* 0x000000ff0c137211 */ /* 0x000fe200020f0eff */
[----:B------:R-:W3:Y:S01]  /*0970*/  LDG.E.U16.CONSTANT R10, desc[UR8][R10.64] ;  /* 0x000000080a0a7981 */ /* 0x000ee2000c1e9500 */
        /* <DEDUP_REMOVED lines=14> */
.L_x_282:
        /* <DEDUP_REMOVED lines=21> */
.L_x_284:
[----:B------:R-:W-:-:S13]  /*0bb0*/  ISETP.NE.OR P0, PT, R7, RZ, P0 ;  /* 0x000000ff0700720c */ /* 0x000fda0000705670 */
[----:B------:R-:W-:Y:S05]  /*0bc0*/  @!P0 BRA `(.L_x_275) ;  /* 0x00000000002c8947 */ /* 0x000fea0003800000 */
.L_x_281:
        /* <DEDUP_REMOVED lines=11> */
.L_x_275:
[----:B------:R-:W-:Y:S05]  /*0c80*/  BSYNC.RECONVERGENT B0 ;  /* 0x0000000000007941 */ /* 0x000fea0003800200 */
.L_x_274:
        /* <DEDUP_REMOVED lines=10> */
[----:B-----5:R-:W-:Y:S01]  /*0d30*/  VIMNMX R5, PT, PT, R22, 0x1, !PT ;  /* 0x0000000116057848 */ /* 0x020fe20007fe0100 */
[----:B------:R-:W-:-:S03]  /*0d40*/  IMAD R3, R47, UR10, RZ ;  /* 0x0000000a2f037c24 */ /* 0x000fc6000f8e02ff */
[----:B------:R-:W-:Y:S02]  /*0d50*/  IADD3 R5, PT, PT, RZ, -R5, RZ ;  /* 0x80000005ff057210 */ /* 0x000fe40007ffe0ff */
[----:B------:R-:W-:Y:S02]  /*0d60*/  LEA R3, R3, UR4, 0x2 ;  /* 0x0000000403037c11 */ /* 0x000fe4000f8e10ff */
[----:B------:R-:W-:Y:S02]  /*0d70*/  ISETP.GE.AND P0, PT, R5, RZ, PT ;  /* 0x000000ff0500720c */ /* 0x000fe40003f06270 */
[----:B------:R-:W-:-:S11]  /*0d80*/  LEA R3, R0, R3, 0x2 ;  /* 0x0000000300037211 */ /* 0x000fd600078e10ff */
[----:B------:R-:W-:Y:S05]  /*0d90*/  @P0 BRA `(.L_x_286) ;  /* 0x00000000008c0947 */ /* 0x000fea0003800000 */
[----:B------:R-:W-:Y:S02]  /*0da0*/  IADD3 R7, PT, PT, RZ, -R5, RZ ;  /* 0x80000005ff077210 */ /* 0x000fe40007ffe0ff */
[----:B------:R-:W-:Y:S02]  /*0db0*/  PLOP3.LUT P0, PT, PT, PT, PT, 0x80, 0x8 ;  /* 0x000000000008781c */ /* 0x000fe40003f0f070 */
[----:B------:R-:W-:-:S13]  /*0dc0*/  ISETP.GT.AND P1, PT, R7, 0x3, PT ;  /* 0x000000030700780c */ /* 0x000fda0003f24270 */
[----:B------:R-:W-:Y:S05]  /*0dd0*/  @!P1 BRA `(.L_x_287) ;  /* 0x0000000000449947 */ /* 0x000fea0003800000 */
[----:B------:R-:W0:Y:S01]  /*0de0*/  LDC.64 R20, c[0x0][0x3a0] ;  /* 0x0000e800ff147b82 */ /* 0x000e220000000a00 */
[----:B------:R-:W-:-:S13]  /*0df0*/  PLOP3.LUT P0, PT, PT, PT, PT, 0x8, 0x80 ;  /* 0x000000000080781c */ /* 0x000fda0003f0e170 */
.L_x_288:
        /* <DEDUP_REMOVED lines=15> */
.L_x_287:
[----:B------:R-:W-:-:S04]  /*0ef0*/  IADD3 R7, PT, PT, RZ, -R5, RZ ;  /* 0x80000005ff077210 */ /* 0x000fc80007ffe0ff */
[----:B------:R-:W-:-:S13]  /*0f00*/  ISETP.GT.AND P1, PT, R7, 0x1, PT ;  /* 0x000000010700780c */ /* 0x000fda0003f24270 */
[----:B------:R-:W-:Y:S05]  /*0f10*/  @!P1 BRA `(.L_x_289) ;  /* 0x0000000000249947 */ /* 0x000fea0003800000 */
[----:B-1----:R-:W0:Y:S01]  /*0f20*/  LDC.64 R10, c[0x0][0x3a0] ;  /* 0x0000e800ff0a7b82 */ /* 0x002e220000000a00 */
        /* <DEDUP_REMOVED lines=8> */
.L_x_289:
[----:B------:R-:W-:-:S13]  /*0fb0*/  ISETP.NE.OR P0, PT, R5, RZ, P0 ;  /* 0x000000ff0500720c */ /* 0x000fda0000705670 */
[----:B------:R-:W-:Y:S05]  /*0fc0*/  @!P0 BRA `(.L_x_285) ;  /* 0x00000000001c8947 */ /* 0x000fea0003800000 */
.L_x_286:
[----:B01----:R-:W0:Y:S02]  /*0fd0*/  LDC.64 R8, c[0x0][0x3a0] ;  /* 0x0000e800ff087b82 */ /* 0x003e240000000a00 */
.L_x_290:
[----:B0-----:R-:W-:Y:S01]  /*0fe0*/  IMAD.WIDE R10, R3, 0x2, R8 ;  /* 0x00000002030a7825 */ /* 0x001fe200078e0208 */
[----:B------:R-:W-:Y:S02]  /*0ff0*/  IADD3 R5, PT, PT, R5, 0x1, RZ ;  /* 0x0000000105057810 */ /* 0x000fe40007ffe0ff */
[----:B------:R-:W-:Y:S02]  /*1000*/  IADD3 R3, PT, PT, R3, R47, RZ ;  /* 0x0000002f03037210 */ /* 0x000fe40007ffe0ff */
[----:B------:R2:W-:Y:S01]  /*1010*/  STG.E.64 desc[UR8][R10.64], RZ ;  /* 0x000000ff0a007986 */ /* 0x0005e2000c101b08 */
[----:B------:R-:W-:-:S13]  /*1020*/  ISETP.NE.AND P0, PT, R5, RZ, PT ;  /* 0x000000ff0500720c */ /* 0x000fda0003f05270 */
[----:B--2---:R-:W-:Y:S05]  /*1030*/  @P0 BRA `(.L_x_290) ;  /* 0xfffffffc00e80947 */ /* 0x004fea000383ffff */
.L_x_285:
[----:B-1----:R-:W1:Y:S01]  /*1040*/  LDC.64 R18, c[0x0][0x3b8] ;  /* 0x0000ee00ff127b82 */ /* 0x002e620000000a00 */
[----:B0-----:R-:W-:-:S05]  /*1050*/  SHF.L.U32 R9, R2, 0x7, RZ ;  /* 0x0000000702097819 */ /* 0x001fca00000006ff */
[----:B-1----:R-:W-:-:S05]  /*1060*/  IMAD.WIDE.U32 R8, R9, 0x2, R18 ;  /* 0x0000000209087825 */ /* 0x002fca00078e0012 */
[----:B------:R0:W5:Y:S01]  /*1070*/  LDG.E.U16.CONSTANT R16, desc[UR8][R8.64+0x2] ;  /* 0x0000020808107981 */ /* 0x000162000c1e9500 */
[----:B------:R-:W-:Y:S01]  /*1080*/  BAR.SYNC.DEFER_BLOCKING 0x0 ;  /* 0x0000000000007b1d */ /* 0x000fe20000010000 */
[----:B------:R-:W-:-:S13]  /*1090*/  ISETP.GE.AND P0, PT, R13, R4, PT ;  /* 0x000000040d00720c */ /* 0x000fda0003f06270 */
[----:B0-----:R-:W-:Y:S05]  /*10a0*/  @P0 BRA `(.L_x_291) ;  /* 0x0000000000d00947 */ /* 0x001fea0003800000 */
[----:B------:R0:W5:Y:S02]  /*10b0*/  LDG.E.U16.CONSTANT R3, desc[UR8][R8.64] ;  /* 0x0000000808037981 */ /* 0x000164000c1e9500 */
[----:B-----5:R-:W-:Y:S01]  /*10c0*/  SHF.R.S32.HI R5, RZ, 0x1f, R6 ;  /* 0x0000001fff057819 */ /* 0x020fe20000011406 */
[----:B------:R-:W-:Y:S01]  /*10d0*/  HFMA2 R12, -RZ, RZ, 0, 0 ;  /* 0x00000000ff0c7431 */ /* 0x000fe200000001ff */
[----:B------:R-:W-:Y:S02]  /*10e0*/  SHF.L.U32 R0, R0, 0x4, RZ ;  /* 0x0000000400007819 */ /* 0x000fe400000006ff */
[----:B------:R-:W-:Y:S02]  /*10f0*/  LEA.HI R5, R5, R6, RZ, 0x3 ;  /* 0x0000000605057211 */ /* 0x000fe400078f18ff */
[----:B------:R-:W-:Y:S02]  /*1100*/  MOV R20, R13 ;  /* 0x0000000d00147202 */ /* 0x000fe40000000f00 */
[----:B------:R-:W-:-:S02]  /*1110*/  LOP3.LUT R0, R0, 0x10, RZ, 0xc0, !PT ;  /* 0x0000001000007812 */ /* 0x000fc400078ec0ff */
[----:B0-----:R-:W-:-:S07]  /*1120*/  SHF.R.S32.HI R5, RZ, 0x3, R5 ;  /* 0x00000003ff057819 */ /* 0x001fce0000011405 */
.L_x_292:
[----:B------:R-:W0:Y:S01]  /*1130*/  LDC.64 R8, c[0x0][0x390] ;  /* 0x0000e400ff087b82 */ /* 0x000e220000000a00 */
        /* <DEDUP_REMOVED lines=8> */
[----:B------:R-:W-:-:S05]  /*11c0*/  SHF.L.U32 R15, R20, 0x1, RZ ;  /* 0x00000001140f7819 */ /* 0x000fca00000006ff */
[----:B------:R-:W-:-:S06]  /*11d0*/  IMAD.WIDE.U32 R14, R15, 0x2, R18 ;  /* 0x000000020f0e7825 */ /* 0x000fcc00078e0012 */
[----:B------:R-:W3:Y:S01]  /*11e0*/  LDG.E.U16.CONSTANT R15, desc[UR8][R14.64+0x2] ;  /* 0x000002080e0f7981 */ /* 0x000ee2000c1e9500 */
[----:B0-----:R-:W-:-:S06]  /*11f0*/  IMAD.WIDE.U32 R10, R7, 0x2, R10 ;  /* 0x00000002070a7825 */ /* 0x001fcc00078e000a */
[----:B------:R0:W4:Y:S01]  /*1200*/  LDG.E.U16.CONSTANT R10, desc[UR8][R10.64] ;  /* 0x000000080a0a7981 */ /* 0x000122000c1e9500 */
[----:B--2---:R-:W-:-:S04]  /*1210*/  SHF.R.U32.HI R7, RZ, R0, R9 ;  /* 0x00000000ff077219 */ /* 0x004fc80000011609 */
[--C-:B------:R-:W-:Y:S02]  /*1220*/  SHF.R.U32.HI R22, RZ, 0x4, R7.reuse ;  /* 0x00000004ff167819 */ /* 0x100fe40000011607 */
[----:B------:R-:W-:Y:S02]  /*1230*/  SHF.R.U32.HI R8, RZ, 0x8, R7 ;  /* 0x00000008ff087819 */ /* 0x000fe40000011607 */
[----:B------:R-:W-:Y:S02]  /*1240*/  LOP3.LUT R22, R22, 0xf, RZ, 0xc0, !PT ;  /* 0x0000000f16167812 */ /* 0x000fe400078ec0ff */
[----:B------:R-:W-:-:S03]  /*1250*/  LOP3.LUT R8, R8, 0xf, RZ, 0xc0, !PT ;  /* 0x0000000f08087812 */ /* 0x000fc600078ec0ff */
[C---:B------:R-:W-:Y:S01]  /*1260*/  IMAD R9, R22.reuse, R22, R22 ;  /* 0x0000001616097224 */ /* 0x040fe200078e0216 */
[----:B------:R-:W-:Y:S02]  /*1270*/  LOP3.LUT R21, R7, 0xf, RZ, 0xc0, !PT ;  /* 0x0000000f07157812 */ /* 0x000fe400078ec0ff */
[----:B------:R-:W-:Y:S02]  /*1280*/  SHF.R.U32.HI R7, RZ, 0xc, R7 ;  /* 0x0000000cff077819 */ /* 0x000fe40000011607 */
[----:B------:R-:W-:Y:S01]  /*1290*/  IADD3 R22, PT, PT, R22, 0x1, R9 ;  /* 0x0000000116167810 */ /* 0x000fe20007ffe009 */
[----:B------:R-:W-:Y:S01]  /*12a0*/  IMAD R9, R8, R8, R8 ;  /* 0x0000000808097224 */ /* 0x000fe200078e0208 */
[----:B------:R-:W-:Y:S01]  /*12b0*/  LOP3.LUT R7, R7, 0xf, RZ, 0xc0, !PT ;  /* 0x0000000f07077812 */ /* 0x000fe200078ec0ff */
[----:B------:R-:W-:-:S03]  /*12c0*/  IMAD R24, R21, R21, R21 ;  /* 0x0000001515187224 */ /* 0x000fc600078e0215 */
[----:B------:R-:W-:Y:S01]  /*12d0*/  IADD3 R9, PT, PT, R8, 0x1, R9 ;  /* 0x0000000108097810 */ /* 0x000fe20007ffe009 */
[----:B------:R-:W-:Y:S01]  /*12e0*/  IMAD R8, R7, R7, R7 ;  /* 0x0000000707087224 */ /* 0x000fe200078e0207 */
[----:B------:R-:W-:-:S04]  /*12f0*/  IADD3 R24, PT, PT, R21, 0x1, R24 ;  /* 0x0000000115187810 */ /* 0x000fc80007ffe018 */
[----:B------:R-:W-:Y:S01]  /*1300*/  IADD3 R8, PT, PT, R7, 0x1, R8 ;  /* 0x0000000107087810 */ /* 0x000fe20007ffe008 */
[----:B0-----:R-:W-:Y:S08]  /*1310*/  I2F.F16 R11, R22 ;  /* 0x00000016000b7306 */ /* 0x001ff00000200c00 */
[----:B------:R-:W0:Y:S08]  /*1320*/  I2F.F16 R24, R24 ;  /* 0x0000001800187306 */ /* 0x000e300000200c00 */
[----:B------:R-:W-:Y:S08]  /*1330*/  I2F.F16 R9, R9 ;  /* 0x0000000900097306 */ /* 0x000ff00000200c00 */
[----:B------:R-:W1:Y:S01]  /*1340*/  I2F.F16 R8, R8 ;  /* 0x0000000800087306 */ /* 0x000e620000200c00 */
[----:B0-----:R-:W-:-:S02]  /*1350*/  PRMT R11, R24, 0x5410, R11 ;  /* 0x00005410180b7816 */ /* 0x001fc4000000000b */
[----:B------:R-:W-:-:S03]  /*1360*/  LEA R7, R12, R1, 0x3 ;  /* 0x000000010c077211 */ /* 0x000fc600078e18ff */
[----:B----4-:R-:W-:Y:S01]  /*1370*/  HMUL2 R24, R11, R10.H0_H0 ;  /* 0x2000000a0b187232 */ /* 0x010fe20000000000 */
[----:B-1----:R-:W-:-:S05]  /*1380*/  PRMT R9, R9, 0x5410, R8 ;  /* 0x0000541009097816 */ /* 0x002fca0000000008 */
[----:B------:R-:W-:Y:S01]  /*1390*/  HMUL2 R25, R9, R10.H0_H0 ;  /* 0x2000000a09197232 */ /* 0x000fe20000000000 */
[----:B---3--:R-:W-:-:S04]  /*13a0*/  IADD3 R20, PT, PT, R15, R20, RZ ;  /* 0x000000140f147210 */ /* 0x008fc80007ffe0ff */
[----:B------:R0:W-:Y:S01]  /*13b0*/  STL.64 [R7], R24 ;  /* 0x0000001807007387 */ /* 0x0001e20000100a00 */
[----:B------:R-:W-:Y:S02]  /*13c0*/  ISETP.GE.AND P0, PT, R20, R17, PT ;  /* 0x000000111400720c */ /* 0x000fe40003f06270 */
[----:B------:R-:W-:-:S11]  /*13d0*/  IADD3 R12, PT, PT, R12, 0x1, RZ ;  /* 0x000000010c0c7810 */ /* 0x000fd60007ffe0ff */
[----:B0-----:R-:W-:Y:S05]  /*13e0*/  @!P0 BRA `(.L_x_292) ;  /* 0xfffffffc00508947 */ /* 0x001fea000383ffff */
.L_x_291:
[----:B------:R0:W5:Y:S01]  /*13f0*/  LDL.64 R96, [R1] ;  /* 0x0000000001607983 */ /* 0x0001620000100a00 */
[----:B------:R-:W1:Y:S01]  /*1400*/  LDCU UR11, c[0x0][0x3c8] ;  /* 0x00007900ff0b77ac */ /* 0x000e620008000800 */
[----:B-----5:R-:W-:Y:S01]  /*1410*/  HFMA2 R5, -RZ, RZ, 0, 0 ;  /* 0x00000000ff057431 */ /* 0x020fe200000001ff */
[----:B------:R-:W-:Y:S01]  /*1420*/  MOV R10, RZ ;  /* 0x000000ff000a7202 */ /* 0x000fe20000000f00 */
[----:B------:R-:W-:Y:S01]  /*1430*/  HFMA2 R7, -RZ, RZ, 0, 0 ;  /* 0x00000000ff077431 */ /* 0x000fe200000001ff */
[----:B------:R-:W2:Y:S01]  /*1440*/  LDCU UR4, c[0x0][0x3cc] ;  /* 0x00007980ff0477ac */ /* 0x000ea20008000800 */
[----:B------:R-:W-:Y:S01]  /*1450*/  MOV R12, RZ ;  /* 0x000000ff000c7202 */ /* 0x000fe20000000f00 */
[----:B------:R-:W3:Y:S01]  /*1460*/  LDCU UR5, c[0x0][0x3d0] ;  /* 0x00007a00ff0577ac */ /* 0x000ee20008000800 */
[----:B------:R-:W4:Y:S01]  /*1470*/  LDCU UR6, c[0x0][0x3d4] ;  /* 0x00007a80ff0677ac */ /* 0x000f220008000800 */
[----:B------:R-:W0:Y:S01]  /*1480*/  LDCU UR7, c[0x0][0x3d8] ;  /* 0x00007b00ff0777ac */ /* 0x000e220008000800 */
[----:B-1----:R-:W-:-:S02]  /*1490*/  ISETP.GT.AND P0, PT, R13, UR11, PT ;  /* 0x0000000b0d007c0c */ /* 0x002fc4000bf04270 */
[C---:B------:R-:W-:Y:S02]  /*14a0*/  VIMNMX R0, PT, PT, R13.reuse, UR11, PT ;  /* 0x0000000b0d007c48 */ /* 0x040fe4000bfe0100 */
[C---:B--2---:R-:W-:Y:S02]  /*14b0*/  ISETP.GT.AND P1, PT, R13.reuse, UR4, PT ;  /* 0x000000040d007c0c */ /* 0x044fe4000bf24270 */
[----:B------:R-:W-:Y:S02]  /*14c0*/  SHF.R.S32.HI R3, RZ, 0x1f, R0 ;  /* 0x0000001fff037819 */ /* 0x000fe40000011400 */
[----:B---3--:R-:W-:Y:S02]  /*14d0*/  ISETP.GT.AND P2, PT, R13, UR5, PT ;  /* 0x000000050d007c0c */ /* 0x008fe4000bf44270 */
[----:B------:R-:W-:Y:S01]  /*14e0*/  LEA.HI R3, R3, R0, RZ, 0x5 ;  /* 0x0000000003037211 */ /* 0x000fe200078f28ff */
[----:B------:R-:W-:Y:S01]  /*14f0*/  HFMA2 R0, -RZ, RZ, 0, 0 ;  /* 0x00000000ff007431 */ /* 0x000fe200000001ff */
[----:B----4-:R-:W-:-:S02]  /*1500*/  ISETP.GT.AND P3, PT, R13, UR6, PT ;  /* 0x000000060d007c0c */ /* 0x010fc4000bf64270 */
[----:B------:R-:W-:Y:S02]  /*1510*/  SHF.R.S32.HI R9, RZ, 0x5, R3 ;  /* 0x00000005ff097819 */ /* 0x000fe40000011403 */
[----:B0-----:R-:W-:Y:S01]  /*1520*/  ISETP.GT.AND P4, PT, R13, UR7, PT ;  /* 0x000000070d007c0c */ /* 0x001fe2000bf84270 */
        /* <DEDUP_REMOVED lines=8> */
.L_x_293:
        /* <DEDUP_REMOVED lines=8> */
.L_x_294:
        /* <DEDUP_REMOVED lines=8> */
.L_x_295:
        /* <DEDUP_REMOVED lines=8> */
.L_x_296:
        /* <DEDUP_REMOVED lines=8> */
.L_x_297:
[----:B------:R-:W-:Y:S01]  /*17b0*/  LEA R0, R9, R0, 0x3 ;  /* 0x0000000009007211 */ /* 0x000fe200078e18ff */
[----:B------:R-:W0:Y:S01]  /*17c0*/  S2UR UR5, SR_CgaCtaId ;  /* 0x00000000000579c3 */ /* 0x000e220000008800 */
[----:B------:R-:W1:Y:S01]  /*17d0*/  LDCU.64 UR6, c[0x0][0x388] ;  /* 0x00007100ff0677ac */ /* 0x000e620008000a00 */
[----:B------:R-:W-:Y:S02]  /*17e0*/  VIMNMX R4, PT, PT, R4, UR11, PT ;  /* 0x0000000b04047c48 */ /* 0x000fe4000bfe0100 */
[----:B------:R-:W-:Y:S01]  /*17f0*/  IADD3 R0, PT, PT, R10, R0, R5 ;  /* 0x000000000a007210 */ /* 0x000fe20007ffe005 */
[----:B------:R-:W-:Y:S01]  /*1800*/  UMOV UR4, 0x400 ;  /* 0x0000040000047882 */ /* 0x000fe20000000000 */
[----:B------:R-:W-:Y:S02]  /*1810*/  PRMT R98, R96, 0x7610, R96 ;  /* 0x0000761060627816 */ /* 0x000fe40000000060 */
        /* <DEDUP_REMOVED lines=9> */
[----:B------:R-:W-:Y:S02]  /*18b0*/  SHF.L.U32 R0, R6, 0x2, RZ ;  /* 0x0000000206007819 */ /* 0x000fe400000006ff */
[----:B------:R-:W-:Y:S02]  /*18c0*/  ISETP.GT.AND P0, PT, R4, R13, PT ;  /* 0x0000000d0400720c */ /* 0x000fe40003f04270 */
[----:B------:R-:W-:Y:S02]  /*18d0*/  SHF.L.U64.HI R3, R6, 0x2, R3 ;  /* 0x0000000206037819 */ /* 0x000fe40000010203 */
[----:B-1----:R-:W-:Y:S02]  /*18e0*/  IADD3 R32, P1, PT, R0, UR6, RZ ;  /* 0x0000000600207c10 */ /* 0x002fe4000ff3e0ff */
[----:B------:R-:W-:Y:S02]  /*18f0*/  PRMT R9, RZ, 0x5410, RZ ;  /* 0x00005410ff097816 */ /* 0x000fe400000000ff */
[----:B------:R-:W-:Y:S01]  /*1900*/  IADD3.X R33, PT, PT, R3, UR7, RZ, P1, !PT ;  /* 0x0000000703217c10 */ /* 0x000fe20008ffe4ff */
[----:B0-----:R-:W-:Y:S01]  /*1910*/  ULEA UR7, UR5, UR4, 0x18 ;  /* 0x0000000405077291 */ /* 0x001fe2000f8ec0ff */
[----:B------:R-:W-:-:S02]  /*1920*/  PRMT R8, RZ, 0x5410, RZ ;  /* 0x00005410ff087816 */ /* 0x000fc400000000ff */
[----:B------:R-:W-:Y:S02]  /*1930*/  PRMT R7, RZ, 0x5410, RZ ;  /* 0x00005410ff077816 */ /* 0x000fe400000000ff */
[----:B------:R-:W-:Y:S02]  /*1940*/  PRMT R6, RZ, 0x5410, RZ ;  /* 0x00005410ff067816 */ /* 0x000fe400000000ff */
[----:B------:R-:W-:Y:S01]  /*1950*/  UMOV UR4, UR7 ;  /* 0x0000000700047c82 */ /* 0x000fe20008000000 */
[----:B------:R-:W-:Y:S02]  /*1960*/  PRMT R5, RZ, 0x5410, RZ ;  /* 0x00005410ff057816 */ /* 0x000fe400000000ff */
[----:B------:R-:W-:Y:S02]  /*1970*/  IADD3 R4, PT, PT, R13, R16, RZ ;  /* 0x000000100d047210 */ /* 0x000fe40007ffe0ff */
[----:B------:R-:W-:Y:S02]  /*1980*/  MOV R26, R32 ;  /* 0x00000020001a7202 */ /* 0x000fe40000000f00 */
[----:B------:R-:W-:Y:S01]  /*1990*/  MOV R27, R33 ;  /* 0x00000021001b7202 */ /* 0x000fe20000000f00 */
[----:B------:R-:W-:Y:S06]  /*19a0*/  @!P0 BRA `(.L_x_298) ;  /* 0x0000005c00708947 */ /* 0x000fec0003800000 */
[----:B------:R-:W0:Y:S01]  /*19b0*/  LDCU.64 UR4, c[0x0][0x3a8] ;  /* 0x00007500ff0477ac */ /* 0x000e220008000a00 */
[----:B------:R-:W-:-:S04]  /*19c0*/  IMAD.WIDE.U32 R2, R2, 0x100, R18 ;  /* 0x0000010002027825 */ /* 0x000fc800078e0012 */
[----:B------:R-:W-:Y:S01]  /*19d0*/  HFMA2 R14, -RZ, RZ, 0, 0 ;  /* 0x00000000ff0e7431 */ /* 0x000fe200000001ff */
[----:B------:R-:W-:Y:S02]  /*19e0*/  VIMNMX R26, PT, PT, R17, UR11, PT ;  /* 0x0000000b111a7c48 */ /* 0x000fe4000bfe0100 */
[----:B------:R-:W-:Y:S02]  /*19f0*/  PRMT R12, RZ, 0x7610, R12 ;  /* 0x00007610ff0c7816 */ /* 0x000fe4000000000c */
[----:B------:R-:W-:-:S04]  /*1a00*/  IADD3 R24, P0, PT, R2, 0x2, RZ ;  /* 0x0000000202187810 */ /* 0x000fc80007f1e0ff */
[----:B------:R-:W-:Y:S01]  /*1a10*/  IADD3.X R25, PT, PT, RZ, R3, RZ, P0, !PT ;  /* 0x00000003ff197210 */ /* 0x000fe200007fe4ff */
[----:B0-----:R-:W-:-:S03]  /*1a20*/  UIMAD UR6, UR10, -0x4, UR4 ;  /* 0xfffffffc0a0678a4 */ /* 0x001fc6000f8e0204 */
[----:B------:R-:W-:-:S09]  /*1a30*/  UMOV UR4, UR7 ;  /* 0x0000000700047c82 */ /* 0x000fd20008000000 */
.L_x_303:
[----:B------:R-:W-:Y:S02]  /*1a40*/  ISETP.NE.AND P1, PT, R13, R4, PT ;  /* 0x000000040d00720c */ /* 0x000fe40003f25270 */
[----:B------:R-:W-:Y:S02]  /*1a50*/  MOV R18, R32 ;  /* 0x0000002000127202 */ /* 0x000fe40000000f00 */
[----:B------:R-:W-:-:S05]  /*1a60*/  MOV R19, R33 ;  /* 0x0000002100137202 */ /* 0x000fca0000000f00 */
[----:B0----5:R0:W5:Y:S04]  /*1a70*/  LDG.E.128.CONSTANT R28, desc[UR8][R18.64] ;  /* 0x00000008121c7981 */ /* 0x021168000c1e9d00 */
[----:B------:R-:W-:Y:S01]  /*1a80*/  @!P1 LEA R2, R14, R1, 0x3 ;  /* 0x000000010e029211 */ /* 0x000fe200078e18ff */
[----:B------:R-:W2:Y:S05]  /*1a90*/  @!P1 LDG.E.U16.CONSTANT R16, desc[UR8][R24.64] ;  /* 0x0000000818109981 */ /* 0x000eaa000c1e9500 */
[----:B------:R-:W3:Y:S01]  /*1aa0*/  @!P1 LDL.64 R2, [R2+0x8] ;  /* 0x0000080002029983 */ /* 0x000ee20000100a00 */
[----:B------:R-:W-:-:S04]  /*1ab0*/  MOV R64, UR6 ;  /* 0x0000000600407c02 */ /* 0x000fc80008000f00 */
[----:B------:R-:W-:Y:S02]  /*1ac0*/  ISETP.GE.AND P0, PT, R64, 0x1, PT ;  /* 0x000000014000780c */ /* 0x000fe40003f06270 */
[----:B------:R-:W-:Y:S02]  /*1ad0*/  MOV R47, UR5 ;  /* 0x00000005002f7c02 */ /* 0x000fe40008000f00 */
[----:B------:R-:W-:-:S03]  /*1ae0*/  @!P1 IADD3 R0, PT, PT, R14, 0x1, RZ ;  /* 0x000000010e009810 */ /* 0x000fc60007ffe0ff */
[----:B------:R-:W-:Y:S01]  /*1af0*/  IMAD.WIDE R32, R47, 0x4, R18 ;  /* 0x000000042f207825 */ /* 0x000fe200078e0212 */
[----:B------:R-:W-:Y:S02]  /*1b00*/  @!P1 MOV R14, R0 ;  /* 0x00000000000e9202 */ /* 0x000fe40000000f00 */
[----:B--2---:R-:W-:Y:S02]  /*1b10*/  @!P1 IADD3 R4, PT, PT, R16, R13, RZ ;  /* 0x0000000d10049210 */ /* 0x004fe40007ffe0ff */
[----:B---3--:R-:W-:Y:S02]  /*1b20*/  @!P1 PRMT R98, R2, 0x7610, R98 ;  /* 0x0000761002629816 */ /* 0x008fe40000000062 */
[----:B------:R-:W-:Y:S02]  /*1b30*/  @!P1 PRMT R97, R3, 0x7610, R97 ;  /* 0x0000761003619816 */ /* 0x000fe40000000061 */
[----:B------:R-:W-:Y:S02]  /*1b40*/  @!P1 PRMT R98, R98, 0x7610, R2 ;  /* 0x0000761062629816 */ /* 0x000fe40000000002 */
[----:B------:R-:W-:Y:S01]  /*1b50*/  @!P1 PRMT R97, R97, 0x7610, R3 ;  /* 0x0000761061619816 */ /* 0x000fe20000000003 */
[----:B0-----:R-:W-:Y:S06]  /*1b60*/  @!P0 BRA `(.L_x_299) ;  /* 0x0000001400ac8947 */ /* 0x001fec0003800000 */
        /* <DEDUP_REMOVED lines=31> */
[----:B0-----:R-:W-:Y:S02]  /*1d60*/  SHF.R.U32.HI R15, RZ, 0x8, R30 ;  /* 0x00000008ff0f7819 */ /* 0x001fe4000001161e */
[----:B------:R-:W-:Y:S02]  /*1d70*/  LOP3.LUT R29, R29, 0xff, RZ, 0xc0, !PT ;  /* 0x000000ff1d1d7812 */ /* 0x000fe400078ec0ff */
[----:B------:R-:W-:Y:S02]  /*1d80*/  LOP3.LUT R15, R15, 0xff, RZ, 0xc0, !PT ;  /* 0x000000ff0f0f7812 */ /* 0x000fe400078ec0ff */
[----:B------:R-:W-:Y:S01]  /*1d90*/  LEA.HI R37, R31, 0xffffff80, RZ, 0x8 ;  /* 0xffffff801f257811 */ /* 0x000fe200078f40ff */
[----:B------:R-:W-:Y:S01]  /*1da0*/  I2F.F16 R52, R0 ;  /* 0x0000000000347306 */ /* 0x000fe20000200c00 */
[----:B---3--:R-:W-:Y:S02]  /*1db0*/  IADD3 R28, PT, PT, R16, -0x80, RZ ;  /* 0xffffff80101c7810 */ /* 0x008fe40007ffe0ff */
[----:B------:R-:W-:-:S02]  /*1dc0*/  IADD3 R15, PT, PT, R15, -0x80, RZ ;  /* 0xffffff800f0f7810 */ /* 0x000fc40007ffe0ff */
[----:B------:R-:W-:Y:S02]  /*1dd0*/  IADD3 R29, PT, PT, R29, -0x80, RZ ;  /* 0xffffff801d1d7810 */ /* 0x000fe40007ffe0ff */
[----:B------:R-:W-:Y:S01]  /*1de0*/  SHF.R.U32.HI R30, RZ, 0x10, R30 ;  /* 0x00000010ff1e7819 */ /* 0x000fe2000001161e */
[----:B------:R-:W-:Y:S01]  /*1df0*/  I2F.F16 R53, R15 ;  /* 0x0000000f00357306 */ /* 0x000fe20000200c00 */
[----:B------:R-:W-:Y:S02]  /*1e00*/  SHF.R.U32.HI R31, RZ, 0x10, R31 ;  /* 0x00000010ff1f7819 */ /* 0x000fe4000001161f */
[----:B------:R-:W-:Y:S02]  /*1e10*/  LOP3.LUT R30, R30, 0xff, RZ, 0xc0, !PT ;  /* 0x000000ff1e1e7812 */ /* 0x000fe400078ec0ff */
[----:B------:R-:W-:Y:S02]  /*1e20*/  LOP3.LUT R31, R31, 0xff, RZ, 0xc0, !PT ;  /* 0x000000ff1f1f7812 */ /* 0x000fe400078ec0ff */
[----:B------:R-:W-:Y:S01]  /*1e30*/  IADD3 R30, PT, PT, R30, -0x80, RZ ;  /* 0xffffff801e1e7810 */ /* 0x000fe20007ffe0ff */
[----:B------:R-:W-:Y:S01]  /*1e40*/  I2F.F16 R58, R28 ;  /* 0x0000001c003a7306 */ /* 0x000fe20000200c00 */
[----:B------:R-:W-:-:S02]  /*1e50*/  IADD3 R31, PT, PT, R31, -0x80, RZ ;  /* 0xffffff801f1f7810 */ /* 0x000fc40007ffe0ff */
[----:B------:R-:W-:-:S05]  /*1e60*/  ISETP.NE.AND P1, PT, R64, 0x1, PT ;  /* 0x000000014000780c */ /* 0x000fca0003f25270 */
        /* <DEDUP_REMOVED lines=41> */
[----:B------:R-:W-:Y:S01]  /*2100*/  SHF.R.U32.HI R31, RZ, 0x8, R23 ;  /* 0x00000008ff1f7819 */ /* 0x000fe20000011617 */
[----:B------:R-:W-:Y:S01]  /*2110*/  HADD2.F32 R40, -RZ, R53.H0_H0 ;  /* 0x20000035ff287230 */ /* 0x000fe20000004100 */
[----:B------:R-:W-:Y:S01]  /*2120*/  IADD3 R44, PT, PT, R30, -0x80, RZ ;  /* 0xffffff801e2c7810 */ /* 0x000fe20007ffe0ff */
[----:B------:R-:W-:Y:S01]  /*2130*/  HADD2.F32 R30, -RZ, R41.H0_H0 ;  /* 0x20000029ff1e7230 */ /* 0x000fe20000004100 */
[----:B------:R-:W-:Y:S01]  /*2140*/  LOP3.LUT R51, R31, 0xff, RZ, 0xc0, !PT ;  /* 0x000000ff1f337812 */ /* 0x000fe200078ec0ff */
[----:B------:R-:W-:-:S02]  /*2150*/  HADD2.F32 R31, -RZ, R52.H0_H0 ;  /* 0x20000034ff1f7230 */ /* 0x000fc40000004100 */
[----:B------:R-:W-:Y:S01]  /*2160*/  FFMA.FTZ R53, R3, R16, RZ ;  /* 0x0000001003357223 */ /* 0x000fe200000100ff */
[----:B------:R-:W-:Y:S02]  /*2170*/  HADD2.F32 R41, -RZ, R58.H0_H0 ;  /* 0x2000003aff297230 */ /* 0x000fe40000004100 */
[C---:B------:R-:W-:Y:S01]  /*2180*/  FFMA.FTZ R57, R16.reuse, R0, RZ ;  /* 0x0000000010397223 */ /* 0x040fe200000100ff */
[C---:B------:R-:W-:Y:S01]  /*2190*/  FFMA.FTZ R59, R16.reuse, R15, RZ ;  /* 0x0000000f103b7223 */ /* 0x040fe200000100ff */
[----:B------:R-:W-:Y:S01]  /*21a0*/  FFMA.FTZ R16, R16, R2, RZ ;  /* 0x0000000210107223 */ /* 0x000fe200000100ff */
[----:B------:R-:W-:Y:S01]  /*21b0*/  FFMA.FTZ R53, R30, R50, R53 ;  /* 0x000000321e357223 */ /* 0x000fe20000010035 */
[C---:B------:R-:W-:Y:S01]  /*21c0*/  FFMA.FTZ R52, R50.reuse, R31, R57 ;  /* 0x0000001f32347223 */ /* 0x040fe20000010039 */
[C---:B------:R-:W-:Y:S01]  /*21d0*/  FFMA.FTZ R58, R50.reuse, R40, R59 ;  /* 0x00000028323a7223 */ /* 0x040fe2000001003b */
[----:B------:R-:W-:Y:S01]  /*21e0*/  FFMA.FTZ R59, R50, R41, R16 ;  /* 0x00000029323b7223 */ /* 0x000fe20000010010 */
[----:B------:R-:W-:Y:S01]  /*21f0*/  LEA.HI R27, R21, 0xffffff80, RZ, 0x8 ;  /* 0xffffff80151b7811 */ /* 0x000fe200078f40ff */
[----:B------:R-:W-:Y:S01]  /*2200*/  HADD2.F32 R16, -RZ, R56.H0_H0 ;  /* 0x20000038ff107230 */ /* 0x000fe20000004100 */
[----:B------:R-:W-:Y:S01]  /*2210*/  SHF.R.U32.HI R50, RZ, 0x10, R21 ;  /* 0x00000010ff327819 */ /* 0x000fe20000011615 */
[----:B------:R1:W-:Y:S01]  /*2220*/  I2F.F16 R63, R43 ;  /* 0x0000002b003f7306 */ /* 0x0003e20000200c00 */
[----:B------:R-:W-:Y:S01]  /*2230*/  LOP3.LUT R21, R42, 0xff, RZ, 0xc0, !PT ;  /* 0x000000ff2a157812 */ /* 0x000fe200078ec0ff */
[----:B------:R-:W-:-:S02]  /*2240*/  HADD2.F32 R42, -RZ, R60.H0_H0 ;  /* 0x2000003cff2a7230 */ /* 0x000fc40000004100 */
[----:B------:R-:W-:Y:S01]  /*2250*/  FFMA.FTZ R56, R16, R55, R53 ;  /* 0x0000003710387223 */ /* 0x000fe20000010035 */
[----:B------:R-:W-:Y:S02]  /*2260*/  LEA.HI R35, R22, 0xffffff80, RZ, 0x8 ;  /* 0xffffff8016237811 */ /* 0x000fe400078f40ff */
[----:B------:R-:W-:Y:S01]  /*2270*/  SHF.R.U32.HI R22, RZ, 0x10, R22 ;  /* 0x00000010ff167819 */ /* 0x000fe20000011616 */
[----:B------:R-:W-:Y:S01]  /*2280*/  FFMA.FTZ R53, R55, R42, R52 ;  /* 0x0000002a37357223 */ /* 0x000fe20000010034 */
[----:B------:R-:W-:Y:S01]  /*2290*/  SHF.R.U32.HI R52, RZ, 0x10, R23 ;  /* 0x00000010ff347819 */ /* 0x000fe20000011617 */
[----:B------:R2:W-:Y:S01]  /*22a0*/  I2F.F16 R66, R44 ;  /* 0x0000002c00427306 */ /* 0x0005e20000200c00 */
[----:B-1----:R-:W-:Y:S01]  /*22b0*/  HADD2.F32 R43, -RZ, R61.H0_H0 ;  /* 0x2000003dff2b7230 */ /* 0x002fe20000004100 */
[----:B------:R-:W-:Y:S01]  /*22c0*/  LOP3.LUT R50, R50, 0xff, RZ, 0xc0, !PT ;  /* 0x000000ff32327812 */ /* 0x000fe200078ec0ff */
[----:B------:R-:W-:Y:S01]  /*22d0*/  FFMA.FTZ R60, R54, R38, R53 ;  /* 0x00000026363c7223 */ /* 0x000fe20000010035 */
[----:B------:R-:W-:Y:S01]  /*22e0*/  IADD3 R51, PT, PT, R51, -0x80, RZ ;  /* 0xffffff8033337810 */ /* 0x000fe20007ffe0ff */
[----:B0-----:R-:W-:Y:S01]  /*22f0*/  HADD2.F32 R61, -RZ, R29.H1_H1 ;  /* 0x3000001dff3d7230 */ /* 0x001fe20000004100 */
[----:B------:R-:W-:Y:S01]  /*2300*/  LOP3.LUT R22, R22, 0xff, RZ, 0xc0, !PT ;  /* 0x000000ff16167812 */ /* 0x000fe200078ec0ff */
[----:B------:R-:W-:Y:S01]  /*2310*/  FFMA.FTZ R57, R55, R43, R58 ;  /* 0x0000002b37397223 */ /* 0x000fe2000001003a */
[----:B------:R-:W-:Y:S01]  /*2320*/  I2F.F16 R49, R49 ;  /* 0x0000003100317306 */ /* 0x000fe20000200c00 */
[----:B--2---:R-:W-:Y:S01]  /*2330*/  HADD2.F32 R44, -RZ, R62.H0_H0 ;  /* 0x2000003eff2c7230 */ /* 0x004fe20000004100 */
[----:B------:R-:W-:Y:S01]  /*2340*/  LOP3.LUT R52, R52, 0xff, RZ, 0xc0, !PT ;  /* 0x000000ff34347812 */ /* 0x000fe200078ec0ff */
[----:B------:R-:W-:Y:S01]  /*2350*/  FFMA.FTZ R53, R54, R36, R57 ;  /* 0x0000002436357223 */ /* 0x000fe20000010039 */
[----:B------:R-:W-:-:S02]  /*2360*/  IADD3 R21, PT, PT, R21, -0x80, RZ ;  /* 0xffffff8015157810 */ /* 0x000fc40007ffe0ff */
[----:B------:R-:W-:Y:S01]  /*2370*/  FFMA.FTZ R58, R55, R44, R59 ;  /* 0x0000002c373a7223 */ /* 0x000fe2000001003b */
[----:B------:R-:W-:Y:S01]  /*2380*/  IADD3 R50, PT, PT, R50, -0x80, RZ ;  /* 0xffffff8032327810 */ /* 0x000fe20007ffe0ff */
[----:B------:R-:W0:Y:S01]  /*2390*/  I2F.F16 R20, R20 ;  /* 0x0000001400147306 */ /* 0x000e220000200c00 */
[----:B------:R-:W-:Y:S01]  /*23a0*/  IADD3 R22, PT, PT, R22, -0x80, RZ ;  /* 0xffffff8016167810 */ /* 0x000fe20007ffe0ff */
[----:B------:R-:W-:Y:S01]  /*23b0*/  FFMA.FTZ R55, R54, R37, R58 ;  /* 0x0000002536377223 */ /* 0x000fe2000001003a */
[----:B------:R-:W-:Y:S01]  /*23c0*/  IADD3 R52, PT, PT, R52, -0x80, RZ ;  /* 0xffffff8034347810 */ /* 0x000fe20007ffe0ff */
[----:B------:R-:W-:Y:S01]  /*23d0*/  HADD2.F32 R58, -RZ, R29.H0_H0 ;  /* 0x2000001dff3a7230 */ /* 0x000fe20000004100 */
[----:B------:R-:W-:-:S03]  /*23e0*/  LEA.HI R23, R23, 0xffffff80, RZ, 0x8 ;  /* 0xffffff8017177811 */ /* 0x000fc600078f40ff */
[----:B------:R1:W2:Y:S01]  /*23f0*/  I2F.F16 R67, R51 ;  /* 0x0000003300437306 */ /* 0x0002a20000200c00 */
[----:B0-----:R-:W-:-:S07]  /*2400*/  HADD2.F32 R29, -RZ, R20.H0_H0 ;  /* 0x20000014ff1d7230 */ /* 0x001fce0000004100 */
[----:B------:R0:W-:Y:S01]  /*2410*/  I2F.F16 R62, R21 ;  /* 0x00000015003e7306 */ /* 0x0001e20000200c00 */
[----:B-1----:R-:W-:-:S07]  /*2420*/  HADD2.F32 R51, -RZ, R28.H0_H0 ;  /* 0x2000001cff337230 */ /* 0x002fce0000004100 */
[----:B------:R1:W3:Y:S01]  /*2430*/  I2F.F16 R65, R50 ;  /* 0x0000003200417306 */ /* 0x0002e20000200c00 */
[----:B0-----:R-:W-:Y:S01]  /*2440*/  FFMA.FTZ R21, R39, R54, R56 ;  /* 0x0000003627157223 */ /* 0x001fe20000010038 */
[----:B------:R-:W-:Y:S02]  /*2450*/  HADD2.F32 R56, -RZ, R28.H1_H1 ;  /* 0x3000001cff387230 */ /* 0x000fe40000004100 */
[----:B------:R-:W-:Y:S02]  /*2460*/  HADD2.F32 R28, -RZ, R45.H0_H0 ;  /* 0x2000002dff1c7230 */ /* 0x000fe40000004100 */
[----:B------:R-:W-:Y:S02]  /*2470*/  HADD2.F32 R45, -RZ, R46.H0_H0 ;  /* 0x2000002eff2d7230 */ /* 0x000fe40000004100 */
[----:B------:R0:W4:Y:S01]  /*2480*/  I2F.F16 R54, R22 ;  /* 0x0000001600367306 */ /* 0x0001220000200c00 */
[----:B------:R-:W-:Y:S02]  /*2490*/  HADD2.F32 R46, -RZ, R48.H0_H0 ;  /* 0x20000030ff2e7230 */ /* 0x000fe40000004100 */
[----:B------:R-:W-:-:S02]  /*24a0*/  HADD2.F32 R48, -RZ, R49.H0_H0 ;  /* 0x20000031ff307230 */ /* 0x000fc40000004100 */
[C---:B------:R-:W-:Y:S01]  /*24b0*/  FFMA.FTZ R57, R51.reuse, R45, R60 ;  /* 0x0000002d33397223 */ /* 0x040fe2000001003c */
[----:B------:R-:W-:Y:S02]  /*24c0*/  HADD2.F32 R49, -RZ, R63.H0_H0 ;  /* 0x2000003fff317230 */ /* 0x000fe40000004100 */
[C---:B------:R-:W-:Y:S01]  /*24d0*/  FFMA.FTZ R59, R51.reuse, R46, R53 ;  /* 0x0000002e333b7223 */ /* 0x040fe20000010035 */
[----:B-1----:R-:W-:Y:S01]  /*24e0*/  HADD2.F32 R50, -RZ, R66.H0_H0 ;  /* 0x20000042ff327230 */ /* 0x002fe20000004100 */
[----:B------:R1:W1:Y:S01]  /*24f0*/  I2F.F16 R68, R52 ;  /* 0x0000003400447306 */ /* 0x0002620000200c00 */
[----:B0-----:R-:W-:Y:S01]  /*2500*/  FFMA.FTZ R22, R28, R51, R21 ;  /* 0x000000331c167223 */ /* 0x001fe20000010015 */
[----:B------:R-:W-:Y:S01]  /*2510*/  FFMA.FTZ R60, R51, R48, R55 ;  /* 0x00000030333c7223 */ /* 0x000fe20000010037 */
[----:B--2---:R-:W-:Y:S02]  /*2520*/  HADD2.F32 R51, -RZ, R67.H0_H0 ;  /* 0x20000043ff337230 */ /* 0x004fe40000004100 */
[----:B------:R-:W-:Y:S01]  /*2530*/  FFMA.FTZ R57, R56, R49, R57 ;  /* 0x0000003138397223 */ /* 0x000fe20000010039 */
[----:B---3--:R-:W-:-:S02]  /*2540*/  HADD2.F32 R53, -RZ, R65.H0_H0 ;  /* 0x20000041ff357230 */ /* 0x008fc40000004100 */
[----:B------:R-:W-:Y:S01]  /*2550*/  FFMA.FTZ R21, R29, R56, R22 ;  /* 0x000000381d157223 */ /* 0x000fe20000010016 */
[----:B----4-:R-:W-:Y:S01]  /*2560*/  HADD2.F32 R54, -RZ, R54.H0_H0 ;  /* 0x20000036ff367230 */ /* 0x010fe20000004100 */
[----:B------:R-:W0:Y:S01]  /*2570*/  I2F.F16 R34, R34 ;  /* 0x0000002200227306 */ /* 0x000e220000200c00 */
[----:B-1----:R-:W-:Y:S02]  /*2580*/  HADD2.F32 R52, -RZ, R62.H0_H0 ;  /* 0x2000003eff347230 */ /* 0x002fe40000004100 */
[C---:B------:R-:W-:Y:S01]  /*2590*/  FFMA.FTZ R59, R56.reuse, R50, R59 ;  /* 0x00000032383b7223 */ /* 0x040fe2000001003b */
[----:B------:R-:W-:Y:S01]  /*25a0*/  FFMA.FTZ R60, R56, R51, R60 ;  /* 0x00000033383c7223 */ /* 0x000fe2000001003c */
[----:B------:R-:W-:Y:S01]  /*25b0*/  FFMA.FTZ R20, R58, R53, R57 ;  /* 0x000000353a147223 */ /* 0x000fe20000010039 */
[----:B------:R-:W-:Y:S02]  /*25c0*/  HADD2.F32 R56, -RZ, R98.H0_H0 ;  /* 0x20000062ff387230 */ /* 0x000fe40000004100 */
[----:B------:R-:W-:Y:S01]  /*25d0*/  FFMA.FTZ R21, R52, R58, R21 ;  /* 0x0000003a34157223 */ /* 0x000fe20000010015 */
[----:B------:R-:W-:Y:S01]  /*25e0*/  HADD2.F32 R55, -RZ, R68.H0_H0 ;  /* 0x20000044ff377230 */ /* 0x000fe20000004100 */
[----:B------:R-:W1:Y:S01]  /*25f0*/  I2F.F16 R27, R27 ;  /* 0x0000001b001b7306 */ /* 0x000e620000200c00 */
[----:B------:R-:W-:-:S03]  /*2600*/  HADD2.F32 R57, -RZ, R98.H1_H1 ;  /* 0x30000062ff397230 */ /* 0x000fc60000004100 */
[----:B------:R-:W-:Y:S01]  /*2610*/  FFMA.FTZ R22, R58, R55, R60 ;  /* 0x000000373a167223 */ /* 0x000fe2000001003c */
[----:B0-----:R-:W-:-:S03]  /*2620*/  HADD2.F32 R34, -RZ, R34.H0_H0 ;  /* 0x20000022ff227230 */ /* 0x001fc60000004100 */
[----:B------:R-:W0:Y:S02]  /*2630*/  I2F.F16 R35, R35 ;  /* 0x0000002300237306 */ /* 0x000e240000200c00 */
[----:B------:R-:W-:Y:S01]  /*2640*/  FFMA.FTZ R21, R34, R61, R21 ;  /* 0x0000003d22157223 */ /* 0x000fe20000010015 */
[----:B-1----:R-:W-:-:S05]  /*2650*/  HADD2.F32 R27, -RZ, R27.H0_H0 ;  /* 0x2000001bff1b7230 */ /* 0x002fca0000004100 */
[----:B------:R1:W2:Y:S01]  /*2660*/  I2F.F16 R69, R23 ;  /* 0x0000001700457306 */ /* 0x0002a20000200c00 */
[----:B------:R-:W-:Y:S01]  /*2670*/  FMUL.FTZ R21, R56, R21 ;  /* 0x0000001538157220 */ /* 0x000fe20000410000 */
[----:B------:R-:W-:-:S04]  /*2680*/  FFMA.FTZ R20, R61, R27, R20 ;  /* 0x0000001b3d147223 */ /* 0x000fc80000010014 */
[----:B------:R-:W-:Y:S01]  /*2690*/  F2FP.F16.F32.PACK_AB R21, RZ, R21 ;  /* 0x00000015ff15723e */ /* 0x000fe200000000ff */
[----:B0-----:R-:W-:Y:S02]  /*26a0*/  HADD2.F32 R60, -RZ, R35.H0_H0 ;  /* 0x20000023ff3c7230 */ /* 0x001fe40000004100 */
[----:B------:R-:W-:Y:S01]  /*26b0*/  FMUL.FTZ R20, R57, R20 ;  /* 0x0000001439147220 */ /* 0x000fe20000410000 */
[----:B-1----:R-:W-:Y:S01]  /*26c0*/  FFMA.FTZ R23, R58, R54, R59 ;  /* 0x000000363a177223 */ /* 0x002fe2000001003b */
        /* <DEDUP_REMOVED lines=181> */
.L_x_299:
        /* <DEDUP_REMOVED lines=367> */
.L_x_300:
        /* <DEDUP_REMOVED lines=367> */
.L_x_301:
        /* <DEDUP_REMOVED lines=367> */
.L_x_302:
        /* <DEDUP_REMOVED lines=8> */
.L_x_298:
[----:B------:R-:W1:Y:S02]  /*7770*/  LDCU UR5, c[0x0][0x3cc] ;  /* 0x00007980ff0577ac */ /* 0x000e640008000800 */
[----:B-1----:R-:W-:-:S04]  /*7780*/  VIMNMX R0, PT, PT, R17, UR5, PT ;  /* 0x0000000511007c48 */ /* 0x002fc8000bfe0100 */
[----:B------:R-:W-:-:S13]  /*7790*/  ISETP.GT.AND P0, PT, R0, R13, PT ;  /* 0x0000000d0000720c */ /* 0x000fda0003f04270 */
[----:B------:R-:W-:Y:S05]  /*77a0*/  @!P0 BRA `(.L_x_304) ;  /* 0x0000002800448947 */ /* 0x000fea0003800000 */
[----:B0-----:R-:W0:Y:S01]  /*77b0*/  LDC.64 R2, c[0x0][0x3b8] ;  /* 0x0000ee00ff027b82 */ /* 0x001e220000000a00 */
[----:B------:R-:W1:Y:S02]  /*77c0*/  LDCU.64 UR6, c[0x0][0x3a8] ;  /* 0x00007500ff0677ac */ /* 0x000e640008000a00 */
[----:B-1----:R-:W-:Y:S01]  /*77d0*/  UIMAD UR6, UR10, -0x4, UR6 ;  /* 0xfffffffc0a0678a4 */ /* 0x002fe2000f8e0206 */
[----:B0-----:R-:W-:-:S03]  /*77e0*/  IMAD.WIDE.U32 R2, R13, 0x4, R2 ;  /* 0x000000040d027825 */ /* 0x001fc600078e0002 */
[----:B------:R-:W-:-:S04]  /*77f0*/  IADD3 R16, P0, PT, R2, 0x2, RZ ;  /* 0x0000000202107810 */ /* 0x000fc80007f1e0ff */
[----:B------:R-:W-:-:S09]  /*7800*/  IADD3.X R15, PT, PT, RZ, R3, RZ, P0, !PT ;  /* 0x00000003ff0f7210 */ /* 0x000fd200007fe4ff */
.L_x_307:
[----:B------:R-:W-:Y:S01]  /*7810*/  ISETP.NE.AND P0, PT, R13, R4, PT ;  /* 0x000000040d00720c */ /* 0x000fe20003f05270 */
[----:B-----5:R-:W5:-:S12]  /*7820*/  LDG.E.128.CONSTANT R28, desc[UR8][R26.64] ;  /* 0x000000081a1c7981 */ /* 0x020f58000c1e9d00 */
[----:B0-----:R-:W-:Y:S02]  /*7830*/  @!P0 LEA R24, R14, R1, 0x3 ;  /* 0x000000010e188211 */ /* 0x001fe400078e18ff */
[----:B------:R-:W-:Y:S02]  /*7840*/  @!P0 MOV R2, R16 ;  /* 0x0000001000028202 */ /* 0x000fe40000000f00 */
[----:B------:R-:W-:Y:S02]  /*7850*/  @!P0 MOV R3, R15 ;  /* 0x0000000f00038202 */ /* 0x000fe40000000f00 */
[----:B------:R-:W2:Y:S01]  /*7860*/  @!P0 LDL.64 R24, [R24+0x8] ;  /* 0x0000080018188983 */ /* 0x000ea20000100a00 */
[----:B------:R-:W-:-:S03]  /*7870*/  MOV R47, UR7 ;  /* 0x00000007002f7c02 */ /* 0x000fc60008000f00 */
[----:B------:R0:W3:Y:S01]  /*7880*/  @!P0 LDG.E.U16.CONSTANT R2, desc[UR8][R2.64] ;  /* 0x0000000802028981 */ /* 0x0000e2000c1e9500 */
[----:B------:R-:W-:Y:S01]  /*7890*/  MOV R64, UR6 ;  /* 0x0000000600407c02 */ /* 0x000fe20008000f00 */
[----:B------:R-:W-:-:S03]  /*78a0*/  IMAD.WIDE R18, R47, 0x4, R26 ;  /* 0x000000042f127825 */ /* 0x000fc600078e021a */
[----:B------:R-:W-:Y:S02]  /*78b0*/  ISETP.GE.AND P1, PT, R64, 0x1, PT ;  /* 0x000000014000780c */ /* 0x000fe40003f26270 */
[----:B------:R-:W-:Y:S01]  /*78c0*/  @!P0 IADD3 R32, PT, PT, R14, 0x1, RZ ;  /* 0x000000010e208810 */ /* 0x000fe20007ffe0ff */
[----:B------:R1:W5:Y:S01]  /*78d0*/  LDG.E.128.CONSTANT R20, desc[UR8][R18.64] ;  /* 0x0000000812147981 */ /* 0x000362000c1e9d00 */
[----:B0-----:R-:W-:Y:S02]  /*78e0*/  MOV R3, R27 ;  /* 0x0000001b00037202 */ /* 0x001fe40000000f00 */
[----:B------:R-:W-:Y:S01]  /*78f0*/  @!P0 MOV R14, R32 ;  /* 0x00000020000e8202 */ /* 0x000fe20000000f00 */
[----:B-1----:R-:W-:Y:S01]  /*7900*/  IMAD.WIDE R18, R47, 0x4, R18 ;  /* 0x000000042f127825 */ /* 0x002fe200078e0212 */
[----:B--2---:R-:W-:Y:S02]  /*7910*/  @!P0 PRMT R98, R24, 0x7610, R98 ;  /* 0x0000761018628816 */ /* 0x004fe40000000062 */
[----:B------:R-:W-:-:S02]  /*7920*/  @!P0 PRMT R97, R25, 0x7610, R97 ;  /* 0x0000761019618816 */ /* 0x000fc40000000061 */
[----:B---3--:R-:W-:Y:S02]  /*7930*/  @!P0 IADD3 R4, PT, PT, R2, R13, RZ ;  /* 0x0000000d02048210 */ /* 0x008fe40007ffe0ff */
[----:B------:R-:W-:Y:S02]  /*7940*/  @!P0 PRMT R98, R98, 0x7610, R24 ;  /* 0x0000761062628816 */ /* 0x000fe40000000018 */
[----:B------:R-:W-:Y:S02]  /*7950*/  @!P0 PRMT R97, R97, 0x7610, R25 ;  /* 0x0000761061618816 */ /* 0x000fe40000000019 */
[----:B------:R-:W-:Y:S01]  /*7960*/  MOV R2, R26 ;  /* 0x0000001a00027202 */ /* 0x000fe20000000f00 */
[----:B------:R-:W-:Y:S06]  /*7970*/  @!P1 BRA `(.L_x_305) ;  /* 0x0000001000cc9947 */ /* 0x000fec0003800000 */
[----:B------:R-:W2:Y:S01]  /*7980*/  LDG.E.128.CONSTANT R24, desc[UR8][R18.64] ;  /* 0x0000000812187981 */ /* 0x000ea2000c1e9d00 */
[--C-:B-----5:R-:W-:Y:S02]  /*7990*/  SHF.R.U32.HI R40, RZ, 0xc, R29.reuse ;  /* 0x0000000cff287819 */ /* 0x120fe4000001161d */
[----:B------:R-:W-:Y:S02]  /*79a0*/  LOP3.LUT R34, R29, 0x3f003f, RZ, 0xc0, !PT ;  /* 0x003f003f1d227812 */ /* 0x000fe400078ec0ff */
[----:B------:R-:W-:Y:S02]  /*79b0*/  SHF.R.U32.HI R35, RZ, 0x6, R29 ;  /* 0x00000006ff237819 */ /* 0x000fe4000001161d */
[--C-:B------:R-:W-:Y:S02]  /*79c0*/  SHF.R.U32.HI R49, RZ, 0xc, R30.reuse ;  /* 0x0000000cff317819 */ /* 0x100fe4000001161e */
[----:B------:R-:W-:Y:S02]  /*79d0*/  LOP3.LUT R61, R30, 0x3f003f, RZ, 0xc0, !PT ;  /* 0x003f003f1e3d7812 */ /* 0x000fe400078ec0ff */
[----:B------:R-:W-:-:S02]  /*79e0*/  SHF.R.U32.HI R62, RZ, 0x6, R30 ;  /* 0x00000006ff3e7819 */ /* 0x000fc4000001161e */
[----:B------:R-:W-:Y:S02]  /*79f0*/  LOP3.LUT R63, R31, 0x3f003f, RZ, 0xc0, !PT ;  /* 0x003f003f1f3f7812 */ /* 0x000fe400078ec0ff */
[--C-:B------:R-:W-:Y:S02]  /*7a00*/  SHF.R.U32.HI R51, RZ, 0xc, R31.reuse ;  /* 0x0000000cff337819 */ /* 0x100fe4000001161f */
        /* <DEDUP_REMOVED lines=13> */
[----:B------:R-:W0:Y:S01]  /*7ae0*/  LDS.128 R20, [UR4] ;  /* 0x00000004ff147984 */ /* 0x000e220008000c00 */
[----:B------:R-:W-:Y:S02]  /*7af0*/  SHF.R.U32.HI R33, RZ, 0xc, R28 ;  /* 0x0000000cff217819 */ /* 0x000fe4000001161c */
[----:B------:R-:W-:Y:S02]  /*7b00*/  LOP3.LUT R29, R29, 0xf000f, RZ, 0xc0, !PT ;  /* 0x000f000f1d1d7812 */ /* 0x000fe400078ec0ff */
[----:B------:R-:W-:-:S02]  /*7b10*/  LOP3.LUT R33, R33, 0xf000f, RZ, 0xc0, !PT ;  /* 0x000f000f21217812 */ /* 0x000fc400078ec0ff */
[----:B------:R-:W-:Y:S02]  /*7b20*/  LOP3.LUT R32, R28, 0x3f003f, RZ, 0xc0, !PT ;  /* 0x003f003f1c207812 */ /* 0x000fe400078ec0ff */
[----:B------:R-:W-:Y:S02]  /*7b30*/  SHF.R.U32.HI R28, RZ, 0x6, R28 ;  /* 0x00000006ff1c7819 */ /* 0x000fe4000001161c */
        /* <DEDUP_REMOVED lines=18> */
[----:B------:R-:W-:Y:S02]  /*7c60*/  ISETP.NE.AND P0, PT, R64, 0x1, PT ;  /* 0x000000014000780c */ /* 0x000fe40003f05270 */
[----:B------:R-:W-:-:S05]  /*7c70*/  LOP3.LUT R58, R58, 0x64006400, RZ, 0xfc, !PT ;  /* 0x640064003a3a7812 */ /* 0x000fca00078efcff */
[----:B------:R-:W-:Y:S01]  /*7c80*/  HADD2 R58, R58, -1056, -1056 ;  /* 0xe420e4203a3a7430 */ /* 0x000fe20000000000 */
[--C-:B--2---:R-:W-:Y:S02]  /*7c90*/  SHF.R.U32.HI R36, RZ, 0x8, R24.reuse ;  /* 0x00000008ff247819 */ /* 0x104fe40000011618 */
[----:B------:R-:W-:Y:S02]  /*7ca0*/  SHF.R.U32.HI R38, RZ, 0xa, R24 ;  /* 0x0000000aff267819 */ /* 0x000fe40000011618 */
[----:B------:R-:W-:Y:S02]  /*7cb0*/  LOP3.LUT R36, R33, 0x300030, R36, 0xf8, !PT ;  /* 0x0030003021247812 */ /* 0x000fe400078ef824 */
[----:B------:R-:W-:Y:S02]  /*7cc0*/  LOP3.LUT R38, R29, 0x300030, R38, 0xf8, !PT ;  /* 0x003000301d267812 */ /* 0x000fe400078ef826 */
[----:B------:R-:W-:Y:S02]  /*7cd0*/  LOP3.LUT R29, R32, 0x64006400, RZ, 0xfc, !PT ;  /* 0x64006400201d7812 */ /* 0x000fe400078efcff */
[----:B------:R-:W-:-:S02]  /*7ce0*/  LOP3.LUT R33, R61, 0x64006400, RZ, 0xfc, !PT ;  /* 0x640064003d217812 */ /* 0x000fc400078efcff */
[----:B------:R-:W-:Y:S01]  /*7cf0*/  LOP3.LUT R52, R24, 0x3f003f, RZ, 0xc0, !PT ;  /* 0x003f003f18347812 */ /* 0x000fe200078ec0ff */
[----:B------:R-:W-:Y:S01]  /*7d00*/  HADD2 R29, R29, -1056, -1056 ;  /* 0xe420e4201d1d7430 */ /* 0x000fe20000000000 */
[----:B------:R-:W-:Y:S01]  /*7d10*/  SHF.R.U32.HI R53, RZ, 0x6, R24 ;  /* 0x00000006ff357819 */ /* 0x000fe20000011618 */
[----:B------:R-:W-:Y:S01]  /*7d20*/  HADD2 R33, R33, -1056, -1056 ;  /* 0xe420e42021217430 */ /* 0x000fe20000000000 */
[--C-:B------:R-:W-:Y:S02]  /*7d30*/  SHF.R.U32.HI R24, RZ, 0x8, R25.reuse ;  /* 0x00000008ff187819 */ /* 0x100fe40000011619 */
[--C-:B------:R-:W-:Y:S02]  /*7d40*/  SHF.R.U32.HI R41, RZ, 0xa, R25.reuse ;  /* 0x0000000aff297819 */ /* 0x100fe40000011619 */
[----:B------:R-:W-:Y:S02]  /*7d50*/  LOP3.LUT R46, R25, 0x3f003f, RZ, 0xc0, !PT ;  /* 0x003f003f192e7812 */ /* 0x000fe400078ec0ff */
[----:B------:R-:W-:-:S02]  /*7d60*/  SHF.R.U32.HI R48, RZ, 0x6, R25 ;  /* 0x00000006ff307819 */ /* 0x000fc40000011619 */
[--C-:B------:R-:W-:Y:S02]  /*7d70*/  SHF.R.U32.HI R50, RZ, 0x8, R26.reuse ;  /* 0x00000008ff327819 */ /* 0x100fe4000001161a */
[--C-:B------:R-:W-:Y:S02]  /*7d80*/  SHF.R.U32.HI R54, RZ, 0xa, R26.reuse ;  /* 0x0000000aff367819 */ /* 0x100fe4000001161a */
[----:B------:R-:W-:Y:S02]  /*7d90*/  LOP3.LUT R43, R26, 0x3f003f, RZ, 0xc0, !PT ;  /* 0x003f003f1a2b7812 */ /* 0x000fe400078ec0ff */
[----:B------:R-:W-:Y:S02]  /*7da0*/  SHF.R.U32.HI R45, RZ, 0x6, R26 ;  /* 0x00000006ff2d7819 */ /* 0x000fe4000001161a */
[----:B------:R-:W-:Y:S02]  /*7db0*/  SHF.R.U32.HI R26, RZ, 0x8, R27 ;  /* 0x00000008ff1a7819 */ /* 0x000fe4000001161b */
[----:B------:R-:W-:-:S02]  /*7dc0*/  LOP3.LUT R25, R40, 0xf000f, RZ, 0xc0, !PT ;  /* 0x000f000f28197812 */ /* 0x000fc400078ec0ff */
[----:B------:R-:W-:Y:S02]  /*7dd0*/  LOP3.LUT R41, R30, 0x300030, R41, 0xf8, !PT ;  /* 0x003000301e297812 */ /* 0x000fe400078ef829 */
[----:B------:R-:W-:Y:S02]  /*7de0*/  LOP3.LUT R32, R62, 0x64006400, RZ, 0xfc, !PT ;  /* 0x640064003e207812 */ /* 0x000fe400078efcff */
[----:B------:R-:W-:Y:S01]  /*7df0*/  LOP3.LUT R40, R25, 0x300030, R24, 0xf8, !PT ;  /* 0x0030003019287812 */ /* 0x000fe200078ef818 */
[-C--:B0-----:R-:W-:Y:S01]  /*7e00*/  HFMA2 R24, R29, R20.reuse, RZ ;  /* 0x000000141d187231 */ /* 0x081fe200000000ff */
[----:B------:R-:W-:Y:S01]  /*7e10*/  LOP3.LUT R51, R51, 0x300030, R26, 0xf8, !PT ;  /* 0x0030003033337812 */ /* 0x000fe200078ef81a */
[-C--:B------:R-:W-:Y:S01]  /*7e20*/  HFMA2 R26, R33, R20.reuse, RZ ;  /* 0x00000014211a7231 */ /* 0x080fe200000000ff */
[----:B------:R-:W-:Y:S01]  /*7e30*/  LOP3.LUT R30, R35, 0x64006400, RZ, 0xfc, !PT ;  /* 0x64006400231e7812 */ /* 0x000fe200078efcff */
[----:B------:R-:W-:Y:S01]  /*7e40*/  HADD2 R35, R34, -1056, -1056 ;  /* 0xe420e42022237430 */ /* 0x000fe20000000000 */
[----:B------:R-:W-:Y:S01]  /*7e50*/  LOP3.LUT R54, R31, 0x300030, R54, 0xf8, !PT ;  /* 0x003000301f367812 */ /* 0x000fe200078ef836 */
[----:B------:R-:W-:Y:S01]  /*7e60*/  HADD2 R32, R32, -1056, -1056 ;  /* 0xe420e42020207430 */ /* 0x000fe20000000000 */
[----:B------:R-:W-:Y:S01]  /*7e70*/  LOP3.LUT R31, R63, 0x64006400, RZ, 0xfc, !PT ;  /* 0x640064003f1f7812 */ /* 0x000fe200078efcff */
[----:B------:R-:W-:Y:S01]  /*7e80*/  HFMA2 R25, R35, R20, RZ.H0_H0 ;  /* 0x0000001423197231 */ /* 0x000fe200000400ff */
[----:B------:R-:W-:Y:S01]  /*7e90*/  LOP3.LUT R34, R65, 0x64006400, RZ, 0xfc, !PT ;  /* 0x6400640041227812 */ /* 0x000fe200078efcff */
[----:B------:R-:W-:Y:S01]  /*7ea0*/  HADD2 R30, R30, -1056, -1056 ;  /* 0xe420e4201e1e7430 */ /* 0x000fe20000000000 */
[----:B------:R-:W-:Y:S01]  /*7eb0*/  LOP3.LUT R42, R27, 0x3f003f, RZ, 0xc0, !PT ;  /* 0x003f003f1b2a7812 */ /* 0x000fe200078ec0ff */
[-C--:B------:R-:W-:Y:S01]  /*7ec0*/  HFMA2 R62, R28, R21.reuse, R24 ;  /* 0x000000151c3e7231 */ /* 0x080fe20000000018 */
[--C-:B------:R-:W-:Y:S01]  /*7ed0*/  SHF.R.U32.HI R67, RZ, 0xa, R27.reuse ;  /* 0x0000000aff437819 */ /* 0x100fe2000001161b */
[-C--:B------:R-:W-:Y:S01]  /*7ee0*/  HFMA2 R63, R30, R21.reuse, R25 ;  /* 0x000000151e3f7231 */ /* 0x080fe20000000019 */
[----:B------:R-:W-:Y:S01]  /*7ef0*/  SHF.R.U32.HI R44, RZ, 0x6, R27 ;  /* 0x00000006ff2c7819 */ /* 0x000fe2000001161b */
[----:B------:R-:W-:-:S02]  /*7f00*/  HFMA2 R65, R32, R21, R26 ;  /* 0x0000001520417231 */ /* 0x000fc4000000001a */
[----:B------:R-:W-:Y:S01]  /*7f10*/  HADD2 R31, R31, -1056, -1056 ;  /* 0xe420e4201f1f7430 */ /* 0x000fe20000000000 */
[----:B------:R-:W0:Y:S01]  /*7f20*/  LDS.128 R24, [UR4+0x10] ;  /* 0x00001004ff187984 */ /* 0x000e220008000c00 */
[----:B------:R-:W-:Y:S01]  /*7f30*/  HADD2 R34, R34, -1056, -1056 ;  /* 0xe420e42022227430 */ /* 0x000fe20000000000 */
[----:B------:R-:W-:Y:S01]  /*7f40*/  LOP3.LUT R50, R49, 0x300030, R50, 0xf8, !PT ;  /* 0x0030003031327812 */ /* 0x000fe200078ef832 */
[----:B------:R-:W-:Y:S01]  /*7f50*/  HFMA2 R20, R31, R20, RZ.H0_H0 ;  /* 0x000000141f147231 */ /* 0x000fe200000400ff */
[----:B------:R-:W-:Y:S02]  /*7f60*/  LOP3.LUT R49, R66, 0x300030, R67, 0xf8, !PT ;  /* 0x0030003042317812 */ /* 0x000fe400078ef843 */
        /* <DEDUP_REMOVED lines=17> */
[-C--:B------:R-:W-:Y:S01]  /*8080*/  HFMA2 R61, R56, R23.reuse, R21 ;  /* 0x00000017383d7231 */ /* 0x080fe20000000015 */
[----:B------:R-:W-:Y:S01]  /*8090*/  LOP3.LUT R20, R43, 0x64006400, RZ, 0xfc, !PT ;  /* 0x640064002b147812 */ /* 0x000fe200078efcff */
[----:B------:R-:W-:Y:S02]  /*80a0*/  HADD2 R43, R52, -1056, -1056 ;  /* 0xe420e420342b7430 */ /* 0x000fe40000000000 */
        /* <DEDUP_REMOVED lines=8> */
[-C--:B------:R-:W-:Y:S01]  /*8130*/  HFMA2 R63, R58, R23.reuse, R63 ;  /* 0x000000173a3f7231 */ /* 0x080fe2000000003f */
[----:B------:R-:W-:Y:S01]  /*8140*/  LOP3.LUT R46, R46, 0x64006400, RZ, 0xfc, !PT ;  /* 0x640064002e2e7812 */ /* 0x000fe200078efcff */
[----:B------:R-:W-:Y:S01]  /*8150*/  HFMA2 R66, R62, R23, R66 ;  /* 0x000000173e427231 */ /* 0x000fe20000000042 */
        /* <DEDUP_REMOVED lines=15> */
[----:B------:R-:W-:-:S02]  /*8250*/  HADD2 R41, R36, -1056, -1056 ;  /* 0xe420e42024297430 */ /* 0x000fc40000000000 */
[----:B------:R-:W-:Y:S01]  /*8260*/  HFMA2 R23, R46, R25, R23 ;  /* 0x000000192e177231 */ /* 0x000fe20000000017 */
[----:B------:R-:W-:Y:S01]  /*8270*/  LOP3.LUT R61, R51, 0x64006400, RZ, 0xfc, !PT ;  /* 0x64006400333d7812 */ /* 0x000fe200078efcff */
[----:B------:R-:W-:Y:S01]  /*8280*/  HADD2 R51, R50, -1056, -1056 ;  /* 0xe420e42032337430 */ /* 0x000fe20000000000 */
[----:B------:R-:W-:Y:S01]  /*8290*/  LOP3.LUT R38, R38, 0x64006400, RZ, 0xfc, !PT ;  /* 0x6400640026267812 */ /* 0x000fe200078efcff */
[----:B------:R-:W-:Y:S01]  /*82a0*/  HFMA2 R63, R45, R24, R63 ;  /* 0x000000182d3f7231 */ /* 0x000fe2000000003f */
[----:B------:R-:W-:Y:S01]  /*82b0*/  LOP3.LUT R40, R40, 0x64006400, RZ, 0xfc, !PT ;  /* 0x6400640028287812 */ /* 0x000fe200078efcff */
[----:B------:R-:W-:Y:S01]  /*82c0*/  HFMA2 R22, R41, R26, R22 ;  /* 0x0000001a29167231 */ /* 0x000fe20000000016 */
[----:B------:R-:W-:Y:S01]  /*82d0*/  LOP3.LUT R54, R54, 0x64006400, RZ, 0xfc, !PT ;  /* 0x6400640036367812 */ /* 0x000fe200078efcff */
[----:B------:R-:W-:Y:S01]  /*82e0*/  HADD2 R44, R44, -1056, -1056 ;  /* 0xe420e4202c2c7430 */ /* 0x000fe20000000000 */
[----:B------:R-:W-:Y:S01]  /*82f0*/  LOP3.LUT R21, R49, 0x64006400, RZ, 0xfc, !PT ;  /* 0x6400640031157812 */ /* 0x000fe200078efcff */
[----:B------:R-:W-:-:S02]  /*8300*/  HADD2 R36, R38, -1056, -1056 ;  /* 0xe420e42026247430 */ /* 0x000fc40000000000 */
[----:B------:R-:W-:Y:S02]  /*8310*/  HFMA2 R23, R51, R26, R23 ;  /* 0x0000001a33177231 */ /* 0x000fe40000000017 */
[----:B------:R-:W-:Y:S02]  /*8320*/  HADD2 R49, R40, -1056, -1056 ;  /* 0xe420e42028317430 */ /* 0x000fe40000000000 */
[----:B------:R-:W-:Y:S02]  /*8330*/  HFMA2 R24, R59, R24, R66 ;  /* 0x000000183b187231 */ /* 0x000fe40000000042 */
        /* <DEDUP_REMOVED lines=37> */
[----:B------:R-:W-:Y:S02]  /*8590*/  HFMA2 R63, R55, R22, R63 ;  /* 0x00000016373f7231 */ /* 0x000fe4000000003f */
[----:B-1----:R-:W-:-:S04]  /*85a0*/  HFMA2 R22, R45, R24, R54 ;  /* 0x000000182d167231 */ /* 0x002fc80000000036 */
[----:B------:R-:W-:Y:S02]  /*85b0*/  HFMA2 R22, R44, R25, R22 ;  /* 0x000000192c167231 */ /* 0x000fe40000000016 */
[-C--:B------:R-:W-:Y:S02]  /*85c0*/  HFMA2 R52, R56, R23.reuse, R52 ;  /* 0x0000001738347231 */ /* 0x080fe40000000034 */
[----:B------:R-:W-:Y:S02]  /*85d0*/  HFMA2 R63, R60, R23, R63 ;  /* 0x000000173c3f7231 */ /* 0x000fe4000000003f */
[----:B------:R-:W-:-:S04]  /*85e0*/  HFMA2 R22, R49, R26, R22 ;  /* 0x0000001a31167231 */ /* 0x000fc80000000016 */
[----:B------:R-:W-:Y:S02]  /*85f0*/  HFMA2 R22, R38, R27, R22 ;  /* 0x0000001b26167231 */ /* 0x000fe40000000016 */
[-C--:B------:R-:W-:Y:S02]  /*8600*/  HFMA2 R21, R43, R24.reuse, R52 ;  /* 0x000000182b157231 */ /* 0x080fe40000000034 */
[-C--:B------:R-:W-:Y:S02]  /*8610*/  HFMA2 R23, R53, R24.reuse, R63 ;  /* 0x0000001835177231 */ /* 0x080fe4000000003f */
[----:B------:R-:W-:Y:S02]  /*8620*/  HFMA2 R24, R59, R24, R20 ;  /* 0x000000183b187231 */ /* 0x000fe40000000014 */
[----:B------:R-:W-:Y:S02]  /*8630*/  HADD2 R22, R22.H0_H0, R22.H1_H1 ;  /* 0x3000001616167230 */ /* 0x000fe40000000800 */
[----:B------:R-:W-:-:S02]  /*8640*/  HFMA2 R24, R48, R25, R24 ;  /* 0x0000001930187231 */ /* 0x000fc40000000018 */
        /* <DEDUP_REMOVED lines=69> */
[----:B------:R-:W-:Y:S02]  /*8aa0*/  HFMA2 R33, R32, R21, R33 ;  /* 0x0000001520217231 */ /* 0x000fe40000000021 */
[----:B------:R-:W-:-:S04]  /*8ab0*/  HFMA2 R31, R57, R22, R20 ;  /* 0x00000016391f7231 */ /* 0x000fc80000000014 */
[-C--:B------:R-:W-:Y:S02]  /*8ac0*/  HFMA2 R31, R62, R23.reuse, R31 ;  /* 0x000000173e1f7231 */ /* 0x080fe4000000001f */
[-C--:B------:R-:W-:Y:S02]  /*8ad0*/  HFMA2 R28, R37, R22.reuse, R29 ;  /* 0x00000016251c7231 */ /* 0x080fe4000000001d */
[-C--:B------:R-:W-:Y:S02]  /*8ae0*/  HFMA2 R29, R39, R22.reuse, R35 ;  /* 0x00000016271d7231 */ /* 0x080fe40000000023 */
[----:B------:R-:W-:Y:S02]  /*8af0*/  HFMA2 R30, R55, R22, R33 ;  /* 0x00000016371e7231 */ /* 0x000fe40000000021 */
[-C--:B------:R-:W-:Y:S02]  /*8b00*/  HFMA2 R29, R58, R23.reuse, R29 ;  /* 0x000000173a1d7231 */ /* 0x080fe4000000001d */
[----:B------:R-:W-:-:S02]  /*8b10*/  HFMA2 R28, R56, R23, R28 ;  /* 0x00000017381c7231 */ /* 0x000fc4000000001c */
[-C--:B-1----:R-:W-:Y:S02]  /*8b20*/  HFMA2 R22, R45, R24.reuse, R29 ;  /* 0x000000182d167231 */ /* 0x082fe4000000001d */
[----:B------:R-:W-:Y:S02]  /*8b30*/  HFMA2 R30, R60, R23, R30 ;  /* 0x000000173c1e7231 */ /* 0x000fe4000000001e */
[----:B------:R-:W-:Y:S02]  /*8b40*/  HFMA2 R22, R44, R25, R22 ;  /* 0x000000192c167231 */ /* 0x000fe40000000016 */
[----:B------:R-:W-:Y:S02]  /*8b50*/  HFMA2 R21, R43, R24, R28 ;  /* 0x000000182b157231 */ /* 0x000fe4000000001c */
        /* <DEDUP_REMOVED lines=21> */
.L_x_305:
        /* <DEDUP_REMOVED lines=28> */
[----:B------:R-:W0:Y:S01]  /*8e70*/  LDS.128 R20, [UR4+0x20] ;  /* 0x00002004ff147984 */ /* 0x000e220008000c00 */
        /* <DEDUP_REMOVED lines=284> */
.L_x_306:
        /* <DEDUP_REMOVED lines=8> */
.L_x_304:
[----:B------:R-:W0:Y:S02]  /*a0c0*/  LDCU UR5, c[0x0][0x3d4] ;  /* 0x00007a80ff0577ac */ /* 0x000e240008000800 */
[----:B0-----:R-:W-:-:S04]  /*a0d0*/  VIMNMX R24, PT, PT, R17, UR5, PT ;  /* 0x0000000511187c48 */ /* 0x001fc8000bfe0100 */
[----:B------:R-:W-:-:S13]  /*a0e0*/  ISETP.GT.AND P0, PT, R24, R13, PT ;  /* 0x0000000d1800720c */ /* 0x000fda0003f04270 */
[----:B------:R-:W-:Y:S05]  /*a0f0*/  @!P0 BRA `(.L_x_308) ;  /* 0x00000050000c8947 */ /* 0x000fea0003800000 */
[----:B------:R-:W0:Y:S01]  /*a100*/  LDC.64 R2, c[0x0][0x3b8] ;  /* 0x0000ee00ff027b82 */ /* 0x000e220000000a00 */
[----:B------:R-:W1:Y:S01]  /*a110*/  LDCU UR5, c[0x0][0x3a8] ;  /* 0x00007500ff0577ac */ /* 0x000e620008000800 */
[----:B0-----:R-:W-:-:S03]  /*a120*/  IMAD.WIDE.U32 R2, R13, 0x4, R2 ;  /* 0x000000040d027825 */ /* 0x001fc600078e0002 */
[----:B-----5:R-:W-:-:S04]  /*a130*/  IADD3 R22, P0, PT, R2, 0x2, RZ ;  /* 0x0000000202167810 */ /* 0x020fc80007f1e0ff */
[----:B-1----:R-:W-:-:S09]  /*a140*/  IADD3.X R21, PT, PT, RZ, R3, RZ, P0, !PT ;  /* 0x00000003ff157210 */ /* 0x002fd200007fe4ff */
.L_x_313:
[----:B------:R-:W-:-:S13]  /*a150*/  ISETP.NE.AND P1, PT, R13, R4, PT ;  /* 0x000000040d00720c */ /* 0x000fda0003f25270 */
[----:B------:R-:W-:Y:S02]  /*a160*/  @!P1 LEA R2, R14, R1, 0x3 ;  /* 0x000000010e029211 */ /* 0x000fe400078e18ff */
[----:B------:R-:W-:-:S04]  /*a170*/  @!P1 MOV R23, R21 ;  /* 0x0000001500179202 */ /* 0x000fc80000000f00 */
[----:B------:R-:W2:Y:S04]  /*a180*/  @!P1 LDL.64 R2, [R2+0x8] ;  /* 0x0000080002029983 */ /* 0x000ea80000100a00 */
[----:B------:R-:W3:Y:S01]  /*a190*/  @!P1 LDG.E.U16.CONSTANT R0, desc[UR8][R22.64] ;  /* 0x0000000816009981 */ /* 0x000ee2000c1e9500 */
[----:B------:R-:W-:Y:S01]  /*a1a0*/  UIMAD UR6, UR10, -0x4, UR5 ;  /* 0xfffffffc0a0678a4 */ /* 0x000fe2000f8e0205 */
[----:B------:R-:W-:Y:S01]  /*a1b0*/  @!P1 IADD3 R15, PT, PT, R14, 0x1, RZ ;  /* 0x000000010e0f9810 */ /* 0x000fe20007ffe0ff */
[----:B------:R-:W-:Y:S01]  /*a1c0*/  HFMA2 R20, -RZ, RZ, 0, 0.0625 ;  /* 0x00002c00ff147431 */ /* 0x000fe200000001ff */
[----:B------:R-:W-:Y:S02]  /*a1d0*/  MOV R18, R26 ;  /* 0x0000001a00127202 */ /* 0x000fe40000000f00 */
[----:B------:R-:W-:-:S02]  /*a1e0*/  @!P1 MOV R14, R15 ;  /* 0x0000000f000e9202 */ /* 0x000fc40000000f00 */
[----:B------:R-:W-:Y:S02]  /*a1f0*/  MOV R64, UR6 ;  /* 0x0000000600407c02 */ /* 0x000fe40008000f00 */
[----:B------:R-:W-:Y:S02]  /*a200*/  MOV R19, R27 ;  /* 0x0000001b00137202 */ /* 0x000fe40000000f00 */
[----:B------:R-:W-:Y:S02]  /*a210*/  ISETP.GE.AND P0, PT, R64, 0x1, PT ;  /* 0x000000014000780c */ /* 0x000fe40003f06270 */
[----:B--2---:R-:W-:Y:S02]  /*a220*/  @!P1 PRMT R98, R2, 0x7610, R98 ;  /* 0x0000761002629816 */ /* 0x004fe40000000062 */
[----:B------:R-:W-:Y:S02]  /*a230*/  @!P1 PRMT R97, R3, 0x7610, R97 ;  /* 0x0000761003619816 */ /* 0x000fe40000000061 */
[----:B------:R-:W-:-:S02]  /*a240*/  @!P1 PRMT R98, R98, 0x7610, R2 ;  /* 0x0000761062629816 */ /* 0x000fc40000000002 */
[----:B------:R-:W-:Y:S02]  /*a250*/  @!P1 PRMT R97, R97, 0x7610, R3 ;  /* 0x0000761061619816 */ /* 0x000fe40000000003 */
[----:B---3--:R-:W-:-:S03]  /*a260*/  @!P1 IADD3 R4, PT, PT, R0, R13, RZ ;  /* 0x0000000d00049210 */ /* 0x008fc60007ffe0ff */
[----:B------:R-:W-:Y:S05]  /*a270*/  @!P0 BRA `(.L_x_309) ;  /* 0x0000001000dc8947 */ /* 0x000fea0003800000 */
        /* <DEDUP_REMOVED lines=13> */
[----:B------:R-:W-:Y:S02]  /*a350*/  LOP3.LUT R36, R30, 0xf000f0, RZ, 0xc0, !PT ;  /* 0x00f000f01e247812 */ /* 0x000fe400078ec0ff */
[----:B------:R-:W-:-:S02]  /*a360*/  SHF.R.U32.HI R49, RZ, 0x8, R30 ;  /* 0x00000008ff317819 */ /* 0x000fc4000001161e */
[----:B------:R-:W-:Y:S02]  /*a370*/  LOP3.LUT R30, R31, 0xf000f0, RZ, 0xc0, !PT ;  /* 0x00f000f01f1e7812 */ /* 0x000fe400078ec0ff */
[----:B------:R-:W-:Y:S01]  /*a380*/  SHF.R.U32.HI R50, RZ, 0x8, R31 ;  /* 0x00000008ff327819 */ /* 0x000fe2000001161f */
[----:B------:R-:W-:Y:S01]  /*a390*/  HADD2 R31, R2, -1032, -1032 ;  /* 0xe408e408021f7430 */ /* 0x000fe20000000000 */
[----:B------:R-:W-:Y:S02]  /*a3a0*/  LOP3.LUT R25, R23, 0x64006400, RZ, 0xfc, !PT ;  /* 0x6400640017197812 */ /* 0x000fe400078efcff */
[----:B------:R-:W-:Y:S02]  /*a3b0*/  LOP3.LUT R15, R28, 0xf000f0, RZ, 0xc0, !PT ;  /* 0x00f000f01c0f7812 */ /* 0x000fe400078ec0ff */
[----:B------:R-:W-:Y:S01]  /*a3c0*/  SHF.R.U32.HI R47, RZ, 0x8, R28 ;  /* 0x00000008ff2f7819 */ /* 0x000fe2000001161c */
[----:B------:R-:W-:Y:S01]  /*a3d0*/  HADD2 R28, R0, -1032, -1032 ;  /* 0xe408e408001c7430 */ /* 0x000fe20000000000 */
[----:B------:R-:W-:Y:S01]  /*a3e0*/  LOP3.LUT R3, R3, 0x64006400, RZ, 0xfc, !PT ;  /* 0x6400640003037812 */ /* 0x000fe200078efcff */
[----:B------:R-:W-:-:S02]  /*a3f0*/  HADD2 R33, R25, -1032, -1032 ;  /* 0xe408e40819217430 */ /* 0x000fc40000000000 */
[--C-:B------:R-:W-:Y:S01]  /*a400*/  HADD2.F32 R2, -RZ, R31.reuse.H0_H0 ;  /* 0x2000001fff027230 */ /* 0x100fe20000004100 */
[----:B------:R-:W-:Y:S01]  /*a410*/  LOP3.LUT R34, R29, 0xf000f0, RZ, 0xc0, !PT ;  /* 0x00f000f01d227812 */ /* 0x000fe200078ec0ff */
[----:B------:R-:W-:Y:S02]  /*a420*/  HADD2.F32 R25, -RZ, R31.H1_H1 ;  /* 0x3000001fff197230 */ /* 0x000fe40000004100 */
[----:B------:R-:W-:Y:S01]  /*a430*/  HADD2 R32, R3, -1032, -1032 ;  /* 0xe408e40803207430 */ /* 0x000fe20000000000 */
[----:B------:R-:W-:Y:S01]  /*a440*/  SHF.R.U32.HI R48, RZ, 0x8, R29 ;  /* 0x00000008ff307819 */ /* 0x000fe2000001161d */
[--C-:B------:R-:W-:Y:S01]  /*a450*/  HADD2.F32 R0, -RZ, R28.reuse.H0_H0 ;  /* 0x2000001cff007230 */ /* 0x100fe20000004100 */
[----:B------:R-:W-:Y:S01]  /*a460*/  LOP3.LUT R31, R15, 0x64006400, RZ, 0xfc, !PT ;  /* 0x640064000f1f7812 */ /* 0x000fe200078efcff */
[----:B------:R-:W-:Y:S01]  /*a470*/  HADD2.F32 R23, -RZ, R28.H1_H1 ;  /* 0x3000001cff177230 */ /* 0x000fe20000004100 */
[----:B------:R-:W-:Y:S01]  /*a480*/  LOP3.LUT R37, R36, 0x64006400, RZ, 0xfc, !PT ;  /* 0x6400640024257812 */ /* 0x000fe200078efcff */
[----:B------:R-:W0:Y:S01]  /*a490*/  LDS.64 R28, [UR4+0x8] ;  /* 0x00000804ff1c7984 */ /* 0x000e220008000a00 */
[----:B------:R-:W-:-:S02]  /*a4a0*/  HADD2.F32 R3, -RZ, R32.H0_H0 ;  /* 0x20000020ff037230 */ /* 0x000fc40000004100 */
[-C--:B------:R-:W-:Y:S02]  /*a4b0*/  HFMA2 R36, R31, R20.reuse.H0_H0, -72, -72 ;  /* 0xd480d4801f247431 */ /* 0x080fe40000040014 */
[--C-:B------:R-:W-:Y:S02]  /*a4c0*/  HADD2.F32 R15, -RZ, R33.reuse.H0_H0 ;  /* 0x20000021ff0f7230 */ /* 0x100fe40000004100 */
[----:B------:R-:W-:Y:S01]  /*a4d0*/  FFMA.FTZ R31, R16, R2, RZ ;  /* 0x00000002101f7223 */ /* 0x000fe200000100ff */
[----:B------:R-:W-:Y:S01]  /*a4e0*/  LOP3.LUT R35, R34, 0x64006400, RZ, 0xfc, !PT ;  /* 0x6400640022237812 */ /* 0x000fe200078efcff */
[----:B------:R-:W-:Y:S02]  /*a4f0*/  HADD2.F32 R32, -RZ, R32.H1_H1 ;  /* 0x30000020ff207230 */ /* 0x000fe40000004100 */
[----:B------:R-:W-:Y:S01]  /*a500*/  FFMA.FTZ R34, R0, R16, RZ ;  /* 0x0000001000227223 */ /* 0x000fe200000100ff */
[----:B------:R-:W-:Y:S02]  /*a510*/  HADD2.F32 R33, -RZ, R33.H1_H1 ;  /* 0x30000021ff217230 */ /* 0x000fe40000004100 */
[C---:B------:R-:W-:Y:S01]  /*a520*/  FFMA.FTZ R39, R16.reuse, R3, RZ ;  /* 0x0000000310277223 */ /* 0x040fe200000100ff */
[----:B------:R-:W-:Y:S01]  /*a530*/  FFMA.FTZ R16, R16, R15, RZ ;  /* 0x0000000f10107223 */ /* 0x000fe200000100ff */
[----:B------:R-:W-:Y:S01]  /*a540*/  FFMA.FTZ R45, R38, R25, R31 ;  /* 0x00000019262d7223 */ /* 0x000fe2000001001f */
[----:B------:R-:W-:Y:S01]  /*a550*/  LOP3.LUT R31, R30, 0x64006400, RZ, 0xfc, !PT ;  /* 0x640064001e1f7812 */ /* 0x000fe200078efcff */
[----:B------:R-:W-:-:S02]  /*a560*/  HFMA2 R30, R35, R20.H0_H0, -72, -72 ;  /* 0xd480d480231e7431 */ /* 0x000fc40000040014 */
[----:B------:R-:W-:Y:S01]  /*a570*/  FFMA.FTZ R41, R23, R38, R34 ;  /* 0x0000002617297223 */ /* 0x000fe20000010022 */
[C---:B------:R-:W-:Y:S01]  /*a580*/  FFMA.FTZ R44, R38.reuse, R32, R39 ;  /* 0x00000020262c7223 */ /* 0x040fe20000010027 */
[----:B------:R-:W-:Y:S01]  /*a590*/  FFMA.FTZ R46, R38, R33, R16 ;  /* 0x00000021262e7223 */ /* 0x000fe20000010010 */
[-C--:B------:R-:W-:Y:S02]  /*a5a0*/  HFMA2 R38, R37, R20.reuse.H0_H0, -72, -72 ;  /* 0xd480d48025267431 */ /* 0x080fe40000040014 */
[----:B------:R-:W-:Y:S02]  /*a5b0*/  HADD2.F32 R35, -RZ, R30.H0_H0 ;  /* 0x2000001eff237230 */ /* 0x000fe40000004100 */
[----:B------:R-:W-:Y:S02]  /*a5c0*/  HFMA2 R31, R31, R20.H0_H0, -72, -72 ;  /* 0xd480d4801f1f7431 */ /* 0x000fe40000040014 */
[--C-:B------:R-:W-:Y:S02]  /*a5d0*/  HADD2.F32 R16, -RZ, R36.reuse.H0_H0 ;  /* 0x20000024ff107230 */ /* 0x100fe40000004100 */
[----:B------:R-:W-:-:S02]  /*a5e0*/  HADD2.F32 R34, -RZ, R36.H1_H1 ;  /* 0x30000024ff227230 */ /* 0x000fc40000004100 */
[----:B------:R-:W-:Y:S02]  /*a5f0*/  HADD2.F32 R37, -RZ, R38.H0_H0 ;  /* 0x20000026ff257230 */ /* 0x000fe40000004100 */
[----:B------:R-:W-:Y:S01]  /*a600*/  FFMA.FTZ R41, R16, R42, R41 ;  /* 0x0000002a10297223 */ /* 0x000fe20000010029 */
[----:B------:R-:W-:Y:S02]  /*a610*/  HADD2.F32 R36, -RZ, R30.H1_H1 ;  /* 0x3000001eff247230 */ /* 0x000fe40000004100 */
[----:B------:R-:W-:Y:S01]  /*a620*/  FFMA.FTZ R30, R42, R35, R45 ;  /* 0x000000232a1e7223 */ /* 0x000fe2000001002d */
[--C-:B------:R-:W-:Y:S02]  /*a630*/  HADD2.F32 R39, -RZ, R31.reuse.H0_H0 ;  /* 0x2000001fff277230 */ /* 0x100fe40000004100 */
[----:B------:R-:W-:Y:S02]  /*a640*/  HADD2.F32 R38, -RZ, R38.H1_H1 ;  /* 0x30000026ff267230 */ /* 0x000fe40000004100 */
[----:B------:R-:W-:Y:S01]  /*a650*/  FFMA.FTZ R52, R43, R36, R30 ;  /* 0x000000242b347223 */ /* 0x000fe2000001001e */
[----:B------:R-:W-:-:S02]  /*a660*/  HADD2.F32 R40, -RZ, R31.H1_H1 ;  /* 0x3000001fff287230 */ /* 0x000fc40000004100 */
[C---:B------:R-:W-:Y:S01]  /*a670*/  FFMA.FTZ R31, R42.reuse, R37, R44 ;  /* 0x000000252a1f7223 */ /* 0x040fe2000001002c */
[----:B------:R-:W-:Y:S01]  /*a680*/  FFMA.FTZ R45, R42, R39, R46 ;  /* 0x000000272a2d7223 */ /* 0x000fe2000001002e */
[----:B------:R-:W-:Y:S01]  /*a690*/  LOP3.LUT R30, R47, 0xf000f, RZ, 0xc0, !PT ;  /* 0x000f000f2f1e7812 */ /* 0x000fe200078ec0ff */
[----:B------:R-:W-:Y:S01]  /*a6a0*/  FFMA.FTZ R46, R34, R43, R41 ;  /* 0x0000002b222e7223 */ /* 0x000fe20000010029 */
[----:B------:R-:W-:Y:S01]  /*a6b0*/  LOP3.LUT R42, R50, 0xf000f, RZ, 0xc0, !PT ;  /* 0x000f000f322a7812 */ /* 0x000fe200078ec0ff */
[C---:B------:R-:W-:Y:S01]  /*a6c0*/  FFMA.FTZ R54, R43.reuse, R38, R31 ;  /* 0x000000262b367223 */ /* 0x040fe2000001001f */
[----:B------:R-:W-:Y:S01]  /*a6d0*/  LOP3.LUT R31, R48, 0xf000f, RZ, 0xc0, !PT ;  /* 0x000f000f301f7812 */ /* 0x000fe200078ec0ff */
[----:B------:R-:W-:Y:S01]  /*a6e0*/  FFMA.FTZ R51, R43, R40, R45 ;  /* 0x000000282b337223 */ /* 0x000fe2000001002d */
[----:B------:R-:W-:Y:S01]  /*a6f0*/  LOP3.LUT R41, R49, 0xf000f, RZ, 0xc0, !PT ;  /* 0x000f000f31297812 */ /* 0x000fe200078ec0ff */
[----:B0-----:R-:W-:Y:S01]  /*a700*/  HADD2.F32 R45, -RZ, R28.H0_H0 ;  /* 0x2000001cff2d7230 */ /* 0x001fe20000004100 */
        /* <DEDUP_REMOVED lines=9> */
[----:B------:R-:W-:Y:S01]  /*a7a0*/  HADD2 R31, R31, -1032, -1032 ;  /* 0xe408e4081f1f7430 */ /* 0x000fe20000000000 */
[----:B------:R-:W-:Y:S01]  /*a7b0*/  LOP3.LUT R47, R47, 0xf000f0, RZ, 0xc0, !PT ;  /* 0x00f000f02f2f7812 */ /* 0x000fe200078ec0ff */
[----:B------:R-:W-:-:S02]  /*a7c0*/  HADD2 R59, R41, -1032, -1032 ;  /* 0xe408e408293b7430 */ /* 0x000fc40000000000 */
[----:B------:R-:W-:Y:S01]  /*a7d0*/  HADD2.F32 R41, -RZ, R58.H0_H0 ;  /* 0x2000003aff297230 */ /* 0x000fe20000004100 */
[----:B------:R-:W-:Y:S01]  /*a7e0*/  LOP3.LUT R48, R48, 0xf000f0, RZ, 0xc0, !PT ;  /* 0x00f000f030307812 */ /* 0x000fe200078ec0ff */
[----:B------:R-:W-:Y:S01]  /*a7f0*/  HADD2.F32 R44, -RZ, R60.H0_H0 ;  /* 0x2000003cff2c7230 */ /* 0x000fe20000004100 */
[----:B------:R-:W-:Y:S01]  /*a800*/  LOP3.LUT R50, R50, 0xf000f0, RZ, 0xc0, !PT ;  /* 0x00f000f032327812 */ /* 0x000fe200078ec0ff */
[----:B------:R-:W-:Y:S02]  /*a810*/  HADD2.F32 R42, -RZ, R31.H0_H0 ;  /* 0x2000001fff2a7230 */ /* 0x000fe40000004100 */
[----:B------:R-:W-:Y:S01]  /*a820*/  FFMA.FTZ R30, R41, R45, R46 ;  /* 0x0000002d291e7223 */ /* 0x000fe2000001002e */
[----:B------:R-:W-:Y:S01]  /*a830*/  HADD2.F32 R43, -RZ, R59.H0_H0 ;  /* 0x2000003bff2b7230 */ /* 0x000fe20000004100 */
[----:B------:R-:W-:Y:S01]  /*a840*/  LOP3.LUT R49, R49, 0x64006400, RZ, 0xfc, !PT ;  /* 0x6400640031317812 */ /* 0x000fe200078efcff */
[----:B------:R-:W-:Y:S01]  /*a850*/  FFMA.FTZ R57, R45, R44, R51 ;  /* 0x0000002c2d397223 */ /* 0x000fe20000010033 */
[----:B------:R-:W-:Y:S01]  /*a860*/  HADD2.F32 R46, -RZ, R31.H1_H1 ;  /* 0x3000001fff2e7230 */ /* 0x000fe20000004100 */
[----:B------:R-:W-:Y:S01]  /*a870*/  LOP3.LUT R29, R47, 0x64006400, RZ, 0xfc, !PT ;  /* 0x640064002f1d7812 */ /* 0x000fe200078efcff */
[C---:B------:R-:W-:Y:S01]  /*a880*/  FFMA.FTZ R55, R45.reuse, R42, R52 ;  /* 0x0000002a2d377223 */ /* 0x040fe20000010034 */
[----:B------:R-:W-:Y:S01]  /*a890*/  LOP3.LUT R31, R48, 0x64006400, RZ, 0xfc, !PT ;  /* 0x64006400301f7812 */ /* 0x000fe200078efcff */
[----:B------:R-:W-:Y:S01]  /*a8a0*/  FFMA.FTZ R56, R45, R43, R54 ;  /* 0x0000002b2d387223 */ /* 0x000fe20000010036 */
[----:B------:R-:W-:Y:S01]  /*a8b0*/  LOP3.LUT R51, R50, 0x64006400, RZ, 0xfc, !PT ;  /* 0x6400640032337812 */ /* 0x000fe200078efcff */
[----:B------:R-:W-:-:S02]  /*a8c0*/  HADD2.F32 R45, -RZ, R58.H1_H1 ;  /* 0x3000003aff2d7230 */ /* 0x000fc40000004100 */
[-C--:B------:R-:W-:Y:S02]  /*a8d0*/  HFMA2 R58, R49, R20.reuse.H0_H0, -72, -72 ;  /* 0xd480d480313a7431 */ /* 0x080fe40000040014 */
[----:B------:R-:W-:Y:S02]  /*a8e0*/  HADD2.F32 R28, -RZ, R28.H1_H1 ;  /* 0x3000001cff1c7230 */ /* 0x000fe40000004100 */
[-C--:B------:R-:W-:Y:S02]  /*a8f0*/  HFMA2 R29, R29, R20.reuse.H0_H0, -72, -72 ;  /* 0xd480d4801d1d7431 */ /* 0x080fe40000040014 */
[----:B------:R-:W-:Y:S02]  /*a900*/  HADD2.F32 R47, -RZ, R59.H1_H1 ;  /* 0x3000003bff2f7230 */ /* 0x000fe40000004100 */
[----:B------:R-:W-:Y:S02]  /*a910*/  HFMA2 R31, R31, R20.H0_H0, -72, -72 ;  /* 0xd480d4801f1f7431 */ /* 0x000fe40000040014 */
[----:B------:R-:W-:-:S02]  /*a920*/  HADD2.F32 R48, -RZ, R60.H1_H1 ;  /* 0x3000003cff307230 */ /* 0x000fc40000004100 */
[----:B------:R-:W-:Y:S02]  /*a930*/  HFMA2 R59, R51, R20.H0_H0, -72, -72 ;  /* 0xd480d480333b7431 */ /* 0x000fe40000040014 */
[----:B------:R-:W-:Y:S02]  /*a940*/  HADD2.F32 R51, -RZ, R58.H0_H0 ;  /* 0x2000003aff337230 */ /* 0x000fe40000004100 */
[C---:B------:R-:W-:Y:S01]  /*a950*/  FFMA.FTZ R56, R28.reuse, R47, R56 ;  /* 0x0000002f1c387223 */ /* 0x040fe20000010038 */
[----:B------:R-:W-:Y:S02]  /*a960*/  HADD2.F32 R49, -RZ, R29.H0_H0 ;  /* 0x2000001dff317230 */ /* 0x000fe40000004100 */
[----:B------:R-:W-:Y:S01]  /*a970*/  FFMA.FTZ R30, R45, R28, R30 ;  /* 0x0000001c2d1e7223 */ /* 0x000fe2000001001e */
[----:B------:R-:W-:Y:S02]  /*a980*/  HADD2.F32 R50, -RZ, R31.H0_H0 ;  /* 0x2000001fff327230 */ /* 0x000fe40000004100 */
[----:B------:R-:W-:Y:S01]  /*a990*/  FFMA.FTZ R54, R28, R46, R55 ;  /* 0x0000002e1c367223 */ /* 0x000fe20000010037 */
[----:B------:R-:W-:-:S02]  /*a9a0*/  HADD2.F32 R52, -RZ, R59.H0_H0 ;  /* 0x2000003bff347230 */ /* 0x000fc40000004100 */
[----:B------:R-:W-:Y:S01]  /*a9b0*/  FFMA.FTZ R57, R28, R48, R57 ;  /* 0x000000301c397223 */ /* 0x000fe20000010039 */
[----:B------:R-:W-:Y:S01]  /*a9c0*/  FFMA.FTZ R62, R53, R51, R56 ;  /* 0x00000033353e7223 */ /* 0x000fe20000010038 */
[----:B------:R-:W-:Y:S02]  /*a9d0*/  HADD2.F32 R55, -RZ, R29.H1_H1 ;  /* 0x3000001dff377230 */ /* 0x000fe40000004100 */
[----:B------:R-:W-:Y:S01]  /*a9e0*/  FFMA.FTZ R30, R49, R53, R30 ;  /* 0x00000035311e7223 */ /* 0x000fe2000001001e */
[----:B------:R-:W-:Y:S02]  /*a9f0*/  HADD2.F32 R56, -RZ, R31.H1_H1 ;  /* 0x3000001fff387230 */ /* 0x000fe40000004100 */
[C---:B------:R-:W-:Y:S01]  /*aa00*/  FFMA.FTZ R28, R53.reuse, R50, R54 ;  /* 0x00000032351c7223 */ /* 0x040fe20000010036 */
[----:B------:R-:W-:Y:S01]  /*aa10*/  FFMA.FTZ R63, R53, R52, R57 ;  /* 0x00000034353f7223 */ /* 0x000fe20000010039 */
[----:B------:R-:W-:Y:S02]  /*aa20*/  HADD2.F32 R57, -RZ, R58.H1_H1 ;  /* 0x3000003aff397230 */ /* 0x000fe40000004100 */
[----:B------:R-:W-:Y:S01]  /*aa30*/  FFMA.FTZ R30, R55, R61, R30 ;  /* 0x0000003d371e7223 */ /* 0x000fe2000001001e */
[----:B------:R-:W-:-:S02]  /*aa40*/  HADD2.F32 R58, -RZ, R59.H1_H1 ;  /* 0x3000003bff3a7230 */ /* 0x000fc40000004100 */
[C---:B------:R-:W-:Y:S01]  /*aa50*/  FFMA.FTZ R29, R61.reuse, R56, R28 ;  /* 0x000000383d1d7223 */ /* 0x040fe2000001001c */
[--C-:B------:R-:W-:Y:S02]  /*aa60*/  HADD2.F32 R59, -RZ, R98.reuse.H0_H0 ;  /* 0x20000062ff3b7230 */ /* 0x100fe40000004100 */
[C---:B------:R-:W-:Y:S01]  /*aa70*/  FFMA.FTZ R31, R61.reuse, R57, R62 ;  /* 0x000000393d1f7223 */ /* 0x040fe2000001003e */
[----:B------:R-:W-:Y:S02]  /*aa80*/  HADD2.F32 R60, -RZ, R98.H1_H1 ;  /* 0x30000062ff3c7230 */ /* 0x000fe40000004100 */
[----:B------:R-:W-:Y:S01]  /*aa90*/  FFMA.FTZ R28, R61, R58, R63 ;  /* 0x0000003a3d1c7223 */ /* 0x000fe2000001003f */
[--C-:B------:R-:W-:Y:S02]  /*aaa0*/  HADD2.F32 R54, -RZ, R97.reuse.H0_H0 ;  /* 0x20000061ff367230 */ /* 0x100fe40000004100 */
[----:B------:R-:W-:Y:S01]  /*aab0*/  FMUL.FTZ R30, R59, R30 ;  /* 0x0000001e3b1e7220 */ /* 0x000fe20000410000 */
[----:B------:R-:W-:-:S02]  /*aac0*/  HADD2.F32 R53, -RZ, R97.H1_H1 ;  /* 0x30000061ff357230 */ /* 0x000fc40000004100 */
[----:B------:R-:W-:Y:S01]  /*aad0*/  FMUL.FTZ R29, R60, R29 ;  /* 0x0000001d3c1d7220 */ /* 0x000fe20000410000 */
[----:B------:R-:W-:Y:S01]  /*aae0*/  FMUL.FTZ R31, R54, R31 ;  /* 0x0000001f361f7220 */ /* 0x000fe20000410000 */
[----:B------:R-:W-:Y:S01]  /*aaf0*/  F2FP.F16.F32.PACK_AB R30, RZ, R30 ;  /* 0x0000001eff1e723e */ /* 0x000fe200000000ff */
[----:B------:R-:W-:Y:S02]  /*ab00*/  FMUL.FTZ R28, R53, R28 ;  /* 0x0000001c351c7220 */ /* 0x000fe40000410000 */
[----:B------:R-:W-:Y:S02]  /*ab10*/  F2FP.F16.F32.PACK_AB R29, RZ, R29 ;  /* 0x0000001dff1d723e */ /* 0x000fe400000000ff */
[----:B------:R-:W-:Y:S02]  /*ab20*/  F2FP.F16.F32.PACK_AB R31, RZ, R31 ;  /* 0x0000001fff1f723e */ /* 0x000fe400000000ff */
[----:B------:R-:W-:Y:S02]  /*ab30*/  F2FP.F16.F32.PACK_AB R28, RZ, R28 ;  /* 0x0000001cff1c723e */ /* 0x000fe400000000ff */
[----:B------:R-:W-:-:S02]  /*ab40*/  PRMT R30, R30, 0x5410, R29 ;  /* 0x000054101e1e7816 */ /* 0x000fc4000000001d */
        /* <DEDUP_REMOVED lines=170> */
.L_x_309:
        /* <DEDUP_REMOVED lines=15> */
[C---:B------:R-:W-:Y:S02]  /*b6e0*/  LOP3.LUT R3, R30.reuse, 0xf000f, RZ, 0xc0, !PT ;  /* 0x000f000f1e037812 */ /* 0x040fe400078ec0ff */
        /* <DEDUP_REMOVED lines=13> */
[----:B------:R-:W-:Y:S01]  /*b7c0*/  HADD2.F32 R25, -RZ, R31.H1_H1 ;  /* 0x3000001fff197230 */ /* 0x000fe20000004100 */
[----:B------:R-:W-:Y:S01]  /*b7d0*/  SHF.R.U32.HI R49, RZ, 0x8, R29 ;  /* 0x00000008ff317819 */ /* 0x000fe2000001161d */
[--C-:B------:R-:W-:Y:S01]  /*b7e0*/  HADD2.F32 R0, -RZ, R28.reuse.H0_H0 ;  /* 0x2000001cff007230 */ /* 0x100fe20000004100 */
[----:B------:R-:W-:Y:S01]  /*b7f0*/  LOP3.LUT R31, R15, 0x64006400, RZ, 0xfc, !PT ;  /* 0x640064000f1f7812 */ /* 0x000fe200078efcff */
[----:B------:R-:W-:Y:S02]  /*b800*/  HADD2.F32 R23, -RZ, R28.H1_H1 ;  /* 0x3000001cff177230 */ /* 0x000fe40000004100 */
[----:B------:R-:W-:Y:S01]  /*b810*/  HADD2 R32, R3, -1032, -1032 ;  /* 0xe408e40803207430 */ /* 0x000fe20000000000 */
[----:B------:R-:W0:Y:S01]  /*b820*/  LDS.64 R28, [UR4+0x18] ;  /* 0x00001804ff1c7984 */ /* 0x000e220008000a00 */
[----:B------:R-:W-:Y:S01]  /*b830*/  LOP3.LUT R37, R36, 0x64006400, RZ, 0xfc, !PT ;  /* 0x6400640024257812 */ /* 0x000fe200078efcff */
[----:B------:R-:W-:-:S02]  /*b840*/  HFMA2 R36, R31, R20.H0_H0, -72, -72 ;  /* 0xd480d4801f247431 */ /* 0x000fc40000040014 */
[----:B------:R-:W-:Y:S01]  /*b850*/  FFMA.FTZ R31, R16, R2, RZ ;  /* 0x00000002101f7223 */ /* 0x000fe200000100ff */
[--C-:B------:R-:W-:Y:S01]  /*b860*/  HADD2.F32 R3, -RZ, R32.reuse.H0_H0 ;  /* 0x20000020ff037230 */ /* 0x100fe20000004100 */
[----:B------:R-:W-:Y:S01]  /*b870*/  LOP3.LUT R35, R34, 0x64006400, RZ, 0xfc, !PT ;  /* 0x6400640022237812 */ /* 0x000fe200078efcff */
[--C-:B------:R-:W-:Y:S02]  /*b880*/  HADD2.F32 R15, -RZ, R33.reuse.H0_H0 ;  /* 0x20000021ff0f7230 */ /* 0x100fe40000004100 */
[----:B------:R-:W-:Y:S01]  /*b890*/  FFMA.FTZ R45, R38, R25, R31 ;  /* 0x00000019262d7223 */ /* 0x000fe2000001001f */
[----:B------:R-:W-:Y:S01]  /*b8a0*/  LOP3.LUT R31, R30, 0x64006400, RZ, 0xfc, !PT ;  /* 0x640064001e1f7812 */ /* 0x000fe200078efcff */
[----:B------:R-:W-:Y:S02]  /*b8b0*/  HADD2.F32 R32, -RZ, R32.H1_H1 ;  /* 0x30000020ff207230 */ /* 0x000fe40000004100 */
[----:B------:R-:W-:Y:S01]  /*b8c0*/  FFMA.FTZ R34, R0, R16, RZ ;  /* 0x0000001000227223 */ /* 0x000fe200000100ff */
[----:B------:R-:W-:-:S02]  /*b8d0*/  HADD2.F32 R33, -RZ, R33.H1_H1 ;  /* 0x30000021ff217230 */ /* 0x000fc40000004100 */
[C---:B------:R-:W-:Y:S01]  /*b8e0*/  FFMA.FTZ R39, R16.reuse, R3, RZ ;  /* 0x0000000310277223 */ /* 0x040fe200000100ff */
[-C--:B------:R-:W-:Y:S02]  /*b8f0*/  HFMA2 R30, R35, R20.reuse.H0_H0, -72, -72 ;  /* 0xd480d480231e7431 */ /* 0x080fe40000040014 */
[----:B------:R-:W-:Y:S01]  /*b900*/  FFMA.FTZ R16, R16, R15, RZ ;  /* 0x0000000f10107223 */ /* 0x000fe200000100ff */
[----:B------:R-:W-:Y:S01]  /*b910*/  FFMA.FTZ R41, R23, R38, R34 ;  /* 0x0000002617297223 */ /* 0x000fe20000010022 */
[C---:B------:R-:W-:Y:S01]  /*b920*/  FFMA.FTZ R44, R38.reuse, R32, R39 ;  /* 0x00000020262c7223 */ /* 0x040fe20000010027 */
[-C--:B------:R-:W-:Y:S02]  /*b930*/  HFMA2 R31, R31, R20.reuse.H0_H0, -72, -72 ;  /* 0xd480d4801f1f7431 */ /* 0x080fe40000040014 */
[----:B------:R-:W-:Y:S01]  /*b940*/  FFMA.FTZ R46, R38, R33, R16 ;  /* 0x00000021262e7223 */ /* 0x000fe20000010010 */
[----:B------:R-:W-:Y:S02]  /*b950*/  HADD2.F32 R35, -RZ, R30.H0_H0 ;  /* 0x2000001eff237230 */ /* 0x000fe40000004100 */
[----:B------:R-:W-:-:S02]  /*b960*/  HFMA2 R38, R37, R20.H0_H0, -72, -72 ;  /* 0xd480d48025267431 */ /* 0x000fc40000040014 */
[--C-:B------:R-:W-:Y:S02]  /*b970*/  HADD2.F32 R16, -RZ, R36.reuse.H0_H0 ;  /* 0x20000024ff107230 */ /* 0x100fe40000004100 */
[----:B------:R-:W-:Y:S02]  /*b980*/  HADD2.F32 R34, -RZ, R36.H1_H1 ;  /* 0x30000024ff227230 */ /* 0x000fe40000004100 */
[----:B------:R-:W-:Y:S02]  /*b990*/  HADD2.F32 R36, -RZ, R30.H1_H1 ;  /* 0x3000001eff247230 */ /* 0x000fe40000004100 */
[----:B------:R-:W-:Y:S01]  /*b9a0*/  FFMA.FTZ R30, R42, R35, R45 ;  /* 0x000000232a1e7223 */ /* 0x000fe2000001002d */
[----:B------:R-:W-:Y:S02]  /*b9b0*/  HADD2.F32 R37, -RZ, R38.H0_H0 ;  /* 0x20000026ff257230 */ /* 0x000fe40000004100 */
[----:B------:R-:W-:Y:S01]  /*b9c0*/  FFMA.FTZ R41, R16, R42, R41 ;  /* 0x0000002a10297223 */ /* 0x000fe20000010029 */
[----:B------:R-:W-:-:S02]  /*b9d0*/  HADD2.F32 R39, -RZ, R31.H0_H0 ;  /* 0x2000001fff277230 */ /* 0x000fc40000004100 */
[C---:B------:R-:W-:Y:S01]  /*b9e0*/  FFMA.FTZ R52, R43.reuse, R36, R30 ;  /* 0x000000242b347223 */ /* 0x040fe2000001001e */
[----:B------:R-:W-:Y:S01]  /*b9f0*/  HADD2.F32 R38, -RZ, R38.H1_H1 ;  /* 0x30000026ff267230 */ /* 0x000fe20000004100 */
[----:B------:R-:W-:Y:S01]  /*ba00*/  LOP3.LUT R30, R48, 0xf000f, RZ, 0xc0, !PT ;  /* 0x000f000f301e7812 */ /* 0x000fe200078ec0ff */
[----:B------:R-:W-:Y:S02]  /*ba10*/  HADD2.F32 R40, -RZ, R31.H1_H1 ;  /* 0x3000001fff287230 */ /* 0x000fe40000004100 */
[C---:B------:R-:W-:Y:S01]  /*ba20*/  FFMA.FTZ R31, R42.reuse, R37, R44 ;  /* 0x000000252a1f7223 */ /* 0x040fe2000001002c */
[----:B------:R-:W-:Y:S01]  /*ba30*/  FFMA.FTZ R45, R42, R39, R46 ;  /* 0x000000272a2d7223 */ /* 0x000fe2000001002e */
        /* <DEDUP_REMOVED lines=8> */
[----:B------:R-:W-:Y:S01]  /*bac0*/  HADD2 R58, R30, -1032, -1032 ;  /* 0xe408e4081e3a7430 */ /* 0x000fe20000000000 */
[----:B------:R-:W-:Y:S01]  /*bad0*/  LOP3.LUT R41, R41, 0x64006400, RZ, 0xfc, !PT ;  /* 0x6400640029297812 */ /* 0x000fe200078efcff */
[--C-:B------:R-:W-:Y:S01]  /*bae0*/  HADD2.F32 R54, -RZ, R29.reuse.H0_H0 ;  /* 0x2000001dff367230 */ /* 0x100fe20000004100 */
        /* <DEDUP_REMOVED lines=10> */
[----:B------:R-:W-:Y:S01]  /*bb90*/  LOP3.LUT R51, R51, 0xf000f0, RZ, 0xc0, !PT ;  /* 0x00f000f033337812 */ /* 0x000fe200078ec0ff */
        /* <DEDUP_REMOVED lines=8> */
[----:B------:R-:W-:Y:S01]  /*bc20*/  FFMA.FTZ R57, R45, R43, R56 ;  /* 0x0000002b2d397223 */ /* 0x000fe20000010038 */
[----:B------:R-:W-:Y:S01]  /*bc30*/  LOP3.LUT R29, R48, 0x64006400, RZ, 0xfc, !PT ;  /* 0x64006400301d7812 */ /* 0x000fe200078efcff */
[----:B------:R-:W-:-:S02]  /*bc40*/  HADD2.F32 R48, -RZ, R59.H1_H1 ;  /* 0x3000003bff307230 */ /* 0x000fc40000004100 */
[C---:B------:R-:W-:Y:S01]  /*bc50*/  FFMA.FTZ R55, R45.reuse, R42, R52 ;  /* 0x0000002a2d377223 */ /* 0x040fe20000010034 */
[----:B------:R-:W-:Y:S01]  /*bc60*/  FFMA.FTZ R56, R45, R44, R53 ;  /* 0x0000002c2d387223 */ /* 0x000fe20000010035 */
[-C--:B------:R-:W-:Y:S02]  /*bc70*/  HFMA2 R59, R49, R20.reuse.H0_H0, -72, -72 ;  /* 0xd480d480313b7431 */ /* 0x080fe40000040014 */
[----:B------:R-:W-:Y:S02]  /*bc80*/  HADD2.F32 R28, -RZ, R28.H1_H1 ;  /* 0x3000001cff1c7230 */ /* 0x000fe40000004100 */
[-C--:B------:R-:W-:Y:S02]  /*bc90*/  HFMA2 R60, R31, R20.reuse.H0_H0, -72, -72 ;  /* 0xd480d4801f3c7431 */ /* 0x080fe40000040014 */
[----:B------:R-:W-:Y:S02]  /*bca0*/  HADD2.F32 R45, -RZ, R58.H1_H1 ;  /* 0x3000003aff2d7230 */ /* 0x000fe40000004100 */
[----:B------:R-:W-:-:S02]  /*bcb0*/  HFMA2 R65, R51, R20.H0_H0, -72, -72 ;  /* 0xd480d48033417431 */ /* 0x000fc40000040014 */
[----:B------:R-:W-:Y:S02]  /*bcc0*/  HADD2.F32 R49, -RZ, R61.H1_H1 ;  /* 0x3000003dff317230 */ /* 0x000fe40000004100 */
[----:B------:R-:W-:Y:S02]  /*bcd0*/  HFMA2 R58, R29, R20.H0_H0, -72, -72 ;  /* 0xd480d4801d3a7431 */ /* 0x000fe40000040014 */
[----:B------:R-:W-:Y:S02]  /*bce0*/  HADD2.F32 R52, -RZ, R60.H0_H0 ;  /* 0x2000003cff347230 */ /* 0x000fe40000004100 */
[C---:B------:R-:W-:Y:S01]  /*bcf0*/  FFMA.FTZ R57, R28.reuse, R48, R57 ;  /* 0x000000301c397223 */ /* 0x040fe20000010039 */
[----:B------:R-:W-:Y:S02]  /*bd00*/  HADD2.F32 R53, -RZ, R65.H0_H0 ;  /* 0x20000041ff357230 */ /* 0x000fe40000004100 */
[----:B------:R-:W-:Y:S01]  /*bd10*/  FFMA.FTZ R56, R28, R49, R56 ;  /* 0x000000311c387223 */ /* 0x000fe20000010038 */
[----:B------:R-:W-:-:S02]  /*bd20*/  HADD2.F32 R50, -RZ, R58.H0_H0 ;  /* 0x2000003aff327230 */ /* 0x000fc40000004100 */
[----:B------:R-:W-:Y:S01]  /*bd30*/  FFMA.FTZ R29, R45, R28, R30 ;  /* 0x0000001c2d1d7223 */ /* 0x000fe2000001001e */
[--C-:B------:R-:W-:Y:S02]  /*bd40*/  HADD2.F32 R51, -RZ, R59.reuse.H0_H0 ;  /* 0x2000003bff337230 */ /* 0x100fe40000004100 */
[----:B------:R-:W-:Y:S01]  /*bd50*/  FFMA.FTZ R55, R28, R46, R55 ;  /* 0x0000002e1c377223 */ /* 0x000fe20000010037 */
[C---:B------:R-:W-:Y:S01]  /*bd60*/  FFMA.FTZ R63, R54.reuse, R52, R57 ;  /* 0x00000034363f7223 */ /* 0x040fe20000010039 */
[----:B------:R-:W-:Y:S01]  /*bd70*/  FFMA.FTZ R66, R54, R53, R56 ;  /* 0x0000003536427223 */ /* 0x000fe20000010038 */
[----:B------:R-:W-:Y:S02]  /*bd80*/  HADD2.F32 R56, -RZ, R58.H1_H1 ;  /* 0x3000003aff387230 */ /* 0x000fe40000004100 */
[----:B------:R-:W-:Y:S01]  /*bd90*/  FFMA.FTZ R29, R50, R54, R29 ;  /* 0x00000036321d7223 */ /* 0x000fe2000001001d */
[----:B------:R-:W-:Y:S02]  /*bda0*/  HADD2.F32 R57, -RZ, R59.H1_H1 ;  /* 0x3000003bff397230 */ /* 0x000fe40000004100 */
[----:B------:R-:W-:Y:S01]  /*bdb0*/  FFMA.FTZ R31, R54, R51, R55 ;  /* 0x00000033361f7223 */ /* 0x000fe20000010037 */
[----:B------:R-:W-:-:S02]  /*bdc0*/  HADD2.F32 R58, -RZ, R60.H1_H1 ;  /* 0x3000003cff3a7230 */ /* 0x000fc40000004100 */
        /* <DEDUP_REMOVED lines=40> */
[----:B-1----:R-:W-:-:S02]  /*c050*/  HADD2.F32 R65, -RZ, R30.H0_H0 ;  /* 0x2000001eff417230 */ /* 0x002fc40000004100 */
        /* <DEDUP_REMOVED lines=147> */
.L_x_310:
        /* <DEDUP_REMOVED lines=313> */
.L_x_311:
        /* <DEDUP_REMOVED lines=10> */
[----:B------:R-:W-:-:S02]  /*ddc0*/  SHF.R.U32.HI R48, RZ, 0x8, R28 ;  /* 0x00000008ff307819 */ /* 0x000fc4000001161c */
[----:B------:R-:W-:Y:S02]  /*ddd0*/  LOP3.LUT R28, R28, 0xf000f, RZ, 0xc0, !PT ;  /* 0x000f000f1c1c7812 */ /* 0x000fe400078ec0ff */
[C---:B------:R-:W-:Y:S02]  /*dde0*/  LOP3.LUT R34, R29.reuse, 0xf000f0, RZ, 0xc0, !PT ;  /* 0x00f000f01d227812 */ /* 0x040fe400078ec0ff */
[----:B------:R-:W-:Y:S02]  /*ddf0*/  SHF.R.U32.HI R49, RZ, 0x8, R29 ;  /* 0x00000008ff317819 */ /* 0x000fe4000001161d */
[----:B------:R-:W-:Y:S02]  /*de00*/  LOP3.LUT R29, R29, 0xf000f, RZ, 0xc0, !PT ;  /* 0x000f000f1d1d7812 */ /* 0x000fe400078ec0ff */
[----:B------:R-:W-:Y:S02]  /*de10*/  LOP3.LUT R28, R28, 0x64006400, RZ, 0xfc, !PT ;  /* 0x640064001c1c7812 */ /* 0x000fe400078efcff */
[----:B------:R-:W-:-:S02]  /*de20*/  LOP3.LUT R36, R30, 0xf000f0, RZ, 0xc0, !PT ;  /* 0x00f000f01e247812 */ /* 0x000fc400078ec0ff */
[----:B------:R-:W-:Y:S01]  /*de30*/  SHF.R.U32.HI R50, RZ, 0x8, R30 ;  /* 0x00000008ff327819 */ /* 0x000fe2000001161e */
[----:B------:R-:W-:Y:S01]  /*de40*/  HADD2 R28, R28, -1032, -1032 ;  /* 0xe408e4081c1c7430 */ /* 0x000fe20000000000 */
[----:B------:R-:W-:Y:S02]  /*de50*/  LOP3.LUT R30, R30, 0xf000f, RZ, 0xc0, !PT ;  /* 0x000f000f1e1e7812 */ /* 0x000fe400078ec0ff */
[C---:B------:R-:W-:Y:S02]  /*de60*/  LOP3.LUT R38, R31.reuse, 0xf000f0, RZ, 0xc0, !PT ;  /* 0x00f000f01f267812 */ /* 0x040fe400078ec0ff */
[----:B------:R-:W-:Y:S01]  /*de70*/  SHF.R.U32.HI R51, RZ, 0x8, R31 ;  /* 0x00000008ff337819 */ /* 0x000fe2000001161f */
[--C-:B------:R-:W-:Y:S01]  /*de80*/  HADD2.F32 R0, -RZ, R28.reuse.H0_H0 ;  /* 0x2000001cff007230 */ /* 0x100fe20000004100 */
        /* <DEDUP_REMOVED lines=8> */
[----:B------:R-:W0:Y:S01]  /*df10*/  LDS.64 R28, [UR4+0x38] ;  /* 0x00003804ff1c7984 */ /* 0x000e220008000a00 */
[----:B------:R-:W-:Y:S01]  /*df20*/  HADD2 R33, R31, -1032, -1032 ;  /* 0xe408e4081f217430 */ /* 0x000fe20000000000 */
[----:B------:R-:W-:Y:S01]  /*df30*/  LOP3.LUT R31, R15, 0x64006400, RZ, 0xfc, !PT ;  /* 0x640064000f1f7812 */ /* 0x000fe200078efcff */
[--C-:B------:R-:W-:Y:S01]  /*df40*/  HADD2.F32 R2, -RZ, R3.reuse.H0_H0 ;  /* 0x20000003ff027230 */ /* 0x100fe20000004100 */
[----:B------:R-:W-:Y:S01]  /*df50*/  LOP3.LUT R37, R36, 0x64006400, RZ, 0xfc, !PT ;  /* 0x6400640024257812 */ /* 0x000fe200078efcff */
[----:B------:R-:W-:-:S02]  /*df60*/  HADD2.F32 R25, -RZ, R3.H1_H1 ;  /* 0x30000003ff197230 */ /* 0x000fc40000004100 */
[--C-:B------:R-:W-:Y:S02]  /*df70*/  HADD2.F32 R3, -RZ, R30.reuse.H0_H0 ;  /* 0x2000001eff037230 */ /* 0x100fe40000004100 */
[-C--:B------:R-:W-:Y:S02]  /*df80*/  HFMA2 R34, R31, R20.reuse.H0_H0, -72, -72 ;  /* 0xd480d4801f227431 */ /* 0x080fe40000040014 */
[----:B------:R-:W-:Y:S02]  /*df90*/  HADD2.F32 R32, -RZ, R30.H1_H1 ;  /* 0x3000001eff207230 */ /* 0x000fe40000004100 */
[----:B------:R-:W-:Y:S01]  /*dfa0*/  FFMA.FTZ R30, R0, R16, RZ ;  /* 0x00000010001e7223 */ /* 0x000fe200000100ff */
[C---:B------:R-:W-:Y:S01]  /*dfb0*/  FFMA.FTZ R31, R16.reuse, R2, RZ ;  /* 0x00000002101f7223 */ /* 0x040fe200000100ff */
[----:B------:R-:W-:Y:S02]  /*dfc0*/  HADD2.F32 R15, -RZ, R33.H0_H0 ;  /* 0x20000021ff0f7230 */ /* 0x000fe40000004100 */
[----:B------:R-:W-:Y:S01]  /*dfd0*/  FFMA.FTZ R39, R16, R3, RZ ;  /* 0x0000000310277223 */ /* 0x000fe200000100ff */
[----:B------:R-:W-:Y:S01]  /*dfe0*/  FFMA.FTZ R41, R23, R40, R30 ;  /* 0x0000002817297223 */ /* 0x000fe2000001001e */
[----:B------:R-:W-:-:S02]  /*dff0*/  HFMA2 R30, R35, R20.H0_H0, -72, -72 ;  /* 0xd480d480231e7431 */ /* 0x000fc40000040014 */
[----:B------:R-:W-:Y:S01]  /*e000*/  FFMA.FTZ R45, R40, R25, R31 ;  /* 0x00000019282d7223 */ /* 0x000fe2000001001f */
[----:B------:R-:W-:Y:S01]  /*e010*/  LOP3.LUT R31, R38, 0x64006400, RZ, 0xfc, !PT ;  /* 0x64006400261f7812 */ /* 0x000fe200078efcff */
[----:B------:R-:W-:Y:S02]  /*e020*/  HADD2.F32 R33, -RZ, R33.H1_H1 ;  /* 0x30000021ff217230 */ /* 0x000fe40000004100 */
[----:B------:R-:W-:Y:S01]  /*e030*/  FFMA.FTZ R16, R16, R15, RZ ;  /* 0x0000000f10107223 */ /* 0x000fe200000100ff */
[-C--:B------:R-:W-:Y:S02]  /*e040*/  HFMA2 R38, R37, R20.reuse.H0_H0, -72, -72 ;  /* 0xd480d48025267431 */ /* 0x080fe40000040014 */
[----:B------:R-:W-:Y:S02]  /*e050*/  HADD2.F32 R35, -RZ, R30.H0_H0 ;  /* 0x2000001eff237230 */ /* 0x000fe40000004100 */
[----:B------:R-:W-:Y:S02]  /*e060*/  HFMA2 R31, R31, R20.H0_H0, -72, -72 ;  /* 0xd480d4801f1f7431 */ /* 0x000fe40000040014 */
[----:B------:R-:W-:Y:S01]  /*e070*/  FFMA.FTZ R46, R40, R33, R16 ;  /* 0x00000021282e7223 */ /* 0x000fe20000010010 */
[----:B------:R-:W-:-:S02]  /*e080*/  HADD2.F32 R16, -RZ, R34.H0_H0 ;  /* 0x20000022ff107230 */ /* 0x000fc40000004100 */
[----:B------:R-:W-:Y:S01]  /*e090*/  FFMA.FTZ R44, R40, R32, R39 ;  /* 0x00000020282c7223 */ /* 0x000fe20000010027 */
[----:B------:R-:W-:Y:S02]  /*e0a0*/  HADD2.F32 R36, -RZ, R30.H1_H1 ;  /* 0x3000001eff247230 */ /* 0x000fe40000004100 */
[----:B------:R-:W-:Y:S01]  /*e0b0*/  FFMA.FTZ R30, R42, R35, R45 ;  /* 0x000000232a1e7223 */ /* 0x000fe2000001002d */
[----:B------:R-:W-:Y:S02]  /*e0c0*/  HADD2.F32 R37, -RZ, R38.H0_H0 ;  /* 0x20000026ff257230 */ /* 0x000fe40000004100 */
[----:B------:R-:W-:Y:S01]  /*e0d0*/  FFMA.FTZ R41, R16, R42, R41 ;  /* 0x0000002a10297223 */ /* 0x000fe20000010029 */
[----:B------:R-:W-:Y:S02]  /*e0e0*/  HADD2.F32 R39, -RZ, R31.H0_H0 ;  /* 0x2000001fff277230 */ /* 0x000fe40000004100 */
[----:B------:R-:W-:Y:S01]  /*e0f0*/  FFMA.FTZ R52, R43, R36, R30 ;  /* 0x000000242b347223 */ /* 0x000fe2000001001e */
[----:B------:R-:W-:Y:S01]  /*e100*/  HADD2.F32 R34, -RZ, R34.H1_H1 ;  /* 0x30000022ff227230 */ /* 0x000fe20000004100 */
[----:B------:R-:W-:Y:S01]  /*e110*/  LOP3.LUT R30, R48, 0xf000f, RZ, 0xc0, !PT ;  /* 0x000f000f301e7812 */ /* 0x000fe200078ec0ff */
[----:B------:R-:W-:-:S02]  /*e120*/  HADD2.F32 R38, -RZ, R38.H1_H1 ;  /* 0x30000026ff267230 */ /* 0x000fc40000004100 */
[C---:B------:R-:W-:Y:S01]  /*e130*/  FFMA.FTZ R45, R42.reuse, R39, R46 ;  /* 0x000000272a2d7223 */ /* 0x040fe2000001002e */
[----:B------:R-:W-:Y:S02]  /*e140*/  HADD2.F32 R40, -RZ, R31.H1_H1 ;  /* 0x3000001fff287230 */ /* 0x000fe40000004100 */
[----:B------:R-:W-:Y:S01]  /*e150*/  FFMA.FTZ R31, R42, R37, R44 ;  /* 0x000000252a1f7223 */ /* 0x000fe2000001002c */
[----:B------:R-:W-:Y:S01]  /*e160*/  FFMA.FTZ R46, R34, R43, R41 ;  /* 0x0000002b222e7223 */ /* 0x000fe20000010029 */
[----:B------:R-:W-:Y:S01]  /*e170*/  LOP3.LUT R41, R50, 0xf000f, RZ, 0xc0, !PT ;  /* 0x000f000f32297812 */ /* 0x000fe200078ec0ff */
[--C-:B0-----:R-:W-:Y:S02]  /*e180*/  HADD2.F32 R53, -RZ, R28.reuse.H1_H1 ;  /* 0x3000001cff357230 */ /* 0x101fe40000004100 */
[C---:B------:R-:W-:Y:S01]  /*e190*/  FFMA.FTZ R56, R43.reuse, R38, R31 ;  /* 0x000000262b387223 */ /* 0x040fe2000001001f */
[----:B------:R-:W-:Y:S01]  /*e1a0*/  LOP3.LUT R30, R30, 0x64006400, RZ, 0xfc, !PT ;  /* 0x640064001e1e7812 */ /* 0x000fe200078efcff */
[----:B------:R-:W-:Y:S01]  /*e1b0*/  FFMA.FTZ R59, R43, R40, R45 ;  /* 0x000000282b3b7223 */ /* 0x000fe2000001002d */
[----:B------:R-:W-:Y:S01]  /*e1c0*/  LOP3.LUT R31, R49, 0xf000f, RZ, 0xc0, !PT ;  /* 0x000f000f311f7812 */ /* 0x000fe200078ec0ff */
[----:B------:R-:W-:Y:S01]  /*e1d0*/  HADD2.F32 R45, -RZ, R28.H0_H0 ;  /* 0x2000001cff2d7230 */ /* 0x000fe20000004100 */
        /* <DEDUP_REMOVED lines=13> */
[----:B------:R-:W-:Y:S01]  /*e2b0*/  HADD2.F32 R43, -RZ, R60.H0_H0 ;  /* 0x2000003cff2b7230 */ /* 0x000fe20000004100 */
[----:B------:R-:W-:Y:S01]  /*e2c0*/  LOP3.LUT R50, R50, 0xf000f0, RZ, 0xc0, !PT ;  /* 0x00f000f032327812 */ /* 0x000fe200078ec0ff */
[----:B------:R-:W-:Y:S01]  /*e2d0*/  HADD2.F32 R42, -RZ, R31.H0_H0 ;  /* 0x2000001fff2a7230 */ /* 0x000fe20000004100 */
[----:B------:R-:W-:Y:S01]  /*e2e0*/  LOP3.LUT R51, R51, 0xf000f0, RZ, 0xc0, !PT ;  /* 0x00f000f033337812 */ /* 0x000fe200078ec0ff */
[----:B------:R-:W-:-:S02]  /*e2f0*/  HADD2.F32 R44, -RZ, R61.H0_H0 ;  /* 0x2000003dff2c7230 */ /* 0x000fc40000004100 */
[----:B------:R-:W-:Y:S01]  /*e300*/  FFMA.FTZ R28, R41, R45, R46 ;  /* 0x0000002d291c7223 */ /* 0x000fe2000001002e */
[----:B------:R-:W-:Y:S01]  /*e310*/  HADD2.F32 R46, -RZ, R31.H1_H1 ;  /* 0x3000001fff2e7230 */ /* 0x000fe20000004100 */
[----:B------:R-:W-:Y:S01]  /*e320*/  LOP3.LUT R29, R48, 0x64006400, RZ, 0xfc, !PT ;  /* 0x64006400301d7812 */ /* 0x000fe200078efcff */
[----:B------:R-:W-:Y:S01]  /*e330*/  FFMA.FTZ R54, R45, R42, R52 ;  /* 0x0000002a2d367223 */ /* 0x000fe20000010034 */
[----:B------:R-:W-:Y:S01]  /*e340*/  LOP3.LUT R49, R49, 0x64006400, RZ, 0xfc, !PT ;  /* 0x6400640031317812 */ /* 0x000fe200078efcff */
[C---:B------:R-:W-:Y:S01]  /*e350*/  FFMA.FTZ R57, R45.reuse, R43, R56 ;  /* 0x0000002b2d397223 */ /* 0x040fe20000010038 */
[----:B------:R-:W-:Y:S01]  /*e360*/  LOP3.LUT R31, R50, 0x64006400, RZ, 0xfc, !PT ;  /* 0x64006400321f7812 */ /* 0x000fe200078efcff */
[----:B------:R-:W-:Y:S01]  /*e370*/  FFMA.FTZ R59, R45, R44, R59 ;  /* 0x0000002c2d3b7223 */ /* 0x000fe2000001003b */
[----:B------:R-:W-:Y:S01]  /*e380*/  LOP3.LUT R51, R51, 0x64006400, RZ, 0xfc, !PT ;  /* 0x6400640033337812 */ /* 0x000fe200078efcff */
[----:B------:R-:W-:Y:S02]  /*e390*/  HADD2.F32 R45, -RZ, R58.H1_H1 ;  /* 0x3000003aff2d7230 */ /* 0x000fe40000004100 */
[----:B------:R-:W-:-:S02]  /*e3a0*/  HFMA2 R58, R29, R20.H0_H0, -72, -72 ;  /* 0xd480d4801d3a7431 */ /* 0x000fc40000040014 */
[----:B------:R-:W-:Y:S02]  /*e3b0*/  HADD2.F32 R48, -RZ, R60.H1_H1 ;  /* 0x3000003cff307230 */ /* 0x000fe40000004100 */
[-C--:B------:R-:W-:Y:S02]  /*e3c0*/  HFMA2 R60, R49, R20.reuse.H0_H0, -72, -72 ;  /* 0xd480d480313c7431 */ /* 0x080fe40000040014 */
[----:B------:R-:W-:Y:S01]  /*e3d0*/  FFMA.FTZ R54, R53, R46, R54 ;  /* 0x0000002e35367223 */ /* 0x000fe20000010036 */
[-C--:B------:R-:W-:Y:S02]  /*e3e0*/  HFMA2 R31, R31, R20.reuse.H0_H0, -72, -72 ;  /* 0xd480d4801f1f7431 */ /* 0x080fe40000040014 */
[----:B------:R-:W-:Y:S02]  /*e3f0*/  HADD2.F32 R49, -RZ, R58.H0_H0 ;  /* 0x2000003aff317230 */ /* 0x000fe40000004100 */
[----:B------:R-:W-:Y:S02]  /*e400*/  HFMA2 R63, R51, R20.H0_H0, -72, -72 ;  /* 0xd480d480333f7431 */ /* 0x000fe40000040014 */
[----:B------:R-:W-:-:S02]  /*e410*/  HADD2.F32 R20, -RZ, R61.H1_H1 ;  /* 0x3000003dff147230 */ /* 0x000fc40000004100 */
[----:B------:R-:W-:Y:S01]  /*e420*/  FFMA.FTZ R28, R45, R53, R28 ;  /* 0x000000352d1c7223 */ /* 0x000fe2000001001c */
[--C-:B------:R-:W-:Y:S02]  /*e430*/  HADD2.F32 R50, -RZ, R60.reuse.H0_H0 ;  /* 0x2000003cff327230 */ /* 0x100fe40000004100 */
[C---:B------:R-:W-:Y:S01]  /*e440*/  FFMA.FTZ R56, R53.reuse, R48, R57 ;  /* 0x0000003035387223 */ /* 0x040fe20000010039 */
[----:B------:R-:W-:Y:S02]  /*e450*/  HADD2.F32 R51, -RZ, R31.H0_H0 ;  /* 0x2000001fff337230 */ /* 0x000fe40000004100 */
[----:B------:R-:W-:Y:S01]  /*e460*/  FFMA.FTZ R59, R53, R20, R59 ;  /* 0x00000014353b7223 */ /* 0x000fe2000001003b */
[----:B------:R-:W-:Y:S02]  /*e470*/  HADD2.F32 R52, -RZ, R63.H0_H0 ;  /* 0x2000003fff347230 */ /* 0x000fe40000004100 */
[----:B------:R-:W-:Y:S01]  /*e480*/  FFMA.FTZ R28, R49, R55, R28 ;  /* 0x00000037311c7223 */ /* 0x000fe2000001001c */
[C---:B------:R-:W-:Y:S01]  /*e490*/  FFMA.FTZ R29, R55.reuse, R50, R54 ;  /* 0x00000032371d7223 */ /* 0x040fe20000010036 */
[----:B------:R-:W-:Y:S01]  /*e4a0*/  FFMA.FTZ R62, R55, R51, R56 ;  /* 0x00000033373e7223 */ /* 0x000fe20000010038 */
[----:B------:R-:W-:-:S02]  /*e4b0*/  HADD2.F32 R56, -RZ, R60.H1_H1 ;  /* 0x3000003cff387230 */ /* 0x000fc40000004100 */
[----:B------:R-:W-:Y:S01]  /*e4c0*/  FFMA.FTZ R61, R55, R52, R59 ;  /* 0x00000034373d7223 */ /* 0x000fe2000001003b */
[----:B------:R-:W-:Y:S02]  /*e4d0*/  HADD2.F32 R55, -RZ, R58.H1_H1 ;  /* 0x3000003aff377230 */ /* 0x000fe40000004100 */
[----:B------:R-:W-:Y:S02]  /*e4e0*/  HADD2.F32 R57, -RZ, R31.H1_H1 ;  /* 0x3000001fff397230 */ /* 0x000fe40000004100 */
[C---:B------:R-:W-:Y:S01]  /*e4f0*/  FFMA.FTZ R29, R30.reuse, R56, R29 ;  /* 0x000000381e1d7223 */ /* 0x040fe2000001001d */
[----:B------:R-:W-:Y:S02]  /*e500*/  HADD2.F32 R58, -RZ, R63.H1_H1 ;  /* 0x3000003fff3a7230 */ /* 0x000fe40000004100 */
[----:B------:R-:W-:Y:S01]  /*e510*/  FFMA.FTZ R28, R55, R30, R28 ;  /* 0x0000001e371c7223 */ /* 0x000fe2000001001c */
        /* <DEDUP_REMOVED lines=27> */
[----:B------:R-:W-:Y:S01]  /*e6d0*/  FFMA.FTZ R65, R3, R61, RZ ;  /* 0x0000003d03417223 */ /* 0x000fe200000100ff */
[----:B------:R-:W-:-:S02]  /*e6e0*/  HADD2.F32 R63, -RZ, R29.H1_H1 ;  /* 0x3000001dff3f7230 */ /* 0x000fc40000004100 */
        /* <DEDUP_REMOVED lines=156> */
.L_x_312:
        /* <DEDUP_REMOVED lines=8> */
.L_x_308:
[----:B------:R-:W0:Y:S02]  /*f130*/  LDCU UR5, c[0x0][0x3d8] ;  /* 0x00007b00ff0577ac */ /* 0x000e240008000800 */
[----:B0-----:R-:W-:-:S04]  /*f140*/  VIMNMX R0, PT, PT, R17, UR5, PT ;  /* 0x0000000511007c48 */ /* 0x001fc8000bfe0100 */
[----:B------:R-:W-:-:S13]  /*f150*/  ISETP.GT.AND P0, PT, R0, R13, PT ;  /* 0x0000000d0000720c */ /* 0x000fda0003f04270 */
[----:B------:R-:W-:Y:S05]  /*f160*/  @!P0 BRA `(.L_x_314) ;  /* 0x0000002000e48947 */ /* 0x000fea0003800000 */
[----:B------:R-:W0:Y:S01]  /*f170*/  LDC.64 R2, c[0x0][0x3b8] ;  /* 0x0000ee00ff027b82 */ /* 0x000e220000000a00 */
[----:B------:R-:W-:Y:S01]  /*f180*/  UIADD3 UR4, UPT, UPT, UR4, 0x100, URZ ;  /* 0x0000010004047890 */ /* 0x000fe2000fffe0ff */
[----:B0-----:R-:W-:-:S03]  /*f190*/  IMAD.WIDE.U32 R2, R13, 0x4, R2 ;  /* 0x000000040d027825 */ /* 0x001fc600078e0002 */
[----:B------:R-:W-:-:S04]  /*f1a0*/  IADD3 R2, P0, PT, R2, 0x2, RZ ;  /* 0x0000000202027810 */ /* 0x000fc80007f1e0ff */
[----:B------:R-:W-:-:S09]  /*f1b0*/  IADD3.X R3, PT, PT, RZ, R3, RZ, P0, !PT ;  /* 0x00000003ff037210 */ /* 0x000fd200007fe4ff */
.L_x_316:
[----:B------:R-:W-:Y:S01]  /*f1c0*/  ISETP.NE.AND P0, PT, R13, R4, PT ;  /* 0x000000040d00720c */ /* 0x000fe20003f05270 */
[----:B------:R-:W0:-:S12]  /*f1d0*/  LDC.64 R46, c[0x0][0x3a8] ;  /* 0x0000ea00ff2e7b82 */ /* 0x000e180000000a00 */
[----:B------:R-:W-:Y:S01]  /*f1e0*/  @!P0 LEA R18, R14, R1, 0x3 ;  /* 0x000000010e128211 */ /* 0x000fe200078e18ff */
[----:B------:R-:W2:Y:S05]  /*f1f0*/  @!P0 LDG.E.U16.CONSTANT R16, desc[UR8][R2.64] ;  /* 0x0000000802108981 */ /* 0x000eaa000c1e9500 */
[----:B------:R-:W3:Y:S01]  /*f200*/  @!P0 LDL.64 R18, [R18+0x8] ;  /* 0x0000080012128983 */ /* 0x000ee20000100a00 */
[----:B0-----:R-:W-:-:S03]  /*f210*/  IMAD.WIDE R100, R47, 0x4, R26 ;  /* 0x000000042f647825 */ /* 0x001fc600078e021a */
[----:B-----5:R-:W5:Y:S01]  /*f220*/  LDG.E.128.CONSTANT R24, desc[UR8][R26.64] ;  /* 0x000000081a187981 */ /* 0x020f62000c1e9d00 */
[----:B------:R-:W0:Y:S03]  /*f230*/  S2R R15, SR_CTAID.Y ;  /* 0x00000000000f7919 */ /* 0x000e260000002600 */
[----:B------:R1:W5:Y:S01]  /*f240*/  LDG.E.128.CONSTANT R20, desc[UR8][R100.64] ;  /* 0x0000000864147981 */ /* 0x000362000c1e9d00 */
[----:B0-----:R-:W-:-:S05]  /*f250*/  IMAD R64, R15, -0x4, R46 ;  /* 0xfffffffc0f407824 */ /* 0x001fca00078e022e */
[----:B------:R-:W-:Y:S02]  /*f260*/  ISETP.GE.AND P1, PT, R64, 0x1, PT ;  /* 0x000000014000780c */ /* 0x000fe40003f26270 */
[----:B------:R-:W-:Y:S01]  /*f270*/  @!P0 IADD3 R15, PT, PT, R14, 0x1, RZ ;  /* 0x000000010e0f8810 */ /* 0x000fe20007ffe0ff */
[----:B-1----:R-:W-:-:S03]  /*f280*/  IMAD.WIDE R100, R47, 0x4, R100 ;  /* 0x000000042f647825 */ /* 0x002fc600078e0264 */
        /* <DEDUP_REMOVED lines=8> */
[----:B-----5:R-:W-:Y:S02]  /*f310*/  SHF.R.U32.HI R37, RZ, 0xf, R26 ;  /* 0x0000000fff257819 */ /* 0x020fe4000001161a */
[----:B------:R-:W-:Y:S02]  /*f320*/  SHF.R.U32.HI R29, RZ, 0xf, R24 ;  /* 0x0000000fff1d7819 */ /* 0x000fe40000011618 */
[----:B------:R-:W-:Y:S02]  /*f330*/  SHF.R.U32.HI R38, RZ, 0xe, R22 ;  /* 0x0000000eff267819 */ /* 0x000fe40000011616 */
[----:B------:R-:W-:Y:S02]  /*f340*/  LOP3.LUT R37, R37, 0x10001, RZ, 0xc0, !PT ;  /* 0x0001000125257812 */ /* 0x000fe400078ec0ff */
[----:B------:R-:W-:Y:S02]  /*f350*/  SHF.R.U32.HI R40, RZ, 0xf, R27 ;  /* 0x0000000fff287819 */ /* 0x000fe4000001161b */
[----:B------:R-:W-:-:S02]  /*f360*/  LOP3.LUT R28, R24, 0x380038, RZ, 0xc0, !PT ;  /* 0x00380038181c7812 */ /* 0x000fc400078ec0ff */
[----:B------:R-:W-:Y:S02]  /*f370*/  SHF.R.U32.HI R32, RZ, 0x6, R24 ;  /* 0x00000006ff207819 */ /* 0x000fe40000011618 */
[----:B------:R-:W-:Y:S01]  /*f380*/  LOP3.LUT R35, R24, 0x70007, RZ, 0xc0, !PT ;  /* 0x0007000718237812 */ /* 0x000fe200078ec0ff */
[----:B------:R-:W-:Y:S01]  /*f390*/  HFMA2 R24, -RZ, RZ, 0, 0.125 ;  /* 0x00003000ff187431 */ /* 0x000fe200000001ff */
[C---:B------:R-:W-:Y:S02]  /*f3a0*/  LOP3.LUT R36, R26.reuse, 0x380038, RZ, 0xc0, !PT ;  /* 0x003800381a247812 */ /* 0x040fe400078ec0ff */
[----:B------:R-:W-:Y:S02]  /*f3b0*/  SHF.R.U32.HI R34, RZ, 0x6, R26 ;  /* 0x00000006ff227819 */ /* 0x000fe4000001161a */
[----:B------:R-:W-:Y:S02]  /*f3c0*/  LOP3.LUT R69, R26, 0x70007, RZ, 0xc0, !PT ;  /* 0x000700071a457812 */ /* 0x000fe400078ec0ff */
[----:B------:R-:W-:-:S02]  /*f3d0*/  SHF.R.U32.HI R31, RZ, 0xf, R25 ;  /* 0x0000000fff1f7819 */ /* 0x000fc40000011619 */
[----:B------:R-:W-:Y:S02]  /*f3e0*/  SHF.R.U32.HI R26, RZ, 0xe, R20 ;  /* 0x0000000eff1a7819 */ /* 0x000fe40000011614 */
[----:B------:R-:W-:Y:S02]  /*f3f0*/  LOP3.LUT R29, R29, 0x10001, RZ, 0xc0, !PT ;  /* 0x000100011d1d7812 */ /* 0x000fe400078ec0ff */
[----:B------:R-:W-:Y:S02]  /*f400*/  LOP3.LUT R38, R37, 0x20002, R38, 0xf8, !PT ;  /* 0x0002000225267812 */ /* 0x000fe400078ef826 */
[----:B------:R-:W-:Y:S02]  /*f410*/  LOP3.LUT R39, R27, 0x380038, RZ, 0xc0, !PT ;  /* 0x003800381b277812 */ /* 0x000fe400078ec0ff */
[----:B------:R-:W-:Y:S02]  /*f420*/  SHF.R.U32.HI R41, RZ, 0xe, R23 ;  /* 0x0000000eff297819 */ /* 0x000fe40000011617 */
[----:B------:R-:W-:-:S02]  /*f430*/  LOP3.LUT R40, R40, 0x10001, RZ, 0xc0, !PT ;  /* 0x0001000128287812 */ /* 0x000fc400078ec0ff */
[C---:B------:R-:W-:Y:S02]  /*f440*/  LOP3.LUT R30, R25.reuse, 0x380038, RZ, 0xc0, !PT ;  /* 0x00380038191e7812 */ /* 0x040fe400078ec0ff */
[----:B------:R-:W-:Y:S02]  /*f450*/  SHF.R.U32.HI R33, RZ, 0x6, R25 ;  /* 0x00000006ff217819 */ /* 0x000fe40000011619 */
[----:B------:R-:W-:Y:S02]  /*f460*/  LOP3.LUT R67, R25, 0x70007, RZ, 0xc0, !PT ;  /* 0x0007000719437812 */ /* 0x000fe400078ec0ff */
[----:B------:R-:W-:Y:S02]  /*f470*/  SHF.R.U32.HI R65, RZ, 0x6, R27 ;  /* 0x00000006ff417819 */ /* 0x000fe4000001161b */
[----:B------:R-:W-:Y:S02]  /*f480*/  LOP3.LUT R71, R27, 0x70007, RZ, 0xc0, !PT ;  /* 0x000700071b477812 */ /* 0x000fe400078ec0ff */
[----:B------:R-:W-:-:S02]  /*f490*/  LOP3.LUT R25, R20, 0x380038, RZ, 0xc0, !PT ;  /* 0x0038003814197812 */ /* 0x000fc400078ec0ff */
[----:B------:R-:W-:Y:S02]  /*f4a0*/  SHF.R.U32.HI R82, RZ, 0x6, R20 ;  /* 0x00000006ff527819 */ /* 0x000fe40000011614 */
[----:B------:R-:W-:Y:S02]  /*f4b0*/  LOP3.LUT R74, R20, 0x70007, RZ, 0xc0, !PT ;  /* 0x00070007144a7812 */ /* 0x000fe400078ec0ff */
[--C-:B------:R-:W-:Y:S02]  /*f4c0*/  SHF.R.U32.HI R20, RZ, 0xe, R21.reuse ;  /* 0x0000000eff147819 */ /* 0x100fe40000011615 */
[C---:B------:R-:W-:Y:S02]  /*f4d0*/  LOP3.LUT R27, R21.reuse, 0x380038, RZ, 0xc0, !PT ;  /* 0x00380038151b7812 */ /* 0x040fe400078ec0ff */
[----:B------:R-:W-:Y:S02]  /*f4e0*/  SHF.R.U32.HI R84, RZ, 0x6, R21 ;  /* 0x00000006ff547819 */ /* 0x000fe40000011615 */
[----:B------:R-:W-:-:S02]  /*f4f0*/  LOP3.LUT R76, R21, 0x70007, RZ, 0xc0, !PT ;  /* 0x00070007154c7812 */ /* 0x000fc400078ec0ff */
[----:B------:R-:W-:Y:S02]  /*f500*/  LOP3.LUT R31, R31, 0x10001, RZ, 0xc0, !PT ;  /* 0x000100011f1f7812 */ /* 0x000fe400078ec0ff */
[----:B------:R-:W-:Y:S02]  /*f510*/  LOP3.LUT R26, R29, 0x20002, R26, 0xf8, !PT ;  /* 0x000200021d1a7812 */ /* 0x000fe400078ef81a */
[C---:B------:R-:W-:Y:S02]  /*f520*/  LOP3.LUT R21, R22.reuse, 0x380038, RZ, 0xc0, !PT ;  /* 0x0038003816157812 */ /* 0x040fe400078ec0ff */
[----:B------:R-:W-:Y:S02]  /*f530*/  SHF.R.U32.HI R86, RZ, 0x6, R22 ;  /* 0x00000006ff567819 */ /* 0x000fe40000011616 */
[----:B------:R-:W-:Y:S02]  /*f540*/  LOP3.LUT R78, R22, 0x70007, RZ, 0xc0, !PT ;  /* 0x00070007164e7812 */ /* 0x000fe400078ec0ff */
[----:B------:R-:W-:-:S02]  /*f550*/  LOP3.LUT R29, R40, 0x20002, R41, 0xf8, !PT ;  /* 0x00020002281d7812 */ /* 0x000fc400078ef829 */
[----:B------:R-:W-:Y:S02]  /*f560*/  LOP3.LUT R39, R39, 0x64006400, RZ, 0xfc, !PT ;  /* 0x6400640027277812 */ /* 0x000fe400078efcff */
[C---:B------:R-:W-:Y:S02]  /*f570*/  LOP3.LUT R22, R23.reuse, 0x380038, RZ, 0xc0, !PT ;  /* 0x0038003817167812 */ /* 0x040fe400078ec0ff */
[----:B------:R-:W-:Y:S01]  /*f580*/  SHF.R.U32.HI R88, RZ, 0x6, R23 ;  /* 0x00000006ff587819 */ /* 0x000fe20000011617 */
[----:B------:R-:W-:Y:S01]  /*f590*/  HFMA2 R66, R39, R24.H0_H0, -132, -132 ;  /* 0xd820d82027427431 */ /* 0x000fe20000040018 */
[----:B------:R-:W-:Y:S02]  /*f5a0*/  LOP3.LUT R80, R23, 0x70007, RZ, 0xc0, !PT ;  /* 0x0007000717507812 */ /* 0x000fe400078ec0ff */
[----:B------:R-:W-:Y:S02]  /*f5b0*/  LOP3.LUT R31, R31, 0x20002, R20, 0xf8, !PT ;  /* 0x000200021f1f7812 */ /* 0x000fe400078ef814 */
[----:B------:R-:W-:-:S02]  /*f5c0*/  LOP3.LUT R59, R21, 0x64006400, RZ, 0xfc, !PT ;  /* 0x64006400153b7812 */ /* 0x000fc400078efcff */
[----:B------:R-:W-:Y:S02]  /*f5d0*/  LOP3.LUT R21, R33, 0x380038, RZ, 0xc0, !PT ;  /* 0x0038003821157812 */ /* 0x000fe400078ec0ff */
[----:B------:R-:W-:Y:S01]  /*f5e0*/  LOP3.LUT R57, R22, 0x64006400, RZ, 0xfc, !PT ;  /* 0x6400640016397812 */ /* 0x000fe200078efcff */
[-C--:B------:R-:W-:Y:S01]  /*f5f0*/  HFMA2 R59, R59, R24.reuse.H0_H0, -132, -132 ;  /* 0xd820d8203b3b7431 */ /* 0x080fe20000040018 */
[----:B------:R-:W-:Y:S02]  /*f600*/  LOP3.LUT R22, R84, 0x380038, RZ, 0xc0, !PT ;  /* 0x0038003854167812 */ /* 0x000fe400078ec0ff */
[----:B------:R-:W-:Y:S01]  /*f610*/  LOP3.LUT R25, R25, 0x64006400, RZ, 0xfc, !PT ;  /* 0x6400640019197812 */ /* 0x000fe200078efcff */
[-C--:B------:R-:W-:Y:S01]  /*f620*/  HFMA2 R57, R57, R24.reuse.H0_H0, -132, -132 ;  /* 0xd820d82039397431 */ /* 0x080fe20000040018 */
[----:B------:R-:W-:Y:S02]  /*f630*/  LOP3.LUT R27, R27, 0x64006400, RZ, 0xfc, !PT ;  /* 0x640064001b1b7812 */ /* 0x000fe400078efcff */
[----:B------:R-:W-:Y:S01]  /*f640*/  LOP3.LUT R21, R21, 0x64006400, RZ, 0xfc, !PT ;  /* 0x6400640015157812 */ /* 0x000fe200078efcff */
[-C--:B------:R-:W-:Y:S01]  /*f650*/  HFMA2 R63, R25, R24.reuse.H0_H0, -132, -132 ;  /* 0xd820d820193f7431 */ /* 0x080fe20000040018 */
[----:B------:R-:W-:Y:S01]  /*f660*/  LOP3.LUT R53, R22, 0x64006400, RZ, 0xfc, !PT ;  /* 0x6400640016357812 */ /* 0x000fe200078efcff */
[-C--:B------:R-:W-:Y:S01]  /*f670*/  HFMA2 R61, R27, R24.reuse.H0_H0, -132, -132 ;  /* 0xd820d8201b3d7431 */ /* 0x080fe20000040018 */
[----:B------:R-:W-:Y:S01]  /*f680*/  MOV R15, 0x2400 ;  /* 0x00002400000f7802 */ /* 0x000fe20000000f00 */
[-C--:B------:R-:W-:Y:S01]  /*f690*/  HFMA2 R60, R21, R24.reuse.H0_H0, -132, -132 ;  /* 0xd820d820153c7431 */ /* 0x080fe20000040018 */
[----:B------:R-:W-:Y:S01]  /*f6a0*/  LOP3.LUT R35, R35, 0x64006400, RZ, 0xfc, !PT ;  /* 0x6400640023237812 */ /* 0x000fe200078efcff */
[----:B------:R-:W-:Y:S01]  /*f6b0*/  HFMA2 R53, R53, R24.H0_H0, -132, -132 ;  /* 0xd820d82035357431 */ /* 0x000fe20000040018 */
[----:B------:R-:W-:-:S02]  /*f6c0*/  LOP3.LUT R69, R69, 0x64006400, RZ, 0xfc, !PT ;  /* 0x6400640045457812 */ /* 0x000fc400078efcff */
        /* <DEDUP_REMOVED lines=8> */
[----:B------:R-:W-:Y:S02]  /*f750*/  ISETP.NE.AND P0, PT, R64, 0x1, PT ;  /* 0x000000014000780c */ /* 0x000fe40003f05270 */
[----:B--2---:R-:W-:-:S02]  /*f760*/  LOP3.LUT R37, R18, 0x380038, RZ, 0xc0, !PT ;  /* 0x0038003812257812 */ /* 0x004fc400078ec0ff */
[----:B------:R-:W-:Y:S02]  /*f770*/  SHF.R.U32.HI R90, RZ, 0xd, R19 ;  /* 0x0000000dff5a7819 */ /* 0x000fe40000011613 */
[----:B------:R-:W-:Y:S02]  /*f780*/  LOP3.LUT R37, R37, 0x64006400, RZ, 0xfc, !PT ;  /* 0x6400640025257812 */ /* 0x000fe400078efcff */
[----:B------:R-:W-:Y:S02]  /*f790*/  SHF.R.U32.HI R43, RZ, 0xd, R18 ;  /* 0x0000000dff2b7819 */ /* 0x000fe40000011612 */
[--C-:B------:R-:W-:Y:S01]  /*f7a0*/  SHF.R.U32.HI R42, RZ, 0xd, R17.reuse ;  /* 0x0000000dff2a7819 */ /* 0x100fe20000011611 */
[----:B------:R-:W-:Y:S01]  /*f7b0*/  HFMA2 R50, R37, R24.H0_H0, -132, -132 ;  /* 0xd820d82025327431 */ /* 0x000fe20000040018 */
[----:B------:R-:W-:Y:S02]  /*f7c0*/  LOP3.LUT R23, R17, 0x380038, RZ, 0xc0, !PT ;  /* 0x0038003811177812 */ /* 0x000fe400078ec0ff */
[----:B------:R-:W-:-:S02]  /*f7d0*/  SHF.R.U32.HI R89, RZ, 0x6, R17 ;  /* 0x00000006ff597819 */ /* 0x000fc40000011611 */
[----:B------:R-:W-:Y:S02]  /*f7e0*/  LOP3.LUT R83, R17, 0x70007, RZ, 0xc0, !PT ;  /* 0x0007000711537812 */ /* 0x000fe400078ec0ff */
[C---:B------:R-:W-:Y:S02]  /*f7f0*/  LOP3.LUT R44, R19.reuse, 0x380038, RZ, 0xc0, !PT ;  /* 0x00380038132c7812 */ /* 0x040fe400078ec0ff */
[----:B------:R-:W-:Y:S02]  /*f800*/  SHF.R.U32.HI R92, RZ, 0x6, R19 ;  /* 0x00000006ff5c7819 */ /* 0x000fe40000011613 */
[----:B------:R-:W-:Y:S02]  /*f810*/  LOP3.LUT R87, R19, 0x70007, RZ, 0xc0, !PT ;  /* 0x0007000713577812 */ /* 0x000fe400078ec0ff */
[----:B------:R-:W-:Y:S02]  /*f820*/  LOP3.LUT R17, R28, 0x64006400, RZ, 0xfc, !PT ;  /* 0x640064001c117812 */ /* 0x000fe400078efcff */
[----:B------:R-:W-:-:S02]  /*f830*/  LOP3.LUT R19, R30, 0x64006400, RZ, 0xfc, !PT ;  /* 0x640064001e137812 */ /* 0x000fc400078efcff */
[--C-:B------:R-:W-:Y:S01]  /*f840*/  SHF.R.U32.HI R41, RZ, 0xd, R16.reuse ;  /* 0x0000000dff297819 */ /* 0x100fe20000011610 */
[-C--:B------:R-:W-:Y:S01]  /*f850*/  HFMA2 R72, R17, R24.reuse.H0_H0, -132, -132 ;  /* 0xd820d82011487431 */ /* 0x080fe20000040018 */
[C---:B------:R-:W-:Y:S01]  /*f860*/  LOP3.LUT R20, R16.reuse, 0x380038, RZ, 0xc0, !PT ;  /* 0x0038003810147812 */ /* 0x040fe200078ec0ff */
[----:B------:R-:W-:Y:S01]  /*f870*/  HFMA2 R70, R19, R24.H0_H0, -132, -132 ;  /* 0xd820d82013467431 */ /* 0x000fe20000040018 */
[----:B------:R-:W-:Y:S02]  /*f880*/  SHF.R.U32.HI R40, RZ, 0x6, R16 ;  /* 0x00000006ff287819 */ /* 0x000fe40000011610 */
[----:B------:R-:W-:Y:S02]  /*f890*/  LOP3.LUT R81, R16, 0x70007, RZ, 0xc0, !PT ;  /* 0x0007000710517812 */ /* 0x000fe400078ec0ff */
[----:B------:R-:W-:Y:S02]  /*f8a0*/  LOP3.LUT R90, R29, 0x40004, R90, 0xf8, !PT ;  /* 0x000400041d5a7812 */ /* 0x000fe400078ef85a */
[----:B------:R-:W-:-:S02]  /*f8b0*/  SHF.R.U32.HI R91, RZ, 0x6, R18 ;  /* 0x00000006ff5b7819 */ /* 0x000fc40000011612 */
[----:B------:R-:W-:Y:S02]  /*f8c0*/  LOP3.LUT R85, R18, 0x70007, RZ, 0xc0, !PT ;  /* 0x0007000712557812 */ /* 0x000fe400078ec0ff */
[----:B------:R-:W-:Y:S02]  /*f8d0*/  LOP3.LUT R43, R38, 0x40004, R43, 0xf8, !PT ;  /* 0x00040004262b7812 */ /* 0x000fe400078ef82b */
[----:B------:R-:W-:Y:S02]  /*f8e0*/  LOP3.LUT R29, R36, 0x64006400, RZ, 0xfc, !PT ;  /* 0x64006400241d7812 */ /* 0x000fe400078efcff */
[----:B------:R-:W-:Y:S01]  /*f8f0*/  LOP3.LUT R16, R32, 0x380038, RZ, 0xc0, !PT ;  /* 0x0038003820107812 */ /* 0x000fe200078ec0ff */
[----:B------:R-:W0:Y:S01]  /*f900*/  LDS.128 R36, [UR4+-0x100] ;  /* 0xffff0004ff247984 */ /* 0x000e220008000c00 */
[----:B------:R-:W-:Y:S01]  /*f910*/  LOP3.LUT R18, R82, 0x380038, RZ, 0xc0, !PT ;  /* 0x0038003852127812 */ /* 0x000fe200078ec0ff */
[----:B------:R-:W-:Y:S01]  /*f920*/  HFMA2 R68, R29, R24.H0_H0, -132, -132 ;  /* 0xd820d8201d447431 */ /* 0x000fe20000040018 */
[----:B------:R-:W-:-:S02]  /*f930*/  LOP3.LUT R17, R16, 0x64006400, RZ, 0xfc, !PT ;  /* 0x6400640010117812 */ /* 0x000fc400078efcff */
[----:B------:R-:W-:Y:S02]  /*f940*/  LOP3.LUT R19, R20, 0x64006400, RZ, 0xfc, !PT ;  /* 0x6400640014137812 */ /* 0x000fe400078efcff */
[----:B------:R-:W-:Y:S01]  /*f950*/  LOP3.LUT R41, R26, 0x40004, R41, 0xf8, !PT ;  /* 0x000400041a297812 */ /* 0x000fe200078ef829 */
[-C--:B------:R-:W-:Y:S01]  /*f960*/  HFMA2 R62, R17, R24.reuse.H0_H0, -132, -132 ;  /* 0xd820d820113e7431 */ /* 0x080fe20000040018 */
[----:B------:R-:W-:Y:S01]  /*f970*/  LOP3.LUT R42, R31, 0x40004, R42, 0xf8, !PT ;  /* 0x000400041f2a7812 */ /* 0x000fe200078ef82a */
[-C--:B------:R-:W-:Y:S01]  /*f980*/  HFMA2 R54, R19, R24.reuse.H0_H0, -132, -132 ;  /* 0xd820d82013367431 */ /* 0x080fe20000040018 */
[----:B------:R-:W-:Y:S02]  /*f990*/  LOP3.LUT R55, R18, 0x64006400, RZ, 0xfc, !PT ;  /* 0x6400640012377812 */ /* 0x000fe400078efcff */
        /* <DEDUP_REMOVED lines=32> */
[-C--:B0-----:R-:W-:Y:S01]  /*fba0*/  HFMA2 R35, R77, R36.reuse, RZ ;  /* 0x000000244d237231 */ /* 0x081fe200000000ff */
[----:B------:R-:W-:Y:S01]  /*fbb0*/  LOP3.LUT R17, R82, 0x1c001c0, RZ, 0xc0, !PT ;  /* 0x01c001c052117812 */ /* 0x000fe200078ec0ff */
[-C--:B------:R-:W-:Y:S01]  /*fbc0*/  HFMA2 R69, R73, R36.reuse, RZ ;  /* 0x0000002449457231 */ /* 0x080fe200000000ff */
[----:B------:R-:W-:Y:S01]  /*fbd0*/  LOP3.LUT R19, R84, 0x1c001c0, RZ, 0xc0, !PT ;  /* 0x01c001c054137812 */ /* 0x000fe200078ec0ff */
[-C--:B------:R-:W-:Y:S01]  /*fbe0*/  HFMA2 R67, R75, R36.reuse, RZ.H0_H0 ;  /* 0x000000244b437231 */ /* 0x080fe200000400ff */
[----:B------:R-:W-:Y:S01]  /*fbf0*/  LOP3.LUT R27, R88, 0x1c001c0, RZ, 0xc0, !PT ;  /* 0x01c001c0581b7812 */ /* 0x000fe200078ec0ff */
[----:B------:R-:W-:Y:S01]  /*fc00*/  HFMA2 R36, R71, R36, RZ.H0_H0 ;  /* 0x0000002447247231 */ /* 0x000fe200000400ff */
[----:B------:R-:W-:Y:S01]  /*fc10*/  LOP3.LUT R18, R18, 0x64006400, RZ, 0xfc, !PT ;  /* 0x6400640012127812 */ /* 0x000fe200078efcff */
[-C--:B------:R-:W-:Y:S01]  /*fc20*/  HFMA2 R35, R72, R37.reuse, R35 ;  /* 0x0000002548237231 */ /* 0x080fe20000000023 */
[----:B------:R-:W-:Y:S01]  /*fc30*/  LOP3.LUT R25, R65, 0x1c001c0, RZ, 0xc0, !PT ;  /* 0x01c001c041197812 */ /* 0x000fe200078ec0ff */
[----:B------:R-:W-:Y:S01]  /*fc40*/  HFMA2 R93, R70, R37, R67 ;  /* 0x00000025465d7231 */ /* 0x000fe20000000043 */
[----:B------:R-:W-:-:S02]  /*fc50*/  LOP3.LUT R28, R21, 0x64006400, RZ, 0xfc, !PT ;  /* 0x64006400151c7812 */ /* 0x000fc400078efcff */
        /* <DEDUP_REMOVED lines=17> */
[----:B------:R-:W-:Y:S01]  /*fd70*/  LOP3.LUT R94, R21, 0x64006400, RZ, 0xfc, !PT ;  /* 0x64006400155e7812 */ /* 0x000fe200078efcff */
[-C--:B------:R-:W-:Y:S01]  /*fd80*/  HFMA2 R21, R28, R15.reuse.H0_H0, -20, -20 ;  /* 0xcd00cd001c157431 */ /* 0x080fe2000004000f */
[----:B------:R-:W-:Y:S01]  /*fd90*/  LOP3.LUT R102, R29, 0x64006400, RZ, 0xfc, !PT ;  /* 0x640064001d667812 */ /* 0x000fe200078efcff */
[-C--:B------:R-:W-:Y:S01]  /*fda0*/  HFMA2 R19, R30, R15.reuse.H0_H0, -20, -20 ;  /* 0xcd00cd001e137431 */ /* 0x080fe2000004000f */
[C---:B------:R-:W-:Y:S01]  /*fdb0*/  LOP3.LUT R16, R32.reuse, 0x1c001c0, RZ, 0xc0, !PT ;  /* 0x01c001c020107812 */ /* 0x040fe200078ec0ff */
[----:B------:R-:W0:Y:S01]  /*fdc0*/  LDS.128 R28, [UR4+-0xf0] ;  /* 0xffff1004ff1c7984 */ /* 0x000e220008000c00 */
[----:B------:R-:W-:Y:S01]  /*fdd0*/  LOP3.LUT R32, R32, 0x70007, RZ, 0xc0, !PT ;  /* 0x0007000720207812 */ /* 0x000fe200078ec0ff */
[----:B------:R-:W-:Y:S01]  /*fde0*/  HFMA2 R17, R94, R15.H0_H0, -20, -20 ;  /* 0xcd00cd005e117431 */ /* 0x000fe2000004000f */
[----:B------:R-:W-:Y:S01]  /*fdf0*/  LOP3.LUT R34, R34, 0x70007, RZ, 0xc0, !PT ;  /* 0x0007000722227812 */ /* 0x000fe200078ec0ff */
[-C--:B------:R-:W-:Y:S01]  /*fe00*/  HFMA2 R94, R68, R37.reuse, R69 ;  /* 0x00000025445e7231 */ /* 0x080fe20000000045 */
[----:B------:R-:W-:Y:S01]  /*fe10*/  LOP3.LUT R32, R32, 0x64006400, RZ, 0xfc, !PT ;  /* 0x6400640020207812 */ /* 0x000fe200078efcff */
[----:B------:R-:W-:Y:S01]  /*fe20*/  HFMA2 R37, R66, R37, R36 ;  /* 0x0000002542257231 */ /* 0x000fe20000000024 */
[----:B------:R-:W-:-:S02]  /*fe30*/  LOP3.LUT R34, R34, 0x64006400, RZ, 0xfc, !PT ;  /* 0x6400640022227812 */ /* 0x000fc400078efcff */
[----:B------:R-:W-:Y:S01]  /*fe40*/  LOP3.LUT R33, R33, 0x70007, RZ, 0xc0, !PT ;  /* 0x0007000721217812 */ /* 0x000fe200078ec0ff */
[----:B------:R-:W-:Y:S01]  /*fe50*/  HADD2 R79, R32, -1028, -1028 ;  /* 0xe404e404204f7430 */ /* 0x000fe20000000000 */
[----:B------:R-:W-:Y:S01]  /*fe60*/  LOP3.LUT R65, R65, 0x70007, RZ, 0xc0, !PT ;  /* 0x0007000741417812 */ /* 0x000fe200078ec0ff */
[----:B------:R-:W-:Y:S01]  /*fe70*/  HADD2 R67, R34, -1028, -1028 ;  /* 0xe404e40422437430 */ /* 0x000fe20000000000 */
[----:B------:R-:W-:Y:S02]  /*fe80*/  LOP3.LUT R33, R33, 0x64006400, RZ, 0xfc, !PT ;  /* 0x6400640021217812 */ /* 0x000fe400078efcff */
[----:B------:R-:W-:Y:S01]  /*fe90*/  LOP3.LUT R65, R65, 0x64006400, RZ, 0xfc, !PT ;  /* 0x6400640041417812 */ /* 0x000fe200078efcff */
[-C--:B------:R-:W-:Y:S01]  /*fea0*/  HFMA2 R36, R79, R38.reuse, R35 ;  /* 0x000000264f247231 */ /* 0x080fe20000000023 */
[----:B------:R-:W-:Y:S01]  /*feb0*/  LOP3.LUT R16, R16, 0x64006400, RZ, 0xfc, !PT ;  /* 0x6400640010107812 */ /* 0x000fe200078efcff */
[-C--:B------:R-:W-:Y:S02]  /*fec0*/  HFMA2 R94, R67, R38.reuse, R94 ;  /* 0x00000026435e7231 */ /* 0x080fe4000000005e */
[----:B------:R-:W-:Y:S01]  /*fed0*/  HADD2 R69, R33, -1028, -1028 ;  /* 0xe404e40421457430 */ /* 0x000fe20000000000 */
[----:B------:R-:W-:Y:S01]  /*fee0*/  LOP3.LUT R82, R82, 0x70007, RZ, 0xc0, !PT ;  /* 0x0007000752527812 */ /* 0x000fe200078ec0ff */
[----:B------:R-:W-:Y:S01]  /*fef0*/  HADD2 R65, R65, -1028, -1028 ;  /* 0xe404e40441417430 */ /* 0x000fe20000000000 */
[----:B------:R-:W1:Y:S01]  /*ff00*/  LDS.128 R32, [UR4+-0xe0] ;  /* 0xffff2004ff207984 */ /* 0x000e620008000c00 */
[-C--:B------:R-:W-:Y:S01]  /*ff10*/  HFMA2 R93, R69, R38.reuse, R93 ;  /* 0x00000026455d7231 */ /* 0x080fe2000000005d */
[----:B------:R-:W-:Y:S01]  /*ff20*/  LOP3.LUT R84, R84, 0x70007, RZ, 0xc0, !PT ;  /* 0x0007000754547812 */ /* 0x000fe200078ec0ff */
[----:B------:R-:W-:-:S02]  /*ff30*/  HFMA2 R37, R65, R38, R37 ;  /* 0x0000002641257231 */ /* 0x000fc40000000025 */
[----:B------:R-:W-:Y:S02]  /*ff40*/  HFMA2 R38, R62, R39, R36 ;  /* 0x000000273e267231 */ /* 0x000fe40000000024 */
[----:B------:R-:W-:Y:S02]  /*ff50*/  HFMA2 R45, R16, R15.H0_H0, -20, -20 ;  /* 0xcd00cd00102d7431 */ /* 0x000fe4000004000f */
        /* <DEDUP_REMOVED lines=12> */
[----:B0-----:R-:W-:-:S02]  /*10020*/  HFMA2 R38, R45, R28, R38 ;  /* 0x0000001c2d267231 */ /* 0x001fc40000000026 */
[-C--:B------:R-:W-:Y:S02]  /*10030*/  HFMA2 R95, R23, R28.reuse, R95 ;  /* 0x0000001c175f7231 */ /* 0x080fe4000000005f */
[-C--:B------:R-:W-:Y:S02]  /*10040*/  HFMA2 R94, R25, R28.reuse, R94 ;  /* 0x0000001c195e7231 */ /* 0x080fe4000000005e */
[----:B------:R-:W-:Y:S01]  /*10050*/  HFMA2 R39, R27, R28, R93 ;  /* 0x0000001c1b277231 */ /* 0x000fe2000000005d */
[----:B------:R-:W-:Y:S01]  /*10060*/  LOP3.LUT R86, R86, 0x64006400, RZ, 0xfc, !PT ;  /* 0x6400640056567812 */ /* 0x000fe200078efcff */
[----:B------:R-:W-:Y:S01]  /*10070*/  HADD2 R74, R37, -1028, -1028 ;  /* 0xe404e404254a7430 */ /* 0x000fe20000000000 */
[----:B------:R-:W-:Y:S01]  /*10080*/  LOP3.LUT R28, R88, 0x64006400, RZ, 0xfc, !PT ;  /* 0x64006400581c7812 */ /* 0x000fe200078efcff */
[-C--:B------:R-:W-:Y:S02]  /*10090*/  HFMA2 R39, R78, R29.reuse, R39 ;  /* 0x0000001d4e277231 */ /* 0x080fe40000000027 */
[----:B------:R-:W-:-:S02]  /*100a0*/  HFMA2 R38, R80, R29, R38 ;  /* 0x0000001d50267231 */ /* 0x000fc40000000026 */
[-C--:B------:R-:W-:Y:S02]  /*100b0*/  HFMA2 R95, R74, R29.reuse, R95 ;  /* 0x0000001d4a5f7231 */ /* 0x080fe4000000005f */
[----:B------:R-:W-:Y:S02]  /*100c0*/  HFMA2 R94, R76, R29, R94 ;  /* 0x0000001d4c5e7231 */ /* 0x000fe4000000005e */
[----:B------:R-:W-:Y:S01]  /*100d0*/  HADD2 R88, R82, -1028, -1028 ;  /* 0xe404e40452587430 */ /* 0x000fe20000000000 */
[----:B------:R-:W-:Y:S01]  /*100e0*/  LOP3.LUT R81, R81, 0x64006400, RZ, 0xfc, !PT ;  /* 0x6400640051517812 */ /* 0x000fe200078efcff */
[----:B------:R-:W-:Y:S01]  /*100f0*/  HADD2 R82, R84, -1028, -1028 ;  /* 0xe404e40454527430 */ /* 0x000fe20000000000 */
[----:B------:R-:W-:Y:S01]  /*10100*/  LOP3.LUT R83, R83, 0x64006400, RZ, 0xfc, !PT ;  /* 0x6400640053537812 */ /* 0x000fe200078efcff */
[----:B------:R-:W-:Y:S02]  /*10110*/  HADD2 R84, R86, -1028, -1028 ;  /* 0xe404e40456547430 */ /* 0x000fe40000000000 */
[----:B------:R-:W-:-:S02]  /*10120*/  HFMA2 R29, R63, R30, R38 ;  /* 0x0000001e3f1d7231 */ /* 0x000fc40000000026 */
[-C--:B------:R-:W-:Y:S02]  /*10130*/  HFMA2 R93, R61, R30.reuse, R39 ;  /* 0x0000001e3d5d7231 */ /* 0x080fe40000000027 */
[-C--:B------:R-:W-:Y:S01]  /*10140*/  HFMA2 R94, R59, R30.reuse, R94 ;  /* 0x0000001e3b5e7231 */ /* 0x080fe2000000005e */
[----:B------:R-:W0:Y:S01]  /*10150*/  LDS.128 R36, [UR4+-0xd0] ;  /* 0xffff3004ff247984 */ /* 0x000e220008000c00 */
[----:B------:R-:W-:Y:S01]  /*10160*/  HFMA2 R95, R57, R30, R95 ;  /* 0x0000001e395f7231 */ /* 0x000fe2000000005f */
[----:B------:R-:W-:Y:S01]  /*10170*/  LOP3.LUT R40, R40, 0x70007, RZ, 0xc0, !PT ;  /* 0x0007000728287812 */ /* 0x000fe200078ec0ff */
[----:B------:R-:W-:Y:S01]  /*10180*/  HADD2 R86, R28, -1028, -1028 ;  /* 0xe404e4041c567430 */ /* 0x000fe20000000000 */
[----:B------:R-:W-:Y:S01]  /*10190*/  LOP3.LUT R28, R85, 0x64006400, RZ, 0xfc, !PT ;  /* 0x64006400551c7812 */ /* 0x000fe200078efcff */
[-C--:B------:R-:W-:Y:S02]  /*101a0*/  HFMA2 R29, R88, R31.reuse, R29 ;  /* 0x0000001f581d7231 */ /* 0x080fe4000000001d */
[----:B------:R-:W-:-:S02]  /*101b0*/  HFMA2 R93, R82, R31, R93 ;  /* 0x0000001f525d7231 */ /* 0x000fc4000000005d */
[-C--:B------:R-:W-:Y:S02]  /*101c0*/  HFMA2 R94, R84, R31.reuse, R94 ;  /* 0x0000001f545e7231 */ /* 0x080fe4000000005e */
[----:B------:R-:W-:Y:S01]  /*101d0*/  HFMA2 R95, R86, R31, R95 ;  /* 0x0000001f565f7231 */ /* 0x000fe2000000005f */
[----:B------:R-:W-:Y:S01]  /*101e0*/  LOP3.LUT R91, R91, 0x70007, RZ, 0xc0, !PT ;  /* 0x000700075b5b7812 */ /* 0x000fe200078ec0ff */
[-C--:B-1----:R-:W-:Y:S01]  /*101f0*/  HFMA2 R93, R53, R32.reuse, R93 ;  /* 0x00000020355d7231 */ /* 0x082fe2000000005d */
[----:B------:R-:W-:Y:S01]  /*10200*/  LOP3.LUT R40, R40, 0x64006400, RZ, 0xfc, !PT ;  /* 0x6400640028287812 */ /* 0x000fe200078efcff */
[----:B------:R-:W-:Y:S02]  /*10210*/  HFMA2 R16, R96, R15.H0_H0, -20, -20 ;  /* 0xcd00cd0060107431 */ /* 0x000fe4000004000f */
[-C--:B------:R-:W-:Y:S01]  /*10220*/  HFMA2 R30, R55, R32.reuse, R29 ;  /* 0x00000020371e7231 */ /* 0x080fe2000000001d */
[----:B------:R-:W-:Y:S01]  /*10230*/  LOP3.LUT R29, R87, 0x64006400, RZ, 0xfc, !PT ;  /* 0x64006400571d7812 */ /* 0x000fe200078efcff */
[----:B------:R-:W-:-:S02]  /*10240*/  HFMA2 R94, R51, R32, R94 ;  /* 0x00000020335e7231 */ /* 0x000fc4000000005e */
[----:B------:R-:W-:Y:S01]  /*10250*/  HADD2 R87, R81, -1028, -1028 ;  /* 0xe404e40451577430 */ /* 0x000fe20000000000 */
[----:B------:R-:W-:Y:S01]  /*10260*/  LOP3.LUT R91, R91, 0x64006400, RZ, 0xfc, !PT ;  /* 0x640064005b5b7812 */ /* 0x000fe200078efcff */
[----:B------:R-:W-:Y:S01]  /*10270*/  HADD2 R81, R28, -1028, -1028 ;  /* 0xe404e4041c517430 */ /* 0x000fe20000000000 */
[----:B------:R-:W-:Y:S01]  /*10280*/  LOP3.LUT R89, R89, 0x70007, RZ, 0xc0, !PT ;  /* 0x0007000759597812 */ /* 0x000fe200078ec0ff */
[----:B------:R-:W-:Y:S02]  /*10290*/  HFMA2 R95, R49, R32, R95 ;  /* 0x00000020315f7231 */ /* 0x000fe4000000005f */
[-C--:B------:R-:W-:Y:S02]  /*102a0*/  HFMA2 R30, R22, R33.reuse, R30 ;  /* 0x00000021161e7231 */ /* 0x080fe4000000001e */
[-C--:B------:R-:W-:Y:S02]  /*102b0*/  HFMA2 R93, R20, R33.reuse, R93 ;  /* 0x00000021145d7231 */ /* 0x080fe4000000005d */
[----:B------:R-:W-:-:S02]  /*102c0*/  HFMA2 R94, R18, R33, R94 ;  /* 0x00000021125e7231 */ /* 0x000fc4000000005e */
[----:B------:R-:W-:Y:S01]  /*102d0*/  HADD2 R85, R83, -1028, -1028 ;  /* 0xe404e40453557430 */ /* 0x000fe20000000000 */
[----:B------:R-:W-:Y:S01]  /*102e0*/  LOP3.LUT R92, R92, 0x70007, RZ, 0xc0, !PT ;  /* 0x000700075c5c7812 */ /* 0x000fe200078ec0ff */
[----:B------:R-:W-:Y:S01]  /*102f0*/  HFMA2 R95, R16, R33, R95 ;  /* 0x00000021105f7231 */ /* 0x000fe2000000005f */
[----:B------:R-:W-:Y:S01]  /*10300*/  LOP3.LUT R89, R89, 0x64006400, RZ, 0xfc, !PT ;  /* 0x6400640059597812 */ /* 0x000fe200078efcff */
[----:B------:R-:W-:Y:S02]  /*10310*/  HADD2 R83, R29, -1028, -1028 ;  /* 0xe404e4041d537430 */ /* 0x000fe40000000000 */
[-C--:B------:R-:W-:Y:S02]  /*10320*/  HFMA2 R30, R87, R34.reuse, R30 ;  /* 0x00000022571e7231 */ /* 0x080fe4000000001e */
[-C--:B------:R-:W-:Y:S02]  /*10330*/  HFMA2 R93, R85, R34.reuse, R93 ;  /* 0x00000022555d7231 */ /* 0x080fe4000000005d */
[----:B------:R-:W-:-:S02]  /*10340*/  HFMA2 R94, R81, R34, R94 ;  /* 0x00000022515e7231 */ /* 0x000fc4000000005e */
[----:B------:R-:W-:Y:S01]  /*10350*/  HFMA2 R95, R83, R34, R95 ;  /* 0x00000022535f7231 */ /* 0x000fe2000000005f */
[----:B------:R-:W-:Y:S01]  /*10360*/  LOP3.LUT R92, R92, 0x64006400, RZ, 0xfc, !PT ;  /* 0x640064005c5c7812 */ /* 0x000fe200078efcff */
[-C--:B------:R-:W-:Y:S01]  /*10370*/  HFMA2 R28, R52, R35.reuse, R93 ;  /* 0x00000023341c7231 */ /* 0x080fe2000000005d */
[----:B------:R-:W-:Y:S01]  /*10380*/  LOP3.LUT R41, R41, 0x64006400, RZ, 0xfc, !PT ;  /* 0x6400640029297812 */ /* 0x000fe200078efcff */
[----:B------:R-:W-:Y:S02]  /*10390*/  HADD2 R91, R91, -1028, -1028 ;  /* 0xe404e4045b5b7430 */ /* 0x000fe40000000000 */
[-C--:B------:R-:W-:Y:S02]  /*103a0*/  HFMA2 R30, R54, R35.reuse, R30 ;  /* 0x00000023361e7231 */ /* 0x080fe4000000001e */
[----:B------:R-:W-:Y:S02]  /*103b0*/  HADD2 R93, R89, -1028, -1028 ;  /* 0xe404e404595d7430 */ /* 0x000fe40000000000 */
[----:B------:R-:W-:-:S02]  /*103c0*/  HFMA2 R94, R50, R35, R94 ;  /* 0x00000023325e7231 */ /* 0x000fc4000000005e */
[----:B------:R-:W-:Y:S01]  /*103d0*/  HFMA2 R35, R48, R35, R95 ;  /* 0x0000002330237231 */ /* 0x000fe2000000005f */
[----:B------:R-:W-:Y:S01]  /*103e0*/  LOP3.LUT R43, R43, 0x64006400, RZ, 0xfc, !PT ;  /* 0x640064002b2b7812 */ /* 0x000fe200078efcff */
[----:B------:R-:W-:Y:S01]  /*103f0*/  HADD2 R95, R40, -1028, -1028 ;  /* 0xe404e404285f7430 */ /* 0x000fe20000000000 */
[----:B------:R-:W-:Y:S01]  /*10400*/  LOP3.LUT R42, R42, 0x64006400, RZ, 0xfc, !PT ;  /* 0x640064002a2a7812 */ /* 0x000fe200078efcff */
[----:B------:R-:W-:Y:S01]  /*10410*/  HADD2 R89, R92, -1028, -1028 ;  /* 0xe404e4045c597430 */ /* 0x000fe20000000000 */
[----:B------:R-:W-:Y:S01]  /*10420*/  LOP3.LUT R90, R90, 0x64006400, RZ, 0xfc, !PT ;  /* 0x640064005a5a7812 */ /* 0x000fe200078efcff */
[-C--:B0-----:R-:W-:Y:S02]  /*10430*/  HFMA2 R28, R93, R36.reuse, R28 ;  /* 0x000000245d1c7231 */ /* 0x081fe4000000001c */
[----:B------:R-:W-:Y:S02]  /*10440*/  HFMA2 R94, R91, R36, R94 ;  /* 0x000000245b5e7231 */ /* 0x000fe4000000005e */
[----:B------:R-:W-:-:S02]  /*10450*/  HADD2 R96, R41, -1028, -1028 ;  /* 0xe404e40429607430 */ /* 0x000fc40000000000 */
[-C--:B------:R-:W-:Y:S02]  /*10460*/  HFMA2 R30, R95, R36.reuse, R30 ;  /* 0x000000245f1e7231 */ /* 0x080fe4000000001e */
[----:B------:R-:W-:Y:S02]  /*10470*/  HFMA2 R35, R89, R36, R35 ;  /* 0x0000002459237231 */ /* 0x000fe40000000023 */
[----:B------:R-:W-:Y:S02]  /*10480*/  HADD2 R92, R43, -1028, -1028 ;  /* 0xe404e4042b5c7430 */ /* 0x000fe40000000000 */
        /* <DEDUP_REMOVED lines=8> */
[----:B------:R-:W-:-:S02]  /*10510*/  HADD2 R94, R42, -1028, -1028 ;  /* 0xe404e4042a5e7430 */ /* 0x000fc40000000000 */
[----:B------:R-:W-:Y:S02]  /*10520*/  HFMA2 R30, R21, R38, R30 ;  /* 0x00000026151e7231 */ /* 0x000fe4000000001e */
[----:B------:R-:W-:Y:S02]  /*10530*/  HADD2 R90, R90, -1028, -1028 ;  /* 0xe404e4045a5a7430 */ /* 0x000fe40000000000 */
        /* <DEDUP_REMOVED lines=15> */
[----:B------:R-:W1:Y:S04]  /*10630*/  LDS.128 R32, [UR4+-0x70] ;  /* 0xffff9004ff207984 */ /* 0x000e680008000c00 */
[----:B------:R-:W2:Y:S01]  /*10640*/  LDS.128 R36, [UR4+-0x60] ;  /* 0xffffa004ff247984 */ /* 0x000ea20008000c00 */
        /* <DEDUP_REMOVED lines=9> */
[----:B------:R-:W-:Y:S01]  /*106e0*/  HFMA2 R103, R65, R30, R103 ;  /* 0x0000001e41677231 */ /* 0x000fe20000000067 */
[----:B------:R-:W0:Y:S01]  /*106f0*/  LDS.128 R40, [UR4+-0x50] ;  /* 0xffffb004ff287984 */ /* 0x000e220008000c00 */
        /* <DEDUP_REMOVED lines=9> */
[-C--:B------:R-:W-:Y:S02]  /*10790*/  HFMA2 R99, R61, R34.reuse, R99 ;  /* 0x000000223d637231 */ /* 0x080fe40000000063 */
[----:B------:R-:W-:Y:S02]  /*107a0*/  HFMA2 R29, R58, R31, R29 ;  /* 0x0000001f3a1d7231 */ /* 0x000fe4000000001d */
[----:B------:R-:W-:Y:S02]  /*107b0*/  HFMA2 R103, R57, R34, R103 ;  /* 0x0000002239677231 */ /* 0x000fe40000000067 */
[----:B------:R-:W-:-:S02]  /*107c0*/  HFMA2 R99, R82, R35, R99 ;  /* 0x0000002352637231 */ /* 0x000fc40000000063 */
[----:B------:R-:W-:Y:S02]  /*107d0*/  HFMA2 R103, R86, R35, R103 ;  /* 0x0000002356677231 */ /* 0x000fe40000000067 */
[----:B------:R-:W-:Y:S02]  /*107e0*/  HFMA2 R28, R45, R32, R28 ;  /* 0x000000202d1c7231 */ /* 0x000fe4000000001c */
[----:B--2---:R-:W-:Y:S02]  /*107f0*/  HFMA2 R99, R53, R36, R99 ;  /* 0x0000002435637231 */ /* 0x004fe40000000063 */
        /* <DEDUP_REMOVED lines=10> */
[-C--:B------:R-:W-:Y:S02]  /*108a0*/  HFMA2 R28, R63, R34.reuse, R28 ;  /* 0x000000223f1c7231 */ /* 0x080fe4000000001c */
[----:B------:R-:W-:Y:S02]  /*108b0*/  HFMA2 R29, R59, R34, R29 ;  /* 0x000000223b1d7231 */ /* 0x000fe4000000001d */
[-C--:B0-----:R-:W-:Y:S02]  /*108c0*/  HFMA2 R99, R93, R40.reuse, R99 ;  /* 0x000000285d637231 */ /* 0x081fe40000000063 */
[----:B------:R-:W-:Y:S02]  /*108d0*/  HFMA2 R103, R89, R40, R103 ;  /* 0x0000002859677231 */ /* 0x000fe40000000067 */
[----:B------:R-:W-:-:S02]  /*108e0*/  HFMA2 R28, R88, R35, R28 ;  /* 0x00000023581c7231 */ /* 0x000fc4000000001c */
[----:B------:R-:W-:Y:S02]  /*108f0*/  HFMA2 R99, R44, R41, R99 ;  /* 0x000000292c637231 */ /* 0x000fe40000000063 */
        /* <DEDUP_REMOVED lines=8> */
[----:B------:R-:W-:Y:S02]  /*10980*/  HADD2 R99, R99.H0_H0, R99.H1_H1 ;  /* 0x3000006363637230 */ /* 0x000fe40000000800 */
[----:B------:R-:W-:Y:S02]  /*10990*/  HADD2 R103, R103.H0_H0, R103.H1_H1 ;  /* 0x3000006767677230 */ /* 0x000fe40000000800 */
        /* <DEDUP_REMOVED lines=35> */
[----:B------:R-:W0:Y:S01]  /*10bd0*/  LDS.128 R40, [UR4+0x30] ;  /* 0x00003004ff287984 */ /* 0x000e220008000c00 */
        /* <DEDUP_REMOVED lines=109> */
[----:B------:R-:W-:-:S04]  /*112b0*/  HFMA2 R45, R15, R42, R28 ;  /* 0x0000002a0f2d7231 */ /* 0x000fc8000000001c */
        /* <DEDUP_REMOVED lines=19> */
[----:B------:R-:W-:Y:S02]  /*113f0*/  HADD2 R23, R45.H0_H0, R45.H1_H1 ;  /* 0x3000002d2d177230 */ /* 0x000fe40000000800 */
        /* <DEDUP_REMOVED lines=9> */
.L_x_315:
[----:B------:R-:W-:Y:S01]  /*11490*/  IADD3 R13, PT, PT, R13, 0x20, RZ ;  /* 0x000000200d0d7810 */ /* 0x000fe20007ffe0ff */
[----:B------:R-:W-:Y:S01]  /*114a0*/  UIADD3 UR4, UPT, UPT, UR4, 0x40, URZ ;  /* 0x0000004004047890 */ /* 0x000fe2000fffe0ff */
[----:B------:R-:W-:Y:S01]  /*114b0*/  IADD3 R2, P1, PT, R2, 0x80, RZ ;  /* 0x0000008002027810 */ /* 0x000fe20007f3e0ff */
[----:B-----5:R-:W-:Y:S01]  /*114c0*/  IMAD.WIDE R26, R47, 0x4, R100 ;  /* 0x000000042f1a7825 */ /* 0x020fe200078e0264 */
[----:B------:R-:W-:Y:S02]  /*114d0*/  ISETP.GE.AND P0, PT, R13, R0, PT ;  /* 0x000000000d00720c */ /* 0x000fe40003f06270 */
[----:B------:R-:W-:-:S11]  /*114e0*/  IADD3.X R3, PT, PT, RZ, R3, RZ, P1, !PT ;  /* 0x00000003ff037210 */ /* 0x000fd60000ffe4ff */
[----:B------:R-:W-:Y:S05]  /*114f0*/  @!P0 BRA `(.L_x_316) ;  /* 0xffffffdc00308947 */ /* 0x000fea000383ffff */
.L_x_314:
[----:B------:R-:W-:-:S13]  /*11500*/  ISETP.GT.AND P0, PT, R64, RZ, PT ;  /* 0x000000ff4000720c */ /* 0x000fda0003f04270 */
[----:B------:R-:W-:Y:S05]  /*11510*/  @!P0 EXIT ;  /* 0x000000000000894d */ /* 0x000fea0003800000 */
[----:B------:R-:W0:Y:S01]  /*11520*/  S2R R0, SR_CTAID.X ;  /* 0x0000000000007919 */ /* 0x000e220000002500 */
[----:B------:R-:W1:Y:S01]  /*11530*/  S2UR UR4, SR_CTAID.Y ;  /* 0x00000000000479c3 */ /* 0x000e620000002600 */
[----:B------:R-:W0:Y:S07]  /*11540*/  S2R R3, SR_TID.X ;  /* 0x0000000000037919 */ /* 0x000e2e0000002100 */
[----:B------:R-:W2:Y:S01]  /*11550*/  LDC.64 R14, c[0x0][0x3a0] ;  /* 0x0000e800ff0e7b82 */ /* 0x000ea20000000a00 */
[----:B0-----:R-:W-:-:S05]  /*11560*/  LEA R0, R0, R3, 0x6 ;  /* 0x0000000300007211 */ /* 0x001fca00078e30ff */
[----:B-1----:R-:W-:-:S05]  /*11570*/  IMAD R0, R47, UR4, R0 ;  /* 0x000000042f007c24 */ /* 0x002fca000f8e0200 */
[----:B------:R-:W-:-:S05]  /*11580*/  SHF.L.U32 R3, R0, 0x2, RZ ;  /* 0x0000000200037819 */ /* 0x000fca00000006ff */
[----:B--2---:R-:W-:-:S05]  /*11590*/  IMAD.WIDE R14, R3, 0x2, R14 ;  /* 0x00000002030e7825 */ /* 0x004fca00078e020e */
[----:B------:R0:W-:Y:S01]  /*115a0*/  ATOM.E.ADD.F16x2.RN.STRONG.GPU P0, RZ, desc[UR8][R14.64], R12 ;  /* 0x8000000c0eff79a2 */ /* 0x0001e2000c10e108 */
[----:B------:R-:W-:Y:S04]  /*115b0*/  BSSY.RECONVERGENT B0, `(.L_x_317) ;  /* 0x000000e000007945 */ /* 0x000fe80003800200 */
[----:B0-----:R-:W-:Y:S05]  /*115c0*/  @P0 BRA `(.L_x_318) ;  /* 0x0000000000300947 */ /* 0x001fea0003800000 */
[----:B------:R-:W0:Y:S02]  /*115d0*/  QSPC.E.S P0, RZ, [R14] ;  /* 0x000000000eff73aa */ /* 0x000e240000000500 */
[----:B0-----:R-:W-:Y:S05]  /*115e0*/  @!P0 BRA `(.L_x_319) ;  /* 0x00000000001c8947 */ /* 0x001fea0003800000 */
[----:B------:R-:W-:-:S04]  /*115f0*/  MOV R2, R14 ;  /* 0x0000000e00027202 */ /* 0x000fc80000000f00 */
[----:B------:R-:W-:-:S07]  /*11600*/  MOV R0, R2 ;  /* 0x0000000200007202 */ /* 0x000fce0000000f00 */
.L_x_320:
[----:B------:R-:W0:Y:S02]  /*11610*/  LDS R2, [R0] ;  /* 0x0000000000027984 */ /* 0x000e240000000800 */
[----:B0-----:R-:W-:-:S05]  /*11620*/  HADD2 R3, R2, R12 ;  /* 0x0000000c02037230 */ /* 0x001fca0000000000 */
[----:B------:R-:W0:Y:S02]  /*11630*/  ATOMS.CAST.SPIN P0, [R0], R2, R3 ;  /* 0x000000020000758d */ /* 0x000e240001800003 */
[----:B0-----:R-:W-:Y:S05]  /*11640*/  @!P0 BRA `(.L_x_320) ;  /* 0xfffffffc00f08947 */ /* 0x001fea000383ffff */
[----:B------:R-:W-:Y:S05]  /*11650*/  BRA `(.L_x_318) ;  /* 0x00000000000c7947 */ /* 0x000fea0003800000 */
.L_x_319:
[----:B------:R-:W2:Y:S02]  /*11660*/  LD.E R0, desc[UR8][R14.64] ;  /* 0x000000080e007980 */ /* 0x000ea4000c101900 */
[----:B--2---:R-:W-:-:S05]  /*11670*/  IADD3 R3, PT, PT, R12, R0, RZ ;  /* 0x000000000c037210 */ /* 0x004fca0007ffe0ff */
[----:B------:R0:W-:Y:S02]  /*11680*/  ST.E desc[UR8][R14.64], R3 ;  /* 0x000000030e007985 */ /* 0x0001e4000c101908 */
.L_x_318:
[----:B------:R-:W-:Y:S05]  /*11690*/  BSYNC.RECONVERGENT B0 ;  /* 0x0000000000007941 */ /* 0x000fea0003800200 */
.L_x_317:
[----:B------:R1:W-:Y:S01]  /*116a0*/  ATOM.E.ADD.F16x2.RN.STRONG.GPU P0, RZ, desc[UR8][R14.64+0x4], R11 ;  /* 0x8000040b0eff79a2 */ /* 0x0003e2000c10e108 */
[----:B------:R-:W-:Y:S04]  /*116b0*/  BSSY.RECONVERGENT B0, `(.L_x_321) ;  /* 0x000000e000007945 */ /* 0x000fe80003800200 */
[----:B-1----:R-:W-:Y:S05]  /*116c0*/  @P0 BRA `(.L_x_322) ;  /* 0x0000000000300947 */ /* 0x002fea0003800000 */
[----:B------:R-:W1:Y:S02]  /*116d0*/  QSPC.E.S P0, RZ, [R14+0x4] ;  /* 0x000004000eff73aa */ /* 0x000e640000000500 */
[----:B-1----:R-:W-:Y:S05]  /*116e0*/  @!P0 BRA `(.L_x_323) ;  /* 0x00000000001c8947 */ /* 0x002fea0003800000 */
[----:B------:R-:W-:-:S04]  /*116f0*/  MOV R2, R14 ;  /* 0x0000000e00027202 */ /* 0x000fc80000000f00 */
[----:B------:R-:W-:-:S07]  /*11700*/  MOV R0, R2 ;  /* 0x0000000200007202 */ /* 0x000fce0000000f00 */
.L_x_324:
[----:B------:R-:W0:Y:S02]  /*11710*/  LDS R2, [R0+0x4] ;  /* 0x0000040000027984 */ /* 0x000e240000000800 */
[----:B0-----:R-:W-:-:S05]  /*11720*/  HFMA2 R3, R2, 1, 1, R11 ;  /* 0x3c003c0002037831 */ /* 0x001fca000000000b */
[----:B------:R-:W0:Y:S02]  /*11730*/  ATOMS.CAST.SPIN P0, [R0+0x4], R2, R3 ;  /* 0x000004020000758d */ /* 0x000e240001800003 */
[----:B0-----:R-:W-:Y:S05]  /*11740*/  @!P0 BRA `(.L_x_324) ;  /* 0xfffffffc00f08947 */ /* 0x001fea000383ffff */
[----:B------:R-:W-:Y:S05]  /*11750*/  BRA `(.L_x_322) ;  /* 0x00000000000c7947 */ /* 0x000fea0003800000 */
.L_x_323:
[----:B------:R-:W0:Y:S02]  /*11760*/  LD.E R0, desc[UR8][R14.64+0x4] ;  /* 0x000004080e007980 */ /* 0x000e24000c101900 */
[----:B0-----:R-:W-:-:S05]  /*11770*/  IADD3 R3, PT, PT, R11, R0, RZ ;  /* 0x000000000b037210 */ /* 0x001fca0007ffe0ff */
[----:B------:R1:W-:Y:S02]  /*11780*/  ST.E desc[UR8][R14.64+0x4], R3 ;  /* 0x000004030e007985 */ /* 0x0003e4000c101908 */
.L_x_322:
[----:B------:R-:W-:Y:S05]  /*11790*/  BSYNC.RECONVERGENT B0 ;  /* 0x0000000000007941 */ /* 0x000fea0003800200 */
.L_x_321:
        /* <DEDUP_REMOVED lines=10> */
.L_x_328:
[----:B------:R-:W0:Y:S02]  /*11840*/  LDS R2, [R0] ;  /* 0x0000000000027984 */ /* 0x000e240000000800 */
[----:B0-----:R-:W-:-:S05]  /*11850*/  HADD2 R3, R2, R10 ;  /* 0x0000000a02037230 */ /* 0x001fca0000000000 */
[----:B------:R-:W0:Y:S02]  /*11860*/  ATOMS.CAST.SPIN P0, [R0], R2, R3 ;  /* 0x000000020000758d */ /* 0x000e240001800003 */
[----:B0-----:R-:W-:Y:S05]  /*11870*/  @!P0 BRA `(.L_x_328) ;  /* 0xfffffffc00f08947 */ /* 0x001fea000383ffff */
[----:B------:R-:W-:Y:S05]  /*11880*/  BRA `(.L_x_326) ;  /* 0x00000000000c7947 */ /* 0x000fea0003800000 */
.L_x_327:
[----:B------:R-:W2:Y:S02]  /*11890*/  LD.E R0, desc[UR8][R14.64] ;  /* 0x000000080e007980 */ /* 0x000ea4000c101900 */
[----:B--2---:R-:W-:-:S05]  /*118a0*/  IADD3 R3, PT, PT, R10, R0, RZ ;  /* 0x000000000a037210 */ /* 0x004fca0007ffe0ff */
[----:B------:R0:W-:Y:S02]  /*118b0*/  ST.E desc[UR8][R14.64], R3 ;  /* 0x000000030e007985 */ /* 0x0001e4000c101908 */
.L_x_326:
[----:B------:R-:W-:Y:S05]  /*118c0*/  BSYNC.RECONVERGENT B0 ;  /* 0x0000000000007941 */ /* 0x000fea0003800200 */
.L_x_325:
[----:B------:R1:W-:Y:S01]  /*118d0*/  ATOM.E.ADD.F16x2.RN.STRONG.GPU P0, RZ, desc[UR8][R14.64+0x4], R9 ;  /* 0x800004090eff79a2 */ /* 0x0003e2000c10e108 */
[----:B------:R-:W-:Y:S04]  /*118e0*/  BSSY.RECONVERGENT B0, `(.L_x_329) ;  /* 0x000000e000007945 */ /* 0x000fe80003800200 */
[----:B-1----:R-:W-:Y:S05]  /*118f0*/  @P0 BRA `(.L_x_330) ;  /* 0x0000000000300947 */ /* 0x002fea0003800000 */
[----:B------:R-:W1:Y:S02]  /*11900*/  QSPC.E.S P0, RZ, [R14+0x4] ;  /* 0x000004000eff73aa */ /* 0x000e640000000500 */
[----:B-1----:R-:W-:Y:S05]  /*11910*/  @!P0 BRA `(.L_x_331) ;  /* 0x00000000001c8947 */ /* 0x002fea0003800000 */
[----:B------:R-:W-:-:S04]  /*11920*/  MOV R2, R14 ;  /* 0x0000000e00027202 */ /* 0x000fc80000000f00 */
[----:B------:R-:W-:-:S07]  /*11930*/  MOV R0, R2 ;  /* 0x0000000200007202 */ /* 0x000fce0000000f00 */
.L_x_332:
[----:B------:R-:W0:Y:S02]  /*11940*/  LDS R2, [R0+0x4] ;  /* 0x0000040000027984 */ /* 0x000e240000000800 */
[----:B0-----:R-:W-:-:S05]  /*11950*/  HFMA2 R3, R2, 1, 1, R9 ;  /* 0x3c003c0002037831 */ /* 0x001fca0000000009 */
[----:B------:R-:W0:Y:S02]  /*11960*/  ATOMS.CAST.SPIN P0, [R0+0x4], R2, R3 ;  /* 0x000004020000758d */ /* 0x000e240001800003 */
[----:B0-----:R-:W-:Y:S05]  /*11970*/  @!P0 BRA `(.L_x_332) ;  /* 0xfffffffc00f08947 */ /* 0x001fea000383ffff */
[----:B------:R-:W-:Y:S05]  /*11980*/  BRA `(.L_x_330) ;  /* 0x00000000000c7947 */ /* 0x000fea0003800000 */
.L_x_331:
[----:B------:R-:W0:Y:S02]  /*11990*/  LD.E R0, desc[UR8][R14.64+0x4] ;  /* 0x000004080e007980 */ /* 0x000e24000c101900 */
[----:B0-----:R-:W-:-:S05]  /*119a0*/  IADD3 R3, PT, PT, R9, R0, RZ ;  /* 0x0000000009037210 */ /* 0x001fca0007ffe0ff */
[----:B------:R1:W-:Y:S02]  /*119b0*/  ST.E desc[UR8][R14.64+0x4], R3 ;  /* 0x000004030e007985 */ /* 0x0003e4000c101908 */
.L_x_330:
[----:B------:R-:W-:Y:S05]  /*119c0*/  BSYNC.RECONVERGENT B0 ;  /* 0x0000000000007941 */ /* 0x000fea0003800200 */
.L_x_329:
        /* <DEDUP_REMOVED lines=10> */
.L_x_336:
[----:B------:R-:W0:Y:S02]  /*11a70*/  LDS R2, [R0] ;  /* 0x0000000000027984 */ /* 0x000e240000000800 */
[----:B0-----:R-:W-:-:S05]  /*11a80*/  HADD2 R3, R2, R8 ;  /* 0x0000000802037230 */ /* 0x001fca0000000000 */
[----:B------:R-:W0:Y:S02]  /*11a90*/  ATOMS.CAST.SPIN P0, [R0], R2, R3 ;  /* 0x000000020000758d */ /* 0x000e240001800003 */
[----:B0-----:R-:W-:Y:S05]  /*11aa0*/  @!P0 BRA `(.L_x_336) ;  /* 0xfffffffc00f08947 */ /* 0x001fea000383ffff */
[----:B------:R-:W-:Y:S05]  /*11ab0*/  BRA `(.L_x_334) ;  /* 0x00000000000c7947 */ /* 0x000fea0003800000 */
.L_x_335:
[----:B------:R-:W2:Y:S02]  /*11ac0*/  LD.E R0, desc[UR8][R14.64] ;  /* 0x000000080e007980 */ /* 0x000ea4000c101900 */
[----:B--2---:R-:W-:-:S05]  /*11ad0*/  IADD3 R3, PT, PT, R8, R0, RZ ;  /* 0x0000000008037210 */ /* 0x004fca0007ffe0ff */
[----:B------:R0:W-:Y:S02]  /*11ae0*/  ST.E desc[UR8][R14.64], R3 ;  /* 0x000000030e007985 */ /* 0x0001e4000c101908 */
.L_x_334:
[----:B------:R-:W-:Y:S05]  /*11af0*/  BSYNC.RECONVERGENT B0 ;  /* 0x0000000000007941 */ /* 0x000fea0003800200 */
.L_x_333:
[----:B------:R1:W-:Y:S01]  /*11b00*/  ATOM.E.ADD.F16x2.RN.STRONG.GPU P0, RZ, desc[UR8][R14.64+0x4], R7 ;  /* 0x800004070eff79a2 */ /* 0x0003e2000c10e108 */
[----:B------:R-:W-:Y:S04]  /*11b10*/  BSSY.RECONVERGENT B0, `(.L_x_337) ;  /* 0x000000e000007945 */ /* 0x000fe80003800200 */
[----:B-1----:R-:W-:Y:S05]  /*11b20*/  @P0 BRA `(.L_x_338) ;  /* 0x0000000000300947 */ /* 0x002fea0003800000 */
[----:B------:R-:W1:Y:S02]  /*11b30*/  QSPC.E.S P0, RZ, [R14+0x4] ;  /* 0x000004000eff73aa */ /* 0x000e640000000500 */
[----:B-1----:R-:W-:Y:S05]  /*11b40*/  @!P0 BRA `(.L_x_339) ;  /* 0x00000000001c8947 */ /* 0x002fea0003800000 */
[----:B------:R-:W-:-:S04]  /*11b50*/  MOV R2, R14 ;  /* 0x0000000e00027202 */ /* 0x000fc80000000f00 */
[----:B------:R-:W-:-:S07]  /*11b60*/  MOV R0, R2 ;  /* 0x0000000200007202 */ /* 0x000fce0000000f00 */
.L_x_340:
[----:B------:R-:W0:Y:S02]  /*11b70*/  LDS R2, [R0+0x4] ;  /* 0x0000040000027984 */ /* 0x000e240000000800 */
[----:B0-----:R-:W-:-:S05]  /*11b80*/  HFMA2 R3, R2, 1, 1, R7 ;  /* 0x3c003c0002037831 */ /* 0x001fca0000000007 */
[----:B------:R-:W0:Y:S02]  /*11b90*/  ATOMS.CAST.SPIN P0, [R0+0x4], R2, R3 ;  /* 0x000004020000758d */ /* 0x000e240001800003 */
[----:B0-----:R-:W-:Y:S05]  /*11ba0*/  @!P0 BRA `(.L_x_340) ;  /* 0xfffffffc00f08947 */ /* 0x001fea000383ffff */
[----:B------:R-:W-:Y:S05]  /*11bb0*/  BRA `(.L_x_338) ;  /* 0x00000000000c7947 */ /* 0x000fea0003800000 */
.L_x_339:
[----:B------:R-:W0:Y:S02]  /*11bc0*/  LD.E R0, desc[UR8][R14.64+0x4] ;  /* 0x000004080e007980 */ /* 0x000e24000c101900 */
[----:B0-----:R-:W-:-:S05]  /*11bd0*/  IADD3 R3, PT, PT, R7, R0, RZ ;  /* 0x0000000007037210 */ /* 0x001fca0007ffe0ff */
[----:B------:R1:W-:Y:S02]  /*11be0*/  ST.E desc[UR8][R14.64+0x4], R3 ;  /* 0x000004030e007985 */ /* 0x0003e4000c101908 */
.L_x_338:
[----:B------:R-:W-:Y:S05]  /*11bf0*/  BSYNC.RECONVERGENT B0 ;  /* 0x0000000000007941 */ /* 0x000fea0003800200 */
.L_x_337:
        /* <DEDUP_REMOVED lines=10> */
.L_x_344:
[----:B------:R-:W0:Y:S02]  /*11ca0*/  LDS R2, [R0] ;  /* 0x0000000000027984 */ /* 0x000e240000000800 */
[----:B0-----:R-:W-:-:S05]  /*11cb0*/  HADD2 R3, R2, R6 ;  /* 0x0000000602037230 */ /* 0x001fca0000000000 */
[----:B------:R-:W0:Y:S02]  /*11cc0*/  ATOMS.CAST.SPIN P0, [R0], R2, R3 ;  /* 0x000000020000758d */ /* 0x000e240001800003 */
[----:B0-----:R-:W-:Y:S05]  /*11cd0*/  @!P0 BRA `(.L_x_344) ;  /* 0xfffffffc00f08947 */ /* 0x001fea000383ffff */
[----:B------:R-:W-:Y:S05]  /*11ce0*/  BRA `(.L_x_342) ;  /* 0x00000000000c7947 */ /* 0x000fea0003800000 */
.L_x_343:
[----:B------:R-:W2:Y:S02]  /*11cf0*/  LD.E R0, desc[UR8][R14.64] ;  /* 0x000000080e007980 */ /* 0x000ea4000c101900 */
[----:B--2---:R-:W-:-:S05]  /*11d00*/  IADD3 R3, PT, PT, R6, R0, RZ ;  /* 0x0000000006037210 */ /* 0x004fca0007ffe0ff */
[----:B------:R0:W-:Y:S02]  /*11d10*/  ST.E desc[UR8][R14.64], R3 ;  /* 0x000000030e007985 */ /* 0x0001e4000c101908 */
.L_x_342:
[----:B------:R-:W-:Y:S05]  /*11d20*/  BSYNC.RECONVERGENT B0 ;  /* 0x0000000000007941 */ /* 0x000fea0003800200 */
.L_x_341:
[----:B------:R1:W-:Y:S02]  /*11d30*/  ATOM.E.ADD.F16x2.RN.STRONG.GPU P0, RZ, desc[UR8][R14.64+0x4], R5 ;  /* 0x800004050eff79a2 */ /* 0x0003e4000c10e108 */
[----:B-1----:R-:W-:Y:S05]  /*11d40*/  @P0 EXIT ;  /* 0x000000000000094d */ /* 0x002fea0003800000 */
[----:B------:R-:W1:Y:S02]  /*11d50*/  QSPC.E.S P0, RZ, [R14+0x4] ;  /* 0x000004000eff73aa */ /* 0x000e640000000500 */
[----:B-1----:R-:W-:Y:S05]  /*11d60*/  @!P0 BRA `(.L_x_345) ;  /* 0x00000000001c8947 */ /* 0x002fea0003800000 */
[----:B------:R-:W-:-:S04]  /*11d70*/  MOV R2, R14 ;  /* 0x0000000e00027202 */ /* 0x000fc80000000f00 */
[----:B------:R-:W-:-:S07]  /*11d80*/  MOV R0, R2 ;  /* 0x0000000200007202 */ /* 0x000fce0000000f00 */
.L_x_346:
[----:B------:R-:W0:Y:S02]  /*11d90*/  LDS R2, [R0+0x4] ;  /* 0x0000040000027984 */ /* 0x000e240000000800 */
[----:B0-----:R-:W-:-:S05]  /*11da0*/  HFMA2 R3, R2, 1, 1, R5 ;  /* 0x3c003c0002037831 */ /* 0x001fca0000000005 */
[----:B------:R-:W0:Y:S02]  /*11db0*/  ATOMS.CAST.SPIN P0, [R0+0x4], R2, R3 ;  /* 0x000004020000758d */ /* 0x000e240001800003 */
[----:B0-----:R-:W-:Y:S05]  /*11dc0*/  @!P0 BRA `(.L_x_346) ;  /* 0xfffffffc00f08947 */ /* 0x001fea000383ffff */
[----:B------:R-:W-:Y:S05]  /*11dd0*/  EXIT ;  /* 0x000000000000794d */ /* 0x000fea0003800000 */
.L_x_345:
[----:B------:R-:W0:Y:S02]  /*11de0*/  LD.E R0, desc[UR8][R14.64+0x4] ;  /* 0x000004080e007980 */ /* 0x000e24000c101900 */
[----:B0-----:R-:W-:-:S05]  /*11df0*/  IADD3 R3, PT, PT, R5, R0, RZ ;  /* 0x0000000005037210 */ /* 0x001fca0007ffe0ff */
[----:B------:R-:W-:Y:S01]  /*11e00*/  ST.E desc[UR8][R14.64+0x4], R3 ;  /* 0x000004030e007985 */ /* 0x000fe2000c101908 */
[----:B------:R-:W-:Y:S05]  /*11e10*/  EXIT ;  /* 0x000000000000794d */ /* 0x000fea0003800000 */
.L_x_347:
        /* <DEDUP_REMOVED lines=14> */
.L_x_4474:


//--------------------- .text._Z23gemm_half_q_half_kernelILi4ELi176ELb0ELb0ELi64EEvPK6__halfPKjS4_S2_PS0_iiiiPKtS7_iiiiiibS2_i --------------------------
	.section	.text._Z23gemm_half_q_half_kernelILi4ELi176ELb0ELb0ELi64EEvPK6__halfPKjS4_S2_PS0_iiiiPKtS7_iiiiiibS2_i,"ax",@progbits
	.align	128
        .global         _Z23gemm_half_q_half_kernelILi4ELi176ELb0ELb0ELi64EEvPK6__halfPKjS4_S2_PS0_iiiiPKtS7_iiiiiibS2_i
        .type           _Z23gemm_half_q_half_kernelILi4ELi176ELb0ELb0ELi64EEvPK6__halfPKjS4_S2_PS0_iiiiPKtS7_iiiiiibS2_i,@function
        .size           _Z23gemm_half_q_half_kernelILi4ELi176ELb0ELb0ELi64EEvPK6__halfPKjS4_S2_PS0_iiiiPKtS7_iiiiiibS2_i,(.L_x_4475 - _Z23gemm_half_q_half_kernelILi4ELi176ELb0ELb0ELi64EEvPK6__halfPKjS4_S2_PS0_iiiiPKtS7_iiiiiibS2_i)
        .other          _Z23gemm_half_q_half_kernelILi4ELi176ELb0ELb0ELi64EEvPK6__halfPKjS4_S2_PS0_iiiiPKtS7_iiiiiibS2_i,@"STO_CUDA_ENTRY STV_DEFAULT"
_Z23gemm_half_q_half_kernelILi4ELi176ELb0ELb0ELi64EEvPK6__halfPKjS4_S2_PS0_iiiiPKtS7_iiiiiibS2_i:
.text._Z23gemm_half_q_half_kernelILi4ELi176ELb0ELb0ELi64EEvPK6__halfPKjS4_S2_PS0_iiiiPKtS7_iiiiiibS2_i:
        /* <DEDUP_REMOVED lines=51> */
.L_x_353:
        /* <DEDUP_REMOVED lines=32> */
.L_x_352:
        /* <DEDUP_REMOVED lines=20> */
.L_x_354:
[----:B------:R-:W-:-:S13]  /*0670*/  ISETP.EQ.AND P1, PT, R5, RZ, PT ;  /* 0x000000ff0500720c */ /* 0x000fda0003f22270 */
[----:B------:R-:W-:Y:S05]  /*0680*/  @!P0 BRA P1, `(.L_x_349) ;  /* 0x00000004007c8947 */ /* 0x000fea0000800000 */
.L_x_351:
        /* <DEDUP_REMOVED lines=12> */
.L_x_350:
        /* <DEDUP_REMOVED lines=17> */
.L_x_357:
        /* <DEDUP_REMOVED lines=32> */
.L_x_356:
        /* <DEDUP_REMOVED lines=21> */
.L_x_358:
[----:B------:R-:W-:-:S13]  /*0bb0*/  ISETP.NE.OR P0, PT, R7, RZ, P0 ;  /* 0x000000ff0700720c */ /* 0x000fda0000705670 */
[----:B------:R-:W-:Y:S05]  /*0bc0*/  @!P0 BRA `(.L_x_349) ;  /* 0x00000000002c8947 */ /* 0x000fea0003800000 */
.L_x_355:
        /* <DEDUP_REMOVED lines=11> */
.L_x_349:
[----:B------:R-:W-:Y:S05]  /*0c80*/  BSYNC.RECONVERGENT B0 ;  /* 0x0000000000007941 */ /* 0x000fea0003800200 */
.L_x_348:
        /* <DEDUP_REMOVED lines=23> */
.L_x_362:
        /* <DEDUP_REMOVED lines=15> */
.L_x_361:
        /* <DEDUP_REMOVED lines=12> */
.L_x_363:
[----:B------:R-:W-:-:S13]  /*0fb0*/  ISETP.NE.OR P0, PT, R5, RZ, P0 ;  /* 0x000000ff0500720c */ /* 0x000fda0000705670 */
[----:B------:R-:W-:Y:S05]  /*0fc0*/  @!P0 BRA `(.L_x_359) ;  /* 0x00000000001c8947 */ /* 0x000fea0003800000 */
.L_x_360:
[----:B01----:R-:W0:Y:S02]  /*0fd0*/  LDC.64 R8, c[0x0][0x3a0] ;  /* 0x0000e800ff087b82 */ /* 0x003e240000000a00 */
.L_x_364:
[----:B0-----:R-:W-:Y:S01]  /*0fe0*/  IMAD.WIDE R10, R3, 0x2, R8 ;  /* 0x00000002030a7825 */ /* 0x001fe200078e0208 */
[----:B------:R-:W-:Y:S02]  /*0ff0*/  IADD3 R5, PT, PT, R5, 0x1, RZ ;  /* 0x0000000105057810 */ /* 0x000fe40007ffe0ff */
[----:B------:R-:W-:Y:S02]  /*1000*/  IADD3 R3, PT, PT, R3, R27, RZ ;  /* 0x0000001b03037210 */ /* 0x000fe40007ffe0ff */
[----:B------:R2:W-:Y:S01]  /*1010*/  STG.E.64 desc[UR10][R10.64], RZ ;  /* 0x000000ff0a007986 */ /* 0x0005e2000c101b0a */
[----:B------:R-:W-:-:S13]  /*1020*/  ISETP.NE.AND P0, PT, R5, RZ, PT ;  /* 0x000000ff0500720c */ /* 0x000fda0003f05270 */
[----:B--2---:R-:W-:Y:S05]  /*1030*/  @P0 BRA `(.L_x_364) ;  /* 0xfffffffc00e80947 */ /* 0x004fea000383ffff */
.L_x_359:
        /* <DEDUP_REMOVED lines=15> */
.L_x_366:
        /* <DEDUP_REMOVED lines=44> */
.L_x_365:
        /* <DEDUP_REMOVED lines=28> */
.L_x_367:
        /* <DEDUP_REMOVED lines=8> */
.L_x_368:
        /* <DEDUP_REMOVED lines=8> */
.L_x_369:
        /* <DEDUP_REMOVED lines=8> */
.L_x_370:
        /* <DEDUP_REMOVED lines=8> */
.L_x_371:
        /* <DEDUP_REMOVED lines=21> */
[----:B------:R-:W-:Y:S01]  /*1900*/  UMOV UR4, UR8 ;  /* 0x0000000800047c82 */ /* 0x000fe20008000000 */
        /* <DEDUP_REMOVED lines=19> */
.L_x_377:
        /* <DEDUP_REMOVED lines=36> */
[----:B------:R-:W-:Y:S02]  /*1c80*/  LEA.HI R39, R29, 0xffffff80, RZ, 0x8 ;  /* 0xffffff801d277811 */ /* 0x000fe400078f40ff */
[----:B------:R-:W-:Y:S02]  /*1c90*/  LOP3.LUT R28, R28, 0xff, RZ, 0xc0, !PT ;  /* 0x000000ff1c1c7812 */ /* 0x000fe400078ec0ff */
[----:B------:R-:W-:Y:S01]  /*1ca0*/  SHF.R.U32.HI R16, RZ, 0x8, R31 ;  /* 0x00000008ff107819 */ /* 0x000fe2000001161f */
[----:B------:R1:W-:Y:S01]  /*1cb0*/  I2F.F16 R42, R2 ;  /* 0x00000002002a7306 */ /* 0x0003e20000200c00 */
[----:B0-----:R-:W-:-:S02]  /*1cc0*/  SHF.R.U32.HI R0, RZ, 0x8, R29 ;  /* 0x00000008ff007819 */ /* 0x001fc4000001161d */
[----:B------:R-:W-:Y:S02]  /*1cd0*/  SHF.R.U32.HI R29, RZ, 0x10, R29 ;  /* 0x00000010ff1d7819 */ /* 0x000fe4000001161d */
[----:B------:R-:W-:Y:S02]  /*1ce0*/  LOP3.LUT R0, R0, 0xff, RZ, 0xc0, !PT ;  /* 0x000000ff00007812 */ /* 0x000fe400078ec0ff */
[----:B------:R-:W-:Y:S01]  /*1cf0*/  IADD3 R28, PT, PT, R28, -0x80, RZ ;  /* 0xffffff801c1c7810 */ /* 0x000fe20007ffe0ff */
[----:B------:R0:W-:Y:S01]  /*1d00*/  I2F.F16 R57, R15 ;  /* 0x0000000f00397306 */ /* 0x0001e20000200c00 */
[----:B-1----:R-:W1:Y:S01]  /*1d10*/  LDS.64 R2, [UR4] ;  /* 0x00000004ff027984 */ /* 0x002e620008000a00 */
[----:B------:R-:W-:Y:S02]  /*1d20*/  IADD3 R0, PT, PT, R0, -0x80, RZ ;  /* 0xffffff8000007810 */ /* 0x000fe40007ffe0ff */
[----:B------:R-:W-:Y:S02]  /*1d30*/  LOP3.LUT R29, R29, 0xff, RZ, 0xc0, !PT ;  /* 0x000000ff1d1d7812 */ /* 0x000fe400078ec0ff */
[----:B------:R-:W-:-:S02]  /*1d40*/  LOP3.LUT R16, R16, 0xff, RZ, 0xc0, !PT ;  /* 0x000000ff10107812 */ /* 0x000fc400078ec0ff */
[----:B------:R3:W-:Y:S01]  /*1d50*/  I2F.F16 R62, R28 ;  /* 0x0000001c003e7306 */ /* 0x0007e20000200c00 */
[----:B0-----:R-:W-:Y:S02]  /*1d60*/  SHF.R.U32.HI R15, RZ, 0x8, R30 ;  /* 0x00000008ff0f7819 */ /* 0x001fe4000001161e */
[----:B------:R-:W-:Y:S02]  /*1d70*/  IADD3 R29, PT, PT, R29, -0x80, RZ ;  /* 0xffffff801d1d7810 */ /* 0x000fe40007ffe0ff */
[----:B------:R-:W-:Y:S02]  /*1d80*/  LOP3.LUT R15, R15, 0xff, RZ, 0xc0, !PT ;  /* 0x000000ff0f0f7812 */ /* 0x000fe400078ec0ff */
[----:B------:R-:W-:Y:S01]  /*1d90*/  LEA.HI R37, R30, 0xffffff80, RZ, 0x8 ;  /* 0xffffff801e257811 */ /* 0x000fe200078f40ff */
[----:B------:R-:W-:Y:S01]  /*1da0*/  I2F.F16 R53, R0 ;  /* 0x0000000000357306 */ /* 0x000fe20000200c00 */
[----:B---3--:R-:W-:Y:S02]  /*1db0*/  IADD3 R28, PT, PT, R16, -0x80, RZ ;  /* 0xffffff80101c7810 */ /* 0x008fe40007ffe0ff */
[----:B------:R-:W-:-:S02]  /*1dc0*/  IADD3 R15, PT, PT, R15, -0x80, RZ ;  /* 0xffffff800f0f7810 */ /* 0x000fc40007ffe0ff */
[----:B------:R-:W-:Y:S02]  /*1dd0*/  LEA.HI R38, R31, 0xffffff80, RZ, 0x8 ;  /* 0xffffff801f267811 */ /* 0x000fe400078f40ff */
[----:B------:R-:W-:Y:S01]  /*1de0*/  SHF.R.U32.HI R30, RZ, 0x10, R30 ;  /* 0x00000010ff1e7819 */ /* 0x000fe2000001161e */
[----:B------:R-:W-:Y:S01]  /*1df0*/  I2F.F16 R63, R29 ;  /* 0x0000001d003f7306 */ /* 0x000fe20000200c00 */
[----:B------:R-:W-:Y:S02]  /*1e00*/  SHF.R.U32.HI R31, RZ, 0x10, R31 ;  /* 0x00000010ff1f7819 */ /* 0x000fe4000001161f */
[----:B------:R-:W-:Y:S02]  /*1e10*/  LOP3.LUT R30, R30, 0xff, RZ, 0xc0, !PT ;  /* 0x000000ff1e1e7812 */ /* 0x000fe400078ec0ff */
[----:B------:R-:W-:Y:S02]  /*1e20*/  LOP3.LUT R31, R31, 0xff, RZ, 0xc0, !PT ;  /* 0x000000ff1f1f7812 */ /* 0x000fe400078ec0ff */
[----:B------:R-:W-:Y:S01]  /*1e30*/  IADD3 R30, PT, PT, R30, -0x80, RZ ;  /* 0xffffff801e1e7810 */ /* 0x000fe20007ffe0ff */
[----:B------:R0:W-:Y:S01]  /*1e40*/  I2F.F16 R58, R28 ;  /* 0x0000001c003a7306 */ /* 0x0001e20000200c00 */
[----:B------:R-:W-:-:S02]  /*1e50*/  IADD3 R31, PT, PT, R31, -0x80, RZ ;  /* 0xffffff801f1f7810 */ /* 0x000fc40007ffe0ff */
[----:B------:R-:W-:-:S05]  /*1e60*/  ISETP.NE.AND P1, PT, R48, 0x1, PT ;  /* 0x000000013000780c */ /* 0x000fca0003f25270 */
[----:B------:R-:W-:Y:S01]  /*1e70*/  I2F.F16 R56, R15 ;  /* 0x0000000f00387306 */ /* 0x000fe20000200c00 */
[----:B-1----:R-:W-:Y:S01]  /*1e80*/  HADD2.F32 R51, -RZ, R2.H1_H1 ;  /* 0x30000002ff337230 */ /* 0x002fe20000004100 */
[----:B0-----:R-:W0:Y:S01]  /*1e90*/  LDS.64 R28, [UR4+0x8] ;  /* 0x00000804ff1c7984 */ /* 0x001e220008000a00 */
[--C-:B------:R-:W-:Y:S02]  /*1ea0*/  HADD2.F32 R54, -RZ, R3.reuse.H0_H0 ;  /* 0x20000003ff367230 */ /* 0x100fe40000004100 */
[----:B------:R-:W-:-:S03]  /*1eb0*/  HADD2.F32 R55, -RZ, R3.H1_H1 ;  /* 0x30000003ff377230 */ /* 0x000fc60000004100 */
[----:B------:R-:W-:Y:S08]  /*1ec0*/  I2F.F16 R65, R30 ;  /* 0x0000001e00417306 */ /* 0x000ff00000200c00 */
        /* <DEDUP_REMOVED lines=29> */
[----:B------:R-:W-:Y:S02]  /*20a0*/  SHF.R.U32.HI R31, RZ, 0x8, R23 ;  /* 0x00000008ff1f7819 */ /* 0x000fe40000011617 */
[----:B------:R-:W-:Y:S01]  /*20b0*/  IADD3 R20, PT, PT, R0, -0x80, RZ ;  /* 0xffffff8000147810 */ /* 0x000fe20007ffe0ff */
[----:B------:R-:W-:Y:S01]  /*20c0*/  HADD2.F32 R0, -RZ, R44.H0_H0 ;  /* 0x2000002cff007230 */ /* 0x000fe20000004100 */
[----:B------:R-:W-:Y:S01]  /*20d0*/  LOP3.LUT R30, R3, 0xff, RZ, 0xc0, !PT ;  /* 0x000000ff031e7812 */ /* 0x000fe200078ec0ff */
[----:B------:R-:W-:Y:S01]  /*20e0*/  HADD2.F32 R3, -RZ, R41.H0_H0 ;  /* 0x20000029ff037230 */ /* 0x000fe20000004100 */
[----:B------:R-:W-:Y:S01]  /*20f0*/  IADD3 R44, PT, PT, R15, -0x80, RZ ;  /* 0xffffff800f2c7810 */ /* 0x000fe20007ffe0ff */
[----:B------:R-:W-:Y:S01]  /*2100*/  HADD2.F32 R15, -RZ, R45.H0_H0 ;  /* 0x2000002dff0f7230 */ /* 0x000fe20000004100 */
[----:B------:R-:W-:Y:S01]  /*2110*/  LOP3.LUT R52, R31, 0xff, RZ, 0xc0, !PT ;  /* 0x000000ff1f347812 */ /* 0x000fe200078ec0ff */
[----:B------:R-:W-:Y:S01]  /*2120*/  HADD2.F32 R31, -RZ, R53.H0_H0 ;  /* 0x20000035ff1f7230 */ /* 0x000fe20000004100 */
[----:B------:R-:W-:Y:S01]  /*2130*/  IADD3 R45, PT, PT, R30, -0x80, RZ ;  /* 0xffffff801e2d7810 */ /* 0x000fe20007ffe0ff */
[----:B------:R-:W-:-:S02]  /*2140*/  HADD2.F32 R30, -RZ, R42.H0_H0 ;  /* 0x2000002aff1e7230 */ /* 0x000fc40000004100 */
[----:B------:R-:W-:Y:S01]  /*2150*/  FFMA.FTZ R53, R3, R16, RZ ;  /* 0x0000001003357223 */ /* 0x000fe200000100ff */
[----:B------:R-:W-:Y:S02]  /*2160*/  HADD2.F32 R41, -RZ, R56.H0_H0 ;  /* 0x20000038ff297230 */ /* 0x000fe40000004100 */
[C---:B------:R-:W-:Y:S01]  /*2170*/  FFMA.FTZ R56, R16.reuse, R0, RZ ;  /* 0x0000000010387223 */ /* 0x040fe200000100ff */
[----:B------:R-:W-:Y:S02]  /*2180*/  HADD2.F32 R42, -RZ, R58.H0_H0 ;  /* 0x2000003aff2a7230 */ /* 0x000fe40000004100 */
[C---:B------:R-:W-:Y:S01]  /*2190*/  FFMA.FTZ R58, R16.reuse, R15, RZ ;  /* 0x0000000f103a7223 */ /* 0x040fe200000100ff */
[----:B------:R-:W-:Y:S01]  /*21a0*/  FFMA.FTZ R57, R16, R2, RZ ;  /* 0x0000000210397223 */ /* 0x000fe200000100ff */
[----:B------:R-:W-:Y:S02]  /*21b0*/  HADD2.F32 R16, -RZ, R62.H0_H0 ;  /* 0x2000003eff107230 */ /* 0x000fe40000004100 */
[----:B------:R-:W-:Y:S01]  /*21c0*/  FFMA.FTZ R53, R30, R51, R53 ;  /* 0x000000331e357223 */ /* 0x000fe20000010035 */
[C---:B------:R-:W-:Y:S01]  /*21d0*/  FFMA.FTZ R59, R51.reuse, R31, R56 ;  /* 0x0000001f333b7223 */ /* 0x040fe20000010038 */
[C---:B------:R-:W-:Y:S01]  /*21e0*/  FFMA.FTZ R61, R51.reuse, R41, R58 ;  /* 0x00000029333d7223 */ /* 0x040fe2000001003a */
[----:B------:R-:W-:Y:S01]  /*21f0*/  FFMA.FTZ R60, R51, R42, R57 ;  /* 0x0000002a333c7223 */ /* 0x000fe20000010039 */
[----:B------:R-:W-:Y:S01]  /*2200*/  LEA.HI R34, R21, 0xffffff80, RZ, 0x8 ;  /* 0xffffff8015227811 */ /* 0x000fe200078f40ff */
[----:B------:R-:W-:Y:S01]  /*2210*/  FFMA.FTZ R57, R16, R54, R53 ;  /* 0x0000003610397223 */ /* 0x000fe20000010035 */
[----:B------:R-:W-:Y:S01]  /*2220*/  LEA.HI R36, R22, 0xffffff80, RZ, 0x8 ;  /* 0xffffff8016247811 */ /* 0x000fe200078f40ff */
[----:B------:R1:W-:Y:S01]  /*2230*/  I2F.F16 R64, R44 ;  /* 0x0000002c00407306 */ /* 0x0003e20000200c00 */
[----:B------:R-:W-:Y:S01]  /*2240*/  SHF.R.U32.HI R51, RZ, 0x10, R21 ;  /* 0x00000010ff337819 */ /* 0x000fe20000011615 */
[----:B------:R-:W-:Y:S01]  /*2250*/  FFMA.FTZ R57, R40, R55, R57 ;  /* 0x0000003728397223 */ /* 0x000fe20000010039 */
[----:B------:R-:W-:Y:S01]  /*2260*/  LOP3.LUT R21, R43, 0xff, RZ, 0xc0, !PT ;  /* 0x000000ff2b157812 */ /* 0x000fe200078ec0ff */
[----:B------:R-:W-:Y:S01]  /*2270*/  HADD2.F32 R43, -RZ, R63.H0_H0 ;  /* 0x2000003fff2b7230 */ /* 0x000fe20000004100 */
[----:B------:R-:W-:Y:S01]  /*2280*/  SHF.R.U32.HI R22, RZ, 0x10, R22 ;  /* 0x00000010ff167819 */ /* 0x000fe20000011616 */
[----:B0-----:R-:W-:Y:S01]  /*2290*/  HADD2.F32 R62, -RZ, R29.H1_H1 ;  /* 0x3000001dff3e7230 */ /* 0x001fe20000004100 */
[----:B------:R-:W-:Y:S01]  /*22a0*/  SHF.R.U32.HI R53, RZ, 0x10, R23 ;  /* 0x00000010ff357819 */ /* 0x000fe20000011617 */
[----:B------:R0:W-:Y:S01]  /*22b0*/  I2F.F16 R66, R45 ;  /* 0x0000002d00427306 */ /* 0x0001e20000200c00 */
[----:B-1----:R-:W-:Y:S01]  /*22c0*/  HADD2.F32 R44, -RZ, R65.H0_H0 ;  /* 0x20000041ff2c7230 */ /* 0x002fe20000004100 */
[----:B------:R-:W-:Y:S01]  /*22d0*/  LOP3.LUT R51, R51, 0xff, RZ, 0xc0, !PT ;  /* 0x000000ff33337812 */ /* 0x000fe200078ec0ff */
[----:B------:R-:W-:Y:S01]  /*22e0*/  FFMA.FTZ R56, R54, R43, R59 ;  /* 0x0000002b36387223 */ /* 0x000fe2000001003b */
[----:B------:R-:W-:-:S02]  /*22f0*/  LOP3.LUT R22, R22, 0xff, RZ, 0xc0, !PT ;  /* 0x000000ff16167812 */ /* 0x000fc400078ec0ff */
[----:B------:R-:W-:Y:S01]  /*2300*/  IADD3 R52, PT, PT, R52, -0x80, RZ ;  /* 0xffffff8034347810 */ /* 0x000fe20007ffe0ff */
[C---:B------:R-:W-:Y:S01]  /*2310*/  FFMA.FTZ R58, R54.reuse, R44, R61 ;  /* 0x0000002c363a7223 */ /* 0x040fe2000001003d */
[----:B------:R-:W-:Y:S01]  /*2320*/  I2F.F16 R50, R50 ;  /* 0x0000003200327306 */ /* 0x000fe20000200c00 */
[----:B0-----:R-:W-:Y:S01]  /*2330*/  HADD2.F32 R45, -RZ, R67.H0_H0 ;  /* 0x20000043ff2d7230 */ /* 0x001fe20000004100 */
[----:B------:R-:W-:Y:S01]  /*2340*/  LOP3.LUT R53, R53, 0xff, RZ, 0xc0, !PT ;  /* 0x000000ff35357812 */ /* 0x000fe200078ec0ff */
[----:B------:R-:W-:Y:S01]  /*2350*/  FFMA.FTZ R61, R55, R39, R56 ;  /* 0x00000027373d7223 */ /* 0x000fe20000010038 */
[----:B------:R-:W-:Y:S02]  /*2360*/  IADD3 R21, PT, PT, R21, -0x80, RZ ;  /* 0xffffff8015157810 */ /* 0x000fe40007ffe0ff */
[----:B------:R-:W-:Y:S01]  /*2370*/  FFMA.FTZ R59, R54, R45, R60 ;  /* 0x0000002d363b7223 */ /* 0x000fe2000001003c */
[----:B------:R-:W-:Y:S01]  /*2380*/  IADD3 R51, PT, PT, R51, -0x80, RZ ;  /* 0xffffff8033337810 */ /* 0x000fe20007ffe0ff */
[----:B------:R-:W0:Y:S01]  /*2390*/  I2F.F16 R20, R20 ;  /* 0x0000001400147306 */ /* 0x000e220000200c00 */
[----:B------:R-:W-:Y:S01]  /*23a0*/  IADD3 R22, PT, PT, R22, -0x80, RZ ;  /* 0xffffff8016167810 */ /* 0x000fe20007ffe0ff */
[----:B------:R-:W-:Y:S01]  /*23b0*/  FFMA.FTZ R54, R55, R37, R58 ;  /* 0x0000002537367223 */ /* 0x000fe2000001003a */
[----:B------:R-:W-:Y:S01]  /*23c0*/  IADD3 R53, PT, PT, R53, -0x80, RZ ;  /* 0xffffff8035357810 */ /* 0x000fe20007ffe0ff */
[----:B------:R-:W-:Y:S01]  /*23d0*/  FFMA.FTZ R56, R55, R38, R59 ;  /* 0x0000002637387223 */ /* 0x000fe2000001003b */
[----:B------:R-:W-:Y:S01]  /*23e0*/  LEA.HI R23, R23, 0xffffff80, RZ, 0x8 ;  /* 0xffffff8017177811 */ /* 0x000fe200078f40ff */
[----:B------:R-:W-:-:S02]  /*23f0*/  HADD2.F32 R59, -RZ, R29.H0_H0 ;  /* 0x2000001dff3b7230 */ /* 0x000fc40000004100 */
[----:B------:R1:W-:Y:S01]  /*2400*/  I2F.F16 R68, R52 ;  /* 0x0000003400447306 */ /* 0x0003e20000200c00 */
[----:B0-----:R-:W-:-:S07]  /*2410*/  HADD2.F32 R29, -RZ, R20.H0_H0 ;  /* 0x20000014ff1d7230 */ /* 0x001fce0000004100 */
[----:B------:R0:W-:Y:S01]  /*2420*/  I2F.F16 R63, R21 ;  /* 0x00000015003f7306 */ /* 0x0001e20000200c00 */
[----:B-1----:R-:W-:-:S07]  /*2430*/  HADD2.F32 R52, -RZ, R28.H0_H0 ;  /* 0x2000001cff347230 */ /* 0x002fce0000004100 */
[----:B------:R1:W2:Y:S01]  /*2440*/  I2F.F16 R65, R51 ;  /* 0x0000003300417306 */ /* 0x0002a20000200c00 */
[----:B0-----:R-:W-:Y:S02]  /*2450*/  HADD2.F32 R21, -RZ, R28.H1_H1 ;  /* 0x3000001cff157230 */ /* 0x001fe40000004100 */
[----:B------:R-:W-:Y:S02]  /*2460*/  HADD2.F32 R28, -RZ, R46.H0_H0 ;  /* 0x2000002eff1c7230 */ /* 0x000fe40000004100 */
[----:B------:R-:W-:Y:S02]  /*2470*/  HADD2.F32 R46, -RZ, R47.H0_H0 ;  /* 0x2000002fff2e7230 */ /* 0x000fe40000004100 */
[----:B------:R-:W-:Y:S01]  /*2480*/  HADD2.F32 R47, -RZ, R49.H0_H0 ;  /* 0x20000031ff2f7230 */ /* 0x000fe20000004100 */
[----:B------:R0:W3:Y:S01]  /*2490*/  I2F.F16 R55, R22 ;  /* 0x0000001600377306 */ /* 0x0000e20000200c00 */
[----:B------:R-:W-:Y:S02]  /*24a0*/  HADD2.F32 R49, -RZ, R50.H0_H0 ;  /* 0x20000032ff317230 */ /* 0x000fe40000004100 */
[----:B------:R-:W-:Y:S01]  /*24b0*/  FFMA.FTZ R58, R52, R46, R61 ;  /* 0x0000002e343a7223 */ /* 0x000fe2000001003d */
[----:B------:R-:W-:-:S02]  /*24c0*/  HADD2.F32 R50, -RZ, R64.H0_H0 ;  /* 0x20000040ff327230 */ /* 0x000fc40000004100 */
[----:B------:R-:W-:Y:S01]  /*24d0*/  FFMA.FTZ R60, R52, R47, R54 ;  /* 0x0000002f343c7223 */ /* 0x000fe20000010036 */
[----:B-1----:R-:W-:Y:S02]  /*24e0*/  HADD2.F32 R51, -RZ, R66.H0_H0 ;  /* 0x20000042ff337230 */ /* 0x002fe40000004100 */
[----:B--2---:R-:W-:Y:S01]  /*24f0*/  HADD2.F32 R54, -RZ, R65.H0_H0 ;  /* 0x20000041ff367230 */ /* 0x004fe20000004100 */
[----:B------:R1:W2:Y:S01]  /*2500*/  I2F.F16 R67, R53 ;  /* 0x0000003500437306 */ /* 0x0002a20000200c00 */
[----:B0-----:R-:W-:Y:S01]  /*2510*/  FFMA.FTZ R22, R28, R52, R57 ;  /* 0x000000341c167223 */ /* 0x001fe20000010039 */
[----:B------:R-:W-:Y:S01]  /*2520*/  FFMA.FTZ R57, R52, R49, R56 ;  /* 0x0000003134397223 */ /* 0x000fe20000010038 */
[----:B------:R-:W-:Y:S02]  /*2530*/  HADD2.F32 R52, -RZ, R68.H0_H0 ;  /* 0x20000044ff347230 */ /* 0x000fe40000004100 */
[----:B------:R-:W-:Y:S01]  /*2540*/  FFMA.FTZ R58, R21, R50, R58 ;  /* 0x00000032153a7223 */ /* 0x000fe2000001003a */
[----:B------:R-:W-:Y:S01]  /*2550*/  FFMA.FTZ R22, R29, R21, R22 ;  /* 0x000000151d167223 */ /* 0x000fe20000010016 */
[----:B------:R-:W-:Y:S01]  /*2560*/  FFMA.FTZ R60, R21, R51, R60 ;  /* 0x00000033153c7223 */ /* 0x000fe2000001003c */
[----:B---3--:R-:W-:Y:S01]  /*2570*/  HADD2.F32 R55, -RZ, R55.H0_H0 ;  /* 0x20000037ff377230 */ /* 0x008fe20000004100 */
[----:B------:R-:W0:Y:S01]  /*2580*/  I2F.F16 R35, R35 ;  /* 0x0000002300237306 */ /* 0x000e220000200c00 */
[----:B-1----:R-:W-:-:S02]  /*2590*/  HADD2.F32 R53, -RZ, R63.H0_H0 ;  /* 0x2000003fff357230 */ /* 0x002fc40000004100 */
[----:B------:R-:W-:Y:S01]  /*25a0*/  FFMA.FTZ R57, R21, R52, R57 ;  /* 0x0000003415397223 */ /* 0x000fe20000010039 */
[C---:B------:R-:W-:Y:S01]  /*25b0*/  FFMA.FTZ R21, R59.reuse, R54, R58 ;  /* 0x000000363b157223 */ /* 0x040fe2000001003a */
[----:B------:R-:W-:Y:S01]  /*25c0*/  FFMA.FTZ R20, R59, R55, R60 ;  /* 0x000000373b147223 */ /* 0x000fe2000001003c */
[----:B------:R-:W-:Y:S02]  /*25d0*/  HADD2.F32 R58, -RZ, R98.H1_H1 ;  /* 0x30000062ff3a7230 */ /* 0x000fe40000004100 */
[----:B------:R-:W-:Y:S01]  /*25e0*/  FFMA.FTZ R22, R53, R59, R22 ;  /* 0x0000003b35167223 */ /* 0x000fe20000010016 */
[----:B--2---:R-:W-:Y:S01]  /*25f0*/  HADD2.F32 R56, -RZ, R67.H0_H0 ;  /* 0x20000043ff387230 */ /* 0x004fe20000004100 */
[----:B------:R-:W1:Y:S01]  /*2600*/  I2F.F16 R34, R34 ;  /* 0x0000002200227306 */ /* 0x000e620000200c00 */
[----:B0-----:R-:W-:-:S07]  /*2610*/  HADD2.F32 R35, -RZ, R35.H0_H0 ;  /* 0x20000023ff237230 */ /* 0x001fce0000004100 */
[----:B------:R-:W0:Y:S01]  /*2620*/  I2F.F16 R36, R36 ;  /* 0x0000002400247306 */ /* 0x000e220000200c00 */
[----:B------:R-:W-:Y:S01]  /*2630*/  FFMA.FTZ R22, R35, R62, R22 ;  /* 0x0000003e23167223 */ /* 0x000fe20000010016 */
[----:B-1----:R-:W-:-:S06]  /*2640*/  HADD2.F32 R34, -RZ, R34.H0_H0 ;  /* 0x20000022ff227230 */ /* 0x002fcc0000004100 */
[----:B------:R1:W2:Y:S01]  /*2650*/  I2F.F16 R69, R23 ;  /* 0x0000001700457306 */ /* 0x0002a20000200c00 */
[----:B------:R-:W-:Y:S01]  /*2660*/  FFMA.FTZ R21, R62, R34, R21 ;  /* 0x000000223e157223 */ /* 0x000fe20000010015 */
[----:B0-----:R-:W-:-:S03]  /*2670*/  HADD2.F32 R61, -RZ, R36.H0_H0 ;  /* 0x20000024ff3d7230 */ /* 0x001fc60000004100 */
[----:B------:R-:W-:Y:S01]  /*2680*/  FMUL.FTZ R21, R58, R21 ;  /* 0x000000153a157220 */ /* 0x000fe20000410000 */
[----:B-1----:R-:W-:Y:S01]  /*2690*/  FFMA.FTZ R23, R59, R56, R57 ;  /* 0x000000383b177223 */ /* 0x002fe20000010039 */
[----:B------:R-:W-:Y:S02]  /*26a0*/  HADD2.F32 R57, -RZ, R98.H0_H0 ;  /* 0x20000062ff397230 */ /* 0x000fe40000004100 */
[--C-:B------:R-:W-:Y:S02]  /*26b0*/  HADD2.F32 R59, -RZ, R97.reuse.H0_H0 ;  /* 0x20000061ff3b7230 */ /* 0x100fe40000004100 */
[----:B------:R-:W-:Y:S01]  /*26c0*/  FFMA.FTZ R20, R62, R61, R20 ;  /* 0x0000003d3e147223 */ /* 0x000fe20000010014 */
[----:B------:R-:W-:Y:S02]  /*26d0*/  HADD2.F32 R36, -RZ, R97.H1_H1 ;  /* 0x30000061ff247230 */ /* 0x000fe40000004100 */
[----:B------:R-:W-:Y:S01]  /*26e0*/  FMUL.FTZ R22, R57, R22 ;  /* 0x0000001639167220 */ /* 0x000fe20000410000 */
[----:B--2---:R-:W-:-:S02]  /*26f0*/  HADD2.F32 R60, -RZ, R69.H0_H0 ;  /* 0x20000045ff3c7230 */ /* 0x004fc40000004100 */
[----:B------:R-:W-:Y:S01]  /*2700*/  FMUL.FTZ R20, R59, R20 ;  /* 0x000000143b147220 */ /* 0x000fe20000410000 */
[----:B------:R-:W-:Y:S02]  /*2710*/  F2FP.F16.F32.PACK_AB R21, RZ, R21 ;  /* 0x00000015ff15723e */ /* 0x000fe400000000ff */
[----:B------:R-:W-:Y:S01]  /*2720*/  F2FP.F16.F32.PACK_AB R22, RZ, R22 ;  /* 0x00000016ff16723e */ /* 0x000fe200000000ff */
[----:B------:R-:W-:Y:S01]  /*2730*/  FFMA.FTZ R23, R62, R60, R23 ;  /* 0x0000003c3e177223 */ /* 0x000fe20000010017 */
[----:B------:R-:W-:Y:S02]  /*2740*/  F2FP.F16.F32.PACK_AB R20, RZ, R20 ;  /* 0x00000014ff14723e */ /* 0x000fe400000000ff */
[----:B------:R-:W-:Y:S01]  /*2750*/  PRMT R22, R22, 0x5410, R21 ;  /* 0x0000541016167816 */ /* 0x000fe20000000015 */
[----:B------:R-:W-:-:S05]  /*2760*/  FMUL.FTZ R23, R36, R23 ;  /* 0x0000001724177220 */ /* 0x000fca0000410000 */
[----:B------:R-:W-:Y:S01]  /*2770*/  F2FP.F16.F32.PACK_AB R23, RZ, R23 ;  /* 0x00000017ff17723e */ /* 0x000fe200000000ff */
[----:B------:R-:W-:-:S03]  /*2780*/  HFMA2 R12, R22, 1, 1, R12 ;  /* 0x3c003c00160c7831 */ /* 0x000fc6000000000c */
        /* <DEDUP_REMOVED lines=127> */
[----:B------:R-:W-:Y:S01]  /*2f80*/  FFMA.FTZ R41, R41, R20, R66 ;  /* 0x0000001429297223 */ /* 0x000fe20000010042 */
[----:B------:R-:W-:Y:S01]  /*2f90*/  FFMA.FTZ R0, R43, R64, R0 ;  /* 0x000000402b007223 */ /* 0x000fe20000010000 */
        /* <DEDUP_REMOVED lines=40> */
.L_x_373:
        /* <DEDUP_REMOVED lines=30> */
[----:B-1----:R-:W1:Y:S01]  /*3400*/  LDS.64 R2, [UR4+0x10] ;  /* 0x00001004ff027984 */ /* 0x002e620008000a00 */
        /* <DEDUP_REMOVED lines=336> */
.L_x_374:
        /* <DEDUP_REMOVED lines=367> */
.L_x_375:
        /* <DEDUP_REMOVED lines=367> */
.L_x_376:
        /* <DEDUP_REMOVED lines=8> */
.L_x_372:
        /* <DEDUP_REMOVED lines=10> */
.L_x_381:
        /* <DEDUP_REMOVED lines=42> */
[----:B------:R-:W-:-:S02]  /*7ab0*/  SHF.R.U32.HI R66, RZ, 0xc, R35 ;  /* 0x0000000cff427819 */ /* 0x000fc40000011623 */
[----:B------:R-:W-:Y:S02]  /*7ac0*/  SHF.R.U32.HI R65, RZ, 0x6, R35 ;  /* 0x00000006ff417819 */ /* 0x000fe40000011623 */
[----:B------:R-:W-:Y:S02]  /*7ad0*/  LOP3.LUT R25, R25, 0xf000f, RZ, 0xc0, !PT ;  /* 0x000f000f19197812 */ /* 0x000fe400078ec0ff */
[----:B------:R-:W-:Y:S02]  /*7ae0*/  LOP3.LUT R35, R34, 0xf000f, RZ, 0xc0, !PT ;  /* 0x000f000f22237812 */ /* 0x000fe400078ec0ff */
[----:B------:R-:W-:Y:S02]  /*7af0*/  LOP3.LUT R24, R32, 0x3f003f, RZ, 0xc0, !PT ;  /* 0x003f003f20187812 */ /* 0x000fe400078ec0ff */
[----:B------:R-:W-:Y:S02]  /*7b00*/  SHF.R.U32.HI R32, RZ, 0x6, R32 ;  /* 0x00000006ff207819 */ /* 0x000fe40000011620 */
[----:B------:R-:W-:-:S02]  /*7b10*/  LOP3.LUT R24, R24, 0x64006400, RZ, 0xfc, !PT ;  /* 0x6400640018187812 */ /* 0x000fc400078efcff */
[--C-:B------:R-:W-:Y:S02]  /*7b20*/  SHF.R.U32.HI R40, RZ, 0xc, R33.reuse ;  /* 0x0000000cff287819 */ /* 0x100fe40000011621 */
[----:B------:R-:W-:Y:S02]  /*7b30*/  LOP3.LUT R37, R33, 0x3f003f, RZ, 0xc0, !PT ;  /* 0x003f003f21257812 */ /* 0x000fe400078ec0ff */
[----:B------:R-:W-:Y:S02]  /*7b40*/  SHF.R.U32.HI R33, RZ, 0x6, R33 ;  /* 0x00000006ff217819 */ /* 0x000fe40000011621 */
[----:B------:R-:W-:Y:S02]  /*7b50*/  LOP3.LUT R32, R32, 0x3f003f, RZ, 0xc0, !PT ;  /* 0x003f003f20207812 */ /* 0x000fe400078ec0ff */
[----:B------:R-:W-:Y:S02]  /*7b60*/  LOP3.LUT R63, R63, 0x3f003f, RZ, 0xc0, !PT ;  /* 0x003f003f3f3f7812 */ /* 0x000fe400078ec0ff */
[----:B------:R-:W-:-:S02]  /*7b70*/  LOP3.LUT R37, R37, 0x64006400, RZ, 0xfc, !PT ;  /* 0x6400640025257812 */ /* 0x000fc400078efcff */
[----:B------:R-:W-:Y:S02]  /*7b80*/  LOP3.LUT R33, R33, 0x3f003f, RZ, 0xc0, !PT ;  /* 0x003f003f21217812 */ /* 0x000fe400078ec0ff */
[----:B------:R-:W-:Y:S01]  /*7b90*/  LOP3.LUT R32, R32, 0x64006400, RZ, 0xfc, !PT ;  /* 0x6400640020207812 */ /* 0x000fe200078efcff */
[----:B------:R-:W-:Y:S01]  /*7ba0*/  HADD2 R37, R37, -1056, -1056 ;  /* 0xe420e42025257430 */ /* 0x000fe20000000000 */
[----:B------:R-:W-:Y:S02]  /*7bb0*/  LOP3.LUT R63, R63, 0x64006400, RZ, 0xfc, !PT ;  /* 0x640064003f3f7812 */ /* 0x000fe400078efcff */
[----:B------:R-:W-:Y:S02]  /*7bc0*/  LOP3.LUT R64, R64, 0x64006400, RZ, 0xfc, !PT ;  /* 0x6400640040407812 */ /* 0x000fe400078efcff */
[----:B------:R-:W-:Y:S02]  /*7bd0*/  LOP3.LUT R65, R65, 0x3f003f, RZ, 0xc0, !PT ;  /* 0x003f003f41417812 */ /* 0x000fe400078ec0ff */
        /* <DEDUP_REMOVED lines=8> */
[----:B------:R-:W-:Y:S02]  /*7c60*/  ISETP.NE.AND P0, PT, R48, 0x1, PT ;  /* 0x000000013000780c */ /* 0x000fe40003f05270 */
[--C-:B--2---:R-:W-:Y:S02]  /*7c70*/  SHF.R.U32.HI R36, RZ, 0x8, R28.reuse ;  /* 0x00000008ff247819 */ /* 0x104fe4000001161c */
[----:B------:R-:W-:Y:S02]  /*7c80*/  SHF.R.U32.HI R42, RZ, 0xa, R29 ;  /* 0x0000000aff2a7819 */ /* 0x000fe4000001161d */
[--C-:B------:R-:W-:Y:S02]  /*7c90*/  SHF.R.U32.HI R38, RZ, 0xa, R28.reuse ;  /* 0x0000000aff267819 */ /* 0x100fe4000001161c */
[----:B------:R-:W-:Y:S02]  /*7ca0*/  LOP3.LUT R53, R28, 0x3f003f, RZ, 0xc0, !PT ;  /* 0x003f003f1c357812 */ /* 0x000fe400078ec0ff */
[----:B------:R-:W-:-:S02]  /*7cb0*/  SHF.R.U32.HI R54, RZ, 0x6, R28 ;  /* 0x00000006ff367819 */ /* 0x000fc4000001161c */
[----:B------:R-:W-:Y:S02]  /*7cc0*/  LOP3.LUT R36, R25, 0x300030, R36, 0xf8, !PT ;  /* 0x0030003019247812 */ /* 0x000fe400078ef824 */
[----:B------:R-:W-:Y:S02]  /*7cd0*/  LOP3.LUT R42, R35, 0x300030, R42, 0xf8, !PT ;  /* 0x00300030232a7812 */ /* 0x000fe400078ef82a */
[--C-:B------:R-:W-:Y:S02]  /*7ce0*/  SHF.R.U32.HI R28, RZ, 0x8, R29.reuse ;  /* 0x00000008ff1c7819 */ /* 0x100fe4000001161d */
[----:B------:R-:W-:Y:S02]  /*7cf0*/  LOP3.LUT R47, R29, 0x3f003f, RZ, 0xc0, !PT ;  /* 0x003f003f1d2f7812 */ /* 0x000fe400078ec0ff */
[----:B------:R-:W-:Y:S02]  /*7d00*/  SHF.R.U32.HI R49, RZ, 0x6, R29 ;  /* 0x00000006ff317819 */ /* 0x000fe4000001161d */
[----:B------:R-:W-:-:S02]  /*7d10*/  SHF.R.U32.HI R52, RZ, 0x8, R30 ;  /* 0x00000008ff347819 */ /* 0x000fc4000001161e */
[----:B------:R-:W-:Y:S02]  /*7d20*/  LOP3.LUT R25, R50, 0xf000f, RZ, 0xc0, !PT ;  /* 0x000f000f32197812 */ /* 0x000fe400078ec0ff */
[----:B------:R-:W-:Y:S02]  /*7d30*/  LOP3.LUT R35, R62, 0x64006400, RZ, 0xfc, !PT ;  /* 0x640064003e237812 */ /* 0x000fe400078efcff */
[----:B------:R-:W-:Y:S02]  /*7d40*/  LOP3.LUT R29, R26, 0xf000f, RZ, 0xc0, !PT ;  /* 0x000f000f1a1d7812 */ /* 0x000fe400078ec0ff */
[----:B------:R-:W-:Y:S01]  /*7d50*/  LOP3.LUT R26, R51, 0xf000f, RZ, 0xc0, !PT ;  /* 0x000f000f331a7812 */ /* 0x000fe200078ec0ff */
[----:B------:R-:W-:Y:S01]  /*7d60*/  HADD2 R35, R35, -1056, -1056 ;  /* 0xe420e42023237430 */ /* 0x000fe20000000000 */
[----:B------:R-:W-:Y:S02]  /*7d70*/  SHF.R.U32.HI R55, RZ, 0xa, R30 ;  /* 0x0000000aff377819 */ /* 0x000fe4000001161e */
[----:B------:R-:W-:-:S02]  /*7d80*/  LOP3.LUT R44, R30, 0x3f003f, RZ, 0xc0, !PT ;  /* 0x003f003f1e2c7812 */ /* 0x000fc400078ec0ff */
[----:B------:R-:W-:Y:S02]  /*7d90*/  SHF.R.U32.HI R46, RZ, 0x6, R30 ;  /* 0x00000006ff2e7819 */ /* 0x000fe4000001161e */
[----:B------:R-:W-:Y:S01]  /*7da0*/  LOP3.LUT R51, R25, 0x300030, R52, 0xf8, !PT ;  /* 0x0030003019337812 */ /* 0x000fe200078ef834 */
[----:B------:R-:W-:Y:S01]  /*7db0*/  HADD2 R25, R24, -1056, -1056 ;  /* 0xe420e42018197430 */ /* 0x000fe20000000000 */
[----:B------:R-:W-:Y:S01]  /*7dc0*/  LOP3.LUT R43, R31, 0x3f003f, RZ, 0xc0, !PT ;  /* 0x003f003f1f2b7812 */ /* 0x000fe200078ec0ff */
[----:B------:R-:W-:Y:S01]  /*7dd0*/  HADD2 R24, R32, -1056, -1056 ;  /* 0xe420e42020187430 */ /* 0x000fe20000000000 */
[--C-:B------:R-:W-:Y:S01]  /*7de0*/  SHF.R.U32.HI R30, RZ, 0x8, R31.reuse ;  /* 0x00000008ff1e7819 */ /* 0x100fe2000001161f */
[----:B------:R-:W-:Y:S01]  /*7df0*/  HADD2 R32, R63, -1056, -1056 ;  /* 0xe420e4203f207430 */ /* 0x000fe20000000000 */
[--C-:B------:R-:W-:Y:S02]  /*7e00*/  SHF.R.U32.HI R68, RZ, 0xa, R31.reuse ;  /* 0x0000000aff447819 */ /* 0x100fe4000001161f */
[----:B------:R-:W-:-:S02]  /*7e10*/  SHF.R.U32.HI R45, RZ, 0x6, R31 ;  /* 0x00000006ff2d7819 */ /* 0x000fc4000001161f */
[----:B------:R-:W-:Y:S02]  /*7e20*/  LOP3.LUT R38, R29, 0x300030, R38, 0xf8, !PT ;  /* 0x003000301d267812 */ /* 0x000fe400078ef826 */
[----:B------:R-:W-:Y:S02]  /*7e30*/  LOP3.LUT R31, R40, 0xf000f, RZ, 0xc0, !PT ;  /* 0x000f000f281f7812 */ /* 0x000fe400078ec0ff */
[----:B------:R-:W-:Y:S02]  /*7e40*/  LOP3.LUT R29, R66, 0xf000f, RZ, 0xc0, !PT ;  /* 0x000f000f421d7812 */ /* 0x000fe400078ec0ff */
[----:B------:R-:W-:Y:S01]  /*7e50*/  LOP3.LUT R40, R31, 0x300030, R28, 0xf8, !PT ;  /* 0x003000301f287812 */ /* 0x000fe200078ef81c */
[-C--:B0-----:R-:W-:Y:S01]  /*7e60*/  HFMA2 R28, R25, R20.reuse, RZ ;  /* 0x00000014191c7231 */ /* 0x081fe200000000ff */
[----:B------:R-:W-:Y:S02]  /*7e70*/  LOP3.LUT R55, R26, 0x300030, R55, 0xf8, !PT ;  /* 0x003000301a377812 */ /* 0x000fe400078ef837 */
[----:B------:R-:W-:Y:S01]  /*7e80*/  LOP3.LUT R52, R29, 0x300030, R30, 0xf8, !PT ;  /* 0x003000301d347812 */ /* 0x000fe200078ef81e */
[-C--:B------:R-:W-:Y:S01]  /*7e90*/  HFMA2 R30, R35, R20.reuse, RZ ;  /* 0x00000014231e7231 */ /* 0x080fe200000000ff */
[----:B------:R-:W-:Y:S01]  /*7ea0*/  LOP3.LUT R26, R33, 0x64006400, RZ, 0xfc, !PT ;  /* 0x64006400211a7812 */ /* 0x000fe200078efcff */
[----:B------:R-:W-:Y:S01]  /*7eb0*/  HFMA2 R29, R37, R20, RZ.H0_H0 ;  /* 0x00000014251d7231 */ /* 0x000fe200000400ff */
[----:B------:R-:W-:Y:S01]  /*7ec0*/  LOP3.LUT R50, R67, 0x300030, R68, 0xf8, !PT ;  /* 0x0030003043327812 */ /* 0x000fe200078ef844 */
[----:B------:R-:W-:-:S02]  /*7ed0*/  HADD2 R33, R64, -1056, -1056 ;  /* 0xe420e42040217430 */ /* 0x000fc40000000000 */
[-C--:B------:R-:W-:Y:S02]  /*7ee0*/  HFMA2 R64, R24, R21.reuse, R28 ;  /* 0x0000001518407231 */ /* 0x080fe4000000001c */
[----:B------:R-:W-:Y:S01]  /*7ef0*/  HADD2 R26, R26, -1056, -1056 ;  /* 0xe420e4201a1a7430 */ /* 0x000fe20000000000 */
[----:B------:R-:W-:Y:S01]  /*7f00*/  LOP3.LUT R62, R39, 0x64006400, RZ, 0xfc, !PT ;  /* 0x64006400273e7812 */ /* 0x000fe200078efcff */
[-C--:B------:R-:W-:Y:S02]  /*7f10*/  HFMA2 R66, R32, R21.reuse, R30 ;  /* 0x0000001520427231 */ /* 0x080fe4000000001e */
[----:B------:R-:W-:Y:S01]  /*7f20*/  HFMA2 R20, R33, R20, RZ.H0_H0 ;  /* 0x0000001421147231 */ /* 0x000fe200000400ff */
[----:B------:R-:W-:Y:S01]  /*7f30*/  LOP3.LUT R63, R41, 0x3f003f, RZ, 0xc0, !PT ;  /* 0x003f003f293f7812 */ /* 0x000fe200078ec0ff */
[-C--:B------:R-:W-:Y:S01]  /*7f40*/  HFMA2 R65, R26, R21.reuse, R29 ;  /* 0x000000151a417231 */ /* 0x080fe2000000001d */
[----:B------:R-:W-:Y:S01]  /*7f50*/  LOP3.LUT R53, R53, 0x64006400, RZ, 0xfc, !PT ;  /* 0x6400640035357812 */ /* 0x000fe200078efcff */
[----:B------:R-:W0:Y:S01]  /*7f60*/  LDS.128 R28, [UR4+0x10] ;  /* 0x00001004ff1c7984 */ /* 0x000e220008000c00 */
        /* <DEDUP_REMOVED lines=9> */
[-C--:B------:R-:W-:Y:S01]  /*8000*/  HFMA2 R64, R39, R22.reuse, R64 ;  /* 0x0000001627407231 */ /* 0x080fe20000000040 */
[----:B------:R-:W-:Y:S01]  /*8010*/  LOP3.LUT R62, R63, 0x64006400, RZ, 0xfc, !PT ;  /* 0x640064003f3e7812 */ /* 0x000fe200078efcff */
[----:B------:R-:W-:Y:S02]  /*8020*/  HADD2 R56, R56, -1056, -1056 ;  /* 0xe420e42038387430 */ /* 0x000fe40000000000 */
[-C--:B------:R-:W-:Y:S02]  /*8030*/  HFMA2 R66, R57, R22.reuse, R66 ;  /* 0x0000001639427231 */ /* 0x080fe40000000042 */
[----:B------:R-:W-:Y:S01]  /*8040*/  HADD2 R60, R60, -1056, -1056 ;  /* 0xe420e4203c3c7430 */ /* 0x000fe20000000000 */
[----:B------:R-:W-:Y:S01]  /*8050*/  LOP3.LUT R47, R47, 0x64006400, RZ, 0xfc, !PT ;  /* 0x640064002f2f7812 */ /* 0x000fe200078efcff */
[-C--:B------:R-:W-:Y:S01]  /*8060*/  HFMA2 R65, R41, R22.reuse, R65 ;  /* 0x0000001629417231 */ /* 0x080fe20000000041 */
[----:B------:R-:W-:Y:S01]  /*8070*/  LOP3.LUT R54, R54, 0x3f003f, RZ, 0xc0, !PT ;  /* 0x003f003f36367812 */ /* 0x000fe200078ec0ff */
[----:B------:R-:W-:-:S02]  /*8080*/  HFMA2 R67, R59, R22, R67 ;  /* 0x000000163b437231 */ /* 0x000fc40000000043 */
[-C--:B------:R-:W-:Y:S02]  /*8090*/  HFMA2 R64, R56, R23.reuse, R64 ;  /* 0x0000001738407231 */ /* 0x080fe40000000040 */
[----:B------:R-:W-:Y:S01]  /*80a0*/  HADD2 R58, R20, -1056, -1056 ;  /* 0xe420e420143a7430 */ /* 0x000fe20000000000 */
[----:B------:R-:W-:Y:S01]  /*80b0*/  LOP3.LUT R20, R44, 0x64006400, RZ, 0xfc, !PT ;  /* 0x640064002c147812 */ /* 0x000fe200078efcff */
[----:B------:R-:W-:Y:S01]  /*80c0*/  HADD2 R62, R62, -1056, -1056 ;  /* 0xe420e4203e3e7430 */ /* 0x000fe20000000000 */
[----:B------:R-:W-:Y:S01]  /*80d0*/  LOP3.LUT R22, R43, 0x64006400, RZ, 0xfc, !PT ;  /* 0x640064002b167812 */ /* 0x000fe200078efcff */
        /* <DEDUP_REMOVED lines=14> */
[----:B------:R-:W-:Y:S01]  /*81c0*/  LOP3.LUT R36, R36, 0x64006400, RZ, 0xfc, !PT ;  /* 0x6400640024247812 */ /* 0x000fe200078efcff */
[-C--:B0-----:R-:W-:Y:S01]  /*81d0*/  HFMA2 R22, R43, R28.reuse, R64 ;  /* 0x0000001c2b167231 */ /* 0x081fe20000000040 */
[----:B------:R-:W-:Y:S01]  /*81e0*/  LOP3.LUT R20, R51, 0x64006400, RZ, 0xfc, !PT ;  /* 0x6400640033147812 */ /* 0x000fe200078efcff */
[----:B------:R-:W-:Y:S02]  /*81f0*/  HFMA2 R66, R47, R28, R66 ;  /* 0x0000001c2f427231 */ /* 0x000fe40000000042 */
[----:B------:R-:W-:Y:S01]  /*8200*/  HADD2 R54, R21, -1056, -1056 ;  /* 0xe420e42015367430 */ /* 0x000fe20000000000 */
[----:B------:R-:W-:Y:S01]  /*8210*/  LOP3.LUT R21, R55, 0x64006400, RZ, 0xfc, !PT ;  /* 0x6400640037157812 */ /* 0x000fe200078efcff */
[----:B------:R-:W-:Y:S01]  /*8220*/  HADD2 R51, R36, -1056, -1056 ;  /* 0xe420e42024337430 */ /* 0x000fe20000000000 */
[----:B------:R-:W-:Y:S01]  /*8230*/  LOP3.LUT R38, R38, 0x64006400, RZ, 0xfc, !PT ;  /* 0x6400640026267812 */ /* 0x000fe200078efcff */
[----:B------:R-:W-:-:S02]  /*8240*/  HADD2 R55, R20, -1056, -1056 ;  /* 0xe420e42014377430 */ /* 0x000fc40000000000 */
[-C--:B------:R-:W-:Y:S01]  /*8250*/  HFMA2 R22, R44, R29.reuse, R22 ;  /* 0x0000001d2c167231 */ /* 0x080fe20000000016 */
[----:B------:R-:W-:Y:S01]  /*8260*/  LOP3.LUT R40, R40, 0x64006400, RZ, 0xfc, !PT ;  /* 0x6400640028287812 */ /* 0x000fe200078efcff */
[----:B------:R-:W-:Y:S01]  /*8270*/  HFMA2 R66, R54, R29, R66 ;  /* 0x0000001d36427231 */ /* 0x000fe20000000042 */
[----:B------:R-:W-:Y:S01]  /*8280*/  LOP3.LUT R23, R23, 0x64006400, RZ, 0xfc, !PT ;  /* 0x6400640017177812 */ /* 0x000fe200078efcff */
[----:B------:R-:W-:Y:S01]  /*8290*/  HFMA2 R65, R45, R28, R65 ;  /* 0x0000001c2d417231 */ /* 0x000fe20000000041 */
[----:B------:R-:W-:Y:S01]  /*82a0*/  LOP3.LUT R52, R52, 0x64006400, RZ, 0xfc, !PT ;  /* 0x6400640034347812 */ /* 0x000fe200078efcff */
[----:B------:R-:W-:Y:S01]  /*82b0*/  HADD2 R46, R46, -1056, -1056 ;  /* 0xe420e4202e2e7430 */ /* 0x000fe20000000000 */
[----:B------:R-:W-:Y:S01]  /*82c0*/  LOP3.LUT R42, R42, 0x64006400, RZ, 0xfc, !PT ;  /* 0x640064002a2a7812 */ /* 0x000fe200078efcff */
[----:B------:R-:W-:Y:S02]  /*82d0*/  HFMA2 R22, R51, R30, R22 ;  /* 0x0000001e33167231 */ /* 0x000fe40000000016 */
[----:B------:R-:W-:-:S02]  /*82e0*/  HADD2 R36, R38, -1056, -1056 ;  /* 0xe420e42026247430 */ /* 0x000fc40000000000 */
[----:B------:R-:W-:Y:S02]  /*82f0*/  HFMA2 R20, R55, R30, R66 ;  /* 0x0000001e37147231 */ /* 0x000fe40000000042 */
[----:B------:R-:W-:Y:S01]  /*8300*/  HADD2 R53, R40, -1056, -1056 ;  /* 0xe420e42028357430 */ /* 0x000fe20000000000 */
[----:B------:R-:W-:Y:S01]  /*8310*/  LOP3.LUT R50, R50, 0x64006400, RZ, 0xfc, !PT ;  /* 0x6400640032327812 */ /* 0x000fe200078efcff */
[----:B------:R-:W-:Y:S02]  /*8320*/  HFMA2 R67, R49, R28, R67 ;  /* 0x0000001c31437231 */ /* 0x000fe40000000043 */
[----:B------:R-:W-:Y:S02]  /*8330*/  HADD2 R64, R23, -1056, -1056 ;  /* 0xe420e42017407430 */ /* 0x000fe40000000000 */
[----:B------:R-:W-:Y:S02]  /*8340*/  HFMA2 R22, R36, R31, R22 ;  /* 0x0000001f24167231 */ /* 0x000fe40000000016 */
[----:B------:R-:W-:-:S02]  /*8350*/  HADD2 R40, R21, -1056, -1056 ;  /* 0xe420e42015287430 */ /* 0x000fc40000000000 */
[-C--:B------:R-:W-:Y:S02]  /*8360*/  HFMA2 R65, R46, R29.reuse, R65 ;  /* 0x0000001d2e417231 */ /* 0x080fe40000000041 */
[----:B------:R-:W-:Y:S02]  /*8370*/  HFMA2 R67, R64, R29, R67 ;  /* 0x0000001d40437231 */ /* 0x000fe40000000043 */
[----:B------:R-:W-:Y:S02]  /*8380*/  HADD2 R61, R52, -1056, -1056 ;  /* 0xe420e420343d7430 */ /* 0x000fe40000000000 */
[----:B------:R-:W-:Y:S02]  /*8390*/  HFMA2 R20, R40, R31, R20 ;  /* 0x0000001f28147231 */ /* 0x000fe40000000014 */
[----:B------:R-:W-:Y:S02]  /*83a0*/  HFMA2 R65, R53, R30, R65 ;  /* 0x0000001e35417231 */ /* 0x000fe40000000041 */
[----:B------:R-:W-:-:S02]  /*83b0*/  HADD2 R38, R42, -1056, -1056 ;  /* 0xe420e4202a267430 */ /* 0x000fc40000000000 */
[----:B------:R-:W-:Y:S02]  /*83c0*/  HFMA2 R67, R61, R30, R67 ;  /* 0x0000001e3d437231 */ /* 0x000fe40000000043 */
[----:B------:R-:W-:Y:S02]  /*83d0*/  HADD2 R42, R50, -1056, -1056 ;  /* 0xe420e420322a7430 */ /* 0x000fe40000000000 */
        /* <DEDUP_REMOVED lines=28> */
[-C--:B-1----:R-:W-:Y:S02]  /*85a0*/  HFMA2 R20, R49, R28.reuse, R20 ;  /* 0x0000001c31147231 */ /* 0x082fe40000000014 */
[-C--:B------:R-:W-:Y:S02]  /*85b0*/  HFMA2 R50, R56, R23.reuse, R50 ;  /* 0x0000001738327231 */ /* 0x080fe40000000032 */
[----:B------:R-:W-:Y:S02]  /*85c0*/  HFMA2 R63, R60, R23, R63 ;  /* 0x000000173c3f7231 */ /* 0x000fe4000000003f */
[----:B------:R-:W-:-:S04]  /*85d0*/  HFMA2 R23, R45, R28, R52 ;  /* 0x0000001c2d177231 */ /* 0x000fc80000000034 */
        /* <DEDUP_REMOVED lines=83> */
[----:B-1----:R-:W-:-:S04]  /*8b10*/  HFMA2 R32, R49, R28, R20 ;  /* 0x0000001c31207231 */ /* 0x002fc80000000014 */
[----:B------:R-:W-:Y:S02]  /*8b20*/  HFMA2 R32, R64, R29, R32 ;  /* 0x0000001d40207231 */ /* 0x000fe40000000020 */
[-C--:B------:R-:W-:Y:S02]  /*8b30*/  HFMA2 R25, R56, R23.reuse, R25 ;  /* 0x0000001738197231 */ /* 0x080fe40000000019 */
[----:B------:R-:W-:Y:S02]  /*8b40*/  HFMA2 R35, R60, R23, R35 ;  /* 0x000000173c237231 */ /* 0x000fe40000000023 */
[----:B------:R-:W-:Y:S02]  /*8b50*/  HFMA2 R23, R45, R28, R37 ;  /* 0x0000001c2d177231 */ /* 0x000fe40000000025 */
[----:B------:R-:W-:Y:S02]  /*8b60*/  HFMA2 R21, R61, R30, R32 ;  /* 0x0000001e3d157231 */ /* 0x000fe40000000020 */
[----:B------:R-:W-:-:S02]  /*8b70*/  HFMA2 R23, R46, R29, R23 ;  /* 0x0000001d2e177231 */ /* 0x000fc40000000017 */
[-C--:B------:R-:W-:Y:S02]  /*8b80*/  HFMA2 R22, R43, R28.reuse, R25 ;  /* 0x0000001c2b167231 */ /* 0x080fe40000000019 */
[-C--:B------:R-:W-:Y:S02]  /*8b90*/  HFMA2 R21, R42, R31.reuse, R21 ;  /* 0x0000001f2a157231 */ /* 0x080fe40000000015 */
[----:B------:R-:W-:Y:S02]  /*8ba0*/  HFMA2 R35, R47, R28, R35 ;  /* 0x0000001c2f237231 */ /* 0x000fe40000000023 */
[----:B------:R-:W-:Y:S02]  /*8bb0*/  HFMA2 R23, R53, R30, R23 ;  /* 0x0000001e35177231 */ /* 0x000fe40000000017 */
[----:B------:R-:W-:Y:S02]  /*8bc0*/  HADD2 R21, R21.H0_H0, R21.H1_H1 ;  /* 0x3000001515157230 */ /* 0x000fe40000000800 */
[----:B------:R-:W-:-:S02]  /*8bd0*/  HFMA2 R23, R38, R31, R23 ;  /* 0x0000001f26177231 */ /* 0x000fc40000000017 */
[-C--:B------:R-:W-:Y:S02]  /*8be0*/  HFMA2 R22, R44, R29.reuse, R22 ;  /* 0x0000001d2c167231 */ /* 0x080fe40000000016 */
[----:B------:R-:W-:Y:S02]  /*8bf0*/  HFMA2 R35, R54, R29, R35 ;  /* 0x0000001d36237231 */ /* 0x000fe40000000023 */
[----:B------:R-:W-:Y:S02]  /*8c00*/  HADD2 R23, R23.H0_H0, R23.H1_H1 ;  /* 0x3000001717177230 */ /* 0x000fe40000000800 */
        /* <DEDUP_REMOVED lines=9> */
[----:B------:R-:W-:-:S07]  /*8ca0*/  HFMA2 R5, R20, R97, R5 ;  /* 0x0000006114057231 */ /* 0x000fce0000000005 */
.L_x_379:
[----:B-----5:R-:W-:-:S04]  /*8cb0*/  IMAD.WIDE R32, R27, 0x4, R18 ;  /* 0x000000041b207825 */ /* 0x020fc800078e0212 */
[C---:B------:R-:W-:Y:S02]  /*8cc0*/  IMAD.WIDE R24, R27.reuse, 0x4, R32 ;  /* 0x000000041b187825 */ /* 0x040fe400078e0220 */
[----:B------:R-:W5:Y:S04]  /*8cd0*/  LDG.E.128.CONSTANT R32, desc[UR10][R32.64] ;  /* 0x0000000a20207981 */ /* 0x000f68000c1e9d00 */
[----:B------:R0:W5:Y:S01]  /*8ce0*/  LDG.E.128.CONSTANT R20, desc[UR10][R24.64] ;  /* 0x0000000a18147981 */ /* 0x000162000c1e9d00 */
[----:B------:R-:W-:Y:S01]  /*8cf0*/  IMAD.WIDE R18, R27, 0x4, R24 ;  /* 0x000000041b127825 */ /* 0x000fe200078e0218 */
        /* <DEDUP_REMOVED lines=17> */
[----:B------:R-:W1:Y:S01]  /*8e10*/  LDS.128 R20, [UR4+0x20] ;  /* 0x00002004ff147984 */ /* 0x000e620008000c00 */
[----:B0-----:R-:W-:Y:S02]  /*8e20*/  SHF.R.U32.HI R25, RZ, 0xc, R32 ;  /* 0x0000000cff197819 */ /* 0x001fe40000011620 */
        /* <DEDUP_REMOVED lines=60> */
[-C--:B-1----:R-:W-:Y:S01]  /*91f0*/  HFMA2 R28, R25, R20.reuse, RZ ;  /* 0x00000014191c7231 */ /* 0x082fe200000000ff */
        /* <DEDUP_REMOVED lines=228> */
.L_x_380:
        /* <DEDUP_REMOVED lines=8> */
.L_x_378:
        /* <DEDUP_REMOVED lines=9> */
.L_x_384:
[----:B------:R-:W0:Y:S01]  /*a150*/  LDC.64 R26, c[0x0][0x3a8] ;  /* 0x0000ea00ff1a7b82 */ /* 0x000e220000000a00 */
[----:B------:R-:W-:-:S13]  /*a160*/  ISETP.NE.AND P0, PT, R13, R4, PT ;  /* 0x000000040d00720c */ /* 0x000fda0003f05270 */
[----:B------:R-:W-:Y:S01]  /*a170*/  @!P0 LEA R18, R14, R1, 0x3 ;  /* 0x000000010e128211 */ /* 0x000fe200078e18ff */
[----:B------:R-:W2:Y:S05]  /*a180*/  @!P0 LDG.E.U16.CONSTANT R16, desc[UR10][R2.64] ;  /* 0x0000000a02108981 */ /* 0x000eaa000c1e9500 */
[----:B------:R-:W3:Y:S01]  /*a190*/  @!P0 LDL.64 R18, [R18+0x8] ;  /* 0x0000080012128983 */ /* 0x000ee20000100a00 */
[----:B0----5:R-:W-:-:S03]  /*a1a0*/  IMAD.WIDE R32, R27, 0x4, R36 ;  /* 0x000000041b207825 */ /* 0x021fc600078e0224 */
[----:B------:R-:W5:Y:S01]  /*a1b0*/  LDG.E.128.CONSTANT R36, desc[UR10][R36.64] ;  /* 0x0000000a24247981 */ /* 0x000f62000c1e9d00 */
[----:B------:R-:W-:-:S03]  /*a1c0*/  IMAD.WIDE R28, R27, 0x4, R32 ;  /* 0x000000041b1c7825 */ /* 0x000fc600078e0220 */
[----:B------:R-:W5:Y:S01]  /*a1d0*/  LDG.E.128.CONSTANT R32, desc[UR10][R32.64] ;  /* 0x0000000a20207981 */ /* 0x000f62000c1e9d00 */
[----:B------:R-:W-:-:S03]  /*a1e0*/  IMAD.WIDE R100, R27, 0x4, R28 ;  /* 0x000000041b647825 */ /* 0x000fc600078e021c */
[----:B------:R-:W5:Y:S01]  /*a1f0*/  LDG.E.128.CONSTANT R28, desc[UR10][R28.64] ;  /* 0x0000000a1c1c7981 */ /* 0x000f62000c1e9d00 */
        /* <DEDUP_REMOVED lines=14> */
[--C-:B-----5:R-:W-:Y:S02]  /*a2e0*/  SHF.R.U32.HI R40, RZ, 0xf, R36.reuse ;  /* 0x0000000fff287819 */ /* 0x120fe40000011624 */
[C---:B------:R-:W-:Y:S02]  /*a2f0*/  LOP3.LUT R55, R36.reuse, 0x1f001f, RZ, 0xc0, !PT ;  /* 0x001f001f24377812 */ /* 0x040fe400078ec0ff */
[----:B------:R-:W-:Y:S02]  /*a300*/  LOP3.LUT R25, R36, 0x3e003e0, RZ, 0xc0, !PT ;  /* 0x03e003e024197812 */ /* 0x000fe400078ec0ff */
[----:B------:R-:W-:Y:S02]  /*a310*/  SHF.R.U32.HI R49, RZ, 0xa, R36 ;  /* 0x0000000aff317819 */ /* 0x000fe40000011624 */
[----:B------:R-:W-:Y:S02]  /*a320*/  SHF.R.U32.HI R36, RZ, 0xf, R37 ;  /* 0x0000000fff247819 */ /* 0x000fe40000011625 */
[----:B------:R-:W-:-:S02]  /*a330*/  SHF.R.U32.HI R42, RZ, 0xf, R38 ;  /* 0x0000000fff2a7819 */ /* 0x000fc40000011626 */
[C---:B------:R-:W-:Y:S02]  /*a340*/  LOP3.LUT R61, R39.reuse, 0x1f001f, RZ, 0xc0, !PT ;  /* 0x001f001f273d7812 */ /* 0x040fe400078ec0ff */
[----:B------:R-:W-:Y:S02]  /*a350*/  LOP3.LUT R26, R39, 0x3e003e0, RZ, 0xc0, !PT ;  /* 0x03e003e0271a7812 */ /* 0x000fe400078ec0ff */
[--C-:B------:R-:W-:Y:S02]  /*a360*/  SHF.R.U32.HI R45, RZ, 0xf, R39.reuse ;  /* 0x0000000fff2d7819 */ /* 0x100fe40000011627 */
[----:B------:R-:W-:Y:S02]  /*a370*/  SHF.R.U32.HI R52, RZ, 0xa, R39 ;  /* 0x0000000aff347819 */ /* 0x000fe40000011627 */
[----:B------:R-:W-:Y:S02]  /*a380*/  SHF.R.U32.HI R39, RZ, 0xe, R33 ;  /* 0x0000000eff277819 */ /* 0x000fe40000011621 */
[----:B------:R-:W-:-:S02]  /*a390*/  LOP3.LUT R36, R36, 0x10001, RZ, 0xc0, !PT ;  /* 0x0001000124247812 */ /* 0x000fc400078ec0ff */
[----:B------:R-:W-:Y:S02]  /*a3a0*/  SHF.R.U32.HI R43, RZ, 0xe, R34 ;  /* 0x0000000eff2b7819 */ /* 0x000fe40000011622 */
[----:B------:R-:W-:Y:S02]  /*a3b0*/  LOP3.LUT R42, R42, 0x10001, RZ, 0xc0, !PT ;  /* 0x000100012a2a7812 */ /* 0x000fe400078ec0ff */
[C---:B------:R-:W-:Y:S02]  /*a3c0*/  LOP3.LUT R57, R37.reuse, 0x1f001f, RZ, 0xc0, !PT ;  /* 0x001f001f25397812 */ /* 0x040fe400078ec0ff */
[----:B------:R-:W-:Y:S02]  /*a3d0*/  LOP3.LUT R24, R37, 0x3e003e0, RZ, 0xc0, !PT ;  /* 0x03e003e025187812 */ /* 0x000fe400078ec0ff */
[----:B------:R-:W-:Y:S02]  /*a3e0*/  SHF.R.U32.HI R50, RZ, 0xa, R37 ;  /* 0x0000000aff327819 */ /* 0x000fe40000011625 */
[----:B------:R-:W-:-:S02]  /*a3f0*/  LOP3.LUT R59, R38, 0x1f001f, RZ, 0xc0, !PT ;  /* 0x001f001f263b7812 */ /* 0x000fc400078ec0ff */
[----:B------:R-:W-:Y:S02]  /*a400*/  LOP3.LUT R15, R38, 0x3e003e0, RZ, 0xc0, !PT ;  /* 0x03e003e0260f7812 */ /* 0x000fe400078ec0ff */
[----:B------:R-:W-:Y:S02]  /*a410*/  SHF.R.U32.HI R51, RZ, 0xa, R38 ;  /* 0x0000000aff337819 */ /* 0x000fe40000011626 */
[----:B------:R-:W-:Y:S02]  /*a420*/  SHF.R.U32.HI R37, RZ, 0xe, R32 ;  /* 0x0000000eff257819 */ /* 0x000fe40000011620 */
[C---:B------:R-:W-:Y:S02]  /*a430*/  LOP3.LUT R56, R34.reuse, 0x1f001f, RZ, 0xc0, !PT ;  /* 0x001f001f22387812 */ /* 0x040fe400078ec0ff */
[----:B------:R-:W-:Y:S02]  /*a440*/  LOP3.LUT R62, R34, 0x3e003e0, RZ, 0xc0, !PT ;  /* 0x03e003e0223e7812 */ /* 0x000fe400078ec0ff */
[----:B------:R-:W-:-:S02]  /*a450*/  SHF.R.U32.HI R66, RZ, 0xa, R34 ;  /* 0x0000000aff427819 */ /* 0x000fc40000011622 */
[----:B------:R-:W-:Y:S02]  /*a460*/  SHF.R.U32.HI R38, RZ, 0xd, R30 ;  /* 0x0000000dff267819 */ /* 0x000fe4000001161e */
[----:B------:R-:W-:Y:S02]  /*a470*/  LOP3.LUT R39, R36, 0x20002, R39, 0xf8, !PT ;  /* 0x0002000224277812 */ /* 0x000fe400078ef827 */
[----:B------:R-:W-:Y:S02]  /*a480*/  SHF.R.U32.HI R34, RZ, 0xd, R29 ;  /* 0x0000000dff227819 */ /* 0x000fe4000001161d */
[----:B------:R-:W-:Y:S02]  /*a490*/  LOP3.LUT R40, R40, 0x10001, RZ, 0xc0, !PT ;  /* 0x0001000128287812 */ /* 0x000fe400078ec0ff */
[----:B------:R-:W-:Y:S02]  /*a4a0*/  LOP3.LUT R43, R42, 0x20002, R43, 0xf8, !PT ;  /* 0x000200022a2b7812 */ /* 0x000fe400078ef82b */
[----:B------:R-:W-:-:S02]  /*a4b0*/  LOP3.LUT R40, R40, 0x20002, R37, 0xf8, !PT ;  /* 0x0002000228287812 */ /* 0x000fc400078ef825 */
[----:B------:R-:W-:Y:S02]  /*a4c0*/  LOP3.LUT R34, R39, 0x40004, R34, 0xf8, !PT ;  /* 0x0004000427227812 */ /* 0x000fe400078ef822 */
[----:B------:R-:W-:Y:S02]  /*a4d0*/  LOP3.LUT R43, R43, 0x40004, R38, 0xf8, !PT ;  /* 0x000400042b2b7812 */ /* 0x000fe400078ef826 */
[----:B------:R-:W0:Y:S01]  /*a4e0*/  LDS.128 R36, [UR4+-0x100] ;  /* 0xffff0004ff247984 */ /* 0x000e220008000c00 */
[----:B------:R-:W-:Y:S02]  /*a4f0*/  SHF.R.U32.HI R46, RZ, 0xe, R35 ;  /* 0x0000000eff2e7819 */ /* 0x000fe40000011623 */
[----:B------:R-:W-:Y:S02]  /*a500*/  LOP3.LUT R45, R45, 0x10001, RZ, 0xc0, !PT ;  /* 0x000100012d2d7812 */ /* 0x000fe400078ec0ff */
[C---:B------:R-:W-:Y:S02]  /*a510*/  LOP3.LUT R54, R33.reuse, 0x1f001f, RZ, 0xc0, !PT ;  /* 0x001f001f21367812 */ /* 0x040fe400078ec0ff */
[----:B------:R-:W-:-:S02]  /*a520*/  LOP3.LUT R60, R33, 0x3e003e0, RZ, 0xc0, !PT ;  /* 0x03e003e0213c7812 */ /* 0x000fc400078ec0ff */
[----:B------:R-:W-:Y:S02]  /*a530*/  SHF.R.U32.HI R65, RZ, 0xa, R33 ;  /* 0x0000000aff417819 */ /* 0x000fe40000011621 */
[----:B------:R-:W-:Y:S02]  /*a540*/  SHF.R.U32.HI R33, RZ, 0xd, R28 ;  /* 0x0000000dff217819 */ /* 0x000fe4000001161c */
[----:B------:R-:W-:Y:S02]  /*a550*/  SHF.R.U32.HI R47, RZ, 0xd, R31 ;  /* 0x0000000dff2f7819 */ /* 0x000fe4000001161f */
[----:B------:R-:W-:Y:S02]  /*a560*/  LOP3.LUT R46, R45, 0x20002, R46, 0xf8, !PT ;  /* 0x000200022d2e7812 */ /* 0x000fe400078ef82e */
[C---:B------:R-:W-:Y:S02]  /*a570*/  LOP3.LUT R53, R32.reuse, 0x1f001f, RZ, 0xc0, !PT ;  /* 0x001f001f20357812 */ /* 0x040fe400078ec0ff */
[----:B------:R-:W-:-:S02]  /*a580*/  LOP3.LUT R58, R32, 0x3e003e0, RZ, 0xc0, !PT ;  /* 0x03e003e0203a7812 */ /* 0x000fc400078ec0ff */
[----:B------:R-:W-:Y:S01]  /*a590*/  SHF.R.U32.HI R63, RZ, 0xa, R32 ;  /* 0x0000000aff3f7819 */ /* 0x000fe20000011620 */
[----:B------:R-:W-:Y:S01]  /*a5a0*/  HFMA2 R32, -RZ, RZ, 0, 0.03125 ;  /* 0x00002800ff207431 */ /* 0x000fe200000001ff */
[C---:B------:R-:W-:Y:S02]  /*a5b0*/  LOP3.LUT R71, R35.reuse, 0x1f001f, RZ, 0xc0, !PT ;  /* 0x001f001f23477812 */ /* 0x040fe400078ec0ff */
[----:B------:R-:W-:Y:S02]  /*a5c0*/  LOP3.LUT R64, R35, 0x3e003e0, RZ, 0xc0, !PT ;  /* 0x03e003e023407812 */ /* 0x000fe400078ec0ff */
[----:B------:R-:W-:Y:S02]  /*a5d0*/  SHF.R.U32.HI R67, RZ, 0xa, R35 ;  /* 0x0000000aff437819 */ /* 0x000fe40000011623 */
[C---:B------:R-:W-:Y:S02]  /*a5e0*/  LOP3.LUT R68, R28.reuse, 0x1f001f, RZ, 0xc0, !PT ;  /* 0x001f001f1c447812 */ /* 0x040fe400078ec0ff */
[----:B------:R-:W-:-:S02]  /*a5f0*/  LOP3.LUT R89, R28, 0x3e003e0, RZ, 0xc0, !PT ;  /* 0x03e003e01c597812 */ /* 0x000fc400078ec0ff */
[----:B------:R-:W-:Y:S02]  /*a600*/  SHF.R.U32.HI R73, RZ, 0xa, R28 ;  /* 0x0000000aff497819 */ /* 0x000fe4000001161c */
[----:B------:R-:W-:Y:S02]  /*a610*/  SHF.R.U32.HI R44, RZ, 0xc, R22 ;  /* 0x0000000cff2c7819 */ /* 0x000fe40000011616 */
[C---:B------:R-:W-:Y:S02]  /*a620*/  LOP3.LUT R69, R29.reuse, 0x1f001f, RZ, 0xc0, !PT ;  /* 0x001f001f1d457812 */ /* 0x040fe400078ec0ff */
[----:B------:R-:W-:Y:S02]  /*a630*/  LOP3.LUT R28, R29, 0x3e003e0, RZ, 0xc0, !PT ;  /* 0x03e003e01d1c7812 */ /* 0x000fe400078ec0ff */
[----:B------:R-:W-:Y:S02]  /*a640*/  SHF.R.U32.HI R74, RZ, 0xa, R29 ;  /* 0x0000000aff4a7819 */ /* 0x000fe4000001161d */
[----:B------:R-:W-:-:S02]  /*a650*/  SHF.R.U32.HI R35, RZ, 0xc, R20 ;  /* 0x0000000cff237819 */ /* 0x000fc40000011614 */
[----:B------:R-:W-:Y:S02]  /*a660*/  SHF.R.U32.HI R85, RZ, 0xc, R23 ;  /* 0x0000000cff557819 */ /* 0x000fe40000011617 */
[----:B------:R-:W-:Y:S02]  /*a670*/  LOP3.LUT R40, R40, 0x40004, R33, 0xf8, !PT ;  /* 0x0004000428287812 */ /* 0x000fe400078ef821 */
[----:B------:R-:W-:Y:S02]  /*a680*/  LOP3.LUT R46, R46, 0x40004, R47, 0xf8, !PT ;  /* 0x000400042e2e7812 */ /* 0x000fe400078ef82f */
        /* <DEDUP_REMOVED lines=9> */
[----:B------:R-:W-:Y:S02]  /*a720*/  LOP3.LUT R42, R43, 0x80008, R44, 0xf8, !PT ;  /* 0x000800082b2a7812 */ /* 0x000fe400078ef82c */
[----:B------:R-:W-:Y:S02]  /*a730*/  LOP3.LUT R20, R21, 0x3e003e0, RZ, 0xc0, !PT ;  /* 0x03e003e015147812 */ /* 0x000fe400078ec0ff */
[----:B------:R-:W-:Y:S02]  /*a740*/  LOP3.LUT R35, R40, 0x80008, R35, 0xf8, !PT ;  /* 0x0008000828237812 */ /* 0x000fe400078ef823 */
[----:B------:R-:W-:Y:S02]  /*a750*/  LOP3.LUT R43, R46, 0x80008, R85, 0xf8, !PT ;  /* 0x000800082e2b7812 */ /* 0x000fe400078ef855 */
[----:B------:R-:W-:Y:S02]  /*a760*/  LOP3.LUT R89, R89, 0x64006400, RZ, 0xfc, !PT ;  /* 0x6400640059597812 */ /* 0x000fe400078efcff */
[----:B------:R-:W-:-:S02]  /*a770*/  SHF.R.U32.HI R41, RZ, 0xc, R21 ;  /* 0x0000000cff297819 */ /* 0x000fc40000011615 */
[----:B------:R-:W-:Y:S02]  /*a780*/  LOP3.LUT R78, R21, 0x1f001f, RZ, 0xc0, !PT ;  /* 0x001f001f154e7812 */ /* 0x000fe400078ec0ff */
[----:B------:R-:W-:Y:S02]  /*a790*/  SHF.R.U32.HI R82, RZ, 0xa, R21 ;  /* 0x0000000aff527819 */ /* 0x000fe40000011615 */
[----:B------:R-:W-:Y:S02]  /*a7a0*/  LOP3.LUT R93, R28, 0x64006400, RZ, 0xfc, !PT ;  /* 0x640064001c5d7812 */ /* 0x000fe400078efcff */
[----:B------:R-:W-:Y:S01]  /*a7b0*/  LOP3.LUT R113, R30, 0x64006400, RZ, 0xfc, !PT ;  /* 0x640064001e717812 */ /* 0x000fe200078efcff */
[-C--:B------:R-:W-:Y:S01]  /*a7c0*/  HFMA2 R30, R89, R32.reuse.H0_H0, -48, -48 ;  /* 0xd200d200591e7431 */ /* 0x080fe20000040020 */
[----:B------:R-:W-:Y:S01]  /*a7d0*/  LOP3.LUT R95, R20, 0x64006400, RZ, 0xfc, !PT ;  /* 0x64006400145f7812 */ /* 0x000fe200078efcff */
[----:B------:R-:W-:Y:S01]  /*a7e0*/  HFMA2 R28, R93, R32.H0_H0, -48, -48 ;  /* 0xd200d2005d1c7431 */ /* 0x000fe20000040020 */
[----:B------:R-:W-:-:S02]  /*a7f0*/  LOP3.LUT R21, R22, 0x3e003e0, RZ, 0xc0, !PT ;  /* 0x03e003e016157812 */ /* 0x000fc400078ec0ff */
[----:B------:R-:W-:Y:S02]  /*a800*/  LOP3.LUT R79, R22, 0x1f001f, RZ, 0xc0, !PT ;  /* 0x001f001f164f7812 */ /* 0x000fe400078ec0ff */
[----:B------:R-:W-:Y:S02]  /*a810*/  SHF.R.U32.HI R83, RZ, 0xa, R22 ;  /* 0x0000000aff537819 */ /* 0x000fe40000011616 */
[C---:B------:R-:W-:Y:S02]  /*a820*/  LOP3.LUT R22, R23.reuse, 0x3e003e0, RZ, 0xc0, !PT ;  /* 0x03e003e017167812 */ /* 0x040fe400078ec0ff */
[----:B------:R-:W-:Y:S02]  /*a830*/  LOP3.LUT R41, R34, 0x80008, R41, 0xf8, !PT ;  /* 0x0008000822297812 */ /* 0x000fe400078ef829 */
[----:B------:R-:W-:Y:S02]  /*a840*/  LOP3.LUT R103, R62, 0x64006400, RZ, 0xfc, !PT ;  /* 0x640064003e677812 */ /* 0x000fe400078efcff */
[----:B------:R-:W-:-:S02]  /*a850*/  LOP3.LUT R80, R23, 0x1f001f, RZ, 0xc0, !PT ;  /* 0x001f001f17507812 */ /* 0x000fc400078ec0ff */
[----:B------:R-:W-:Y:S02]  /*a860*/  SHF.R.U32.HI R84, RZ, 0xa, R23 ;  /* 0x0000000aff547819 */ /* 0x000fe40000011617 */
        /* <DEDUP_REMOVED lines=41> */
[----:B------:R-:W-:Y:S01]  /*ab00*/  HADD2 R78, R78, -1040, -1040 ;  /* 0xe410e4104e4e7430 */ /* 0x000fe20000000000 */
[----:B------:R-:W-:-:S02]  /*ab10*/  LOP3.LUT R84, R84, 0x1f001f, RZ, 0xc0, !PT ;  /* 0x001f001f54547812 */ /* 0x000fc400078ec0ff */
[----:B------:R-:W-:Y:S02]  /*ab20*/  LOP3.LUT R81, R81, 0x64006400, RZ, 0xfc, !PT ;  /* 0x6400640051517812 */ /* 0x000fe400078efcff */
[----:B------:R-:W-:Y:S02]  /*ab30*/  LOP3.LUT R83, R83, 0x64006400, RZ, 0xfc, !PT ;  /* 0x6400640053537812 */ /* 0x000fe400078efcff */
[----:B------:R-:W-:Y:S02]  /*ab40*/  LOP3.LUT R82, R82, 0x1f001f, RZ, 0xc0, !PT ;  /* 0x001f001f52527812 */ /* 0x000fe400078ec0ff */
[----:B------:R-:W-:Y:S02]  /*ab50*/  ISETP.NE.AND P0, PT, R48, 0x1, PT ;  /* 0x000000013000780c */ /* 0x000fe40003f05270 */
[----:B------:R-:W-:Y:S02]  /*ab60*/  LOP3.LUT R82, R82, 0x64006400, RZ, 0xfc, !PT ;  /* 0x6400640052527812 */ /* 0x000fe400078efcff */
[----:B--2---:R-:W-:-:S02]  /*ab70*/  SHF.R.U32.HI R40, RZ, 0xb, R16 ;  /* 0x0000000bff287819 */ /* 0x004fc40000011610 */
[C---:B------:R-:W-:Y:S02]  /*ab80*/  LOP3.LUT R91, R16.reuse, 0x3e003e0, RZ, 0xc0, !PT ;  /* 0x03e003e0105b7812 */ /* 0x040fe400078ec0ff */
        /* <DEDUP_REMOVED lines=11> */
[----:B------:R-:W-:Y:S01]  /*ac40*/  LOP3.LUT R19, R24, 0x64006400, RZ, 0xfc, !PT ;  /* 0x6400640018137812 */ /* 0x000fe200078efcff */
[-C--:B------:R-:W-:Y:S01]  /*ac50*/  HFMA2 R24, R113, R32.reuse.H0_H0, -48, -48 ;  /* 0xd200d20071187431 */ /* 0x080fe20000040020 */
[----:B------:R-:W-:Y:S02]  /*ac60*/  LOP3.LUT R89, R16, 0x64006400, RZ, 0xfc, !PT ;  /* 0x6400640010597812 */ /* 0x000fe400078efcff */
[--C-:B------:R-:W-:Y:S01]  /*ac70*/  SHF.R.U32.HI R34, RZ, 0xb, R17.reuse ;  /* 0x0000000bff227819 */ /* 0x100fe20000011611 */
[-C--:B------:R-:W-:Y:S01]  /*ac80*/  HFMA2 R62, R19, R32.reuse.H0_H0, -48, -48 ;  /* 0xd200d200133e7431 */ /* 0x080fe20000040020 */
[----:B------:R-:W-:Y:S01]  /*ac90*/  LOP3.LUT R86, R17, 0x1f001f, RZ, 0xc0, !PT ;  /* 0x001f001f11567812 */ /* 0x000fe200078ec0ff */
[-C--:B------:R-:W-:Y:S01]  /*aca0*/  HFMA2 R19, R95, R32.reuse.H0_H0, -48, -48 ;  /* 0xd200d2005f137431 */ /* 0x080fe20000040020 */
[----:B------:R-:W-:Y:S01]  /*acb0*/  SHF.R.U32.HI R45, RZ, 0xa, R17 ;  /* 0x0000000aff2d7819 */ /* 0x000fe20000011611 */
        /* <DEDUP_REMOVED lines=11> */
[----:B------:R-:W-:Y:S01]  /*ad70*/  LOP3.LUT R40, R35, 0x100010, R40, 0xf8, !PT ;  /* 0x0010001023287812 */ /* 0x000fe200078ef828 */
[-C--:B------:R-:W-:Y:S01]  /*ad80*/  HFMA2 R18, R93, R32.reuse.H0_H0, -48, -48 ;  /* 0xd200d2005d127431 */ /* 0x080fe20000040020 */
[----:B------:R-:W-:Y:S01]  /*ad90*/  LOP3.LUT R41, R41, 0x100010, R34, 0xf8, !PT ;  /* 0x0010001029297812 */ /* 0x000fe200078ef822 */
[----:B------:R-:W-:Y:S01]  /*ada0*/  HFMA2 R16, R95, R32.H0_H0, -48, -48 ;  /* 0xd200d2005f107431 */ /* 0x000fe20000040020 */
[----:B------:R-:W-:Y:S01]  /*adb0*/  LOP3.LUT R42, R42, 0x100010, R33, 0xf8, !PT ;  /* 0x001000102a2a7812 */ /* 0x000fe200078ef821 */
[----:B------:R-:W-:Y:S01]  /*adc0*/  HADD2 R59, R57, -1040, -1040 ;  /* 0xe410e410393b7430 */ /* 0x000fe20000000000 */
[----:B------:R-:W1:Y:S01]  /*add0*/  LDS.128 R32, [UR4+-0xf0] ;  /* 0xffff1004ff207984 */ /* 0x000e620008000c00 */
[----:B------:R-:W-:Y:S01]  /*ade0*/  LOP3.LUT R43, R43, 0x100010, R90, 0xf8, !PT ;  /* 0x001000102b2b7812 */ /* 0x000fe200078ef85a */
[----:B------:R-:W-:Y:S01]  /*adf0*/  HADD2 R57, R89, -1040, -1040 ;  /* 0xe410e41059397430 */ /* 0x000fe20000000000 */
[----:B------:R-:W-:Y:S01]  /*ae00*/  LOP3.LUT R90, R61, 0x64006400, RZ, 0xfc, !PT ;  /* 0x640064003d5a7812 */ /* 0x000fe200078efcff */
[----:B------:R-:W-:Y:S01]  /*ae10*/  HADD2 R61, R55, -1040, -1040 ;  /* 0xe410e410373d7430 */ /* 0x000fe20000000000 */
[----:B------:R-:W-:Y:S01]  /*ae20*/  LOP3.LUT R85, R85, 0x64006400, RZ, 0xfc, !PT ;  /* 0x6400640055557812 */ /* 0x000fe200078efcff */
[-C--:B0-----:R-:W-:Y:S01]  /*ae30*/  HFMA2 R91, R59, R36.reuse, RZ.H0_H0 ;  /* 0x000000243b5b7231 */ /* 0x081fe200000400ff */
[----:B------:R-:W-:Y:S01]  /*ae40*/  LOP3.LUT R44, R44, 0x1f001f, RZ, 0xc0, !PT ;  /* 0x001f001f2c2c7812 */ /* 0x000fe200078ec0ff */
[----:B------:R-:W-:-:S02]  /*ae50*/  HFMA2 R92, R57, R36, RZ ;  /* 0x00000024395c7231 */ /* 0x000fc400000000ff */
[----:B------:R-:W-:Y:S02]  /*ae60*/  HADD2 R55, R90, -1040, -1040 ;  /* 0xe410e4105a377430 */ /* 0x000fe40000000000 */
[-C--:B------:R-:W-:Y:S02]  /*ae70*/  HFMA2 R89, R61, R36.reuse, RZ ;  /* 0x000000243d597231 */ /* 0x080fe400000000ff */
[-C--:B------:R-:W-:Y:S01]  /*ae80*/  HFMA2 R91, R62, R37.reuse, R91 ;  /* 0x000000253e5b7231 */ /* 0x080fe2000000005b */
[----:B------:R-:W-:Y:S01]  /*ae90*/  LOP3.LUT R46, R46, 0x1f001f, RZ, 0xc0, !PT ;  /* 0x001f001f2e2e7812 */ /* 0x000fe200078ec0ff */
[----:B------:R-:W-:Y:S01]  /*aea0*/  HFMA2 R36, R55, R36, RZ.H0_H0 ;  /* 0x0000002437247231 */ /* 0x000fe200000400ff */
[----:B------:R-:W-:Y:S01]  /*aeb0*/  LOP3.LUT R44, R44, 0x64006400, RZ, 0xfc, !PT ;  /* 0x640064002c2c7812 */ /* 0x000fe200078efcff */
[-C--:B------:R-:W-:Y:S02]  /*aec0*/  HFMA2 R92, R60, R37.reuse, R92 ;  /* 0x000000253c5c7231 */ /* 0x080fe4000000005c */
[----:B------:R-:W-:-:S02]  /*aed0*/  HFMA2 R93, R58, R37, R36 ;  /* 0x000000253a5d7231 */ /* 0x000fc40000000024 */
[----:B------:R-:W-:Y:S01]  /*aee0*/  HFMA2 R90, R64, R37, R89 ;  /* 0x00000025405a7231 */ /* 0x000fe20000000059 */
[----:B------:R-:W-:Y:S02]  /*aef0*/  LOP3.LUT R37, R52, 0x1f001f, RZ, 0xc0, !PT ;  /* 0x001f001f34257812 */ /* 0x000fe400078ec0ff */
[----:B------:R-:W-:Y:S01]  /*af00*/  LOP3.LUT R89, R71, 0x64006400, RZ, 0xfc, !PT ;  /* 0x6400640047597812 */ /* 0x000fe200078efcff */
[----:B------:R-:W-:Y:S01]  /*af10*/  HADD2 R71, R49, -1040, -1040 ;  /* 0xe410e41031477430 */ /* 0x000fe20000000000 */
[----:B------:R-:W-:Y:S01]  /*af20*/  LOP3.LUT R52, R56, 0x64006400, RZ, 0xfc, !PT ;  /* 0x6400640038347812 */ /* 0x000fe200078efcff */
[----:B------:R-:W-:Y:S01]  /*af30*/  HFMA2 R92, R51, R38, R92 ;  /* 0x00000026335c7231 */ /* 0x000fe2000000005c */
[----:B------:R-:W-:Y:S02]  /*af40*/  LOP3.LUT R37, R37, 0x64006400, RZ, 0xfc, !PT ;  /* 0x6400640025257812 */ /* 0x000fe400078efcff */
[----:B------:R-:W-:Y:S01]  /*af50*/  LOP3.LUT R36, R53, 0x64006400, RZ, 0xfc, !PT ;  /* 0x6400640035247812 */ /* 0x000fe200078efcff */
[----:B------:R-:W-:-:S02]  /*af60*/  HADD2 R52, R52, -1040, -1040 ;  /* 0xe410e41034347430 */ /* 0x000fc40000000000 */
[-C--:B------:R-:W-:Y:S02]  /*af70*/  HFMA2 R90, R71, R38.reuse, R90 ;  /* 0x00000026475a7231 */ /* 0x080fe4000000005a */
[----:B------:R-:W-:Y:S01]  /*af80*/  HADD2 R53, R50, -1040, -1040 ;  /* 0xe410e41032357430 */ /* 0x000fe20000000000 */
[----:B------:R-:W-:Y:S01]  /*af90*/  LOP3.LUT R46, R46, 0x64006400, RZ, 0xfc, !PT ;  /* 0x640064002e2e7812 */ /* 0x000fe200078efcff */
[----:B------:R-:W-:Y:S01]  /*afa0*/  HADD2 R49, R37, -1040, -1040 ;  /* 0xe410e41025317430 */ /* 0x000fe20000000000 */
[----:B------:R-:W-:Y:S01]  /*afb0*/  LOP3.LUT R45, R45, 0x1f001f, RZ, 0xc0, !PT ;  /* 0x001f001f2d2d7812 */ /* 0x000fe200078ec0ff */
[----:B------:R-:W-:Y:S02]  /*afc0*/  HADD2 R56, R36, -1040, -1040 ;  /* 0xe410e41024387430 */ /* 0x000fe40000000000 */
[----:B------:R-:W-:Y:S02]  /*afd0*/  HFMA2 R36, R52, R39, R92 ;  /* 0x0000002734247231 */ /* 0x000fe4000000005c */
[-C--:B------:R-:W-:Y:S01]  /*afe0*/  HFMA2 R91, R53, R38.reuse, R91 ;  /* 0x00000026355b7231 */ /* 0x080fe2000000005b */
[----:B------:R-:W-:Y:S01]  /*aff0*/  LOP3.LUT R40, R40, 0x64006400, RZ, 0xfc, !PT ;  /* 0x6400640028287812 */ /* 0x000fe200078efcff */
[----:B------:R-:W-:Y:S01]  /*b000*/  HFMA2 R93, R49, R38, R93 ;  /* 0x00000026315d7231 */ /* 0x000fe2000000005d */
[----:B------:R-:W-:Y:S01]  /*b010*/  LOP3.LUT R47, R47, 0x1f001f, RZ, 0xc0, !PT ;  /* 0x001f001f2f2f7812 */ /* 0x000fe200078ec0ff */
[----:B------:R-:W-:-:S02]  /*b020*/  HADD2 R50, R89, -1040, -1040 ;  /* 0xe410e41059327430 */ /* 0x000fc40000000000 */
[-C--:B------:R-:W-:Y:S02]  /*b030*/  HFMA2 R90, R56, R39.reuse, R90 ;  /* 0x00000027385a7231 */ /* 0x080fe4000000005a */
[-C--:B------:R-:W-:Y:S02]  /*b040*/  HFMA2 R91, R54, R39.reuse, R91 ;  /* 0x00000027365b7231 */ /* 0x080fe4000000005b */
[-C--:B-1----:R-:W-:Y:S02]  /*b050*/  HFMA2 R94, R25, R32.reuse, R36 ;  /* 0x00000020195e7231 */ /* 0x082fe40000000024 */
[----:B------:R-:W-:Y:S01]  /*b060*/  HFMA2 R39, R50, R39, R93 ;  /* 0x0000002732277231 */ /* 0x000fe2000000005d */
[----:B------:R-:W-:Y:S01]  /*b070*/  LOP3.LUT R89, R70, 0x64006400, RZ, 0xfc, !PT ;  /* 0x6400640046597812 */ /* 0x000fe200078efcff */
[-C--:B------:R-:W-:Y:S01]  /*b080*/  HFMA2 R93, R29, R32.reuse, R91 ;  /* 0x000000201d5d7231 */ /* 0x080fe2000000005b */
[----:B------:R-:W-:Y:S01]  /*b090*/  LOP3.LUT R91, R72, 0x64006400, RZ, 0xfc, !PT ;  /* 0x64006400485b7812 */ /* 0x000fe200078efcff */
[----:B------:R-:W-:-:S02]  /*b0a0*/  HFMA2 R95, R23, R32, R39 ;  /* 0x00000020175f7231 */ /* 0x000fc40000000027 */
[----:B------:R-:W-:Y:S01]  /*b0b0*/  HFMA2 R92, R31, R32, R90 ;  /* 0x000000201f5c7231 */ /* 0x000fe2000000005a */
[----:B------:R-:W0:Y:S01]  /*b0c0*/  LDS.128 R36, [UR4+-0xe0] ;  /* 0xffff2004ff247984 */ /* 0x000e220008000c00 */
[----:B------:R-:W-:Y:S01]  /*b0d0*/  LOP3.LUT R32, R68, 0x64006400, RZ, 0xfc, !PT ;  /* 0x6400640044207812 */ /* 0x000fe200078efcff */
[----:B------:R-:W-:Y:S01]  /*b0e0*/  HADD2 R72, R63, -1040, -1040 ;  /* 0xe410e4103f487430 */ /* 0x000fe20000000000 */
[----:B------:R-:W-:Y:S01]  /*b0f0*/  LOP3.LUT R90, R67, 0x1f001f, RZ, 0xc0, !PT ;  /* 0x001f001f435a7812 */ /* 0x000fe200078ec0ff */
[----:B------:R-:W-:Y:S01]  /*b100*/  HADD2 R68, R66, -1040, -1040 ;  /* 0xe410e41042447430 */ /* 0x000fe20000000000 */
[----:B------:R-:W-:Y:S01]  /*b110*/  LOP3.LUT R67, R69, 0x64006400, RZ, 0xfc, !PT ;  /* 0x6400640045437812 */ /* 0x000fe200078efcff */
        /* <DEDUP_REMOVED lines=10> */
[----:B------:R-:W-:Y:S02]  /*b1c0*/  HFMA2 R92, R69, R34, R92 ;  /* 0x00000022455c7231 */ /* 0x000fe4000000005c */
[----:B------:R-:W-:-:S02]  /*b1d0*/  HFMA2 R95, R66, R33, R95 ;  /* 0x00000021425f7231 */ /* 0x000fc4000000005f */
        /* <DEDUP_REMOVED lines=9> */
[-C--:B------:R-:W-:Y:S01]  /*b270*/  HFMA2 R93, R28, R35.reuse, R93 ;  /* 0x000000231c5d7231 */ /* 0x080fe2000000005d */
[----:B------:R-:W-:Y:S01]  /*b280*/  LOP3.LUT R77, R89, 0x64006400, RZ, 0xfc, !PT ;  /* 0x64006400594d7812 */ /* 0x000fe200078efcff */
[----:B------:R-:W-:Y:S01]  /*b290*/  HFMA2 R95, R24, R35, R95 ;  /* 0x00000023185f7231 */ /* 0x000fe2000000005f */
[----:B------:R-:W-:Y:S01]  /*b2a0*/  LOP3.LUT R90, R90, 0x64006400, RZ, 0xfc, !PT ;  /* 0x640064005a5a7812 */ /* 0x000fe200078efcff */
[----:B------:R-:W1:Y:S01]  /*b2b0*/  LDS.128 R32, [UR4+-0xd0] ;  /* 0xffff3004ff207984 */ /* 0x000e620008000c00 */
        /* <DEDUP_REMOVED lines=11> */
[-C--:B------:R-:W-:Y:S01]  /*b370*/  HFMA2 R93, R77, R36.reuse, R93 ;  /* 0x000000244d5d7231 */ /* 0x080fe2000000005d */
[----:B------:R-:W-:Y:S01]  /*b380*/  LOP3.LUT R41, R41, 0x64006400, RZ, 0xfc, !PT ;  /* 0x6400640029297812 */ /* 0x000fe200078efcff */
[----:B------:R-:W-:Y:S01]  /*b390*/  HFMA2 R95, R73, R36, R95 ;  /* 0x00000024495f7231 */ /* 0x000fe2000000005f */
[----:B------:R-:W-:Y:S01]  /*b3a0*/  LOP3.LUT R36, R86, 0x64006400, RZ, 0xfc, !PT ;  /* 0x6400640056247812 */ /* 0x000fe200078efcff */
[----:B------:R-:W-:Y:S02]  /*b3b0*/  HADD2 R74, R89, -1040, -1040 ;  /* 0xe410e410594a7430 */ /* 0x000fe40000000000 */
        /* <DEDUP_REMOVED lines=12> */
[----:B------:R-:W-:Y:S01]  /*b480*/  HADD2 R84, R83, -1040, -1040 ;  /* 0xe410e41053547430 */ /* 0x000fe20000000000 */
[----:B------:R-:W-:Y:S01]  /*b490*/  LOP3.LUT R43, R43, 0x64006400, RZ, 0xfc, !PT ;  /* 0x640064002b2b7812 */ /* 0x000fe200078efcff */
[----:B------:R-:W-:Y:S02]  /*b4a0*/  HADD2 R87, R85, -1040, -1040 ;  /* 0xe410e41055577430 */ /* 0x000fe40000000000 */
[----:B------:R-:W-:Y:S02]  /*b4b0*/  HFMA2 R92, R88, R39, R92 ;  /* 0x00000027585c7231 */ /* 0x000fe4000000005c */
[----:B------:R-:W-:-:S02]  /*b4c0*/  HADD2 R83, R37, -1040, -1040 ;  /* 0xe410e41025537430 */ /* 0x000fc40000000000 */
[-C--:B------:R-:W-:Y:S02]  /*b4d0*/  HFMA2 R94, R84, R39.reuse, R94 ;  /* 0x00000027545e7231 */ /* 0x080fe4000000005e */
[----:B------:R-:W-:Y:S02]  /*b4e0*/  HADD2 R86, R82, -1040, -1040 ;  /* 0xe410e41052567430 */ /* 0x000fe40000000000 */
[----:B------:R-:W-:Y:S02]  /*b4f0*/  HADD2 R82, R38, -1040, -1040 ;  /* 0xe410e41026527430 */ /* 0x000fe40000000000 */
[----:B------:R-:W-:Y:S02]  /*b500*/  HFMA2 R93, R86, R39, R93 ;  /* 0x00000027565d7231 */ /* 0x000fe4000000005d */
[----:B-1----:R-:W-:Y:S02]  /*b510*/  HFMA2 R92, R87, R32, R92 ;  /* 0x00000020575c7231 */ /* 0x002fe4000000005c */
[----:B------:R-:W-:-:S02]  /*b520*/  HADD2 R85, R36, -1040, -1040 ;  /* 0xe410e41024557430 */ /* 0x000fc40000000000 */
[-C--:B------:R-:W-:Y:S02]  /*b530*/  HFMA2 R94, R83, R32.reuse, R94 ;  /* 0x00000020535e7231 */ /* 0x080fe4000000005e */
[----:B------:R-:W-:Y:S02]  /*b540*/  HFMA2 R95, R82, R39, R95 ;  /* 0x00000027525f7231 */ /* 0x000fe4000000005f */
[----:B------:R-:W-:Y:S02]  /*b550*/  HADD2 R81, R89, -1040, -1040 ;  /* 0xe410e41059517430 */ /* 0x000fe40000000000 */
[-C--:B------:R-:W-:Y:S02]  /*b560*/  HFMA2 R93, R85, R32.reuse, R93 ;  /* 0x00000020555d7231 */ /* 0x080fe4000000005d */
[----:B------:R-:W-:Y:S02]  /*b570*/  HFMA2 R92, R22, R33, R92 ;  /* 0x00000021165c7231 */ /* 0x000fe4000000005c */
[----:B------:R-:W-:-:S02]  /*b580*/  HFMA2 R95, R81, R32, R95 ;  /* 0x00000020515f7231 */ /* 0x000fc4000000005f */
[-C--:B------:R-:W-:Y:S02]  /*b590*/  HFMA2 R94, R18, R33.reuse, R94 ;  /* 0x00000021125e7231 */ /* 0x080fe4000000005e */
[-C--:B------:R-:W-:Y:S02]  /*b5a0*/  HFMA2 R36, R20, R33.reuse, R93 ;  /* 0x0000002114247231 */ /* 0x080fe4000000005d */
[----:B------:R-:W-:Y:S02]  /*b5b0*/  HFMA2 R33, R16, R33, R95 ;  /* 0x0000002110217231 */ /* 0x000fe4000000005f */
[----:B------:R-:W-:Y:S02]  /*b5c0*/  HADD2 R95, R44, -1040, -1040 ;  /* 0xe410e4102c5f7430 */ /* 0x000fe40000000000 */
[----:B------:R-:W-:Y:S02]  /*b5d0*/  HADD2 R89, R46, -1040, -1040 ;  /* 0xe410e4102e597430 */ /* 0x000fe40000000000 */
[----:B------:R-:W-:-:S02]  /*b5e0*/  HADD2 R96, R40, -1040, -1040 ;  /* 0xe410e41028607430 */ /* 0x000fc40000000000 */
[-C--:B------:R-:W-:Y:S02]  /*b5f0*/  HFMA2 R32, R95, R34.reuse, R92 ;  /* 0x000000225f207231 */ /* 0x080fe4000000005c */
[----:B------:R-:W-:Y:S02]  /*b600*/  HADD2 R92, R42, -1040, -1040 ;  /* 0xe410e4102a5c7430 */ /* 0x000fe40000000000 */
[-C--:B------:R-:W-:Y:S02]  /*b610*/  HFMA2 R46, R89, R34.reuse, R94 ;  /* 0x00000022592e7231 */ /* 0x080fe4000000005e */
[----:B------:R-:W-:Y:S02]  /*b620*/  HADD2 R93, R45, -1040, -1040 ;  /* 0xe410e4102d5d7430 */ /* 0x000fe40000000000 */
[----:B------:R-:W-:Y:S02]  /*b630*/  HADD2 R91, R47, -1040, -1040 ;  /* 0xe410e4102f5b7430 */ /* 0x000fe40000000000 */
[----:B------:R-:W-:-:S02]  /*b640*/  HFMA2 R47, R93, R34, R36 ;  /* 0x000000225d2f7231 */ /* 0x000fc40000000024 */
[-C--:B------:R-:W-:Y:S02]  /*b650*/  HFMA2 R32, R96, R35.reuse, R32 ;  /* 0x0000002360207231 */ /* 0x080fe40000000020 */
[----:B------:R-:W-:Y:S02]  /*b660*/  HADD2 R94, R41, -1040, -1040 ;  /* 0xe410e410295e7430 */ /* 0x000fe40000000000 */
[-C--:B------:R-:W-:Y:S02]  /*b670*/  HFMA2 R46, R92, R35.reuse, R46 ;  /* 0x000000235c2e7231 */ /* 0x080fe4000000002e */
[----:B------:R-:W-:Y:S02]  /*b680*/  HFMA2 R45, R91, R34, R33 ;  /* 0x000000225b2d7231 */ /* 0x000fe40000000021 */
        /* <DEDUP_REMOVED lines=28> */
[-C--:B------:R-:W-:Y:S02]  /*b850*/  HFMA2 R32, R71, R34.reuse, R32 ;  /* 0x0000002247207231 */ /* 0x080fe40000000020 */
[----:B------:R-:W-:Y:S02]  /*b860*/  HFMA2 R102, R51, R34, R102 ;  /* 0x0000002233667231 */ /* 0x000fe40000000066 */
[----:B------:R-:W-:-:S04]  /*b870*/  HFMA2 R33, R50, R35, R33 ;  /* 0x0000002332217231 */ /* 0x000fc80000000021 */
[-C--:B-1----:R-:W-:Y:S02]  /*b880*/  HFMA2 R33, R23, R36.reuse, R33 ;  /* 0x0000002417217231 */ /* 0x082fe40000000021 */
        /* <DEDUP_REMOVED lines=12> */
[----:B------:R-:W-:Y:S02]  /*b950*/  HFMA2 R34, R68, R37, R34 ;  /* 0x0000002544227231 */ /* 0x000fe40000000022 */
[----:B--2---:R-:W-:-:S04]  /*b960*/  HFMA2 R37, R73, R40, R33 ;  /* 0x0000002849257231 */ /* 0x004fc80000000021 */
[----:B------:R-:W-:Y:S02]  /*b970*/  HFMA2 R37, R74, R41, R37 ;  /* 0x000000294a257231 */ /* 0x000fe40000000025 */
[-C--:B------:R-:W-:Y:S02]  /*b980*/  HFMA2 R32, R69, R38.reuse, R32 ;  /* 0x0000002645207231 */ /* 0x080fe40000000020 */
[----:B------:R-:W-:Y:S02]  /*b990*/  HFMA2 R34, R65, R38, R34 ;  /* 0x0000002641227231 */ /* 0x000fe40000000022 */
        /* <DEDUP_REMOVED lines=9> */
[----:B------:R-:W-:Y:S02]  /*ba30*/  HFMA2 R38, R76, R41, R38 ;  /* 0x000000294c267231 */ /* 0x000fe40000000026 */
[----:B------:R-:W-:Y:S02]  /*ba40*/  HFMA2 R41, R15, R42, R37 ;  /* 0x0000002a0f297231 */ /* 0x000fe40000000025 */
[----:B0-----:R-:W-:Y:S02]  /*ba50*/  HFMA2 R39, R85, R44, R39 ;  /* 0x0000002c55277231 */ /* 0x001fe40000000027 */
[----:B------:R-:W-:-:S02]  /*ba60*/  HFMA2 R41, R82, R43, R41 ;  /* 0x0000002b52297231 */ /* 0x000fc40000000029 */
[-C--:B------:R-:W-:Y:S02]  /*ba70*/  HFMA2 R32, R21, R42.reuse, R32 ;  /* 0x0000002a15207231 */ /* 0x080fe40000000020 */
[-C--:B------:R-:W-:Y:S02]  /*ba80*/  HFMA2 R39, R20, R45.reuse, R39 ;  /* 0x0000002d14277231 */ /* 0x080fe40000000027 */
[----:B------:R-:W-:Y:S02]  /*ba90*/  HFMA2 R38, R17, R42, R38 ;  /* 0x0000002a11267231 */ /* 0x000fe40000000026 */
[----:B------:R-:W-:Y:S02]  /*baa0*/  HFMA2 R41, R81, R44, R41 ;  /* 0x0000002c51297231 */ /* 0x000fe40000000029 */
[----:B------:R-:W-:Y:S02]  /*bab0*/  HFMA2 R39, R93, R46, R39 ;  /* 0x0000002e5d277231 */ /* 0x000fe40000000027 */
[----:B------:R-:W-:-:S02]  /*bac0*/  HFMA2 R41, R16, R45, R41 ;  /* 0x0000002d10297231 */ /* 0x000fc40000000029 */
[----:B------:R-:W-:Y:S02]  /*bad0*/  HFMA2 R32, R88, R43, R32 ;  /* 0x0000002b58207231 */ /* 0x000fe40000000020 */
[----:B------:R-:W-:Y:S02]  /*bae0*/  HFMA2 R39, R94, R47, R39 ;  /* 0x0000002f5e277231 */ /* 0x000fe40000000027 */
[----:B------:R-:W-:Y:S02]  /*baf0*/  HFMA2 R38, R84, R43, R38 ;  /* 0x0000002b54267231 */ /* 0x000fe40000000026 */
[----:B------:R-:W-:Y:S02]  /*bb00*/  HADD2 R39, R39.H0_H0, R39.H1_H1 ;  /* 0x3000002727277230 */ /* 0x000fe40000000800 */
[-C--:B------:R-:W-:Y:S02]  /*bb10*/  HFMA2 R32, R87, R44.reuse, R32 ;  /* 0x0000002c57207231 */ /* 0x080fe40000000020 */
        /* <DEDUP_REMOVED lines=121> */
[----:B------:R-:W-:Y:S02]  /*c2b0*/  HFMA2 R33, R24, R39, R33 ;  /* 0x0000002718217231 */ /* 0x000fe40000000021 */
[----:B------:R-:W-:Y:S02]  /*c2c0*/  HFMA2 R34, R25, R36, R57 ;  /* 0x0000002419227231 */ /* 0x000fe40000000039 */
[----:B------:R-:W-:-:S04]  /*c2d0*/  HFMA2 R35, R67, R38, R35 ;  /* 0x0000002643237231 */ /* 0x000fc80000000023 */
[----:B------:R-:W-:Y:S02]  /*c2e0*/  HFMA2 R35, R28, R39, R35 ;  /* 0x000000271c237231 */ /* 0x000fe40000000023 */
        /* <DEDUP_REMOVED lines=17> */
[----:B---3--:R-:W-:Y:S02]  /*c400*/  HFMA2 R39, R85, R44, R39 ;  /* 0x0000002c55277231 */ /* 0x008fe40000000027 */
        /* <DEDUP_REMOVED lines=28> */
.L_x_383:
[----:B------:R-:W-:Y:S01]  /*c5d0*/  IADD3 R13, PT, PT, R13, 0x20, RZ ;  /* 0x000000200d0d7810 */ /* 0x000fe20007ffe0ff */
[----:B------:R-:W-:Y:S01]  /*c5e0*/  UIADD3 UR4, UPT, UPT, UR4, 0x40, URZ ;  /* 0x0000004004047890 */ /* 0x000fe2000fffe0ff */
[----:B------:R-:W-:Y:S01]  /*c5f0*/  IADD3 R2, P1, PT, R2, 0x80, RZ ;  /* 0x0000008002027810 */ /* 0x000fe20007f3e0ff */
[----:B-----5:R-:W-:Y:S01]  /*c600*/  IMAD.WIDE R36, R27, 0x4, R100 ;  /* 0x000000041b247825 */ /* 0x020fe200078e0264 */
[----:B------:R-:W-:Y:S02]  /*c610*/  ISETP.GE.AND P0, PT, R13, R0, PT ;  /* 0x000000000d00720c */ /* 0x000fe40003f06270 */
[----:B------:R-:W-:-:S11]  /*c620*/  IADD3.X R3, PT, PT, RZ, R3, RZ, P1, !PT ;  /* 0x00000003ff037210 */ /* 0x000fd60000ffe4ff */
[----:B------:R-:W-:Y:S05]  /*c630*/  @!P0 BRA `(.L_x_384) ;  /* 0xffffffd800c48947 */ /* 0x000fea000383ffff */
.L_x_382:
[----:B------:R-:W-:-:S13]  /*c640*/  ISETP.GT.AND P0, PT, R48, RZ, PT ;  /* 0x000000ff3000720c */ /* 0x000fda0003f04270 */
[----:B------:R-:W-:Y:S05]  /*c650*/  @!P0 EXIT ;  /* 0x000000000000894d */ /* 0x000fea0003800000 */
[----:B------:R-:W1:Y:S01]  /*c660*/  S2R R0, SR_CTAID.X ;  /* 0x0000000000007919 */ /* 0x000e620000002500 */
[----:B------:R-:W2:Y:S01]  /*c670*/  S2UR UR4, SR_CTAID.Y ;  /* 0x00000000000479c3 */ /* 0x000ea20000002600 */
[----:B0-----:R-:W1:Y:S07]  /*c680*/  S2R R3, SR_TID.X ;  /* 0x0000000000037919 */ /* 0x001e6e0000002100 */
[----:B------:R-:W0:Y:S01]  /*c690*/  LDC.64 R14, c[0x0][0x3a0] ;  /* 0x0000e800ff0e7b82 */ /* 0x000e220000000a00 */
[----:B-1----:R-:W-:-:S05]  /*c6a0*/  LEA R0, R0, R3, 0x6 ;  /* 0x0000000300007211 */ /* 0x002fca00078e30ff */
[----:B--2---:R-:W-:-:S05]  /*c6b0*/  IMAD R0, R27, UR4, R0 ;  /* 0x000000041b007c24 */ /* 0x004fca000f8e0200 */
[----:B------:R-:W-:-:S05]  /*c6c0*/  SHF.L.U32 R3, R0, 0x2, RZ ;  /* 0x0000000200037819 */ /* 0x000fca00000006ff */
[----:B0-----:R-:W-:-:S05]  /*c6d0*/  IMAD.WIDE R14, R3, 0x2, R14 ;  /* 0x00000002030e7825 */ /* 0x001fca00078e020e */
[----:B------:R0:W-:Y:S01]  /*c6e0*/  ATOM.E.ADD.F16x2.RN.STRONG.GPU P0, RZ, desc[UR10][R14.64], R12 ;  /* 0x8000000c0eff79a2 */ /* 0x0001e2000c10e10a */
[----:B------:R-:W-:Y:S04]  /*c6f0*/  BSSY.RECONVERGENT B0, `(.L_x_385) ;  /* 0x000000e000007945 */ /* 0x000fe80003800200 */
[----:B0-----:R-:W-:Y:S05]  /*c700*/  @P0 BRA `(.L_x_386) ;  /* 0x0000000000300947 */ /* 0x001fea0003800000 */
[----:B------:R-:W0:Y:S02]  /*c710*/  QSPC.E.S P0, RZ, [R14] ;  /* 0x000000000eff73aa */ /* 0x000e240000000500 */
[----:B0-----:R-:W-:Y:S05]  /*c720*/  @!P0 BRA `(.L_x_387) ;  /* 0x00000000001c8947 */ /* 0x001fea0003800000 */
[----:B------:R-:W-:-:S04]  /*c730*/  MOV R2, R14 ;  /* 0x0000000e00027202 */ /* 0x000fc80000000f00 */
[----:B------:R-:W-:-:S07]  /*c740*/  MOV R0, R2 ;  /* 0x0000000200007202 */ /* 0x000fce0000000f00 */
.L_x_388:
[----:B------:R-:W0:Y:S02]  /*c750*/  LDS R2, [R0] ;  /* 0x0000000000027984 */ /* 0x000e240000000800 */
[----:B0-----:R-:W-:-:S05]  /*c760*/  HADD2 R3, R2, R12 ;  /* 0x0000000c02037230 */ /* 0x001fca0000000000 */
[----:B------:R-:W0:Y:S02]  /*c770*/  ATOMS.CAST.SPIN P0, [R0], R2, R3 ;  /* 0x000000020000758d */ /* 0x000e240001800003 */
[----:B0-----:R-:W-:Y:S05]  /*c780*/  @!P0 BRA `(.L_x_388) ;  /* 0xfffffffc00f08947 */ /* 0x001fea000383ffff */
[----:B------:R-:W-:Y:S05]  /*c790*/  BRA `(.L_x_386) ;  /* 0x00000000000c7947 */ /* 0x000fea0003800000 */
.L_x_387:
[----:B------:R-:W2:Y:S02]  /*c7a0*/  LD.E R0, desc[UR10][R14.64] ;  /* 0x0000000a0e007980 */ /* 0x000ea4000c101900 */
[----:B--2---:R-:W-:-:S05]  /*c7b0*/  IADD3 R3, PT, PT, R12, R0, RZ ;  /* 0x000000000c037210 */ /* 0x004fca0007ffe0ff */
[----:B------:R0:W-:Y:S02]  /*c7c0*/  ST.E desc[UR10][R14.64], R3 ;  /* 0x000000030e007985 */ /* 0x0001e4000c10190a */
.L_x_386:
[----:B------:R-:W-:Y:S05]  /*c7d0*/  BSYNC.RECONVERGENT B0 ;  /* 0x0000000000007941 */ /* 0x000fea0003800200 */
.L_x_385:
[----:B------:R1:W-:Y:S01]  /*c7e0*/  ATOM.E.ADD.F16x2.RN.STRONG.GPU P0, RZ, desc[UR10][R14.64+0x4], R11 ;  /* 0x8000040b0eff79a2 */ /* 0x0003e2000c10e10a */
[----:B------:R-:W-:Y:S04]  /*c7f0*/  BSSY.RECONVERGENT B0, `(.L_x_389) ;  /* 0x000000e000007945 */ /* 0x000fe80003800200 */
[----:B-1----:R-:W-:Y:S05]  /*c800*/  @P0 BRA `(.L_x_390) ;  /* 0x0000000000300947 */ /* 0x002fea0003800000 */
[----:B------:R-:W1:Y:S02]  /*c810*/  QSPC.E.S P0, RZ, [R14+0x4] ;  /* 0x000004000eff73aa */ /* 0x000e640000000500 */
[----:B-1----:R-:W-:Y:S05]  /*c820*/  @!P0 BRA `(.L_x_391) ;  /* 0x00000000001c8947 */ /* 0x002fea0003800000 */
[----:B------:R-:W-:-:S04]  /*c830*/  MOV R2, R14 ;  /* 0x0000000e00027202 */ /* 0x000fc80000000f00 */
[----:B------:R-:W-:-:S07]  /*c840*/  MOV R0, R2 ;  /* 0x0000000200007202 */ /* 0x000fce0000000f00 */
.L_x_392:
[----:B------:R-:W0:Y:S02]  /*c850*/  LDS R2, [R0+0x4] ;  /* 0x0000040000027984 */ /* 0x000e240000000800 */
[----:B0-----:R-:W-:-:S05]  /*c860*/  HFMA2 R3, R2, 1, 1, R11 ;  /* 0x3c003c0002037831 */ /* 0x001fca000000000b */
[----:B------:R-:W0:Y:S02]  /*c870*/  ATOMS.CAST.SPIN P0, [R0+0x4], R2, R3 ;  /* 0x000004020000758d */ /* 0x000e240001800003 */
[----:B0-----:R-:W-:Y:S05]  /*c880*/  @!P0 BRA `(.L_x_392) ;  /* 0xfffffffc00f08947 */ /* 0x001fea000383ffff */
[----:B------:R-:W-:Y:S05]  /*c890*/  BRA `(.L_x_390) ;  /* 0x00000000000c7947 */ /* 0x000fea0003800000 */
.L_x_391:
[----:B------:R-:W0:Y:S02]  /*c8a0*/  LD.E R0, desc[UR10][R14.64+0x4] ;  /* 0x0000040a0e007980 */ /* 0x000e24000c101900 */
[----:B0-----:R-:W-:-:S05]  /*c8b0*/  IADD3 R3, PT, PT, R11, R0, RZ ;  /* 0x000000000b037210 */ /* 0x001fca0007ffe0ff */
[----:B------:R1:W-:Y:S02]  /*c8c0*/  ST.E desc[UR10][R14.64+0x4], R3 ;  /* 0x000004030e007985 */ /* 0x0003e4000c10190a */
.L_x_390:
[----:B------:R-:W-:Y:S05]  /*c8d0*/  BSYNC.RECONVERGENT B0 ;  /* 0x0000000000007941 */ /* 0x000fea0003800200 */
.L_x_389:
        /* <DEDUP_REMOVED lines=10> */
.L_x_396:
[----:B------:R-:W0:Y:S02]  /*c980*/  LDS R2, [R0] ;  /* 0x0000000000027984 */ /* 0x000e240000000800 */
[----:B0-----:R-:W-:-:S05]  /*c990*/  HADD2 R3, R2, R10 ;  /* 0x0000000a02037230 */ /* 0x001fca0000000000 */
[----:B------:R-:W0:Y:S02]  /*c9a0*/  ATOMS.CAST.SPIN P0, [R0], R2, R3 ;  /* 0x000000020000758d */ /* 0x000e240001800003 */
[----:B0-----:R-:W-:Y:S05]  /*c9b0*/  @!P0 BRA `(.L_x_396) ;  /* 0xfffffffc00f08947 */ /* 0x001fea000383ffff */
[----:B------:R-:W-:Y:S05]  /*c9c0*/  BRA `(.L_x_394) ;  /* 0x00000000000c7947 */ /* 0x000fea0003800000 */
.L_x_395:
[----:B------:R-:W2:Y:S02]  /*c9d0*/  LD.E R0, desc[UR10][R14.64] ;  /* 0x0000000a0e007980 */ /* 0x000ea4000c101900 */
[----:B--2---:R-:W-:-:S05]  /*c9e0*/  IADD3 R3, PT, PT, R10, R0, RZ ;  /* 0x000000000a037210 */ /* 0x004fca0007ffe0ff */
[----:B------:R0:W-:Y:S02]  /*c9f0*/  ST.E desc[UR10][R14.64], R3 ;  /* 0x000000030e007985 */ /* 0x0001e4000c10190a */
.L_x_394:
[----:B------:R-:W-:Y:S05]  /*ca00*/  BSYNC.RECONVERGENT B0 ;  /* 0x0000000000007941 */ /* 0x000fea0003800200 */
.L_x_393:
[----:B------:R1:W-:Y:S01]  /*ca10*/  ATOM.E.ADD.F16x2.RN.STRONG.GPU P0, RZ, desc[UR10][R14.64+0x4], R9 ;  /* 0x800004090eff79a2 */ /* 0x0003e2000c10e10a */
[----:B------:R-:W-:Y:S04]  /*ca20*/  BSSY.RECONVERGENT B0, `(.L_x_397) ;  /* 0x000000e000007945 */ /* 0x000fe80003800200 */
[----:B-1----:R-:W-:Y:S05]  /*ca30*/  @P0 BRA `(.L_x_398) ;  /* 0x0000000000300947 */ /* 0x002fea0003800000 */
[----:B------:R-:W1:Y:S02]  /*ca40*/  QSPC.E.S P0, RZ, [R14+0x4] ;  /* 0x000004000eff73aa */ /* 0x000e640000000500 */
[----:B-1----:R-:W-:Y:S05]  /*ca50*/  @!P0 BRA `(.L_x_399) ;  /* 0x00000000001c8947 */ /* 0x002fea0003800000 */
[----:B------:R-:W-:-:S04]  /*ca60*/  MOV R2, R14 ;  /* 0x0000000e00027202 */ /* 0x000fc80000000f00 */
[----:B------:R-:W-:-:S07]  /*ca70*/  MOV R0, R2 ;  /* 0x0000000200007202 */ /* 0x000fce0000000f00 */
.L_x_400:
[----:B------:R-:W0:Y:S02]  /*ca80*/  LDS R2, [R0+0x4] ;  /* 0x0000040000027984 */ /* 0x000e240000000800 */
[----:B0-----:R-:W-:-:S05]  /*ca90*/  HFMA2 R3, R2, 1, 1, R9 ;  /* 0x3c003c0002037831 */ /* 0x001fca0000000009 */
[----:B------:R-:W0:Y:S02]  /*caa0*/  ATOMS.CAST.SPIN P0, [R0+0x4], R2, R3 ;  /* 0x000004020000758d */ /* 0x000e240001800003 */
[----:B0-----:R-:W-:Y:S05]  /*cab0*/  @!P0 BRA `(.L_x_400) ;  /* 0xfffffffc00f08947 */ /* 0x001fea000383ffff */
[----:B------:R-:W-:Y:S05]  /*cac0*/  BRA `(.L_x_398) ;  /* 0x00000000000c7947 */ /* 0x000fea0003800000 */
.L_x_399:
[----:B------:R-:W0:Y:S02]  /*cad0*/  LD.E R0, desc[UR10][R14.64+0x4] ;  /* 0x0000040a0e007980 */ /* 0x000e24000c101900 */
[----:B0-----:R-:W-:-:S05]  /*cae0*/  IADD3 R3, PT, PT, R9, R0, RZ ;  /* 0x0000000009037210 */ /* 0x001fca0007ffe0ff */
[----:B------:R1:W-:Y:S02]  /*caf0*/  ST.E desc[UR10][R14.64+0x4], R3 ;  /* 0x000004030e007985 */ /* 0x0003e4000c10190a */
.L_x_398:
[----:B------:R-:W-:Y:S05]  /*cb00*/  BSYNC.RECONVERGENT B0 ;  /* 0x0000000000007941 */ /* 0x000fea0003800200 */
.L_x_397:
        /* <DEDUP_REMOVED lines=10> */
.L_x_404:
[----:B------:R-:W0:Y:S02]  /*cbb0*/  LDS R2, [R0] ;  /* 0x0000000000027984 */ /* 0x000e240000000800 */
[----:B0-----:R-:W-:-:S05]  /*cbc0*/  HADD2 R3, R2, R8 ;  /* 0x0000000802037230 */ /* 0x001fca0000000000 */
[----:B------:R-:W0:Y:S02]  /*cbd0*/  ATOMS.CAST.SPIN P0, [R0], R2, R3 ;  /* 0x000000020000758d */ /* 0x000e240001800003 */
[----:B0-----:R-:W-:Y:S05]  /*cbe0*/  @!P0 BRA `(.L_x_404) ;  /* 0xfffffffc00f08947 */ /* 0x001fea000383ffff */
[----:B------:R-:W-:Y:S05]  /*cbf0*/  BRA `(.L_x_402) ;  /* 0x00000000000c7947 */ /* 0x000fea0003800000 */
.L_x_403:
[----:B------:R-:W2:Y:S02]  /*cc00*/  LD.E R0, desc[UR10][R14.64] ;  /* 0x0000000a0e007980 */ /* 0x000ea4000c101900 */
[----:B--2---:R-:W-:-:S05]  /*cc10*/  IADD3 R3, PT, PT, R8, R0, RZ ;  /* 0x0000000008037210 */ /* 0x004fca0007ffe0ff */
[----:B------:R0:W-:Y:S02]  /*cc20*/  ST.E desc[UR10][R14.64], R3 ;  /* 0x000000030e007985 */ /* 0x0001e4000c10190a */
.L_x_402:
[----:B------:R-:W-:Y:S05]  /*cc30*/  BSYNC.RECONVERGENT B0 ;  /* 0x0000000000007941 */ /* 0x000fea0003800200 */
.L_x_401:
[----:B------:R1:W-:Y:S01]  /*cc40*/  ATOM.E.ADD.F16x2.RN.STRONG.GPU P0, RZ, desc[UR10][R14.64+0x4], R7 ;  /* 0x800004070eff79a2 */ /* 0x0003e2000c10e10a */
[----:B------:R-:W-:Y:S04]  /*cc50*/  BSSY.RECONVERGENT B0, `(.L_x_405) ;  /* 0x000000e000007945 */ /* 0x000fe80003800200 */
[----:B-1----:R-:W-:Y:S05]  /*cc60*/  @P0 BRA `(.L_x_406) ;  /* 0x0000000000300947 */ /* 0x002fea0003800000 */
[----:B------:R-:W1:Y:S02]  /*cc70*/  QSPC.E.S P0, RZ, [R14+0x4] ;  /* 0x000004000eff73aa */ /* 0x000e640000000500 */
[----:B-1----:R-:W-:Y:S05]  /*cc80*/  @!P0 BRA `(.L_x_407) ;  /* 0x00000000001c8947 */ /* 0x002fea0003800000 */
[----:B------:R-:W-:-:S04]  /*cc90*/  MOV R2, R14 ;  /* 0x0000000e00027202 */ /* 0x000fc80000000f00 */
[----:B------:R-:W-:-:S07]  /*cca0*/  MOV R0, R2 ;  /* 0x0000000200007202 */ /* 0x000fce0000000f00 */
.L_x_408:
[----:B------:R-:W0:Y:S02]  /*ccb0*/  LDS R2, [R0+0x4] ;  /* 0x0000040000027984 */ /* 0x000e240000000800 */
[----:B0-----:R-:W-:-:S05]  /*ccc0*/  HFMA2 R3, R2, 1, 1, R7 ;  /* 0x3c003c0002037831 */ /* 0x001fca0000000007 */
[----:B------:R-:W0:Y:S02]  /*ccd0*/  ATOMS.CAST.SPIN P0, [R0+0x4], R2, R3 ;  /* 0x000004020000758d */ /* 0x000e240001800003 */
[----:B0-----:R-:W-:Y:S05]  /*cce0*/  @!P0 BRA `(.L_x_408) ;  /* 0xfffffffc00f08947 */ /* 0x001fea000383ffff */
[----:B------:R-:W-:Y:S05]  /*ccf0*/  BRA `(.L_x_406) ;  /* 0x00000000000c7947 */ /* 0x000fea0003800000 */
.L_x_407:
[----:B------:R-:W0:Y:S02]  /*cd00*/  LD.E R0, desc[UR10][R14.64+0x4] ;  /* 0x0000040a0e007980 */ /* 0x000e24000c101900 */
[----:B0-----:R-:W-:-:S05]  /*cd10*/  IADD3 R3, PT, PT, R7, R0, RZ ;  /* 0x0000000007037210 */ /* 0x001fca0007ffe0ff */
[----:B------:R1:W-:Y:S02]  /*cd20*/  ST.E desc[UR10][R14.64+0x4], R3 ;  /* 0x000004030e007985 */ /* 0x0003e4000c10190a */
.L_x_406:
[----:B------:R-:W-:Y:S05]  /*cd30*/  BSYNC.RECONVERGENT B0 ;  /* 0x0000000000007941 */ /* 0x000fea0003800200 */
.L_x_405:
        /* <DEDUP_REMOVED lines=10> */
.L_x_412:
[----:B------:R-:W0:Y:S02]  /*cde0*/  LDS R2, [R0] ;  /* 0x0000000000027984 */ /* 0x000e240000000800 */
[----:B0-----:R-:W-:-:S05]  /*cdf0*/  HADD2 R3, R2, R6 ;  /* 0x0000000602037230 */ /* 0x001fca0000000000 */
[----:B------:R-:W0:Y:S02]  /*ce00*/  ATOMS.CAST.SPIN P0, [R0], R2, R3 ;  /* 0x000000020000758d */ /* 0x000e240001800003 */
[----:B0-----:R-:W-:Y:S05]  /*ce10*/  @!P0 BRA `(.L_x_412) ;  /* 0xfffffffc00f08947 */ /* 0x001fea000383ffff */
[----:B------:R-:W-:Y:S05]  /*ce20*/  BRA `(.L_x_410) ;  /* 0x00000000000c7947 */ /* 0x000fea0003800000 */
.L_x_411:
[----:B------:R-:W2:Y:S02]  /*ce30*/  LD.E R0, desc[UR10][R14.64] ;  /* 0x0000000a0e007980 */ /* 0x000ea4000c101900 */
[----:B--2---:R-:W-:-:S05]  /*ce40*/  IADD3 R3, PT, PT, R6, R0, RZ ;  /* 0x0000000006037210 */ /* 0x004fca0007ffe0ff */
[----:B------:R0:W-:Y:S02]  /*ce50*/  ST.E desc[UR10][R14.64], R3 ;  /* 0x000000030e007985 */ /* 0x0001e4000c10190a */
.L_x_410:
[----:B------:R-:W-:Y:S05]  /*ce60*/  BSYNC.RECONVERGENT B0 ;  /* 0x0000000000007941 */ /* 0x000fea0003800200 */
.L_x_409:
[----:B------:R1:W-:Y:S02]  /*ce70*/  ATOM.E.ADD.F16x2.RN.STRONG.GPU P0, RZ, desc[UR10][R14.64+0x4], R5 ;  /* 0x800004050eff79a2 */ /* 0x0003e4000c10e10a */
[----:B-1----:R-:W-:Y:S05]  /*ce80*/  @P0 EXIT ;  /* 0x000000000000094d */ /* 0x002fea0003800000 */
[----:B------:R-:W1:Y:S02]  /*ce90*/  QSPC.E.S P0, RZ, [R14+0x4] ;  /* 0x000004000eff73aa */ /* 0x000e640000000500 */
[----:B-1----:R-:W-:Y:S05]  /*cea0*/  @!P0 BRA `(.L_x_413) ;  /* 0x00000000001c8947 */ /* 0x002fea0003800000 */
[----:B------:R-:W-:-:S04]  /*ceb0*/  MOV R2, R14 ;  /* 0x0000000e00027202 */ /* 0x000fc80000000f00 */
[----:B------:R-:W-:-:S07]  /*cec0*/  MOV R0, R2 ;  /* 0x0000000200007202 */ /* 0x000fce0000000f00 */
.L_x_414:
[----:B------:R-:W0:Y:S02]  /*ced0*/  LDS R2, [R0+0x4] ;  /* 0x0000040000027984 */ /* 0x000e240000000800 */
[----:B0-----:R-:W-:-:S05]  /*cee0*/  HFMA2 R3, R2, 1, 1, R5 ;  /* 0x3c003c0002037831 */ /* 0x001fca0000000005 */
[----:B------:R-:W0:Y:S02]  /*cef0*/  ATOMS.CAST.SPIN P0, [R0+0x4], R2, R3 ;  /* 0x000004020000758d */ /* 0x000e240001800003 */
[----:B0-----:R-:W-:Y:S05]  /*cf00*/  @!P0 BRA `(.L_x_414) ;  /* 0xfffffffc00f08947 */ /* 0x001fea000383ffff */
[----:B------:R-:W-:Y:S05]  /*cf10*/  EXIT ;  /* 0x000000000000794d */ /* 0x000fea0003800000 */
.L_x_413:
[----:B------:R-:W0:Y:S02]  /*cf20*/  LD.E R0, desc[UR10][R14.64+0x4] ;  /* 0x0000040a0e007980 */ /* 0x000e24000c101900 */
[----:B0-----:R-:W-:-:S05]  /*cf30*/  IADD3 R3, PT, PT, R5, R0, RZ ;  /* 0x0000000005037210 */ /* 0x001fca0007ffe0ff */
[----:B------:R-:W-:Y:S01]  /*cf40*/  ST.E desc[UR10][R14.64+0x4], R3 ;  /* 0x000004030e007985 */ /* 0x000fe2000c10190a */
[----:B------:R-:W-:Y:S05]  /*cf50*/  EXIT ;  /* 0x000000000000794d */ /* 0x000fea0003800000 */
.L_x_415:
        /* <DEDUP_REMOVED lines=10> */
.L_x_4475:


//--------------------- .text._Z23gemm_half_q_half_kernelILi4ELi152ELb0ELb0ELi64EEvPK6__halfPKjS4_S2_PS0_iiiiPKtS7_iiiiiibS2_i --------------------------
	.section	.text._Z23gemm_half_q_half_kernelILi4ELi152ELb0ELb0ELi64EEvPK6__halfPKjS4_S2_PS0_iiiiPKtS7_iiiiiibS2_i,"ax",@progbits
	.align	128
        .global         _Z23gemm_half_q_half_kernelILi4ELi152ELb0ELb0ELi64EEvPK6__halfPKjS4_S2_PS0_iiiiPKtS7_iiiiiibS2_i
        .type           _Z23gemm_half_q_half_kernelILi4ELi152ELb0ELb0ELi64EEvPK6__halfPKjS4_S2_PS0_iiiiPKtS7_iiiiiibS2_i,@function
        .size           _Z23gemm_half_q_half_kernelILi4ELi152ELb0ELb0ELi64EEvPK6__halfPKjS4_S2_PS0_iiiiPKtS7_iiiiiibS2_i,(.L_x_4476 - _Z23gemm_half_q_half_kernelILi4ELi152ELb0ELb0ELi64EEvPK6__halfPKjS4_S2_PS0_iiiiPKtS7_iiiiiibS2_i)
        .other          _Z23gemm_half_q_half_kernelILi4ELi152ELb0ELb0ELi64EEvPK6__halfPKjS4_S2_PS0_iiiiPKtS7_iiiiiibS2_i,@"STO_CUDA_ENTRY STV_DEFAULT"
_Z23gemm_half_q_half_kernelILi4ELi152ELb0ELb0ELi64EEvPK6__halfPKjS4_S2_PS0_iiiiPKtS7_iiiiiibS2_i:
.text._Z23gemm_half_q_half_kernelILi4ELi152ELb0ELb0ELi64EEvPK6__halfPKjS4_S2_PS0_iiiiPKtS7_iiiiiibS2_i:
        /* <DEDUP_REMOVED lines=51> */
.L_x_421:
        /* <DEDUP_REMOVED lines=32> */
.L_x_420:
        /* <DEDUP_REMOVED lines=20> */
.L_x_422:
[----:B------:R-:W-:-:S13]  /*0670*/  ISETP.EQ.AND P1, PT, R15, RZ, PT ;  /* 0x000000ff0f00720c */ /* 0x000fda0003f22270 */
[----:B------:R-:W-:Y:S05]  /*0680*/  @!P0 BRA P1, `(.L_x_417) ;  /* 0x00000004007c8947 */ /* 0x000fea0000800000 */
.L_x_419:
        /* <DEDUP_REMOVED lines=12> */
.L_x_418:
        /* <DEDUP_REMOVED lines=17> */
.L_x_425:
        /* <DEDUP_REMOVED lines=32> */
.L_x_424:
        /* <DEDUP_REMOVED lines=21> */
.L_x_426:
[----:B------:R-:W-:-:S13]  /*0bb0*/  ISETP.NE.OR P0, PT, R15, RZ, P0 ;  /* 0x000000ff0f00720c */ /* 0x000fda0000705670 */
[----:B------:R-:W-:Y:S05]  /*0bc0*/  @!P0 BRA `(.L_x_417) ;  /* 0x00000000002c8947 */ /* 0x000fea0003800000 */
.L_x_423:
        /* <DEDUP_REMOVED lines=11> */
.L_x_417:
[----:B------:R-:W-:Y:S05]  /*0c80*/  BSYNC.RECONVERGENT B0 ;  /* 0x0000000000007941 */ /* 0x000fea0003800200 */
.L_x_416:
        /* <DEDUP_REMOVED lines=21> */
[----:B-----5:R-:W0:Y:S01]  /*0de0*/  LDC.64 R14, c[0x0][0x3a0] ;  /* 0x0000e800ff0e7b82 */ /* 0x020e220000000a00 */
[----:B------:R-:W-:-:S13]  /*0df0*/  PLOP3.LUT P0, PT, PT, PT, PT, 0x8, 0x80 ;  /* 0x000000000080781c */ /* 0x000fda0003f0e170 */
.L_x_430:
        /* <DEDUP_REMOVED lines=15> */
.L_x_429:
        /* <DEDUP_REMOVED lines=12> */
.L_x_431:
[----:B------:R-:W-:-:S13]  /*0fb0*/  ISETP.NE.OR P0, PT, R7, RZ, P0 ;  /* 0x000000ff0700720c */ /* 0x000fda0000705670 */
[----:B------:R-:W-:Y:S05]  /*0fc0*/  @!P0 BRA `(.L_x_427) ;  /* 0x00000000001c8947 */ /* 0x000fea0003800000 */
.L_x_428:
[----:B0-----:R-:W0:Y:S02]  /*0fd0*/  LDC.64 R4, c[0x0][0x3a0] ;  /* 0x0000e800ff047b82 */ /* 0x001e240000000a00 */
.L_x_432:
[----:B0-----:R-:W-:Y:S01]  /*0fe0*/  IMAD.WIDE R8, R3, 0x2, R4 ;  /* 0x0000000203087825 */ /* 0x001fe200078e0204 */
[----:B------:R-:W-:Y:S02]  /*0ff0*/  IADD3 R7, PT, PT, R7, 0x1, RZ ;  /* 0x0000000107077810 */ /* 0x000fe40007ffe0ff */
[----:B------:R-:W-:Y:S02]  /*1000*/  IADD3 R3, PT, PT, R3, R45, RZ ;  /* 0x0000002d03037210 */ /* 0x000fe40007ffe0ff */
[----:B------:R1:W-:Y:S01]  /*1010*/  STG.E.64 desc[UR8][R8.64], RZ ;  /* 0x000000ff08007986 */ /* 0x0003e2000c101b08 */
[----:B------:R-:W-:-:S13]  /*1020*/  ISETP.NE.AND P0, PT, R7, RZ, PT ;  /* 0x000000ff0700720c */ /* 0x000fda0003f05270 */
[----:B-1----:R-:W-:Y:S05]  /*1030*/  @P0 BRA `(.L_x_432) ;  /* 0xfffffffc00e80947 */ /* 0x002fea000383ffff */
.L_x_427:
[----:B0-----:R-:W0:Y:S01]  /*1040*/  LDC.64 R4, c[0x0][0x3b8] ;  /* 0x0000ee00ff047b82 */ /* 0x001e220000000a00 */
[----:B------:R-:W-:-:S05]  /*1050*/  SHF.L.U32 R9, R2, 0x7, RZ ;  /* 0x0000000702097819 */ /* 0x000fca00000006ff */
[----:B0-----:R-:W-:-:S05]  /*1060*/  IMAD.WIDE.U32 R8, R9, 0x2, R4 ;  /* 0x0000000209087825 */ /* 0x001fca00078e0004 */
[----:B------:R0:W5:Y:S01]  /*1070*/  LDG.E.U16.CONSTANT R20, desc[UR8][R8.64+0x2] ;  /* 0x0000020808147981 */ /* 0x000162000c1e9500 */
[----:B------:R-:W-:Y:S01]  /*1080*/  BAR.SYNC.DEFER_BLOCKING 0x0 ;  /* 0x0000000000007b1d */ /* 0x000fe20000010000 */
[----:B------:R-:W-:-:S13]  /*1090*/  ISETP.GE.AND P0, PT, R51, R6, PT ;  /* 0x000000063300720c */ /* 0x000fda0003f06270 */
[----:B0-----:R-:W-:Y:S05]  /*10a0*/  @P0 BRA `(.L_x_433) ;  /* 0x0000000000d00947 */ /* 0x001fea0003800000 */
[----:B------:R0:W5:Y:S01]  /*10b0*/  LDG.E.U16.CONSTANT R3, desc[UR8][R8.64] ;  /* 0x0000000808037981 */ /* 0x000162000c1e9500 */
[----:B------:R-:W-:Y:S01]  /*10c0*/  SHF.R.S32.HI R7, RZ, 0x1f, R48 ;  /* 0x0000001fff077819 */ /* 0x000fe20000011430 */
[----:B-----5:R-:W-:Y:S01]  /*10d0*/  HFMA2 R14, -RZ, RZ, 0, 0 ;  /* 0x00000000ff0e7431 */ /* 0x020fe200000001ff */
[----:B------:R-:W-:Y:S02]  /*10e0*/  SHF.L.U32 R0, R0, 0x4, RZ ;  /* 0x0000000400007819 */ /* 0x000fe400000006ff */
[----:B------:R-:W-:Y:S02]  /*10f0*/  LEA.HI R7, R7, R48, RZ, 0x3 ;  /* 0x0000003007077211 */ /* 0x000fe400078f18ff */
[----:B------:R-:W-:Y:S02]  /*1100*/  MOV R16, R51 ;  /* 0x0000003300107202 */ /* 0x000fe40000000f00 */
[----:B------:R-:W-:Y:S02]  /*1110*/  LOP3.LUT R0, R0, 0x10, RZ, 0xc0, !PT ;  /* 0x0000001000007812 */ /* 0x000fe400078ec0ff */
[----:B0-----:R-:W-:-:S07]  /*1120*/  SHF.R.S32.HI R7, RZ, 0x3, R7 ;  /* 0x00000003ff077819 */ /* 0x001fce0000011407 */
.L_x_434:
        /* <DEDUP_REMOVED lines=13> */
[----:B------:R-:W4:Y:S01]  /*1200*/  LDG.E.U16.CONSTANT R13, desc[UR8][R12.64+0x2] ;  /* 0x000002080c0d7981 */ /* 0x000f22000c1e9500 */
[----:B--2---:R-:W-:-:S04]  /*1210*/  SHF.R.U32.HI R15, RZ, R0, R9 ;  /* 0x00000000ff0f7219 */ /* 0x004fc80000011609 */
[--C-:B------:R-:W-:Y:S02]  /*1220*/  SHF.R.U32.HI R18, RZ, 0x4, R15.reuse ;  /* 0x00000004ff127819 */ /* 0x100fe4000001160f */
[--C-:B------:R-:W-:Y:S02]  /*1230*/  SHF.R.U32.HI R8, RZ, 0x8, R15.reuse ;  /* 0x00000008ff087819 */ /* 0x100fe4000001160f */
[----:B------:R-:W-:Y:S02]  /*1240*/  LOP3.LUT R18, R18, 0xf, RZ, 0xc0, !PT ;  /* 0x0000000f12127812 */ /* 0x000fe400078ec0ff */
[----:B------:R-:W-:Y:S02]  /*1250*/  LOP3.LUT R8, R8, 0xf, RZ, 0xc0, !PT ;  /* 0x0000000f08087812 */ /* 0x000fe400078ec0ff */
[----:B------:R-:W-:Y:S01]  /*1260*/  LOP3.LUT R17, R15, 0xf, RZ, 0xc0, !PT ;  /* 0x0000000f0f117812 */ /* 0x000fe200078ec0ff */
[----:B------:R-:W-:Y:S01]  /*1270*/  IMAD R9, R18, R18, R18 ;  /* 0x0000001212097224 */ /* 0x000fe200078e0212 */
[----:B------:R-:W-:-:S03]  /*1280*/  SHF.R.U32.HI R15, RZ, 0xc, R15 ;  /* 0x0000000cff0f7819 */ /* 0x000fc6000001160f */
[----:B------:R-:W-:Y:S01]  /*1290*/  IMAD R22, R17, R17, R17 ;  /* 0x0000001111167224 */ /* 0x000fe200078e0211 */
[----:B------:R-:W-:Y:S01]  /*12a0*/  IADD3 R18, PT, PT, R18, 0x1, R9 ;  /* 0x0000000112127810 */ /* 0x000fe20007ffe009 */
[C---:B------:R-:W-:Y:S01]  /*12b0*/  IMAD R9, R8.reuse, R8, R8 ;  /* 0x0000000808097224 */ /* 0x040fe200078e0208 */
[----:B------:R-:W-:Y:S02]  /*12c0*/  LOP3.LUT R15, R15, 0xf, RZ, 0xc0, !PT ;  /* 0x0000000f0f0f7812 */ /* 0x000fe400078ec0ff */
[----:B------:R-:W-:Y:S01]  /*12d0*/  IADD3 R22, PT, PT, R17, 0x1, R22 ;  /* 0x0000000111167810 */ /* 0x000fe20007ffe016 */
[----:B0-----:R-:W-:Y:S01]  /*12e0*/  I2F.F16 R11, R18 ;  /* 0x00000012000b7306 */ /* 0x001fe20000200c00 */
[----:B------:R-:W-:Y:S01]  /*12f0*/  IADD3 R9, PT, PT, R8, 0x1, R9 ;  /* 0x0000000108097810 */ /* 0x000fe20007ffe009 */
[----:B------:R-:W-:-:S05]  /*1300*/  IMAD R8, R15, R15, R15 ;  /* 0x0000000f0f087224 */ /* 0x000fca00078e020f */
[----:B------:R-:W-:Y:S01]  /*1310*/  IADD3 R15, PT, PT, R15, 0x1, R8 ;  /* 0x000000010f0f7810 */ /* 0x000fe20007ffe008 */
[----:B------:R-:W0:Y:S01]  /*1320*/  I2F.F16 R22, R22 ;  /* 0x0000001600167306 */ /* 0x000e220000200c00 */
[----:B----4-:R-:W-:-:S04]  /*1330*/  IADD3 R16, PT, PT, R13, R16, RZ ;  /* 0x000000100d107210 */ /* 0x010fc80007ffe0ff */
[----:B------:R-:W-:-:S03]  /*1340*/  ISETP.GE.AND P0, PT, R16, R47, PT ;  /* 0x0000002f1000720c */ /* 0x000fc60003f06270 */
[----:B------:R-:W-:Y:S01]  /*1350*/  I2F.F16 R9, R9 ;  /* 0x0000000900097306 */ /* 0x000fe20000200c00 */
[----:B0-----:R-:W-:-:S07]  /*1360*/  PRMT R11, R22, 0x5410, R11 ;  /* 0x00005410160b7816 */ /* 0x001fce000000000b */
[----:B------:R-:W0:Y:S01]  /*1370*/  I2F.F16 R8, R15 ;  /* 0x0000000f00087306 */ /* 0x000e220000200c00 */
[-C--:B---3--:R-:W-:Y:S01]  /*1380*/  HMUL2 R22, R11, R10.reuse.H0_H0 ;  /* 0x2000000a0b167232 */ /* 0x088fe20000000000 */
[----:B0-----:R-:W-:Y:S02]  /*1390*/  PRMT R9, R9, 0x5410, R8 ;  /* 0x0000541009097816 */ /* 0x001fe40000000008 */
[C---:B------:R-:W-:Y:S02]  /*13a0*/  LEA R8, R14.reuse, R1, 0x3 ;  /* 0x000000010e087211 */ /* 0x040fe400078e18ff */
[----:B------:R-:W-:Y:S01]  /*13b0*/  IADD3 R14, PT, PT, R14, 0x1, RZ ;  /* 0x000000010e0e7810 */ /* 0x000fe20007ffe0ff */
[----:B------:R-:W-:-:S05]  /*13c0*/  HMUL2 R23, R9, R10.H0_H0 ;  /* 0x2000000a09177232 */ /* 0x000fca0000000000 */
[----:B------:R0:W-:Y:S01]  /*13d0*/  STL.64 [R8], R22 ;  /* 0x0000001608007387 */ /* 0x0001e20000100a00 */
[----:B------:R-:W-:Y:S05]  /*13e0*/  @!P0 BRA `(.L_x_434) ;  /* 0xfffffffc00508947 */ /* 0x000fea000383ffff */
.L_x_433:
        /* <DEDUP_REMOVED lines=28> */
.L_x_435:
        /* <DEDUP_REMOVED lines=8> */
.L_x_436:
        /* <DEDUP_REMOVED lines=8> */
.L_x_437:
        /* <DEDUP_REMOVED lines=8> */
.L_x_438:
        /* <DEDUP_REMOVED lines=8> */
.L_x_439:
        /* <DEDUP_REMOVED lines=37> */
.L_x_445:
[----:B------:R-:W-:Y:S01]  /*1a00*/  ISETP.NE.AND P1, PT, R51, R20, PT ;  /* 0x000000143300720c */ /* 0x000fe20003f25270 */
[----:B0-----:R-:W0:Y:S01]  /*1a10*/  LDC R45, c[0x0][0x3ac] ;  /* 0x0000eb00ff2d7b82 */ /* 0x001e220000000800 */
[----:B------:R-:W-:Y:S02]  /*1a20*/  MOV R6, R28 ;  /* 0x0000001c00067202 */ /* 0x000fe40000000f00 */
[----:B------:R-:W-:-:S05]  /*1a30*/  MOV R7, R29 ;  /* 0x0000001d00077202 */ /* 0x000fca0000000f00 */
[----:B-----5:R1:W5:Y:S04]  /*1a40*/  LDG.E.128.CONSTANT R16, desc[UR8][R6.64] ;  /* 0x0000000806107981 */ /* 0x020368000c1e9d00 */
[----:B------:R-:W-:Y:S01]  /*1a50*/  @!P1 LEA R2, R46, R1, 0x3 ;  /* 0x000000012e029211 */ /* 0x000fe200078e18ff */
[----:B------:R-:W2:Y:S05]  /*1a60*/  @!P1 LDG.E.U16.CONSTANT R4, desc[UR8][R12.64] ;  /* 0x000000080c049981 */ /* 0x000eaa000c1e9500 */
[----:B------:R-:W3:Y:S01]  /*1a70*/  @!P1 LDL.64 R2, [R2+0x8] ;  /* 0x0000080002029983 */ /* 0x000ee20000100a00 */
[----:B------:R-:W-:-:S02]  /*1a80*/  ISETP.GE.AND P0, PT, R49, 0x1, PT ;  /* 0x000000013100780c */ /* 0x000fc40003f06270 */
[----:B------:R-:W-:Y:S01]  /*1a90*/  @!P1 IADD3 R0, PT, PT, R46, 0x1, RZ ;  /* 0x000000012e009810 */ /* 0x000fe20007ffe0ff */
[----:B0-----:R-:W-:-:S03]  /*1aa0*/  IMAD.WIDE R28, R45, 0x4, R6 ;  /* 0x000000042d1c7825 */ /* 0x001fc600078e0206 */
[----:B------:R-:W-:Y:S02]  /*1ab0*/  @!P1 MOV R46, R0 ;  /* 0x00000000002e9202 */ /* 0x000fe40000000f00 */
[----:B--2---:R-:W-:Y:S02]  /*1ac0*/  @!P1 IADD3 R20, PT, PT, R4, R51, RZ ;  /* 0x0000003304149210 */ /* 0x004fe40007ffe0ff */
[----:B---3--:R-:W-:Y:S02]  /*1ad0*/  @!P1 PRMT R100, R2, 0x7610, R100 ;  /* 0x0000761002649816 */ /* 0x008fe40000000064 */
[----:B------:R-:W-:Y:S02]  /*1ae0*/  @!P1 PRMT R98, R3, 0x7610, R98 ;  /* 0x0000761003629816 */ /* 0x000fe40000000062 */
[----:B------:R-:W-:Y:S02]  /*1af0*/  @!P1 PRMT R100, R100, 0x7610, R2 ;  /* 0x0000761064649816 */ /* 0x000fe40000000002 */
[----:B------:R-:W-:Y:S01]  /*1b00*/  @!P1 PRMT R98, R98, 0x7610, R3 ;  /* 0x0000761062629816 */ /* 0x000fe20000000003 */
        /* <DEDUP_REMOVED lines=19> */
[----:B------:R-:W-:Y:S02]  /*1c40*/  LEA.HI R34, R17, 0xffffff80, RZ, 0x8 ;  /* 0xffffff8011227811 */ /* 0x000fe400078f40ff */
        /* <DEDUP_REMOVED lines=19> */
[----:B------:R-:W-:Y:S02]  /*1d80*/  SHF.R.U32.HI R18, RZ, 0x10, R18 ;  /* 0x00000010ff127819 */ /* 0x000fe40000011612 */
[----:B------:R-:W-:Y:S01]  /*1d90*/  LEA.HI R33, R19, 0xffffff80, RZ, 0x8 ;  /* 0xffffff8013217811 */ /* 0x000fe200078f40ff */
        /* <DEDUP_REMOVED lines=52> */
[----:B------:R-:W-:-:S02]  /*20e0*/  HADD2.F32 R18, -RZ, R37.H0_H0 ;  /* 0x20000025ff127230 */ /* 0x000fc40000004100 */
[----:B------:R-:W-:Y:S01]  /*20f0*/  FFMA.FTZ R55, R3, R5, RZ ;  /* 0x0000000503377223 */ /* 0x000fe200000100ff */
[----:B------:R-:W-:Y:S01]  /*2100*/  LOP3.LUT R53, R19, 0xff, RZ, 0xc0, !PT ;  /* 0x000000ff13357812 */ /* 0x000fe200078ec0ff */
        /* <DEDUP_REMOVED lines=12> */
[----:B------:R-:W-:Y:S01]  /*21d0*/  SHF.R.U32.HI R52, RZ, 0x10, R9 ;  /* 0x00000010ff347819 */ /* 0x000fe20000011609 */
[----:B------:R1:W-:Y:S01]  /*21e0*/  I2F.F16 R65, R39 ;  /* 0x0000002700417306 */ /* 0x0003e20000200c00 */
[----:B------:R-:W-:Y:S01]  /*21f0*/  SHF.R.U32.HI R10, RZ, 0x10, R10 ;  /* 0x00000010ff0a7819 */ /* 0x000fe2000001160a */
[----:B0-----:R-:W-:Y:S01]  /*2200*/  HADD2.F32 R63, -RZ, R17.H1_H1 ;  /* 0x30000011ff3f7230 */ /* 0x001fe20000004100 */
[----:B------:R-:W-:-:S02]  /*2210*/  SHF.R.U32.HI R54, RZ, 0x10, R11 ;  /* 0x00000010ff367819 */ /* 0x000fc4000001160b */
[----:B------:R-:W-:Y:S02]  /*2220*/  LEA.HI R30, R9, 0xffffff80, RZ, 0x8 ;  /* 0xffffff80091e7811 */ /* 0x000fe400078f40ff */
[----:B------:R-:W-:Y:S01]  /*2230*/  LOP3.LUT R9, R38, 0xff, RZ, 0xc0, !PT ;  /* 0x000000ff26097812 */ /* 0x000fe200078ec0ff */
[----:B------:R0:W-:Y:S01]  /*2240*/  I2F.F16 R67, R40 ;  /* 0x0000002800437306 */ /* 0x0001e20000200c00 */
[----:B------:R-:W-:Y:S01]  /*2250*/  HADD2.F32 R38, -RZ, R64.H0_H0 ;  /* 0x20000040ff267230 */ /* 0x000fe20000004100 */
[----:B------:R-:W-:Y:S01]  /*2260*/  LOP3.LUT R52, R52, 0xff, RZ, 0xc0, !PT ;  /* 0x000000ff34347812 */ /* 0x000fe200078ec0ff */
[----:B-1----:R-:W-:Y:S01]  /*2270*/  HADD2.F32 R39, -RZ, R66.H0_H0 ;  /* 0x20000042ff277230 */ /* 0x002fe20000004100 */
[----:B------:R-:W-:Y:S02]  /*2280*/  IADD3 R53, PT, PT, R53, -0x80, RZ ;  /* 0xffffff8035357810 */ /* 0x000fe40007ffe0ff */
[----:B------:R-:W-:Y:S01]  /*2290*/  LOP3.LUT R10, R10, 0xff, RZ, 0xc0, !PT ;  /* 0x000000ff0a0a7812 */ /* 0x000fe200078ec0ff */
[C---:B------:R-:W-:Y:S01]  /*22a0*/  FFMA.FTZ R55, R57.reuse, R38, R60 ;  /* 0x0000002639377223 */ /* 0x040fe2000001003c */
[----:B------:R-:W-:Y:S01]  /*22b0*/  I2F.F16 R50, R50 ;  /* 0x0000003200327306 */ /* 0x000fe20000200c00 */
[----:B0-----:R-:W-:Y:S01]  /*22c0*/  HADD2.F32 R40, -RZ, R68.H0_H0 ;  /* 0x20000044ff287230 */ /* 0x001fe20000004100 */
[----:B------:R-:W-:Y:S01]  /*22d0*/  LOP3.LUT R54, R54, 0xff, RZ, 0xc0, !PT ;  /* 0x000000ff36367812 */ /* 0x000fe200078ec0ff */
[----:B------:R-:W-:Y:S01]  /*22e0*/  FFMA.FTZ R59, R57, R39, R62 ;  /* 0x00000027393b7223 */ /* 0x000fe2000001003e */
[----:B------:R-:W-:Y:S01]  /*22f0*/  IADD3 R9, PT, PT, R9, -0x80, RZ ;  /* 0xffffff8009097810 */ /* 0x000fe20007ffe0ff */
[----:B------:R-:W-:Y:S01]  /*2300*/  FFMA.FTZ R55, R56, R34, R55 ;  /* 0x0000002238377223 */ /* 0x000fe20000010037 */
[----:B------:R-:W-:Y:S01]  /*2310*/  IADD3 R52, PT, PT, R52, -0x80, RZ ;  /* 0xffffff8034347810 */ /* 0x000fe20007ffe0ff */
[----:B------:R-:W-:Y:S01]  /*2320*/  FFMA.FTZ R60, R57, R40, R61 ;  /* 0x00000028393c7223 */ /* 0x000fe2000001003d */
[----:B------:R-:W0:Y:S01]  /*2330*/  I2F.F16 R8, R8 ;  /* 0x0000000800087306 */ /* 0x000e220000200c00 */
[----:B------:R-:W-:-:S02]  /*2340*/  IADD3 R10, PT, PT, R10, -0x80, RZ ;  /* 0xffffff800a0a7810 */ /* 0x000fc40007ffe0ff */
[----:B------:R-:W-:Y:S01]  /*2350*/  IADD3 R54, PT, PT, R54, -0x80, RZ ;  /* 0xffffff8036367810 */ /* 0x000fe20007ffe0ff */
[----:B------:R-:W-:Y:S01]  /*2360*/  FFMA.FTZ R62, R56, R33, R60 ;  /* 0x00000021383e7223 */ /* 0x000fe2000001003c */
[----:B------:R-:W-:Y:S01]  /*2370*/  LEA.HI R11, R11, 0xffffff80, RZ, 0x8 ;  /* 0xffffff800b0b7811 */ /* 0x000fe200078f40ff */
[----:B------:R-:W-:Y:S02]  /*2380*/  HADD2.F32 R60, -RZ, R17.H0_H0 ;  /* 0x20000011ff3c7230 */ /* 0x000fe40000004100 */
[----:B------:R1:W2:Y:S01]  /*2390*/  I2F.F16 R69, R53 ;  /* 0x0000003500457306 */ /* 0x0002a20000200c00 */
[----:B0-----:R-:W-:-:S07]  /*23a0*/  HADD2.F32 R17, -RZ, R8.H0_H0 ;  /* 0x20000008ff117230 */ /* 0x001fce0000004100 */
[----:B------:R0:W-:Y:S01]  /*23b0*/  I2F.F16 R57, R9 ;  /* 0x0000000900397306 */ /* 0x0001e20000200c00 */
[----:B-1----:R-:W-:-:S07]  /*23c0*/  FFMA.FTZ R53, R56, R32, R59 ;  /* 0x0000002038357223 */ /* 0x002fce000001003b */
[----:B------:R-:W1:Y:S01]  /*23d0*/  I2F.F16 R64, R52 ;  /* 0x0000003400407306 */ /* 0x000e620000200c00 */
[----:B0-----:R-:W-:Y:S01]  /*23e0*/  FFMA.FTZ R9, R35, R56, R58 ;  /* 0x0000003823097223 */ /* 0x001fe2000001003a */
[--C-:B------:R-:W-:Y:S02]  /*23f0*/  HADD2.F32 R56, -RZ, R16.reuse.H0_H0 ;  /* 0x20000010ff387230 */ /* 0x100fe40000004100 */
[----:B------:R-:W-:Y:S02]  /*2400*/  HADD2.F32 R58, -RZ, R16.H1_H1 ;  /* 0x30000010ff3a7230 */ /* 0x000fe40000004100 */
[----:B------:R-:W-:Y:S02]  /*2410*/  HADD2.F32 R16, -RZ, R41.H0_H0 ;  /* 0x20000029ff107230 */ /* 0x000fe40000004100 */
[----:B------:R0:W3:Y:S01]  /*2420*/  I2F.F16 R66, R10 ;  /* 0x0000000a00427306 */ /* 0x0000e20000200c00 */
[----:B------:R-:W-:Y:S02]  /*2430*/  HADD2.F32 R41, -RZ, R42.H0_H0 ;  /* 0x2000002aff297230 */ /* 0x000fe40000004100 */
[----:B------:R-:W-:-:S02]  /*2440*/  HADD2.F32 R42, -RZ, R43.H0_H0 ;  /* 0x2000002bff2a7230 */ /* 0x000fc40000004100 */
[----:B------:R-:W-:Y:S02]  /*2450*/  HADD2.F32 R43, -RZ, R50.H0_H0 ;  /* 0x20000032ff2b7230 */ /* 0x000fe40000004100 */
[C---:B------:R-:W-:Y:S01]  /*2460*/  FFMA.FTZ R59, R56.reuse, R41, R55 ;  /* 0x00000029383b7223 */ /* 0x040fe20000010037 */
[----:B------:R-:W-:Y:S01]  /*2470*/  HADD2.F32 R50, -RZ, R65.H0_H0 ;  /* 0x20000041ff327230 */ /* 0x000fe20000004100 */
[----:B------:R4:W3:Y:S01]  /*2480*/  I2F.F16 R68, R54 ;  /* 0x0000003600447306 */ /* 0x0008e20000200c00 */
[----:B------:R-:W-:Y:S01]  /*2490*/  FFMA.FTZ R61, R56, R42, R53 ;  /* 0x0000002a383d7223 */ /* 0x000fe20000010035 */
[----:B0-----:R-:W-:Y:S01]  /*24a0*/  FFMA.FTZ R10, R16, R56, R9 ;  /* 0x00000038100a7223 */ /* 0x001fe20000010009 */
[----:B------:R-:W-:Y:S02]  /*24b0*/  HADD2.F32 R52, -RZ, R67.H0_H0 ;  /* 0x20000043ff347230 */ /* 0x000fe40000004100 */
[----:B------:R-:W-:Y:S01]  /*24c0*/  FFMA.FTZ R62, R56, R43, R62 ;  /* 0x0000002b383e7223 */ /* 0x000fe2000001003e */
[----:B--2---:R-:W-:-:S02]  /*24d0*/  HADD2.F32 R53, -RZ, R69.H0_H0 ;  /* 0x20000045ff357230 */ /* 0x004fc40000004100 */
[----:B------:R-:W-:Y:S01]  /*24e0*/  FFMA.FTZ R9, R17, R58, R10 ;  /* 0x0000003a11097223 */ /* 0x000fe2000001000a */
[----:B-1----:R-:W-:Y:S01]  /*24f0*/  HADD2.F32 R55, -RZ, R64.H0_H0 ;  /* 0x20000040ff377230 */ /* 0x002fe20000004100 */
[----:B------:R-:W0:Y:S01]  /*2500*/  I2F.F16 R15, R15 ;  /* 0x0000000f000f7306 */ /* 0x000e220000200c00 */
[----:B----4-:R-:W-:Y:S02]  /*2510*/  HADD2.F32 R54, -RZ, R57.H0_H0 ;  /* 0x20000039ff367230 */ /* 0x010fe40000004100 */
[C---:B------:R-:W-:Y:S01]  /*2520*/  FFMA.FTZ R59, R58.reuse, R50, R59 ;  /* 0x000000323a3b7223 */ /* 0x040fe2000001003b */
[----:B---3--:R-:W-:Y:S02]  /*2530*/  HADD2.F32 R56, -RZ, R66.H0_H0 ;  /* 0x20000042ff387230 */ /* 0x008fe40000004100 */
[C---:B------:R-:W-:Y:S01]  /*2540*/  FFMA.FTZ R61, R58.reuse, R52, R61 ;  /* 0x000000343a3d7223 */ /* 0x040fe2000001003d */
[----:B------:R-:W-:Y:S01]  /*2550*/  FFMA.FTZ R62, R58, R53, R62 ;  /* 0x000000353a3e7223 */ /* 0x000fe2000001003e */
[----:B------:R-:W-:Y:S01]  /*2560*/  FFMA.FTZ R8, R54, R60, R9 ;  /* 0x0000003c36087223 */ /* 0x000fe20000010009 */
[----:B------:R-:W-:Y:S01]  /*2570*/  HADD2.F32 R57, -RZ, R68.H0_H0 ;  /* 0x20000044ff397230 */ /* 0x000fe20000004100 */
[----:B------:R-:W1:Y:S01]  /*2580*/  I2F.F16 R30, R30 ;  /* 0x0000001e001e7306 */ /* 0x000e620000200c00 */
[----:B------:R-:W-:Y:S01]  /*2590*/  FFMA.FTZ R10, R60, R55, R59 ;  /* 0x000000373c0a7223 */ /* 0x000fe2000001003b */
[----:B------:R-:W-:-:S02]  /*25a0*/  HADD2.F32 R58, -RZ, R100.H0_H0 ;  /* 0x20000064ff3a7230 */ /* 0x000fc40000004100 */
[----:B------:R-:W-:Y:S01]  /*25b0*/  FFMA.FTZ R64, R60, R57, R62 ;  /* 0x000000393c407223 */ /* 0x000fe2000001003e */
[----:B------:R-:W-:Y:S02]  /*25c0*/  HADD2.F32 R59, -RZ, R100.H1_H1 ;  /* 0x30000064ff3b7230 */ /* 0x000fe40000004100 */
[----:B0-----:R-:W-:Y:S01]  /*25d0*/  HADD2.F32 R15, -RZ, R15.H0_H0 ;  /* 0x2000000fff0f7230 */ /* 0x001fe20000004100 */
[----:B------:R-:W0:Y:S04]  /*25e0*/  I2F.F16 R31, R31 ;  /* 0x0000001f001f7306 */ /* 0x000e280000200c00 */
[----:B------:R-:W-:Y:S01]  /*25f0*/  FFMA.FTZ R9, R15, R63, R8 ;  /* 0x0000003f0f097223 */ /* 0x000fe20000010008 */
[----:B-1----:R-:W-:-:S03]  /*2600*/  HADD2.F32 R30, -RZ, R30.H0_H0 ;  /* 0x2000001eff1e7230 */ /* 0x002fc60000004100 */
        /* <DEDUP_REMOVED lines=32> */
[----:B------:R-:W-:-:S02]  /*2810*/  FFMA.FTZ R70, R2, R63, RZ ;  /* 0x0000003f02467223 */ /* 0x000fc400000100ff */
[-C--:B------:R-:W-:Y:S01]  /*2820*/  FFMA.FTZ R64, R18, R8.reuse, R9 ;  /* 0x0000000812407223 */ /* 0x080fe20000010009 */
[-C--:B------:R-:W-:Y:S01]  /*2830*/  FFMA.FTZ R9, R19, R8.reuse, R68 ;  /* 0x0000000813097223 */ /* 0x080fe20000010044 */
[-C--:B------:R-:W-:Y:S01]  /*2840*/  FFMA.FTZ R68, R36, R8.reuse, R67 ;  /* 0x0000000824447223 */ /* 0x080fe20000010043 */
[----:B------:R-:W-:Y:S01]  /*2850*/  FFMA.FTZ R69, R37, R8, R70 ;  /* 0x0000000825457223 */ /* 0x000fe20000010046 */
[-C--:B------:R-:W-:Y:S01]  /*2860*/  FFMA.FTZ R64, R5, R65.reuse, R64 ;  /* 0x0000004105407223 */ /* 0x080fe20000010040 */
[-C--:B------:R-:W-:Y:S01]  /*2870*/  FFMA.FTZ R63, R38, R65.reuse, R9 ;  /* 0x00000041263f7223 */ /* 0x080fe20000010009 */
[--C-:B-1----:R-:W-:Y:S02]  /*2880*/  HADD2.F32 R8, -RZ, R10.reuse.H0_H0 ;  /* 0x2000000aff087230 */ /* 0x102fe40000004100 */
        /* <DEDUP_REMOVED lines=148> */
.L_x_441:
        /* <DEDUP_REMOVED lines=367> */
.L_x_442:
        /* <DEDUP_REMOVED lines=367> */
.L_x_443:
        /* <DEDUP_REMOVED lines=367> */
.L_x_444:
        /* <DEDUP_REMOVED lines=8> */
.L_x_440:
[----:B------:R-:W1:Y:S02]  /*7720*/  LDCU UR5, c[0x0][0x3d0] ;  /* 0x00007a00ff0577ac */ /* 0x000e640008000800 */
[----:B-1---5:R-:W-:-:S04]  /*7730*/  VIMNMX R16, PT, PT, R47, UR5, PT ;  /* 0x000000052f107c48 */ /* 0x022fc8000bfe0100 */
        /* <DEDUP_REMOVED lines=8> */
.L_x_448:
        /* <DEDUP_REMOVED lines=25> */
[--C-:B-----5:R-:W-:Y:S01]  /*7950*/  SHF.R.U32.HI R36, RZ, 0xf, R32.reuse ;  /* 0x0000000fff247819 */ /* 0x120fe20000011620 */
[----:B------:R-:W-:Y:S01]  /*7960*/  HFMA2 R0, -RZ, RZ, 0, 0.03125 ;  /* 0x00002800ff007431 */ /* 0x000fe200000001ff */
        /* <DEDUP_REMOVED lines=24> */
[----:B------:R-:W-:Y:S02]  /*7af0*/  LOP3.LUT R36, R36, 0x10001, RZ, 0xc0, !PT ;  /* 0x0001000124247812 */ /* 0x000fe400078ec0ff */
[----:B------:R-:W-:Y:S02]  /*7b00*/  LOP3.LUT R32, R32, 0x20002, R35, 0xf8, !PT ;  /* 0x0002000220207812 */ /* 0x000fe400078ef823 */
[----:B------:R-:W-:Y:S02]  /*7b10*/  SHF.R.U32.HI R30, RZ, 0xd, R14 ;  /* 0x0000000dff1e7819 */ /* 0x000fe4000001160e */
[----:B------:R-:W-:Y:S02]  /*7b20*/  LOP3.LUT R39, R38, 0x20002, R39, 0xf8, !PT ;  /* 0x0002000226277812 */ /* 0x000fe400078ef827 */
[----:B------:R-:W-:-:S02]  /*7b30*/  LOP3.LUT R63, R34, 0x1f001f, RZ, 0xc0, !PT ;  /* 0x001f001f223f7812 */ /* 0x000fc400078ec0ff */
[----:B------:R-:W-:Y:S02]  /*7b40*/  LOP3.LUT R17, R34, 0x3e003e0, RZ, 0xc0, !PT ;  /* 0x03e003e022117812 */ /* 0x000fe400078ec0ff */
[----:B------:R-:W-:Y:S02]  /*7b50*/  SHF.R.U32.HI R53, RZ, 0xa, R34 ;  /* 0x0000000aff357819 */ /* 0x000fe40000011622 */
[C---:B------:R-:W-:Y:S02]  /*7b60*/  LOP3.LUT R55, R28.reuse, 0x1f001f, RZ, 0xc0, !PT ;  /* 0x001f001f1c377812 */ /* 0x040fe400078ec0ff */
[----:B------:R-:W-:Y:S02]  /*7b70*/  LOP3.LUT R60, R28, 0x3e003e0, RZ, 0xc0, !PT ;  /* 0x03e003e01c3c7812 */ /* 0x000fe400078ec0ff */
[----:B------:R-:W-:Y:S02]  /*7b80*/  SHF.R.U32.HI R66, RZ, 0xa, R28 ;  /* 0x0000000aff427819 */ /* 0x000fe4000001161c */
[----:B------:R-:W-:-:S02]  /*7b90*/  SHF.R.U32.HI R34, RZ, 0xc, R10 ;  /* 0x0000000cff227819 */ /* 0x000fc4000001160a */
[----:B------:R-:W-:Y:S02]  /*7ba0*/  LOP3.LUT R33, R36, 0x20002, R33, 0xf8, !PT ;  /* 0x0002000224217812 */ /* 0x000fe400078ef821 */
[----:B------:R-:W-:Y:S02]  /*7bb0*/  LOP3.LUT R32, R32, 0x40004, R29, 0xf8, !PT ;  /* 0x0004000420207812 */ /* 0x000fe400078ef81d */
[----:B------:R-:W-:Y:S02]  /*7bc0*/  SHF.R.U32.HI R28, RZ, 0xd, R12 ;  /* 0x0000000dff1c7819 */ /* 0x000fe4000001160c */
[----:B------:R-:W-:Y:S02]  /*7bd0*/  SHF.R.U32.HI R37, RZ, 0xc, R9 ;  /* 0x0000000cff257819 */ /* 0x000fe40000011609 */
[----:B------:R-:W-:Y:S02]  /*7be0*/  LOP3.LUT R39, R39, 0x40004, R30, 0xf8, !PT ;  /* 0x0004000427277812 */ /* 0x000fe400078ef81e */
[----:B------:R-:W-:-:S02]  /*7bf0*/  LOP3.LUT R28, R33, 0x40004, R28, 0xf8, !PT ;  /* 0x00040004211c7812 */ /* 0x000fc400078ef81c */
[----:B------:R-:W-:Y:S02]  /*7c00*/  LOP3.LUT R37, R32, 0x80008, R37, 0xf8, !PT ;  /* 0x0008000820257812 */ /* 0x000fe400078ef825 */
[----:B------:R-:W-:Y:S02]  /*7c10*/  LOP3.LUT R38, R39, 0x80008, R34, 0xf8, !PT ;  /* 0x0008000827267812 */ /* 0x000fe400078ef822 */
[----:B------:R-:W0:Y:S01]  /*7c20*/  LDS.128 R32, [UR4] ;  /* 0x00000004ff207984 */ /* 0x000e220008000c00 */
[----:B------:R-:W-:Y:S02]  /*7c30*/  LOP3.LUT R91, R31, 0x3e003e0, RZ, 0xc0, !PT ;  /* 0x03e003e01f5b7812 */ /* 0x000fe400078ec0ff */
[C---:B------:R-:W-:Y:S02]  /*7c40*/  LOP3.LUT R70, R12.reuse, 0x1f001f, RZ, 0xc0, !PT ;  /* 0x001f001f0c467812 */ /* 0x040fe400078ec0ff */
[----:B------:R-:W-:Y:S02]  /*7c50*/  LOP3.LUT R92, R12, 0x3e003e0, RZ, 0xc0, !PT ;  /* 0x03e003e00c5c7812 */ /* 0x000fe400078ec0ff */
[----:B------:R-:W-:-:S02]  /*7c60*/  SHF.R.U32.HI R74, RZ, 0xa, R12 ;  /* 0x0000000aff4a7819 */ /* 0x000fc4000001160c */
[----:B------:R-:W-:Y:S02]  /*7c70*/  SHF.R.U32.HI R41, RZ, 0xe, R31 ;  /* 0x0000000eff297819 */ /* 0x000fe4000001161f */
[----:B------:R-:W-:Y:S02]  /*7c80*/  LOP3.LUT R12, R13, 0x3e003e0, RZ, 0xc0, !PT ;  /* 0x03e003e00d0c7812 */ /* 0x000fe400078ec0ff */
[----:B------:R-:W-:Y:S02]  /*7c90*/  LOP3.LUT R40, R40, 0x10001, RZ, 0xc0, !PT ;  /* 0x0001000128287812 */ /* 0x000fe400078ec0ff */
[----:B------:R-:W-:Y:S02]  /*7ca0*/  LOP3.LUT R113, R91, 0x64006400, RZ, 0xfc, !PT ;  /* 0x640064005b717812 */ /* 0x000fe400078efcff */
[----:B------:R-:W-:Y:S02]  /*7cb0*/  LOP3.LUT R41, R40, 0x20002, R41, 0xf8, !PT ;  /* 0x0002000228297812 */ /* 0x000fe400078ef829 */
[----:B------:R-:W-:-:S02]  /*7cc0*/  LOP3.LUT R91, R12, 0x64006400, RZ, 0xfc, !PT ;  /* 0x640064000c5b7812 */ /* 0x000fc400078efcff */
[----:B------:R-:W-:Y:S02]  /*7cd0*/  SHF.R.U32.HI R42, RZ, 0xd, R15 ;  /* 0x0000000dff2a7819 */ /* 0x000fe4000001160f */
[----:B------:R-:W-:Y:S01]  /*7ce0*/  LOP3.LUT R75, R31, 0x1f001f, RZ, 0xc0, !PT ;  /* 0x001f001f1f4b7812 */ /* 0x000fe200078ec0ff */
[----:B------:R-:W-:Y:S01]  /*7cf0*/  HFMA2 R12, R91, R0.H0_H0, -48, -48 ;  /* 0xd200d2005b0c7431 */ /* 0x000fe20000040000 */
[----:B------:R-:W-:Y:S02]  /*7d00*/  SHF.R.U32.HI R69, RZ, 0xa, R31 ;  /* 0x0000000aff457819 */ /* 0x000fe4000001161f */
[----:B------:R-:W-:Y:S02]  /*7d10*/  SHF.R.U32.HI R31, RZ, 0xc, R8 ;  /* 0x0000000cff1f7819 */ /* 0x000fe40000011608 */
[----:B------:R-:W-:Y:S02]  /*7d20*/  SHF.R.U32.HI R43, RZ, 0xc, R11 ;  /* 0x0000000cff2b7819 */ /* 0x000fe4000001160b */
[----:B------:R-:W-:-:S02]  /*7d30*/  LOP3.LUT R42, R41, 0x40004, R42, 0xf8, !PT ;  /* 0x00040004292a7812 */ /* 0x000fc400078ef82a */
[----:B------:R-:W-:Y:S02]  /*7d40*/  LOP3.LUT R71, R13, 0x1f001f, RZ, 0xc0, !PT ;  /* 0x001f001f0d477812 */ /* 0x000fe400078ec0ff */
[----:B------:R-:W-:Y:S02]  /*7d50*/  SHF.R.U32.HI R76, RZ, 0xa, R13 ;  /* 0x0000000aff4c7819 */ /* 0x000fe4000001160d */
[----:B------:R-:W-:Y:S02]  /*7d60*/  LOP3.LUT R31, R28, 0x80008, R31, 0xf8, !PT ;  /* 0x000800081c1f7812 */ /* 0x000fe400078ef81f */
[C---:B------:R-:W-:Y:S02]  /*7d70*/  LOP3.LUT R72, R14.reuse, 0x1f001f, RZ, 0xc0, !PT ;  /* 0x001f001f0e487812 */ /* 0x040fe400078ec0ff */
[----:B------:R-:W-:Y:S02]  /*7d80*/  LOP3.LUT R13, R14, 0x3e003e0, RZ, 0xc0, !PT ;  /* 0x03e003e00e0d7812 */ /* 0x000fe400078ec0ff */
[----:B------:R-:W-:-:S02]  /*7d90*/  SHF.R.U32.HI R77, RZ, 0xa, R14 ;  /* 0x0000000aff4d7819 */ /* 0x000fc4000001160e */
[C---:B------:R-:W-:Y:S02]  /*7da0*/  LOP3.LUT R73, R15.reuse, 0x1f001f, RZ, 0xc0, !PT ;  /* 0x001f001f0f497812 */ /* 0x040fe400078ec0ff */
[----:B------:R-:W-:Y:S02]  /*7db0*/  LOP3.LUT R14, R15, 0x3e003e0, RZ, 0xc0, !PT ;  /* 0x03e003e00f0e7812 */ /* 0x000fe400078ec0ff */
[----:B------:R-:W-:Y:S02]  /*7dc0*/  SHF.R.U32.HI R78, RZ, 0xa, R15 ;  /* 0x0000000aff4e7819 */ /* 0x000fe4000001160f */
[----:B------:R-:W-:Y:S02]  /*7dd0*/  LOP3.LUT R39, R42, 0x80008, R43, 0xf8, !PT ;  /* 0x000800082a277812 */ /* 0x000fe400078ef82b */
[----:B------:R-:W-:Y:S02]  /*7de0*/  LOP3.LUT R15, R8, 0x3e003e0, RZ, 0xc0, !PT ;  /* 0x03e003e0080f7812 */ /* 0x000fe400078ec0ff */
[----:B------:R-:W-:-:S02]  /*7df0*/  LOP3.LUT R95, R62, 0x64006400, RZ, 0xfc, !PT ;  /* 0x640064003e5f7812 */ /* 0x000fc400078efcff */
[----:B------:R-:W-:Y:S02]  /*7e00*/  LOP3.LUT R59, R59, 0x64006400, RZ, 0xfc, !PT ;  /* 0x640064003b3b7812 */ /* 0x000fe400078efcff */
[----:B------:R-:W-:Y:S02]  /*7e10*/  LOP3.LUT R61, R61, 0x64006400, RZ, 0xfc, !PT ;  /* 0x640064003d3d7812 */ /* 0x000fe400078efcff */
[----:B------:R-:W-:Y:S02]  /*7e20*/  LOP3.LUT R79, R8, 0x1f001f, RZ, 0xc0, !PT ;  /* 0x001f001f084f7812 */ /* 0x000fe400078ec0ff */
[----:B------:R-:W-:Y:S02]  /*7e30*/  SHF.R.U32.HI R82, RZ, 0xa, R8 ;  /* 0x0000000aff527819 */ /* 0x000fe40000011608 */
[C---:B------:R-:W-:Y:S02]  /*7e40*/  LOP3.LUT R8, R9.reuse, 0x3e003e0, RZ, 0xc0, !PT ;  /* 0x03e003e009087812 */ /* 0x040fe400078ec0ff */
[----:B------:R-:W-:-:S02]  /*7e50*/  LOP3.LUT R80, R9, 0x1f001f, RZ, 0xc0, !PT ;  /* 0x001f001f09507812 */ /* 0x000fc400078ec0ff */
[----:B------:R-:W-:Y:S02]  /*7e60*/  SHF.R.U32.HI R84, RZ, 0xa, R9 ;  /* 0x0000000aff547819 */ /* 0x000fe40000011609 */
[C---:B------:R-:W-:Y:S02]  /*7e70*/  LOP3.LUT R9, R10.reuse, 0x3e003e0, RZ, 0xc0, !PT ;  /* 0x03e003e00a097812 */ /* 0x040fe400078ec0ff */
[----:B------:R-:W-:Y:S02]  /*7e80*/  LOP3.LUT R81, R10, 0x1f001f, RZ, 0xc0, !PT ;  /* 0x001f001f0a517812 */ /* 0x000fe400078ec0ff */
        /* <DEDUP_REMOVED lines=24> */
[----:B------:R-:W-:Y:S01]  /*8010*/  HFMA2 R13, R101, R0.H0_H0, -48, -48 ;  /* 0xd200d200650d7431 */ /* 0x000fe20000040000 */
        /* <DEDUP_REMOVED lines=9> */
[----:B------:R-:W-:Y:S01]  /*80b0*/  LOP3.LUT R115, R14, 0x64006400, RZ, 0xfc, !PT ;  /* 0x640064000e737812 */ /* 0x000fe200078efcff */
[----:B------:R-:W-:Y:S01]  /*80c0*/  HADD2 R71, R71, -1040, -1040 ;  /* 0xe410e41047477430 */ /* 0x000fe20000000000 */
        /* <DEDUP_REMOVED lines=15> */
[----:B------:R-:W-:Y:S02]  /*81c0*/  ISETP.NE.AND P0, PT, R49, 0x1, PT ;  /* 0x000000013100780c */ /* 0x000fe40003f05270 */
[----:B--2---:R-:W-:Y:S02]  /*81d0*/  SHF.R.U32.HI R36, RZ, 0xb, R4 ;  /* 0x0000000bff247819 */ /* 0x004fe40000011604 */
[C---:B------:R-:W-:Y:S02]  /*81e0*/  LOP3.LUT R93, R4.reuse, 0x3e003e0, RZ, 0xc0, !PT ;  /* 0x03e003e0045d7812 */ /* 0x040fe400078ec0ff */
[----:B------:R-:W-:-:S02]  /*81f0*/  LOP3.LUT R87, R4, 0x1f001f, RZ, 0xc0, !PT ;  /* 0x001f001f04577812 */ /* 0x000fc400078ec0ff */
[----:B------:R-:W-:Y:S02]  /*8200*/  SHF.R.U32.HI R40, RZ, 0xa, R4 ;  /* 0x0000000aff287819 */ /* 0x000fe40000011604 */
[----:B------:R-:W-:Y:S02]  /*8210*/  LOP3.LUT R4, R5, 0x3e003e0, RZ, 0xc0, !PT ;  /* 0x03e003e005047812 */ /* 0x000fe400078ec0ff */
[----:B------:R-:W-:Y:S02]  /*8220*/  SHF.R.U32.HI R28, RZ, 0xb, R5 ;  /* 0x0000000bff1c7819 */ /* 0x000fe40000011605 */
[----:B------:R-:W-:Y:S02]  /*8230*/  LOP3.LUT R91, R4, 0x64006400, RZ, 0xfc, !PT ;  /* 0x64006400045b7812 */ /* 0x000fe400078efcff */
[----:B------:R-:W-:Y:S02]  /*8240*/  SHF.R.U32.HI R29, RZ, 0xb, R6 ;  /* 0x0000000bff1d7819 */ /* 0x000fe40000011606 */
[----:B------:R-:W-:Y:S01]  /*8250*/  SHF.R.U32.HI R30, RZ, 0xb, R7 ;  /* 0x0000000bff1e7819 */ /* 0x000fe20000011607 */
[----:B------:R-:W-:Y:S01]  /*8260*/  HFMA2 R4, R91, R0.H0_H0, -48, -48 ;  /* 0xd200d2005b047431 */ /* 0x000fe20000040000 */
[----:B------:R-:W-:Y:S01]  /*8270*/  LOP3.LUT R91, R63, 0x64006400, RZ, 0xfc, !PT ;  /* 0x640064003f5b7812 */ /* 0x000fe200078efcff */
[----:B------:R-:W-:Y:S01]  /*8280*/  HADD2 R63, R61, -1040, -1040 ;  /* 0xe410e4103d3f7430 */ /* 0x000fe20000000000 */
[----:B------:R-:W-:-:S02]  /*8290*/  LOP3.LUT R88, R5, 0x1f001f, RZ, 0xc0, !PT ;  /* 0x001f001f05587812 */ /* 0x000fc400078ec0ff */
[----:B------:R-:W-:Y:S01]  /*82a0*/  SHF.R.U32.HI R41, RZ, 0xa, R5 ;  /* 0x0000000aff297819 */ /* 0x000fe20000011605 */
[----:B------:R-:W-:Y:S01]  /*82b0*/  HADD2 R61, R91, -1040, -1040 ;  /* 0xe410e4105b3d7430 */ /* 0x000fe20000000000 */
[C---:B------:R-:W-:Y:S02]  /*82c0*/  LOP3.LUT R94, R6.reuse, 0x3e003e0, RZ, 0xc0, !PT ;  /* 0x03e003e0065e7812 */ /* 0x040fe400078ec0ff */
[----:B------:R-:W-:Y:S02]  /*82d0*/  LOP3.LUT R89, R6, 0x1f001f, RZ, 0xc0, !PT ;  /* 0x001f001f06597812 */ /* 0x000fe400078ec0ff */
[----:B------:R-:W-:Y:S02]  /*82e0*/  SHF.R.U32.HI R42, RZ, 0xa, R6 ;  /* 0x0000000aff2a7819 */ /* 0x000fe40000011606 */
[C---:B------:R-:W-:Y:S02]  /*82f0*/  LOP3.LUT R6, R7.reuse, 0x3e003e0, RZ, 0xc0, !PT ;  /* 0x03e003e007067812 */ /* 0x040fe400078ec0ff */
[----:B------:R-:W-:-:S02]  /*8300*/  LOP3.LUT R90, R7, 0x1f001f, RZ, 0xc0, !PT ;  /* 0x001f001f075a7812 */ /* 0x000fc400078ec0ff */
[----:B------:R-:W-:Y:S02]  /*8310*/  SHF.R.U32.HI R43, RZ, 0xa, R7 ;  /* 0x0000000aff2b7819 */ /* 0x000fe40000011607 */
[----:B------:R-:W-:Y:S02]  /*8320*/  LOP3.LUT R5, R92, 0x64006400, RZ, 0xfc, !PT ;  /* 0x640064005c057812 */ /* 0x000fe400078efcff */
[----:B------:R-:W-:Y:S02]  /*8330*/  LOP3.LUT R36, R31, 0x100010, R36, 0xf8, !PT ;  /* 0x001000101f247812 */ /* 0x000fe400078ef824 */
[----:B------:R-:W-:Y:S01]  /*8340*/  LOP3.LUT R37, R37, 0x100010, R28, 0xf8, !PT ;  /* 0x0010001025257812 */ /* 0x000fe200078ef81c */
[-C--:B------:R-:W-:Y:S01]  /*8350*/  HFMA2 R14, R5, R0.reuse.H0_H0, -48, -48 ;  /* 0xd200d200050e7431 */ /* 0x080fe20000040000 */
[----:B------:R-:W-:Y:S01]  /*8360*/  LOP3.LUT R38, R38, 0x100010, R29, 0xf8, !PT ;  /* 0x0010001026267812 */ /* 0x000fe200078ef81d */
[----:B------:R-:W-:Y:S01]  /*8370*/  HFMA2 R5, R109, R0.H0_H0, -48, -48 ;  /* 0xd200d2006d057431 */ /* 0x000fe20000040000 */
[----:B------:R-:W-:-:S02]  /*8380*/  LOP3.LUT R39, R39, 0x100010, R30, 0xf8, !PT ;  /* 0x0010001027277812 */ /* 0x000fc400078ef81e */
[----:B------:R-:W-:Y:S01]  /*8390*/  LOP3.LUT R7, R15, 0x64006400, RZ, 0xfc, !PT ;  /* 0x640064000f077812 */ /* 0x000fe200078efcff */
[----:B------:R-:W1:Y:S01]  /*83a0*/  LDS.128 R28, [UR4+0x10] ;  /* 0x00001004ff1c7984 */ /* 0x000e620008000c00 */
[----:B------:R-:W-:Y:S01]  /*83b0*/  LOP3.LUT R92, R65, 0x64006400, RZ, 0xfc, !PT ;  /* 0x64006400415c7812 */ /* 0x000fe200078efcff */
[-C--:B------:R-:W-:Y:S01]  /*83c0*/  HFMA2 R15, R95, R0.reuse.H0_H0, -48, -48 ;  /* 0xd200d2005f0f7431 */ /* 0x080fe20000040000 */
[----:B------:R-:W-:Y:S01]  /*83d0*/  LOP3.LUT R95, R94, 0x64006400, RZ, 0xfc, !PT ;  /* 0x640064005e5f7812 */ /* 0x000fe200078efcff */
[----:B------:R-:W-:Y:S01]  /*83e0*/  HADD2 R65, R59, -1040, -1040 ;  /* 0xe410e4103b417430 */ /* 0x000fe20000000000 */
[----:B------:R-:W-:Y:S01]  /*83f0*/  LOP3.LUT R93, R93, 0x64006400, RZ, 0xfc, !PT ;  /* 0x640064005d5d7812 */ /* 0x000fe200078efcff */
[----:B------:R-:W-:Y:S01]  /*8400*/  HADD2 R59, R92, -1040, -1040 ;  /* 0xe410e4105c3b7430 */ /* 0x000fe20000000000 */
[----:B------:R-:W-:Y:S01]  /*8410*/  LOP3.LUT R87, R87, 0x64006400, RZ, 0xfc, !PT ;  /* 0x6400640057577812 */ /* 0x000fe200078efcff */
[----:B------:R-:W-:Y:S02]  /*8420*/  HFMA2 R2, R95, R0.H0_H0, -48, -48 ;  /* 0xd200d2005f027431 */ /* 0x000fe40000040000 */
[----:B0-----:R-:W-:-:S02]  /*8430*/  HFMA2 R95, R61, R32, RZ ;  /* 0x000000203d5f7231 */ /* 0x001fc400000000ff */
[----:B------:R-:W-:Y:S02]  /*8440*/  HFMA2 R9, R7, R0.H0_H0, -48, -48 ;  /* 0xd200d20007097431 */ /* 0x000fe40000040000 */
[-C--:B------:R-:W-:Y:S02]  /*8450*/  HFMA2 R91, R65, R32.reuse, RZ ;  /* 0x00000020415b7231 */ /* 0x080fe400000000ff */
[----:B------:R-:W-:Y:S01]  /*8460*/  HFMA2 R92, R63, R32, RZ.H0_H0 ;  /* 0x000000203f5c7231 */ /* 0x000fe200000400ff */
[----:B------:R-:W-:Y:S01]  /*8470*/  LOP3.LUT R40, R40, 0x1f001f, RZ, 0xc0, !PT ;  /* 0x001f001f28287812 */ /* 0x000fe200078ec0ff */
[----:B------:R-:W-:Y:S01]  /*8480*/  HFMA2 R7, R97, R0.H0_H0, -48, -48 ;  /* 0xd200d20061077431 */ /* 0x000fe20000040000 */
[----:B------:R-:W-:Y:S01]  /*8490*/  LOP3.LUT R97, R6, 0x64006400, RZ, 0xfc, !PT ;  /* 0x6400640006617812 */ /* 0x000fe200078efcff */
[----:B------:R-:W-:Y:S02]  /*84a0*/  HFMA2 R32, R59, R32, RZ.H0_H0 ;  /* 0x000000203b207231 */ /* 0x000fe400000400ff */
[----:B------:R-:W-:-:S02]  /*84b0*/  HFMA2 R95, R60, R33, R95 ;  /* 0x000000213c5f7231 */ /* 0x000fc4000000005f */
[-C--:B------:R-:W-:Y:S02]  /*84c0*/  HFMA2 R6, R93, R0.reuse.H0_H0, -48, -48 ;  /* 0xd200d2005d067431 */ /* 0x080fe40000040000 */
[-C--:B------:R-:W-:Y:S02]  /*84d0*/  HFMA2 R93, R64, R33.reuse, R91 ;  /* 0x00000021405d7231 */ /* 0x080fe4000000005b */
        /* <DEDUP_REMOVED lines=8> */
[----:B------:R-:W-:Y:S01]  /*8560*/  HFMA2 R0, R97, R0.H0_H0, -48, -48 ;  /* 0xd200d20061007431 */ /* 0x000fe20000040000 */
        /* <DEDUP_REMOVED lines=22> */
[-C--:B-1----:R-:W-:Y:S01]  /*86d0*/  HFMA2 R95, R13, R28.reuse, R95 ;  /* 0x0000001c0d5f7231 */ /* 0x082fe2000000005f */
        /* <DEDUP_REMOVED lines=68> */
[----:B------:R-:W-:Y:S01]  /*8b20*/  HADD2 R91, R87, -1040, -1040 ;  /* 0xe410e410575b7430 */ /* 0x000fe20000000000 */
[----:B------:R-:W-:Y:S01]  /*8b30*/  LOP3.LUT R39, R39, 0x64006400, RZ, 0xfc, !PT ;  /* 0x6400640027277812 */ /* 0x000fe200078efcff */
        /* <DEDUP_REMOVED lines=212> */
[----:B-1----:R-:W-:-:S02]  /*9880*/  HFMA2 R63, R15, R32, R63 ;  /* 0x000000200f3f7231 */ /* 0x002fc4000000003f */
[----:B------:R-:W-:Y:S02]  /*9890*/  HFMA2 R61, R55, R30, R61 ;  /* 0x0000001e373d7231 */ /* 0x000fe4000000003d */
        /* <DEDUP_REMOVED lines=10> */
[----:B--2---:R-:W-:-:S02]  /*9940*/  HFMA2 R63, R81, R36, R63 ;  /* 0x00000024513f7231 */ /* 0x004fc4000000003f */
        /* <DEDUP_REMOVED lines=11> */
[----:B---3--:R-:W-:-:S02]  /*9a00*/  HFMA2 R63, R89, R40, R63 ;  /* 0x00000028593f7231 */ /* 0x008fc4000000003f */
        /* <DEDUP_REMOVED lines=35> */
.L_x_447:
        /* <DEDUP_REMOVED lines=8> */
.L_x_446:
[----:B------:R-:W1:Y:S02]  /*9cc0*/  LDCU UR5, c[0x0][0x3d4] ;  /* 0x00007a80ff0577ac */ /* 0x000e640008000800 */
[----:B-1---5:R-:W-:-:S04]  /*9cd0*/  VIMNMX R8, PT, PT, R47, UR5, PT ;  /* 0x000000052f087c48 */ /* 0x022fc8000bfe0100 */
[----:B------:R-:W-:-:S13]  /*9ce0*/  ISETP.GT.AND P0, PT, R8, R51, PT ;  /* 0x000000330800720c */ /* 0x000fda0003f04270 */
[----:B------:R-:W-:Y:S05]  /*9cf0*/  @!P0 BRA `(.L_x_449) ;  /* 0x0000004c00f48947 */ /* 0x000fea0003800000 */
[----:B0-----:R-:W0:Y:S01]  /*9d00*/  LDC.64 R2, c[0x0][0x3b8] ;  /* 0x0000ee00ff027b82 */ /* 0x001e220000000a00 */
[----:B------:R-:W-:Y:S01]  /*9d10*/  UIADD3 UR4, UPT, UPT, UR4, 0x100, URZ ;  /* 0x0000010004047890 */ /* 0x000fe2000fffe0ff */
[----:B0-----:R-:W-:-:S03]  /*9d20*/  IMAD.WIDE.U32 R2, R51, 0x4, R2 ;  /* 0x0000000433027825 */ /* 0x001fc600078e0002 */
[----:B------:R-:W-:-:S04]  /*9d30*/  IADD3 R10, P0, PT, R2, 0x2, RZ ;  /* 0x00000002020a7810 */ /* 0x000fc80007f1e0ff */
[----:B------:R-:W-:-:S09]  /*9d40*/  IADD3.X R11, PT, PT, RZ, R3, RZ, P0, !PT ;  /* 0x00000003ff0b7210 */ /* 0x000fd200007fe4ff */
.L_x_454:
[----:B------:R-:W-:-:S13]  /*9d50*/  ISETP.NE.AND P1, PT, R51, R20, PT ;  /* 0x000000143300720c */ /* 0x000fda0003f25270 */
[C---:B------:R-:W-:Y:S01]  /*9d60*/  @!P1 LEA R2, R46.reuse, R1, 0x3 ;  /* 0x000000012e029211 */ /* 0x040fe200078e18ff */
[----:B------:R-:W2:Y:S05]  /*9d70*/  @!P1 LDG.E.U16.CONSTANT R0, desc[UR8][R10.64] ;  /* 0x000000080a009981 */ /* 0x000eaa000c1e9500 */
[----:B------:R-:W3:Y:S01]  /*9d80*/  @!P1 LDL.64 R2, [R2+0x8] ;  /* 0x0000080002029983 */ /* 0x000ee20000100a00 */
[----:B------:R-:W-:Y:S02]  /*9d90*/  ISETP.GE.AND P0, PT, R49, 0x1, PT ;  /* 0x000000013100780c */ /* 0x000fe40003f06270 */
[----:B------:R-:W-:Y:S02]  /*9da0*/  @!P1 IADD3 R4, PT, PT, R46, 0x1, RZ ;  /* 0x000000012e049810 */ /* 0x000fe40007ffe0ff */
[----:B------:R-:W-:-:S02]  /*9db0*/  MOV R6, 0x2c00 ;  /* 0x00002c0000067802 */ /* 0x000fc40000000f00 */
        /* <DEDUP_REMOVED lines=8> */
[----:B------:R-:W-:-:S03]  /*9e40*/  ISETP.NE.AND P1, PT, R49, 0x1, PT ;  /* 0x000000013100780c */ /* 0x000fc60003f25270 */
[----:B------:R-:W0:Y:S02]  /*9e50*/  LDS.64 R30, [UR4+-0x100] ;  /* 0xffff0004ff1e7984 */ /* 0x000e240008000a00 */
        /* <DEDUP_REMOVED lines=16> */
[----:B------:R-:W-:Y:S01]  /*9f60*/  HADD2.F32 R2, -RZ, R14.H0_H0 ;  /* 0x2000000eff027230 */ /* 0x000fe20000004100 */
[----:B------:R-:W-:Y:S01]  /*9f70*/  SHF.R.U32.HI R32, RZ, 0x8, R12 ;  /* 0x00000008ff207819 */ /* 0x000fe2000001160c */
[----:B------:R-:W-:Y:S01]  /*9f80*/  HADD2 R12, R0, -1032, -1032 ;  /* 0xe408e408000c7430 */ /* 0x000fe20000000000 */
[----:B------:R-:W-:Y:S01]  /*9f90*/  LOP3.LUT R28, R15, 0xf000f0, RZ, 0xc0, !PT ;  /* 0x00f000f00f1c7812 */ /* 0x000fe200078ec0ff */
[----:B------:R-:W-:Y:S01]  /*9fa0*/  HADD2 R19, R9, -1032, -1032 ;  /* 0xe408e40809137430 */ /* 0x000fe20000000000 */
[----:B------:R-:W-:Y:S01]  /*9fb0*/  SHF.R.U32.HI R40, RZ, 0x8, R15 ;  /* 0x00000008ff287819 */ /* 0x000fe2000001160f */
[----:B------:R-:W-:Y:S01]  /*9fc0*/  HADD2 R15, R3, -1032, -1032 ;  /* 0xe408e408030f7430 */ /* 0x000fe20000000000 */
[----:B------:R-:W-:Y:S01]  /*9fd0*/  LOP3.LUT R17, R4, 0x64006400, RZ, 0xfc, !PT ;  /* 0x6400640004117812 */ /* 0x000fe200078efcff */
[--C-:B------:R-:W-:Y:S01]  /*9fe0*/  HADD2.F32 R0, -RZ, R12.reuse.H0_H0 ;  /* 0x2000000cff007230 */ /* 0x100fe20000004100 */
[----:B------:R-:W-:Y:S01]  /*9ff0*/  LOP3.LUT R16, R13, 0xf000f0, RZ, 0xc0, !PT ;  /* 0x00f000f00d107812 */ /* 0x000fe200078ec0ff */
[----:B------:R-:W-:Y:S01]  /*a000*/  HADD2.F32 R7, -RZ, R12.H1_H1 ;  /* 0x3000000cff077230 */ /* 0x000fe20000004100 */
[----:B------:R-:W-:Y:S01]  /*a010*/  SHF.R.U32.HI R33, RZ, 0x8, R13 ;  /* 0x00000008ff217819 */ /* 0x000fe2000001160d */
[----:B------:R-:W-:Y:S01]  /*a020*/  HADD2.F32 R9, -RZ, R14.H1_H1 ;  /* 0x3000000eff097230 */ /* 0x000fe20000004100 */
[----:B------:R-:W0:Y:S01]  /*a030*/  LDS.64 R12, [UR4+-0xf8] ;  /* 0xffff0804ff0c7984 */ /* 0x000e220008000a00 */
[----:B------:R-:W-:-:S02]  /*a040*/  HFMA2 R41, R17, R6.H0_H0, -72, -72 ;  /* 0xd480d48011297431 */ /* 0x000fc40000040006 */
[----:B------:R-:W-:Y:S02]  /*a050*/  HADD2.F32 R3, -RZ, R15.H0_H0 ;  /* 0x2000000fff037230 */ /* 0x000fe40000004100 */
[C---:B------:R-:W-:Y:S01]  /*a060*/  FFMA.FTZ R17, R5.reuse, R2, RZ ;  /* 0x0000000205117223 */ /* 0x040fe200000100ff */
[----:B------:R-:W-:Y:S01]  /*a070*/  HADD2.F32 R4, -RZ, R19.H0_H0 ;  /* 0x20000013ff047230 */ /* 0x000fe20000004100 */
[----:B------:R-:W-:Y:S01]  /*a080*/  LOP3.LUT R29, R18, 0x64006400, RZ, 0xfc, !PT ;  /* 0x64006400121d7812 */ /* 0x000fe200078efcff */
[----:B------:R-:W-:Y:S02]  /*a090*/  HADD2.F32 R14, -RZ, R15.H1_H1 ;  /* 0x3000000fff0e7230 */ /* 0x000fe40000004100 */
[----:B------:R-:W-:Y:S01]  /*a0a0*/  FFMA.FTZ R37, R30, R9, R17 ;  /* 0x000000091e257223 */ /* 0x000fe20000010011 */
[----:B------:R-:W-:Y:S01]  /*a0b0*/  HADD2.F32 R15, -RZ, R19.H1_H1 ;  /* 0x30000013ff0f7230 */ /* 0x000fe20000004100 */
[----:B------:R-:W-:Y:S01]  /*a0c0*/  LOP3.LUT R19, R16, 0x64006400, RZ, 0xfc, !PT ;  /* 0x6400640010137812 */ /* 0x000fe200078efcff */
[----:B------:R-:W-:Y:S01]  /*a0d0*/  FFMA.FTZ R16, R0, R5, RZ ;  /* 0x0000000500107223 */ /* 0x000fe200000100ff */
[C---:B------:R-:W-:Y:S01]  /*a0e0*/  FFMA.FTZ R35, R5.reuse, R3, RZ ;  /* 0x0000000305237223 */ /* 0x040fe200000100ff */
[----:B------:R-:W-:Y:S01]  /*a0f0*/  FFMA.FTZ R18, R5, R4, RZ ;  /* 0x0000000405127223 */ /* 0x000fe200000100ff */
        /* <DEDUP_REMOVED lines=10> */
[----:B------:R-:W-:Y:S01]  /*a1a0*/  FFMA.FTZ R35, R5, R36, R34 ;  /* 0x0000002405237223 */ /* 0x000fe20000010022 */
[--C-:B------:R-:W-:Y:S02]  /*a1b0*/  HADD2.F32 R19, -RZ, R29.reuse.H0_H0 ;  /* 0x2000001dff137230 */ /* 0x100fe40000004100 */
[C---:B------:R-:W-:Y:S01]  /*a1c0*/  FFMA.FTZ R34, R36.reuse, R17, R37 ;  /* 0x0000001124227223 */ /* 0x040fe20000010025 */
[----:B------:R-:W-:Y:S02]  /*a1d0*/  HADD2.F32 R28, -RZ, R29.H1_H1 ;  /* 0x3000001dff1c7230 */ /* 0x000fe40000004100 */
[--C-:B------:R-:W-:Y:S02]  /*a1e0*/  HADD2.F32 R29, -RZ, R30.reuse.H0_H0 ;  /* 0x2000001eff1d7230 */ /* 0x100fe40000004100 */
[----:B------:R-:W-:Y:S01]  /*a1f0*/  FFMA.FTZ R37, R36, R19, R38 ;  /* 0x0000001324257223 */ /* 0x000fe20000010026 */
[----:B------:R-:W-:Y:S02]  /*a200*/  HADD2.F32 R16, -RZ, R41.H1_H1 ;  /* 0x30000029ff107230 */ /* 0x000fe40000004100 */
[----:B------:R-:W-:-:S02]  /*a210*/  HADD2.F32 R30, -RZ, R30.H1_H1 ;  /* 0x3000001eff1e7230 */ /* 0x000fc40000004100 */
[----:B------:R-:W-:Y:S01]  /*a220*/  FFMA.FTZ R41, R36, R29, R42 ;  /* 0x0000001d24297223 */ /* 0x000fe2000001002a */
[C---:B------:R-:W-:Y:S01]  /*a230*/  FFMA.FTZ R42, R31.reuse, R18, R34 ;  /* 0x000000121f2a7223 */ /* 0x040fe20000010022 */
[----:B------:R-:W-:Y:S01]  /*a240*/  FFMA.FTZ R38, R16, R31, R35 ;  /* 0x0000001f10267223 */ /* 0x000fe20000010023 */
        /* <DEDUP_REMOVED lines=24> */
[----:B------:R-:W-:Y:S01]  /*a3d0*/  HADD2.F32 R36, -RZ, R59.H0_H0 ;  /* 0x2000003bff247230 */ /* 0x000fe20000004100 */
[----:B------:R-:W-:Y:S01]  /*a3e0*/  LOP3.LUT R40, R40, 0xf000f0, RZ, 0xc0, !PT ;  /* 0x00f000f028287812 */ /* 0x000fe200078ec0ff */
[----:B------:R-:W-:Y:S01]  /*a3f0*/  FFMA.FTZ R50, R31, R37, R38 ;  /* 0x000000251f327223 */ /* 0x000fe20000010026 */
[C---:B------:R-:W-:Y:S01]  /*a400*/  FFMA.FTZ R47, R37.reuse, R34, R42 ;  /* 0x00000022252f7223 */ /* 0x040fe2000001002a */
[C---:B------:R-:W-:Y:S01]  /*a410*/  FFMA.FTZ R54, R37.reuse, R35, R54 ;  /* 0x0000002325367223 */ /* 0x040fe20000010036 */
[----:B------:R-:W-:Y:S01]  /*a420*/  FFMA.FTZ R53, R37, R36, R41 ;  /* 0x0000002425357223 */ /* 0x000fe20000010029 */
[----:B------:R-:W-:Y:S01]  /*a430*/  HADD2.F32 R37, -RZ, R43.H1_H1 ;  /* 0x3000002bff257230 */ /* 0x000fe20000004100 */
[----:B------:R-:W-:Y:S01]  /*a440*/  LOP3.LUT R13, R32, 0x64006400, RZ, 0xfc, !PT ;  /* 0x64006400200d7812 */ /* 0x000fe200078efcff */
[----:B------:R-:W-:Y:S01]  /*a450*/  HADD2.F32 R38, -RZ, R45.H1_H1 ;  /* 0x3000002dff267230 */ /* 0x000fe20000004100 */
[----:B------:R-:W-:-:S02]  /*a460*/  LOP3.LUT R33, R33, 0x64006400, RZ, 0xfc, !PT ;  /* 0x6400640021217812 */ /* 0x000fc400078efcff */
[----:B------:R-:W-:Y:S01]  /*a470*/  LOP3.LUT R41, R39, 0x64006400, RZ, 0xfc, !PT ;  /* 0x6400640027297812 */ /* 0x000fe200078efcff */
[----:B------:R-:W-:Y:S01]  /*a480*/  HADD2.F32 R39, -RZ, R55.H1_H1 ;  /* 0x30000037ff277230 */ /* 0x000fe20000004100 */
[----:B------:R-:W-:Y:S01]  /*a490*/  LOP3.LUT R43, R40, 0x64006400, RZ, 0xfc, !PT ;  /* 0x64006400282b7812 */ /* 0x000fe200078efcff */
[-C--:B------:R-:W-:Y:S02]  /*a4a0*/  HFMA2 R55, R13, R6.reuse.H0_H0, -72, -72 ;  /* 0xd480d4800d377431 */ /* 0x080fe40000040006 */
[----:B------:R-:W-:Y:S02]  /*a4b0*/  HADD2.F32 R40, -RZ, R59.H1_H1 ;  /* 0x3000003bff287230 */ /* 0x000fe40000004100 */
[-C--:B------:R-:W-:Y:S02]  /*a4c0*/  HFMA2 R56, R33, R6.reuse.H0_H0, -72, -72 ;  /* 0xd480d48021387431 */ /* 0x080fe40000040006 */
[----:B------:R-:W-:Y:S01]  /*a4d0*/  FFMA.FTZ R50, R37, R12, R50 ;  /* 0x0000000c25327223 */ /* 0x000fe20000010032 */
[----:B------:R-:W-:-:S02]  /*a4e0*/  HFMA2 R57, R41, R6.H0_H0, -72, -72 ;  /* 0xd480d48029397431 */ /* 0x000fc40000040006 */
[----:B------:R-:W-:Y:S02]  /*a4f0*/  HADD2.F32 R41, -RZ, R55.H0_H0 ;  /* 0x20000037ff297230 */ /* 0x000fe40000004100 */
[----:B------:R-:W-:Y:S02]  /*a500*/  HFMA2 R60, R43, R6.H0_H0, -72, -72 ;  /* 0xd480d4802b3c7431 */ /* 0x000fe40000040006 */
[----:B------:R-:W-:Y:S02]  /*a510*/  HADD2.F32 R42, -RZ, R56.H0_H0 ;  /* 0x20000038ff2a7230 */ /* 0x000fe40000004100 */
[C---:B------:R-:W-:Y:S01]  /*a520*/  FFMA.FTZ R47, R12.reuse, R38, R47 ;  /* 0x000000260c2f7223 */ /* 0x040fe2000001002f */
[----:B------:R-:W-:Y:S02]  /*a530*/  HADD2.F32 R43, -RZ, R57.H0_H0 ;  /* 0x20000039ff2b7230 */ /* 0x000fe40000004100 */
[----:B------:R-:W-:Y:S01]  /*a540*/  FFMA.FTZ R54, R12, R39, R54 ;  /* 0x000000270c367223 */ /* 0x000fe20000010036 */
[----:B------:R-:W-:-:S02]  /*a550*/  HADD2.F32 R45, -RZ, R60.H0_H0 ;  /* 0x2000003cff2d7230 */ /* 0x000fc40000004100 */
[----:B------:R-:W-:Y:S01]  /*a560*/  FFMA.FTZ R12, R12, R40, R53 ;  /* 0x000000280c0c7223 */ /* 0x000fe20000010035 */
[----:B------:R-:W-:Y:S01]  /*a570*/  FFMA.FTZ R13, R41, R52, R50 ;  /* 0x00000034290d7223 */ /* 0x000fe20000010032 */
[C---:B------:R-:W-:Y:S01]  /*a580*/  FFMA.FTZ R33, R52.reuse, R42, R47 ;  /* 0x0000002a34217223 */ /* 0x040fe2000001002f */
[C---:B------:R-:W-:Y:S01]  /*a590*/  FFMA.FTZ R59, R52.reuse, R43, R54 ;  /* 0x0000002b343b7223 */ /* 0x040fe20000010036 */
[----:B------:R-:W-:Y:S01]  /*a5a0*/  FFMA.FTZ R32, R52, R45, R12 ;  /* 0x0000002d34207223 */ /* 0x000fe2000001000c */
[----:B------:R-:W-:Y:S02]  /*a5b0*/  HADD2.F32 R52, -RZ, R55.H1_H1 ;  /* 0x30000037ff347230 */ /* 0x000fe40000004100 */
[----:B------:R-:W-:Y:S02]  /*a5c0*/  HADD2.F32 R53, -RZ, R56.H1_H1 ;  /* 0x30000038ff357230 */ /* 0x000fe40000004100 */
        /* <DEDUP_REMOVED lines=23> */
[----:B------:R-:W0:Y:S01]  /*a740*/  LDS.64 R32, [UR4+-0x80] ;  /* 0xffff8004ff207984 */ /* 0x000e220008000a00 */
[----:B------:R-:W-:-:S03]  /*a750*/  ISETP.NE.AND P1, PT, R49, 0x2, PT ;  /* 0x000000023100780c */ /* 0x000fc60003f25270 */
        /* <DEDUP_REMOVED lines=54> */
[----:B------:R-:W0:Y:S01]  /*aac0*/  LDS.64 R32, [UR4] ;  /* 0x00000004ff207984 */ /* 0x000e220008000a00 */
        /* <DEDUP_REMOVED lines=109> */
.L_x_450:
[----:B------:R-:W0:Y:S02]  /*b1a0*/  LDC R45, c[0x0][0x3ac] ;  /* 0x0000eb00ff2d7b82 */ /* 0x000e240000000800 */
[----:B0-----:R-:W-:Y:S01]  /*b1b0*/  IMAD.WIDE R104, R45, 0x4, R104 ;  /* 0x000000042d687825 */ /* 0x001fe200078e0268 */
        /* <DEDUP_REMOVED lines=33> */
[----:B------:R-:W0:Y:S01]  /*b3d0*/  LDS.64 R12, [UR4+-0xe8] ;  /* 0xffff1804ff0c7984 */ /* 0x000e220008000a00 */
[----:B------:R-:W-:-:S02]  /*b3e0*/  HADD2.F32 R4, -RZ, R17.H0_H0 ;  /* 0x20000011ff047230 */ /* 0x000fc40000004100 */
[-C--:B------:R-:W-:Y:S02]  /*b3f0*/  HFMA2 R32, R15, R6.reuse.H0_H0, -72, -72 ;  /* 0xd480d4800f207431 */ /* 0x080fe40000040006 */
[C---:B------:R-:W-:Y:S01]  /*b400*/  FFMA.FTZ R15, R5.reuse, R2, RZ ;  /* 0x00000002050f7223 */ /* 0x040fe200000100ff */
[--C-:B------:R-:W-:Y:S01]  /*b410*/  HADD2.F32 R3, -RZ, R16.reuse.H0_H0 ;  /* 0x20000010ff037230 */ /* 0x100fe20000004100 */
[----:B------:R-:W-:Y:S01]  /*b420*/  LOP3.LUT R19, R18, 0x64006400, RZ, 0xfc, !PT ;  /* 0x6400640012137812 */ /* 0x000fe200078efcff */
[----:B------:R-:W-:Y:S01]  /*b430*/  HADD2.F32 R16, -RZ, R16.H1_H1 ;  /* 0x30000010ff107230 */ /* 0x000fe20000004100 */
[----:B------:R-:W-:Y:S01]  /*b440*/  LOP3.LUT R29, R28, 0x64006400, RZ, 0xfc, !PT ;  /* 0x640064001c1d7812 */ /* 0x000fe200078efcff */
[----:B------:R-:W-:Y:S02]  /*b450*/  HADD2.F32 R17, -RZ, R17.H1_H1 ;  /* 0x30000011ff117230 */ /* 0x000fe40000004100 */
[----:B------:R-:W-:Y:S01]  /*b460*/  FFMA.FTZ R35, R30, R9, R15 ;  /* 0x000000091e237223 */ /* 0x000fe2000001000f */
        /* <DEDUP_REMOVED lines=11> */
[----:B------:R-:W-:Y:S02]  /*b520*/  HADD2.F32 R5, -RZ, R32.H0_H0 ;  /* 0x20000020ff057230 */ /* 0x000fe40000004100 */
[----:B------:R-:W-:-:S02]  /*b530*/  HADD2.F32 R28, -RZ, R14.H1_H1 ;  /* 0x3000000eff1c7230 */ /* 0x000fc40000004100 */
[C---:B------:R-:W-:Y:S01]  /*b540*/  FFMA.FTZ R14, R36.reuse, R19, R35 ;  /* 0x00000013240e7223 */ /* 0x040fe20000010023 */
[----:B------:R-:W-:Y:S02]  /*b550*/  HADD2.F32 R29, -RZ, R30.H0_H0 ;  /* 0x2000001eff1d7230 */ /* 0x000fe40000004100 */
[--C-:B------:R-:W-:Y:S02]  /*b560*/  HADD2.F32 R31, -RZ, R15.reuse.H0_H0 ;  /* 0x2000000fff1f7230 */ /* 0x100fe40000004100 */
[----:B------:R-:W-:Y:S01]  /*b570*/  FFMA.FTZ R52, R33, R28, R14 ;  /* 0x0000001c21347223 */ /* 0x000fe2000001000e */
[----:B------:R-:W-:Y:S02]  /*b580*/  HADD2.F32 R18, -RZ, R32.H1_H1 ;  /* 0x30000020ff127230 */ /* 0x000fe40000004100 */
[C---:B------:R-:W-:Y:S01]  /*b590*/  FFMA.FTZ R35, R36.reuse, R29, R38 ;  /* 0x0000001d24237223 */ /* 0x040fe20000010026 */
[----:B------:R-:W-:Y:S02]  /*b5a0*/  HADD2.F32 R30, -RZ, R30.H1_H1 ;  /* 0x3000001eff1e7230 */ /* 0x000fe40000004100 */
[----:B------:R-:W-:Y:S01]  /*b5b0*/  FFMA.FTZ R37, R36, R31, R50 ;  /* 0x0000001f24257223 */ /* 0x000fe20000010032 */
[----:B------:R-:W-:-:S02]  /*b5c0*/  HADD2.F32 R32, -RZ, R15.H1_H1 ;  /* 0x3000000fff207230 */ /* 0x000fc40000004100 */
[----:B------:R-:W-:Y:S01]  /*b5d0*/  FFMA.FTZ R15, R5, R36, R34 ;  /* 0x00000024050f7223 */ /* 0x000fe20000010022 */
[----:B------:R-:W-:Y:S01]  /*b5e0*/  LOP3.LUT R14, R39, 0xf000f, RZ, 0xc0, !PT ;  /* 0x000f000f270e7812 */ /* 0x000fe200078ec0ff */
[C---:B------:R-:W-:Y:S01]  /*b5f0*/  FFMA.FTZ R54, R33.reuse, R30, R35 ;  /* 0x0000001e21367223 */ /* 0x040fe20000010023 */
[----:B------:R-:W-:Y:S01]  /*b600*/  LOP3.LUT R34, R42, 0xf000f, RZ, 0xc0, !PT ;  /* 0x000f000f2a227812 */ /* 0x000fe200078ec0ff */
[----:B------:R-:W-:Y:S01]  /*b610*/  FFMA.FTZ R38, R18, R33, R15 ;  /* 0x0000002112267223 */ /* 0x000fe2000001000f */
        /* <DEDUP_REMOVED lines=8> */
[----:B------:R-:W-:Y:S01]  /*b6a0*/  HADD2 R47, R14, -1032, -1032 ;  /* 0xe408e4080e2f7430 */ /* 0x000fe20000000000 */
        /* <DEDUP_REMOVED lines=12> */
[--C-:B------:R-:W-:Y:S01]  /*b770*/  HADD2.F32 R34, -RZ, R15.reuse.H0_H0 ;  /* 0x2000000fff227230 */ /* 0x100fe20000004100 */
[----:B------:R-:W-:Y:S01]  /*b780*/  LOP3.LUT R42, R42, 0xf000f0, RZ, 0xc0, !PT ;  /* 0x00f000f02a2a7812 */ /* 0x000fe200078ec0ff */
[----:B------:R-:W-:Y:S01]  /*b790*/  HADD2.F32 R38, -RZ, R15.H1_H1 ;  /* 0x3000000fff267230 */ /* 0x000fe20000004100 */
[----:B------:R-:W-:Y:S01]  /*b7a0*/  LOP3.LUT R15, R40, 0x64006400, RZ, 0xfc, !PT ;  /* 0x64006400280f7812 */ /* 0x000fe200078efcff */
[--C-:B------:R-:W-:Y:S01]  /*b7b0*/  HADD2.F32 R35, -RZ, R56.reuse.H0_H0 ;  /* 0x20000038ff237230 */ /* 0x100fe20000004100 */
[----:B------:R-:W-:Y:S01]  /*b7c0*/  LOP3.LUT R41, R41, 0x64006400, RZ, 0xfc, !PT ;  /* 0x6400640029297812 */ /* 0x000fe200078efcff */
[----:B------:R-:W-:Y:S01]  /*b7d0*/  FFMA.FTZ R55, R37, R36, R43 ;  /* 0x0000002425377223 */ /* 0x000fe2000001002b */
[----:B------:R-:W-:Y:S01]  /*b7e0*/  LOP3.LUT R13, R39, 0x64006400, RZ, 0xfc, !PT ;  /* 0x64006400270d7812 */ /* 0x000fe200078efcff */
[----:B------:R-:W-:Y:S01]  /*b7f0*/  HADD2.F32 R39, -RZ, R56.H1_H1 ;  /* 0x30000038ff277230 */ /* 0x000fe20000004100 */
[----:B------:R-:W-:Y:S01]  /*b800*/  LOP3.LUT R43, R42, 0x64006400, RZ, 0xfc, !PT ;  /* 0x640064002a2b7812 */ /* 0x000fe200078efcff */
[----:B------:R-:W-:-:S02]  /*b810*/  HFMA2 R15, R15, R6.H0_H0, -72, -72 ;  /* 0xd480d4800f0f7431 */ /* 0x000fc40000040006 */
[C---:B------:R-:W-:Y:S01]  /*b820*/  FFMA.FTZ R53, R37.reuse, R34, R52 ;  /* 0x0000002225357223 */ /* 0x040fe20000010034 */
[-C--:B------:R-:W-:Y:S02]  /*b830*/  HFMA2 R56, R41, R6.reuse.H0_H0, -72, -72 ;  /* 0xd480d48029387431 */ /* 0x080fe40000040006 */
[----:B------:R-:W-:Y:S01]  /*b840*/  FFMA.FTZ R54, R37, R35, R54 ;  /* 0x0000002325367223 */ /* 0x000fe20000010036 */
[-C--:B------:R-:W-:Y:S02]  /*b850*/  HFMA2 R13, R13, R6.reuse.H0_H0, -72, -72 ;  /* 0xd480d4800d0d7431 */ /* 0x080fe40000040006 */
[----:B------:R-:W-:Y:S02]  /*b860*/  HADD2.F32 R37, -RZ, R47.H1_H1 ;  /* 0x3000002fff257230 */ /* 0x000fe40000004100 */
[----:B------:R-:W-:Y:S02]  /*b870*/  HFMA2 R58, R43, R6.H0_H0, -72, -72 ;  /* 0xd480d4802b3a7431 */ /* 0x000fe40000040006 */
[----:B------:R-:W-:-:S02]  /*b880*/  HADD2.F32 R40, -RZ, R57.H1_H1 ;  /* 0x30000039ff287230 */ /* 0x000fc40000004100 */
[C---:B------:R-:W-:Y:S01]  /*b890*/  FFMA.FTZ R53, R12.reuse, R38, R53 ;  /* 0x000000260c357223 */ /* 0x040fe20000010035 */
[----:B------:R-:W-:Y:S02]  /*b8a0*/  HADD2.F32 R42, -RZ, R15.H0_H0 ;  /* 0x2000000fff2a7230 */ /* 0x000fe40000004100 */
[C---:B------:R-:W-:Y:S01]  /*b8b0*/  FFMA.FTZ R54, R12.reuse, R39, R54 ;  /* 0x000000270c367223 */ /* 0x040fe20000010036 */
[----:B------:R-:W-:Y:S02]  /*b8c0*/  HADD2.F32 R43, -RZ, R56.H0_H0 ;  /* 0x20000038ff2b7230 */ /* 0x000fe40000004100 */
[----:B------:R-:W-:Y:S01]  /*b8d0*/  FFMA.FTZ R14, R37, R12, R14 ;  /* 0x0000000c250e7223 */ /* 0x000fe2000001000e */
[----:B------:R-:W-:Y:S02]  /*b8e0*/  HADD2.F32 R41, -RZ, R13.H0_H0 ;  /* 0x2000000dff297230 */ /* 0x000fe40000004100 */
[----:B------:R-:W-:Y:S01]  /*b8f0*/  FFMA.FTZ R52, R12, R40, R55 ;  /* 0x000000280c347223 */ /* 0x000fe20000010037 */
[----:B------:R-:W-:-:S02]  /*b900*/  HADD2.F32 R47, -RZ, R58.H0_H0 ;  /* 0x2000003aff2f7230 */ /* 0x000fc40000004100 */
[C---:B------:R-:W-:Y:S01]  /*b910*/  FFMA.FTZ R12, R50.reuse, R42, R53 ;  /* 0x0000002a320c7223 */ /* 0x040fe20000010035 */
[C---:B------:R-:W-:Y:S01]  /*b920*/  FFMA.FTZ R60, R50.reuse, R43, R54 ;  /* 0x0000002b323c7223 */ /* 0x040fe20000010036 */
[----:B------:R-:W-:Y:S02]  /*b930*/  HADD2.F32 R53, -RZ, R13.H1_H1 ;  /* 0x3000000dff357230 */ /* 0x000fe40000004100 */
[----:B------:R-:W-:Y:S01]  /*b940*/  FFMA.FTZ R14, R41, R50, R14 ;  /* 0x00000032290e7223 */ /* 0x000fe2000001000e */
[----:B------:R-:W-:Y:S02]  /*b950*/  HADD2.F32 R54, -RZ, R15.H1_H1 ;  /* 0x3000000fff367230 */ /* 0x000fe40000004100 */
        /* <DEDUP_REMOVED lines=190> */
.L_x_451:
[----:B------:R-:W-:Y:S01]  /*c540*/  IMAD.WIDE R104, R45, 0x4, R104 ;  /* 0x000000042d687825 */ /* 0x000fe200078e0268 */
        /* <DEDUP_REMOVED lines=312> */
.L_x_452:
        /* <DEDUP_REMOVED lines=18> */
[----:B------:R-:W-:Y:S02]  /*d9f0*/  SHF.R.U32.HI R40, RZ, 0x8, R15 ;  /* 0x00000008ff287819 */ /* 0x000fe4000001160f */
        /* <DEDUP_REMOVED lines=8> */
[----:B------:R-:W-:Y:S01]  /*da80*/  LOP3.LUT R17, R4, 0x64006400, RZ, 0xfc, !PT ;  /* 0x6400640004117812 */ /* 0x000fe200078efcff */
[----:B------:R-:W-:Y:S02]  /*da90*/  HADD2 R14, R14, -1032, -1032 ;  /* 0xe408e4080e0e7430 */ /* 0x000fe40000000000 */
[----:B------:R-:W-:Y:S02]  /*daa0*/  HADD2.F32 R2, -RZ, R3.H0_H0 ;  /* 0x20000003ff027230 */ /* 0x000fe40000004100 */
[----:B------:R-:W-:Y:S02]  /*dab0*/  HADD2 R15, R15, -1032, -1032 ;  /* 0xe408e4080f0f7430 */ /* 0x000fe40000000000 */
[----:B------:R-:W-:-:S02]  /*dac0*/  HADD2.F32 R0, -RZ, R12.H0_H0 ;  /* 0x2000000cff007230 */ /* 0x000fc40000004100 */
[----:B------:R-:W-:Y:S02]  /*dad0*/  HFMA2 R41, R17, R6.H0_H0, -72, -72 ;  /* 0xd480d48011297431 */ /* 0x000fe40000040006 */
[----:B------:R-:W-:Y:S02]  /*dae0*/  HADD2.F32 R7, -RZ, R12.H1_H1 ;  /* 0x3000000cff077230 */ /* 0x000fe40000004100 */
[----:B------:R-:W-:Y:S01]  /*daf0*/  FFMA.FTZ R17, R5, R2, RZ ;  /* 0x0000000205117223 */ /* 0x000fe200000100ff */
[----:B------:R-:W0:Y:S01]  /*db00*/  LDS.64 R12, [UR4+-0xc8] ;  /* 0xffff3804ff0c7984 */ /* 0x000e220008000a00 */
[----:B------:R-:W-:Y:S01]  /*db10*/  HADD2.F32 R9, -RZ, R3.H1_H1 ;  /* 0x30000003ff097230 */ /* 0x000fe20000004100 */
[----:B------:R-:W-:Y:S01]  /*db20*/  LOP3.LUT R19, R16, 0x64006400, RZ, 0xfc, !PT ;  /* 0x6400640010137812 */ /* 0x000fe200078efcff */
[----:B------:R-:W-:Y:S01]  /*db30*/  HADD2.F32 R3, -RZ, R14.H0_H0 ;  /* 0x2000000eff037230 */ /* 0x000fe20000004100 */
[----:B------:R-:W-:Y:S01]  /*db40*/  LOP3.LUT R29, R18, 0x64006400, RZ, 0xfc, !PT ;  /* 0x64006400121d7812 */ /* 0x000fe200078efcff */
[----:B------:R-:W-:-:S02]  /*db50*/  HADD2.F32 R4, -RZ, R15.H0_H0 ;  /* 0x2000000fff047230 */ /* 0x000fc40000004100 */
[----:B------:R-:W-:Y:S01]  /*db60*/  FFMA.FTZ R37, R30, R9, R17 ;  /* 0x000000091e257223 */ /* 0x000fe20000010011 */
[----:B------:R-:W-:Y:S02]  /*db70*/  HADD2.F32 R14, -RZ, R14.H1_H1 ;  /* 0x3000000eff0e7230 */ /* 0x000fe40000004100 */
[----:B------:R-:W-:Y:S01]  /*db80*/  FFMA.FTZ R16, R0, R5, RZ ;  /* 0x0000000500107223 */ /* 0x000fe200000100ff */
[----:B------:R-:W-:Y:S02]  /*db90*/  HADD2.F32 R15, -RZ, R15.H1_H1 ;  /* 0x3000000fff0f7230 */ /* 0x000fe40000004100 */
[C---:B------:R-:W-:Y:S01]  /*dba0*/  FFMA.FTZ R35, R5.reuse, R3, RZ ;  /* 0x0000000305237223 */ /* 0x040fe200000100ff */
[----:B------:R-:W-:Y:S01]  /*dbb0*/  FFMA.FTZ R18, R5, R4, RZ ;  /* 0x0000000405127223 */ /* 0x000fe200000100ff */
[----:B------:R-:W-:Y:S01]  /*dbc0*/  LOP3.LUT R17, R28, 0x64006400, RZ, 0xfc, !PT ;  /* 0x640064001c117812 */ /* 0x000fe200078efcff */
[-C--:B------:R-:W-:Y:S02]  /*dbd0*/  HFMA2 R19, R19, R6.reuse.H0_H0, -72, -72 ;  /* 0xd480d48013137431 */ /* 0x080fe40000040006 */
[----:B------:R-:W-:Y:S01]  /*dbe0*/  FFMA.FTZ R34, R7, R30, R16 ;  /* 0x0000001e07227223 */ /* 0x000fe20000010010 */
[C---:B------:R-:W-:Y:S01]  /*dbf0*/  FFMA.FTZ R38, R30.reuse, R14, R35 ;  /* 0x0000000e1e267223 */ /* 0x040fe20000010023 */
[----:B------:R-:W-:Y:S01]  /*dc00*/  FFMA.FTZ R42, R30, R15, R18 ;  /* 0x0000000f1e2a7223 */ /* 0x000fe20000010012 */
[----:B------:R-:W-:-:S02]  /*dc10*/  HFMA2 R29, R29, R6.H0_H0, -72, -72 ;  /* 0xd480d4801d1d7431 */ /* 0x000fc40000040006 */
[----:B------:R-:W-:Y:S02]  /*dc20*/  HADD2.F32 R5, -RZ, R41.H0_H0 ;  /* 0x20000029ff057230 */ /* 0x000fe40000004100 */
[----:B------:R-:W-:Y:S02]  /*dc30*/  HFMA2 R30, R17, R6.H0_H0, -72, -72 ;  /* 0xd480d480111e7431 */ /* 0x000fe40000040006 */
[--C-:B------:R-:W-:Y:S02]  /*dc40*/  HADD2.F32 R17, -RZ, R19.reuse.H0_H0 ;  /* 0x20000013ff117230 */ /* 0x100fe40000004100 */
[----:B------:R-:W-:Y:S02]  /*dc50*/  HADD2.F32 R18, -RZ, R19.H1_H1 ;  /* 0x30000013ff127230 */ /* 0x000fe40000004100 */
[----:B------:R-:W-:Y:S01]  /*dc60*/  FFMA.FTZ R35, R5, R36, R34 ;  /* 0x0000002405237223 */ /* 0x000fe20000010022 */
[--C-:B------:R-:W-:Y:S02]  /*dc70*/  HADD2.F32 R19, -RZ, R29.reuse.H0_H0 ;  /* 0x2000001dff137230 */ /* 0x100fe40000004100 */
[----:B------:R-:W-:Y:S01]  /*dc80*/  FFMA.FTZ R34, R36, R17, R37 ;  /* 0x0000001124227223 */ /* 0x000fe20000010025 */
[----:B------:R-:W-:-:S02]  /*dc90*/  HADD2.F32 R28, -RZ, R29.H1_H1 ;  /* 0x3000001dff1c7230 */ /* 0x000fc40000004100 */
[--C-:B------:R-:W-:Y:S02]  /*dca0*/  HADD2.F32 R29, -RZ, R30.reuse.H0_H0 ;  /* 0x2000001eff1d7230 */ /* 0x100fe40000004100 */
[C---:B------:R-:W-:Y:S01]  /*dcb0*/  FFMA.FTZ R37, R36.reuse, R19, R38 ;  /* 0x0000001324257223 */ /* 0x040fe20000010026 */
[----:B------:R-:W-:Y:S02]  /*dcc0*/  HADD2.F32 R16, -RZ, R41.H1_H1 ;  /* 0x30000029ff107230 */ /* 0x000fe40000004100 */
[----:B------:R-:W-:Y:S02]  /*dcd0*/  HADD2.F32 R30, -RZ, R30.H1_H1 ;  /* 0x3000001eff1e7230 */ /* 0x000fe40000004100 */
[----:B------:R-:W-:Y:S01]  /*dce0*/  FFMA.FTZ R41, R36, R29, R42 ;  /* 0x0000001d24297223 */ /* 0x000fe2000001002a */
[C---:B------:R-:W-:Y:S01]  /*dcf0*/  FFMA.FTZ R42, R31.reuse, R18, R34 ;  /* 0x000000121f2a7223 */ /* 0x040fe20000010022 */
[----:B------:R-:W-:Y:S01]  /*dd00*/  FFMA.FTZ R38, R16, R31, R35 ;  /* 0x0000001f10267223 */ /* 0x000fe20000010023 */
[C---:B------:R-:W-:Y:S01]  /*dd10*/  FFMA.FTZ R54, R31.reuse, R28, R37 ;  /* 0x0000001c1f367223 */ /* 0x040fe20000010025 */
[----:B------:R-:W-:Y:S01]  /*dd20*/  FFMA.FTZ R41, R31, R30, R41 ;  /* 0x0000001e1f297223 */ /* 0x000fe20000010029 */
[----:B------:R-:W-:-:S02]  /*dd30*/  LOP3.LUT R31, R32, 0xf000f, RZ, 0xc0, !PT ;  /* 0x000f000f201f7812 */ /* 0x000fc400078ec0ff */
        /* <DEDUP_REMOVED lines=35> */
[----:B------:R-:W-:Y:S01]  /*df70*/  FFMA.FTZ R13, R37, R12, R50 ;  /* 0x0000000c250d7223 */ /* 0x000fe20000010032 */
[-C--:B------:R-:W-:Y:S02]  /*df80*/  HFMA2 R57, R33, R6.reuse.H0_H0, -72, -72 ;  /* 0xd480d48021397431 */ /* 0x080fe40000040006 */
[----:B------:R-:W-:Y:S01]  /*df90*/  FFMA.FTZ R47, R12, R38, R47 ;  /* 0x000000260c2f7223 */ /* 0x000fe2000001002f */
[----:B------:R-:W-:Y:S02]  /*dfa0*/  HFMA2 R60, R41, R6.H0_H0, -72, -72 ;  /* 0xd480d480293c7431 */ /* 0x000fe40000040006 */
[----:B------:R-:W-:-:S02]  /*dfb0*/  HADD2.F32 R40, -RZ, R56.H0_H0 ;  /* 0x20000038ff287230 */ /* 0x000fc40000004100 */
[----:B------:R-:W-:Y:S02]  /*dfc0*/  HFMA2 R61, R43, R6.H0_H0, -72, -72 ;  /* 0xd480d4802b3d7431 */ /* 0x000fe40000040006 */
[----:B------:R-:W-:Y:S02]  /*dfd0*/  HADD2.F32 R6, -RZ, R59.H1_H1 ;  /* 0x3000003bff067230 */ /* 0x000fe40000004100 */
[----:B------:R-:W-:Y:S01]  /*dfe0*/  FFMA.FTZ R53, R12, R39, R54 ;  /* 0x000000270c357223 */ /* 0x000fe20000010036 */
[----:B------:R-:W-:Y:S02]  /*dff0*/  HADD2.F32 R41, -RZ, R57.H0_H0 ;  /* 0x20000039ff297230 */ /* 0x000fe40000004100 */
[----:B------:R-:W-:Y:S01]  /*e000*/  FFMA.FTZ R13, R40, R52, R13 ;  /* 0x00000034280d7223 */ /* 0x000fe2000001000d */
        /* <DEDUP_REMOVED lines=12> */
[--C-:B------:R-:W-:Y:S02]  /*e0d0*/  HADD2.F32 R56, -RZ, R100.reuse.H0_H0 ;  /* 0x20000064ff387230 */ /* 0x100fe40000004100 */
[----:B------:R-:W-:Y:S01]  /*e0e0*/  FFMA.FTZ R13, R52, R58, R13 ;  /* 0x0000003a340d7223 */ /* 0x000fe2000001000d */
        /* <DEDUP_REMOVED lines=35> */
[--C-:B-1----:R-:W-:Y:S02]  /*e320*/  HADD2.F32 R61, -RZ, R12.reuse.H0_H0 ;  /* 0x2000000cff3d7230 */ /* 0x102fe40000004100 */
        /* <DEDUP_REMOVED lines=8> */
[--C-:B------:R-:W-:Y:S02]  /*e3b0*/  HADD2.F32 R58, -RZ, R13.reuse.H0_H0 ;  /* 0x2000000dff3a7230 */ /* 0x100fe40000004100 */
        /* <DEDUP_REMOVED lines=138> */
.L_x_453:
[----:B------:R-:W-:Y:S01]  /*ec60*/  IADD3 R51, PT, PT, R51, 0x20, RZ ;  /* 0x0000002033337810 */ /* 0x000fe20007ffe0ff */
[----:B------:R-:W-:Y:S01]  /*ec70*/  UIADD3 UR4, UPT, UPT, UR4, 0x40, URZ ;  /* 0x0000004004047890 */ /* 0x000fe2000fffe0ff */
[----:B------:R-:W-:Y:S01]  /*ec80*/  IADD3 R10, P1, PT, R10, 0x80, RZ ;  /* 0x000000800a0a7810 */ /* 0x000fe20007f3e0ff */
[----:B------:R-:W-:Y:S01]  /*ec90*/  IMAD.WIDE R104, R45, 0x4, R104 ;  /* 0x000000042d687825 */ /* 0x000fe200078e0268 */
[----:B------:R-:W-:Y:S02]  /*eca0*/  ISETP.GE.AND P0, PT, R51, R8, PT ;  /* 0x000000083300720c */ /* 0x000fe40003f06270 */
[----:B------:R-:W-:-:S11]  /*ecb0*/  IADD3.X R11, PT, PT, RZ, R11, RZ, P1, !PT ;  /* 0x0000000bff0b7210 */ /* 0x000fd60000ffe4ff */
[----:B------:R-:W-:Y:S05]  /*ecc0*/  @!P0 BRA `(.L_x_454) ;  /* 0xffffffb000208947 */ /* 0x000fea000383ffff */
.L_x_449:
        /* <DEDUP_REMOVED lines=12> */
.L_x_458:
[----:B------:R-:W0:Y:S02]  /*ed90*/  LDS R2, [R0] ;  /* 0x0000000000027984 */ /* 0x000e240000000800 */
[----:B0-----:R-:W-:-:S05]  /*eda0*/  HFMA2 R3, R2, 1, 1, R44 ;  /* 0x3c003c0002037831 */ /* 0x001fca000000002c */
[----:B------:R-:W0:Y:S02]  /*edb0*/  ATOMS.CAST.SPIN P0, [R0], R2, R3 ;  /* 0x000000020000758d */ /* 0x000e240001800003 */
[----:B0-----:R-:W-:Y:S05]  /*edc0*/  @!P0 BRA `(.L_x_458) ;  /* 0xfffffffc00f08947 */ /* 0x001fea000383ffff */
[----:B------:R-:W-:Y:S05]  /*edd0*/  BRA `(.L_x_456) ;  /* 0x00000000000c7947 */ /* 0x000fea0003800000 */
.L_x_457:
[----:B------:R-:W2:Y:S02]  /*ede0*/  LD.E R0, desc[UR8][R4.64] ;  /* 0x0000000804007980 */ /* 0x000ea4000c101900 */
[----:B--2---:R-:W-:-:S05]  /*edf0*/  IADD3 R3, PT, PT, R44, R0, RZ ;  /* 0x000000002c037210 */ /* 0x004fca0007ffe0ff */
[----:B------:R0:W-:Y:S02]  /*ee00*/  ST.E desc[UR8][R4.64], R3 ;  /* 0x0000000304007985 */ /* 0x0001e4000c101908 */
.L_x_456:
[----:B------:R-:W-:Y:S05]  /*ee10*/  BSYNC.RECONVERGENT B0 ;  /* 0x0000000000007941 */ /* 0x000fea0003800200 */
.L_x_455:
[----:B------:R1:W-:Y:S01]  /*ee20*/  ATOM.E.ADD.F16x2.RN.STRONG.GPU P0, RZ, desc[UR8][R4.64+0x4], R27 ;  /* 0x8000041b04ff79a2 */ /* 0x0003e2000c10e108 */
[----:B------:R-:W-:Y:S04]  /*ee30*/  BSSY.RECONVERGENT B0, `(.L_x_459) ;  /* 0x000000e000007945 */ /* 0x000fe80003800200 */
[----:B-1----:R-:W-:Y:S05]  /*ee40*/  @P0 BRA `(.L_x_460) ;  /* 0x0000000000300947 */ /* 0x002fea0003800000 */
[----:B------:R-:W1:Y:S02]  /*ee50*/  QSPC.E.S P0, RZ, [R4+0x4] ;  /* 0x0000040004ff73aa */ /* 0x000e640000000500 */
[----:B-1----:R-:W-:Y:S05]  /*ee60*/  @!P0 BRA `(.L_x_461) ;  /* 0x00000000001c8947 */ /* 0x002fea0003800000 */
[----:B------:R-:W-:-:S04]  /*ee70*/  MOV R2, R4 ;  /* 0x0000000400027202 */ /* 0x000fc80000000f00 */
[----:B------:R-:W-:-:S07]  /*ee80*/  MOV R0, R2 ;  /* 0x0000000200007202 */ /* 0x000fce0000000f00 */
.L_x_462:
[----:B------:R-:W0:Y:S02]  /*ee90*/  LDS R2, [R0+0x4] ;  /* 0x0000040000027984 */ /* 0x000e240000000800 */
[----:B0-----:R-:W-:-:S05]  /*eea0*/  HADD2 R3, R2, R27 ;  /* 0x0000001b02037230 */ /* 0x001fca0000000000 */
[----:B------:R-:W0:Y:S02]  /*eeb0*/  ATOMS.CAST.SPIN P0, [R0+0x4], R2, R3 ;  /* 0x000004020000758d */ /* 0x000e240001800003 */
[----:B0-----:R-:W-:Y:S05]  /*eec0*/  @!P0 BRA `(.L_x_462) ;  /* 0xfffffffc00f08947 */ /* 0x001fea000383ffff */
[----:B------:R-:W-:Y:S05]  /*eed0*/  BRA `(.L_x_460) ;  /* 0x00000000000c7947 */ /* 0x000fea0003800000 */
.L_x_461:
[----:B------:R-:W0:Y:S02]  /*eee0*/  LD.E R0, desc[UR8][R4.64+0x4] ;  /* 0x0000040804007980 */ /* 0x000e24000c101900 */
[----:B0-----:R-:W-:-:S05]  /*eef0*/  IADD3 R3, PT, PT, R27, R0, RZ ;  /* 0x000000001b037210 */ /* 0x001fca0007ffe0ff */
[----:B------:R1:W-:Y:S02]  /*ef00*/  ST.E desc[UR8][R4.64+0x4], R3 ;  /* 0x0000040304007985 */ /* 0x0003e4000c101908 */
.L_x_460:
[----:B------:R-:W-:Y:S05]  /*ef10*/  BSYNC.RECONVERGENT B0 ;  /* 0x0000000000007941 */ /* 0x000fea0003800200 */
.L_x_459:
        /* <DEDUP_REMOVED lines=10> */
.L_x_466:
[----:B------:R-:W0:Y:S02]  /*efc0*/  LDS R2, [R0] ;  /* 0x0000000000027984 */ /* 0x000e240000000800 */
[----:B0-----:R-:W-:-:S05]  /*efd0*/  HFMA2 R3, R2, 1, 1, R26 ;  /* 0x3c003c0002037831 */ /* 0x001fca000000001a */
[----:B------:R-:W0:Y:S02]  /*efe0*/  ATOMS.CAST.SPIN P0, [R0], R2, R3 ;  /* 0x000000020000758d */ /* 0x000e240001800003 */
[----:B0-----:R-:W-:Y:S05]  /*eff0*/  @!P0 BRA `(.L_x_466) ;  /* 0xfffffffc00f08947 */ /* 0x001fea000383ffff */
[----:B------:R-:W-:Y:S05]  /*f000*/  BRA `(.L_x_464) ;  /* 0x00000000000c7947 */ /* 0x000fea0003800000 */
.L_x_465:
[----:B------:R-:W2:Y:S02]  /*f010*/  LD.E R0, desc[UR8][R4.64] ;  /* 0x0000000804007980 */ /* 0x000ea4000c101900 */
[----:B--2---:R-:W-:-:S05]  /*f020*/  IADD3 R3, PT, PT, R26, R0, RZ ;  /* 0x000000001a037210 */ /* 0x004fca0007ffe0ff */
[----:B------:R0:W-:Y:S02]  /*f030*/  ST.E desc[UR8][R4.64], R3 ;  /* 0x0000000304007985 */ /* 0x0001e4000c101908 */
.L_x_464:
[----:B------:R-:W-:Y:S05]  /*f040*/  BSYNC.RECONVERGENT B0 ;  /* 0x0000000000007941 */ /* 0x000fea0003800200 */
.L_x_463:
[----:B------:R1:W-:Y:S01]  /*f050*/  ATOM.E.ADD.F16x2.RN.STRONG.GPU P0, RZ, desc[UR8][R4.64+0x4], R25 ;  /* 0x8000041904ff79a2 */ /* 0x0003e2000c10e108 */
[----:B------:R-:W-:Y:S04]  /*f060*/  BSSY.RECONVERGENT B0, `(.L_x_467) ;  /* 0x000000e000007945 */ /* 0x000fe80003800200 */
[----:B-1----:R-:W-:Y:S05]  /*f070*/  @P0 BRA `(.L_x_468) ;  /* 0x0000000000300947 */ /* 0x002fea0003800000 */
[----:B------:R-:W1:Y:S02]  /*f080*/  QSPC.E.S P0, RZ, [R4+0x4] ;  /* 0x0000040004ff73aa */ /* 0x000e640000000500 */
[----:B-1----:R-:W-:Y:S05]  /*f090*/  @!P0 BRA `(.L_x_469) ;  /* 0x00000000001c8947 */ /* 0x002fea0003800000 */
[----:B------:R-:W-:-:S04]  /*f0a0*/  MOV R2, R4 ;  /* 0x0000000400027202 */ /* 0x000fc80000000f00 */
[----:B------:R-:W-:-:S07]  /*f0b0*/  MOV R0, R2 ;  /* 0x0000000200007202 */ /* 0x000fce0000000f00 */
.L_x_470:
[----:B------:R-:W0:Y:S02]  /*f0c0*/  LDS R2, [R0+0x4] ;  /* 0x0000040000027984 */ /* 0x000e240000000800 */
[----:B0-----:R-:W-:-:S05]  /*f0d0*/  HADD2 R3, R2, R25 ;  /* 0x0000001902037230 */ /* 0x001fca0000000000 */
[----:B------:R-:W0:Y:S02]  /*f0e0*/  ATOMS.CAST.SPIN P0, [R0+0x4], R2, R3 ;  /* 0x000004020000758d */ /* 0x000e240001800003 */
[----:B0-----:R-:W-:Y:S05]  /*f0f0*/  @!P0 BRA `(.L_x_470) ;  /* 0xfffffffc00f08947 */ /* 0x001fea000383ffff */
[----:B------:R-:W-:Y:S05]  /*f100*/  BRA `(.L_x_468) ;  /* 0x00000000000c7947 */ /* 0x000fea0003800000 */
.L_x_469:
[----:B------:R-:W0:Y:S02]  /*f110*/  LD.E R0, desc[UR8][R4.64+0x4] ;  /* 0x0000040804007980 */ /* 0x000e24000c101900 */
[----:B0-----:R-:W-:-:S05]  /*f120*/  IADD3 R3, PT, PT, R25, R0, RZ ;  /* 0x0000000019037210 */ /* 0x001fca0007ffe0ff */
[----:B------:R1:W-:Y:S02]  /*f130*/  ST.E desc[UR8][R4.64+0x4], R3 ;  /* 0x0000040304007985 */ /* 0x0003e4000c101908 */
.L_x_468:
[----:B------:R-:W-:Y:S05]  /*f140*/  BSYNC.RECONVERGENT B0 ;  /* 0x0000000000007941 */ /* 0x000fea0003800200 */
.L_x_467:
        /* <DEDUP_REMOVED lines=10> */
.L_x_474:
[----:B------:R-:W0:Y:S02]  /*f1f0*/  LDS R2, [R0] ;  /* 0x0000000000027984 */ /* 0x000e240000000800 */
[----:B0-----:R-:W-:-:S05]  /*f200*/  HFMA2 R3, R2, 1, 1, R24 ;  /* 0x3c003c0002037831 */ /* 0x001fca0000000018 */
[----:B------:R-:W0:Y:S02]  /*f210*/  ATOMS.CAST.SPIN P0, [R0], R2, R3 ;  /* 0x000000020000758d */ /* 0x000e240001800003 */
[----:B0-----:R-:W-:Y:S05]  /*f220*/  @!P0 BRA `(.L_x_474) ;  /* 0xfffffffc00f08947 */ /* 0x001fea000383ffff */
[----:B------:R-:W-:Y:S05]  /*f230*/  BRA `(.L_x_472) ;  /* 0x00000000000c7947 */ /* 0x000fea0003800000 */
.L_x_473:
[----:B------:R-:W2:Y:S02]  /*f240*/  LD.E R0, desc[UR8][R4.64] ;  /* 0x0000000804007980 */ /* 0x000ea4000c101900 */
[----:B--2---:R-:W-:-:S05]  /*f250*/  IADD3 R3, PT, PT, R24, R0, RZ ;  /* 0x0000000018037210 */ /* 0x004fca0007ffe0ff */
[----:B------:R0:W-:Y:S02]  /*f260*/  ST.E desc[UR8][R4.64], R3 ;  /* 0x0000000304007985 */ /* 0x0001e4000c101908 */
.L_x_472:
[----:B------:R-:W-:Y:S05]  /*f270*/  BSYNC.RECONVERGENT B0 ;  /* 0x0000000000007941 */ /* 0x000fea0003800200 */
.L_x_471:
[----:B------:R1:W-:Y:S01]  /*f280*/  ATOM.E.ADD.F16x2.RN.STRONG.GPU P0, RZ, desc[UR8][R4.64+0x4], R23 ;  /* 0x8000041704ff79a2 */ /* 0x0003e2000c10e108 */
[----:B------:R-:W-:Y:S04]  /*f290*/  BSSY.RECONVERGENT B0, `(.L_x_475) ;  /* 0x000000e000007945 */ /* 0x000fe80003800200 */
[----:B-1----:R-:W-:Y:S05]  /*f2a0*/  @P0 BRA `(.L_x_476) ;  /* 0x0000000000300947 */ /* 0x002fea0003800000 */
[----:B------:R-:W1:Y:S02]  /*f2b0*/  QSPC.E.S P0, RZ, [R4+0x4] ;  /* 0x0000040004ff73aa */ /* 0x000e640000000500 */
[----:B-1----:R-:W-:Y:S05]  /*f2c0*/  @!P0 BRA `(.L_x_477) ;  /* 0x00000000001c8947 */ /* 0x002fea0003800000 */
[----:B------:R-:W-:-:S04]  /*f2d0*/  MOV R2, R4 ;  /* 0x0000000400027202 */ /* 0x000fc80000000f00 */
[----:B------:R-:W-:-:S07]  /*f2e0*/  MOV R0, R2 ;  /* 0x0000000200007202 */ /* 0x000fce0000000f00 */
.L_x_478:
[----:B------:R-:W0:Y:S02]  /*f2f0*/  LDS R2, [R0+0x4] ;  /* 0x0000040000027984 */ /* 0x000e240000000800 */
[----:B0-----:R-:W-:-:S05]  /*f300*/  HADD2 R3, R2, R23 ;  /* 0x0000001702037230 */ /* 0x001fca0000000000 */
[----:B------:R-:W0:Y:S02]  /*f310*/  ATOMS.CAST.SPIN P0, [R0+0x4], R2, R3 ;  /* 0x000004020000758d */ /* 0x000e240001800003 */
[----:B0-----:R-:W-:Y:S05]  /*f320*/  @!P0 BRA `(.L_x_478) ;  /* 0xfffffffc00f08947 */ /* 0x001fea000383ffff */
[----:B------:R-:W-:Y:S05]  /*f330*/  BRA `(.L_x_476) ;  /* 0x00000000000c7947 */ /* 0x000fea0003800000 */
.L_x_477:
[----:B------:R-:W0:Y:S02]  /*f340*/  LD.E R0, desc[UR8][R4.64+0x4] ;  /* 0x0000040804007980 */ /* 0x000e24000c101900 */
[----:B0-----:R-:W-:-:S05]  /*f350*/  IADD3 R3, PT, PT, R23, R0, RZ ;  /* 0x0000000017037210 */ /* 0x001fca0007ffe0ff */
[----:B------:R1:W-:Y:S02]  /*f360*/  ST.E desc[UR8][R4.64+0x4], R3 ;  /* 0x0000040304007985 */ /* 0x0003e4000c101908 */
.L_x_476:
[----:B------:R-:W-:Y:S05]  /*f370*/  BSYNC.RECONVERGENT B0 ;  /* 0x0000000000007941 */ /* 0x000fea0003800200 */
.L_x_475:
        /* <DEDUP_REMOVED lines=10> */
.L_x_482:
[----:B------:R-:W0:Y:S02]  /*f420*/  LDS R2, [R0] ;  /* 0x0000000000027984 */ /* 0x000e240000000800 */
[----:B0-----:R-:W-:-:S05]  /*f430*/  HFMA2 R3, R2, 1, 1, R22 ;  /* 0x3c003c0002037831 */ /* 0x001fca0000000016 */
[----:B------:R-:W0:Y:S02]  /*f440*/  ATOMS.CAST.SPIN P0, [R0], R2, R3 ;  /* 0x000000020000758d */ /* 0x000e240001800003 */
[----:B0-----:R-:W-:Y:S05]  /*f450*/  @!P0 BRA `(.L_x_482) ;  /* 0xfffffffc00f08947 */ /* 0x001fea000383ffff */
[----:B------:R-:W-:Y:S05]  /*f460*/  BRA `(.L_x_480) ;  /* 0x00000000000c7947 */ /* 0x000fea0003800000 */
.L_x_481:
[----:B------:R-:W2:Y:S02]  /*f470*/  LD.E R0, desc[UR8][R4.64] ;  /* 0x0000000804007980 */ /* 0x000ea4000c101900 */
[----:B--2---:R-:W-:-:S05]  /*f480*/  IADD3 R3, PT, PT, R22, R0, RZ ;  /* 0x0000000016037210 */ /* 0x004fca0007ffe0ff */
[----:B------:R0:W-:Y:S02]  /*f490*/  ST.E desc[UR8][R4.64], R3 ;  /* 0x0000000304007985 */ /* 0x0001e4000c101908 */
.L_x_480:
[----:B------:R-:W-:Y:S05]  /*f4a0*/  BSYNC.RECONVERGENT B0 ;  /* 0x0000000000007941 */ /* 0x000fea0003800200 */
.L_x_479:
[----:B------:R1:W-:Y:S02]  /*f4b0*/  ATOM.E.ADD.F16x2.RN.STRONG.GPU P0, RZ, desc[UR8][R4.64+0x4], R21 ;  /* 0x8000041504ff79a2 */ /* 0x0003e4000c10e108 */
[----:B-1----:R-:W-:Y:S05]  /*f4c0*/  @P0 EXIT ;  /* 0x000000000000094d */ /* 0x002fea0003800000 */
[----:B------:R-:W1:Y:S02]  /*f4d0*/  QSPC.E.S P0, RZ, [R4+0x4] ;  /* 0x0000040004ff73aa */ /* 0x000e640000000500 */
[----:B-1----:R-:W-:Y:S05]  /*f4e0*/  @!P0 BRA `(.L_x_483) ;  /* 0x00000000001c8947 */ /* 0x002fea0003800000 */
[----:B------:R-:W-:-:S04]  /*f4f0*/  MOV R2, R4 ;  /* 0x0000000400027202 */ /* 0x000fc80000000f00 */
[----:B------:R-:W-:-:S07]  /*f500*/  MOV R0, R2 ;  /* 0x0000000200007202 */ /* 0x000fce0000000f00 */
.L_x_484:
[----:B------:R-:W0:Y:S02]  /*f510*/  LDS R2, [R0+0x4] ;  /* 0x0000040000027984 */ /* 0x000e240000000800 */
[----:B0-----:R-:W-:-:S05]  /*f520*/  HADD2 R3, R2, R21 ;  /* 0x0000001502037230 */ /* 0x001fca0000000000 */
[----:B------:R-:W0:Y:S02]  /*f530*/  ATOMS.CAST.SPIN P0, [R0+0x4], R2, R3 ;  /* 0x000004020000758d */ /* 0x000e240001800003 */
[----:B0-----:R-:W-:Y:S05]  /*f540*/  @!P0 BRA `(.L_x_484) ;  /* 0xfffffffc00f08947 */ /* 0x001fea000383ffff */
[----:B------:R-:W-:Y:S05]  /*f550*/  EXIT ;  /* 0x000000000000794d */ /* 0x000fea0003800000 */
.L_x_483:
[----:B------:R-:W0:Y:S02]  /*f560*/  LD.E R0, desc[UR8][R4.64+0x4] ;  /* 0x0000040804007980 */ /* 0x000e24000c101900 */
[----:B0-----:R-:W-:-:S05]  /*f570*/  IADD3 R3, PT, PT, R21, R0, RZ ;  /* 0x0000000015037210 */ /* 0x001fca0007ffe0ff */
[----:B------:R-:W-:Y:S01]  /*f580*/  ST.E desc[UR8][R4.64+0x4], R3 ;  /* 0x0000040304007985 */ /* 0x000fe2000c101908 */
[----:B------:R-:W-:Y:S05]  /*f590*/  EXIT ;  /* 0x000000000000794d */ /* 0x000fea0003800000 */
.L_x_485:
        /* <DEDUP_REMOVED lines=14> */
.L_x_4476:


//--------------------- .text._Z23gemm_half_q_half_kernelILi4ELi140ELb0ELb0ELi64EEvPK6__halfPKjS4_S2_PS0_iiiiPKtS7_iiiiiibS2_i --------------------------
	.section	.text._Z23gemm_half_q_half_kernelILi4ELi140ELb0ELb0ELi64EEvPK6__halfPKjS4_S2_PS0_iiiiPKtS7_iiiiiibS2_i,"ax",@progbits
	.align	128
        .global         _Z23gemm_half_q_half_kernelILi4ELi140ELb0ELb0ELi64EEvPK6__halfPKjS4_S2_PS0_iiiiPKtS7_iiiiiibS2_i
        .type           _Z23gemm_half_q_half_kernelILi4ELi140ELb0ELb0ELi64EEvPK6__halfPKjS4_S2_PS0_iiiiPKtS7_iiiiiibS2_i,@function
        .size           _Z23gemm_half_q_half_kernelILi4ELi140ELb0ELb0ELi64EEvPK6__halfPKjS4_S2_PS0_iiiiPKtS7_iiiiiibS2_i,(.L_x_4477 - _Z23gemm_half_q_half_kernelILi4ELi140ELb0ELb0ELi64EEvPK6__halfPKjS4_S2_PS0_iiiiPKtS7_iiiiiibS2_i)
        .other          _Z23gemm_half_q_half_kernelILi4ELi140ELb0ELb0ELi64EEvPK6__halfPKjS4_S2_PS0_iiiiPKtS7_iiiiiibS2_i,@"STO_CUDA_ENTRY STV_DEFAULT"
_Z23gemm_half_q_half_kernelILi4ELi140ELb0ELb0ELi64EEvPK6__halfPKjS4_S2_PS0_iiiiPKtS7_iiiiiibS2_i:
.text._Z23gemm_half_q_half_kernelILi4ELi140ELb0ELb0ELi64EEvPK6__halfPKjS4_S2_PS0_iiiiPKtS7_iiiiiibS2_i:
        /* <DEDUP_REMOVED lines=51> */
.L_x_491:
        /* <DEDUP_REMOVED lines=32> */
.L_x_490:
        /* <DEDUP_REMOVED lines=20> */
.L_x_492:
[----:B------:R-:W-:-:S13]  /*0670*/  ISETP.EQ.AND P1, PT, R5, RZ, PT ;  /* 0x000000ff0500720c */ /* 0x000fda0003f22270 */
[----:B------:R-:W-:Y:S05]  /*0680*/  @!P0 BRA P1, `(.L_x_487) ;  /* 0x00000004007c8947 */ /* 0x000fea0000800000 */
.L_x_489:
        /* <DEDUP_REMOVED lines=12> */
.L_x_488:
        /* <DEDUP_REMOVED lines=17> */
.L_x_495:
        /* <DEDUP_REMOVED lines=32> */
.L_x_494:
        /* <DEDUP_REMOVED lines=21> */
.L_x_496:
[----:B------:R-:W-:-:S13]  /*0bb0*/  ISETP.NE.OR P0, PT, R7, RZ, P0 ;  /* 0x000000ff0700720c */ /* 0x000fda0000705670 */
[----:B------:R-:W-:Y:S05]  /*0bc0*/  @!P0 BRA `(.L_x_487) ;  /* 0x00000000002c8947 */ /* 0x000fea0003800000 */
.L_x_493:
        /* <DEDUP_REMOVED lines=11> */
.L_x_487:
[----:B------:R-:W-:Y:S05]  /*0c80*/  BSYNC.RECONVERGENT B0 ;  /* 0x0000000000007941 */ /* 0x000fea0003800200 */
.L_x_486:
        /* <DEDUP_REMOVED lines=23> */
.L_x_500:
        /* <DEDUP_REMOVED lines=15> */
.L_x_499:
        /* <DEDUP_REMOVED lines=12> */
.L_x_501:
[----:B------:R-:W-:-:S13]  /*0fb0*/  ISETP.NE.OR P0, PT, R5, RZ, P0 ;  /* 0x000000ff0500720c */ /* 0x000fda0000705670 */
[----:B------:R-:W-:Y:S05]  /*0fc0*/  @!P0 BRA `(.L_x_497) ;  /* 0x00000000001c8947 */ /* 0x000fea0003800000 */
.L_x_498:
[----:B01----:R-:W0:Y:S02]  /*0fd0*/  LDC.64 R8, c[0x0][0x3a0] ;  /* 0x0000e800ff087b82 */ /* 0x003e240000000a00 */
.L_x_502:
[----:B0-----:R-:W-:Y:S01]  /*0fe0*/  IMAD.WIDE R10, R3, 0x2, R8 ;  /* 0x00000002030a7825 */ /* 0x001fe200078e0208 */
[----:B------:R-:W-:Y:S02]  /*0ff0*/  IADD3 R5, PT, PT, R5, 0x1, RZ ;  /* 0x0000000105057810 */ /* 0x000fe40007ffe0ff */
[----:B------:R-:W-:Y:S02]  /*1000*/  IADD3 R3, PT, PT, R3, R47, RZ ;  /* 0x0000002f03037210 */ /* 0x000fe40007ffe0ff */
[----:B------:R2:W-:Y:S01]  /*1010*/  STG.E.64 desc[UR8][R10.64], RZ ;  /* 0x000000ff0a007986 */ /* 0x0005e2000c101b08 */
[----:B------:R-:W-:-:S13]  /*1020*/  ISETP.NE.AND P0, PT, R5, RZ, PT ;  /* 0x000000ff0500720c */ /* 0x000fda0003f05270 */
[----:B--2---:R-:W-:Y:S05]  /*1030*/  @P0 BRA `(.L_x_502) ;  /* 0xfffffffc00e80947 */ /* 0x004fea000383ffff */
.L_x_497:
        /* <DEDUP_REMOVED lines=15> */
.L_x_504:
        /* <DEDUP_REMOVED lines=44> */
.L_x_503:
        /* <DEDUP_REMOVED lines=28> */
.L_x_505:
        /* <DEDUP_REMOVED lines=8> */
.L_x_506:
        /* <DEDUP_REMOVED lines=8> */
.L_x_507:
        /* <DEDUP_REMOVED lines=8> */
.L_x_508:
        /* <DEDUP_REMOVED lines=8> */
.L_x_509:
        /* <DEDUP_REMOVED lines=41> */
.L_x_515:
        /* <DEDUP_REMOVED lines=382> */
.L_x_511:
        /* <DEDUP_REMOVED lines=367> */
.L_x_512:
        /* <DEDUP_REMOVED lines=367> */
.L_x_513:
        /* <DEDUP_REMOVED lines=367> */
.L_x_514:
        /* <DEDUP_REMOVED lines=8> */
.L_x_510:
[----:B------:R-:W1:Y:S02]  /*7770*/  LDCU UR5, c[0x0][0x3d4] ;  /* 0x00007a80ff0577ac */ /* 0x000e640008000800 */
[----:B-1----:R-:W-:-:S04]  /*7780*/  VIMNMX R24, PT, PT, R17, UR5, PT ;  /* 0x0000000511187c48 */ /* 0x002fc8000bfe0100 */
[----:B------:R-:W-:-:S13]  /*7790*/  ISETP.GT.AND P0, PT, R24, R13, PT ;  /* 0x0000000d1800720c */ /* 0x000fda0003f04270 */
[----:B------:R-:W-:Y:S05]  /*77a0*/  @!P0 BRA `(.L_x_516) ;  /* 0x00000050000c8947 */ /* 0x000fea0003800000 */
[----:B0-----:R-:W0:Y:S01]  /*77b0*/  LDC.64 R2, c[0x0][0x3b8] ;  /* 0x0000ee00ff027b82 */ /* 0x001e220000000a00 */
[----:B------:R-:W1:Y:S01]  /*77c0*/  LDCU UR5, c[0x0][0x3a8] ;  /* 0x00007500ff0577ac */ /* 0x000e620008000800 */
[----:B0-----:R-:W-:-:S03]  /*77d0*/  IMAD.WIDE.U32 R2, R13, 0x4, R2 ;  /* 0x000000040d027825 */ /* 0x001fc600078e0002 */
[----:B------:R-:W-:-:S04]  /*77e0*/  IADD3 R22, P0, PT, R2, 0x2, RZ ;  /* 0x0000000202167810 */ /* 0x000fc80007f1e0ff */
[----:B-1----:R-:W-:-:S09]  /*77f0*/  IADD3.X R21, PT, PT, RZ, R3, RZ, P0, !PT ;  /* 0x00000003ff157210 */ /* 0x002fd200007fe4ff */
.L_x_521:
        /* <DEDUP_REMOVED lines=19> */
[----:B-----5:R-:W2:Y:S01]  /*7930*/  LDG.E.128.CONSTANT R28, desc[UR8][R26.64] ;  /* 0x000000081a1c7981 */ /* 0x020ea2000c1e9d00 */
        /* <DEDUP_REMOVED lines=310> */
.L_x_517:
[----:B------:R-:W0:Y:S02]  /*8ca0*/  LDC R47, c[0x0][0x3ac] ;  /* 0x0000eb00ff2f7b82 */ /* 0x000e240000000800 */
[----:B0-----:R-:W-:Y:S01]  /*8cb0*/  IMAD.WIDE R26, R47, 0x4, R26 ;  /* 0x000000042f1a7825 */ /* 0x001fe200078e021a */
[----:B------:R-:W-:Y:S06]  /*8cc0*/  @!P0 BRA `(.L_x_518) ;  /* 0x0000001000dc8947 */ /* 0x000fec0003800000 */
[----:B-----5:R-:W2:Y:S01]  /*8cd0*/  LDG.E.128.CONSTANT R28, desc[UR8][R26.64] ;  /* 0x000000081a1c7981 */ /* 0x020ea2000c1e9d00 */
        /* <DEDUP_REMOVED lines=310> */
.L_x_518:
[----:B------:R-:W-:Y:S01]  /*a040*/  IMAD.WIDE R26, R47, 0x4, R26 ;  /* 0x000000042f1a7825 */ /* 0x000fe200078e021a */
        /* <DEDUP_REMOVED lines=312> */
.L_x_519:
        /* <DEDUP_REMOVED lines=313> */
.L_x_520:
        /* <DEDUP_REMOVED lines=8> */
.L_x_516:
        /* <DEDUP_REMOVED lines=9> */
.L_x_524:
        /* <DEDUP_REMOVED lines=557> */
.L_x_523:
[----:B------:R-:W-:Y:S01]  /*eb40*/  IADD3 R13, PT, PT, R13, 0x20, RZ ;  /* 0x000000200d0d7810 */ /* 0x000fe20007ffe0ff */
[----:B------:R-:W-:Y:S01]  /*eb50*/  UIADD3 UR4, UPT, UPT, UR4, 0x40, URZ ;  /* 0x0000004004047890 */ /* 0x000fe2000fffe0ff */
[----:B------:R-:W-:Y:S01]  /*eb60*/  IADD3 R2, P1, PT, R2, 0x80, RZ ;  /* 0x0000008002027810 */ /* 0x000fe20007f3e0ff */
[----:B-----5:R-:W-:Y:S01]  /*eb70*/  IMAD.WIDE R26, R47, 0x4, R100 ;  /* 0x000000042f1a7825 */ /* 0x020fe200078e0264 */
[----:B------:R-:W-:Y:S02]  /*eb80*/  ISETP.GE.AND P0, PT, R13, R0, PT ;  /* 0x000000000d00720c */ /* 0x000fe40003f06270 */
[----:B------:R-:W-:-:S11]  /*eb90*/  IADD3.X R3, PT, PT, RZ, R3, RZ, P1, !PT ;  /* 0x00000003ff037210 */ /* 0x000fd60000ffe4ff */
[----:B------:R-:W-:Y:S05]  /*eba0*/  @!P0 BRA `(.L_x_524) ;  /* 0xffffffdc00308947 */ /* 0x000fea000383ffff */
.L_x_522:
        /* <DEDUP_REMOVED lines=17> */
.L_x_528:
[----:B------:R-:W0:Y:S02]  /*ecc0*/  LDS R2, [R0] ;  /* 0x0000000000027984 */ /* 0x000e240000000800 */
[----:B0-----:R-:W-:-:S05]  /*ecd0*/  HADD2 R3, R2, R12 ;  /* 0x0000000c02037230 */ /* 0x001fca0000000000 */
[----:B------:R-:W0:Y:S02]  /*ece0*/  ATOMS.CAST.SPIN P0, [R0], R2, R3 ;  /* 0x000000020000758d */ /* 0x000e240001800003 */
[----:B0-----:R-:W-:Y:S05]  /*ecf0*/  @!P0 BRA `(.L_x_528) ;  /* 0xfffffffc00f08947 */ /* 0x001fea000383ffff */
[----:B------:R-:W-:Y:S05]  /*ed00*/  BRA `(.L_x_526) ;  /* 0x00000000000c7947 */ /* 0x000fea0003800000 */
.L_x_527:
[----:B------:R-:W2:Y:S02]  /*ed10*/  LD.E R0, desc[UR8][R14.64] ;  /* 0x000000080e007980 */ /* 0x000ea4000c101900 */
[----:B--2---:R-:W-:-:S05]  /*ed20*/  IADD3 R3, PT, PT, R12, R0, RZ ;  /* 0x000000000c037210 */ /* 0x004fca0007ffe0ff */
[----:B------:R0:W-:Y:S02]  /*ed30*/  ST.E desc[UR8][R14.64], R3 ;  /* 0x000000030e007985 */ /* 0x0001e4000c101908 */
.L_x_526:
[----:B------:R-:W-:Y:S05]  /*ed40*/  BSYNC.RECONVERGENT B0 ;  /* 0x0000000000007941 */ /* 0x000fea0003800200 */
.L_x_525:
[----:B------:R1:W-:Y:S01]  /*ed50*/  ATOM.E.ADD.F16x2.RN.STRONG.GPU P0, RZ, desc[UR8][R14.64+0x4], R11 ;  /* 0x8000040b0eff79a2 */ /* 0x0003e2000c10e108 */
[----:B------:R-:W-:Y:S04]  /*ed60*/  BSSY.RECONVERGENT B0, `(.L_x_529) ;  /* 0x000000e000007945 */ /* 0x000fe80003800200 */
[----:B-1----:R-:W-:Y:S05]  /*ed70*/  @P0 BRA `(.L_x_530) ;  /* 0x0000000000300947 */ /* 0x002fea0003800000 */
[----:B------:R-:W1:Y:S02]  /*ed80*/  QSPC.E.S P0, RZ, [R14+0x4] ;  /* 0x000004000eff73aa */ /* 0x000e640000000500 */
[----:B-1----:R-:W-:Y:S05]  /*ed90*/  @!P0 BRA `(.L_x_531) ;  /* 0x00000000001c8947 */ /* 0x002fea0003800000 */
[----:B------:R-:W-:-:S04]  /*eda0*/  MOV R2, R14 ;  /* 0x0000000e00027202 */ /* 0x000fc80000000f00 */
[----:B------:R-:W-:-:S07]  /*edb0*/  MOV R0, R2 ;  /* 0x0000000200007202 */ /* 0x000fce0000000f00 */
.L_x_532:
[----:B------:R-:W0:Y:S02]  /*edc0*/  LDS R2, [R0+0x4] ;  /* 0x0000040000027984 */ /* 0x000e240000000800 */
[----:B0-----:R-:W-:-:S05]  /*edd0*/  HFMA2 R3, R2, 1, 1, R11 ;  /* 0x3c003c0002037831 */ /* 0x001fca000000000b */
[----:B------:R-:W0:Y:S02]  /*ede0*/  ATOMS.CAST.SPIN P0, [R0+0x4], R2, R3 ;  /* 0x000004020000758d */ /* 0x000e240001800003 */
[----:B0-----:R-:W-:Y:S05]  /*edf0*/  @!P0 BRA `(.L_x_532) ;  /* 0xfffffffc00f08947 */ /* 0x001fea000383ffff */
[----:B------:R-:W-:Y:S05]  /*ee00*/  BRA `(.L_x_530) ;  /* 0x00000000000c7947 */ /* 0x000fea0003800000 */
.L_x_531:
[----:B------:R-:W0:Y:S02]  /*ee10*/  LD.E R0, desc[UR8][R14.64+0x4] ;  /* 0x000004080e007980 */ /* 0x000e24000c101900 */
[----:B0-----:R-:W-:-:S05]  /*ee20*/  IADD3 R3, PT, PT, R11, R0, RZ ;  /* 0x000000000b037210 */ /* 0x001fca0007ffe0ff */
[----:B------:R1:W-:Y:S02]  /*ee30*/  ST.E desc[UR8][R14.64+0x4], R3 ;  /* 0x000004030e007985 */ /* 0x0003e4000c101908 */
.L_x_530:
[----:B------:R-:W-:Y:S05]  /*ee40*/  BSYNC.RECONVERGENT B0 ;  /* 0x0000000000007941 */ /* 0x000fea0003800200 */
.L_x_529:
        /* <DEDUP_REMOVED lines=10> */
.L_x_536:
[----:B------:R-:W0:Y:S02]  /*eef0*/  LDS R2, [R0] ;  /* 0x0000000000027984 */ /* 0x000e240000000800 */
[----:B0-----:R-:W-:-:S05]  /*ef00*/  HADD2 R3, R2, R10 ;  /* 0x0000000a02037230 */ /* 0x001fca0000000000 */
[----:B------:R-:W0:Y:S02]  /*ef10*/  ATOMS.CAST.SPIN P0, [R0], R2, R3 ;  /* 0x000000020000758d */ /* 0x000e240001800003 */
[----:B0-----:R-:W-:Y:S05]  /*ef20*/  @!P0 BRA `(.L_x_536) ;  /* 0xfffffffc00f08947 */ /* 0x001fea000383ffff */
[----:B------:R-:W-:Y:S05]  /*ef30*/  BRA `(.L_x_534) ;  /* 0x00000000000c7947 */ /* 0x000fea0003800000 */
.L_x_535:
[----:B------:R-:W2:Y:S02]  /*ef40*/  LD.E R0, desc[UR8][R14.64] ;  /* 0x000000080e007980 */ /* 0x000ea4000c101900 */
[----:B--2---:R-:W-:-:S05]  /*ef50*/  IADD3 R3, PT, PT, R10, R0, RZ ;  /* 0x000000000a037210 */ /* 0x004fca0007ffe0ff */
[----:B------:R0:W-:Y:S02]  /*ef60*/  ST.E desc[UR8][R14.64], R3 ;  /* 0x000000030e007985 */ /* 0x0001e4000c101908 */
.L_x_534:
[----:B------:R-:W-:Y:S05]  /*ef70*/  BSYNC.RECONVERGENT B0 ;  /* 0x0000000000007941 */ /* 0x000fea0003800200 */
.L_x_533:
[----:B------:R1:W-:Y:S01]  /*ef80*/  ATOM.E.ADD.F16x2.RN.STRONG.GPU P0, RZ, desc[UR8][R14.64+0x4], R9 ;  /* 0x800004090eff79a2 */ /* 0x0003e2000c10e108 */
[----:B------:R-:W-:Y:S04]  /*ef90*/  BSSY.RECONVERGENT B0, `(.L_x_537) ;  /* 0x000000e000007945 */ /* 0x000fe80003800200 */
[----:B-1----:R-:W-:Y:S05]  /*efa0*/  @P0 BRA `(.L_x_538) ;  /* 0x0000000000300947 */ /* 0x002fea0003800000 */
[----:B------:R-:W1:Y:S02]  /*efb0*/  QSPC.E.S P0, RZ, [R14+0x4] ;  /* 0x000004000eff73aa */ /* 0x000e640000000500 */
[----:B-1----:R-:W-:Y:S05]  /*efc0*/  @!P0 BRA `(.L_x_539) ;  /* 0x00000000001c8947 */ /* 0x002fea0003800000 */
[----:B------:R-:W-:-:S04]  /*efd0*/  MOV R2, R14 ;  /* 0x0000000e00027202 */ /* 0x000fc80000000f00 */
[----:B------:R-:W-:-:S07]  /*efe0*/  MOV R0, R2 ;  /* 0x0000000200007202 */ /* 0x000fce0000000f00 */
.L_x_540:
[----:B------:R-:W0:Y:S02]  /*eff0*/  LDS R2, [R0+0x4] ;  /* 0x0000040000027984 */ /* 0x000e240000000800 */
[----:B0-----:R-:W-:-:S05]  /*f000*/  HFMA2 R3, R2, 1, 1, R9 ;  /* 0x3c003c0002037831 */ /* 0x001fca0000000009 */
[----:B------:R-:W0:Y:S02]  /*f010*/  ATOMS.CAST.SPIN P0, [R0+0x4], R2, R3 ;  /* 0x000004020000758d */ /* 0x000e240001800003 */
[----:B0-----:R-:W-:Y:S05]  /*f020*/  @!P0 BRA `(.L_x_540) ;  /* 0xfffffffc00f08947 */ /* 0x001fea000383ffff */
[----:B------:R-:W-:Y:S05]  /*f030*/  BRA `(.L_x_538) ;  /* 0x00000000000c7947 */ /* 0x000fea0003800000 */
.L_x_539:
[----:B------:R-:W0:Y:S02]  /*f040*/  LD.E R0, desc[UR8][R14.64+0x4] ;  /* 0x000004080e007980 */ /* 0x000e24000c101900 */
[----:B0-----:R-:W-:-:S05]  /*f050*/  IADD3 R3, PT, PT, R9, R0, RZ ;  /* 0x0000000009037210 */ /* 0x001fca0007ffe0ff */
[----:B------:R1:W-:Y:S02]  /*f060*/  ST.E desc[UR8][R14.64+0x4], R3 ;  /* 0x000004030e007985 */ /* 0x0003e4000c101908 */
.L_x_538:
[----:B------:R-:W-:Y:S05]  /*f070*/  BSYNC.RECONVERGENT B0 ;  /* 0x0000000000007941 */ /* 0x000fea0003800200 */
.L_x_537:
        /* <DEDUP_REMOVED lines=10> */
.L_x_544:
[----:B------:R-:W0:Y:S02]  /*f120*/  LDS R2, [R0] ;  /* 0x0000000000027984 */ /* 0x000e240000000800 */
[----:B0-----:R-:W-:-:S05]  /*f130*/  HADD2 R3, R2, R8 ;  /* 0x0000000802037230 */ /* 0x001fca0000000000 */
[----:B------:R-:W0:Y:S02]  /*f140*/  ATOMS.CAST.SPIN P0, [R0], R2, R3 ;  /* 0x000000020000758d */ /* 0x000e240001800003 */
[----:B0-----:R-:W-:Y:S05]  /*f150*/  @!P0 BRA `(.L_x_544) ;  /* 0xfffffffc00f08947 */ /* 0x001fea000383ffff */
[----:B------:R-:W-:Y:S05]  /*f160*/  BRA `(.L_x_542) ;  /* 0x00000000000c7947 */ /* 0x000fea0003800000 */
.L_x_543:
[----:B------:R-:W2:Y:S02]  /*f170*/  LD.E R0, desc[UR8][R14.64] ;  /* 0x000000080e007980 */ /* 0x000ea4000c101900 */
[----:B--2---:R-:W-:-:S05]  /*f180*/  IADD3 R3, PT, PT, R8, R0, RZ ;  /* 0x0000000008037210 */ /* 0x004fca0007ffe0ff */
[----:B------:R0:W-:Y:S02]  /*f190*/  ST.E desc[UR8][R14.64], R3 ;  /* 0x000000030e007985 */ /* 0x0001e4000c101908 */
.L_x_542:
[----:B------:R-:W-:Y:S05]  /*f1a0*/  BSYNC.RECONVERGENT B0 ;  /* 0x0000000000007941 */ /* 0x000fea0003800200 */
.L_x_541:
[----:B------:R1:W-:Y:S01]  /*f1b0*/  ATOM.E.ADD.F16x2.RN.STRONG.GPU P0, RZ, desc[UR8][R14.64+0x4], R7 ;  /* 0x800004070eff79a2 */ /* 0x0003e2000c10e108 */
[----:B------:R-:W-:Y:S04]  /*f1c0*/  BSSY.RECONVERGENT B0, `(.L_x_545) ;  /* 0x000000e000007945 */ /* 0x000fe80003800200 */
[----:B-1----:R-:W-:Y:S05]  /*f1d0*/  @P0 BRA `(.L_x_546) ;  /* 0x0000000000300947 */ /* 0x002fea0003800000 */
[----:B------:R-:W1:Y:S02]  /*f1e0*/  QSPC.E.S P0, RZ, [R14+0x4] ;  /* 0x000004000eff73aa */ /* 0x000e640000000500 */
[----:B-1----:R-:W-:Y:S05]  /*f1f0*/  @!P0 BRA `(.L_x_547) ;  /* 0x00000000001c8947 */ /* 0x002fea0003800000 */
[----:B------:R-:W-:-:S04]  /*f200*/  MOV R2, R14 ;  /* 0x0000000e00027202 */ /* 0x000fc80000000f00 */
[----:B------:R-:W-:-:S07]  /*f210*/  MOV R0, R2 ;  /* 0x0000000200007202 */ /* 0x000fce0000000f00 */
.L_x_548:
[----:B------:R-:W0:Y:S02]  /*f220*/  LDS R2, [R0+0x4] ;  /* 0x0000040000027984 */ /* 0x000e240000000800 */
[----:B0-----:R-:W-:-:S05]  /*f230*/  HFMA2 R3, R2, 1, 1, R7 ;  /* 0x3c003c0002037831 */ /* 0x001fca0000000007 */
[----:B------:R-:W0:Y:S02]  /*f240*/  ATOMS.CAST.SPIN P0, [R0+0x4], R2, R3 ;  /* 0x000004020000758d */ /* 0x000e240001800003 */
[----:B0-----:R-:W-:Y:S05]  /*f250*/  @!P0 BRA `(.L_x_548) ;  /* 0xfffffffc00f08947 */ /* 0x001fea000383ffff */
[----:B------:R-:W-:Y:S05]  /*f260*/  BRA `(.L_x_546) ;  /* 0x00000000000c7947 */ /* 0x000fea0003800000 */
.L_x_547:
[----:B------:R-:W0:Y:S02]  /*f270*/  LD.E R0, desc[UR8][R14.64+0x4] ;  /* 0x000004080e007980 */ /* 0x000e24000c101900 */
[----:B0-----:R-:W-:-:S05]  /*f280*/  IADD3 R3, PT, PT, R7, R0, RZ ;  /* 0x0000000007037210 */ /* 0x001fca0007ffe0ff */
[----:B------:R1:W-:Y:S02]  /*f290*/  ST.E desc[UR8][R14.64+0x4], R3 ;  /* 0x000004030e007985 */ /* 0x0003e4000c101908 */
.L_x_546:
[----:B------:R-:W-:Y:S05]  /*f2a0*/  BSYNC.RECONVERGENT B0 ;  /* 0x0000000000007941 */ /* 0x000fea0003800200 */
.L_x_545:
        /* <DEDUP_REMOVED lines=10> */
.L_x_552:
[----:B------:R-:W0:Y:S02]  /*f350*/  LDS R2, [R0] ;  /* 0x0000000000027984 */ /* 0x000e240000000800 */
[----:B0-----:R-:W-:-:S05]  /*f360*/  HADD2 R3, R2, R6 ;  /* 0x0000000602037230 */ /* 0x001fca0000000000 */
[----:B------:R-:W0:Y:S02]  /*f370*/  ATOMS.CAST.SPIN P0, [R0], R2, R3 ;  /* 0x000000020000758d */ /* 0x000e240001800003 */
[----:B0-----:R-:W-:Y:S05]  /*f380*/  @!P0 BRA `(.L_x_552) ;  /* 0xfffffffc00f08947 */ /* 0x001fea000383ffff */
[----:B------:R-:W-:Y:S05]  /*f390*/  BRA `(.L_x_550) ;  /* 0x00000000000c7947 */ /* 0x000fea0003800000 */
.L_x_551:
[----:B------:R-:W2:Y:S02]  /*f3a0*/  LD.E R0, desc[UR8][R14.64] ;  /* 0x000000080e007980 */ /* 0x000ea4000c101900 */
[----:B--2---:R-:W-:-:S05]  /*f3b0*/  IADD3 R3, PT, PT, R6, R0, RZ ;  /* 0x0000000006037210 */ /* 0x004fca0007ffe0ff */
[----:B------:R0:W-:Y:S02]  /*f3c0*/  ST.E desc[UR8][R14.64], R3 ;  /* 0x000000030e007985 */ /* 0x0001e4000c101908 */
.L_x_550:
[----:B------:R-:W-:Y:S05]  /*f3d0*/  BSYNC.RECONVERGENT B0 ;  /* 0x0000000000007941 */ /* 0x000fea0003800200 */
.L_x_549:
[----:B------:R1:W-:Y:S02]  /*f3e0*/  ATOM.E.ADD.F16x2.RN.STRONG.GPU P0, RZ, desc[UR8][R14.64+0x4], R5 ;  /* 0x800004050eff79a2 */ /* 0x0003e4000c10e108 */
[----:B-1----:R-:W-:Y:S05]  /*f3f0*/  @P0 EXIT ;  /* 0x000000000000094d */ /* 0x002fea0003800000 */
[----:B------:R-:W1:Y:S02]  /*f400*/  QSPC.E.S P0, RZ, [R14+0x4] ;  /* 0x000004000eff73aa */ /* 0x000e640000000500 */
[----:B-1----:R-:W-:Y:S05]  /*f410*/  @!P0 BRA `(.L_x_553) ;  /* 0x00000000001c8947 */ /* 0x002fea0003800000 */
[----:B------:R-:W-:-:S04]  /*f420*/  MOV R2, R14 ;  /* 0x0000000e00027202 */ /* 0x000fc80000000f00 */
[----:B------:R-:W-:-:S07]  /*f430*/  MOV R0, R2 ;  /* 0x0000000200007202 */ /* 0x000fce0000000f00 */
.L_x_554:
[----:B------:R-:W0:Y:S02]  /*f440*/  LDS R2, [R0+0x4] ;  /* 0x0000040000027984 */ /* 0x000e240000000800 */
[----:B0-----:R-:W-:-:S05]  /*f450*/  HFMA2 R3, R2, 1, 1, R5 ;  /* 0x3c003c0002037831 */ /* 0x001fca0000000005 */
[----:B------:R-:W0:Y:S02]  /*f460*/  ATOMS.CAST.SPIN P0, [R0+0x4], R2, R3 ;  /* 0x000004020000758d */ /* 0x000e240001800003 */
[----:B0-----:R-:W-:Y:S05]  /*f470*/  @!P0 BRA `(.L_x_554) ;  /* 0xfffffffc00f08947 */ /* 0x001fea000383ffff */
[----:B------:R-:W-:Y:S05]  /*f480*/  EXIT ;  /* 0x000000000000794d */ /* 0x000fea0003800000 */
.L_x_553:
[----:B------:R-:W0:Y:S02]  /*f490*/  LD.E R0, desc[UR8][R14.64+0x4] ;  /* 0x000004080e007980 */ /* 0x000e24000c101900 */
[----:B0-----:R-:W-:-:S05]  /*f4a0*/  IADD3 R3, PT, PT, R5, R0, RZ ;  /* 0x0000000005037210 */ /* 0x001fca0007ffe0ff */
[----:B------:R-:W-:Y:S01]  /*f4b0*/  ST.E desc[UR8][R14.64+0x4], R3 ;  /* 0x000004030e007985 */ /* 0x000fe2000c101908 */
[----:B------:R-:W-:Y:S05]  /*f4c0*/  EXIT ;  /* 0x000000000000794d */ /* 0x000fea0003800000 */
.L_x_555:
        /* <DEDUP_REMOVED lines=11> */
.L_x_4477:


//--------------------- .text._Z23gemm_half_q_half_kernelILi4ELi20ELb0ELb0ELi64EEvPK6__halfPKjS4_S2_PS0_iiiiPKtS7_iiiiiibS2_i --------------------------
	.section	.text._Z23gemm_half_q_half_kernelILi4ELi20ELb0ELb0ELi64EEvPK6__halfPKjS4_S2_PS0_iiiiPKtS7_iiiiiibS2_i,"ax",@progbits
	.align	128
        .global         _Z23gemm_half_q_half_kernelILi4ELi20ELb0ELb0ELi64EEvPK6__halfPKjS4_S2_PS0_iiiiPKtS7_iiiiiibS2_i
        .type           _Z23gemm_half_q_half_kernelILi4ELi20ELb0ELb0ELi64EEvPK6__halfPKjS4_S2_PS0_iiiiPKtS7_iiiiiibS2_i,@function
        .size           _Z23gemm_half_q_half_kernelILi4ELi20ELb0ELb0ELi64EEvPK6__halfPKjS4_S2_PS0_iiiiPKtS7_iiiiiibS2_i,(.L_x_4478 - _Z23gemm_half_q_half_kernelILi4ELi20ELb0ELb0ELi64EEvPK6__halfPKjS4_S2_PS0_iiiiPKtS7_iiiiiibS2_i)
        .other          _Z23gemm_half_q_half_kernelILi4ELi20ELb0ELb0ELi64EEvPK6__halfPKjS4_S2_PS0_iiiiPKtS7_iiiiiibS2_i,@"STO_CUDA_ENTRY STV_DEFAULT"
_Z23gemm_half_q_half_kernelILi4ELi20ELb0ELb0ELi64EEvPK6__halfPKjS4_S2_PS0_iiiiPKtS7_iiiiiibS2_i:
.text._Z23gemm_half_q_half_kernelILi4ELi20ELb0ELb0ELi64EEvPK6__halfPKjS4_S2_PS0_iiiiPKtS7_iiiiiibS2_i:
[----:B------:R-:W0:Y:S08]  /*0000*/  LDC R1, c[0x0][0x37c] ;  /* 0x0000df00ff017b82 */ /* 0x000e300000000800 */
[----:B------:R-:W1:Y:S01]  /*0010*/  S2UR UR8, SR_CTAID.Z ;  /* 0x00000000000879c3 */ /* 0x000e620000002700 */
[----:B------:R-:W2:Y:S01]  /*0020*/  S2R R2, SR_TID.X ;  /* 0x0000000000027919 */ /* 0x000ea20000002100 */
[----:B------:R-:W3:Y:S01]  /*0030*/  LDCU UR6, c[0x0][0x3a8] ;  /* 0x00007500ff0677ac */ /* 0x000ee20008000800 */
[----:B------:R-:W-:Y:S01]  /*0040*/  BSSY.RECONVERGENT B0, `(.L_x_556) ;  /* 0x00000c9000007945 */ /* 0x000fe20003800200 */
[----:B0-----:R-:W-:Y:S01]  /*0050*/  IADD3 R1, PT, PT, R1, -0x10, RZ ;  /* 0xfffffff001017810 */ /* 0x001fe20007ffe0ff */
[----:B------:R-:W0:Y:S03]  /*0060*/  LDCU.64 UR14, c[0x0][0x358] ;  /* 0x00006b00ff0e77ac */ /* 0x000e260008000a00 */
[----:B------:R-:W4:Y:S08]  /*0070*/  S2UR UR12, SR_CTAID.Y ;  /* 0x00000000000c79c3 */ /* 0x000f300000002600 */
[----:B------:R-:W5:Y:S01]  /*0080*/  LDC R0, c[0x0][0x3b0] ;  /* 0x0000ec00ff007b82 */ /* 0x000f620000000800 */
[----:B-1----:R-:W-:-:S07]  /*0090*/  USHF.L.U32 UR5, UR8, 0x6, URZ ;  /* 0x0000000608057899 */ /* 0x002fce00080006ff */
[----:B------:R-:W1:Y:S01]  /*00a0*/  S2UR UR4, SR_CTAID.X ;  /* 0x00000000000479c3 */ /* 0x000e620000002500 */
[----:B------:R-:W-:Y:S01]  /*00b0*/  MOV R3, UR5 ;  /* 0x0000000500037c02 */ /* 0x000fe20008000f00 */
[----:B----4-:R-:W-:-:S04]  /*00c0*/  USHF.L.U32 UR18, UR12, 0x2, URZ ;  /* 0x000000020c127899 */ /* 0x010fc800080006ff */
[----:B---3--:R-:W-:Y:S01]  /*00d0*/  UIADD3 UR6, UPT, UPT, -UR18, UR6, URZ ;  /* 0x0000000612067290 */ /* 0x008fe2000fffe1ff */
[----:B-----5:R-:W-:-:S03]  /*00e0*/  VIADDMNMX R3, R3, 0x40, R0, PT ;  /* 0x0000004003037846 */ /* 0x020fc60003800100 */
[----:B------:R-:W-:Y:S01]  /*00f0*/  UISETP.GE.AND UP0, UPT, UR6, 0x1, UPT ;  /* 0x000000010600788c */ /* 0x000fe2000bf06270 */
[----:B------:R-:W-:Y:S02]  /*0100*/  R2UR UR7, R3 ;  /* 0x00000000030772ca */ /* 0x000fe400000e0000 */
[----:B--2---:R-:W-:-:S03]  /*0110*/  IADD3 R3, PT, PT, R2, UR5, RZ ;  /* 0x0000000502037c10 */ /* 0x004fc6000fffe0ff */
[----:B------:R-:W-:Y:S01]  /*0120*/  PLOP3.LUT P0, PT, PT, PT, UP0, 0x80, 0x8 ;  /* 0x000000000008781c */ /* 0x000fe20003f0f008 */
[----:B------:R-:W-:Y:S02]  /*0130*/  UISETP.LT.AND UP0, UPT, UR6, 0x4, UPT ;  /* 0x000000040600788c */ /* 0x000fe4000bf01270 */
[----:B-1----:R-:W-:Y:S02]  /*0140*/  USHF.L.U32 UR4, UR4, 0x8, URZ ;  /* 0x0000000804047899 */ /* 0x002fe400080006ff */
[----:B------:R-:W-:-:S03]  /*0150*/  USEL UR9, UR6, 0x4, UP0 ;  /* 0x0000000406097887 */ /* 0x000fc60008000000 */
[----:B------:R-:W-:Y:S02]  /*0160*/  ISETP.GE.OR P0, PT, R3, UR7, !P0 ;  /* 0x0000000703007c0c */ /* 0x000fe4000c706670 */
        /* <DEDUP_REMOVED lines=16> */
[----:B------:R-:W-:-:S06]  /*0270*/  LEA.HI.X R5, R5, UR17, R8, 0x1, P0 ;  /* 0x0000001105057c11 */ /* 0x000fcc00080f0c08 */
        /* <DEDUP_REMOVED lines=16> */
.L_x_561:
[----:B------:R-:W-:Y:S02]  /*0380*/  IADD3 R5, P1, PT, R3, R12, RZ ;  /* 0x0000000c03057210 */ /* 0x000fe40007f3e0ff */
[CC--:B------:R-:W-:Y:S02]  /*0390*/  IADD3 R6, PT, PT, R12.reuse, R0.reuse, RZ ;  /* 0x000000000c067210 */ /* 0x0c0fe40007ffe0ff */
[----:B------:R-:W-:Y:S02]  /*03a0*/  LEA.HI.X.SX32 R12, R12, RZ, 0x1, P1 ;  /* 0x000000ff0c0c7211 */ /* 0x000fe400008f0eff */
[----:B------:R-:W-:Y:S02]  /*03b0*/  LEA R4, P1, R5, UR16, 0x1 ;  /* 0x0000001005047c11 */ /* 0x000fe4000f8208ff */
        /* <DEDUP_REMOVED lines=11> */
[----:B------:R-:W-:Y:S02]  /*0470*/  LEA.HI.X.SX32 R14, R12, RZ, 0x1, P1 ;  /* 0x000000ff0c0e7211 */ /* 0x000fe400008f0eff */
[----:B------:R-:W-:Y:S01]  /*0480*/  LEA R8, P3, R9, UR16, 0x1 ;  /* 0x0000001009087c11 */ /* 0x000fe2000f8608ff */
[----:B------:R-:W3:Y:S01]  /*0490*/  LDG.E.U16.CONSTANT R6, desc[UR14][R6.64] ;  /* 0x0000000e06067981 */ /* 0x000ee2000c1e9500 */
[----:B------:R-:W-:Y:S02]  /*04a0*/  LEA R10, P1, R11, UR16, 0x1 ;  /* 0x000000100b0a7c11 */ /* 0x000fe4000f8208ff */
[----:B------:R-:W-:-:S02]  /*04b0*/  LEA.HI.X R9, R9, UR17, R16, 0x1, P3 ;  /* 0x0000001109097c11 */ /* 0x000fc400098f0c10 */
[----:B------:R-:W-:-:S03]  /*04c0*/  LEA.HI.X R11, R11, UR17, R14, 0x1, P1 ;  /* 0x000000110b0b7c11 */ /* 0x000fc600088f0c0e */
        /* <DEDUP_REMOVED lines=11> */
.L_x_560:
        /* <DEDUP_REMOVED lines=20> */
.L_x_562:
[----:B------:R-:W-:-:S13]  /*06c0*/  ISETP.EQ.AND P1, PT, RZ, UR10, PT ;  /* 0x0000000aff007c0c */ /* 0x000fda000bf22270 */
[----:B------:R-:W-:Y:S05]  /*06d0*/  @!P0 BRA P1, `(.L_x_557) ;  /* 0x00000004007c8947 */ /* 0x000fea0000800000 */
.L_x_559:
[----:B------:R-:W-:-:S04]  /*06e0*/  IADD3 R5, P0, PT, R3, R12, RZ ;  /* 0x0000000c03057210 */ /* 0x000fc80007f1e0ff */
        /* <DEDUP_REMOVED lines=11> */
.L_x_558:
        /* <DEDUP_REMOVED lines=17> */
.L_x_565:
[-C--:B------:R-:W-:Y:S02]  /*08b0*/  IADD3 R6, PT, PT, R13, R0.reuse, RZ ;  /* 0x000000000d067210 */ /* 0x080fe40007ffe0ff */
[----:B-----5:R-:W-:Y:S02]  /*08c0*/  IADD3 R5, P0, PT, R3, R13, RZ ;  /* 0x0000000d03057210 */ /* 0x020fe40007f1e0ff */
[----:B------:R-:W-:Y:S02]  /*08d0*/  IADD3 R7, PT, PT, R6, R0, RZ ;  /* 0x0000000006077210 */ /* 0x000fe40007ffe0ff */
[----:B------:R-:W-:Y:S02]  /*08e0*/  LEA.HI.X.SX32 R8, R13, RZ, 0x1, P0 ;  /* 0x000000ff0d087211 */ /* 0x000fe400000f0eff */
[----:B0-----:R-:W-:Y:S02]  /*08f0*/  LEA R4, P0, R5, UR16, 0x1 ;  /* 0x0000001005047c11 */ /* 0x001fe4000f8008ff */
[----:B------:R-:W-:-:S02]  /*0900*/  IADD3 R10, P1, PT, R3, R6, RZ ;  /* 0x00000006030a7210 */ /* 0x000fc40007f3e0ff */
[----:B------:R-:W-:Y:S02]  /*0910*/  IADD3 R13, PT, PT, R7, R0, RZ ;  /* 0x00000000070d7210 */ /* 0x000fe40007ffe0ff */
[----:B------:R-:W-:Y:S02]  /*0920*/  LEA.HI.X R5, R5, UR17, R8, 0x1, P0 ;  /* 0x0000001105057c11 */ /* 0x000fe400080f0c08 */
[C---:B------:R-:W-:Y:S02]  /*0930*/  IADD3 R9, P2, PT, R3.reuse, R7, RZ ;  /* 0x0000000703097210 */ /* 0x040fe40007f5e0ff */
[----:B------:R-:W-:Y:S02]  /*0940*/  LEA.HI.X.SX32 R15, R6, RZ, 0x1, P1 ;  /* 0x000000ff060f7211 */ /* 0x000fe400008f0eff */
[----:B------:R-:W-:Y:S01]  /*0950*/  LEA R6, P0, R10, UR16, 0x1 ;  /* 0x000000100a067c11 */ /* 0x000fe2000f8008ff */
[----:B------:R-:W2:Y:S01]  /*0960*/  LDG.E.U16.CONSTANT R5, desc[UR14][R4.64] ;  /* 0x0000000e04057981 */ /* 0x000ea2000c1e9500 */
[----:B------:R-:W-:-:S02]  /*0970*/  IADD3 R11, P3, PT, R3, R13, RZ ;  /* 0x0000000d030b7210 */ /* 0x000fc40007f7e0ff */
[----:B------:R-:W-:Y:S02]  /*0980*/  LEA.HI.X.SX32 R16, R7, RZ, 0x1, P2 ;  /* 0x000000ff07107211 */ /* 0x000fe400010f0eff */
[----:B------:R-:W-:Y:S02]  /*0990*/  LEA.HI.X R7, R10, UR17, R15, 0x1, P0 ;  /* 0x000000110a077c11 */ /* 0x000fe400080f0c0f */
[----:B------:R-:W-:Y:S02]  /*09a0*/  LEA R8, P1, R9, UR16, 0x1 ;  /* 0x0000001009087c11 */ /* 0x000fe4000f8208ff */
[----:B------:R-:W-:Y:S02]  /*09b0*/  LEA.HI.X.SX32 R14, R13, RZ, 0x1, P3 ;  /* 0x000000ff0d0e7211 */ /* 0x000fe400018f0eff */
[----:B------:R-:W-:Y:S01]  /*09c0*/  LEA R10, P0, R11, UR16, 0x1 ;  /* 0x000000100b0a7c11 */ /* 0x000fe2000f8008ff */
[----:B------:R-:W3:Y:S01]  /*09d0*/  LDG.E.U16.CONSTANT R7, desc[UR14][R6.64] ;  /* 0x0000000e06077981 */ /* 0x000ee2000c1e9500 */
[----:B------:R-:W-:-:S02]  /*09e0*/  LEA.HI.X R9, R9, UR17, R16, 0x1, P1 ;  /* 0x0000001109097c11 */ /* 0x000fc400088f0c10 */
[----:B------:R-:W-:-:S04]  /*09f0*/  LEA.HI.X R11, R11, UR17, R14, 0x1, P0 ;  /* 0x000000110b0b7c11 */ /* 0x000fc800080f0c0e */
        /* <DEDUP_REMOVED lines=11> */
.L_x_564:
[----:B------:R-:W-:-:S04]  /*0ab0*/  UIADD3 UR11, UPT, UPT, URZ, -UR10, URZ ;  /* 0x8000000aff0b7290 */ /* 0x000fc8000fffe0ff */
[----:B------:R-:W-:-:S09]  /*0ac0*/  UISETP.GT.AND UP1, UPT, UR11, 0x1, UPT ;  /* 0x000000010b00788c */ /* 0x000fd2000bf24270 */
[----:B------:R-:W-:Y:S05]  /*0ad0*/  BRA.U !UP1, `(.L_x_566) ;  /* 0x0000000109487547 */ /* 0x000fea000b800000 */
[----:B------:R-:W0:Y:S01]  /*0ae0*/  LDCU.64 UR16, c[0x0][0x380] ;  /* 0x00007000ff1077ac */ /* 0x000e220008000a00 */
[----:B------:R-:W-:Y:S02]  /*0af0*/  IADD3 R8, PT, PT, R13, R0, RZ ;  /* 0x000000000d087210 */ /* 0x000fe40007ffe0ff */
[C---:B-----5:R-:W-:Y:S02]  /*0b00*/  IADD3 R5, P0, PT, R3.reuse, R13, RZ ;  /* 0x0000000d03057210 */ /* 0x060fe40007f1e0ff */
[----:B------:R-:W-:Y:S02]  /*0b10*/  IADD3 R7, P1, PT, R3, R8, RZ ;  /* 0x0000000803077210 */ /* 0x000fe40007f3e0ff */
[----:B------:R-:W-:Y:S02]  /*0b20*/  LEA.HI.X.SX32 R14, R13, RZ, 0x1, P0 ;  /* 0x000000ff0d0e7211 */ /* 0x000fe400000f0eff */
[----:B------:R-:W-:Y:S02]  /*0b30*/  LEA.HI.X.SX32 R10, R8, RZ, 0x1, P1 ;  /* 0x000000ff080a7211 */ /* 0x000fe400008f0eff */
[----:B0-----:R-:W-:-:S02]  /*0b40*/  LEA R4, P0, R5, UR16, 0x1 ;  /* 0x0000001005047c11 */ /* 0x001fc4000f8008ff */
[----:B------:R-:W-:Y:S02]  /*0b50*/  LEA R6, P1, R7, UR16, 0x1 ;  /* 0x0000001007067c11 */ /* 0x000fe4000f8208ff */
[----:B------:R-:W-:Y:S02]  /*0b60*/  LEA.HI.X R5, R5, UR17, R14, 0x1, P0 ;  /* 0x0000001105057c11 */ /* 0x000fe400080f0c0e */
[----:B------:R-:W-:-:S04]  /*0b70*/  LEA.HI.X R7, R7, UR17, R10, 0x1, P1 ;  /* 0x0000001107077c11 */ /* 0x000fc800088f0c0a */
        /* <DEDUP_REMOVED lines=8> */
.L_x_566:
[----:B------:R-:W-:-:S09]  /*0c00*/  UISETP.NE.OR UP0, UPT, UR10, URZ, UP0 ;  /* 0x000000ff0a00728c */ /* 0x000fd20008705670 */
[----:B------:R-:W-:Y:S05]  /*0c10*/  BRA.U !UP0, `(.L_x_557) ;  /* 0x00000001082c7547 */ /* 0x000fea000b800000 */
.L_x_563:
[----:B-----5:R-:W-:-:S04]  /*0c20*/  IADD3 R5, P0, PT, R3, R13, RZ ;  /* 0x0000000d03057210 */ /* 0x020fc80007f1e0ff */
        /* <DEDUP_REMOVED lines=10> */
.L_x_557:
[----:B------:R-:W-:Y:S05]  /*0cd0*/  BSYNC.RECONVERGENT B0 ;  /* 0x0000000000007941 */ /* 0x000fea0003800200 */
.L_x_556:
        /* <DEDUP_REMOVED lines=9> */
[----:B------:R-:W-:-:S04]  /*0d70*/  UISETP.LT.AND UP0, UPT, UR9, 0x1, UPT ;  /* 0x000000010900788c */ /* 0x000fc8000bf01270 */
[----:B------:R-:W-:Y:S02]  /*0d80*/  USEL UR10, UR9, 0x1, !UP0 ;  /* 0x00000001090a7887 */ /* 0x000fe4000c000000 */
[----:B------:R-:W-:Y:S02]  /*0d90*/  UIMAD UR9, UR12, UR16, URZ ;  /* 0x000000100c0972a4 */ /* 0x000fe4000f8e02ff */
[----:B------:R-:W-:Y:S02]  /*0da0*/  UIADD3 UR10, UPT, UPT, URZ, -UR10, URZ ;  /* 0x8000000aff0a7290 */ /* 0x000fe4000fffe0ff */
[----:B------:R-:W-:Y:S02]  /*0db0*/  ULEA UR9, UR9, UR4, 0x2 ;  /* 0x0000000409097291 */ /* 0x000fe4000f8e10ff */
[----:B------:R-:W-:-:S04]  /*0dc0*/  UISETP.GE.AND UP0, UPT, UR10, URZ, UPT ;  /* 0x000000ff0a00728c */ /* 0x000fc8000bf06270 */
[----:B-----5:R-:W-:-:S05]  /*0dd0*/  LEA R3, R2, UR9, 0x2 ;  /* 0x0000000902037c11 */ /* 0x020fca000f8e10ff */
[----:B------:R-:W-:Y:S05]  /*0de0*/  BRA.U UP0, `(.L_x_568) ;  /* 0x00000001008c7547 */ /* 0x000fea000b800000 */
[----:B------:R-:W-:Y:S02]  /*0df0*/  UIADD3 UR4, UPT, UPT, URZ, -UR10, URZ ;  /* 0x8000000aff047290 */ /* 0x000fe4000fffe0ff */
[----:B------:R-:W-:Y:S02]  /*0e00*/  UPLOP3.LUT UP0, UPT, UPT, UPT, UPT, 0x80, 0x8 ;  /* 0x000000000008789c */ /* 0x000fe40003f0f070 */
[----:B------:R-:W-:-:S09]  /*0e10*/  UISETP.GT.AND UP1, UPT, UR4, 0x3, UPT ;  /* 0x000000030400788c */ /* 0x000fd2000bf24270 */
[----:B------:R-:W-:Y:S05]  /*0e20*/  BRA.U !UP1, `(.L_x_569) ;  /* 0x0000000109447547 */ /* 0x000fea000b800000 */
[----:B0-----:R-:W0:Y:S01]  /*0e30*/  LDC.64 R12, c[0x0][0x3a0] ;  /* 0x0000e800ff0c7b82 */ /* 0x001e220000000a00 */
[----:B------:R-:W-:-:S11]  /*0e40*/  UPLOP3.LUT UP0, UPT, UPT, UPT, UPT, 0x40, 0x4 ;  /* 0x000000000004789c */ /* 0x000fd60003f0e870 */
.L_x_570:
        /* <DEDUP_REMOVED lines=15> */
.L_x_569:
        /* <DEDUP_REMOVED lines=12> */
.L_x_571:
[----:B------:R-:W-:-:S09]  /*1000*/  UISETP.NE.OR UP0, UPT, UR10, URZ, UP0 ;  /* 0x000000ff0a00728c */ /* 0x000fd20008705670 */
[----:B------:R-:W-:Y:S05]  /*1010*/  BRA.U !UP0, `(.L_x_567) ;  /* 0x00000001081c7547 */ /* 0x000fea000b800000 */
.L_x_568:
[----:B012---:R-:W0:Y:S02]  /*1020*/  LDC.64 R4, c[0x0][0x3a0] ;  /* 0x0000e800ff047b82 */ /* 0x007e240000000a00 */
.L_x_572:
[C---:B0-----:R-:W-:Y:S01]  /*1030*/  IMAD.WIDE R6, R3.reuse, 0x2, R4 ;  /* 0x0000000203067825 */ /* 0x041fe200078e0204 */
[----:B------:R-:W-:Y:S01]  /*1040*/  UIADD3 UR10, UPT, UPT, UR10, 0x1, URZ ;  /* 0x000000010a0a7890 */ /* 0x000fe2000fffe0ff */
[----:B------:R-:W-:-:S03]  /*1050*/  IADD3 R3, PT, PT, R3, UR16, RZ ;  /* 0x0000001003037c10 */ /* 0x000fc6000fffe0ff */
[----:B------:R3:W-:Y:S01]  /*1060*/  STG.E.64 desc[UR14][R6.64], RZ ;  /* 0x000000ff06007986 */ /* 0x0007e2000c101b0e */
[----:B------:R-:W-:-:S09]  /*1070*/  UISETP.NE.AND UP0, UPT, UR10, URZ, UPT ;  /* 0x000000ff0a00728c */ /* 0x000fd2000bf05270 */
[----:B---3--:R-:W-:Y:S05]  /*1080*/  BRA.U UP0, `(.L_x_572) ;  /* 0xfffffffd00e87547 */ /* 0x008fea000b83ffff */
.L_x_567:
[----:B------:R-:W3:Y:S01]  /*1090*/  LDCU.64 UR12, c[0x0][0x3b8] ;  /* 0x00007700ff0c77ac */ /* 0x000ee20008000a00 */
[----:B------:R-:W-:Y:S01]  /*10a0*/  BAR.SYNC.DEFER_BLOCKING 0x0 ;  /* 0x0000000000007b1d */ /* 0x000fe20000010000 */
[----:B------:R-:W-:Y:S01]  /*10b0*/  ISETP.LE.AND P0, PT, R0, UR5, PT ;  /* 0x0000000500007c0c */ /* 0x000fe2000bf03270 */
[----:B------:R-:W-:-:S04]  /*10c0*/  USHF.L.U32 UR10, UR8, 0x7, URZ ;  /* 0x00000007080a7899 */ /* 0x000fc800080006ff */
[----:B---3--:R-:W-:-:S06]  /*10d0*/  UIMAD.WIDE.U32 UR10, UR10, 0x2, UR12 ;  /* 0x000000020a0a78a5 */ /* 0x008fcc000f8e000c */
[----:B0-----:R-:W-:Y:S02]  /*10e0*/  MOV R12, UR10 ;  /* 0x0000000a000c7c02 */ /* 0x001fe40008000f00 */
[----:B------:R-:W-:Y:S01]  /*10f0*/  MOV R13, UR11 ;  /* 0x0000000b000d7c02 */ /* 0x000fe20008000f00 */
[----:B------:R-:W-:Y:S06]  /*1100*/  @P0 BRA `(.L_x_573) ;  /* 0x0000000000e40947 */ /* 0x000fec0003800000 */
[----:B-12---:R-:W-:Y:S01]  /*1110*/  MOV R4, UR10 ;  /* 0x0000000a00047c02 */ /* 0x006fe20008000f00 */
        /* <DEDUP_REMOVED lines=11> */
.L_x_574:
[----:B-1---5:R-:W-:-:S05]  /*11d0*/  IADD3 R5, PT, PT, R14, R17, RZ ;  /* 0x000000110e057210 */ /* 0x022fca0007ffe0ff */
[----:B------:R-:W-:-:S05]  /*11e0*/  IMAD R2, R5, UR16, RZ ;  /* 0x0000001005027c24 */ /* 0x000fca000f8e02ff */
        /* <DEDUP_REMOVED lines=43> */
.L_x_573:
[----:B------:R0:W5:Y:S01]  /*14a0*/  LDG.E.U16.CONSTANT R12, desc[UR14][R12.64+0x2] ;  /* 0x0000020e0c0c7981 */ /* 0x000162000c1e9500 */
[----:B------:R-:W3:Y:S03]  /*14b0*/  LDCU UR11, c[0x0][0x3c8] ;  /* 0x00007900ff0b77ac */ /* 0x000ee60008000800 */
[----:B-1----:R0:W5:Y:S01]  /*14c0*/  LDL.64 R8, [R1] ;  /* 0x0000000001087983 */ /* 0x0021620000100a00 */
[----:B------:R-:W1:Y:S01]  /*14d0*/  LDCU UR19, c[0x0][0x3cc] ;  /* 0x00007980ff1377ac */ /* 0x000e620008000800 */
[----:B------:R-:W-:Y:S01]  /*14e0*/  HFMA2 R2, -RZ, RZ, 0, 0 ;  /* 0x00000000ff027431 */ /* 0x000fe200000001ff */
[----:B--2---:R-:W-:Y:S02]  /*14f0*/  MOV R5, RZ ;  /* 0x000000ff00057202 */ /* 0x004fe40000000f00 */
[----:B------:R-:W-:Y:S01]  /*1500*/  CS2R R6, SRZ ;  /* 0x0000000000067805 */ /* 0x000fe2000001ff00 */
[----:B------:R-:W2:Y:S01]  /*1510*/  LDCU UR17, c[0x0][0x3d0] ;  /* 0x00007a00ff1177ac */ /* 0x000ea20008000800 */
[----:B------:R-:W4:Y:S01]  /*1520*/  LDCU UR20, c[0x0][0x3d4] ;  /* 0x00007a80ff1477ac */ /* 0x000f220008000800 */
[----:B------:R-:W0:Y:S01]  /*1530*/  LDCU UR21, c[0x0][0x3d8] ;  /* 0x00007b00ff1577ac */ /* 0x000e220008000800 */
[----:B---3--:R-:W-:-:S02]  /*1540*/  UISETP.LT.AND UP0, UPT, UR5, UR11, UPT ;  /* 0x0000000b0500728c */ /* 0x008fc4000bf01270 */
[----:B------:R-:W-:Y:S02]  /*1550*/  UISETP.GT.AND UP4, UPT, UR5, UR11, UPT ;  /* 0x0000000b0500728c */ /* 0x000fe4000bf84270 */
[----:B------:R-:W-:Y:S02]  /*1560*/  USEL UR4, UR5, UR11, UP0 ;  /* 0x0000000b05047287 */ /* 0x000fe40008000000 */
[----:B-1----:R-:W-:Y:S02]  /*1570*/  UISETP.GT.AND UP0, UPT, UR5, UR19, UPT ;  /* 0x000000130500728c */ /* 0x002fe4000bf04270 */
[----:B------:R-:W-:Y:S02]  /*1580*/  USHF.R.S32.HI UR9, URZ, 0x1f, UR4 ;  /* 0x0000001fff097899 */ /* 0x000fe40008011404 */
[----:B--2---:R-:W-:Y:S02]  /*1590*/  UISETP.GT.AND UP1, UPT, UR5, UR17, UPT ;  /* 0x000000110500728c */ /* 0x004fe4000bf24270 */
        /* <DEDUP_REMOVED lines=14> */
.L_x_575:
[----:B------:R-:W-:Y:S05]  /*1680*/  BRA.U !UP0, `(.L_x_576) ;  /* 0x00000001081c7547 */ /* 0x000fea000b800000 */
[----:B------:R-:W0:Y:S02]  /*1690*/  LDC R2, c[0x0][0x3d0] ;  /* 0x0000f400ff027b82 */ /* 0x000e240000000800 */
[----:B0-----:R-:W-:-:S04]  /*16a0*/  VIMNMX R2, PT, PT, R2, UR5, PT ;  /* 0x0000000502027c48 */ /* 0x001fc8000bfe0100 */
[----:B------:R-:W-:-:S04]  /*16b0*/  IADD3 R2, PT, PT, R2, -UR19, RZ ;  /* 0x8000001302027c10 */ /* 0x000fc8000fffe0ff */
[----:B-----5:R-:W-:-:S04]  /*16c0*/  SHF.R.S32.HI R3, RZ, 0x1f, R2 ;  /* 0x0000001fff037819 */ /* 0x020fc80000011402 */
[----:B------:R-:W-:-:S04]  /*16d0*/  LEA.HI R3, R3, R2, RZ, 0x5 ;  /* 0x0000000203037211 */ /* 0x000fc800078f28ff */
[----:B------:R-:W-:-:S04]  /*16e0*/  SHF.R.S32.HI R3, RZ, 0x5, R3 ;  /* 0x00000005ff037819 */ /* 0x000fc80000011403 */
[----:B------:R-:W-:-:S07]  /*16f0*/  LEA R2, R3, R3, 0x2 ;  /* 0x0000000303027211 */ /* 0x000fce00078e10ff */
.L_x_576:
[----:B------:R-:W-:Y:S05]  /*1700*/  BRA.U !UP1, `(.L_x_577) ;  /* 0x00000001091c7547 */ /* 0x000fea000b800000 */
[----:B-----5:R-:W0:Y:S02]  /*1710*/  LDC R3, c[0x0][0x3d4] ;  /* 0x0000f500ff037b82 */ /* 0x020e240000000800 */
[----:B0-----:R-:W-:-:S04]  /*1720*/  VIMNMX R3, PT, PT, R3, UR5, PT ;  /* 0x0000000503037c48 */ /* 0x001fc8000bfe0100 */
[----:B------:R-:W-:-:S04]  /*1730*/  IADD3 R3, PT, PT, R3, -UR17, RZ ;  /* 0x8000001103037c10 */ /* 0x000fc8000fffe0ff */
[----:B------:R-:W-:-:S04]  /*1740*/  SHF.R.S32.HI R4, RZ, 0x1f, R3 ;  /* 0x0000001fff047819 */ /* 0x000fc80000011403 */
[----:B------:R-:W-:-:S04]  /*1750*/  LEA.HI R4, R4, R3, RZ, 0x5 ;  /* 0x0000000304047211 */ /* 0x000fc800078f28ff */
[----:B------:R-:W-:-:S04]  /*1760*/  SHF.R.S32.HI R4, RZ, 0x5, R4 ;  /* 0x00000005ff047819 */ /* 0x000fc80000011404 */
[----:B------:R-:W-:-:S07]  /*1770*/  SHF.L.U32 R5, R4, 0x2, RZ ;  /* 0x0000000204057819 */ /* 0x000fce00000006ff */
.L_x_577:
[----:B------:R-:W-:Y:S05]  /*1780*/  BRA.U !UP2, `(.L_x_578) ;  /* 0x000000010a1c7547 */ /* 0x000fea000b800000 */
[----:B-----5:R-:W0:Y:S02]  /*1790*/  LDC R3, c[0x0][0x3d8] ;  /* 0x0000f600ff037b82 */ /* 0x020e240000000800 */
[----:B0-----:R-:W-:-:S04]  /*17a0*/  VIMNMX R3, PT, PT, R3, UR5, PT ;  /* 0x0000000503037c48 */ /* 0x001fc8000bfe0100 */
[----:B------:R-:W-:-:S04]  /*17b0*/  IADD3 R3, PT, PT, R3, -UR20, RZ ;  /* 0x8000001403037c10 */ /* 0x000fc8000fffe0ff */
[----:B------:R-:W-:-:S04]  /*17c0*/  SHF.R.S32.HI R4, RZ, 0x1f, R3 ;  /* 0x0000001fff047819 */ /* 0x000fc80000011403 */
[----:B------:R-:W-:-:S04]  /*17d0*/  LEA.HI R4, R4, R3, RZ, 0x5 ;  /* 0x0000000304047211 */ /* 0x000fc800078f28ff */
[----:B------:R-:W-:-:S04]  /*17e0*/  SHF.R.S32.HI R4, RZ, 0x5, R4 ;  /* 0x00000005ff047819 */ /* 0x000fc80000011404 */
[----:B------:R-:W-:-:S07]  /*17f0*/  LEA R6, R4, R4, 0x1 ;  /* 0x0000000404067211 */ /* 0x000fce00078e08ff */
.L_x_578:
        /* <DEDUP_REMOVED lines=8> */
.L_x_579:
[----:B------:R-:W-:Y:S01]  /*1880*/  ULEA UR4, UR10, UR4, 0x3 ;  /* 0x000000040a047291 */ /* 0x000fe2000f8e18ff */
[----:B------:R-:W0:Y:S01]  /*1890*/  S2UR UR9, SR_CgaCtaId ;  /* 0x00000000000979c3 */ /* 0x000e220000008800 */
[----:B------:R-:W1:Y:S01]  /*18a0*/  LDCU.64 UR10, c[0x0][0x388] ;  /* 0x00007100ff0a77ac */ /* 0x000e620008000a00 */
[----:B-----5:R-:W-:Y:S01]  /*18b0*/  SHF.R.S32.HI R3, RZ, 0x1f, R45 ;  /* 0x0000001fff037819 */ /* 0x020fe2000001142d */
[----:B------:R-:W-:Y:S01]  /*18c0*/  HFMA2 R44, -RZ, RZ, 0, 0 ;  /* 0x00000000ff2c7431 */ /* 0x000fe200000001ff */
[----:B------:R-:W-:Y:S02]  /*18d0*/  VIMNMX R0, PT, PT, R0, UR17, PT ;  /* 0x0000001100007c48 */ /* 0x000fe4000bfe0100 */
[----:B------:R-:W-:Y:S01]  /*18e0*/  IADD3 R2, PT, PT, R5, UR4, R2 ;  /* 0x0000000405027c10 */ /* 0x000fe2000fffe002 */
[----:B------:R-:W-:Y:S01]  /*18f0*/  UMOV UR4, 0x400 ;  /* 0x0000040000047882 */ /* 0x000fe20000000000 */
[----:B------:R-:W-:Y:S02]  /*1900*/  IADD3 R16, PT, PT, R12, UR5, RZ ;  /* 0x000000050c107c10 */ /* 0x000fe4000fffe0ff */
[----:B------:R-:W-:-:S02]  /*1910*/  IADD3 R2, PT, PT, R7, R2, R6 ;  /* 0x0000000207027210 */ /* 0x000fc40007ffe006 */
[----:B------:R-:W-:Y:S02]  /*1920*/  PRMT R95, R8, 0x7610, R8 ;  /* 0x00007610085f7816 */ /* 0x000fe40000000008 */
[----:B------:R-:W-:Y:S01]  /*1930*/  PRMT R94, R9, 0x7610, R9 ;  /* 0x00007610095e7816 */ /* 0x000fe20000000009 */
[----:B------:R-:W-:Y:S01]  /*1940*/  IMAD R2, R2, UR16, RZ ;  /* 0x0000001002027c24 */ /* 0x000fe2000f8e02ff */
[----:B------:R-:W-:Y:S02]  /*1950*/  PRMT R27, RZ, 0x5410, RZ ;  /* 0x00005410ff1b7816 */ /* 0x000fe400000000ff */
[----:B------:R-:W-:Y:S02]  /*1960*/  PRMT R26, RZ, 0x5410, RZ ;  /* 0x00005410ff1a7816 */ /* 0x000fe400000000ff */
[----:B------:R-:W-:Y:S02]  /*1970*/  IADD3 R4, P0, PT, R45, R2, RZ ;  /* 0x000000022d047210 */ /* 0x000fe40007f1e0ff */
[----:B------:R-:W-:-:S02]  /*1980*/  PRMT R25, RZ, 0x5410, RZ ;  /* 0x00005410ff197816 */ /* 0x000fc400000000ff */
        /* <DEDUP_REMOVED lines=11> */
[----:B------:R-:W-:Y:S02]  /*1a40*/  PRMT R20, RZ, 0x5410, RZ ;  /* 0x00005410ff147816 */ /* 0x000fe400000000ff */
[----:B------:R-:W-:-:S02]  /*1a50*/  MOV R12, R96 ;  /* 0x00000060000c7202 */ /* 0x000fc40000000f00 */
        /* <DEDUP_REMOVED lines=10> */
[----:B------:R-:W-:-:S03]  /*1b00*/  USEL UR8, UR7, UR17, UP1 ;  /* 0x0000001107087287 */ /* 0x000fc60008800000 */
[----:B------:R-:W-:-:S09]  /*1b10*/  MOV R19, UR9 ;  /* 0x0000000900137c02 */ /* 0x000fd20008000f00 */
.L_x_582:
[----:B------:R-:W-:Y:S02]  /*1b20*/  ISETP.NE.AND P0, PT, R16, UR5, PT ;  /* 0x0000000510007c0c */ /* 0x000fe4000bf05270 */
[----:B0----5:R-:W-:Y:S02]  /*1b30*/  MOV R29, UR16 ;  /* 0x00000010001d7c02 */ /* 0x021fe40008000f00 */
[----:B------:R-:W-:Y:S02]  /*1b40*/  MOV R98, R96 ;  /* 0x0000006000627202 */ /* 0x000fe40000000f00 */
[----:B------:R-:W-:Y:S02]  /*1b50*/  MOV R99, R97 ;  /* 0x0000006100637202 */ /* 0x000fe40000000f00 */
[----:B------:R-:W-:Y:S01]  /*1b60*/  MOV R13, UR16 ;  /* 0x00000010000d7c02 */ /* 0x000fe20008000f00 */
[----:B------:R-:W-:Y:S01]  /*1b70*/  IMAD.WIDE R28, R29, 0x4, R98 ;  /* 0x000000041d1c7825 */ /* 0x000fe200078e0262 */
[----:B------:R-:W-:-:S03]  /*1b80*/  MOV R3, UR16 ;  /* 0x0000001000037c02 */ /* 0x000fc60008000f00 */
[----:B------:R-:W2:Y:S01]  /*1b90*/  @!P0 LDG.E.U16.CONSTANT R5, desc[UR14][R18.64] ;  /* 0x0000000e12058981 */ /* 0x000ea2000c1e9500 */
[----:B------:R-:W-:Y:S01]  /*1ba0*/  @!P0 LEA R4, R44, R1, 0x3 ;  /* 0x000000012c048211 */ /* 0x000fe200078e18ff */
[----:B------:R-:W-:Y:S02]  /*1bb0*/  IMAD.WIDE R12, R13, 0x4, R28 ;  /* 0x000000040d0c7825 */ /* 0x000fe400078e021c */
[----:B------:R0:W5:Y:S04]  /*1bc0*/  LDG.E.128.CONSTANT R32, desc[UR14][R98.64] ;  /* 0x0000000e62207981 */ /* 0x000168000c1e9d00 */
[----:B------:R-:W3:Y:S01]  /*1bd0*/  @!P0 LDL.64 R6, [R4+0x8] ;  /* 0x0000080004068983 */ /* 0x000ee20000100a00 */
[----:B------:R-:W-:-:S03]  /*1be0*/  IMAD.WIDE R2, R3, 0x4, R12 ;  /* 0x0000000403027825 */ /* 0x000fc600078e020c */
[----:B------:R-:W5:Y:S04]  /*1bf0*/  LDG.E.128.CONSTANT R28, desc[UR14][R28.64] ;  /* 0x0000000e1c1c7981 */ /* 0x000f68000c1e9d00 */
[----:B------:R-:W5:Y:S04]  /*1c00*/  LDG.E.128.CONSTANT R12, desc[UR14][R12.64] ;  /* 0x0000000e0c0c7981 */ /* 0x000f68000c1e9d00 */
[----:B------:R0:W5:Y:S01]  /*1c10*/  LDG.E.128.CONSTANT R8, desc[UR14][R2.64] ;  /* 0x0000000e02087981 */ /* 0x000162000c1e9d00 */
[----:B------:R-:W-:Y:S01]  /*1c20*/  UISETP.GE.AND UP0, UPT, UR6, 0x1, UPT ;  /* 0x000000010600788c */ /* 0x000fe2000bf06270 */
[----:B------:R-:W-:-:S02]  /*1c30*/  MOV R97, UR16 ;  /* 0x0000001000617c02 */ /* 0x000fc40008000f00 */
[----:B------:R-:W-:-:S03]  /*1c40*/  @!P0 IADD3 R0, PT, PT, R44, 0x1, RZ ;  /* 0x000000012c008810 */ /* 0x000fc60007ffe0ff */
[----:B------:R-:W-:Y:S01]  /*1c50*/  IMAD.WIDE R96, R97, 0x4, R2 ;  /* 0x0000000461607825 */ /* 0x000fe200078e0202 */
[----:B------:R-:W-:Y:S02]  /*1c60*/  @!P0 MOV R44, R0 ;  /* 0x00000000002c8202 */ /* 0x000fe40000000f00 */
        /* <DEDUP_REMOVED lines=8> */
[----:B------:R-:W-:Y:S01]  /*1cf0*/  HFMA2 R0, -RZ, RZ, 0, 0.03125 ;  /* 0x00002800ff007431 */ /* 0x000fe200000001ff */
[C---:B------:R-:W-:Y:S01]  /*1d00*/  LOP3.LUT R53, R32.reuse, 0x1f001f, RZ, 0xc0, !PT ;  /* 0x001f001f20357812 */ /* 0x040fe200078ec0ff */
[----:B------:R-:W-:Y:S01]  /*1d10*/  UISETP.NE.AND UP0, UPT, UR6, 0x1, UPT ;  /* 0x000000010600788c */ /* 0x000fe2000bf05270 */
        /* <DEDUP_REMOVED lines=43> */
[----:B------:R-:W-:Y:S02]  /*1fd0*/  SHF.R.U32.HI R41, RZ, 0xe, R31 ;  /* 0x0000000eff297819 */ /* 0x000fe4000001161f */
[----:B------:R-:W-:Y:S02]  /*1fe0*/  LOP3.LUT R40, R40, 0x10001, RZ, 0xc0, !PT ;  /* 0x0001000128287812 */ /* 0x000fe400078ec0ff */
        /* <DEDUP_REMOVED lines=8> */
[----:B------:R-:W-:Y:S02]  /*2070*/  SHF.R.U32.HI R43, RZ, 0xc, R11 ;  /* 0x0000000cff2b7819 */ /* 0x000fe4000001160b */
[----:B------:R-:W-:Y:S02]  /*2080*/  LOP3.LUT R42, R41, 0x40004, R42, 0xf8, !PT ;  /* 0x00040004292a7812 */ /* 0x000fe400078ef82a */
[C---:B------:R-:W-:Y:S02]  /*2090*/  LOP3.LUT R67, R14.reuse, 0x1f001f, RZ, 0xc0, !PT ;  /* 0x001f001f0e437812 */ /* 0x040fe400078ec0ff */
[----:B------:R-:W-:Y:S02]  /*20a0*/  LOP3.LUT R13, R14, 0x3e003e0, RZ, 0xc0, !PT ;  /* 0x03e003e00e0d7812 */ /* 0x000fe400078ec0ff */
[----:B------:R-:W-:Y:S02]  /*20b0*/  SHF.R.U32.HI R72, RZ, 0xa, R14 ;  /* 0x0000000aff487819 */ /* 0x000fe4000001160e */
[----:B------:R-:W-:-:S02]  /*20c0*/  LOP3.LUT R69, R31, 0x1f001f, RZ, 0xc0, !PT ;  /* 0x001f001f1f457812 */ /* 0x000fc400078ec0ff */
[----:B------:R-:W-:Y:S02]  /*20d0*/  LOP3.LUT R86, R31, 0x3e003e0, RZ, 0xc0, !PT ;  /* 0x03e003e01f567812 */ /* 0x000fe400078ec0ff */
[----:B------:R-:W-:Y:S02]  /*20e0*/  SHF.R.U32.HI R64, RZ, 0xa, R31 ;  /* 0x0000000aff407819 */ /* 0x000fe4000001161f */
[C---:B------:R-:W-:Y:S02]  /*20f0*/  LOP3.LUT R68, R15.reuse, 0x1f001f, RZ, 0xc0, !PT ;  /* 0x001f001f0f447812 */ /* 0x040fe400078ec0ff */
[----:B------:R-:W-:Y:S02]  /*2100*/  LOP3.LUT R14, R15, 0x3e003e0, RZ, 0xc0, !PT ;  /* 0x03e003e00f0e7812 */ /* 0x000fe400078ec0ff */
[----:B------:R-:W-:Y:S02]  /*2110*/  SHF.R.U32.HI R73, RZ, 0xa, R15 ;  /* 0x0000000aff497819 */ /* 0x000fe4000001160f */
[----:B------:R-:W-:-:S02]  /*2120*/  SHF.R.U32.HI R31, RZ, 0xc, R8 ;  /* 0x0000000cff1f7819 */ /* 0x000fc40000011608 */
[C---:B------:R-:W-:Y:S02]  /*2130*/  LOP3.LUT R15, R8.reuse, 0x3e003e0, RZ, 0xc0, !PT ;  /* 0x03e003e0080f7812 */ /* 0x040fe400078ec0ff */
[----:B------:R-:W-:Y:S02]  /*2140*/  LOP3.LUT R74, R8, 0x1f001f, RZ, 0xc0, !PT ;  /* 0x001f001f084a7812 */ /* 0x000fe400078ec0ff */
[----:B------:R-:W-:Y:S02]  /*2150*/  SHF.R.U32.HI R78, RZ, 0xa, R8 ;  /* 0x0000000aff4e7819 */ /* 0x000fe40000011608 */
[----:B------:R-:W-:Y:S02]  /*2160*/  LOP3.LUT R8, R9, 0x3e003e0, RZ, 0xc0, !PT ;  /* 0x03e003e009087812 */ /* 0x000fe400078ec0ff */
[----:B------:R-:W-:Y:S02]  /*2170*/  LOP3.LUT R39, R42, 0x80008, R43, 0xf8, !PT ;  /* 0x000800082a277812 */ /* 0x000fe400078ef82b */
[----:B------:R-:W-:-:S02]  /*2180*/  LOP3.LUT R87, R87, 0x64006400, RZ, 0xfc, !PT ;  /* 0x6400640057577812 */ /* 0x000fc400078efcff */
[----:B------:R-:W-:Y:S02]  /*2190*/  LOP3.LUT R75, R9, 0x1f001f, RZ, 0xc0, !PT ;  /* 0x001f001f094b7812 */ /* 0x000fe400078ec0ff */
[----:B------:R-:W-:Y:S02]  /*21a0*/  SHF.R.U32.HI R79, RZ, 0xa, R9 ;  /* 0x0000000aff4f7819 */ /* 0x000fe40000011609 */
[----:B------:R-:W-:Y:S01]  /*21b0*/  LOP3.LUT R113, R14, 0x64006400, RZ, 0xfc, !PT ;  /* 0x640064000e717812 */ /* 0x000fe200078efcff */
[-C--:B------:R-:W-:Y:S01]  /*21c0*/  HFMA2 R14, R87, R0.reuse.H0_H0, -48, -48 ;  /* 0xd200d200570e7431 */ /* 0x080fe20000040000 */
[----:B------:R-:W-:Y:S02]  /*21d0*/  LOP3.LUT R93, R8, 0x64006400, RZ, 0xfc, !PT ;  /* 0x64006400085d7812 */ /* 0x000fe400078efcff */
[C---:B------:R-:W-:Y:S01]  /*21e0*/  LOP3.LUT R9, R10.reuse, 0x3e003e0, RZ, 0xc0, !PT ;  /* 0x03e003e00a097812 */ /* 0x040fe200078ec0ff */
[----:B------:R-:W-:Y:S01]  /*21f0*/  HFMA2 R8, R113, R0.H0_H0, -48, -48 ;  /* 0xd200d20071087431 */ /* 0x000fe20000040000 */
[----:B------:R-:W-:-:S02]  /*2200*/  LOP3.LUT R76, R10, 0x1f001f, RZ, 0xc0, !PT ;  /* 0x001f001f0a4c7812 */ /* 0x000fc400078ec0ff */
[----:B------:R-:W-:Y:S02]  /*2210*/  SHF.R.U32.HI R80, RZ, 0xa, R10 ;  /* 0x0000000aff507819 */ /* 0x000fe4000001160a */
[C---:B------:R-:W-:Y:S02]  /*2220*/  LOP3.LUT R10, R11.reuse, 0x3e003e0, RZ, 0xc0, !PT ;  /* 0x03e003e00b0a7812 */ /* 0x040fe400078ec0ff */
[----:B------:R-:W-:Y:S02]  /*2230*/  LOP3.LUT R77, R11, 0x1f001f, RZ, 0xc0, !PT ;  /* 0x001f001f0b4d7812 */ /* 0x000fe400078ec0ff */
[----:B------:R-:W-:Y:S02]  /*2240*/  SHF.R.U32.HI R81, RZ, 0xa, R11 ;  /* 0x0000000aff517819 */ /* 0x000fe4000001160b */
[----:B------:R-:W-:Y:S02]  /*2250*/  LOP3.LUT R31, R28, 0x80008, R31, 0xf8, !PT ;  /* 0x000800081c1f7812 */ /* 0x000fe400078ef81f */
[----:B------:R-:W-:-:S02]  /*2260*/  LOP3.LUT R11, R58, 0x64006400, RZ, 0xfc, !PT ;  /* 0x640064003a0b7812 */ /* 0x000fc400078efcff */
[----:B------:R-:W-:Y:S02]  /*2270*/  LOP3.LUT R111, R86, 0x64006400, RZ, 0xfc, !PT ;  /* 0x64006400566f7812 */ /* 0x000fe400078efcff */
[----:B------:R-:W-:Y:S02]  /*2280*/  LOP3.LUT R55, R55, 0x64006400, RZ, 0xfc, !PT ;  /* 0x6400640037377812 */ /* 0x000fe400078efcff */
[----:B------:R-:W-:Y:S02]  /*2290*/  LOP3.LUT R53, R53, 0x64006400, RZ, 0xfc, !PT ;  /* 0x6400640035357812 */ /* 0x000fe400078efcff */
[----:B------:R-:W-:Y:S01]  /*22a0*/  LOP3.LUT R86, R57, 0x64006400, RZ, 0xfc, !PT ;  /* 0x6400640039567812 */ /* 0x000fe200078efcff */
[----:B------:R-:W-:Y:S01]  /*22b0*/  HADD2 R57, R55, -1040, -1040 ;  /* 0xe410e41037397430 */ /* 0x000fe20000000000 */
[----:B------:R-:W-:Y:S02]  /*22c0*/  LOP3.LUT R17, R17, 0x64006400, RZ, 0xfc, !PT ;  /* 0x6400640011117812 */ /* 0x000fe400078efcff */
[----:B------:R-:W-:Y:S01]  /*22d0*/  LOP3.LUT R101, R2, 0x64006400, RZ, 0xfc, !PT ;  /* 0x6400640002657812 */ /* 0x000fe200078efcff */
[----:B------:R-:W-:Y:S01]  /*22e0*/  HADD2 R55, R86, -1040, -1040 ;  /* 0xe410e41056377430 */ /* 0x000fe20000000000 */
[----:B------:R-:W-:-:S02]  /*22f0*/  LOP3.LUT R109, R54, 0x64006400, RZ, 0xfc, !PT ;  /* 0x64006400366d7812 */ /* 0x000fc400078efcff */
[----:B------:R-:W-:Y:S01]  /*2300*/  LOP3.LUT R103, R60, 0x64006400, RZ, 0xfc, !PT ;  /* 0x640064003c677812 */ /* 0x000fe200078efcff */
[-C--:B------:R-:W-:Y:S01]  /*2310*/  HFMA2 R60, R17, R0.reuse.H0_H0, -48, -48 ;  /* 0xd200d200113c7431 */ /* 0x080fe20000040000 */
[----:B------:R-:W-:Y:S01]  /*2320*/  LOP3.LUT R48, R48, 0x1f001f, RZ, 0xc0, !PT ;  /* 0x001f001f30307812 */ /* 0x000fe200078ec0ff */
[----:B------:R-:W-:Y:S01]  /*2330*/  HFMA2 R54, R109, R0.H0_H0, -48, -48 ;  /* 0xd200d2006d367431 */ /* 0x000fe20000040000 */
        /* <DEDUP_REMOVED lines=32> */
[----:B------:R-:W-:-:S03]  /*2540*/  LOP3.LUT R79, R79, 0x1f001f, RZ, 0xc0, !PT ;  /* 0x001f001f4f4f7812 */ /* 0x000fc600078ec0ff */
[----:B------:R-:W-:Y:S01]  /*2550*/  HADD2 R80, R80, -1040, -1040 ;  /* 0xe410e41050507430 */ /* 0x000fe20000000000 */
[----:B------:R-:W-:Y:S02]  /*2560*/  LOP3.LUT R79, R79, 0x64006400, RZ, 0xfc, !PT ;  /* 0x640064004f4f7812 */ /* 0x000fe400078efcff */
[--C-:B--2---:R-:W-:Y:S02]  /*2570*/  SHF.R.U32.HI R29, RZ, 0xb, R6.reuse ;  /* 0x0000000bff1d7819 */ /* 0x104fe40000011606 */
[C---:B------:R-:W-:Y:S02]  /*2580*/  LOP3.LUT R89, R6.reuse, 0x3e003e0, RZ, 0xc0, !PT ;  /* 0x03e003e006597812 */ /* 0x040fe400078ec0ff */
[----:B------:R-:W-:Y:S02]  /*2590*/  LOP3.LUT R84, R6, 0x1f001f, RZ, 0xc0, !PT ;  /* 0x001f001f06547812 */ /* 0x000fe400078ec0ff */
[----:B------:R-:W-:Y:S02]  /*25a0*/  SHF.R.U32.HI R42, RZ, 0xa, R6 ;  /* 0x0000000aff2a7819 */ /* 0x000fe40000011606 */
[----:B------:R-:W-:-:S02]  /*25b0*/  LOP3.LUT R88, R4, 0x3e003e0, RZ, 0xc0, !PT ;  /* 0x03e003e004587812 */ /* 0x000fc400078ec0ff */
[--C-:B------:R-:W-:Y:S02]  /*25c0*/  SHF.R.U32.HI R30, RZ, 0xb, R7.reuse ;  /* 0x0000000bff1e7819 */ /* 0x100fe40000011607 */
[C---:B------:R-:W-:Y:S02]  /*25d0*/  LOP3.LUT R6, R7.reuse, 0x3e003e0, RZ, 0xc0, !PT ;  /* 0x03e003e007067812 */ /* 0x040fe400078ec0ff */
[----:B------:R-:W-:Y:S02]  /*25e0*/  LOP3.LUT R85, R7, 0x1f001f, RZ, 0xc0, !PT ;  /* 0x001f001f07557812 */ /* 0x000fe400078ec0ff */
[----:B------:R-:W-:Y:S02]  /*25f0*/  SHF.R.U32.HI R43, RZ, 0xa, R7 ;  /* 0x0000000aff2b7819 */ /* 0x000fe40000011607 */
[----:B------:R-:W-:Y:S02]  /*2600*/  LOP3.LUT R7, R3, 0x64006400, RZ, 0xfc, !PT ;  /* 0x6400640003077812 */ /* 0x000fe400078efcff */
[----:B------:R-:W-:Y:S01]  /*2610*/  LOP3.LUT R87, R88, 0x64006400, RZ, 0xfc, !PT ;  /* 0x6400640058577812 */ /* 0x000fe200078efcff */
[----:B0-----:R-:W-:Y:S01]  /*2620*/  HFMA2 R88, R57, R32, RZ.H0_H0 ;  /* 0x0000002039587231 */ /* 0x001fe200000400ff */
[----:B------:R-:W-:Y:S01]  /*2630*/  SHF.R.U32.HI R28, RZ, 0xb, R5 ;  /* 0x0000000bff1c7819 */ /* 0x000fe20000011605 */
[-C--:B------:R-:W-:Y:S01]  /*2640*/  HFMA2 R58, R7, R0.reuse.H0_H0, -48, -48 ;  /* 0xd200d200073a7431 */ /* 0x080fe20000040000 */
[----:B------:R-:W-:Y:S01]  /*2650*/  SHF.R.U32.HI R36, RZ, 0xb, R4 ;  /* 0x0000000bff247819 */ /* 0x000fe20000011604 */
[-C--:B------:R-:W-:Y:S01]  /*2660*/  HFMA2 R7, R93, R0.reuse.H0_H0, -48, -48 ;  /* 0xd200d2005d077431 */ /* 0x080fe20000040000 */
[----:B------:R-:W-:Y:S01]  /*2670*/  LOP3.LUT R93, R6, 0x64006400, RZ, 0xfc, !PT ;  /* 0x64006400065d7812 */ /* 0x000fe200078efcff */
[----:B------:R-:W-:Y:S01]  /*2680*/  HFMA2 R6, R87, R0.H0_H0, -48, -48 ;  /* 0xd200d20057067431 */ /* 0x000fe20000040000 */
[----:B------:R-:W-:Y:S01]  /*2690*/  LOP3.LUT R36, R31, 0x100010, R36, 0xf8, !PT ;  /* 0x001000101f247812 */ /* 0x000fe200078ef824 */
[----:B------:R-:W-:Y:S01]  /*26a0*/  HFMA2 R88, R58, R33, R88 ;  /* 0x000000213a587231 */ /* 0x000fe20000000058 */
[----:B------:R-:W-:-:S02]  /*26b0*/  LOP3.LUT R37, R37, 0x100010, R28, 0xf8, !PT ;  /* 0x0010001025257812 */ /* 0x000fc400078ef81c */
[----:B------:R-:W-:Y:S02]  /*26c0*/  LOP3.LUT R38, R38, 0x100010, R29, 0xf8, !PT ;  /* 0x0010001026267812 */ /* 0x000fe400078ef81d */
[----:B------:R-:W-:Y:S02]  /*26d0*/  LOP3.LUT R39, R39, 0x100010, R30, 0xf8, !PT ;  /* 0x0010001027277812 */ /* 0x000fe400078ef81e */
[----:B------:R-:W-:Y:S01]  /*26e0*/  LOP3.LUT R87, R59, 0x64006400, RZ, 0xfc, !PT ;  /* 0x640064003b577812 */ /* 0x000fe200078efcff */
[----:B------:R-:W0:Y:S01]  /*26f0*/  LDS.128 R28, [UR4+0x10] ;  /* 0x00001004ff1c7984 */ /* 0x000e220008000c00 */
[----:B------:R-:W-:Y:S01]  /*2700*/  LOP3.LUT R89, R89, 0x64006400, RZ, 0xfc, !PT ;  /* 0x6400640059597812 */ /* 0x000fe200078efcff */
[----:B------:R-:W-:Y:S01]  /*2710*/  HADD2 R59, R53, -1040, -1040 ;  /* 0xe410e410353b7430 */ /* 0x000fe20000000000 */
[----:B------:R-:W-:Y:S01]  /*2720*/  LOP3.LUT R3, R56, 0x64006400, RZ, 0xfc, !PT ;  /* 0x6400640038037812 */ /* 0x000fe200078efcff */
[----:B------:R-:W-:Y:S01]  /*2730*/  HADD2 R53, R87, -1040, -1040 ;  /* 0xe410e41057357430 */ /* 0x000fe20000000000 */
[----:B------:R-:W-:Y:S01]  /*2740*/  LOP3.LUT R82, R4, 0x1f001f, RZ, 0xc0, !PT ;  /* 0x001f001f04527812 */ /* 0x000fe200078ec0ff */
[----:B------:R-:W-:-:S02]  /*2750*/  HFMA2 R2, R89, R0.H0_H0, -48, -48 ;  /* 0xd200d20059027431 */ /* 0x000fc40000040000 */
[----:B------:R-:W-:Y:S02]  /*2760*/  HFMA2 R89, R55, R32, RZ ;  /* 0x0000002037597231 */ /* 0x000fe400000000ff */
[----:B------:R-:W-:Y:S02]  /*2770*/  HFMA2 R56, R101, R0.H0_H0, -48, -48 ;  /* 0xd200d20065387431 */ /* 0x000fe40000040000 */
[-C--:B------:R-:W-:Y:S02]  /*2780*/  HFMA2 R86, R59, R32.reuse, RZ ;  /* 0x000000203b567231 */ /* 0x080fe400000000ff */
[----:B------:R-:W-:Y:S01]  /*2790*/  HFMA2 R32, R53, R32, RZ.H0_H0 ;  /* 0x0000002035207231 */ /* 0x000fe200000400ff */
[----:B------:R-:W-:Y:S01]  /*27a0*/  SHF.R.U32.HI R40, RZ, 0xa, R4 ;  /* 0x0000000aff287819 */ /* 0x000fe20000011604 */
[----:B------:R-:W-:Y:S01]  /*27b0*/  HFMA2 R17, R3, R0.H0_H0, -48, -48 ;  /* 0xd200d20003117431 */ /* 0x000fe20000040000 */
[----:B------:R-:W-:Y:S01]  /*27c0*/  LOP3.LUT R4, R5, 0x3e003e0, RZ, 0xc0, !PT ;  /* 0x03e003e005047812 */ /* 0x000fe200078ec0ff */
        /* <DEDUP_REMOVED lines=12> */
[----:B------:R-:W-:Y:S01]  /*2890*/  SHF.R.U32.HI R41, RZ, 0xa, R5 ;  /* 0x0000000aff297819 */ /* 0x000fe20000011605 */
[----:B------:R-:W-:-:S02]  /*28a0*/  HFMA2 R89, R49, R34, R89 ;  /* 0x0000002231597231 */ /* 0x000fc40000000059 */
[----:B------:R-:W-:Y:S02]  /*28b0*/  HADD2 R47, R52, -1040, -1040 ;  /* 0xe410e410342f7430 */ /* 0x000fe40000000000 */
[-C--:B------:R-:W-:Y:S02]  /*28c0*/  HFMA2 R87, R69, R34.reuse, R87 ;  /* 0x0000002245577231 */ /* 0x080fe40000000057 */
[----:B------:R-:W-:Y:S01]  /*28d0*/  HADD2 R52, R50, -1040, -1040 ;  /* 0xe410e41032347430 */ /* 0x000fe20000000000 */
[----:B------:R-:W-:Y:S01]  /*28e0*/  LOP3.LUT R5, R15, 0x64006400, RZ, 0xfc, !PT ;  /* 0x640064000f057812 */ /* 0x000fe200078efcff */
[----:B------:R-:W-:Y:S01]  /*28f0*/  HFMA2 R88, R51, R34, R88 ;  /* 0x0000002233587231 */ /* 0x000fe20000000058 */
[----:B------:R-:W-:Y:S01]  /*2900*/  LOP3.LUT R91, R4, 0x64006400, RZ, 0xfc, !PT ;  /* 0x64006400045b7812 */ /* 0x000fe200078efcff */
[----:B------:R-:W-:Y:S02]  /*2910*/  HADD2 R50, R32, -1040, -1040 ;  /* 0xe410e41020327430 */ /* 0x000fe40000000000 */
[----:B------:R-:W-:-:S02]  /*2920*/  HFMA2 R33, R48, R35, R89 ;  /* 0x0000002330217231 */ /* 0x000fc40000000059 */
[----:B------:R-:W-:Y:S02]  /*2930*/  HFMA2 R90, R47, R34, R90 ;  /* 0x000000222f5a7231 */ /* 0x000fe4000000005a */
[-C--:B------:R-:W-:Y:S02]  /*2940*/  HFMA2 R87, R52, R35.reuse, R87 ;  /* 0x0000002334577231 */ /* 0x080fe40000000057 */
[----:B------:R-:W-:Y:S01]  /*2950*/  HADD2 R46, R86, -1040, -1040 ;  /* 0xe410e410562e7430 */ /* 0x000fe20000000000 */
[----:B------:R-:W-:Y:S01]  /*2960*/  LOP3.LUT R86, R67, 0x64006400, RZ, 0xfc, !PT ;  /* 0x6400640043567812 */ /* 0x000fe200078efcff */
[-C--:B------:R-:W-:Y:S01]  /*2970*/  HFMA2 R32, R50, R35.reuse, R88 ;  /* 0x0000002332207231 */ /* 0x080fe20000000058 */
[----:B------:R-:W-:Y:S01]  /*2980*/  LOP3.LUT R67, R64, 0x64006400, RZ, 0xfc, !PT ;  /* 0x6400640040437812 */ /* 0x000fe200078efcff */
[----:B------:R-:W-:Y:S01]  /*2990*/  HFMA2 R15, R11, R0.H0_H0, -48, -48 ;  /* 0xd200d2000b0f7431 */ /* 0x000fe20000040000 */
[----:B------:R-:W-:Y:S01]  /*29a0*/  LOP3.LUT R83, R83, 0x64006400, RZ, 0xfc, !PT ;  /* 0x6400640053537812 */ /* 0x000fe200078efcff */
[----:B------:R-:W-:-:S02]  /*29b0*/  HFMA2 R35, R46, R35, R90 ;  /* 0x000000232e237231 */ /* 0x000fc4000000005a */
[----:B0-----:R-:W-:Y:S02]  /*29c0*/  HFMA2 R90, R13, R28, R33 ;  /* 0x0000001c0d5a7231 */ /* 0x001fe40000000021 */
[----:B------:R-:W-:Y:S02]  /*29d0*/  HFMA2 R11, R111, R0.H0_H0, -48, -48 ;  /* 0xd200d2006f0b7431 */ /* 0x000fe40000040000 */
[----:B------:R-:W-:Y:S02]  /*29e0*/  HFMA2 R88, R17, R28, R87 ;  /* 0x0000001c11587231 */ /* 0x000fe40000000057 */
[----:B------:R-:W-:Y:S01]  /*29f0*/  HFMA2 R4, R91, R0.H0_H0, -48, -48 ;  /* 0xd200d2005b047431 */ /* 0x000fe20000040000 */
[----:B------:R-:W-:Y:S01]  /*2a00*/  LOP3.LUT R87, R68, 0x64006400, RZ, 0xfc, !PT ;  /* 0x6400640044577812 */ /* 0x000fe200078efcff */
[-C--:B------:R-:W-:Y:S01]  /*2a10*/  HFMA2 R89, R15, R28.reuse, R32 ;  /* 0x0000001c0f597231 */ /* 0x080fe20000000020 */
[----:B------:R-:W-:Y:S01]  /*2a20*/  LOP3.LUT R40, R40, 0x1f001f, RZ, 0xc0, !PT ;  /* 0x001f001f28287812 */ /* 0x000fe200078ec0ff */
[----:B------:R-:W-:Y:S01]  /*2a30*/  HFMA2 R91, R11, R28, R35 ;  /* 0x0000001c0b5b7231 */ /* 0x000fe20000000023 */
[----:B------:R-:W-:Y:S01]  /*2a40*/  LOP3.LUT R28, R66, 0x64006400, RZ, 0xfc, !PT ;  /* 0x64006400421c7812 */ /* 0x000fe200078efcff */
[----:B------:R-:W0:Y:S01]  /*2a50*/  LDS.128 R32, [UR4+0x20] ;  /* 0x00002004ff207984 */ /* 0x000e220008000c00 */
        /* <DEDUP_REMOVED lines=13> */
[----:B------:R-:W-:Y:S01]  /*2b30*/  HFMA2 R89, R66, R29, R89 ;  /* 0x0000001d42597231 */ /* 0x000fe20000000059 */
[----:B------:R-:W-:Y:S01]  /*2b40*/  LOP3.LUT R72, R75, 0x64006400, RZ, 0xfc, !PT ;  /* 0x640064004b487812 */ /* 0x000fe200078efcff */
[----:B------:R-:W-:-:S02]  /*2b50*/  HFMA2 R88, R67, R30, R88 ;  /* 0x0000001e43587231 */ /* 0x000fc40000000058 */
[----:B------:R-:W-:Y:S02]  /*2b60*/  HFMA2 R91, R62, R29, R91 ;  /* 0x0000001d3e5b7231 */ /* 0x000fe4000000005b */
[-C--:B------:R-:W-:Y:S02]  /*2b70*/  HFMA2 R29, R63, R30.reuse, R90 ;  /* 0x0000001e3f1d7231 */ /* 0x080fe4000000005a */
[----:B------:R-:W-:Y:S01]  /*2b80*/  HADD2 R65, R28, -1040, -1040 ;  /* 0xe410e4101c417430 */ /* 0x000fe20000000000 */
[----:B------:R-:W-:Y:S01]  /*2b90*/  LOP3.LUT R42, R42, 0x64006400, RZ, 0xfc, !PT ;  /* 0x640064002a2a7812 */ /* 0x000fe200078efcff */
[----:B------:R-:W-:Y:S01]  /*2ba0*/  HADD2 R61, R87, -1040, -1040 ;  /* 0xe410e410573d7430 */ /* 0x000fe20000000000 */
[----:B------:R-:W-:Y:S01]  /*2bb0*/  LOP3.LUT R87, R76, 0x64006400, RZ, 0xfc, !PT ;  /* 0x640064004c577812 */ /* 0x000fe200078efcff */
[----:B------:R-:W-:Y:S02]  /*2bc0*/  HFMA2 R28, R65, R30, R89 ;  /* 0x0000001e411c7231 */ /* 0x000fe40000000059 */
[----:B------:R-:W-:-:S02]  /*2bd0*/  HFMA2 R89, R14, R31, R88 ;  /* 0x0000001f0e597231 */ /* 0x000fc40000000058 */
[----:B------:R-:W-:Y:S01]  /*2be0*/  HFMA2 R30, R61, R30, R91 ;  /* 0x0000001e3d1e7231 */ /* 0x000fe2000000005b */
[----:B------:R-:W-:Y:S01]  /*2bf0*/  LOP3.LUT R88, R73, 0x1f001f, RZ, 0xc0, !PT ;  /* 0x001f001f49587812 */ /* 0x000fe200078ec0ff */
[-C--:B------:R-:W-:Y:S01]  /*2c00*/  HFMA2 R90, R12, R31.reuse, R28 ;  /* 0x0000001f0c5a7231 */ /* 0x080fe2000000001c */
[----:B------:R-:W-:Y:S01]  /*2c10*/  LOP3.LUT R73, R86, 0x64006400, RZ, 0xfc, !PT ;  /* 0x6400640056497812 */ /* 0x000fe200078efcff */
        /* <DEDUP_REMOVED lines=13> */
[----:B------:R-:W-:Y:S02]  /*2cf0*/  HFMA2 R91, R73, R32, R91 ;  /* 0x00000020495b7231 */ /* 0x000fe4000000005b */
[----:B------:R-:W-:Y:S01]  /*2d00*/  HADD2 R75, R71, -1040, -1040 ;  /* 0xe410e410474b7430 */ /* 0x000fe20000000000 */
[----:B------:R-:W-:Y:S01]  /*2d10*/  LOP3.LUT R36, R36, 0x64006400, RZ, 0xfc, !PT ;  /* 0x6400640024247812 */ /* 0x000fe200078efcff */
[----:B------:R-:W-:Y:S01]  /*2d20*/  HADD2 R71, R88, -1040, -1040 ;  /* 0xe410e41058477430 */ /* 0x000fe20000000000 */
[----:B------:R-:W-:Y:S01]  /*2d30*/  LOP3.LUT R38, R38, 0x64006400, RZ, 0xfc, !PT ;  /* 0x6400640026267812 */ /* 0x000fe200078efcff */
[----:B------:R-:W-:-:S02]  /*2d40*/  HFMA2 R9, R5, R0.H0_H0, -48, -48 ;  /* 0xd200d20005097431 */ /* 0x000fc40000040000 */
[-C--:B------:R-:W-:Y:S02]  /*2d50*/  HFMA2 R89, R76, R33.reuse, R89 ;  /* 0x000000214c597231 */ /* 0x080fe40000000059 */
[----:B------:R-:W-:Y:S02]  /*2d60*/  HFMA2 R5, R107, R0.H0_H0, -48, -48 ;  /* 0xd200d2006b057431 */ /* 0x000fe40000040000 */
        /* <DEDUP_REMOVED lines=8> */
[----:B------:R-:W-:Y:S02]  /*2df0*/  HFMA2 R91, R5, R34, R91 ;  /* 0x00000022055b7231 */ /* 0x000fe4000000005b */
[----:B------:R-:W-:Y:S01]  /*2e00*/  HFMA2 R92, R70, R33, R92 ;  /* 0x00000021465c7231 */ /* 0x000fe2000000005c */
[----:B------:R-:W-:Y:S01]  /*2e10*/  LOP3.LUT R33, R81, 0x64006400, RZ, 0xfc, !PT ;  /* 0x6400640051217812 */ /* 0x000fe200078efcff */
[----:B------:R-:W-:Y:S01]  /*2e20*/  HFMA2 R3, R115, R0.H0_H0, -48, -48 ;  /* 0xd200d20073037431 */ /* 0x000fe20000040000 */
[----:B------:R-:W-:Y:S01]  /*2e30*/  LOP3.LUT R81, R84, 0x64006400, RZ, 0xfc, !PT ;  /* 0x6400640054517812 */ /* 0x000fe200078efcff */
[----:B------:R-:W-:Y:S01]  /*2e40*/  HADD2 R84, R78, -1040, -1040 ;  /* 0xe410e4104e547430 */ /* 0x000fe20000000000 */
[----:B------:R-:W-:Y:S01]  /*2e50*/  LOP3.LUT R39, R39, 0x64006400, RZ, 0xfc, !PT ;  /* 0x6400640027277812 */ /* 0x000fe200078efcff */
[----:B------:R-:W-:-:S02]  /*2e60*/  HFMA2 R90, R7, R34, R90 ;  /* 0x00000022075a7231 */ /* 0x000fc4000000005a */
[-C--:B------:R-:W-:Y:S02]  /*2e70*/  HFMA2 R91, R80, R35.reuse, R91 ;  /* 0x00000023505b7231 */ /* 0x080fe4000000005b */
[----:B------:R-:W-:Y:S01]  /*2e80*/  HFMA2 R92, R3, R34, R92 ;  /* 0x00000022035c7231 */ /* 0x000fe2000000005c */
[----:B------:R-:W-:Y:S01]  /*2e90*/  LOP3.LUT R34, R85, 0x64006400, RZ, 0xfc, !PT ;  /* 0x6400640055227812 */ /* 0x000fe200078efcff */
[----:B------:R-:W-:Y:S02]  /*2ea0*/  HFMA2 R89, R84, R35, R89 ;  /* 0x0000002354597231 */ /* 0x000fe40000000059 */
[----:B------:R-:W-:Y:S02]  /*2eb0*/  HADD2 R85, R32, -1040, -1040 ;  /* 0xe410e41020557430 */ /* 0x000fe40000000000 */
[----:B------:R-:W-:Y:S02]  /*2ec0*/  HADD2 R81, R81, -1040, -1040 ;  /* 0xe410e41051517430 */ /* 0x000fe40000000000 */
[----:B------:R-:W-:-:S02]  /*2ed0*/  HADD2 R82, R79, -1040, -1040 ;  /* 0xe410e4104f527430 */ /* 0x000fc40000000000 */
[----:B------:R-:W-:Y:S02]  /*2ee0*/  HADD2 R78, R33, -1040, -1040 ;  /* 0xe410e410214e7430 */ /* 0x000fe40000000000 */
[-C--:B-1----:R-:W-:Y:S02]  /*2ef0*/  HFMA2 R89, R85, R28.reuse, R89 ;  /* 0x0000001c55597231 */ /* 0x082fe40000000059 */
[-C--:B------:R-:W-:Y:S02]  /*2f00*/  HFMA2 R90, R82, R35.reuse, R90 ;  /* 0x00000023525a7231 */ /* 0x080fe4000000005a */
[----:B------:R-:W-:Y:S02]  /*2f10*/  HFMA2 R91, R81, R28, R91 ;  /* 0x0000001c515b7231 */ /* 0x000fe4000000005b */
[----:B------:R-:W-:Y:S02]  /*2f20*/  HFMA2 R92, R78, R35, R92 ;  /* 0x000000234e5c7231 */ /* 0x000fe4000000005c */
[----:B------:R-:W-:-:S02]  /*2f30*/  HADD2 R83, R83, -1040, -1040 ;  /* 0xe410e41053537430 */ /* 0x000fc40000000000 */
[----:B------:R-:W-:Y:S02]  /*2f40*/  HADD2 R79, R34, -1040, -1040 ;  /* 0xe410e410224f7430 */ /* 0x000fe40000000000 */
[-C--:B------:R-:W-:Y:S02]  /*2f50*/  HFMA2 R90, R83, R28.reuse, R90 ;  /* 0x0000001c535a7231 */ /* 0x080fe4000000005a */
[-C--:B------:R-:W-:Y:S02]  /*2f60*/  HFMA2 R32, R2, R29.reuse, R91 ;  /* 0x0000001d02207231 */ /* 0x080fe4000000005b */
[----:B------:R-:W-:Y:S02]  /*2f70*/  HFMA2 R92, R79, R28, R92 ;  /* 0x0000001c4f5c7231 */ /* 0x000fe4000000005c */
[----:B------:R-:W-:Y:S02]  /*2f80*/  HFMA2 R28, R6, R29, R89 ;  /* 0x0000001d061c7231 */ /* 0x000fe40000000059 */
[----:B------:R-:W-:-:S02]  /*2f90*/  HFMA2 R0, R93, R0.H0_H0, -48, -48 ;  /* 0xd200d2005d007431 */ /* 0x000fc40000040000 */
[----:B------:R-:W-:Y:S02]  /*2fa0*/  HADD2 R93, R40, -1040, -1040 ;  /* 0xe410e410285d7430 */ /* 0x000fe40000000000 */
[----:B------:R-:W-:Y:S02]  /*2fb0*/  HADD2 R89, R42, -1040, -1040 ;  /* 0xe410e4102a597430 */ /* 0x000fe40000000000 */
[-C--:B------:R-:W-:Y:S02]  /*2fc0*/  HFMA2 R90, R4, R29.reuse, R90 ;  /* 0x0000001d045a7231 */ /* 0x080fe4000000005a */
[----:B------:R-:W-:Y:S02]  /*2fd0*/  HADD2 R91, R41, -1040, -1040 ;  /* 0xe410e410295b7430 */ /* 0x000fe40000000000 */
[----:B------:R-:W-:Y:S02]  /*2fe0*/  HFMA2 R28, R93, R30, R28 ;  /* 0x0000001e5d1c7231 */ /* 0x000fe4000000001c */
[----:B------:R-:W-:-:S02]  /*2ff0*/  HFMA2 R92, R0, R29, R92 ;  /* 0x0000001d005c7231 */ /* 0x000fc4000000005c */
[----:B------:R-:W-:Y:S02]  /*3000*/  HADD2 R87, R43, -1040, -1040 ;  /* 0xe410e4102b577430 */ /* 0x000fe40000000000 */
[-C--:B------:R-:W-:Y:S02]  /*3010*/  HFMA2 R43, R89, R30.reuse, R32 ;  /* 0x0000001e592b7231 */ /* 0x080fe40000000020 */
[-C--:B------:R-:W-:Y:S02]  /*3020*/  HFMA2 R29, R91, R30.reuse, R90 ;  /* 0x0000001e5b1d7231 */ /* 0x080fe4000000005a */
[----:B------:R-:W-:Y:S02]  /*3030*/  HFMA2 R30, R87, R30, R92 ;  /* 0x0000001e571e7231 */ /* 0x000fe4000000005c */
[----:B------:R-:W-:Y:S02]  /*3040*/  HADD2 R92, R36, -1040, -1040 ;  /* 0xe410e410245c7430 */ /* 0x000fe40000000000 */
[----:B------:R-:W-:-:S02]  /*3050*/  HADD2 R86, R38, -1040, -1040 ;  /* 0xe410e41026567430 */ /* 0x000fc40000000000 */
[----:B------:R-:W-:Y:S02]  /*3060*/  HADD2 R90, R37, -1040, -1040 ;  /* 0xe410e410255a7430 */ /* 0x000fe40000000000 */
[-C--:B------:R-:W-:Y:S02]  /*3070*/  HFMA2 R28, R92, R31.reuse, R28 ;  /* 0x0000001f5c1c7231 */ /* 0x080fe4000000001c */
[----:B------:R-:W-:Y:S02]  /*3080*/  HADD2 R88, R39, -1040, -1040 ;  /* 0xe410e41027587430 */ /* 0x000fe40000000000 */
[-C--:B------:R-:W-:Y:S02]  /*3090*/  HFMA2 R43, R86, R31.reuse, R43 ;  /* 0x0000001f562b7231 */ /* 0x080fe4000000002b */
[-C--:B------:R-:W-:Y:S02]  /*30a0*/  HFMA2 R29, R90, R31.reuse, R29 ;  /* 0x0000001f5a1d7231 */ /* 0x080fe4000000001d */
[----:B------:R-:W-:-:S02]  /*30b0*/  HFMA2 R30, R88, R31, R30 ;  /* 0x0000001f581e7231 */ /* 0x000fc4000000001e */
[----:B------:R-:W-:Y:S02]  /*30c0*/  HADD2 R29, R29.H0_H0, R29.H1_H1 ;  /* 0x3000001d1d1d7230 */ /* 0x000fe40000000800 */
        /* <DEDUP_REMOVED lines=35> */
[-C--:B------:R-:W-:Y:S02]  /*3300*/  HFMA2 R100, R12, R35.reuse, R100 ;  /* 0x000000230c647231 */ /* 0x080fe40000000064 */
[----:B------:R-:W-:Y:S02]  /*3310*/  HFMA2 R101, R13, R32, R101 ;  /* 0x000000200d657231 */ /* 0x000fe40000000065 */
[----:B------:R-:W-:Y:S02]  /*3320*/  HFMA2 R31, R61, R34, R31 ;  /* 0x000000223d1f7231 */ /* 0x000fe4000000001f */
[----:B--2---:R-:W-:Y:S02]  /*3330*/  HFMA2 R100, R75, R36, R100 ;  /* 0x000000244b647231 */ /* 0x004fe40000000064 */
        /* <DEDUP_REMOVED lines=8> */
[----:B0-----:R-:W-:Y:S02]  /*33c0*/  HFMA2 R100, R83, R40, R100 ;  /* 0x0000002853647231 */ /* 0x001fe40000000064 */
[----:B------:R-:W-:Y:S02]  /*33d0*/  HFMA2 R28, R14, R35, R28 ;  /* 0x000000230e1c7231 */ /* 0x000fe4000000001c */
[----:B------:R-:W-:Y:S02]  /*33e0*/  HFMA2 R100, R4, R41, R100 ;  /* 0x0000002904647231 */ /* 0x000fe40000000064 */
[----:B------:R-:W-:Y:S02]  /*33f0*/  HFMA2 R101, R10, R35, R101 ;  /* 0x000000230a657231 */ /* 0x000fe40000000065 */
[----:B------:R-:W-:Y:S02]  /*3400*/  HFMA2 R35, R71, R36, R31 ;  /* 0x0000002447237231 */ /* 0x000fe4000000001f */
[----:B------:R-:W-:-:S02]  /*3410*/  HFMA2 R100, R91, R42, R100 ;  /* 0x0000002a5b647231 */ /* 0x000fc40000000064 */
[----:B------:R-:W-:Y:S02]  /*3420*/  HFMA2 R35, R70, R37, R35 ;  /* 0x0000002546237231 */ /* 0x000fe40000000023 */
[-C--:B------:R-:W-:Y:S02]  /*3430*/  HFMA2 R28, R77, R36.reuse, R28 ;  /* 0x000000244d1c7231 */ /* 0x080fe4000000001c */
[----:B------:R-:W-:Y:S02]  /*3440*/  HFMA2 R100, R90, R43, R100 ;  /* 0x0000002b5a647231 */ /* 0x000fe40000000064 */
[----:B------:R-:W-:Y:S02]  /*3450*/  HFMA2 R101, R73, R36, R101 ;  /* 0x0000002449657231 */ /* 0x000fe40000000065 */
[----:B------:R-:W-:Y:S02]  /*3460*/  HFMA2 R35, R3, R38, R35 ;  /* 0x0000002603237231 */ /* 0x000fe40000000023 */
[----:B------:R-:W-:-:S02]  /*3470*/  HADD2 R100, R100.H0_H0, R100.H1_H1 ;  /* 0x3000006464647230 */ /* 0x000fc40000000800 */
        /* <DEDUP_REMOVED lines=131> */
[----:B------:R-:W-:Y:S02]  /*3cb0*/  HFMA2 R59, R17, R32, R59 ;  /* 0x00000020113b7231 */ /* 0x000fe4000000003b */
[----:B--2---:R-:W-:Y:S02]  /*3cc0*/  HFMA2 R57, R75, R36, R57 ;  /* 0x000000244b397231 */ /* 0x004fe40000000039 */
[----:B------:R-:W-:-:S02]  /*3cd0*/  HFMA2 R55, R13, R32, R55 ;  /* 0x000000200d377231 */ /* 0x000fc40000000037 */
[----:B------:R-:W-:Y:S02]  /*3ce0*/  HFMA2 R31, R61, R34, R31 ;  /* 0x000000223d1f7231 */ /* 0x000fe4000000001f */
[----:B------:R-:W-:Y:S02]  /*3cf0*/  HFMA2 R57, R74, R37, R57 ;  /* 0x000000254a397231 */ /* 0x000fe40000000039 */
[----:B------:R-:W-:Y:S02]  /*3d00*/  HFMA2 R31, R8, R35, R31 ;  /* 0x00000023081f7231 */ /* 0x000fe4000000001f */
[-C--:B------:R-:W-:Y:S02]  /*3d10*/  HFMA2 R17, R68, R33.reuse, R59 ;  /* 0x0000002144117231 */ /* 0x080fe4000000003b */
[----:B------:R-:W-:Y:S02]  /*3d20*/  HFMA2 R57, R7, R38, R57 ;  /* 0x0000002607397231 */ /* 0x000fe40000000039 */
[----:B------:R-:W-:-:S02]  /*3d30*/  HFMA2 R55, R64, R33, R55 ;  /* 0x0000002140377231 */ /* 0x000fc40000000037 */
[----:B------:R-:W-:Y:S02]  /*3d40*/  HFMA2 R57, R82, R39, R57 ;  /* 0x0000002752397231 */ /* 0x000fe40000000039 */
[----:B------:R-:W-:Y:S02]  /*3d50*/  HFMA2 R17, R67, R34, R17 ;  /* 0x0000002243117231 */ /* 0x000fe40000000011 */
[----:B---3--:R-:W-:Y:S02]  /*3d60*/  HFMA2 R57, R83, R40, R57 ;  /* 0x0000002853397231 */ /* 0x008fe40000000039 */
[----:B------:R-:W-:Y:S02]  /*3d70*/  HFMA2 R55, R63, R34, R55 ;  /* 0x000000223f377231 */ /* 0x000fe40000000037 */
[----:B------:R-:W-:Y:S02]  /*3d80*/  HFMA2 R57, R4, R41, R57 ;  /* 0x0000002904397231 */ /* 0x000fe40000000039 */
[----:B------:R-:W-:-:S02]  /*3d90*/  HFMA2 R17, R14, R35, R17 ;  /* 0x000000230e117231 */ /* 0x000fc40000000011 */
[----:B------:R-:W-:Y:S02]  /*3da0*/  HFMA2 R57, R91, R42, R57 ;  /* 0x0000002a5b397231 */ /* 0x000fe40000000039 */
[----:B------:R-:W-:Y:S02]  /*3db0*/  HFMA2 R55, R10, R35, R55 ;  /* 0x000000230a377231 */ /* 0x000fe40000000037 */
[-C--:B------:R-:W-:Y:S02]  /*3dc0*/  HFMA2 R35, R71, R36.reuse, R31 ;  /* 0x0000002447237231 */ /* 0x080fe4000000001f */
[----:B------:R-:W-:Y:S02]  /*3dd0*/  HFMA2 R57, R90, R43, R57 ;  /* 0x0000002b5a397231 */ /* 0x000fe40000000039 */
[----:B------:R-:W-:Y:S02]  /*3de0*/  HFMA2 R35, R70, R37, R35 ;  /* 0x0000002546237231 */ /* 0x000fe40000000023 */
        /* <DEDUP_REMOVED lines=30> */
.L_x_581:
        /* <DEDUP_REMOVED lines=10> */
.L_x_580:
[----:B------:R-:W0:Y:S02]  /*4070*/  LDCU UR8, c[0x0][0x3d8] ;  /* 0x00007b00ff0877ac */ /* 0x000e240008000800 */
[----:B0-----:R-:W-:-:S04]  /*4080*/  UISETP.LT.AND UP0, UPT, UR7, UR8, UPT ;  /* 0x000000080700728c */ /* 0x001fc8000bf01270 */
[----:B------:R-:W-:-:S04]  /*4090*/  USEL UR7, UR7, UR8, UP0 ;  /* 0x0000000807077287 */ /* 0x000fc80008000000 */
[----:B------:R-:W-:-:S09]  /*40a0*/  UISETP.GT.AND UP0, UPT, UR7, UR5, UPT ;  /* 0x000000050700728c */ /* 0x000fd2000bf04270 */
[----:B------:R-:W-:Y:S05]  /*40b0*/  BRA.U !UP0, `(.L_x_583) ;  /* 0x0000002108f07547 */ /* 0x000fea000b800000 */
[----:B------:R-:W0:Y:S01]  /*40c0*/  LDCU.64 UR8, c[0x0][0x3b8] ;  /* 0x00007700ff0877ac */ /* 0x000e220008000a00 */
[----:B------:R-:W1:Y:S01]  /*40d0*/  LDCU UR16, c[0x0][0x3ac] ;  /* 0x00007580ff1077ac */ /* 0x000e620008000800 */
[----:B------:R-:W-:Y:S02]  /*40e0*/  UIADD3 UR4, UPT, UPT, UR4, 0x100, URZ ;  /* 0x0000010004047890 */ /* 0x000fe4000fffe0ff */
[----:B0-----:R-:W-:-:S04]  /*40f0*/  UIMAD.WIDE.U32 UR8, UR5, 0x4, UR8 ;  /* 0x00000004050878a5 */ /* 0x001fc8000f8e0008 */
[----:B------:R-:W-:-:S04]  /*4100*/  UIADD3 UR10, UP0, UPT, UR8, 0x2, URZ ;  /* 0x00000002080a7890 */ /* 0x000fc8000ff1e0ff */
[----:B-1----:R-:W-:-:S12]  /*4110*/  UIADD3.X UR8, UPT, UPT, URZ, UR9, URZ, UP0, !UPT ;  /* 0x00000009ff087290 */ /* 0x002fd800087fe4ff */
.L_x_585:
[----:B------:R-:W-:Y:S02]  /*4120*/  ISETP.NE.AND P0, PT, R16, UR5, PT ;  /* 0x0000000510007c0c */ /* 0x000fe4000bf05270 */
[----:B------:R-:W-:Y:S02]  /*4130*/  MOV R4, UR10 ;  /* 0x0000000a00047c02 */ /* 0x000fe40008000f00 */
[----:B------:R-:W-:Y:S02]  /*4140*/  MOV R3, UR16 ;  /* 0x0000001000037c02 */ /* 0x000fe40008000f00 */
[----:B------:R-:W-:-:S07]  /*4150*/  MOV R5, UR8 ;  /* 0x0000000800057c02 */ /* 0x000fce0008000f00 */
[----:B------:R-:W-:Y:S01]  /*4160*/  @!P0 LEA R6, R44, R1, 0x3 ;  /* 0x000000012c068211 */ /* 0x000fe200078e18ff */
[----:B------:R-:W-:Y:S01]  /*4170*/  IMAD.WIDE R2, R3, 0x4, R12 ;  /* 0x0000000403027825 */ /* 0x000fe200078e020c */
[----:B------:R-:W2:Y:S04]  /*4180*/  @!P0 LDG.E.U16.CONSTANT R4, desc[UR14][R4.64] ;  /* 0x0000000e04048981 */ /* 0x000ea8000c1e9500 */
[----:B------:R-:W3:Y:S04]  /*4190*/  @!P0 LDL.64 R6, [R6+0x8] ;  /* 0x0000080006068983 */ /* 0x000ee80000100a00 */
        /* <DEDUP_REMOVED lines=14> */
[----:B-----5:R-:W-:Y:S01]  /*4280*/  SHF.R.U32.HI R31, RZ, 0xf, R15 ;  /* 0x0000000fff1f7819 */ /* 0x020fe2000001160f */
[----:B------:R-:W-:Y:S01]  /*4290*/  UISETP.NE.AND UP0, UPT, UR6, 0x1, UPT ;  /* 0x000000010600788c */ /* 0x000fe2000bf05270 */
[----:B------:R-:W-:Y:S02]  /*42a0*/  SHF.R.U32.HI R2, RZ, 0xf, R12 ;  /* 0x0000000fff027819 */ /* 0x000fe4000001160c */
[--C-:B------:R-:W-:Y:S02]  /*42b0*/  SHF.R.U32.HI R28, RZ, 0xf, R14.reuse ;  /* 0x0000000fff1c7819 */ /* 0x100fe4000001160e */
[C---:B------:R-:W-:Y:S02]  /*42c0*/  LOP3.LUT R19, R14.reuse, 0x380038, RZ, 0xc0, !PT ;  /* 0x003800380e137812 */ /* 0x040fe400078ec0ff */
[----:B------:R-:W-:Y:S02]  /*42d0*/  SHF.R.U32.HI R34, RZ, 0x6, R14 ;  /* 0x00000006ff227819 */ /* 0x000fe4000001160e */
[----:B------:R-:W-:-:S02]  /*42e0*/  LOP3.LUT R65, R14, 0x70007, RZ, 0xc0, !PT ;  /* 0x000700070e417812 */ /* 0x000fc400078ec0ff */
[C---:B------:R-:W-:Y:S02]  /*42f0*/  LOP3.LUT R30, R15.reuse, 0x380038, RZ, 0xc0, !PT ;  /* 0x003800380f1e7812 */ /* 0x040fe400078ec0ff */
[----:B------:R-:W-:Y:S02]  /*4300*/  SHF.R.U32.HI R35, RZ, 0x6, R15 ;  /* 0x00000006ff237819 */ /* 0x000fe4000001160f */
[----:B------:R-:W-:Y:S02]  /*4310*/  LOP3.LUT R67, R15, 0x70007, RZ, 0xc0, !PT ;  /* 0x000700070f437812 */ /* 0x000fe400078ec0ff */
[--C-:B------:R-:W-:Y:S02]  /*4320*/  SHF.R.U32.HI R15, RZ, 0xe, R9.reuse ;  /* 0x0000000eff0f7819 */ /* 0x100fe40000011609 */
        /* <DEDUP_REMOVED lines=14> */
[--C-:B------:R-:W-:Y:S02]  /*4410*/  SHF.R.U32.HI R13, RZ, 0xe, R8.reuse ;  /* 0x0000000eff0d7819 */ /* 0x100fe40000011608 */
[C---:B------:R-:W-:Y:S02]  /*4420*/  LOP3.LUT R12, R8.reuse, 0x380038, RZ, 0xc0, !PT ;  /* 0x00380038080c7812 */ /* 0x040fe400078ec0ff */
[----:B------:R-:W-:Y:S02]  /*4430*/  SHF.R.U32.HI R76, RZ, 0x6, R8 ;  /* 0x00000006ff4c7819 */ /* 0x000fe40000011608 */
[----:B------:R-:W-:Y:S01]  /*4440*/  LOP3.LUT R68, R8, 0x70007, RZ, 0xc0, !PT ;  /* 0x0007000708447812 */ /* 0x000fe200078ec0ff */
[----:B------:R-:W-:Y:S01]  /*4450*/  HFMA2 R8, -RZ, RZ, 0, 0.125 ;  /* 0x00003000ff087431 */ /* 0x000fe200000001ff */
[----:B------:R-:W-:Y:S02]  /*4460*/  SHF.R.U32.HI R10, RZ, 0xe, R11 ;  /* 0x0000000eff0a7819 */ /* 0x000fe4000001160b */
[----:B------:R-:W-:-:S02]  /*4470*/  LOP3.LUT R31, R31, 0x10001, RZ, 0xc0, !PT ;  /* 0x000100011f1f7812 */ /* 0x000fc400078ec0ff */
[----:B------:R-:W-:Y:S02]  /*4480*/  LOP3.LUT R2, R2, 0x10001, RZ, 0xc0, !PT ;  /* 0x0001000102027812 */ /* 0x000fe400078ec0ff */
[C---:B------:R-:W-:Y:S02]  /*4490*/  LOP3.LUT R36, R11.reuse, 0x380038, RZ, 0xc0, !PT ;  /* 0x003800380b247812 */ /* 0x040fe400078ec0ff */
[----:B------:R-:W-:Y:S02]  /*44a0*/  SHF.R.U32.HI R82, RZ, 0x6, R11 ;  /* 0x00000006ff527819 */ /* 0x000fe4000001160b */
[----:B------:R-:W-:Y:S02]  /*44b0*/  LOP3.LUT R74, R11, 0x70007, RZ, 0xc0, !PT ;  /* 0x000700070b4a7812 */ /* 0x000fe400078ec0ff */
[----:B------:R-:W-:Y:S02]  /*44c0*/  LOP3.LUT R28, R28, 0x10001, RZ, 0xc0, !PT ;  /* 0x000100011c1c7812 */ /* 0x000fe400078ec0ff */
[----:B------:R-:W-:-:S02]  /*44d0*/  LOP3.LUT R11, R31, 0x20002, R10, 0xf8, !PT ;  /* 0x000200021f0b7812 */ /* 0x000fc400078ef80a */
[----:B------:R-:W-:Y:S02]  /*44e0*/  LOP3.LUT R2, R2, 0x20002, R13, 0xf8, !PT ;  /* 0x0002000202027812 */ /* 0x000fe400078ef80d */
[----:B------:R-:W-:Y:S02]  /*44f0*/  LOP3.LUT R28, R28, 0x20002, R9, 0xf8, !PT ;  /* 0x000200021c1c7812 */ /* 0x000fe400078ef809 */
[----:B------:R-:W-:Y:S02]  /*4500*/  LOP3.LUT R53, R36, 0x64006400, RZ, 0xfc, !PT ;  /* 0x6400640024357812 */ /* 0x000fe400078efcff */
[----:B------:R-:W-:Y:S01]  /*4510*/  LOP3.LUT R18, R18, 0x10001, RZ, 0xc0, !PT ;  /* 0x0001000112127812 */ /* 0x000fe200078ec0ff */
[----:B------:R-:W0:Y:S01]  /*4520*/  LDS.128 R36, [UR4+-0x100] ;  /* 0xffff0004ff247984 */ /* 0x000e220008000c00 */
[----:B------:R-:W-:Y:S01]  /*4530*/  LOP3.LUT R17, R17, 0x64006400, RZ, 0xfc, !PT ;  /* 0x6400640011117812 */ /* 0x000fe200078efcff */
[----:B------:R-:W-:Y:S01]  /*4540*/  HFMA2 R53, R53, R8.H0_H0, -132, -132 ;  /* 0xd820d82035357431 */ /* 0x000fe20000040008 */
[----:B------:R-:W-:-:S02]  /*4550*/  LOP3.LUT R15, R18, 0x20002, R15, 0xf8, !PT ;  /* 0x00020002120f7812 */ /* 0x000fc400078ef80f */
[----:B------:R-:W-:Y:S01]  /*4560*/  LOP3.LUT R57, R14, 0x64006400, RZ, 0xfc, !PT ;  /* 0x640064000e397812 */ /* 0x000fe200078efcff */
[-C--:B------:R-:W-:Y:S01]  /*4570*/  HFMA2 R64, R17, R8.reuse.H0_H0, -132, -132 ;  /* 0xd820d82011407431 */ /* 0x080fe20000040008 */
[----:B------:R-:W-:Y:S02]  /*4580*/  LOP3.LUT R59, R12, 0x64006400, RZ, 0xfc, !PT ;  /* 0x640064000c3b7812 */ /* 0x000fe400078efcff */
[----:B------:R-:W-:Y:S01]  /*4590*/  LOP3.LUT R14, R35, 0x380038, RZ, 0xc0, !PT ;  /* 0x00380038230e7812 */ /* 0x000fe200078ec0ff */
[-C--:B------:R-:W-:Y:S01]  /*45a0*/  HFMA2 R57, R57, R8.reuse.H0_H0, -132, -132 ;  /* 0xd820d82039397431 */ /* 0x080fe20000040008 */
[----:B------:R-:W-:Y:S01]  /*45b0*/  LOP3.LUT R12, R80, 0x380038, RZ, 0xc0, !PT ;  /* 0x00380038500c7812 */ /* 0x000fe200078ec0ff */
[----:B------:R-:W-:Y:S01]  /*45c0*/  HFMA2 R59, R59, R8.H0_H0, -132, -132 ;  /* 0xd820d8203b3b7431 */ /* 0x000fe20000040008 */
[----:B------:R-:W-:Y:S02]  /*45d0*/  LOP3.LUT R19, R19, 0x64006400, RZ, 0xfc, !PT ;  /* 0x6400640013137812 */ /* 0x000fe400078efcff */
[----:B------:R-:W-:-:S02]  /*45e0*/  LOP3.LUT R17, R14, 0x64006400, RZ, 0xfc, !PT ;  /* 0x640064000e117812 */ /* 0x000fc400078efcff */
        /* <DEDUP_REMOVED lines=17> */
[-C--:B0-----:R-:W-:Y:S02]  /*4700*/  HFMA2 R61, R73, R36.reuse, RZ ;  /* 0x00000024493d7231 */ /* 0x081fe400000000ff */
[-C--:B------:R-:W-:Y:S02]  /*4710*/  HFMA2 R63, R71, R36.reuse, RZ.H0_H0 ;  /* 0x00000024473f7231 */ /* 0x080fe400000400ff */
[-C--:B------:R-:W-:Y:S02]  /*4720*/  HFMA2 R65, R69, R36.reuse, RZ ;  /* 0x0000002445417231 */ /* 0x080fe400000000ff */
[----:B------:R-:W-:Y:S02]  /*4730*/  HFMA2 R75, R67, R36, RZ.H0_H0 ;  /* 0x00000024434b7231 */ /* 0x000fe400000400ff */
[----:B------:R-:W-:Y:S01]  /*4740*/  HFMA2 R89, R62, R37, R65 ;  /* 0x000000253e597231 */ /* 0x000fe20000000041 */
[----:B--2---:R-:W-:Y:S02]  /*4750*/  SHF.R.U32.HI R41, RZ, 0xd, R4 ;  /* 0x0000000dff297819 */ /* 0x004fe40000011604 */
[----:B------:R-:W-:-:S02]  /*4760*/  SHF.R.U32.HI R42, RZ, 0xd, R5 ;  /* 0x0000000dff2a7819 */ /* 0x000fc40000011605 */
[C---:B------:R-:W-:Y:S02]  /*4770*/  LOP3.LUT R10, R5.reuse, 0x380038, RZ, 0xc0, !PT ;  /* 0x00380038050a7812 */ /* 0x040fe400078ec0ff */
[----:B------:R-:W-:Y:S02]  /*4780*/  SHF.R.U32.HI R85, RZ, 0x6, R5 ;  /* 0x00000006ff557819 */ /* 0x000fe40000011605 */
[----:B------:R-:W-:Y:S02]  /*4790*/  LOP3.LUT R79, R5, 0x70007, RZ, 0xc0, !PT ;  /* 0x00070007054f7812 */ /* 0x000fe400078ec0ff */
[----:B------:R-:W-:Y:S02]  /*47a0*/  LOP3.LUT R5, R0, 0x64006400, RZ, 0xfc, !PT ;  /* 0x6400640000057812 */ /* 0x000fe400078efcff */
[----:B------:R-:W-:Y:S02]  /*47b0*/  SHF.R.U32.HI R84, RZ, 0xd, R7 ;  /* 0x0000000dff547819 */ /* 0x000fe40000011607 */
[----:B------:R-:W-:Y:S01]  /*47c0*/  LOP3.LUT R9, R4, 0x380038, RZ, 0xc0, !PT ;  /* 0x0038003804097812 */ /* 0x000fe200078ec0ff */
[----:B------:R-:W-:Y:S01]  /*47d0*/  HFMA2 R66, R5, R8.H0_H0, -132, -132 ;  /* 0xd820d82005427431 */ /* 0x000fe20000040008 */
[----:B------:R-:W-:-:S02]  /*47e0*/  SHF.R.U32.HI R40, RZ, 0x6, R4 ;  /* 0x00000006ff287819 */ /* 0x000fc40000011604 */
[----:B------:R-:W-:Y:S02]  /*47f0*/  LOP3.LUT R77, R4, 0x70007, RZ, 0xc0, !PT ;  /* 0x00070007044d7812 */ /* 0x000fe400078ec0ff */
[----:B------:R-:W-:Y:S01]  /*4800*/  LOP3.LUT R0, R32, 0x380038, RZ, 0xc0, !PT ;  /* 0x0038003820007812 */ /* 0x000fe200078ec0ff */
[----:B------:R-:W-:Y:S01]  /*4810*/  HFMA2 R36, R66, R37, R61 ;  /* 0x0000002542247231 */ /* 0x000fe2000000003d */
[----:B------:R-:W-:Y:S02]  /*4820*/  LOP3.LUT R41, R2, 0x40004, R41, 0xf8, !PT ;  /* 0x0004000402297812 */ /* 0x000fe400078ef829 */
[----:B------:R-:W-:Y:S02]  /*4830*/  LOP3.LUT R4, R33, 0x380038, RZ, 0xc0, !PT ;  /* 0x0038003821047812 */ /* 0x000fe400078ec0ff */
[----:B------:R-:W-:Y:S02]  /*4840*/  LOP3.LUT R2, R76, 0x380038, RZ, 0xc0, !PT ;  /* 0x003800384c027812 */ /* 0x000fe400078ec0ff */
[----:B------:R-:W-:-:S02]  /*4850*/  LOP3.LUT R84, R11, 0x40004, R84, 0xf8, !PT ;  /* 0x000400040b547812 */ /* 0x000fc400078ef854 */
[C---:B------:R-:W-:Y:S02]  /*4860*/  LOP3.LUT R31, R7.reuse, 0x380038, RZ, 0xc0, !PT ;  /* 0x00380038071f7812 */ /* 0x040fe400078ec0ff */
[----:B------:R-:W-:Y:S02]  /*4870*/  SHF.R.U32.HI R87, RZ, 0x6, R7 ;  /* 0x00000006ff577819 */ /* 0x000fe40000011607 */
[----:B------:R-:W-:Y:S02]  /*4880*/  LOP3.LUT R83, R7, 0x70007, RZ, 0xc0, !PT ;  /* 0x0007000707537812 */ /* 0x000fe400078ec0ff */
[----:B------:R-:W-:Y:S02]  /*4890*/  LOP3.LUT R11, R34, 0x380038, RZ, 0xc0, !PT ;  /* 0x00380038220b7812 */ /* 0x000fe400078ec0ff */
[----:B------:R-:W-:Y:S02]  /*48a0*/  LOP3.LUT R5, R0, 0x64006400, RZ, 0xfc, !PT ;  /* 0x6400640000057812 */ /* 0x000fe400078efcff */
[----:B------:R-:W-:-:S02]  /*48b0*/  SHF.R.U32.HI R43, RZ, 0xd, R6 ;  /* 0x0000000dff2b7819 */ /* 0x000fc40000011606 */
[C---:B------:R-:W-:Y:S01]  /*48c0*/  LOP3.LUT R18, R6.reuse, 0x380038, RZ, 0xc0, !PT ;  /* 0x0038003806127812 */ /* 0x040fe200078ec0ff */
[-C--:B------:R-:W-:Y:S01]  /*48d0*/  HFMA2 R58, R5, R8.reuse.H0_H0, -132, -132 ;  /* 0xd820d820053a7431 */ /* 0x080fe20000040008 */
        /* <DEDUP_REMOVED lines=19> */
[----:B------:R-:W-:-:S02]  /*4a10*/  LOP3.LUT R42, R15, 0x40004, R42, 0xf8, !PT ;  /* 0x000400040f2a7812 */ /* 0x000fc400078ef82a */
[----:B------:R-:W-:Y:S01]  /*4a20*/  LOP3.LUT R6, R87, 0x380038, RZ, 0xc0, !PT ;  /* 0x0038003857067812 */ /* 0x000fe200078ec0ff */
[-C--:B------:R-:W-:Y:S01]  /*4a30*/  HFMA2 R14, R5, R8.reuse.H0_H0, -132, -132 ;  /* 0xd820d820050e7431 */ /* 0x080fe20000040008 */
[----:B------:R-:W-:Y:S02]  /*4a40*/  LOP3.LUT R7, R2, 0x64006400, RZ, 0xfc, !PT ;  /* 0x6400640002077812 */ /* 0x000fe400078efcff */
[----:B------:R-:W-:Y:S02]  /*4a50*/  LOP3.LUT R15, R30, 0x64006400, RZ, 0xfc, !PT ;  /* 0x640064001e0f7812 */ /* 0x000fe400078efcff */
[----:B------:R-:W-:Y:S01]  /*4a60*/  LOP3.LUT R43, R28, 0x40004, R43, 0xf8, !PT ;  /* 0x000400041c2b7812 */ /* 0x000fe200078ef82b */
[-C--:B------:R-:W-:Y:S01]  /*4a70*/  HFMA2 R12, R7, R8.reuse.H0_H0, -132, -132 ;  /* 0xd820d820070c7431 */ /* 0x080fe20000040008 */
[----:B------:R-:W-:Y:S01]  /*4a80*/  LOP3.LUT R28, R82, 0x380038, RZ, 0xc0, !PT ;  /* 0x00380038521c7812 */ /* 0x000fe200078ec0ff */
[----:B------:R-:W-:Y:S01]  /*4a90*/  HFMA2 R60, R15, R8.H0_H0, -132, -132 ;  /* 0xd820d8200f3c7431 */ /* 0x000fe20000040008 */
[----:B------:R-:W-:-:S02]  /*4aa0*/  LOP3.LUT R9, R4, 0x64006400, RZ, 0xfc, !PT ;  /* 0x6400640004097812 */ /* 0x000fc400078efcff */
[----:B------:R-:W-:Y:S02]  /*4ab0*/  LOP3.LUT R11, R6, 0x64006400, RZ, 0xfc, !PT ;  /* 0x64006400060b7812 */ /* 0x000fe400078efcff */
[----:B------:R-:W-:Y:S01]  /*4ac0*/  LOP3.LUT R4, R33, 0x1c001c0, RZ, 0xc0, !PT ;  /* 0x01c001c021047812 */ /* 0x000fe200078ec0ff */
[----:B------:R-:W-:Y:S01]  /*4ad0*/  HFMA2 R10, R9, R8.H0_H0, -132, -132 ;  /* 0xd820d820090a7431 */ /* 0x000fe20000040008 */
        /* <DEDUP_REMOVED lines=57> */
[----:B------:R-:W-:Y:S01]  /*4e70*/  LOP3.LUT R78, R78, 0x70007, RZ, 0xc0, !PT ;  /* 0x000700074e4e7812 */ /* 0x000fe200078ec0ff */
[-C--:B------:R-:W-:Y:S01]  /*4e80*/  HFMA2 R88, R61, R38.reuse, R88 ;  /* 0x000000263d587231 */ /* 0x080fe20000000058 */
[----:B------:R-:W1:Y:S01]  /*4e90*/  LDS.128 R32, [UR4+-0xe0] ;  /* 0xffff2004ff207984 */ /* 0x000e620008000c00 */
[----:B------:R-:W-:-:S02]  /*4ea0*/  HFMA2 R37, R65, R38, R37 ;  /* 0x0000002641257231 */ /* 0x000fc40000000025 */
[----:B------:R-:W-:Y:S02]  /*4eb0*/  HFMA2 R38, R58, R39, R36 ;  /* 0x000000273a267231 */ /* 0x000fe40000000024 */
[----:B------:R-:W-:Y:S02]  /*4ec0*/  HFMA2 R17, R0, R3.H0_H0, -20, -20 ;  /* 0xcd00cd0000117431 */ /* 0x000fe40000040003 */
        /* <DEDUP_REMOVED lines=13> */
[-C--:B------:R-:W-:Y:S02]  /*4fa0*/  HFMA2 R88, R15, R28.reuse, R88 ;  /* 0x0000001c0f587231 */ /* 0x080fe40000000058 */
[-C--:B------:R-:W-:Y:S02]  /*4fb0*/  HFMA2 R89, R13, R28.reuse, R89 ;  /* 0x0000001c0d597231 */ /* 0x080fe40000000059 */
[----:B------:R-:W-:Y:S01]  /*4fc0*/  HFMA2 R39, R11, R28, R39 ;  /* 0x0000001c0b277231 */ /* 0x000fe20000000027 */
[----:B------:R-:W-:Y:S01]  /*4fd0*/  LOP3.LUT R77, R77, 0x64006400, RZ, 0xfc, !PT ;  /* 0x640064004d4d7812 */ /* 0x000fe200078efcff */
[-C--:B------:R-:W-:Y:S01]  /*4fe0*/  HFMA2 R28, R72, R29.reuse, R88 ;  /* 0x0000001d481c7231 */ /* 0x080fe20000000058 */
[----:B------:R-:W-:Y:S01]  /*4ff0*/  LOP3.LUT R79, R79, 0x64006400, RZ, 0xfc, !PT ;  /* 0x640064004f4f7812 */ /* 0x000fe200078efcff */
[----:B------:R-:W-:Y:S02]  /*5000*/  HADD2 R68, R37, -1028, -1028 ;  /* 0xe404e40425447430 */ /* 0x000fe40000000000 */
[----:B------:R-:W-:-:S02]  /*5010*/  HFMA2 R38, R74, R29, R38 ;  /* 0x0000001d4a267231 */ /* 0x000fc40000000026 */
[----:B------:R-:W-:Y:S02]  /*5020*/  HFMA2 R0, R96, R3.H0_H0, -20, -20 ;  /* 0xcd00cd0060007431 */ /* 0x000fe40000040003 */
[----:B------:R-:W-:Y:S02]  /*5030*/  HFMA2 R36, R70, R29, R89 ;  /* 0x0000001d46247231 */ /* 0x000fe40000000059 */
[-C--:B------:R-:W-:Y:S01]  /*5040*/  HFMA2 R89, R57, R30.reuse, R28 ;  /* 0x0000001e39597231 */ /* 0x080fe2000000001c */
[----:B------:R-:W-:Y:S01]  /*5050*/  LOP3.LUT R28, R80, 0x64006400, RZ, 0xfc, !PT ;  /* 0x64006400501c7812 */ /* 0x000fe200078efcff */
[----:B------:R-:W-:Y:S01]  /*5060*/  HFMA2 R3, R90, R3.H0_H0, -20, -20 ;  /* 0xcd00cd005a037431 */ /* 0x000fe20000040003 */
[----:B------:R-:W-:Y:S01]  /*5070*/  LOP3.LUT R81, R81, 0x64006400, RZ, 0xfc, !PT ;  /* 0x6400640051517812 */ /* 0x000fe200078efcff */
[----:B------:R-:W-:Y:S02]  /*5080*/  HFMA2 R39, R68, R29, R39 ;  /* 0x0000001d44277231 */ /* 0x000fe40000000027 */
[-C--:B------:R-:W-:Y:S01]  /*5090*/  HFMA2 R88, R59, R30.reuse, R38 ;  /* 0x0000001e3b587231 */ /* 0x080fe20000000026 */
[----:B------:R-:W-:Y:S01]  /*50a0*/  LOP3.LUT R29, R82, 0x64006400, RZ, 0xfc, !PT ;  /* 0x64006400521d7812 */ /* 0x000fe200078efcff */
[----:B------:R-:W-:-:S02]  /*50b0*/  HFMA2 R90, R55, R30, R36 ;  /* 0x0000001e375a7231 */ /* 0x000fc40000000024 */
[----:B------:R-:W-:Y:S01]  /*50c0*/  HADD2 R82, R76, -1028, -1028 ;  /* 0xe404e4044c527430 */ /* 0x000fe20000000000 */
[----:B------:R-:W-:Y:S01]  /*50d0*/  LOP3.LUT R40, R40, 0x70007, RZ, 0xc0, !PT ;  /* 0x0007000728287812 */ /* 0x000fe200078ec0ff */
[----:B------:R-:W-:Y:S01]  /*50e0*/  HADD2 R80, R78, -1028, -1028 ;  /* 0xe404e4044e507430 */ /* 0x000fe20000000000 */
[----:B------:R-:W-:Y:S01]  /*50f0*/  LOP3.LUT R86, R86, 0x70007, RZ, 0xc0, !PT ;  /* 0x0007000756567812 */ /* 0x000fe200078ec0ff */
[----:B------:R-:W-:Y:S01]  /*5100*/  HADD2 R78, R28, -1028, -1028 ;  /* 0xe404e4041c4e7430 */ /* 0x000fe20000000000 */
[----:B------:R-:W-:Y:S01]  /*5110*/  LOP3.LUT R28, R83, 0x64006400, RZ, 0xfc, !PT ;  /* 0x64006400531c7812 */ /* 0x000fe200078efcff */
[----:B------:R-:W-:Y:S02]  /*5120*/  HFMA2 R30, R53, R30, R39 ;  /* 0x0000001e351e7231 */ /* 0x000fe40000000027 */
[----:B------:R-:W-:Y:S01]  /*5130*/  HFMA2 R88, R82, R31, R88 ;  /* 0x0000001f52587231 */ /* 0x000fe20000000058 */
[----:B------:R-:W0:Y:S01]  /*5140*/  LDS.128 R36, [UR4+-0xd0] ;  /* 0xffff3004ff247984 */ /* 0x000e220008000c00 */
[----:B------:R-:W-:-:S02]  /*5150*/  HADD2 R83, R77, -1028, -1028 ;  /* 0xe404e4044d537430 */ /* 0x000fc40000000000 */
[----:B------:R-:W-:Y:S02]  /*5160*/  HFMA2 R90, R78, R31, R90 ;  /* 0x0000001f4e5a7231 */ /* 0x000fe4000000005a */
[----:B------:R-:W-:Y:S01]  /*5170*/  HADD2 R77, R79, -1028, -1028 ;  /* 0xe404e4044f4d7430 */ /* 0x000fe20000000000 */
[----:B------:R-:W-:Y:S01]  /*5180*/  LOP3.LUT R40, R40, 0x64006400, RZ, 0xfc, !PT ;  /* 0x6400640028287812 */ /* 0x000fe200078efcff */
[----:B------:R-:W-:Y:S01]  /*5190*/  HADD2 R79, R81, -1028, -1028 ;  /* 0xe404e404514f7430 */ /* 0x000fe20000000000 */
[----:B------:R-:W-:Y:S01]  /*51a0*/  LOP3.LUT R87, R87, 0x70007, RZ, 0xc0, !PT ;  /* 0x0007000757577812 */ /* 0x000fe200078ec0ff */
[-C--:B-1----:R-:W-:Y:S02]  /*51b0*/  HFMA2 R88, R51, R32.reuse, R88 ;  /* 0x0000002033587231 */ /* 0x082fe40000000058 */
[----:B------:R-:W-:Y:S01]  /*51c0*/  HADD2 R76, R29, -1028, -1028 ;  /* 0xe404e4041d4c7430 */ /* 0x000fe20000000000 */
[----:B------:R-:W-:Y:S01]  /*51d0*/  LOP3.LUT R86, R86, 0x64006400, RZ, 0xfc, !PT ;  /* 0x6400640056567812 */ /* 0x000fe200078efcff */
[----:B------:R-:W-:-:S02]  /*51e0*/  HFMA2 R90, R47, R32, R90 ;  /* 0x000000202f5a7231 */ /* 0x000fc4000000005a */
[-C--:B------:R-:W-:Y:S01]  /*51f0*/  HFMA2 R89, R80, R31.reuse, R89 ;  /* 0x0000001f50597231 */ /* 0x080fe20000000059 */
[----:B------:R-:W-:Y:S01]  /*5200*/  LOP3.LUT R85, R85, 0x70007, RZ, 0xc0, !PT ;  /* 0x0007000755557812 */ /* 0x000fe200078ec0ff */
[----:B------:R-:W-:Y:S01]  /*5210*/  HFMA2 R30, R76, R31, R30 ;  /* 0x0000001f4c1e7231 */ /* 0x000fe2000000001e */
[----:B------:R-:W-:Y:S01]  /*5220*/  LOP3.LUT R41, R41, 0x64006400, RZ, 0xfc, !PT ;  /* 0x6400640029297812 */ /* 0x000fe200078efcff */
[-C--:B------:R-:W-:Y:S02]  /*5230*/  HFMA2 R88, R6, R33.reuse, R88 ;  /* 0x0000002106587231 */ /* 0x080fe40000000058 */
[----:B------:R-:W-:Y:S01]  /*5240*/  HADD2 R81, R28, -1028, -1028 ;  /* 0xe404e4041c517430 */ /* 0x000fe20000000000 */
[----:B------:R-:W-:Y:S01]  /*5250*/  LOP3.LUT R28, R87, 0x64006400, RZ, 0xfc, !PT ;  /* 0x64006400571c7812 */ /* 0x000fe200078efcff */
[----:B------:R-:W-:Y:S02]  /*5260*/  HFMA2 R90, R2, R33, R90 ;  /* 0x00000021025a7231 */ /* 0x000fe4000000005a */
[----:B------:R-:W-:Y:S01]  /*5270*/  HFMA2 R89, R49, R32, R89 ;  /* 0x0000002031597231 */ /* 0x000fe20000000059 */
[----:B------:R-:W-:Y:S01]  /*5280*/  LOP3.LUT R85, R85, 0x64006400, RZ, 0xfc, !PT ;  /* 0x6400640055557812 */ /* 0x000fe200078efcff */
[----:B------:R-:W-:Y:S01]  /*5290*/  HADD2 R91, R40, -1028, -1028 ;  /* 0xe404e404285b7430 */ /* 0x000fe20000000000 */
[----:B------:R-:W-:Y:S01]  /*52a0*/  LOP3.LUT R43, R43, 0x64006400, RZ, 0xfc, !PT ;  /* 0x640064002b2b7812 */ /* 0x000fe200078efcff */
[----:B------:R-:W-:-:S02]  /*52b0*/  HFMA2 R88, R83, R34, R88 ;  /* 0x0000002253587231 */ /* 0x000fc40000000058 */
[----:B------:R-:W-:Y:S01]  /*52c0*/  HADD2 R87, R86, -1028, -1028 ;  /* 0xe404e40456577430 */ /* 0x000fe20000000000 */
[----:B------:R-:W-:Y:S01]  /*52d0*/  LOP3.LUT R42, R42, 0x64006400, RZ, 0xfc, !PT ;  /* 0x640064002a2a7812 */ /* 0x000fe200078efcff */
[----:B------:R-:W-:Y:S02]  /*52e0*/  HFMA2 R90, R79, R34, R90 ;  /* 0x000000224f5a7231 */ /* 0x000fe4000000005a */
[----:B------:R-:W-:Y:S01]  /*52f0*/  HFMA2 R30, R19, R32, R30 ;  /* 0x00000020131e7231 */ /* 0x000fe2000000001e */
[----:B------:R-:W-:Y:S01]  /*5300*/  LOP3.LUT R84, R84, 0x64006400, RZ, 0xfc, !PT ;  /* 0x6400640054547812 */ /* 0x000fe200078efcff */
[----:B------:R-:W-:Y:S02]  /*5310*/  HFMA2 R89, R4, R33, R89 ;  /* 0x0000002104597231 */ /* 0x000fe40000000059 */
[----:B------:R-:W-:Y:S02]  /*5320*/  HFMA2 R88, R50, R35, R88 ;  /* 0x0000002332587231 */ /* 0x000fe40000000058 */
[----:B------:R-:W-:-:S02]  /*5330*/  HFMA2 R30, R0, R33, R30 ;  /* 0x00000021001e7231 */ /* 0x000fc4000000001e */
[-C--:B------:R-:W-:Y:S02]  /*5340*/  HFMA2 R90, R46, R35.reuse, R90 ;  /* 0x000000232e5a7231 */ /* 0x080fe4000000005a */
[-C--:B------:R-:W-:Y:S02]  /*5350*/  HFMA2 R89, R77, R34.reuse, R89 ;  /* 0x000000224d597231 */ /* 0x080fe40000000059 */
[----:B------:R-:W-:Y:S02]  /*5360*/  HFMA2 R30, R81, R34, R30 ;  /* 0x00000022511e7231 */ /* 0x000fe4000000001e */
[----:B------:R-:W-:Y:S02]  /*5370*/  HFMA2 R29, R48, R35, R89 ;  /* 0x00000023301d7231 */ /* 0x000fe40000000059 */
[----:B0-----:R-:W-:Y:S02]  /*5380*/  HFMA2 R88, R91, R36, R88 ;  /* 0x000000245b587231 */ /* 0x001fe40000000058 */
        /* <DEDUP_REMOVED lines=11> */
[-C--:B------:R-:W-:Y:S02]  /*5440*/  HFMA2 R28, R9, R38.reuse, R88 ;  /* 0x00000026091c7231 */ /* 0x080fe40000000058 */
[----:B------:R-:W-:-:S02]  /*5450*/  HFMA2 R29, R7, R38, R29 ;  /* 0x00000026071d7231 */ /* 0x000fc4000000001d */
[-C--:B------:R-:W-:Y:S02]  /*5460*/  HFMA2 R30, R5, R38.reuse, R90 ;  /* 0x00000026051e7231 */ /* 0x080fe4000000005a */
[----:B------:R-:W-:Y:S02]  /*5470*/  HADD2 R90, R41, -1028, -1028 ;  /* 0xe404e404295a7430 */ /* 0x000fe40000000000 */
[----:B------:R-:W-:Y:S02]  /*5480*/  HADD2 R88, R42, -1028, -1028 ;  /* 0xe404e4042a587430 */ /* 0x000fe40000000000 */
[----:B------:R-:W-:Y:S02]  /*5490*/  HFMA2 R37, R3, R38, R37 ;  /* 0x0000002603257231 */ /* 0x000fe40000000025 */
[----:B------:R-:W-:Y:S02]  /*54a0*/  HFMA2 R28, R90, R39, R28 ;  /* 0x000000275a1c7231 */ /* 0x000fe4000000001c */
[----:B------:R-:W-:-:S02]  /*54b0*/  HADD2 R84, R84, -1028, -1028 ;  /* 0xe404e40454547430 */ /* 0x000fc40000000000 */
[-C--:B------:R-:W-:Y:S02]  /*54c0*/  HFMA2 R30, R86, R39.reuse, R30 ;  /* 0x00000027561e7231 */ /* 0x080fe4000000001e */
[-C--:B------:R-:W-:Y:S02]  /*54d0*/  HFMA2 R29, R88, R39.reuse, R29 ;  /* 0x00000027581d7231 */ /* 0x080fe4000000001d */
[----:B------:R-:W-:Y:S02]  /*54e0*/  HFMA2 R37, R84, R39, R37 ;  /* 0x0000002754257231 */ /* 0x000fe40000000025 */
[----:B------:R-:W-:Y:S02]  /*54f0*/  HADD2 R29, R29.H0_H0, R29.H1_H1 ;  /* 0x3000001d1d1d7230 */ /* 0x000fe40000000800 */
[----:B------:R-:W-:Y:S02]  /*5500*/  HADD2 R37, R37.H0_H0, R37.H1_H1 ;  /* 0x3000002525257230 */ /* 0x000fe40000000800 */
[----:B------:R-:W-:-:S02]  /*5510*/  HADD2 R28, R28.H0_H0, R28.H1_H1 ;  /* 0x3000001c1c1c7230 */ /* 0x000fc40000000800 */
        /* <DEDUP_REMOVED lines=18> */
[----:B------:R-:W-:Y:S01]  /*5640*/  HFMA2 R98, R65, R30, R98 ;  /* 0x0000001e41627231 */ /* 0x000fe20000000062 */
[----:B------:R-:W0:Y:S03]  /*5650*/  LDS.128 R40, [UR4+-0x50] ;  /* 0xffffb004ff287984 */ /* 0x000e260008000c00 */
        /* <DEDUP_REMOVED lines=28> */
[----:B0-----:R-:W-:Y:S02]  /*5820*/  HFMA2 R98, R85, R40, R98 ;  /* 0x0000002855627231 */ /* 0x001fe40000000062 */
[----:B------:R-:W-:Y:S02]  /*5830*/  HFMA2 R28, R48, R39, R28 ;  /* 0x00000027301c7231 */ /* 0x000fe4000000001c */
[----:B------:R-:W-:-:S02]  /*5840*/  HFMA2 R29, R82, R35, R29 ;  /* 0x00000023521d7231 */ /* 0x000fc4000000001d */
[----:B------:R-:W-:Y:S02]  /*5850*/  HFMA2 R98, R8, R41, R98 ;  /* 0x0000002908627231 */ /* 0x000fe40000000062 */
        /* <DEDUP_REMOVED lines=19> */
[-C--:B------:R-:W-:Y:S02]  /*5990*/  HFMA2 R97, R5, R42.reuse, R97 ;  /* 0x0000002a05617231 */ /* 0x080fe40000000061 */
[----:B------:R-:W-:-:S04]  /*59a0*/  HFMA2 R42, R3, R42, R98 ;  /* 0x0000002a032a7231 */ /* 0x000fc80000000062 */
[-C--:B------:R-:W-:Y:S02]  /*59b0*/  HFMA2 R42, R84, R43.reuse, R42 ;  /* 0x0000002b542a7231 */ /* 0x080fe4000000002a */
[-C--:B------:R-:W-:Y:S02]  /*59c0*/  HFMA2 R29, R90, R43.reuse, R29 ;  /* 0x0000002b5a1d7231 */ /* 0x080fe4000000001d */
        /* <DEDUP_REMOVED lines=22> */
[----:B------:R-:W0:Y:S03]  /*5b30*/  LDS.128 R40, [UR4+0x30] ;  /* 0x00003004ff287984 */ /* 0x000e260008000c00 */
        /* <DEDUP_REMOVED lines=119> */
[----:B------:R-:W-:Y:S02]  /*62b0*/  HFMA2 R6, R88, R43, R6 ;  /* 0x0000002b58067231 */ /* 0x000fe40000000006 */
[-C--:B------:R-:W-:Y:S02]  /*62c0*/  HFMA2 R19, R50, R39.reuse, R19 ;  /* 0x0000002732137231 */ /* 0x080fe40000000013 */
[----:B------:R-:W-:Y:S02]  /*62d0*/  HADD2 R6, R6.H0_H0, R6.H1_H1 ;  /* 0x3000000606067230 */ /* 0x000fe40000000800 */
[----:B------:R-:W-:Y:S02]  /*62e0*/  HFMA2 R69, R46, R39, R69 ;  /* 0x000000272e457231 */ /* 0x000fe40000000045 */
[-C--:B------:R-:W-:Y:S02]  /*62f0*/  HFMA2 R19, R91, R40.reuse, R19 ;  /* 0x000000285b137231 */ /* 0x080fe40000000013 */
[----:B------:R-:W-:-:S02]  /*6300*/  HFMA2 R69, R87, R40, R69 ;  /* 0x0000002857457231 */ /* 0x000fc40000000045 */
[-C--:B------:R-:W-:Y:S02]  /*6310*/  HFMA2 R19, R14, R41.reuse, R19 ;  /* 0x000000290e137231 */ /* 0x080fe40000000013 */
[----:B------:R-:W-:Y:S02]  /*6320*/  HFMA2 R69, R10, R41, R69 ;  /* 0x000000290a457231 */ /* 0x000fe40000000045 */
        /* <DEDUP_REMOVED lines=12> */
[----:B------:R-:W-:-:S07]  /*63f0*/  HFMA2 R20, R69, R94, R20 ;  /* 0x0000005e45147231 */ /* 0x000fce0000000014 */
.L_x_584:
[----:B------:R-:W-:Y:S01]  /*6400*/  UIADD3 UR10, UP0, UPT, UR10, 0x80, URZ ;  /* 0x000000800a0a7890 */ /* 0x000fe2000ff1e0ff */
[----:B-----5:R-:W-:Y:S01]  /*6410*/  MOV R13, UR16 ;  /* 0x00000010000d7c02 */ /* 0x020fe20008000f00 */
[----:B------:R-:W-:Y:S02]  /*6420*/  UIADD3 UR5, UPT, UPT, UR5, 0x20, URZ ;  /* 0x0000002005057890 */ /* 0x000fe4000fffe0ff */
[----:B------:R-:W-:Y:S02]  /*6430*/  UIADD3.X UR8, UPT, UPT, URZ, UR8, URZ, UP0, !UPT ;  /* 0x00000008ff087290 */ /* 0x000fe400087fe4ff */
[----:B------:R-:W-:Y:S01]  /*6440*/  UISETP.GE.AND UP0, UPT, UR5, UR7, UPT ;  /* 0x000000070500728c */ /* 0x000fe2000bf06270 */
[----:B------:R-:W-:Y:S01]  /*6450*/  IMAD.WIDE R12, R13, 0x4, R92 ;  /* 0x000000040d0c7825 */ /* 0x000fe200078e025c */
[----:B------:R-:W-:-:S07]  /*6460*/  UIADD3 UR4, UPT, UPT, UR4, 0x40, URZ ;  /* 0x0000004004047890 */ /* 0x000fce000fffe0ff */
[----:B------:R-:W-:Y:S05]  /*6470*/  BRA.U !UP0, `(.L_x_585) ;  /* 0xffffffdd08287547 */ /* 0x000fea000b83ffff */
.L_x_583:
[----:B------:R-:W-:-:S13]  /*6480*/  ISETP.LT.AND P0, PT, RZ, UR6, PT ;  /* 0x00000006ff007c0c */ /* 0x000fda000bf01270 */
[----:B------:R-:W-:Y:S05]  /*6490*/  @!P0 EXIT ;  /* 0x000000000000894d */ /* 0x000fea0003800000 */
[----:B------:R-:W0:Y:S01]  /*64a0*/  LDC.64 R4, c[0x0][0x3a0] ;  /* 0x0000e800ff047b82 */ /* 0x000e220000000a00 */
[----:B------:R-:W-:-:S05]  /*64b0*/  MOV R0, UR18 ;  /* 0x0000001200007c02 */ /* 0x000fca0008000f00 */
[----:B------:R-:W-:-:S04]  /*64c0*/  IMAD R45, R0, UR16, R45 ;  /* 0x00000010002d7c24 */ /* 0x000fc8000f8e022d */
        /* <DEDUP_REMOVED lines=8> */
.L_x_589:
[----:B------:R-:W0:Y:S02]  /*6550*/  LDS R2, [R0] ;  /* 0x0000000000027984 */ /* 0x000e240000000800 */
[----:B0-----:R-:W-:-:S05]  /*6560*/  HADD2 R3, R2, R27 ;  /* 0x0000001b02037230 */ /* 0x001fca0000000000 */
[----:B------:R-:W0:Y:S02]  /*6570*/  ATOMS.CAST.SPIN P0, [R0], R2, R3 ;  /* 0x000000020000758d */ /* 0x000e240001800003 */
[----:B0-----:R-:W-:Y:S05]  /*6580*/  @!P0 BRA `(.L_x_589) ;  /* 0xfffffffc00f08947 */ /* 0x001fea000383ffff */
[----:B------:R-:W-:Y:S05]  /*6590*/  BRA `(.L_x_587) ;  /* 0x00000000000c7947 */ /* 0x000fea0003800000 */
.L_x_588:
[----:B------:R-:W2:Y:S02]  /*65a0*/  LD.E R0, desc[UR14][R4.64] ;  /* 0x0000000e04007980 */ /* 0x000ea4000c101900 */
[----:B--2---:R-:W-:-:S05]  /*65b0*/  IADD3 R3, PT, PT, R27, R0, RZ ;  /* 0x000000001b037210 */ /* 0x004fca0007ffe0ff */
[----:B------:R0:W-:Y:S02]  /*65c0*/  ST.E desc[UR14][R4.64], R3 ;  /* 0x0000000304007985 */ /* 0x0001e4000c10190e */
.L_x_587:
[----:B------:R-:W-:Y:S05]  /*65d0*/  BSYNC.RECONVERGENT B0 ;  /* 0x0000000000007941 */ /* 0x000fea0003800200 */
.L_x_586:
[----:B------:R1:W-:Y:S01]  /*65e0*/  ATOM.E.ADD.F16x2.RN.STRONG.GPU P0, RZ, desc[UR14][R4.64+0x4], R26 ;  /* 0x8000041a04ff79a2 */ /* 0x0003e2000c10e10e */
[----:B------:R-:W-:Y:S04]  /*65f0*/  BSSY.RECONVERGENT B0, `(.L_x_590) ;  /* 0x000000e000007945 */ /* 0x000fe80003800200 */
[----:B-1----:R-:W-:Y:S05]  /*6600*/  @P0 BRA `(.L_x_591) ;  /* 0x0000000000300947 */ /* 0x002fea0003800000 */
[----:B------:R-:W1:Y:S02]  /*6610*/  QSPC.E.S P0, RZ, [R4+0x4] ;  /* 0x0000040004ff73aa */ /* 0x000e640000000500 */
[----:B-1----:R-:W-:Y:S05]  /*6620*/  @!P0 BRA `(.L_x_592) ;  /* 0x00000000001c8947 */ /* 0x002fea0003800000 */
[----:B------:R-:W-:-:S04]  /*6630*/  MOV R2, R4 ;  /* 0x0000000400027202 */ /* 0x000fc80000000f00 */
[----:B------:R-:W-:-:S07]  /*6640*/  MOV R0, R2 ;  /* 0x0000000200007202 */ /* 0x000fce0000000f00 */
.L_x_593:
[----:B------:R-:W0:Y:S02]  /*6650*/  LDS R2, [R0+0x4] ;  /* 0x0000040000027984 */ /* 0x000e240000000800 */
[----:B0-----:R-:W-:-:S05]  /*6660*/  HFMA2 R3, R2, 1, 1, R26 ;  /* 0x3c003c0002037831 */ /* 0x001fca000000001a */
[----:B------:R-:W0:Y:S02]  /*6670*/  ATOMS.CAST.SPIN P0, [R0+0x4], R2, R3 ;  /* 0x000004020000758d */ /* 0x000e240001800003 */
[----:B0-----:R-:W-:Y:S05]  /*6680*/  @!P0 BRA `(.L_x_593) ;  /* 0xfffffffc00f08947 */ /* 0x001fea000383ffff */
[----:B------:R-:W-:Y:S05]  /*6690*/  BRA `(.L_x_591) ;  /* 0x00000000000c7947 */ /* 0x000fea0003800000 */
.L_x_592:
[----:B------:R-:W0:Y:S02]  /*66a0*/  LD.E R0, desc[UR14][R4.64+0x4] ;  /* 0x0000040e04007980 */ /* 0x000e24000c101900 */
[----:B0-----:R-:W-:-:S05]  /*66b0*/  IADD3 R3, PT, PT, R26, R0, RZ ;  /* 0x000000001a037210 */ /* 0x001fca0007ffe0ff */
[----:B------:R1:W-:Y:S02]  /*66c0*/  ST.E desc[UR14][R4.64+0x4], R3 ;  /* 0x0000040304007985 */ /* 0x0003e4000c10190e */
.L_x_591:
[----:B------:R-:W-:Y:S05]  /*66d0*/  BSYNC.RECONVERGENT B0 ;  /* 0x0000000000007941 */ /* 0x000fea0003800200 */
.L_x_590:
        /* <DEDUP_REMOVED lines=12> */
.L_x_597:
[----:B------:R-:W0:Y:S02]  /*67a0*/  LDS R2, [R0] ;  /* 0x0000000000027984 */ /* 0x000e240000000800 */
[----:B0-----:R-:W-:-:S05]  /*67b0*/  HADD2 R3, R2, R25 ;  /* 0x0000001902037230 */ /* 0x001fca0000000000 */
[----:B------:R-:W0:Y:S02]  /*67c0*/  ATOMS.CAST.SPIN P0, [R0], R2, R3 ;  /* 0x000000020000758d */ /* 0x000e240001800003 */
[----:B0-----:R-:W-:Y:S05]  /*67d0*/  @!P0 BRA `(.L_x_597) ;  /* 0xfffffffc00f08947 */ /* 0x001fea000383ffff */
[----:B------:R-:W-:Y:S05]  /*67e0*/  BRA `(.L_x_595) ;  /* 0x00000000000c7947 */ /* 0x000fea0003800000 */
.L_x_596:
[----:B------:R-:W2:Y:S02]  /*67f0*/  LD.E R0, desc[UR14][R4.64] ;  /* 0x0000000e04007980 */ /* 0x000ea4000c101900 */
[----:B--2---:R-:W-:-:S05]  /*6800*/  IADD3 R3, PT, PT, R25, R0, RZ ;  /* 0x0000000019037210 */ /* 0x004fca0007ffe0ff */
[----:B------:R0:W-:Y:S02]  /*6810*/  ST.E desc[UR14][R4.64], R3 ;  /* 0x0000000304007985 */ /* 0x0001e4000c10190e */
.L_x_595:
[----:B------:R-:W-:Y:S05]  /*6820*/  BSYNC.RECONVERGENT B0 ;  /* 0x0000000000007941 */ /* 0x000fea0003800200 */
.L_x_594:
[----:B------:R1:W-:Y:S01]  /*6830*/  ATOM.E.ADD.F16x2.RN.STRONG.GPU P0, RZ, desc[UR14][R4.64+0x4], R24 ;  /* 0x8000041804ff79a2 */ /* 0x0003e2000c10e10e */
[----:B------:R-:W-:Y:S04]  /*6840*/  BSSY.RECONVERGENT B0, `(.L_x_598) ;  /* 0x000000e000007945 */ /* 0x000fe80003800200 */
[----:B-1----:R-:W-:Y:S05]  /*6850*/  @P0 BRA `(.L_x_599) ;  /* 0x0000000000300947 */ /* 0x002fea0003800000 */
[----:B------:R-:W1:Y:S02]  /*6860*/  QSPC.E.S P0, RZ, [R4+0x4] ;  /* 0x0000040004ff73aa */ /* 0x000e640000000500 */
[----:B-1----:R-:W-:Y:S05]  /*6870*/  @!P0 BRA `(.L_x_600) ;  /* 0x00000000001c8947 */ /* 0x002fea0003800000 */
[----:B------:R-:W-:-:S04]  /*6880*/  MOV R2, R4 ;  /* 0x0000000400027202 */ /* 0x000fc80000000f00 */
[----:B------:R-:W-:-:S07]  /*6890*/  MOV R0, R2 ;  /* 0x0000000200007202 */ /* 0x000fce0000000f00 */
.L_x_601:
[----:B------:R-:W0:Y:S02]  /*68a0*/  LDS R2, [R0+0x4] ;  /* 0x0000040000027984 */ /* 0x000e240000000800 */
[----:B0-----:R-:W-:-:S05]  /*68b0*/  HFMA2 R3, R2, 1, 1, R24 ;  /* 0x3c003c0002037831 */ /* 0x001fca0000000018 */
[----:B------:R-:W0:Y:S02]  /*68c0*/  ATOMS.CAST.SPIN P0, [R0+0x4], R2, R3 ;  /* 0x000004020000758d */ /* 0x000e240001800003 */
[----:B0-----:R-:W-:Y:S05]  /*68d0*/  @!P0 BRA `(.L_x_601) ;  /* 0xfffffffc00f08947 */ /* 0x001fea000383ffff */
[----:B------:R-:W-:Y:S05]  /*68e0*/  BRA `(.L_x_599) ;  /* 0x00000000000c7947 */ /* 0x000fea0003800000 */
.L_x_600:
[----:B------:R-:W0:Y:S02]  /*68f0*/  LD.E R0, desc[UR14][R4.64+0x4] ;  /* 0x0000040e04007980 */ /* 0x000e24000c101900 */
[----:B0-----:R-:W-:-:S05]  /*6900*/  IADD3 R3, PT, PT, R24, R0, RZ ;  /* 0x0000000018037210 */ /* 0x001fca0007ffe0ff */
[----:B------:R1:W-:Y:S02]  /*6910*/  ST.E desc[UR14][R4.64+0x4], R3 ;  /* 0x0000040304007985 */ /* 0x0003e4000c10190e */
.L_x_599:
[----:B------:R-:W-:Y:S05]  /*6920*/  BSYNC.RECONVERGENT B0 ;  /* 0x0000000000007941 */ /* 0x000fea0003800200 */
.L_x_598:
        /* <DEDUP_REMOVED lines=12> */
.L_x_605:
[----:B------:R-:W0:Y:S02]  /*69f0*/  LDS R2, [R0] ;  /* 0x0000000000027984 */ /* 0x000e240000000800 */
[----:B0-----:R-:W-:-:S05]  /*6a00*/  HADD2 R3, R2, R23 ;  /* 0x0000001702037230 */ /* 0x001fca0000000000 */
[----:B------:R-:W0:Y:S02]  /*6a10*/  ATOMS.CAST.SPIN P0, [R0], R2, R3 ;  /* 0x000000020000758d */ /* 0x000e240001800003 */
[----:B0-----:R-:W-:Y:S05]  /*6a20*/  @!P0 BRA `(.L_x_605) ;  /* 0xfffffffc00f08947 */ /* 0x001fea000383ffff */
[----:B------:R-:W-:Y:S05]  /*6a30*/  BRA `(.L_x_603) ;  /* 0x00000000000c7947 */ /* 0x000fea0003800000 */
.L_x_604:
[----:B------:R-:W2:Y:S02]  /*6a40*/  LD.E R0, desc[UR14][R4.64] ;  /* 0x0000000e04007980 */ /* 0x000ea4000c101900 */
[----:B--2---:R-:W-:-:S05]  /*6a50*/  IADD3 R3, PT, PT, R23, R0, RZ ;  /* 0x0000000017037210 */ /* 0x004fca0007ffe0ff */
[----:B------:R0:W-:Y:S02]  /*6a60*/  ST.E desc[UR14][R4.64], R3 ;  /* 0x0000000304007985 */ /* 0x0001e4000c10190e */
.L_x_603:
[----:B------:R-:W-:Y:S05]  /*6a70*/  BSYNC.RECONVERGENT B0 ;  /* 0x0000000000007941 */ /* 0x000fea0003800200 */
.L_x_602:
[----:B------:R1:W-:Y:S01]  /*6a80*/  ATOM.E.ADD.F16x2.RN.STRONG.GPU P0, RZ, desc[UR14][R4.64+0x4], R22 ;  /* 0x8000041604ff79a2 */ /* 0x0003e2000c10e10e */
[----:B------:R-:W-:Y:S04]  /*6a90*/  BSSY.RECONVERGENT B0, `(.L_x_606) ;  /* 0x000000e000007945 */ /* 0x000fe80003800200 */
[----:B-1----:R-:W-:Y:S05]  /*6aa0*/  @P0 BRA `(.L_x_607) ;  /* 0x0000000000300947 */ /* 0x002fea0003800000 */
[----:B------:R-:W1:Y:S02]  /*6ab0*/  QSPC.E.S P0, RZ, [R4+0x4] ;  /* 0x0000040004ff73aa */ /* 0x000e640000000500 */
[----:B-1----:R-:W-:Y:S05]  /*6ac0*/  @!P0 BRA `(.L_x_608) ;  /* 0x00000000001c8947 */ /* 0x002fea0003800000 */
[----:B------:R-:W-:-:S04]  /*6ad0*/  MOV R2, R4 ;  /* 0x0000000400027202 */ /* 0x000fc80000000f00 */
[----:B------:R-:W-:-:S07]  /*6ae0*/  MOV R0, R2 ;  /* 0x0000000200007202 */ /* 0x000fce0000000f00 */
.L_x_609:
[----:B------:R-:W0:Y:S02]  /*6af0*/  LDS R2, [R0+0x4] ;  /* 0x0000040000027984 */ /* 0x000e240000000800 */
[----:B0-----:R-:W-:-:S05]  /*6b00*/  HFMA2 R3, R2, 1, 1, R22 ;  /* 0x3c003c0002037831 */ /* 0x001fca0000000016 */
[----:B------:R-:W0:Y:S02]  /*6b10*/  ATOMS.CAST.SPIN P0, [R0+0x4], R2, R3 ;  /* 0x000004020000758d */ /* 0x000e240001800003 */
[----:B0-----:R-:W-:Y:S05]  /*6b20*/  @!P0 BRA `(.L_x_609) ;  /* 0xfffffffc00f08947 */ /* 0x001fea000383ffff */
[----:B------:R-:W-:Y:S05]  /*6b30*/  BRA `(.L_x_607) ;  /* 0x00000000000c7947 */ /* 0x000fea0003800000 */
.L_x_608:
[----:B------:R-:W0:Y:S02]  /*6b40*/  LD.E R0, desc[UR14][R4.64+0x4] ;  /* 0x0000040e04007980 */ /* 0x000e24000c101900 */
[----:B0-----:R-:W-:-:S05]  /*6b50*/  IADD3 R3, PT, PT, R22, R0, RZ ;  /* 0x0000000016037210 */ /* 0x001fca0007ffe0ff */
[----:B------:R1:W-:Y:S02]  /*6b60*/  ST.E desc[UR14][R4.64+0x4], R3 ;  /* 0x0000040304007985 */ /* 0x0003e4000c10190e */
.L_x_607:
[----:B------:R-:W-:Y:S05]  /*6b70*/  BSYNC.RECONVERGENT B0 ;  /* 0x0000000000007941 */ /* 0x000fea0003800200 */
.L_x_606:
        /* <DEDUP_REMOVED lines=12> */
.L_x_613:
[----:B------:R-:W0:Y:S02]  /*6c40*/  LDS R2, [R0] ;  /* 0x0000000000027984 */ /* 0x000e240000000800 */
[----:B0-----:R-:W-:-:S05]  /*6c50*/  HADD2 R3, R2, R21 ;  /* 0x0000001502037230 */ /* 0x001fca0000000000 */
[----:B------:R-:W0:Y:S02]  /*6c60*/  ATOMS.CAST.SPIN P0, [R0], R2, R3 ;  /* 0x000000020000758d */ /* 0x000e240001800003 */
[----:B0-----:R-:W-:Y:S05]  /*6c70*/  @!P0 BRA `(.L_x_613) ;  /* 0xfffffffc00f08947 */ /* 0x001fea000383ffff */
[----:B------:R-:W-:Y:S05]  /*6c80*/  BRA `(.L_x_611) ;  /* 0x00000000000c7947 */ /* 0x000fea0003800000 */
.L_x_612:
[----:B------:R-:W2:Y:S02]  /*6c90*/  LD.E R0, desc[UR14][R4.64] ;  /* 0x0000000e04007980 */ /* 0x000ea4000c101900 */
[----:B--2---:R-:W-:-:S05]  /*6ca0*/  IADD3 R3, PT, PT, R21, R0, RZ ;  /* 0x0000000015037210 */ /* 0x004fca0007ffe0ff */
[----:B------:R0:W-:Y:S02]  /*6cb0*/  ST.E desc[UR14][R4.64], R3 ;  /* 0x0000000304007985 */ /* 0x0001e4000c10190e */
.L_x_611:
[----:B------:R-:W-:Y:S05]  /*6cc0*/  BSYNC.RECONVERGENT B0 ;  /* 0x0000000000007941 */ /* 0x000fea0003800200 */
.L_x_610:
[----:B------:R1:W-:Y:S02]  /*6cd0*/  ATOM.E.ADD.F16x2.RN.STRONG.GPU P0, RZ, desc[UR14][R4.64+0x4], R20 ;  /* 0x8000041404ff79a2 */ /* 0x0003e4000c10e10e */
[----:B-1----:R-:W-:Y:S05]  /*6ce0*/  @P0 EXIT ;  /* 0x000000000000094d */ /* 0x002fea0003800000 */
[----:B------:R-:W1:Y:S02]  /*6cf0*/  QSPC.E.S P0, RZ, [R4+0x4] ;  /* 0x0000040004ff73aa */ /* 0x000e640000000500 */
[----:B-1----:R-:W-:Y:S05]  /*6d00*/  @!P0 BRA `(.L_x_614) ;  /* 0x00000000001c8947 */ /* 0x002fea0003800000 */
[----:B------:R-:W-:-:S04]  /*6d10*/  MOV R2, R4 ;  /* 0x0000000400027202 */ /* 0x000fc80000000f00 */
[----:B------:R-:W-:-:S07]  /*6d20*/  MOV R0, R2 ;  /* 0x0000000200007202 */ /* 0x000fce0000000f00 */
.L_x_615:
[----:B------:R-:W0:Y:S02]  /*6d30*/  LDS R2, [R0+0x4] ;  /* 0x0000040000027984 */ /* 0x000e240000000800 */
[----:B0-----:R-:W-:-:S05]  /*6d40*/  HFMA2 R3, R2, 1, 1, R20 ;  /* 0x3c003c0002037831 */ /* 0x001fca0000000014 */
[----:B------:R-:W0:Y:S02]  /*6d50*/  ATOMS.CAST.SPIN P0, [R0+0x4], R2, R3 ;  /* 0x000004020000758d */ /* 0x000e240001800003 */
[----:B0-----:R-:W-:Y:S05]  /*6d60*/  @!P0 BRA `(.L_x_615) ;  /* 0xfffffffc00f08947 */ /* 0x001fea000383ffff */
[----:B------:R-:W-:Y:S05]  /*6d70*/  EXIT ;  /* 0x000000000000794d */ /* 0x000fea0003800000 */
.L_x_614:
[----:B------:R-:W0:Y:S02]  /*6d80*/  LD.E R0, desc[UR14][R4.64+0x4] ;  /* 0x0000040e04007980 */ /* 0x000e24000c101900 */
[----:B0-----:R-:W-:-:S05]  /*6d90*/  IADD3 R3, PT, PT, R20, R0, RZ ;  /* 0x0000000014037210 */ /* 0x001fca0007ffe0ff */
[----:B------:R-:W-:Y:S01]  /*6da0*/  ST.E desc[UR14][R4.64+0x4], R3 ;  /* 0x0000040304007985 */ /* 0x000fe2000c10190e */
[----:B------:R-:W-:Y:S05]  /*6db0*/  EXIT ;  /* 0x000000000000794d */ /* 0x000fea0003800000 */
.L_x_616:
        /* <DEDUP_REMOVED lines=12> */
.L_x_4478:


//--------------------- .text._Z23gemm_half_q_half_kernelILi4ELi38ELb0ELb0ELi64EEvPK6__halfPKjS4_S2_PS0_iiiiPKtS7_iiiiiibS2_i --------------------------
	.section	.text._Z23gemm_half_q_half_kernelILi4ELi38ELb0ELb0ELi64EEvPK6__halfPKjS4_S2_PS0_iiiiPKtS7_iiiiiibS2_i,"ax",@progbits
	.align	128
        .global         _Z23gemm_half_q_half_kernelILi4ELi38ELb0ELb0ELi64EEvPK6__halfPKjS4_S2_PS0_iiiiPKtS7_iiiiiibS2_i
        .type           _Z23gemm_half_q_half_kernelILi4ELi38ELb0ELb0ELi64EEvPK6__halfPKjS4_S2_PS0_iiiiPKtS7_iiiiiibS2_i,@function
        .size           _Z23gemm_half_q_half_kernelILi4ELi38ELb0ELb0ELi64EEvPK6__halfPKjS4_S2_PS0_iiiiPKtS7_iiiiiibS2_i,(.L_x_4479 - _Z23gemm_half_q_half_kernelILi4ELi38ELb0ELb0ELi64EEvPK6__halfPKjS4_S2_PS0_iiiiPKtS7_iiiiiibS2_i)
        .other          _Z23gemm_half_q_half_kernelILi4ELi38ELb0ELb0ELi64EEvPK6__halfPKjS4_S2_PS0_iiiiPKtS7_iiiiiibS2_i,@"STO_CUDA_ENTRY STV_DEFAULT"
_Z23gemm_half_q_half_kernelILi4ELi38ELb0ELb0ELi64EEvPK6__halfPKjS4_S2_PS0_iiiiPKtS7_iiiiiibS2_i:
.text._Z23gemm_half_q_half_kernelILi4ELi38ELb0ELb0ELi64EEvPK6__halfPKjS4_S2_PS0_iiiiPKtS7_iiiiiibS2_i:
        /* <DEDUP_REMOVED lines=51> */
.L_x_622:
        /* <DEDUP_REMOVED lines=32> */
.L_x_621:
        /* <DEDUP_REMOVED lines=20> */
.L_x_623:
[----:B------:R-:W-:-:S13]  /*0670*/  ISETP.EQ.AND P1, PT, R18, RZ, PT ;  /* 0x000000ff1200720c */ /* 0x000fda0003f22270 */
[----:B------:R-:W-:Y:S05]  /*0680*/  @!P0 BRA P1, `(.L_x_618) ;  /* 0x00000004007c8947 */ /* 0x000fea0000800000 */
.L_x_620:
        /* <DEDUP_REMOVED lines=12> */
.L_x_619:
        /* <DEDUP_REMOVED lines=17> */
.L_x_626:
        /* <DEDUP_REMOVED lines=32> */
.L_x_625:
        /* <DEDUP_REMOVED lines=21> */
.L_x_627:
[----:B------:R-:W-:-:S13]  /*0bb0*/  ISETP.NE.OR P0, PT, R18, RZ, P0 ;  /* 0x000000ff1200720c */ /* 0x000fda0000705670 */
[----:B------:R-:W-:Y:S05]  /*0bc0*/  @!P0 BRA `(.L_x_618) ;  /* 0x00000000002c8947 */ /* 0x000fea0003800000 */
.L_x_624:
        /* <DEDUP_REMOVED lines=11> */
.L_x_618:
[----:B------:R-:W-:Y:S05]  /*0c80*/  BSYNC.RECONVERGENT B0 ;  /* 0x0000000000007941 */ /* 0x000fea0003800200 */
.L_x_617:
        /* <DEDUP_REMOVED lines=23> */
.L_x_631:
        /* <DEDUP_REMOVED lines=15> */
.L_x_630:
        /* <DEDUP_REMOVED lines=12> */
.L_x_632:
[----:B------:R-:W-:-:S13]  /*0fb0*/  ISETP.NE.OR P0, PT, R5, RZ, P0 ;  /* 0x000000ff0500720c */ /* 0x000fda0000705670 */
[----:B------:R-:W-:Y:S05]  /*0fc0*/  @!P0 BRA `(.L_x_628) ;  /* 0x00000000001c8947 */ /* 0x000fea0003800000 */
.L_x_629:
[----:B0-----:R-:W0:Y:S02]  /*0fd0*/  LDC.64 R6, c[0x0][0x3a0] ;  /* 0x0000e800ff067b82 */ /* 0x001e240000000a00 */
.L_x_633:
[----:B0-----:R-:W-:Y:S01]  /*0fe0*/  IMAD.WIDE R8, R3, 0x2, R6 ;  /* 0x0000000203087825 */ /* 0x001fe200078e0206 */
[----:B------:R-:W-:Y:S02]  /*0ff0*/  IADD3 R5, PT, PT, R5, 0x1, RZ ;  /* 0x0000000105057810 */ /* 0x000fe40007ffe0ff */
[----:B------:R-:W-:Y:S02]  /*1000*/  IADD3 R3, PT, PT, R3, R13, RZ ;  /* 0x0000000d03037210 */ /* 0x000fe40007ffe0ff */
[----:B------:R1:W-:Y:S01]  /*1010*/  STG.E.64 desc[UR8][R8.64], RZ ;  /* 0x000000ff08007986 */ /* 0x0003e2000c101b08 */
[----:B------:R-:W-:-:S13]  /*1020*/  ISETP.NE.AND P0, PT, R5, RZ, PT ;  /* 0x000000ff0500720c */ /* 0x000fda0003f05270 */
[----:B-1----:R-:W-:Y:S05]  /*1030*/  @P0 BRA `(.L_x_633) ;  /* 0xfffffffc00e80947 */ /* 0x002fea000383ffff */
.L_x_628:
        /* <DEDUP_REMOVED lines=15> */
.L_x_635:
        /* <DEDUP_REMOVED lines=44> */
.L_x_634:
        /* <DEDUP_REMOVED lines=28> */
.L_x_636:
        /* <DEDUP_REMOVED lines=8> */
.L_x_637:
        /* <DEDUP_REMOVED lines=8> */
.L_x_638:
        /* <DEDUP_REMOVED lines=8> */
.L_x_639:
        /* <DEDUP_REMOVED lines=8> */
.L_x_640:
        /* <DEDUP_REMOVED lines=27> */
[----:B------:R-:W-:Y:S01]  /*1960*/  IADD3 R4, PT, PT, R19, R18, RZ ;  /* 0x0000001213047210 */ /* 0x000fe20007ffe0ff */
[----:B------:R-:W-:Y:S06]  /*1970*/  @!P0 BRA `(.L_x_641) ;  /* 0x00000028004c8947 */ /* 0x000fec0003800000 */
[----:B------:R-:W-:-:S04]  /*1980*/  IMAD.WIDE.U32 R2, R2, 0x100, R20 ;  /* 0x0000010002027825 */ /* 0x000fc800078e0014 */
[----:B------:R-:W-:Y:S01]  /*1990*/  HFMA2 R14, -RZ, RZ, 0, 0 ;  /* 0x00000000ff0e7431 */ /* 0x000fe200000001ff */
[----:B------:R-:W-:Y:S02]  /*19a0*/  MOV R20, R104 ;  /* 0x0000006800147202 */ /* 0x000fe40000000f00 */
[----:B------:R-:W-:Y:S02]  /*19b0*/  MOV R21, R105 ;  /* 0x0000006900157202 */ /* 0x000fe40000000f00 */
[----:B------:R-:W-:Y:S02]  /*19c0*/  IADD3 R0, P0, PT, R2, 0x2, RZ ;  /* 0x0000000202007810 */ /* 0x000fe40007f1e0ff */
[----:B------:R-:W-:Y:S02]  /*19d0*/  VIMNMX R18, PT, PT, R15, UR6, PT ;  /* 0x000000060f127c48 */ /* 0x000fe4000bfe0100 */
[----:B------:R-:W-:Y:S02]  /*19e0*/  IADD3.X R29, PT, PT, RZ, R3, RZ, P0, !PT ;  /* 0x00000003ff1d7210 */ /* 0x000fe400007fe4ff */
[----:B------:R-:W-:-:S07]  /*19f0*/  PRMT R12, RZ, 0x7610, R12 ;  /* 0x00007610ff0c7816 */ /* 0x000fce000000000c */
.L_x_644:
[----:B------:R-:W-:Y:S01]  /*1a00*/  ISETP.NE.AND P0, PT, R19, R4, PT ;  /* 0x000000041300720c */ /* 0x000fe20003f05270 */
[----:B0-----:R-:W0:Y:S01]  /*1a10*/  LDC R13, c[0x0][0x3ac] ;  /* 0x0000eb00ff0d7b82 */ /* 0x001e220000000800 */
[----:B------:R-:W-:-:S11]  /*1a20*/  MOV R3, R21 ;  /* 0x0000001500037202 */ /* 0x000fd60000000f00 */
[----:B------:R-:W-:Y:S02]  /*1a30*/  @!P0 LEA R2, R14, R1, 0x3 ;  /* 0x000000010e028211 */ /* 0x000fe400078e18ff */
[----:B------:R-:W-:-:S03]  /*1a40*/  @!P0 MOV R28, R0 ;  /* 0x00000000001c8202 */ /* 0x000fc60000000f00 */
[----:B------:R1:W2:Y:S04]  /*1a50*/  @!P0 LDL.64 R30, [R2+0x8] ;  /* 0x00000800021e8983 */ /* 0x0002a80000100a00 */
[----:B------:R-:W3:Y:S01]  /*1a60*/  @!P0 LDG.E.U16.CONSTANT R28, desc[UR8][R28.64] ;  /* 0x000000081c1c8981 */ /* 0x000ee2000c1e9500 */
[----:B-1----:R-:W-:-:S05]  /*1a70*/  MOV R2, R20 ;  /* 0x0000001400027202 */ /* 0x002fca0000000f00 */
[----:B0-----:R-:W-:Y:S01]  /*1a80*/  IMAD.WIDE R24, R13, 0x4, R2 ;  /* 0x000000040d187825 */ /* 0x001fe200078e0202 */
[----:B------:R0:W5:Y:S04]  /*1a90*/  LDG.E.128.CONSTANT R32, desc[UR8][R2.64] ;  /* 0x0000000802207981 */ /* 0x000168000c1e9d00 */
[----:B------:R0:W5:Y:S01]  /*1aa0*/  LDG.E.128.CONSTANT R20, desc[UR8][R24.64] ;  /* 0x0000000818147981 */ /* 0x000162000c1e9d00 */
[----:B------:R-:W-:Y:S02]  /*1ab0*/  ISETP.GE.AND P1, PT, R17, 0x1, PT ;  /* 0x000000011100780c */ /* 0x000fe40003f26270 */
[----:B------:R-:W-:-:S04]  /*1ac0*/  @!P0 IADD3 R26, PT, PT, R14, 0x1, RZ ;  /* 0x000000010e1a8810 */ /* 0x000fc80007ffe0ff */
[----:B------:R-:W-:Y:S02]  /*1ad0*/  @!P0 MOV R14, R26 ;  /* 0x0000001a000e8202 */ /* 0x000fe40000000f00 */
[----:B--2---:R-:W-:Y:S02]  /*1ae0*/  @!P0 PRMT R100, R30, 0x7610, R100 ;  /* 0x000076101e648816 */ /* 0x004fe40000000064 */
[----:B------:R-:W-:Y:S02]  /*1af0*/  @!P0 PRMT R98, R31, 0x7610, R98 ;  /* 0x000076101f628816 */ /* 0x000fe40000000062 */
[----:B------:R-:W-:Y:S02]  /*1b00*/  @!P0 PRMT R100, R100, 0x7610, R30 ;  /* 0x0000761064648816 */ /* 0x000fe4000000001e */
[----:B------:R-:W-:Y:S01]  /*1b10*/  @!P0 PRMT R98, R98, 0x7610, R31 ;  /* 0x0000761062628816 */ /* 0x000fe2000000001f */
[----:B------:R-:W-:Y:S01]  /*1b20*/  IMAD.WIDE R30, R13, 0x4, R24 ;  /* 0x000000040d1e7825 */ /* 0x000fe200078e0218 */
[----:B---3--:R-:W-:Y:S01]  /*1b30*/  @!P0 IADD3 R4, PT, PT, R28, R19, RZ ;  /* 0x000000131c048210 */ /* 0x008fe20007ffe0ff */
        /* <DEDUP_REMOVED lines=308> */
.L_x_642:
        /* <DEDUP_REMOVED lines=313> */
.L_x_643:
[----:B------:R-:W-:Y:S01]  /*4210*/  IADD3 R19, PT, PT, R19, 0x20, RZ ;  /* 0x0000002013137810 */ /* 0x000fe20007ffe0ff */
[----:B------:R-:W-:Y:S01]  /*4220*/  IMAD.WIDE R30, R13, 0x4, R30 ;  /* 0x000000040d1e7825 */ /* 0x000fe200078e021e */
[----:B------:R-:W-:Y:S01]  /*4230*/  IADD3 R0, P1, PT, R0, 0x80, RZ ;  /* 0x0000008000007810 */ /* 0x000fe20007f3e0ff */
[----:B------:R-:W-:Y:S01]  /*4240*/  UIADD3 UR4, UPT, UPT, UR4, 0x40, URZ ;  /* 0x0000004004047890 */ /* 0x000fe2000fffe0ff */
[----:B------:R-:W-:Y:S02]  /*4250*/  ISETP.GE.AND P0, PT, R19, R18, PT ;  /* 0x000000121300720c */ /* 0x000fe40003f06270 */
[----:B-----5:R-:W-:Y:S02]  /*4260*/  MOV R20, R30 ;  /* 0x0000001e00147202 */ /* 0x020fe40000000f00 */
[----:B------:R-:W-:Y:S02]  /*4270*/  MOV R21, R31 ;  /* 0x0000001f00157202 */ /* 0x000fe40000000f00 */
[----:B------:R-:W-:-:S07]  /*4280*/  IADD3.X R29, PT, PT, RZ, R29, RZ, P1, !PT ;  /* 0x0000001dff1d7210 */ /* 0x000fce0000ffe4ff */
[----:B------:R-:W-:Y:S05]  /*4290*/  @!P0 BRA `(.L_x_644) ;  /* 0xffffffd400d88947 */ /* 0x000fea000383ffff */
[----:B------:R-:W-:-:S07]  /*42a0*/  IMAD.WIDE R104, R13, 0x18, R2 ;  /* 0x000000180d687825 */ /* 0x000fce00078e0202 */
.L_x_641:
[----:B------:R-:W1:Y:S02]  /*42b0*/  LDCU UR5, c[0x0][0x3d8] ;  /* 0x00007b00ff0577ac */ /* 0x000e640008000800 */
[----:B-1----:R-:W-:-:S04]  /*42c0*/  VIMNMX R0, PT, PT, R15, UR5, PT ;  /* 0x000000050f007c48 */ /* 0x002fc8000bfe0100 */
[----:B------:R-:W-:-:S13]  /*42d0*/  ISETP.GT.AND P0, PT, R0, R19, PT ;  /* 0x000000130000720c */ /* 0x000fda0003f04270 */
[----:B------:R-:W-:Y:S05]  /*42e0*/  @!P0 BRA `(.L_x_645) ;  /* 0x0000002000ec8947 */ /* 0x000fea0003800000 */
[----:B------:R-:W1:Y:S01]  /*42f0*/  LDC.64 R2, c[0x0][0x3b8] ;  /* 0x0000ee00ff027b82 */ /* 0x000e620000000a00 */
[----:B------:R-:W-:Y:S02]  /*4300*/  MOV R102, R104 ;  /* 0x0000006800667202 */ /* 0x000fe40000000f00 */
[----:B------:R-:W-:Y:S01]  /*4310*/  MOV R103, R105 ;  /* 0x0000006900677202 */ /* 0x000fe20000000f00 */
[----:B-1----:R-:W-:-:S03]  /*4320*/  IMAD.WIDE.U32 R2, R19, 0x4, R2 ;  /* 0x0000000413027825 */ /* 0x002fc600078e0002 */
[----:B------:R-:W-:-:S04]  /*4330*/  IADD3 R2, P0, PT, R2, 0x2, RZ ;  /* 0x0000000202027810 */ /* 0x000fc80007f1e0ff */
[----:B------:R-:W-:-:S09]  /*4340*/  IADD3.X R3, PT, PT, RZ, R3, RZ, P0, !PT ;  /* 0x00000003ff037210 */ /* 0x000fd200007fe4ff */
.L_x_647:
[----:B------:R-:W1:Y:S01]  /*4350*/  LDC R13, c[0x0][0x3ac] ;  /* 0x0000eb00ff0d7b82 */ /* 0x000e620000000800 */
[----:B------:R-:W-:Y:S01]  /*4360*/  ISETP.NE.AND P0, PT, R19, R4, PT ;  /* 0x000000041300720c */ /* 0x000fe20003f05270 */
[----:B-----5:R2:W5:-:S12]  /*4370*/  LDG.E.128.CONSTANT R28, desc[UR8][R102.64] ;  /* 0x00000008661c7981 */ /* 0x020558000c1e9d00 */
[----:B------:R-:W-:Y:S01]  /*4380*/  @!P0 LEA R22, R14, R1, 0x3 ;  /* 0x000000010e168211 */ /* 0x000fe200078e18ff */
[----:B------:R-:W3:Y:S05]  /*4390*/  @!P0 LDG.E.U16.CONSTANT R18, desc[UR8][R2.64] ;  /* 0x0000000802128981 */ /* 0x000eea000c1e9500 */
[----:B------:R-:W4:Y:S01]  /*43a0*/  @!P0 LDL.64 R22, [R22+0x8] ;  /* 0x0000080016168983 */ /* 0x000f220000100a00 */
[----:B-1----:R-:W-:-:S05]  /*43b0*/  IMAD.WIDE R20, R13, 0x4, R102 ;  /* 0x000000040d147825 */ /* 0x002fca00078e0266 */
[----:B0-----:R0:W5:Y:S01]  /*43c0*/  LDG.E.128.CONSTANT R24, desc[UR8][R20.64] ;  /* 0x0000000814187981 */ /* 0x001162000c1e9d00 */
[----:B------:R-:W-:Y:S02]  /*43d0*/  ISETP.GE.AND P1, PT, R17, 0x1, PT ;  /* 0x000000011100780c */ /* 0x000fe40003f26270 */
[----:B------:R-:W-:Y:S02]  /*43e0*/  @!P0 IADD3 R32, PT, PT, R14, 0x1, RZ ;  /* 0x000000010e208810 */ /* 0x000fe40007ffe0ff */
[----:B------:R-:W-:Y:S02]  /*43f0*/  MOV R104, R102 ;  /* 0x0000006600687202 */ /* 0x000fe40000000f00 */
[----:B------:R-:W-:Y:S01]  /*4400*/  MOV R105, R103 ;  /* 0x0000006700697202 */ /* 0x000fe20000000f00 */
[----:B--2---:R-:W-:Y:S01]  /*4410*/  IMAD.WIDE R102, R13, 0x4, R20 ;  /* 0x000000040d667825 */ /* 0x004fe200078e0214 */
[----:B------:R-:W-:Y:S02]  /*4420*/  @!P0 MOV R14, R32 ;  /* 0x00000020000e8202 */ /* 0x000fe40000000f00 */
[----:B---3--:R-:W-:-:S02]  /*4430*/  @!P0 IADD3 R4, PT, PT, R18, R19, RZ ;  /* 0x0000001312048210 */ /* 0x008fc40007ffe0ff */
[----:B----4-:R-:W-:Y:S02]  /*4440*/  @!P0 PRMT R100, R22, 0x7610, R100 ;  /* 0x0000761016648816 */ /* 0x010fe40000000064 */
        /* <DEDUP_REMOVED lines=541> */
.L_x_646:
        /* <DEDUP_REMOVED lines=8> */
.L_x_645:
[----:B------:R-:W1:Y:S02]  /*66a0*/  LDCU UR5, c[0x0][0x3dc] ;  /* 0x00007b80ff0577ac */ /* 0x000e640008000800 */
[----:B-1----:R-:W-:-:S04]  /*66b0*/  VIMNMX R0, PT, PT, R15, UR5, PT ;  /* 0x000000050f007c48 */ /* 0x002fc8000bfe0100 */
[----:B------:R-:W-:-:S13]  /*66c0*/  ISETP.GT.AND P0, PT, R0, R19, PT ;  /* 0x000000130000720c */ /* 0x000fda0003f04270 */
[----:B------:R-:W-:Y:S05]  /*66d0*/  @!P0 BRA `(.L_x_648) ;  /* 0x0000001000c48947 */ /* 0x000fea0003800000 */
[----:B------:R-:W1:Y:S01]  /*66e0*/  LDC.64 R2, c[0x0][0x3b8] ;  /* 0x0000ee00ff027b82 */ /* 0x000e620000000a00 */
[----:B------:R-:W-:Y:S01]  /*66f0*/  UIADD3 UR4, UPT, UPT, UR4, 0x100, URZ ;  /* 0x0000010004047890 */ /* 0x000fe2000fffe0ff */
[----:B-1----:R-:W-:-:S03]  /*6700*/  IMAD.WIDE.U32 R2, R19, 0x4, R2 ;  /* 0x0000000413027825 */ /* 0x002fc600078e0002 */
[----:B------:R-:W-:-:S04]  /*6710*/  IADD3 R2, P0, PT, R2, 0x2, RZ ;  /* 0x0000000202027810 */ /* 0x000fc80007f1e0ff */
[----:B------:R-:W-:-:S09]  /*6720*/  IADD3.X R3, PT, PT, RZ, R3, RZ, P0, !PT ;  /* 0x00000003ff037210 */ /* 0x000fd200007fe4ff */
.L_x_650:
[----:B------:R-:W-:-:S13]  /*6730*/  ISETP.NE.AND P0, PT, R19, R4, PT ;  /* 0x000000041300720c */ /* 0x000fda0003f05270 */
[C---:B------:R-:W-:Y:S01]  /*6740*/  @!P0 LEA R20, R14.reuse, R1, 0x3 ;  /* 0x000000010e148211 */ /* 0x040fe200078e18ff */
        /* <DEDUP_REMOVED lines=24> */
[----:B0----5:R-:W-:-:S02]  /*68d0*/  LOP3.LUT R24, R21, 0x300030, RZ, 0xc0, !PT ;  /* 0x0030003015187812 */ /* 0x021fc400078ec0ff */
        /* <DEDUP_REMOVED lines=106> */
[-C--:B------:R-:W-:Y:S02]  /*6f80*/  HFMA2 R57, R50, R23.reuse, R57 ;  /* 0x0000001732397231 */ /* 0x080fe40000000039 */
[----:B------:R-:W-:Y:S02]  /*6f90*/  HADD2 R45, R44, -1026, -1026 ;  /* 0xe402e4022c2d7430 */ /* 0x000fe40000000000 */
[----:B------:R-:W-:-:S02]  /*6fa0*/  HFMA2 R59, R52, R23, R59 ;  /* 0x00000017343b7231 */ /* 0x000fc4000000003b */
[----:B------:R-:W-:Y:S02]  /*6fb0*/  HADD2 R55, R20, -1026, -1026 ;  /* 0xe402e40214377430 */ /* 0x000fe40000000000 */
        /* <DEDUP_REMOVED lines=155> */
.L_x_649:
[----:B------:R-:W1:Y:S01]  /*7970*/  LDC R13, c[0x0][0x3ac] ;  /* 0x0000eb00ff0d7b82 */ /* 0x000e620000000800 */
[----:B------:R-:W-:Y:S01]  /*7980*/  IADD3 R19, PT, PT, R19, 0x10, RZ ;  /* 0x0000001013137810 */ /* 0x000fe20007ffe0ff */
[----:B------:R-:W-:Y:S01]  /*7990*/  UIADD3 UR4, UPT, UPT, UR4, 0x20, URZ ;  /* 0x0000002004047890 */ /* 0x000fe2000fffe0ff */
[----:B------:R-:W-:Y:S02]  /*79a0*/  IADD3 R2, P1, PT, R2, 0x40, RZ ;  /* 0x0000004002027810 */ /* 0x000fe40007f3e0ff */
[----:B------:R-:W-:Y:S02]  /*79b0*/  ISETP.GE.AND P0, PT, R19, R0, PT ;  /* 0x000000001300720c */ /* 0x000fe40003f06270 */
[----:B------:R-:W-:Y:S01]  /*79c0*/  IADD3.X R3, PT, PT, RZ, R3, RZ, P1, !PT ;  /* 0x00000003ff037210 */ /* 0x000fe20000ffe4ff */
[----:B-1----:R-:W-:-:S10]  /*79d0*/  IMAD.WIDE R104, R13, 0x4, R104 ;  /* 0x000000040d687825 */ /* 0x002fd400078e0268 */
[----:B------:R-:W-:Y:S05]  /*79e0*/  @!P0 BRA `(.L_x_650) ;  /* 0xffffffec00508947 */ /* 0x000fea000383ffff */
.L_x_648:
[----:B------:R-:W-:-:S13]  /*79f0*/  ISETP.GT.AND P0, PT, R17, RZ, PT ;  /* 0x000000ff1100720c */ /* 0x000fda0003f04270 */
[----:B------:R-:W-:Y:S05]  /*7a00*/  @!P0 EXIT ;  /* 0x000000000000894d */ /* 0x000fea0003800000 */
[----:B------:R-:W1:Y:S01]  /*7a10*/  LDC.64 R14, c[0x0][0x3a0] ;  /* 0x0000e800ff0e7b82 */ /* 0x000e620000000a00 */
[----:B------:R-:W-:-:S04]  /*7a20*/  IMAD R3, R13, UR7, R16 ;  /* 0x000000070d037c24 */ /* 0x000fc8000f8e0210 */
[----:B-1----:R-:W-:-:S05]  /*7a30*/  IMAD.WIDE R14, R3, 0x2, R14 ;  /* 0x00000002030e7825 */ /* 0x002fca00078e020e */
[----:B------:R1:W-:Y:S01]  /*7a40*/  ATOM.E.ADD.F16x2.RN.STRONG.GPU P0, RZ, desc[UR8][R14.64], R12 ;  /* 0x8000000c0eff79a2 */ /* 0x0003e2000c10e108 */
[----:B------:R-:W-:Y:S04]  /*7a50*/  BSSY.RECONVERGENT B0, `(.L_x_651) ;  /* 0x000000e000007945 */ /* 0x000fe80003800200 */
[----:B-1----:R-:W-:Y:S05]  /*7a60*/  @P0 BRA `(.L_x_652) ;  /* 0x0000000000300947 */ /* 0x002fea0003800000 */
[----:B------:R-:W1:Y:S02]  /*7a70*/  QSPC.E.S P0, RZ, [R14] ;  /* 0x000000000eff73aa */ /* 0x000e640000000500 */
[----:B-1----:R-:W-:Y:S05]  /*7a80*/  @!P0 BRA `(.L_x_653) ;  /* 0x00000000001c8947 */ /* 0x002fea0003800000 */
[----:B------:R-:W-:-:S04]  /*7a90*/  MOV R2, R14 ;  /* 0x0000000e00027202 */ /* 0x000fc80000000f00 */
[----:B------:R-:W-:-:S07]  /*7aa0*/  MOV R0, R2 ;  /* 0x0000000200007202 */ /* 0x000fce0000000f00 */
.L_x_654:
[----:B------:R-:W1:Y:S02]  /*7ab0*/  LDS R2, [R0] ;  /* 0x0000000000027984 */ /* 0x000e640000000800 */
[----:B-1----:R-:W-:-:S05]  /*7ac0*/  HADD2 R3, R2, R12 ;  /* 0x0000000c02037230 */ /* 0x002fca0000000000 */
[----:B------:R-:W1:Y:S02]  /*7ad0*/  ATOMS.CAST.SPIN P0, [R0], R2, R3 ;  /* 0x000000020000758d */ /* 0x000e640001800003 */
[----:B-1----:R-:W-:Y:S05]  /*7ae0*/  @!P0 BRA `(.L_x_654) ;  /* 0xfffffffc00f08947 */ /* 0x002fea000383ffff */
[----:B------:R-:W-:Y:S05]  /*7af0*/  BRA `(.L_x_652) ;  /* 0x00000000000c7947 */ /* 0x000fea0003800000 */
.L_x_653:
[----:B------:R-:W2:Y:S02]  /*7b00*/  LD.E R0, desc[UR8][R14.64] ;  /* 0x000000080e007980 */ /* 0x000ea4000c101900 */
[----:B--2---:R-:W-:-:S05]  /*7b10*/  IADD3 R3, PT, PT, R12, R0, RZ ;  /* 0x000000000c037210 */ /* 0x004fca0007ffe0ff */
[----:B------:R1:W-:Y:S02]  /*7b20*/  ST.E desc[UR8][R14.64], R3 ;  /* 0x000000030e007985 */ /* 0x0003e4000c101908 */
.L_x_652:
[----:B------:R-:W-:Y:S05]  /*7b30*/  BSYNC.RECONVERGENT B0 ;  /* 0x0000000000007941 */ /* 0x000fea0003800200 */
.L_x_651:
[----:B------:R2:W-:Y:S01]  /*7b40*/  ATOM.E.ADD.F16x2.RN.STRONG.GPU P0, RZ, desc[UR8][R14.64+0x4], R11 ;  /* 0x8000040b0eff79a2 */ /* 0x0005e2000c10e108 */
[----:B------:R-:W-:Y:S04]  /*7b50*/  BSSY.RECONVERGENT B0, `(.L_x_655) ;  /* 0x000000e000007945 */ /* 0x000fe80003800200 */
[----:B--2---:R-:W-:Y:S05]  /*7b60*/  @P0 BRA `(.L_x_656) ;  /* 0x0000000000300947 */ /* 0x004fea0003800000 */
[----:B------:R-:W2:Y:S02]  /*7b70*/  QSPC.E.S P0, RZ, [R14+0x4] ;  /* 0x000004000eff73aa */ /* 0x000ea40000000500 */
[----:B--2---:R-:W-:Y:S05]  /*7b80*/  @!P0 BRA `(.L_x_657) ;  /* 0x00000000001c8947 */ /* 0x004fea0003800000 */
[----:B------:R-:W-:-:S04]  /*7b90*/  MOV R2, R14 ;  /* 0x0000000e00027202 */ /* 0x000fc80000000f00 */
[----:B------:R-:W-:-:S07]  /*7ba0*/  MOV R0, R2 ;  /* 0x0000000200007202 */ /* 0x000fce0000000f00 */
.L_x_658:
[----:B------:R-:W1:Y:S02]  /*7bb0*/  LDS R2, [R0+0x4] ;  /* 0x0000040000027984 */ /* 0x000e640000000800 */
[----:B-1----:R-:W-:-:S05]  /*7bc0*/  HFMA2 R3, R2, 1, 1, R11 ;  /* 0x3c003c0002037831 */ /* 0x002fca000000000b */
[----:B------:R-:W1:Y:S02]  /*7bd0*/  ATOMS.CAST.SPIN P0, [R0+0x4], R2, R3 ;  /* 0x000004020000758d */ /* 0x000e640001800003 */
[----:B-1----:R-:W-:Y:S05]  /*7be0*/  @!P0 BRA `(.L_x_658) ;  /* 0xfffffffc00f08947 */ /* 0x002fea000383ffff */
[----:B------:R-:W-:Y:S05]  /*7bf0*/  BRA `(.L_x_656) ;  /* 0x00000000000c7947 */ /* 0x000fea0003800000 */
.L_x_657:
[----:B------:R-:W1:Y:S02]  /*7c00*/  LD.E R0, desc[UR8][R14.64+0x4] ;  /* 0x000004080e007980 */ /* 0x000e64000c101900 */
[----:B-1----:R-:W-:-:S05]  /*7c10*/  IADD3 R3, PT, PT, R11, R0, RZ ;  /* 0x000000000b037210 */ /* 0x002fca0007ffe0ff */
[----:B------:R2:W-:Y:S02]  /*7c20*/  ST.E desc[UR8][R14.64+0x4], R3 ;  /* 0x000004030e007985 */ /* 0x0005e4000c101908 */
.L_x_656:
[----:B------:R-:W-:Y:S05]  /*7c30*/  BSYNC.RECONVERGENT B0 ;  /* 0x0000000000007941 */ /* 0x000fea0003800200 */
.L_x_655:
[----:B------:R-:W-:-:S13]  /*7c40*/  ISETP.NE.AND P0, PT, R17, 0x1, PT ;  /* 0x000000011100780c */ /* 0x000fda0003f05270 */
        /* <DEDUP_REMOVED lines=9> */
.L_x_662:
[----:B------:R-:W1:Y:S02]  /*7ce0*/  LDS R2, [R0] ;  /* 0x0000000000027984 */ /* 0x000e640000000800 */
[----:B-1----:R-:W-:-:S05]  /*7cf0*/  HADD2 R3, R2, R10 ;  /* 0x0000000a02037230 */ /* 0x002fca0000000000 */
[----:B------:R-:W1:Y:S02]  /*7d00*/  ATOMS.CAST.SPIN P0, [R0], R2, R3 ;  /* 0x000000020000758d */ /* 0x000e640001800003 */
[----:B-1----:R-:W-:Y:S05]  /*7d10*/  @!P0 BRA `(.L_x_662) ;  /* 0xfffffffc00f08947 */ /* 0x002fea000383ffff */
[----:B------:R-:W-:Y:S05]  /*7d20*/  BRA `(.L_x_660) ;  /* 0x00000000000c7947 */ /* 0x000fea0003800000 */
.L_x_661:
[----:B------:R-:W2:Y:S02]  /*7d30*/  LD.E R0, desc[UR8][R14.64] ;  /* 0x000000080e007980 */ /* 0x000ea4000c101900 */
[----:B--2---:R-:W-:-:S05]  /*7d40*/  IADD3 R3, PT, PT, R10, R0, RZ ;  /* 0x000000000a037210 */ /* 0x004fca0007ffe0ff */
[----:B------:R1:W-:Y:S02]  /*7d50*/  ST.E desc[UR8][R14.64], R3 ;  /* 0x000000030e007985 */ /* 0x0003e4000c101908 */
.L_x_660:
[----:B------:R-:W-:Y:S05]  /*7d60*/  BSYNC.RECONVERGENT B0 ;  /* 0x0000000000007941 */ /* 0x000fea0003800200 */
.L_x_659:
[----:B------:R2:W-:Y:S01]  /*7d70*/  ATOM.E.ADD.F16x2.RN.STRONG.GPU P0, RZ, desc[UR8][R14.64+0x4], R9 ;  /* 0x800004090eff79a2 */ /* 0x0005e2000c10e108 */
[----:B------:R-:W-:Y:S04]  /*7d80*/  BSSY.RECONVERGENT B0, `(.L_x_663) ;  /* 0x000000e000007945 */ /* 0x000fe80003800200 */
[----:B--2---:R-:W-:Y:S05]  /*7d90*/  @P0 BRA `(.L_x_664) ;  /* 0x0000000000300947 */ /* 0x004fea0003800000 */
[----:B------:R-:W2:Y:S02]  /*7da0*/  QSPC.E.S P0, RZ, [R14+0x4] ;  /* 0x000004000eff73aa */ /* 0x000ea40000000500 */
[----:B--2---:R-:W-:Y:S05]  /*7db0*/  @!P0 BRA `(.L_x_665) ;  /* 0x00000000001c8947 */ /* 0x004fea0003800000 */
[----:B------:R-:W-:-:S04]  /*7dc0*/  MOV R2, R14 ;  /* 0x0000000e00027202 */ /* 0x000fc80000000f00 */
[----:B------:R-:W-:-:S07]  /*7dd0*/  MOV R0, R2 ;  /* 0x0000000200007202 */ /* 0x000fce0000000f00 */
.L_x_666:
[----:B------:R-:W1:Y:S02]  /*7de0*/  LDS R2, [R0+0x4] ;  /* 0x0000040000027984 */ /* 0x000e640000000800 */
[----:B-1----:R-:W-:-:S05]  /*7df0*/  HFMA2 R3, R2, 1, 1, R9 ;  /* 0x3c003c0002037831 */ /* 0x002fca0000000009 */
[----:B------:R-:W1:Y:S02]  /*7e00*/  ATOMS.CAST.SPIN P0, [R0+0x4], R2, R3 ;  /* 0x000004020000758d */ /* 0x000e640001800003 */
[----:B-1----:R-:W-:Y:S05]  /*7e10*/  @!P0 BRA `(.L_x_666) ;  /* 0xfffffffc00f08947 */ /* 0x002fea000383ffff */
[----:B------:R-:W-:Y:S05]  /*7e20*/  BRA `(.L_x_664) ;  /* 0x00000000000c7947 */ /* 0x000fea0003800000 */
.L_x_665:
[----:B------:R-:W1:Y:S02]  /*7e30*/  LD.E R0, desc[UR8][R14.64+0x4] ;  /* 0x000004080e007980 */ /* 0x000e64000c101900 */
[----:B-1----:R-:W-:-:S05]  /*7e40*/  IADD3 R3, PT, PT, R9, R0, RZ ;  /* 0x0000000009037210 */ /* 0x002fca0007ffe0ff */
[----:B------:R2:W-:Y:S02]  /*7e50*/  ST.E desc[UR8][R14.64+0x4], R3 ;  /* 0x000004030e007985 */ /* 0x0005e4000c101908 */
.L_x_664:
[----:B------:R-:W-:Y:S05]  /*7e60*/  BSYNC.RECONVERGENT B0 ;  /* 0x0000000000007941 */ /* 0x000fea0003800200 */
.L_x_663:
        /* <DEDUP_REMOVED lines=10> */
.L_x_670:
[----:B------:R-:W1:Y:S02]  /*7f10*/  LDS R2, [R0] ;  /* 0x0000000000027984 */ /* 0x000e640000000800 */
[----:B-1----:R-:W-:-:S05]  /*7f20*/  HADD2 R3, R2, R8 ;  /* 0x0000000802037230 */ /* 0x002fca0000000000 */
[----:B------:R-:W1:Y:S02]  /*7f30*/  ATOMS.CAST.SPIN P0, [R0], R2, R3 ;  /* 0x000000020000758d */ /* 0x000e640001800003 */
[----:B-1----:R-:W-:Y:S05]  /*7f40*/  @!P0 BRA `(.L_x_670) ;  /* 0xfffffffc00f08947 */ /* 0x002fea000383ffff */
[----:B------:R-:W-:Y:S05]  /*7f50*/  BRA `(.L_x_668) ;  /* 0x00000000000c7947 */ /* 0x000fea0003800000 */
.L_x_669:
[----:B------:R-:W2:Y:S02]  /*7f60*/  LD.E R0, desc[UR8][R14.64] ;  /* 0x000000080e007980 */ /* 0x000ea4000c101900 */
[----:B--2---:R-:W-:-:S05]  /*7f70*/  IADD3 R3, PT, PT, R8, R0, RZ ;  /* 0x0000000008037210 */ /* 0x004fca0007ffe0ff */
[----:B------:R1:W-:Y:S02]  /*7f80*/  ST.E desc[UR8][R14.64], R3 ;  /* 0x000000030e007985 */ /* 0x0003e4000c101908 */
.L_x_668:
[----:B------:R-:W-:Y:S05]  /*7f90*/  BSYNC.RECONVERGENT B0 ;  /* 0x0000000000007941 */ /* 0x000fea0003800200 */
.L_x_667:
[----:B------:R2:W-:Y:S01]  /*7fa0*/  ATOM.E.ADD.F16x2.RN.STRONG.GPU P0, RZ, desc[UR8][R14.64+0x4], R7 ;  /* 0x800004070eff79a2 */ /* 0x0005e2000c10e108 */
[----:B------:R-:W-:Y:S04]  /*7fb0*/  BSSY.RECONVERGENT B0, `(.L_x_671) ;  /* 0x000000e000007945 */ /* 0x000fe80003800200 */
[----:B--2---:R-:W-:Y:S05]  /*7fc0*/  @P0 BRA `(.L_x_672) ;  /* 0x0000000000300947 */ /* 0x004fea0003800000 */
[----:B------:R-:W2:Y:S02]  /*7fd0*/  QSPC.E.S P0, RZ, [R14+0x4] ;  /* 0x000004000eff73aa */ /* 0x000ea40000000500 */
[----:B--2---:R-:W-:Y:S05]  /*7fe0*/  @!P0 BRA `(.L_x_673) ;  /* 0x00000000001c8947 */ /* 0x004fea0003800000 */
[----:B------:R-:W-:-:S04]  /*7ff0*/  MOV R2, R14 ;  /* 0x0000000e00027202 */ /* 0x000fc80000000f00 */
[----:B------:R-:W-:-:S07]  /*8000*/  MOV R0, R2 ;  /* 0x0000000200007202 */ /* 0x000fce0000000f00 */
.L_x_674:
[----:B------:R-:W1:Y:S02]  /*8010*/  LDS R2, [R0+0x4] ;  /* 0x0000040000027984 */ /* 0x000e640000000800 */
[----:B-1----:R-:W-:-:S05]  /*8020*/  HFMA2 R3, R2, 1, 1, R7 ;  /* 0x3c003c0002037831 */ /* 0x002fca0000000007 */
[----:B------:R-:W1:Y:S02]  /*8030*/  ATOMS.CAST.SPIN P0, [R0+0x4], R2, R3 ;  /* 0x000004020000758d */ /* 0x000e640001800003 */
[----:B-1----:R-:W-:Y:S05]  /*8040*/  @!P0 BRA `(.L_x_674) ;  /* 0xfffffffc00f08947 */ /* 0x002fea000383ffff */
[----:B------:R-:W-:Y:S05]  /*8050*/  BRA `(.L_x_672) ;  /* 0x00000000000c7947 */ /* 0x000fea0003800000 */
.L_x_673:
[----:B------:R-:W1:Y:S02]  /*8060*/  LD.E R0, desc[UR8][R14.64+0x4] ;  /* 0x000004080e007980 */ /* 0x000e64000c101900 */
[----:B-1----:R-:W-:-:S05]  /*8070*/  IADD3 R3, PT, PT, R7, R0, RZ ;  /* 0x0000000007037210 */ /* 0x002fca0007ffe0ff */
[----:B------:R2:W-:Y:S02]  /*8080*/  ST.E desc[UR8][R14.64+0x4], R3 ;  /* 0x000004030e007985 */ /* 0x0005e4000c101908 */
.L_x_672:
[----:B------:R-:W-:Y:S05]  /*8090*/  BSYNC.RECONVERGENT B0 ;  /* 0x0000000000007941 */ /* 0x000fea0003800200 */
.L_x_671:
        /* <DEDUP_REMOVED lines=10> */
.L_x_678:
[----:B------:R-:W1:Y:S02]  /*8140*/  LDS R2, [R0] ;  /* 0x0000000000027984 */ /* 0x000e640000000800 */
[----:B-1----:R-:W-:-:S05]  /*8150*/  HADD2 R3, R2, R6 ;  /* 0x0000000602037230 */ /* 0x002fca0000000000 */
[----:B------:R-:W1:Y:S02]  /*8160*/  ATOMS.CAST.SPIN P0, [R0], R2, R3 ;  /* 0x000000020000758d */ /* 0x000e640001800003 */
[----:B-1----:R-:W-:Y:S05]  /*8170*/  @!P0 BRA `(.L_x_678) ;  /* 0xfffffffc00f08947 */ /* 0x002fea000383ffff */
[----:B------:R-:W-:Y:S05]  /*8180*/  BRA `(.L_x_676) ;  /* 0x00000000000c7947 */ /* 0x000fea0003800000 */
.L_x_677:
[----:B------:R-:W2:Y:S02]  /*8190*/  LD.E R0, desc[UR8][R14.64] ;  /* 0x000000080e007980 */ /* 0x000ea4000c101900 */
[----:B--2---:R-:W-:-:S05]  /*81a0*/  IADD3 R3, PT, PT, R6, R0, RZ ;  /* 0x0000000006037210 */ /* 0x004fca0007ffe0ff */
[----:B------:R1:W-:Y:S02]  /*81b0*/  ST.E desc[UR8][R14.64], R3 ;  /* 0x000000030e007985 */ /* 0x0003e4000c101908 */
.L_x_676:
[----:B------:R-:W-:Y:S05]  /*81c0*/  BSYNC.RECONVERGENT B0 ;  /* 0x0000000000007941 */ /* 0x000fea0003800200 */
.L_x_675:
[----:B------:R2:W-:Y:S02]  /*81d0*/  ATOM.E.ADD.F16x2.RN.STRONG.GPU P0, RZ, desc[UR8][R14.64+0x4], R5 ;  /* 0x800004050eff79a2 */ /* 0x0005e4000c10e108 */
[----:B--2---:R-:W-:Y:S05]  /*81e0*/  @P0 EXIT ;  /* 0x000000000000094d */ /* 0x004fea0003800000 */
[----:B------:R-:W2:Y:S02]  /*81f0*/  QSPC.E.S P0, RZ, [R14+0x4] ;  /* 0x000004000eff73aa */ /* 0x000ea40000000500 */
[----:B--2---:R-:W-:Y:S05]  /*8200*/  @!P0 BRA `(.L_x_679) ;  /* 0x00000000001c8947 */ /* 0x004fea0003800000 */
[----:B------:R-:W-:-:S04]  /*8210*/  MOV R2, R14 ;  /* 0x0000000e00027202 */ /* 0x000fc80000000f00 */
[----:B------:R-:W-:-:S07]  /*8220*/  MOV R0, R2 ;  /* 0x0000000200007202 */ /* 0x000fce0000000f00 */
.L_x_680:
[----:B------:R-:W1:Y:S02]  /*8230*/  LDS R2, [R0+0x4] ;  /* 0x0000040000027984 */ /* 0x000e640000000800 */
[----:B-1----:R-:W-:-:S05]  /*8240*/  HFMA2 R3, R2, 1, 1, R5 ;  /* 0x3c003c0002037831 */ /* 0x002fca0000000005 */
[----:B------:R-:W1:Y:S02]  /*8250*/  ATOMS.CAST.SPIN P0, [R0+0x4], R2, R3 ;  /* 0x000004020000758d */ /* 0x000e640001800003 */
[----:B-1----:R-:W-:Y:S05]  /*8260*/  @!P0 BRA `(.L_x_680) ;  /* 0xfffffffc00f08947 */ /* 0x002fea000383ffff */
[----:B------:R-:W-:Y:S05]  /*8270*/  EXIT ;  /* 0x000000000000794d */ /* 0x000fea0003800000 */
.L_x_679:
[----:B------:R-:W1:Y:S02]  /*8280*/  LD.E R0, desc[UR8][R14.64+0x4] ;  /* 0x000004080e007980 */ /* 0x000e64000c101900 */
[----:B-1----:R-:W-:-:S05]  /*8290*/  IADD3 R3, PT, PT, R5, R0, RZ ;  /* 0x0000000005037210 */ /* 0x002fca0007ffe0ff */
[----:B------:R-:W-:Y:S01]  /*82a0*/  ST.E desc[UR8][R14.64+0x4], R3 ;  /* 0x000004030e007985 */ /* 0x000fe2000c101908 */
[----:B------:R-:W-:Y:S05]  /*82b0*/  EXIT ;  /* 0x000000000000794d */ /* 0x000fea0003800000 */
.L_x_681:
        /* <DEDUP_REMOVED lines=12> */
.L_x_4479:


//--------------------- .text._Z23gemm_half_q_half_kernelILi4ELi128ELb0ELb0ELi64EEvPK6__halfPKjS4_S2_PS0_iiiiPKtS7_iiiiiibS2_i --------------------------
	.section	.text._Z23gemm_half_q_half_kernelILi4ELi128ELb0ELb0ELi64EEvPK6__halfPKjS4_S2_PS0_iiiiPKtS7_iiiiiibS2_i,"ax",@progbits
	.align	128
        .global         _Z23gemm_half_q_half_kernelILi4ELi128ELb0ELb0ELi64EEvPK6__halfPKjS4_S2_PS0_iiiiPKtS7_iiiiiibS2_i
        .type           _Z23gemm_half_q_half_kernelILi4ELi128ELb0ELb0ELi64EEvPK6__halfPKjS4_S2_PS0_iiiiPKtS7_iiiiiibS2_i,@function
        .size           _Z23gemm_half_q_half_kernelILi4ELi128ELb0ELb0ELi64EEvPK6__halfPKjS4_S2_PS0_iiiiPKtS7_iiiiiibS2_i,(.L_x_4480 - _Z23gemm_half_q_half_kernelILi4ELi128ELb0ELb0ELi64EEvPK6__halfPKjS4_S2_PS0_iiiiPKtS7_iiiiiibS2_i)
        .other          _Z23gemm_half_q_half_kernelILi4ELi128ELb0ELb0ELi64EEvPK6__halfPKjS4_S2_PS0_iiiiPKtS7_iiiiiibS2_i,@"STO_CUDA_ENTRY STV_DEFAULT"
_Z23gemm_half_q_half_kernelILi4ELi128ELb0ELb0ELi64EEvPK6__halfPKjS4_S2_PS0_iiiiPKtS7_iiiiiibS2_i:
.text._Z23gemm_half_q_half_kernelILi4ELi128ELb0ELb0ELi64EEvPK6__halfPKjS4_S2_PS0_iiiiPKtS7_iiiiiibS2_i:
[----:B------:R-:W0:Y:S08]  /*0000*/  LDC R1, c[0x0][0x37c] ;  /* 0x0000df00ff017b82 */ /* 0x000e300000000800 */
[----:B------:R-:W1:Y:S01]  /*0010*/  S2UR UR23, SR_CTAID.Z ;  /* 0x00000000001779c3 */ /* 0x000e620000002700 */
[----:B------:R-:W2:Y:S01]  /*0020*/  S2R R0, SR_TID.X ;  /* 0x0000000000007919 */ /* 0x000ea20000002100 */
[----:B------:R-:W3:Y:S01]  /*0030*/  LDCU UR14, c[0x0][0x3a8] ;  /* 0x00007500ff0e77ac */ /* 0x000ee20008000800 */
[----:B0-----:R-:W-:Y:S01]  /*0040*/  IADD3 R1, PT, PT, R1, -0x10, RZ ;  /* 0xfffffff001017810 */ /* 0x001fe20007ffe0ff */
[----:B------:R-:W-:Y:S01]  /*0050*/  BSSY.RECONVERGENT B0, `(.L_x_682) ;  /* 0x00000c9000007945 */ /* 0x000fe20003800200 */
[----:B------:R-:W0:Y:S02]  /*0060*/  LDCU.64 UR20, c[0x0][0x358] ;  /* 0x00006b00ff1477ac */ /* 0x000e240008000a00 */
[----:B------:R-:W-:Y:S01]  /*0070*/  R2UR UR26, R1 ;  /* 0x00000000011a72ca */ /* 0x000fe200000e0000 */
[----:B------:R-:W4:Y:S08]  /*0080*/  S2UR UR8, SR_CTAID.Y ;  /* 0x00000000000879c3 */ /* 0x000f300000002600 */
[----:B------:R-:W5:Y:S01]  /*0090*/  LDC R3, c[0x0][0x3b0] ;  /* 0x0000ec00ff037b82 */ /* 0x000f620000000800 */
[----:B-1----:R-:W-:-:S07]  /*00a0*/  USHF.L.U32 UR9, UR23, 0x6, URZ ;  /* 0x0000000617097899 */ /* 0x002fce00080006ff */
[----:B------:R-:W1:Y:S01]  /*00b0*/  S2UR UR4, SR_CTAID.X ;  /* 0x00000000000479c3 */ /* 0x000e620000002500 */
[----:B------:R-:W-:Y:S01]  /*00c0*/  MOV R2, UR9 ;  /* 0x0000000900027c02 */ /* 0x000fe20008000f00 */
[----:B----4-:R-:W-:Y:S01]  /*00d0*/  USHF.L.U32 UR24, UR8, 0x2, URZ ;  /* 0x0000000208187899 */ /* 0x010fe200080006ff */
[----:B--2---:R-:W-:-:S03]  /*00e0*/  IADD3 R12, PT, PT, R0, UR9, RZ ;  /* 0x00000009000c7c10 */ /* 0x004fc6000fffe0ff */
[----:B---3--:R-:W-:Y:S01]  /*00f0*/  UIADD3 UR14, UPT, UPT, -UR24, UR14, URZ ;  /* 0x0000000e180e7290 */ /* 0x008fe2000fffe1ff */
[----:B-----5:R-:W-:-:S03]  /*0100*/  VIADDMNMX R2, R2, 0x40, R3, PT ;  /* 0x0000004002027846 */ /* 0x020fc60003800103 */
[----:B------:R-:W-:Y:S01]  /*0110*/  UISETP.GE.AND UP0, UPT, UR14, 0x1, UPT ;  /* 0x000000010e00788c */ /* 0x000fe2000bf06270 */
[----:B------:R-:W-:-:S05]  /*0120*/  R2UR UR25, R2 ;  /* 0x00000000021972ca */ /* 0x000fca00000e0000 */
[----:B------:R-:W-:Y:S01]  /*0130*/  PLOP3.LUT P0, PT, PT, PT, UP0, 0x80, 0x8 ;  /* 0x000000000008781c */ /* 0x000fe20003f0f008 */
[----:B------:R-:W-:Y:S02]  /*0140*/  UISETP.LT.AND UP0, UPT, UR14, 0x4, UPT ;  /* 0x000000040e00788c */ /* 0x000fe4000bf01270 */
[----:B-1----:R-:W-:Y:S02]  /*0150*/  USHF.L.U32 UR4, UR4, 0x8, URZ ;  /* 0x0000000804047899 */ /* 0x002fe400080006ff */
[----:B------:R-:W-:-:S04]  /*0160*/  USEL UR5, UR14, 0x4, UP0 ;  /* 0x000000040e057887 */ /* 0x000fc80008000000 */
[----:B------:R-:W-:Y:S02]  /*0170*/  LEA R2, R0, UR4, 0x2 ;  /* 0x0000000400027c11 */ /* 0x000fe4000f8e10ff */
[----:B------:R-:W-:-:S13]  /*0180*/  ISETP.GE.OR P0, PT, R12, UR25, !P0 ;  /* 0x000000190c007c0c */ /* 0x000fda000c706670 */
        /* <DEDUP_REMOVED lines=32> */
.L_x_687:
[C---:B------:R-:W-:Y:S02]  /*0390*/  IADD3 R6, PT, PT, R13.reuse, R3, RZ ;  /* 0x000000030d067210 */ /* 0x040fe40007ffe0ff */
[----:B------:R-:W-:Y:S02]  /*03a0*/  IADD3 R5, P1, PT, R12, R13, RZ ;  /* 0x0000000d0c057210 */ /* 0x000fe40007f3e0ff */
[----:B------:R-:W-:Y:S02]  /*03b0*/  IADD3 R7, PT, PT, R6, R3, RZ ;  /* 0x0000000306077210 */ /* 0x000fe40007ffe0ff */
[----:B------:R-:W-:Y:S02]  /*03c0*/  LEA.HI.X.SX32 R8, R13, RZ, 0x1, P1 ;  /* 0x000000ff0d087211 */ /* 0x000fe400008f0eff */
[----:B------:R-:W-:Y:S02]  /*03d0*/  LEA R4, P1, R5, UR10, 0x1 ;  /* 0x0000000a05047c11 */ /* 0x000fe4000f8208ff */
[----:B------:R-:W-:-:S02]  /*03e0*/  IADD3 R10, P2, PT, R12, R6, RZ ;  /* 0x000000060c0a7210 */ /* 0x000fc40007f5e0ff */
[----:B------:R-:W-:Y:S02]  /*03f0*/  IADD3 R13, PT, PT, R7, R3, RZ ;  /* 0x00000003070d7210 */ /* 0x000fe40007ffe0ff */
[----:B------:R-:W-:Y:S02]  /*0400*/  LEA.HI.X R5, R5, UR11, R8, 0x1, P1 ;  /* 0x0000000b05057c11 */ /* 0x000fe400088f0c08 */
[----:B------:R-:W-:Y:S02]  /*0410*/  IADD3 R9, P3, PT, R12, R7, RZ ;  /* 0x000000070c097210 */ /* 0x000fe40007f7e0ff */
[----:B------:R-:W-:Y:S02]  /*0420*/  LEA.HI.X.SX32 R15, R6, RZ, 0x1, P2 ;  /* 0x000000ff060f7211 */ /* 0x000fe400010f0eff */
        /* <DEDUP_REMOVED lines=22> */
.L_x_686:
        /* <DEDUP_REMOVED lines=20> */
.L_x_688:
[----:B------:R-:W-:-:S13]  /*06d0*/  ISETP.EQ.AND P1, PT, RZ, UR6, PT ;  /* 0x00000006ff007c0c */ /* 0x000fda000bf22270 */
[----:B------:R-:W-:Y:S05]  /*06e0*/  @!P0 BRA P1, `(.L_x_683) ;  /* 0x00000004007c8947 */ /* 0x000fea0000800000 */
.L_x_685:
        /* <DEDUP_REMOVED lines=12> */
.L_x_684:
        /* <DEDUP_REMOVED lines=17> */
.L_x_691:
        /* <DEDUP_REMOVED lines=8> */
[----:B------:R-:W-:Y:S01]  /*0940*/  IADD3 R9, P2, PT, R12, R7, RZ ;  /* 0x000000070c097210 */ /* 0x000fe20007f5e0ff */
        /* <DEDUP_REMOVED lines=23> */
.L_x_690:
        /* <DEDUP_REMOVED lines=21> */
.L_x_692:
[----:B------:R-:W-:-:S09]  /*0c10*/  UISETP.NE.OR UP0, UPT, UR6, URZ, UP0 ;  /* 0x000000ff0600728c */ /* 0x000fd20008705670 */
[----:B------:R-:W-:Y:S05]  /*0c20*/  BRA.U !UP0, `(.L_x_683) ;  /* 0x00000001082c7547 */ /* 0x000fea000b800000 */
.L_x_689:
        /* <DEDUP_REMOVED lines=11> */
.L_x_683:
[----:B------:R-:W-:Y:S05]  /*0ce0*/  BSYNC.RECONVERGENT B0 ;  /* 0x0000000000007941 */ /* 0x000fea0003800200 */
.L_x_682:
        /* <DEDUP_REMOVED lines=15> */
[----:B------:R-:W-:-:S05]  /*0de0*/  LEA R15, R0, UR5, 0x2 ;  /* 0x00000005000f7c11 */ /* 0x000fca000f8e10ff */
[----:B------:R-:W-:Y:S05]  /*0df0*/  BRA.U UP0, `(.L_x_694) ;  /* 0x00000001008c7547 */ /* 0x000fea000b800000 */
[----:B------:R-:W-:Y:S02]  /*0e00*/  UIADD3 UR4, UPT, UPT, URZ, -UR6, URZ ;  /* 0x80000006ff047290 */ /* 0x000fe4000fffe0ff */
[----:B------:R-:W-:Y:S02]  /*0e10*/  UPLOP3.LUT UP0, UPT, UPT, UPT, UPT, 0x80, 0x8 ;  /* 0x000000000008789c */ /* 0x000fe40003f0f070 */
[----:B------:R-:W-:-:S09]  /*0e20*/  UISETP.GT.AND UP1, UPT, UR4, 0x3, UPT ;  /* 0x000000030400788c */ /* 0x000fd2000bf24270 */
[----:B------:R-:W-:Y:S05]  /*0e30*/  BRA.U !UP1, `(.L_x_695) ;  /* 0x0000000109447547 */ /* 0x000fea000b800000 */
[----:B0----5:R-:W0:Y:S01]  /*0e40*/  LDC.64 R12, c[0x0][0x3a0] ;  /* 0x0000e800ff0c7b82 */ /* 0x021e220000000a00 */
[----:B------:R-:W-:-:S11]  /*0e50*/  UPLOP3.LUT UP0, UPT, UPT, UPT, UPT, 0x40, 0x4 ;  /* 0x000000000004789c */ /* 0x000fd60003f0e870 */
.L_x_696:
        /* <DEDUP_REMOVED lines=15> */
.L_x_695:
        /* <DEDUP_REMOVED lines=12> */
.L_x_697:
[----:B------:R-:W-:-:S09]  /*1010*/  UISETP.NE.OR UP0, UPT, UR6, URZ, UP0 ;  /* 0x000000ff0600728c */ /* 0x000fd20008705670 */
[----:B------:R-:W-:Y:S05]  /*1020*/  BRA.U !UP0, `(.L_x_693) ;  /* 0x00000001081c7547 */ /* 0x000fea000b800000 */
.L_x_694:
[----:B012---:R-:W0:Y:S02]  /*1030*/  LDC.64 R4, c[0x0][0x3a0] ;  /* 0x0000e800ff047b82 */ /* 0x007e240000000a00 */
.L_x_698:
[C---:B0-----:R-:W-:Y:S01]  /*1040*/  IMAD.WIDE R6, R15.reuse, 0x2, R4 ;  /* 0x000000020f067825 */ /* 0x041fe200078e0204 */
[----:B------:R-:W-:Y:S01]  /*1050*/  UIADD3 UR6, UPT, UPT, UR6, 0x1, URZ ;  /* 0x0000000106067890 */ /* 0x000fe2000fffe0ff */
[----:B------:R-:W-:-:S03]  /*1060*/  IADD3 R15, PT, PT, R15, UR15, RZ ;  /* 0x0000000f0f0f7c10 */ /* 0x000fc6000fffe0ff */
[----:B------:R3:W-:Y:S01]  /*1070*/  STG.E.64 desc[UR20][R6.64], RZ ;  /* 0x000000ff06007986 */ /* 0x0007e2000c101b14 */
[----:B------:R-:W-:-:S09]  /*1080*/  UISETP.NE.AND UP0, UPT, UR6, URZ, UPT ;  /* 0x000000ff0600728c */ /* 0x000fd2000bf05270 */
[----:B---3--:R-:W-:Y:S05]  /*1090*/  BRA.U UP0, `(.L_x_698) ;  /* 0xfffffffd00e87547 */ /* 0x008fea000b83ffff */
.L_x_693:
[----:B------:R-:W0:Y:S01]  /*10a0*/  LDCU UR16, c[0x0][0x3c8] ;  /* 0x00007900ff1077ac */ /* 0x000e220008000800 */
[C---:B------:R-:W-:Y:S01]  /*10b0*/  ISETP.LE.AND P0, PT, R3.reuse, UR9, PT ;  /* 0x0000000903007c0c */ /* 0x040fe2000bf03270 */
[----:B------:R-:W3:Y:S01]  /*10c0*/  LDCU UR27, c[0x0][0x3cc] ;  /* 0x00007980ff1b77ac */ /* 0x000ee20008000800 */
[----:B------:R-:W4:Y:S01]  /*10d0*/  LDCU UR28, c[0x0][0x3d0] ;  /* 0x00007a00ff1c77ac */ /* 0x000f220008000800 */
[----:B------:R-:W4:Y:S01]  /*10e0*/  LDCU UR29, c[0x0][0x3d4] ;  /* 0x00007a80ff1d77ac */ /* 0x000f220008000800 */
[----:B------:R-:W4:Y:S01]  /*10f0*/  LDCU UR30, c[0x0][0x3d8] ;  /* 0x00007b00ff1e77ac */ /* 0x000f220008000800 */
[----:B012---:R-:W-:Y:S01]  /*1100*/  VIMNMX R4, PT, PT, R3, UR16, PT ;  /* 0x0000001003047c48 */ /* 0x007fe2000bfe0100 */
[----:B------:R-:W-:Y:S01]  /*1110*/  UISETP.LT.AND UP0, UPT, UR9, UR16, UPT ;  /* 0x000000100900728c */ /* 0x000fe2000bf01270 */
[----:B------:R-:W0:Y:S02]  /*1120*/  LDCU.64 UR10, c[0x0][0x3b8] ;  /* 0x00007700ff0a77ac */ /* 0x000e240008000a00 */
[----:B------:R-:W-:Y:S01]  /*1130*/  ISETP.GT.AND P1, PT, R4, UR9, PT ;  /* 0x0000000904007c0c */ /* 0x000fe2000bf24270 */
[----:B------:R-:W-:-:S02]  /*1140*/  USEL UR4, UR9, UR16, UP0 ;  /* 0x0000001009047287 */ /* 0x000fc40008000000 */
[----:B------:R-:W-:Y:S02]  /*1150*/  USHF.L.U32 UR12, UR23, 0x7, URZ ;  /* 0x00000007170c7899 */ /* 0x000fe400080006ff */
[----:B------:R-:W-:Y:S02]  /*1160*/  USHF.R.S32.HI UR5, URZ, 0x1f, UR4 ;  /* 0x0000001fff057899 */ /* 0x000fe40008011404 */
[----:B---3--:R-:W-:Y:S02]  /*1170*/  UISETP.GT.AND UP0, UPT, UR9, UR27, UPT ;  /* 0x0000001b0900728c */ /* 0x008fe4000bf04270 */
[----:B------:R-:W-:Y:S02]  /*1180*/  ULEA.HI UR5, UR5, UR4, URZ, 0x5 ;  /* 0x0000000405057291 */ /* 0x000fe4000f8f28ff */
[----:B----4-:R-:W-:Y:S02]  /*1190*/  UISETP.GT.AND UP1, UPT, UR9, UR28, UPT ;  /* 0x0000001c0900728c */ /* 0x010fe4000bf24270 */
[----:B------:R-:W-:-:S02]  /*11a0*/  USHF.R.S32.HI UR22, URZ, 0x5, UR5 ;  /* 0x00000005ff167899 */ /* 0x000fc40008011405 */
[----:B------:R-:W-:Y:S02]  /*11b0*/  UISETP.GT.AND UP2, UPT, UR9, UR29, UPT ;  /* 0x0000001d0900728c */ /* 0x000fe4000bf44270 */
[----:B------:R-:W-:Y:S01]  /*11c0*/  UISETP.GT.AND UP3, UPT, UR9, UR30, UPT ;  /* 0x0000001e0900728c */ /* 0x000fe2000bf64270 */
[----:B------:R-:W-:Y:S01]  /*11d0*/  UMOV UR5, URZ ;  /* 0x000000ff00057c82 */ /* 0x000fe20008000000 */
[----:B------:R-:W-:Y:S01]  /*11e0*/  UMOV UR6, URZ ;  /* 0x000000ff00067c82 */ /* 0x000fe20008000000 */
[----:B------:R-:W-:Y:S01]  /*11f0*/  UMOV UR7, URZ ;  /* 0x000000ff00077c82 */ /* 0x000fe20008000000 */
[----:B0-----:R-:W-:Y:S01]  /*1200*/  UIMAD.WIDE.U32 UR12, UR12, 0x2, UR10 ;  /* 0x000000020c0c78a5 */ /* 0x001fe2000f8e000a */
[----:B------:R-:W-:Y:S06]  /*1210*/  BAR.SYNC.DEFER_BLOCKING 0x0 ;  /* 0x0000000000007b1d */ /* 0x000fec0000010000 */
[----:B------:R-:W-:Y:S05]  /*1220*/  @P0 BRA `(.L_x_699) ;  /* 0x0000000000e40947 */ /* 0x000fea0003800000 */
[----:B------:R-:W-:Y:S01]  /*1230*/  MOV R8, UR12 ;  /* 0x0000000c00087c02 */ /* 0x000fe20008000f00 */
[----:B------:R-:W0:Y:S01]  /*1240*/  LDC.64 R4, c[0x0][0x390] ;  /* 0x0000e400ff047b82 */ /* 0x000e220000000a00 */
[----:B------:R-:W-:-:S05]  /*1250*/  MOV R9, UR13 ;  /* 0x0000000d00097c02 */ /* 0x000fca0008000f00 */
[----:B------:R1:W5:Y:S01]  /*1260*/  LDG.E.U16.CONSTANT R3, desc[UR20][R8.64] ;  /* 0x0000001408037981 */ /* 0x000362000c1e9500 */
[----:B------:R-:W-:Y:S01]  /*1270*/  SHF.R.S32.HI R11, RZ, 0x1f, R2 ;  /* 0x0000001fff0b7819 */ /* 0x000fe20000011402 */
[----:B------:R-:W2:Y:S01]  /*1280*/  LDC.64 R6, c[0x0][0x398] ;  /* 0x0000e600ff067b82 */ /* 0x000ea20000000a00 */
[----:B------:R-:W-:Y:S01]  /*1290*/  SHF.L.U32 R0, R0, 0x4, RZ ;  /* 0x0000000400007819 */ /* 0x000fe200000006ff */
[----:B------:R-:W-:Y:S01]  /*12a0*/  UMOV UR4, URZ ;  /* 0x000000ff00047c82 */ /* 0x000fe20008000000 */
[----:B------:R-:W-:Y:S01]  /*12b0*/  LEA.HI R11, R11, R2, RZ, 0x3 ;  /* 0x000000020b0b7211 */ /* 0x000fe200078f18ff */
[----:B------:R-:W-:Y:S01]  /*12c0*/  UMOV UR8, UR9 ;  /* 0x0000000900087c82 */ /* 0x000fe20008000000 */
[----:B------:R-:W-:Y:S02]  /*12d0*/  LOP3.LUT R0, R0, 0x10, RZ, 0xc0, !PT ;  /* 0x0000001000007812 */ /* 0x000fe400078ec0ff */
[----:B------:R-:W-:-:S07]  /*12e0*/  SHF.R.S32.HI R14, RZ, 0x3, R11 ;  /* 0x00000003ff0e7819 */ /* 0x000fce000001140b */
.L_x_700:
[----:B-----5:R-:W-:-:S05]  /*12f0*/  IADD3 R11, PT, PT, R3, UR4, RZ ;  /* 0x00000004030b7c10 */ /* 0x020fca000fffe0ff */
        /* <DEDUP_REMOVED lines=13> */
[----:B------:R-:W-:Y:S02]  /*13d0*/  ULEA UR18, UR4, UR26, 0x3 ;  /* 0x0000001a04127291 */ /* 0x000fe4000f8e18ff */
[----:B------:R-:W-:Y:S01]  /*13e0*/  UIADD3 UR4, UPT, UPT, UR4, 0x1, URZ ;  /* 0x0000000104047890 */ /* 0x000fe2000fffe0ff */
[----:B---3--:R-:W-:-:S04]  /*13f0*/  SHF.R.U32.HI R15, RZ, R0, R9 ;  /* 0x00000000ff0f7219 */ /* 0x008fc80000011609 */
[--C-:B------:R-:W-:Y:S02]  /*1400*/  SHF.R.U32.HI R8, RZ, 0x8, R15.reuse ;  /* 0x00000008ff087819 */ /* 0x100fe4000001160f */
[----:B------:R-:W-:Y:S02]  /*1410*/  LOP3.LUT R16, R15, 0xf, RZ, 0xc0, !PT ;  /* 0x0000000f0f107812 */ /* 0x000fe400078ec0ff */
[----:B------:R-:W-:Y:S02]  /*1420*/  LOP3.LUT R8, R8, 0xf, RZ, 0xc0, !PT ;  /* 0x0000000f08087812 */ /* 0x000fe400078ec0ff */
[--C-:B------:R-:W-:Y:S02]  /*1430*/  SHF.R.U32.HI R17, RZ, 0x4, R15.reuse ;  /* 0x00000004ff117819 */ /* 0x100fe4000001160f */
[----:B------:R-:W-:Y:S01]  /*1440*/  SHF.R.U32.HI R15, RZ, 0xc, R15 ;  /* 0x0000000cff0f7819 */ /* 0x000fe2000001160f */
[----:B------:R-:W-:Y:S01]  /*1450*/  IMAD R19, R16, R16, R16 ;  /* 0x0000001010137224 */ /* 0x000fe200078e0210 */
        /* <DEDUP_REMOVED lines=16> */
[----:B-1----:R-:W-:-:S05]  /*1560*/  PRMT R9, R9, 0x5410, R8 ;  /* 0x0000541009097816 */ /* 0x002fca0000000008 */
[----:B------:R-:W-:-:S05]  /*1570*/  HMUL2 R13, R9, R10.H0_H0 ;  /* 0x2000000a090d7232 */ /* 0x000fca0000000000 */
[----:B------:R3:W-:Y:S01]  /*1580*/  STL.64 [UR18], R12 ;  /* 0x0000000cff007987 */ /* 0x0007e20008100a12 */
[----:B------:R-:W-:-:S04]  /*1590*/  UIADD3 UR8, UPT, UPT, UR17, UR8, URZ ;  /* 0x0000000811087290 */ /* 0x000fc8000fffe0ff */
[----:B------:R-:W-:-:S09]  /*15a0*/  UISETP.GE.AND UP4, UPT, UR8, UR25, UPT ;  /* 0x000000190800728c */ /* 0x000fd2000bf86270 */
[----:B---3--:R-:W-:Y:S05]  /*15b0*/  BRA.U !UP4, `(.L_x_700) ;  /* 0xfffffffd0c4c7547 */ /* 0x008fea000b83ffff */
.L_x_699:
[----:B------:R-:W-:Y:S01]  /*15c0*/  UISETP.GT.AND UP4, UPT, UR9, UR16, UPT ;  /* 0x000000100900728c */ /* 0x000fe2000bf84270 */
[----:B------:R-:W-:Y:S01]  /*15d0*/  PRMT R21, RZ, 0x5410, RZ ;  /* 0x00005410ff157816 */ /* 0x000fe200000000ff */
[----:B------:R-:W-:Y:S01]  /*15e0*/  UMOV UR4, URZ ;  /* 0x000000ff00047c82 */ /* 0x000fe20008000000 */
[----:B------:R-:W-:-:S06]  /*15f0*/  UMOV UR8, URZ ;  /* 0x000000ff00087c82 */ /* 0x000fcc0008000000 */
[----:B------:R-:W-:Y:S05]  /*1600*/  BRA.U !UP4, `(.L_x_701) ;  /* 0x000000010c207547 */ /* 0x000fea000b800000 */
        /* <DEDUP_REMOVED lines=8> */
.L_x_701:
        /* <DEDUP_REMOVED lines=9> */
.L_x_702:
        /* <DEDUP_REMOVED lines=8> */
[----:B------:R-:W-:-:S12]  /*17a0*/  USHF.L.U32 UR7, UR17, 0x2, URZ ;  /* 0x0000000211077899 */ /* 0x000fd800080006ff */
.L_x_703:
        /* <DEDUP_REMOVED lines=9> */
.L_x_704:
        /* <DEDUP_REMOVED lines=9> */
.L_x_705:
[----:B------:R-:W-:Y:S01]  /*18d0*/  ULEA UR5, UR22, UR5, 0x3 ;  /* 0x0000000516057291 */ /* 0x000fe2000f8e18ff */
[----:B------:R-:W-:Y:S02]  /*18e0*/  PRMT R20, RZ, 0x5410, RZ ;  /* 0x00005410ff147816 */ /* 0x000fe400000000ff */
[----:B------:R-:W-:Y:S01]  /*18f0*/  PRMT R19, RZ, 0x5410, RZ ;  /* 0x00005410ff137816 */ /* 0x000fe200000000ff */
[----:B------:R-:W-:Y:S01]  /*1900*/  UIADD3 UR5, UPT, UPT, UR7, UR5, UR6 ;  /* 0x0000000507057290 */ /* 0x000fe2000fffe006 */
[----:B------:R-:W-:Y:S02]  /*1910*/  PRMT R18, RZ, 0x5410, RZ ;  /* 0x00005410ff127816 */ /* 0x000fe400000000ff */
[----:B------:R-:W-:Y:S01]  /*1920*/  PRMT R17, RZ, 0x5410, RZ ;  /* 0x00005410ff117816 */ /* 0x000fe200000000ff */
[----:B------:R-:W-:Y:S01]  /*1930*/  UIADD3 UR4, UPT, UPT, UR8, UR5, UR4 ;  /* 0x0000000508047290 */ /* 0x000fe2000fffe004 */
[----:B------:R-:W-:Y:S02]  /*1940*/  PRMT R16, RZ, 0x5410, RZ ;  /* 0x00005410ff107816 */ /* 0x000fe400000000ff */
[----:B------:R-:W-:Y:S01]  /*1950*/  PRMT R15, RZ, 0x5410, RZ ;  /* 0x00005410ff0f7816 */ /* 0x000fe200000000ff */
[----:B------:R-:W-:Y:S01]  /*1960*/  UIMAD UR5, UR4, UR15, URZ ;  /* 0x0000000f040572a4 */ /* 0x000fe2000f8e02ff */
[----:B------:R-:W-:Y:S01]  /*1970*/  PRMT R14, RZ, 0x5410, RZ ;  /* 0x00005410ff0e7816 */ /* 0x000fe200000000ff */
[----:B------:R-:W-:Y:S10]  /*1980*/  @!P1 BRA `(.L_x_706) ;  /* 0x0000005c00e09947 */ /* 0x000ff40003800000 */
[----:B------:R-:W-:Y:S01]  /*1990*/  MOV R4, UR12 ;  /* 0x0000000c00047c02 */ /* 0x000fe20008000f00 */
[----:B------:R-:W2:Y:S01]  /*19a0*/  LDL.64 R6, [R1] ;  /* 0x0000000001067983 */ /* 0x000ea20000100a00 */
[----:B------:R-:W-:Y:S01]  /*19b0*/  MOV R5, UR13 ;  /* 0x0000000d00057c02 */ /* 0x000fe20008000f00 */
[----:B------:R-:W0:Y:S01]  /*19c0*/  S2UR UR7, SR_CgaCtaId ;  /* 0x00000000000779c3 */ /* 0x000e220000008800 */
[----:B------:R-:W1:Y:S03]  /*19d0*/  LDCU.64 UR12, c[0x0][0x388] ;  /* 0x00007100ff0c77ac */ /* 0x000e660008000a00 */
[----:B------:R-:W3:Y:S01]  /*19e0*/  LDG.E.U16.CONSTANT R4, desc[UR20][R4.64+0x2] ;  /* 0x0000021404047981 */ /* 0x000ee2000c1e9500 */
[----:B------:R-:W-:Y:S02]  /*19f0*/  USHF.R.S32.HI UR8, URZ, 0x1f, UR5 ;  /* 0x0000001fff087899 */ /* 0x000fe40008011405 */
[----:B------:R-:W-:Y:S01]  /*1a00*/  IADD3 R0, P0, PT, R2, UR5, RZ ;  /* 0x0000000502007c10 */ /* 0x000fe2000ff1e0ff */
[----:B------:R-:W-:-:S02]  /*1a10*/  UISETP.LT.AND UP0, UPT, UR25, UR16, UPT ;  /* 0x000000101900728c */ /* 0x000fc4000bf01270 */
[----:B------:R-:W-:Y:S01]  /*1a20*/  UIMAD.WIDE.U32 UR10, UR23, 0x100, UR10 ;  /* 0x00000100170a78a5 */ /* 0x000fe2000f8e000a */
[----:B------:R-:W-:Y:S01]  /*1a30*/  LEA.HI.X.SX32 R9, R2, UR8, 0x1, P0 ;  /* 0x0000000802097c11 */ /* 0x000fe200080f0eff */
[----:B------:R-:W-:Y:S01]  /*1a40*/  UMOV UR6, 0x400 ;  /* 0x0000040000067882 */ /* 0x000fe20000000000 */
[----:B------:R-:W-:Y:S01]  /*1a50*/  USEL UR16, UR25, UR16, UP0 ;  /* 0x0000001019107287 */ /* 0x000fe20008000000 */
[----:B------:R-:W-:Y:S01]  /*1a60*/  PRMT R21, R21, 0x5410, RZ ;  /* 0x0000541015157816 */ /* 0x000fe200000000ff */
[----:B------:R-:W-:Y:S01]  /*1a70*/  UIADD3 UR10, UP0, UPT, UR10, 0x2, URZ ;  /* 0x000000020a0a7890 */ /* 0x000fe2000ff1e0ff */
[----:B------:R-:W4:Y:S01]  /*1a80*/  LDCU UR15, c[0x0][0x3ac] ;  /* 0x00007580ff0f77ac */ /* 0x000f220008000800 */
[----:B-1----:R-:W-:-:S04]  /*1a90*/  LEA R8, P0, R0, UR12, 0x2 ;  /* 0x0000000c00087c11 */ /* 0x002fc8000f8010ff */
[----:B------:R-:W-:Y:S01]  /*1aa0*/  LEA.HI.X R9, R0, UR13, R9, 0x2, P0 ;  /* 0x0000000d00097c11 */ /* 0x000fe200080f1409 */
[----:B0-----:R-:W-:Y:S02]  /*1ab0*/  ULEA UR6, UR7, UR6, 0x18 ;  /* 0x0000000607067291 */ /* 0x001fe4000f8ec0ff */
[----:B------:R-:W-:Y:S02]  /*1ac0*/  UIADD3.X UR11, UPT, UPT, URZ, UR11, URZ, UP0, !UPT ;  /* 0x0000000bff0b7290 */ /* 0x000fe400087fe4ff */
[----:B------:R-:W-:Y:S01]  /*1ad0*/  UIADD3 UR8, UPT, UPT, UR6, 0x100, URZ ;  /* 0x0000010006087890 */ /* 0x000fe2000fffe0ff */
[----:B---3--:R-:W-:Y:S02]  /*1ae0*/  R2UR UR4, R4 ;  /* 0x00000000040472ca */ /* 0x008fe400000e0000 */
[----:B--2---:R-:W-:Y:S02]  /*1af0*/  PRMT R11, R6, 0x7610, R7 ;  /* 0x00007610060b7816 */ /* 0x004fe40000000007 */
[----:B------:R-:W-:-:S09]  /*1b00*/  PRMT R10, R7, 0x7610, R6 ;  /* 0x00007610070a7816 */ /* 0x000fd20000000006 */
[----:B------:R-:W-:-:S03]  /*1b10*/  UIADD3 UR5, UPT, UPT, UR9, UR4, URZ ;  /* 0x0000000409057290 */ /* 0x000fc6000fffe0ff */
[----:B----4-:R-:W-:-:S09]  /*1b20*/  UMOV UR4, URZ ;  /* 0x000000ff00047c82 */ /* 0x010fd20008000000 */
.L_x_711:
[----:B------:R-:W-:-:S06]  /*1b30*/  UISETP.NE.AND UP1, UPT, UR9, UR5, UPT ;  /* 0x000000050900728c */ /* 0x000fcc000bf25270 */
[----:B------:R-:W-:-:S05]  /*1b40*/  PLOP3.LUT P0, PT, PT, PT, UP1, 0x80, 0x8 ;  /* 0x000000000008781c */ /* 0x000fca0003f0f018 */
[----:B------:R-:W-:Y:S01]  /*1b50*/  @!UP1 UMOV UR6, UR10 ;  /* 0x0000000a00069c82 */ /* 0x000fe20008000000 */
[----:B------:R-:W-:Y:S01]  /*1b60*/  @!UP1 UMOV UR7, UR11 ;  /* 0x0000000b00079c82 */ /* 0x000fe20008000000 */
[----:B------:R-:W-:Y:S02]  /*1b70*/  MOV R2, UR6 ;  /* 0x0000000600027c02 */ /* 0x000fe40008000f00 */
[----:B------:R-:W-:Y:S01]  /*1b80*/  MOV R3, UR7 ;  /* 0x0000000700037c02 */ /* 0x000fe20008000f00 */
[----:B------:R-:W-:-:S04]  /*1b90*/  @!UP1 ULEA UR6, UR4, UR26, 0x3 ;  /* 0x0000001a04069291 */ /* 0x000fc8000f8e18ff */
[----:B0-----:R0:W2:Y:S05]  /*1ba0*/  @!P0 LDG.E.U16.CONSTANT R0, desc[UR20][R2.64] ;  /* 0x0000001402008981 */ /* 0x0010aa000c1e9500 */
[----:B------:R-:W3:Y:S01]  /*1bb0*/  @!P0 LDL.64 R4, [UR6+0x8] ;  /* 0x00000806ff048983 */ /* 0x000ee20008100a00 */
[----:B0-----:R-:W-:Y:S02]  /*1bc0*/  MOV R2, R8 ;  /* 0x0000000800027202 */ /* 0x001fe40000000f00 */
[----:B------:R-:W-:-:S05]  /*1bd0*/  MOV R3, R9 ;  /* 0x0000000900037202 */ /* 0x000fca0000000f00 */
[----:B-----5:R0:W5:Y:S01]  /*1be0*/  LDG.E.128.CONSTANT R24, desc[UR20][R2.64] ;  /* 0x0000001402187981 */ /* 0x020162000c1e9d00 */
[----:B------:R-:W-:Y:S01]  /*1bf0*/  UISETP.GE.AND UP0, UPT, UR14, 0x1, UPT ;  /* 0x000000010e00788c */ /* 0x000fe2000bf06270 */
[----:B------:R-:W-:Y:S01]  /*1c00*/  MOV R53, UR15 ;  /* 0x0000000f00357c02 */ /* 0x000fe20008000f00 */
[----:B------:R-:W-:-:S04]  /*1c10*/  @!UP1 UIADD3 UR6, UPT, UPT, UR4, 0x1, URZ ;  /* 0x0000000104069890 */ /* 0x000fc8000fffe0ff */
[----:B------:R-:W-:-:S03]  /*1c20*/  IMAD.WIDE R52, R53, 0x4, R2 ;  /* 0x0000000435347825 */ /* 0x000fc600078e0202 */
[----:B------:R-:W-:Y:S01]  /*1c30*/  @!UP1 UMOV UR4, UR6 ;  /* 0x0000000600049c82 */ /* 0x000fe20008000000 */
[----:B--2---:R-:W-:Y:S02]  /*1c40*/  @!P0 R2UR UR7, R0 ;  /* 0x00000000000782ca */ /* 0x004fe400000e0000 */
[----:B---3--:R-:W-:Y:S02]  /*1c50*/  @!P0 PRMT R11, R4, 0x7610, R11 ;  /* 0x00007610040b8816 */ /* 0x008fe4000000000b */
[----:B------:R-:W-:Y:S02]  /*1c60*/  @!P0 PRMT R10, R10, 0x7610, R4 ;  /* 0x000076100a0a8816 */ /* 0x000fe40000000004 */
[----:B------:R-:W-:Y:S02]  /*1c70*/  @!P0 PRMT R11, R11, 0x7610, R5 ;  /* 0x000076100b0b8816 */ /* 0x000fe40000000005 */
[----:B------:R-:W-:-:S05]  /*1c80*/  @!P0 PRMT R10, R5, 0x7610, R10 ;  /* 0x00007610050a8816 */ /* 0x000fca000000000a */
[----:B------:R-:W-:Y:S01]  /*1c90*/  @!UP1 UIADD3 UR5, UPT, UPT, UR7, UR9, URZ ;  /* 0x0000000907059290 */ /* 0x000fe2000fffe0ff */
[----:B0-----:R-:W-:Y:S11]  /*1ca0*/  BRA.U !UP0, `(.L_x_707) ;  /* 0x0000001508ac7547 */ /* 0x001ff6000b800000 */
[----:B------:R-:W2:Y:S01]  /*1cb0*/  LDG.E.128.CONSTANT R4, desc[UR20][R52.64] ;  /* 0x0000001434047981 */ /* 0x000ea2000c1e9d00 */
[----:B-----5:R-:W-:Y:S01]  /*1cc0*/  LOP3.LUT R2, R24, 0xff, RZ, 0xc0, !PT ;  /* 0x000000ff18027812 */ /* 0x020fe200078ec0ff */
[----:B------:R-:W-:Y:S01]  /*1cd0*/  UISETP.NE.AND UP1, UPT, UR14, 0x1, UPT ;  /* 0x000000010e00788c */ /* 0x000fe2000bf25270 */
[----:B------:R-:W-:Y:S02]  /*1ce0*/  LOP3.LUT R3, R26, 0xff, RZ, 0xc0, !PT ;  /* 0x000000ff1a037812 */ /* 0x000fe400078ec0ff */
[----:B------:R-:W-:Y:S02]  /*1cf0*/  IADD3 R2, PT, PT, R2, -0x80, RZ ;  /* 0xffffff8002027810 */ /* 0x000fe40007ffe0ff */
[----:B------:R-:W-:Y:S02]  /*1d00*/  IADD3 R12, PT, PT, R3, -0x80, RZ ;  /* 0xffffff80030c7810 */ /* 0x000fe40007ffe0ff */
[----:B------:R-:W-:Y:S01]  /*1d10*/  SHF.R.U32.HI R3, RZ, 0x8, R24 ;  /* 0x00000008ff037819 */ /* 0x000fe20000011618 */
[----:B------:R0:W-:Y:S01]  /*1d20*/  I2F.F16 R28, R2 ;  /* 0x00000002001c7306 */ /* 0x0001e20000200c00 */
[----:B------:R-:W-:-:S02]  /*1d30*/  SHF.R.U32.HI R8, RZ, 0x8, R26 ;  /* 0x00000008ff087819 */ /* 0x000fc4000001161a */
[----:B------:R-:W-:Y:S02]  /*1d40*/  LOP3.LUT R3, R3, 0xff, RZ, 0xc0, !PT ;  /* 0x000000ff03037812 */ /* 0x000fe400078ec0ff */
[----:B------:R-:W-:Y:S02]  /*1d50*/  LOP3.LUT R8, R8, 0xff, RZ, 0xc0, !PT ;  /* 0x000000ff08087812 */ /* 0x000fe400078ec0ff */
[----:B------:R-:W-:Y:S01]  /*1d60*/  IADD3 R3, PT, PT, R3, -0x80, RZ ;  /* 0xffffff8003037810 */ /* 0x000fe20007ffe0ff */
[----:B------:R-:W-:Y:S01]  /*1d70*/  I2F.F16 R12, R12 ;  /* 0x0000000c000c7306 */ /* 0x000fe20000200c00 */
[----:B0-----:R-:W-:Y:S02]  /*1d80*/  SHF.R.U32.HI R2, RZ, 0x8, R25 ;  /* 0x00000008ff027819 */ /* 0x001fe40000011619 */
[----:B------:R-:W-:Y:S02]  /*1d90*/  IADD3 R38, PT, PT, R8, -0x80, RZ ;  /* 0xffffff8008267810 */ /* 0x000fe40007ffe0ff */
[----:B------:R-:W-:-:S02]  /*1da0*/  LOP3.LUT R2, R2, 0xff, RZ, 0xc0, !PT ;  /* 0x000000ff02027812 */ /* 0x000fc400078ec0ff */
[----:B------:R-:W-:Y:S01]  /*1db0*/  SHF.R.U32.HI R8, RZ, 0x8, R27 ;  /* 0x00000008ff087819 */ /* 0x000fe2000001161b */
[----:B------:R0:W1:Y:S01]  /*1dc0*/  I2F.F16 R40, R3 ;  /* 0x0000000300287306 */ /* 0x0000620000200c00 */
[----:B------:R-:W-:Y:S02]  /*1dd0*/  IADD3 R39, PT, PT, R2, -0x80, RZ ;  /* 0xffffff8002277810 */ /* 0x000fe40007ffe0ff */
[----:B------:R-:W-:Y:S02]  /*1de0*/  LOP3.LUT R0, R25, 0xff, RZ, 0xc0, !PT ;  /* 0x000000ff19007812 */ /* 0x000fe400078ec0ff */
[----:B------:R-:W-:Y:S02]  /*1df0*/  LEA.HI R46, R26, 0xffffff80, RZ, 0x8 ;  /* 0xffffff801a2e7811 */ /* 0x000fe400078f40ff */
[----:B------:R-:W-:Y:S01]  /*1e00*/  LOP3.LUT R8, R8, 0xff, RZ, 0xc0, !PT ;  /* 0x000000ff08087812 */ /* 0x000fe200078ec0ff */
[----:B------:R-:W3:Y:S01]  /*1e10*/  I2F.F16 R39, R39 ;  /* 0x0000002700277306 */ /* 0x000ee20000200c00 */
[----:B0-----:R-:W0:Y:S01]  /*1e20*/  LDS.64 R2, [UR8+-0x100] ;  /* 0xffff0008ff027984 */ /* 0x001e220008000a00 */
[----:B------:R-:W-:-:S02]  /*1e30*/  SHF.R.U32.HI R26, RZ, 0x10, R26 ;  /* 0x00000010ff1a7819 */ /* 0x000fc4000001161a */
[----:B------:R-:W-:Y:S02]  /*1e40*/  IADD3 R33, PT, PT, R0, -0x80, RZ ;  /* 0xffffff8000217810 */ /* 0x000fe40007ffe0ff */
[----:B------:R-:W-:Y:S01]  /*1e50*/  LOP3.LUT R0, R27, 0xff, RZ, 0xc0, !PT ;  /* 0x000000ff1b007812 */ /* 0x000fe200078ec0ff */
[----:B-1----:R-:W-:Y:S01]  /*1e60*/  HADD2.F32 R40, -RZ, R40.H0_H0 ;  /* 0x20000028ff287230 */ /* 0x002fe20000004100 */
[----:B------:R-:W-:Y:S01]  /*1e70*/  IADD3 R37, PT, PT, R8, -0x80, RZ ;  /* 0xffffff8008257810 */ /* 0x000fe20007ffe0ff */
[----:B------:R-:W1:Y:S01]  /*1e80*/  I2F.F16 R38, R38 ;  /* 0x0000002600267306 */ /* 0x000e620000200c00 */
[----:B------:R-:W-:Y:S02]  /*1e90*/  LOP3.LUT R26, R26, 0xff, RZ, 0xc0, !PT ;  /* 0x000000ff1a1a7812 */ /* 0x000fe400078ec0ff */
[----:B------:R-:W-:Y:S02]  /*1ea0*/  IADD3 R0, PT, PT, R0, -0x80, RZ ;  /* 0xffffff8000007810 */ /* 0x000fe40007ffe0ff */
[----:B------:R-:W-:Y:S01]  /*1eb0*/  LEA.HI R48, R24, 0xffffff80, RZ, 0x8 ;  /* 0xffffff8018307811 */ /* 0x000fe200078f40ff */
[----:B---3--:R-:W-:Y:S01]  /*1ec0*/  HADD2.F32 R39, -RZ, R39.H0_H0 ;  /* 0x20000027ff277230 */ /* 0x008fe20000004100 */
[----:B------:R-:W-:Y:S01]  /*1ed0*/  SHF.R.U32.HI R24, RZ, 0x10, R24 ;  /* 0x00000010ff187819 */ /* 0x000fe20000011618 */
[----:B------:R-:W-:Y:S01]  /*1ee0*/  I2F.F16 R33, R33 ;  /* 0x0000002100217306 */ /* 0x000fe20000200c00 */
[----:B------:R-:W-:-:S02]  /*1ef0*/  IADD3 R26, PT, PT, R26, -0x80, RZ ;  /* 0xffffff801a1a7810 */ /* 0x000fc40007ffe0ff */
[----:B------:R-:W-:Y:S02]  /*1f00*/  LEA.HI R45, R27, 0xffffff80, RZ, 0x8 ;  /* 0xffffff801b2d7811 */ /* 0x000fe400078f40ff */
[----:B------:R-:W-:Y:S02]  /*1f10*/  LOP3.LUT R24, R24, 0xff, RZ, 0xc0, !PT ;  /* 0x000000ff18187812 */ /* 0x000fe400078ec0ff */
[----:B------:R-:W-:Y:S01]  /*1f20*/  LEA.HI R47, R25, 0xffffff80, RZ, 0x8 ;  /* 0xffffff80192f7811 */ /* 0x000fe200078f40ff */
[----:B------:R-:W-:Y:S01]  /*1f30*/  I2F.F16 R0, R0 ;  /* 0x0000000000007306 */ /* 0x000fe20000200c00 */
[----:B------:R-:W-:Y:S01]  /*1f40*/  SHF.R.U32.HI R27, RZ, 0x10, R27 ;  /* 0x00000010ff1b7819 */ /* 0x000fe2000001161b */
[----:B-1----:R-:W-:Y:S01]  /*1f50*/  HADD2.F32 R38, -RZ, R38.H0_H0 ;  /* 0x20000026ff267230 */ /* 0x002fe20000004100 */
[----:B------:R-:W-:Y:S02]  /*1f60*/  SHF.R.U32.HI R25, RZ, 0x10, R25 ;  /* 0x00000010ff197819 */ /* 0x000fe40000011619 */
[----:B------:R-:W-:-:S02]  /*1f70*/  IADD3 R24, PT, PT, R24, -0x80, RZ ;  /* 0xffffff8018187810 */ /* 0x000fc40007ffe0ff */
[----:B------:R-:W-:Y:S01]  /*1f80*/  LOP3.LUT R27, R27, 0xff, RZ, 0xc0, !PT ;  /* 0x000000ff1b1b7812 */ /* 0x000fe200078ec0ff */
[----:B------:R-:W1:Y:S01]  /*1f90*/  I2F.F16 R42, R26 ;  /* 0x0000001a002a7306 */ /* 0x000e620000200c00 */
[----:B------:R-:W-:Y:S02]  /*1fa0*/  LOP3.LUT R25, R25, 0xff, RZ, 0xc0, !PT ;  /* 0x000000ff19197812 */ /* 0x000fe400078ec0ff */
[----:B------:R-:W-:Y:S02]  /*1fb0*/  IADD3 R27, PT, PT, R27, -0x80, RZ ;  /* 0xffffff801b1b7810 */ /* 0x000fe40007ffe0ff */
[----:B------:R-:W-:-:S03]  /*1fc0*/  IADD3 R25, PT, PT, R25, -0x80, RZ ;  /* 0xffffff8019197810 */ /* 0x000fc60007ffe0ff */
[----:B------:R-:W3:Y:S01]  /*1fd0*/  I2F.F16 R37, R37 ;  /* 0x0000002500257306 */ /* 0x000ee20000200c00 */
[--C-:B0-----:R-:W-:Y:S02]  /*1fe0*/  HADD2.F32 R13, -RZ, R2.reuse.H0_H0 ;  /* 0x20000002ff0d7230 */ /* 0x101fe40000004100 */
[----:B------:R-:W-:Y:S02]  /*1ff0*/  HADD2.F32 R22, -RZ, R2.H1_H1 ;  /* 0x30000002ff167230 */ /* 0x000fe40000004100 */
[--C-:B------:R-:W-:Y:S02]  /*2000*/  HADD2.F32 R23, -RZ, R3.reuse.H0_H0 ;  /* 0x20000003ff177230 */ /* 0x100fe40000004100 */
[----:B------:R-:W-:Y:S01]  /*2010*/  HADD2.F32 R29, -RZ, R3.H1_H1 ;  /* 0x30000003ff1d7230 */ /* 0x000fe20000004100 */
[----:B------:R-:W0:Y:S01]  /*2020*/  I2F.F16 R44, R24 ;  /* 0x00000018002c7306 */ /* 0x000e220000200c00 */
[----:B-1----:R-:W-:Y:S02]  /*2030*/  HADD2.F32 R42, -RZ, R42.H0_H0 ;  /* 0x2000002aff2a7230 */ /* 0x002fe40000004100 */
[----:B---3--:R-:W-:-:S05]  /*2040*/  HADD2.F32 R37, -RZ, R37.H0_H0 ;  /* 0x20000025ff257230 */ /* 0x008fca0000004100 */
[----:B------:R-:W1:Y:S01]  /*2050*/  I2F.F16 R41, R27 ;  /* 0x0000001b00297306 */ /* 0x000e620000200c00 */
[----:B0-----:R-:W-:-:S07]  /*2060*/  HADD2.F32 R44, -RZ, R44.H0_H0 ;  /* 0x2000002cff2c7230 */ /* 0x001fce0000004100 */
[----:B------:R-:W0:Y:S01]  /*2070*/  I2F.F16 R43, R25 ;  /* 0x00000019002b7306 */ /* 0x000e220000200c00 */
[----:B-1----:R-:W-:-:S07]  /*2080*/  HADD2.F32 R41, -RZ, R41.H0_H0 ;  /* 0x20000029ff297230 */ /* 0x002fce0000004100 */
[----:B------:R-:W1:Y:S01]  /*2090*/  I2F.F16 R48, R48 ;  /* 0x0000003000307306 */ /* 0x000e620000200c00 */
[----:B0-----:R-:W-:-:S07]  /*20a0*/  HADD2.F32 R43, -RZ, R43.H0_H0 ;  /* 0x2000002bff2b7230 */ /* 0x001fce0000004100 */
[----:B------:R-:W0:Y:S01]  /*20b0*/  I2F.F16 R46, R46 ;  /* 0x0000002e002e7306 */ /* 0x000e220000200c00 */
[----:B-1----:R-:W-:-:S07]  /*20c0*/  HADD2.F32 R48, -RZ, R48.H0_H0 ;  /* 0x20000030ff307230 */ /* 0x002fce0000004100 */
[----:B------:R-:W1:Y:S01]  /*20d0*/  I2F.F16 R47, R47 ;  /* 0x0000002f002f7306 */ /* 0x000e620000200c00 */
[----:B0-----:R-:W-:-:S07]  /*20e0*/  HADD2.F32 R46, -RZ, R46.H0_H0 ;  /* 0x2000002eff2e7230 */ /* 0x001fce0000004100 */
        /* <DEDUP_REMOVED lines=9> */
[----:B------:R-:W0:Y:S01]  /*2180*/  I2F.F16 R30, R30 ;  /* 0x0000001e001e7306 */ /* 0x000e220000200c00 */
[----:B------:R-:W-:Y:S02]  /*2190*/  LOP3.LUT R9, R7, 0xff, RZ, 0xc0, !PT ;  /* 0x000000ff07097812 */ /* 0x000fe400078ec0ff */
[--C-:B------:R-:W-:Y:S02]  /*21a0*/  SHF.R.U32.HI R2, RZ, 0x8, R4.reuse ;  /* 0x00000008ff027819 */ /* 0x100fe40000011604 */
[----:B------:R-:W-:Y:S02]  /*21b0*/  IADD3 R26, PT, PT, R9, -0x80, RZ ;  /* 0xffffff80091a7810 */ /* 0x000fe40007ffe0ff */
[----:B------:R-:W-:Y:S01]  /*21c0*/  LEA.HI R34, R4, 0xffffff80, RZ, 0x8 ;  /* 0xffffff8004227811 */ /* 0x000fe200078f40ff */
[----:B------:R1:W2:Y:S01]  /*21d0*/  I2F.F16 R51, R8 ;  /* 0x0000000800337306 */ /* 0x0002a20000200c00 */
[----:B------:R-:W-:-:S02]  /*21e0*/  SHF.R.U32.HI R24, RZ, 0x10, R4 ;  /* 0x00000010ff187819 */ /* 0x000fc40000011604 */
[----:B------:R-:W-:Y:S02]  /*21f0*/  SHF.R.U32.HI R3, RZ, 0x8, R5 ;  /* 0x00000008ff037819 */ /* 0x000fe40000011605 */
[--C-:B------:R-:W-:Y:S02]  /*2200*/  SHF.R.U32.HI R4, RZ, 0x8, R6.reuse ;  /* 0x00000008ff047819 */ /* 0x100fe40000011606 */
[----:B------:R-:W-:Y:S01]  /*2210*/  LOP3.LUT R2, R2, 0xff, RZ, 0xc0, !PT ;  /* 0x000000ff02027812 */ /* 0x000fe200078ec0ff */
[----:B------:R-:W-:Y:S01]  /*2220*/  I2F.F16 R32, R32 ;  /* 0x0000002000207306 */ /* 0x000fe20000200c00 */
[----:B-1----:R-:W1:Y:S01]  /*2230*/  LDS.64 R8, [UR8+-0xf8] ;  /* 0xffff0808ff087984 */ /* 0x002e620008000a00 */
[----:B------:R-:W-:Y:S01]  /*2240*/  LOP3.LUT R27, R3, 0xff, RZ, 0xc0, !PT ;  /* 0x000000ff031b7812 */ /* 0x000fe200078ec0ff */
[----:B------:R-:W-:Y:S01]  /*2250*/  HADD2.F32 R3, -RZ, R0.H0_H0 ;  /* 0x20000000ff037230 */ /* 0x000fe20000004100 */
[----:B------:R-:W-:Y:S01]  /*2260*/  LOP3.LUT R49, R4, 0xff, RZ, 0xc0, !PT ;  /* 0x000000ff04317812 */ /* 0x000fe200078ec0ff */
[----:B------:R-:W-:Y:S01]  /*2270*/  HADD2.F32 R4, -RZ, R33.H0_H0 ;  /* 0x20000021ff047230 */ /* 0x000fe20000004100 */
[----:B------:R-:W-:Y:S01]  /*2280*/  IADD3 R31, PT, PT, R2, -0x80, RZ ;  /* 0xffffff80021f7810 */ /* 0x000fe20007ffe0ff */
[----:B------:R-:W-:Y:S01]  /*2290*/  HADD2.F32 R2, -RZ, R28.H0_H0 ;  /* 0x2000001cff027230 */ /* 0x000fe20000004100 */
[----:B------:R-:W-:Y:S01]  /*22a0*/  IADD3 R49, PT, PT, R49, -0x80, RZ ;  /* 0xffffff8031317810 */ /* 0x000fe20007ffe0ff */
[----:B------:R-:W-:Y:S01]  /*22b0*/  HADD2.F32 R0, -RZ, R12.H0_H0 ;  /* 0x2000000cff007230 */ /* 0x000fe20000004100 */
[----:B------:R-:W-:Y:S01]  /*22c0*/  LEA.HI R35, R5, 0xffffff80, RZ, 0x8 ;  /* 0xffffff8005237811 */ /* 0x000fe200078f40ff */
[C---:B------:R-:W-:Y:S01]  /*22d0*/  FFMA.FTZ R55, R13.reuse, R4, RZ ;  /* 0x000000040d377223 */ /* 0x040fe200000100ff */
[----:B------:R-:W-:Y:S01]  /*22e0*/  SHF.R.U32.HI R25, RZ, 0x8, R7 ;  /* 0x00000008ff197819 */ /* 0x000fe20000011607 */
[----:B------:R-:W-:Y:S01]  /*22f0*/  FFMA.FTZ R33, R2, R13, RZ ;  /* 0x0000000d02217223 */ /* 0x000fe200000100ff */
[----:B------:R-:W-:Y:S01]  /*2300*/  LOP3.LUT R24, R24, 0xff, RZ, 0xc0, !PT ;  /* 0x000000ff18187812 */ /* 0x000fe200078ec0ff */
[C---:B------:R-:W-:Y:S01]  /*2310*/  FFMA.FTZ R57, R13.reuse, R0, RZ ;  /* 0x000000000d397223 */ /* 0x040fe200000100ff */
[----:B------:R-:W-:Y:S01]  /*2320*/  SHF.R.U32.HI R5, RZ, 0x10, R5 ;  /* 0x00000010ff057819 */ /* 0x000fe20000011605 */
[----:B------:R-:W-:Y:S01]  /*2330*/  FFMA.FTZ R28, R13, R3, RZ ;  /* 0x000000030d1c7223 */ /* 0x000fe200000100ff */
[----:B------:R-:W-:Y:S01]  /*2340*/  IADD3 R27, PT, PT, R27, -0x80, RZ ;  /* 0xffffff801b1b7810 */ /* 0x000fe20007ffe0ff */
[----:B------:R3:W-:Y:S01]  /*2350*/  I2F.F16 R13, R49 ;  /* 0x00000031000d7306 */ /* 0x0007e20000200c00 */
[----:B------:R-:W-:Y:S01]  /*2360*/  LEA.HI R36, R6, 0xffffff80, RZ, 0x8 ;  /* 0xffffff8006247811 */ /* 0x000fe200078f40ff */
[----:B------:R-:W-:Y:S01]  /*2370*/  FFMA.FTZ R33, R40, R22, R33 ;  /* 0x0000001628217223 */ /* 0x000fe20000010021 */
[----:B------:R-:W-:Y:S01]  /*2380*/  LOP3.LUT R25, R25, 0xff, RZ, 0xc0, !PT ;  /* 0x000000ff19197812 */ /* 0x000fe200078ec0ff */
[C---:B------:R-:W-:Y:S01]  /*2390*/  FFMA.FTZ R50, R22.reuse, R39, R55 ;  /* 0x0000002716327223 */ /* 0x040fe20000010037 */
[----:B------:R-:W-:Y:S01]  /*23a0*/  SHF.R.U32.HI R6, RZ, 0x10, R6 ;  /* 0x00000010ff067819 */ /* 0x000fe20000011606 */
[----:B------:R-:W-:-:S02]  /*23b0*/  FFMA.FTZ R28, R22, R37, R28 ;  /* 0x00000025161c7223 */ /* 0x000fc4000001001c */
[----:B------:R4:W-:Y:S01]  /*23c0*/  I2F.F16 R12, R27 ;  /* 0x0000001b000c7306 */ /* 0x0009e20000200c00 */
[----:B---3--:R-:W-:Y:S01]  /*23d0*/  IADD3 R49, PT, PT, R24, -0x80, RZ ;  /* 0xffffff8018317810 */ /* 0x008fe20007ffe0ff */
[----:B------:R-:W-:Y:S01]  /*23e0*/  FFMA.FTZ R50, R23, R43, R50 ;  /* 0x0000002b17327223 */ /* 0x000fe20000010032 */
[----:B------:R-:W-:Y:S01]  /*23f0*/  LOP3.LUT R24, R5, 0xff, RZ, 0xc0, !PT ;  /* 0x000000ff05187812 */ /* 0x000fe200078ec0ff */
[----:B------:R-:W-:Y:S01]  /*2400*/  FFMA.FTZ R28, R23, R41, R28 ;  /* 0x00000029171c7223 */ /* 0x000fe2000001001c */
[----:B------:R-:W-:Y:S01]  /*2410*/  SHF.R.U32.HI R5, RZ, 0x10, R7 ;  /* 0x00000010ff057819 */ /* 0x000fe20000011607 */
[----:B------:R-:W-:Y:S01]  /*2420*/  FFMA.FTZ R50, R29, R47, R50 ;  /* 0x0000002f1d327223 */ /* 0x000fe20000010032 */
[----:B------:R-:W-:Y:S01]  /*2430*/  LOP3.LUT R6, R6, 0xff, RZ, 0xc0, !PT ;  /* 0x000000ff06067812 */ /* 0x000fe200078ec0ff */
[----:B------:R-:W3:Y:S01]  /*2440*/  I2F.F16 R26, R26 ;  /* 0x0000001a001a7306 */ /* 0x000ee20000200c00 */
[----:B----4-:R-:W-:Y:S01]  /*2450*/  FFMA.FTZ R27, R22, R38, R57 ;  /* 0x00000026161b7223 */ /* 0x010fe20000010039 */
[----:B------:R-:W-:Y:S01]  /*2460*/  IADD3 R22, PT, PT, R25, -0x80, RZ ;  /* 0xffffff8019167810 */ /* 0x000fe20007ffe0ff */
[----:B------:R-:W-:Y:S01]  /*2470*/  FFMA.FTZ R25, R44, R23, R33 ;  /* 0x000000172c197223 */ /* 0x000fe20000010021 */
[----:B------:R-:W-:Y:S01]  /*2480*/  IADD3 R24, PT, PT, R24, -0x80, RZ ;  /* 0xffffff8018187810 */ /* 0x000fe20007ffe0ff */
[----:B------:R-:W-:Y:S01]  /*2490*/  FFMA.FTZ R27, R23, R42, R27 ;  /* 0x0000002a171b7223 */ /* 0x000fe2000001001b */
[----:B------:R-:W-:Y:S01]  /*24a0*/  LOP3.LUT R5, R5, 0xff, RZ, 0xc0, !PT ;  /* 0x000000ff05057812 */ /* 0x000fe200078ec0ff */
[----:B------:R-:W-:Y:S01]  /*24b0*/  FFMA.FTZ R56, R48, R29, R25 ;  /* 0x0000001d30387223 */ /* 0x000fe20000010019 */
[----:B------:R-:W4:Y:S01]  /*24c0*/  I2F.F16 R31, R31 ;  /* 0x0000001f001f7306 */ /* 0x000f220000200c00 */
[----:B------:R-:W-:Y:S01]  /*24d0*/  IADD3 R55, PT, PT, R6, -0x80, RZ ;  /* 0xffffff8006377810 */ /* 0x000fe20007ffe0ff */
[----:B0-----:R-:W-:Y:S01]  /*24e0*/  HADD2.F32 R6, -RZ, R30.H0_H0 ;  /* 0x2000001eff067230 */ /* 0x001fe20000004100 */
[----:B------:R-:W-:Y:S01]  /*24f0*/  IADD3 R57, PT, PT, R5, -0x80, RZ ;  /* 0xffffff8005397810 */ /* 0x000fe20007ffe0ff */
[----:B------:R-:W-:Y:S01]  /*2500*/  FFMA.FTZ R54, R29, R46, R27 ;  /* 0x0000002e1d367223 */ /* 0x000fe2000001001b */
[----:B-1----:R-:W-:-:S02]  /*2510*/  HADD2.F32 R33, -RZ, R8.H0_H0 ;  /* 0x20000008ff217230 */ /* 0x002fc40000004100 */
[----:B------:R-:W-:Y:S01]  /*2520*/  FFMA.FTZ R29, R29, R45, R28 ;  /* 0x0000002d1d1d7223 */ /* 0x000fe2000001001c */
[----:B--2---:R-:W-:Y:S01]  /*2530*/  HADD2.F32 R5, -RZ, R51.H0_H0 ;  /* 0x20000033ff057230 */ /* 0x004fe20000004100 */
[----:B------:R-:W0:Y:S01]  /*2540*/  I2F.F16 R22, R22 ;  /* 0x0000001600167306 */ /* 0x000e220000200c00 */
[----:B------:R-:W-:Y:S02]  /*2550*/  HADD2.F32 R27, -RZ, R8.H1_H1 ;  /* 0x30000008ff1b7230 */ /* 0x000fe40000004100 */
[----:B------:R-:W-:Y:S01]  /*2560*/  FFMA.FTZ R50, R33, R6, R50 ;  /* 0x0000000621327223 */ /* 0x000fe20000010032 */
[----:B---3--:R-:W-:Y:S02]  /*2570*/  HADD2.F32 R8, -RZ, R26.H0_H0 ;  /* 0x2000001aff087230 */ /* 0x008fe40000004100 */
[--C-:B------:R-:W-:Y:S02]  /*2580*/  HADD2.F32 R28, -RZ, R9.reuse.H0_H0 ;  /* 0x20000009ff1c7230 */ /* 0x100fe40000004100 */
[----:B------:R-:W-:Y:S01]  /*2590*/  HADD2.F32 R26, -RZ, R9.H1_H1 ;  /* 0x30000009ff1a7230 */ /* 0x000fe20000004100 */
[----:B------:R1:W2:Y:S01]  /*25a0*/  I2F.F16 R23, R49 ;  /* 0x0000003100177306 */ /* 0x0002a20000200c00 */
[----:B----4-:R-:W-:-:S02]  /*25b0*/  HADD2.F32 R9, -RZ, R31.H0_H0 ;  /* 0x2000001fff097230 */ /* 0x010fc40000004100 */
[----:B------:R-:W-:Y:S01]  /*25c0*/  FFMA.FTZ R29, R33, R8, R29 ;  /* 0x00000008211d7223 */ /* 0x000fe2000001001d */
[----:B------:R-:W-:Y:S02]  /*25d0*/  HADD2.F32 R12, -RZ, R12.H0_H0 ;  /* 0x2000000cff0c7230 */ /* 0x000fe40000004100 */
[----:B------:R-:W-:Y:S02]  /*25e0*/  HADD2.F32 R13, -RZ, R13.H0_H0 ;  /* 0x2000000dff0d7230 */ /* 0x000fe40000004100 */
[----:B0-----:R-:W-:Y:S01]  /*25f0*/  HADD2.F32 R22, -RZ, R22.H0_H0 ;  /* 0x20000016ff167230 */ /* 0x001fe20000004100 */
[----:B------:R-:W0:Y:S01]  /*2600*/  I2F.F16 R24, R24 ;  /* 0x0000001800187306 */ /* 0x000e220000200c00 */
[----:B-1----:R-:W-:Y:S01]  /*2610*/  LEA.HI R49, R7, 0xffffff80, RZ, 0x8 ;  /* 0xffffff8007317811 */ /* 0x002fe200078f40ff */
[----:B------:R-:W-:Y:S02]  /*2620*/  HADD2.F32 R7, -RZ, R32.H0_H0 ;  /* 0x20000020ff077230 */ /* 0x000fe40000004100 */
[----:B------:R-:W-:Y:S01]  /*2630*/  FFMA.FTZ R32, R5, R33, R56 ;  /* 0x0000002105207223 */ /* 0x000fe20000010038 */
[C---:B------:R-:W-:Y:S01]  /*2640*/  FFMA.FTZ R51, R27.reuse, R12, R50 ;  /* 0x0000000c1b337223 */ /* 0x040fe20000010032 */
[----:B------:R-:W-:Y:S01]  /*2650*/  FFMA.FTZ R31, R27, R22, R29 ;  /* 0x000000161b1f7223 */ /* 0x000fe2000001001d */
[----:B------:R-:W-:-:S02]  /*2660*/  HADD2.F32 R50, -RZ, R11.H1_H1 ;  /* 0x3000000bff327230 */ /* 0x000fc40000004100 */
[----:B------:R-:W-:Y:S01]  /*2670*/  FFMA.FTZ R54, R33, R7, R54 ;  /* 0x0000000721367223 */ /* 0x000fe20000010036 */
[----:B------:R-:W1:Y:S01]  /*2680*/  I2F.F16 R25, R55 ;  /* 0x0000003700197306 */ /* 0x000e620000200c00 */
[----:B--2---:R-:W-:Y:S02]  /*2690*/  HADD2.F32 R23, -RZ, R23.H0_H0 ;  /* 0x20000017ff177230 */ /* 0x004fe40000004100 */
[----:B------:R-:W-:Y:S01]  /*26a0*/  FFMA.FTZ R32, R9, R27, R32 ;  /* 0x0000001b09207223 */ /* 0x000fe20000010020 */
[----:B------:R-:W-:Y:S01]  /*26b0*/  FFMA.FTZ R54, R27, R13, R54 ;  /* 0x0000000d1b367223 */ /* 0x000fe20000010036 */
[----:B------:R-:W-:Y:S02]  /*26c0*/  HADD2.F32 R33, -RZ, R10.H0_H0 ;  /* 0x2000000aff217230 */ /* 0x000fe40000004100 */
[----:B------:R-:W-:Y:S01]  /*26d0*/  FFMA.FTZ R29, R23, R28, R32 ;  /* 0x0000001c171d7223 */ /* 0x000fe20000010020 */
[----:B0-----:R-:W-:Y:S01]  /*26e0*/  HADD2.F32 R24, -RZ, R24.H0_H0 ;  /* 0x20000018ff187230 */ /* 0x001fe20000004100 */
[----:B------:R-:W0:Y:S01]  /*26f0*/  I2F.F16 R30, R57 ;  /* 0x00000039001e7306 */ /* 0x000e220000200c00 */
[----:B------:R-:W-:-:S03]  /*2700*/  HADD2.F32 R32, -RZ, R10.H1_H1 ;  /* 0x3000000aff207230 */ /* 0x000fc60000004100 */
[----:B------:R-:W-:Y:S01]  /*2710*/  FFMA.FTZ R51, R28, R24, R51 ;  /* 0x000000181c337223 */ /* 0x000fe20000010033 */
[----:B-1----:R-:W-:-:S03]  /*2720*/  HADD2.F32 R25, -RZ, R25.H0_H0 ;  /* 0x20000019ff197230 */ /* 0x002fc60000004100 */
[----:B------:R-:W1:Y:S02]  /*2730*/  I2F.F16 R34, R34 ;  /* 0x0000002200227306 */ /* 0x000e640000200c00 */
[----:B------:R-:W-:Y:S01]  /*2740*/  FFMA.FTZ R27, R28, R25, R54 ;  /* 0x000000191c1b7223 */ /* 0x000fe20000010036 */
[----:B0-----:R-:W-:-:S05]  /*2750*/  HADD2.F32 R30, -RZ, R30.H0_H0 ;  /* 0x2000001eff1e7230 */ /* 0x001fca0000004100 */
[----:B------:R-:W0:Y:S01]  /*2760*/  I2F.F16 R35, R35 ;  /* 0x0000002300237306 */ /* 0x000e220000200c00 */
[----:B------:R-:W-:Y:S01]  /*2770*/  FFMA.FTZ R28, R28, R30, R31 ;  /* 0x0000001e1c1c7223 */ /* 0x000fe2000001001f */
[----:B------:R-:W-:Y:S02]  /*2780*/  HADD2.F32 R31, -RZ, R11.H0_H0 ;  /* 0x2000000bff1f7230 */ /* 0x000fe40000004100 */
[----:B-1----:R-:W-:-:S04]  /*2790*/  HADD2.F32 R34, -RZ, R34.H0_H0 ;  /* 0x20000022ff227230 */ /* 0x002fc80000004100 */
[----:B------:R-:W1:Y:S01]  /*27a0*/  I2F.F16 R36, R36 ;  /* 0x0000002400247306 */ /* 0x000e620000200c00 */
[----:B------:R-:W-:Y:S01]  /*27b0*/  FFMA.FTZ R54, R34, R26, R29 ;  /* 0x0000001a22367223 */ /* 0x000fe2000001001d */
[----:B0-----:R-:W-:-:S06]  /*27c0*/  HADD2.F32 R35, -RZ, R35.H0_H0 ;  /* 0x20000023ff237230 */ /* 0x001fcc0000004100 */
[----:B------:R-:W0:Y:S01]  /*27d0*/  I2F.F16 R49, R49 ;  /* 0x0000003100317306 */ /* 0x000e220000200c00 */
[----:B------:R-:W-:Y:S01]  /*27e0*/  FMUL.FTZ R54, R31, R54 ;  /* 0x000000361f367220 */ /* 0x000fe20000410000 */
[----:B------:R-:W-:-:S04]  /*27f0*/  FFMA.FTZ R51, R26, R35, R51 ;  /* 0x000000231a337223 */ /* 0x000fc80000010033 */
        /* <DEDUP_REMOVED lines=16> */
[----:B------:R-:W0:Y:S01]  /*2900*/  LDS.64 R26, [UR8+-0x80] ;  /* 0xffff8008ff1a7984 */ /* 0x000e220008000a00 */
[----:B------:R-:W-:-:S03]  /*2910*/  UISETP.NE.AND UP1, UPT, UR14, 0x2, UPT ;  /* 0x000000020e00788c */ /* 0x000fc6000bf25270 */
[----:B------:R-:W1:Y:S01]  /*2920*/  LDS.64 R28, [UR8+-0x78] ;  /* 0xffff8808ff1c7984 */ /* 0x000e620008000a00 */
        /* <DEDUP_REMOVED lines=21> */
[----:B------:R-:W-:-:S03]  /*2a80*/  HADD2.F32 R28, -RZ, R28.H1_H1 ;  /* 0x3000001cff1c7230 */ /* 0x000fc60000004100 */
        /* <DEDUP_REMOVED lines=141> */
.L_x_707:
[----:B------:R-:W-:-:S05]  /*3360*/  MOV R3, UR15 ;  /* 0x0000000f00037c02 */ /* 0x000fca0008000f00 */
[----:B------:R-:W-:-:S05]  /*3370*/  IMAD.WIDE R2, R3, 0x4, R52 ;  /* 0x0000000403027825 */ /* 0x000fca00078e0234 */
[----:B-----5:R0:W5:Y:S01]  /*3380*/  LDG.E.128.CONSTANT R24, desc[UR20][R2.64] ;  /* 0x0000001402187981 */ /* 0x020162000c1e9d00 */
[----:B------:R-:W-:-:S05]  /*3390*/  MOV R53, UR15 ;  /* 0x0000000f00357c02 */ /* 0x000fca0008000f00 */
[----:B------:R-:W-:Y:S01]  /*33a0*/  IMAD.WIDE R52, R53, 0x4, R2 ;  /* 0x0000000435347825 */ /* 0x000fe200078e0202 */
[----:B------:R-:W-:Y:S06]  /*33b0*/  BRA.U !UP0, `(.L_x_708) ;  /* 0x0000001508ac7547 */ /* 0x000fec000b800000 */
[----:B------:R-:W2:Y:S01]  /*33c0*/  LDG.E.128.CONSTANT R4, desc[UR20][R52.64] ;  /* 0x0000001434047981 */ /* 0x000ea2000c1e9d00 */
[----:B0----5:R-:W-:Y:S01]  /*33d0*/  LOP3.LUT R2, R24, 0xff, RZ, 0xc0, !PT ;  /* 0x000000ff18027812 */ /* 0x021fe200078ec0ff */
        /* <DEDUP_REMOVED lines=18> */
[----:B------:R-:W-:Y:S02]  /*3500*/  LOP3.LUT R23, R23, 0xff, RZ, 0xc0, !PT ;  /* 0x000000ff17177812 */ /* 0x000fe400078ec0ff */
[----:B------:R-:W-:Y:S01]  /*3510*/  IADD3 R12, PT, PT, R0, -0x80, RZ ;  /* 0xffffff80000c7810 */ /* 0x000fe20007ffe0ff */
[----:B------:R-:W-:Y:S01]  /*3520*/  I2F.F16 R49, R49 ;  /* 0x0000003100317306 */ /* 0x000fe20000200c00 */
[----:B0-----:R-:W0:Y:S01]  /*3530*/  LDS.64 R2, [UR8+-0xf0] ;  /* 0xffff1008ff027984 */ /* 0x001e220008000a00 */
[----:B------:R-:W-:-:S02]  /*3540*/  LOP3.LUT R0, R27, 0xff, RZ, 0xc0, !PT ;  /* 0x000000ff1b007812 */ /* 0x000fc400078ec0ff */
[----:B------:R-:W-:Y:S02]  /*3550*/  IADD3 R45, PT, PT, R23, -0x80, RZ ;  /* 0xffffff80172d7810 */ /* 0x000fe40007ffe0ff */
[----:B------:R-:W-:Y:S01]  /*3560*/  IADD3 R0, PT, PT, R0, -0x80, RZ ;  /* 0xffffff8000007810 */ /* 0x000fe20007ffe0ff */
[----:B-1----:R-:W-:Y:S01]  /*3570*/  HADD2.F32 R13, -RZ, R13.H0_H0 ;  /* 0x2000000dff0d7230 */ /* 0x002fe20000004100 */
[----:B------:R-:W-:Y:S01]  /*3580*/  LEA.HI R40, R26, 0xffffff80, RZ, 0x8 ;  /* 0xffffff801a287811 */ /* 0x000fe200078f40ff */
[----:B------:R-:W-:Y:S01]  /*3590*/  I2F.F16 R12, R12 ;  /* 0x0000000c000c7306 */ /* 0x000fe20000200c00 */
[----:B------:R-:W-:Y:S02]  /*35a0*/  LEA.HI R28, R25, 0xffffff80, RZ, 0x8 ;  /* 0xffffff80191c7811 */ /* 0x000fe400078f40ff */
[----:B------:R-:W-:Y:S02]  /*35b0*/  SHF.R.U32.HI R26, RZ, 0x10, R26 ;  /* 0x00000010ff1a7819 */ /* 0x000fe4000001161a */
[----:B------:R-:W-:-:S02]  /*35c0*/  SHF.R.U32.HI R25, RZ, 0x10, R25 ;  /* 0x00000010ff197819 */ /* 0x000fc40000011619 */
[----:B------:R-:W-:Y:S01]  /*35d0*/  LEA.HI R29, R24, 0xffffff80, RZ, 0x8 ;  /* 0xffffff80181d7811 */ /* 0x000fe200078f40ff */
[----:B------:R-:W-:Y:S01]  /*35e0*/  I2F.F16 R0, R0 ;  /* 0x0000000000007306 */ /* 0x000fe20000200c00 */
[----:B------:R-:W-:Y:S02]  /*35f0*/  SHF.R.U32.HI R24, RZ, 0x10, R24 ;  /* 0x00000010ff187819 */ /* 0x000fe40000011618 */
[----:B------:R-:W-:Y:S02]  /*3600*/  LEA.HI R30, R27, 0xffffff80, RZ, 0x8 ;  /* 0xffffff801b1e7811 */ /* 0x000fe400078f40ff */
[----:B------:R-:W-:Y:S02]  /*3610*/  LOP3.LUT R26, R26, 0xff, RZ, 0xc0, !PT ;  /* 0x000000ff1a1a7812 */ /* 0x000fe400078ec0ff */
[----:B------:R-:W-:Y:S01]  /*3620*/  LOP3.LUT R25, R25, 0xff, RZ, 0xc0, !PT ;  /* 0x000000ff19197812 */ /* 0x000fe200078ec0ff */
[----:B------:R-:W-:Y:S01]  /*3630*/  I2F.F16 R45, R45 ;  /* 0x0000002d002d7306 */ /* 0x000fe20000200c00 */
[----:B------:R-:W-:-:S02]  /*3640*/  SHF.R.U32.HI R27, RZ, 0x10, R27 ;  /* 0x00000010ff1b7819 */ /* 0x000fc4000001161b */
[----:B------:R-:W-:Y:S02]  /*3650*/  LOP3.LUT R24, R24, 0xff, RZ, 0xc0, !PT ;  /* 0x000000ff18187812 */ /* 0x000fe400078ec0ff */
[----:B------:R-:W-:Y:S02]  /*3660*/  IADD3 R26, PT, PT, R26, -0x80, RZ ;  /* 0xffffff801a1a7810 */ /* 0x000fe40007ffe0ff */
[----:B------:R-:W-:Y:S01]  /*3670*/  IADD3 R22, PT, PT, R25, -0x80, RZ ;  /* 0xffffff8019167810 */ /* 0x000fe20007ffe0ff */
[----:B------:R-:W-:Y:S01]  /*3680*/  I2F.F16 R37, R37 ;  /* 0x0000002500257306 */ /* 0x000fe20000200c00 */
[----:B------:R-:W-:Y:S02]  /*3690*/  LOP3.LUT R27, R27, 0xff, RZ, 0xc0, !PT ;  /* 0x000000ff1b1b7812 */ /* 0x000fe400078ec0ff */
[----:B------:R-:W-:Y:S02]  /*36a0*/  IADD3 R24, PT, PT, R24, -0x80, RZ ;  /* 0xffffff8018187810 */ /* 0x000fe40007ffe0ff */
[----:B------:R-:W-:Y:S01]  /*36b0*/  IADD3 R27, PT, PT, R27, -0x80, RZ ;  /* 0xffffff801b1b7810 */ /* 0x000fe20007ffe0ff */
[----:B0-----:R-:W-:-:S02]  /*36c0*/  HADD2.F32 R41, -RZ, R2.H1_H1 ;  /* 0x30000002ff297230 */ /* 0x001fc40000004100 */
[----:B------:R-:W-:Y:S01]  /*36d0*/  I2F.F16 R38, R26 ;  /* 0x0000001a00267306 */ /* 0x000fe20000200c00 */
[--C-:B------:R-:W-:Y:S02]  /*36e0*/  HADD2.F32 R25, -RZ, R3.reuse.H0_H0 ;  /* 0x20000003ff197230 */ /* 0x100fe40000004100 */
[----:B------:R-:W-:-:S05]  /*36f0*/  HADD2.F32 R43, -RZ, R3.H1_H1 ;  /* 0x30000003ff2b7230 */ /* 0x000fca0000004100 */
[----:B------:R-:W-:Y:S08]  /*3700*/  I2F.F16 R22, R22 ;  /* 0x0000001600167306 */ /* 0x000ff00000200c00 */
[----:B------:R-:W0:Y:S08]  /*3710*/  I2F.F16 R24, R24 ;  /* 0x0000001800187306 */ /* 0x000e300000200c00 */
[----:B------:R-:W-:Y:S01]  /*3720*/  I2F.F16 R39, R27 ;  /* 0x0000001b00277306 */ /* 0x000fe20000200c00 */
[----:B0-----:R-:W-:-:S07]  /*3730*/  HADD2.F32 R24, -RZ, R24.H0_H0 ;  /* 0x20000018ff187230 */ /* 0x001fce0000004100 */
[----:B------:R-:W-:Y:S08]  /*3740*/  I2F.F16 R40, R40 ;  /* 0x0000002800287306 */ /* 0x000ff00000200c00 */
[----:B------:R-:W-:Y:S08]  /*3750*/  I2F.F16 R30, R30 ;  /* 0x0000001e001e7306 */ /* 0x000ff00000200c00 */
[----:B------:R-:W0:Y:S08]  /*3760*/  I2F.F16 R29, R29 ;  /* 0x0000001d001d7306 */ /* 0x000e300000200c00 */
[----:B------:R-:W1:Y:S01]  /*3770*/  I2F.F16 R28, R28 ;  /* 0x0000001c001c7306 */ /* 0x000e620000200c00 */
[----:B0-----:R-:W-:-:S02]  /*3780*/  HADD2.F32 R29, -RZ, R29.H0_H0 ;  /* 0x2000001dff1d7230 */ /* 0x001fc40000004100 */
[----:B-1----:R-:W-:Y:S01]  /*3790*/  HADD2.F32 R28, -RZ, R28.H0_H0 ;  /* 0x2000001cff1c7230 */ /* 0x002fe20000004100 */
[C---:B--2---:R-:W-:Y:S02]  /*37a0*/  LOP3.LUT R23, R4.reuse, 0xff, RZ, 0xc0, !PT ;  /* 0x000000ff04177812 */ /* 0x044fe400078ec0ff */
[----:B------:R-:W-:Y:S02]  /*37b0*/  LEA.HI R46, R4, 0xffffff80, RZ, 0x8 ;  /* 0xffffff80042e7811 */ /* 0x000fe400078f40ff */
[----:B------:R-:W-:Y:S02]  /*37c0*/  IADD3 R31, PT, PT, R23, -0x80, RZ ;  /* 0xffffff80171f7810 */ /* 0x000fe40007ffe0ff */
[----:B------:R-:W-:Y:S02]  /*37d0*/  LOP3.LUT R23, R5, 0xff, RZ, 0xc0, !PT ;  /* 0x000000ff05177812 */ /* 0x000fe400078ec0ff */
[----:B------:R-:W-:Y:S01]  /*37e0*/  LOP3.LUT R26, R7, 0xff, RZ, 0xc0, !PT ;  /* 0x000000ff071a7812 */ /* 0x000fe200078ec0ff */
[----:B------:R-:W0:Y:S01]  /*37f0*/  I2F.F16 R46, R46 ;  /* 0x0000002e002e7306 */ /* 0x000e220000200c00 */
[----:B------:R-:W-:-:S02]  /*3800*/  IADD3 R32, PT, PT, R23, -0x80, RZ ;  /* 0xffffff8017207810 */ /* 0x000fc40007ffe0ff */
[----:B------:R-:W-:Y:S02]  /*3810*/  LOP3.LUT R23, R6, 0xff, RZ, 0xc0, !PT ;  /* 0x000000ff06177812 */ /* 0x000fe400078ec0ff */
[--C-:B------:R-:W-:Y:S02]  /*3820*/  SHF.R.U32.HI R42, RZ, 0x10, R4.reuse ;  /* 0x00000010ff2a7819 */ /* 0x100fe40000011604 */
[----:B------:R-:W-:Y:S01]  /*3830*/  IADD3 R33, PT, PT, R23, -0x80, RZ ;  /* 0xffffff8017217810 */ /* 0x000fe20007ffe0ff */
[----:B------:R-:W-:Y:S01]  /*3840*/  HADD2.F32 R23, -RZ, R2.H0_H0 ;  /* 0x20000002ff177230 */ /* 0x000fe20000004100 */
[----:B------:R-:W-:Y:S01]  /*3850*/  SHF.R.U32.HI R2, RZ, 0x8, R4 ;  /* 0x00000008ff027819 */ /* 0x000fe20000011604 */
[----:B------:R-:W-:Y:S01]  /*3860*/  I2F.F16 R31, R31 ;  /* 0x0000001f001f7306 */ /* 0x000fe20000200c00 */
[----:B------:R-:W-:Y:S02]  /*3870*/  SHF.R.U32.HI R3, RZ, 0x8, R5 ;  /* 0x00000008ff037819 */ /* 0x000fe40000011605 */
[----:B------:R-:W-:-:S02]  /*3880*/  LOP3.LUT R2, R2, 0xff, RZ, 0xc0, !PT ;  /* 0x000000ff02027812 */ /* 0x000fc400078ec0ff */
[----:B------:R-:W-:Y:S01]  /*3890*/  SHF.R.U32.HI R4, RZ, 0x8, R6 ;  /* 0x00000008ff047819 */ /* 0x000fe20000011606 */
[----:B0-----:R-:W-:Y:S01]  /*38a0*/  HADD2.F32 R46, -RZ, R46.H0_H0 ;  /* 0x2000002eff2e7230 */ /* 0x001fe20000004100 */
[----:B------:R-:W-:Y:S01]  /*38b0*/  LOP3.LUT R36, R3, 0xff, RZ, 0xc0, !PT ;  /* 0x000000ff03247812 */ /* 0x000fe200078ec0ff */
[----:B------:R-:W-:Y:S01]  /*38c0*/  HADD2.F32 R3, -RZ, R0.H0_H0 ;  /* 0x20000000ff037230 */ /* 0x000fe20000004100 */
[----:B------:R-:W-:Y:S01]  /*38d0*/  IADD3 R34, PT, PT, R26, -0x80, RZ ;  /* 0xffffff801a227810 */ /* 0x000fe20007ffe0ff */
[----:B------:R-:W-:Y:S01]  /*38e0*/  HADD2.F32 R0, -RZ, R8.H0_H0 ;  /* 0x20000008ff007230 */ /* 0x000fe20000004100 */
[----:B------:R-:W-:Y:S01]  /*38f0*/  IADD3 R35, PT, PT, R2, -0x80, RZ ;  /* 0xffffff8002237810 */ /* 0x000fe20007ffe0ff */
[----:B------:R-:W0:Y:S01]  /*3900*/  LDS.64 R26, [UR8+-0xe8] ;  /* 0xffff1808ff1a7984 */ /* 0x000e220008000a00 */
[----:B------:R-:W-:Y:S01]  /*3910*/  LOP3.LUT R50, R4, 0xff, RZ, 0xc0, !PT ;  /* 0x000000ff04327812 */ /* 0x000fe200078ec0ff */
[----:B------:R-:W-:Y:S02]  /*3920*/  HADD2.F32 R4, -RZ, R12.H0_H0 ;  /* 0x2000000cff047230 */ /* 0x000fe40000004100 */
[----:B------:R-:W-:Y:S01]  /*3930*/  FFMA.FTZ R56, R23, R0, RZ ;  /* 0x0000000017387223 */ /* 0x000fe200000100ff */
[----:B------:R-:W-:Y:S01]  /*3940*/  HADD2.F32 R2, -RZ, R9.H0_H0 ;  /* 0x20000009ff027230 */ /* 0x000fe20000004100 */
[----:B------:R-:W-:Y:S01]  /*3950*/  IADD3 R51, PT, PT, R50, -0x80, RZ ;  /* 0xffffff8032337810 */ /* 0x000fe20007ffe0ff */
[----:B------:R-:W-:-:S02]  /*3960*/  HADD2.F32 R8, -RZ, R45.H0_H0 ;  /* 0x2000002dff087230 */ /* 0x000fc40000004100 */
[C---:B------:R-:W-:Y:S01]  /*3970*/  FFMA.FTZ R54, R23.reuse, R4, RZ ;  /* 0x0000000417367223 */ /* 0x040fe200000100ff */
[----:B------:R-:W-:Y:S02]  /*3980*/  HADD2.F32 R12, -RZ, R49.H0_H0 ;  /* 0x20000031ff0c7230 */ /* 0x000fe40000004100 */
[----:B------:R-:W-:Y:S01]  /*3990*/  FFMA.FTZ R50, R2, R23, RZ ;  /* 0x0000001702327223 */ /* 0x000fe200000100ff */
[----:B------:R-:W-:Y:S02]  /*39a0*/  HADD2.F32 R9, -RZ, R37.H0_H0 ;  /* 0x20000025ff097230 */ /* 0x000fe40000004100 */
[----:B------:R-:W-:Y:S01]  /*39b0*/  FFMA.FTZ R23, R23, R3, RZ ;  /* 0x0000000317177223 */ /* 0x000fe200000100ff */
[----:B------:R-:W-:Y:S01]  /*39c0*/  SHF.R.U32.HI R44, RZ, 0x8, R7 ;  /* 0x00000008ff2c7819 */ /* 0x000fe20000011607 */
[----:B------:R-:W-:Y:S01]  /*39d0*/  FFMA.FTZ R49, R13, R41, R50 ;  /* 0x000000290d317223 */ /* 0x000fe20000010032 */
[C---:B------:R-:W-:Y:S01]  /*39e0*/  FFMA.FTZ R54, R41.reuse, R12, R54 ;  /* 0x0000000c29367223 */ /* 0x040fe20000010036 */
[C---:B------:R-:W-:Y:S01]  /*39f0*/  FFMA.FTZ R50, R41.reuse, R8, R23 ;  /* 0x0000000829327223 */ /* 0x040fe20000010017 */
[----:B------:R-:W-:Y:S01]  /*3a00*/  FFMA.FTZ R45, R41, R9, R56 ;  /* 0x00000009292d7223 */ /* 0x000fe20000010038 */
[----:B------:R-:W-:Y:S01]  /*3a10*/  HADD2.F32 R23, -RZ, R22.H0_H0 ;  /* 0x20000016ff177230 */ /* 0x000fe20000004100 */
[----:B------:R-:W-:Y:S01]  /*3a20*/  LEA.HI R47, R5, 0xffffff80, RZ, 0x8 ;  /* 0xffffff80052f7811 */ /* 0x000fe200078f40ff */
[----:B------:R-:W-:Y:S01]  /*3a30*/  HADD2.F32 R22, -RZ, R38.H0_H0 ;  /* 0x20000026ff167230 */ /* 0x000fe20000004100 */
[----:B------:R-:W-:Y:S01]  /*3a40*/  SHF.R.U32.HI R41, RZ, 0x10, R5 ;  /* 0x00000010ff297819 */ /* 0x000fe20000011605 */
[----:B------:R-:W-:Y:S01]  /*3a50*/  HADD2.F32 R5, -RZ, R39.H0_H0 ;  /* 0x20000027ff057230 */ /* 0x000fe20000004100 */
[----:B------:R-:W-:Y:S01]  /*3a60*/  LOP3.LUT R42, R42, 0xff, RZ, 0xc0, !PT ;  /* 0x000000ff2a2a7812 */ /* 0x000fe200078ec0ff */
[C---:B------:R-:W-:Y:S01]  /*3a70*/  FFMA.FTZ R54, R25.reuse, R23, R54 ;  /* 0x0000001719367223 */ /* 0x040fe20000010036 */
[----:B------:R-:W-:Y:S01]  /*3a80*/  LOP3.LUT R44, R44, 0xff, RZ, 0xc0, !PT ;  /* 0x000000ff2c2c7812 */ /* 0x000fe200078ec0ff */
[----:B------:R1:W2:Y:S01]  /*3a90*/  I2F.F16 R37, R51 ;  /* 0x0000003300257306 */ /* 0x0002a20000200c00 */
[----:B------:R-:W-:Y:S01]  /*3aa0*/  IADD3 R39, PT, PT, R42, -0x80, RZ ;  /* 0xffffff802a277810 */ /* 0x000fe20007ffe0ff */
[C---:B------:R-:W-:Y:S01]  /*3ab0*/  FFMA.FTZ R42, R25.reuse, R22, R45 ;  /* 0x00000016192a7223 */ /* 0x040fe2000001002d */
[----:B------:R-:W-:Y:S01]  /*3ac0*/  IADD3 R55, PT, PT, R44, -0x80, RZ ;  /* 0xffffff802c377810 */ /* 0x000fe20007ffe0ff */
[----:B------:R-:W-:Y:S01]  /*3ad0*/  FFMA.FTZ R44, R24, R25, R49 ;  /* 0x00000019182c7223 */ /* 0x000fe20000010031 */
[----:B------:R-:W-:Y:S01]  /*3ae0*/  FFMA.FTZ R45, R25, R5, R50 ;  /* 0x00000005192d7223 */ /* 0x000fe20000010032 */
[----:B------:R-:W-:Y:S01]  /*3af0*/  LEA.HI R48, R6, 0xffffff80, RZ, 0x8 ;  /* 0xffffff8006307811 */ /* 0x000fe200078f40ff */
[----:B------:R-:W-:Y:S01]  /*3b00*/  FFMA.FTZ R54, R43, R28, R54 ;  /* 0x0000001c2b367223 */ /* 0x000fe20000010036 */
[----:B------:R-:W-:Y:S01]  /*3b10*/  LOP3.LUT R25, R41, 0xff, RZ, 0xc0, !PT ;  /* 0x000000ff29197812 */ /* 0x000fe200078ec0ff */
[----:B------:R-:W3:Y:S01]  /*3b20*/  I2F.F16 R32, R32 ;  /* 0x0000002000207306 */ /* 0x000ee20000200c00 */
[----:B------:R-:W-:Y:S01]  /*3b30*/  SHF.R.U32.HI R6, RZ, 0x10, R6 ;  /* 0x00000010ff067819 */ /* 0x000fe20000011606 */
[----:B------:R-:W-:Y:S01]  /*3b40*/  FFMA.FTZ R44, R29, R43, R44 ;  /* 0x0000002b1d2c7223 */ /* 0x000fe2000001002c */
[----:B------:R-:W-:-:S02]  /*3b50*/  SHF.R.U32.HI R41, RZ, 0x10, R7 ;  /* 0x00000010ff297819 */ /* 0x000fc40000011607 */
[----:B-1----:R-:W-:Y:S01]  /*3b60*/  IADD3 R51, PT, PT, R25, -0x80, RZ ;  /* 0xffffff8019337810 */ /* 0x002fe20007ffe0ff */
[----:B------:R-:W-:Y:S01]  /*3b70*/  HADD2.F32 R25, -RZ, R40.H0_H0 ;  /* 0x20000028ff197230 */ /* 0x000fe20000004100 */
[----:B------:R-:W-:Y:S01]  /*3b80*/  IADD3 R36, PT, PT, R36, -0x80, RZ ;  /* 0xffffff8024247810 */ /* 0x000fe20007ffe0ff */
[----:B------:R-:W1:Y:S01]  /*3b90*/  I2F.F16 R33, R33 ;  /* 0x0000002100217306 */ /* 0x000e620000200c00 */
[----:B------:R-:W-:Y:S01]  /*3ba0*/  LOP3.LUT R49, R6, 0xff, RZ, 0xc0, !PT ;  /* 0x000000ff06317812 */ /* 0x000fe200078ec0ff */
[----:B------:R-:W-:Y:S01]  /*3bb0*/  HADD2.F32 R6, -RZ, R30.H0_H0 ;  /* 0x2000001eff067230 */ /* 0x000fe20000004100 */
[----:B------:R-:W-:Y:S01]  /*3bc0*/  LOP3.LUT R30, R41, 0xff, RZ, 0xc0, !PT ;  /* 0x000000ff291e7812 */ /* 0x000fe200078ec0ff */
[C---:B------:R-:W-:Y:S01]  /*3bd0*/  FFMA.FTZ R50, R43.reuse, R25, R42 ;  /* 0x000000192b327223 */ /* 0x040fe2000001002a */
[----:B--2---:R-:W-:Y:S02]  /*3be0*/  HADD2.F32 R37, -RZ, R37.H0_H0 ;  /* 0x20000025ff257230 */ /* 0x004fe40000004100 */
[----:B------:R-:W-:Y:S01]  /*3bf0*/  IADD3 R42, PT, PT, R30, -0x80, RZ ;  /* 0xffffff801e2a7810 */ /* 0x000fe20007ffe0ff */
[----:B------:R-:W2:Y:S01]  /*3c00*/  I2F.F16 R34, R34 ;  /* 0x0000002200227306 */ /* 0x000ea20000200c00 */
[----:B------:R-:W-:Y:S01]  /*3c10*/  FFMA.FTZ R43, R43, R6, R45 ;  /* 0x000000062b2b7223 */ /* 0x000fe2000001002d */
[----:B0-----:R-:W-:-:S02]  /*3c20*/  HADD2.F32 R45, -RZ, R26.H0_H0 ;  /* 0x2000001aff2d7230 */ /* 0x001fc40000004100 */
[----:B---3--:R-:W-:Y:S02]  /*3c30*/  HADD2.F32 R32, -RZ, R32.H0_H0 ;  /* 0x20000020ff207230 */ /* 0x008fe40000004100 */
[----:B------:R-:W-:Y:S02]  /*3c40*/  HADD2.F32 R26, -RZ, R26.H1_H1 ;  /* 0x3000001aff1a7230 */ /* 0x000fe40000004100 */
[----:B------:R-:W0:Y:S01]  /*3c50*/  I2F.F16 R35, R35 ;  /* 0x0000002300237306 */ /* 0x000e220000200c00 */
[----:B-1----:R-:W-:Y:S02]  /*3c60*/  HADD2.F32 R33, -RZ, R33.H0_H0 ;  /* 0x20000021ff217230 */ /* 0x002fe40000004100 */
[--C-:B------:R-:W-:Y:S02]  /*3c70*/  HADD2.F32 R30, -RZ, R27.reuse.H0_H0 ;  /* 0x2000001bff1e7230 */ /* 0x100fe40000004100 */
[----:B------:R-:W-:Y:S02]  /*3c80*/  HADD2.F32 R27, -RZ, R27.H1_H1 ;  /* 0x3000001bff1b7230 */ /* 0x000fe40000004100 */
[----:B------:R-:W-:Y:S01]  /*3c90*/  FFMA.FTZ R50, R45, R33, R50 ;  /* 0x000000212d327223 */ /* 0x000fe20000010032 */
[----:B--2---:R-:W-:Y:S01]  /*3ca0*/  HADD2.F32 R34, -RZ, R34.H0_H0 ;  /* 0x20000022ff227230 */ /* 0x004fe20000004100 */
[----:B------:R-:W1:Y:S02]  /*3cb0*/  I2F.F16 R36, R36 ;  /* 0x0000002400247306 */ /* 0x000e640000200c00 */
[----:B------:R-:W-:-:S02]  /*3cc0*/  FFMA.FTZ R50, R26, R37, R50 ;  /* 0x000000251a327223 */ /* 0x000fc40000010032 */
[----:B------:R-:W-:Y:S01]  /*3cd0*/  FFMA.FTZ R43, R45, R34, R43 ;  /* 0x000000222d2b7223 */ /* 0x000fe2000001002b */
[----:B0-----:R-:W-:-:S03]  /*3ce0*/  HADD2.F32 R35, -RZ, R35.H0_H0 ;  /* 0x20000023ff237230 */ /* 0x001fc60000004100 */
[----:B------:R0:W2:Y:S01]  /*3cf0*/  I2F.F16 R38, R55 ;  /* 0x0000003700267306 */ /* 0x0000a20000200c00 */
[----:B-1----:R-:W-:-:S07]  /*3d00*/  HADD2.F32 R36, -RZ, R36.H0_H0 ;  /* 0x20000024ff247230 */ /* 0x002fce0000004100 */
[----:B------:R-:W1:Y:S01]  /*3d10*/  I2F.F16 R39, R39 ;  /* 0x0000002700277306 */ /* 0x000e620000200c00 */
[----:B0-----:R-:W-:Y:S02]  /*3d20*/  IADD3 R55, PT, PT, R49, -0x80, RZ ;  /* 0xffffff8031377810 */ /* 0x001fe40007ffe0ff */
[----:B------:R-:W-:Y:S01]  /*3d30*/  LEA.HI R49, R7, 0xffffff80, RZ, 0x8 ;  /* 0xffffff8007317811 */ /* 0x000fe200078f40ff */
[----:B------:R-:W-:Y:S02]  /*3d40*/  HADD2.F32 R7, -RZ, R31.H0_H0 ;  /* 0x2000001fff077230 */ /* 0x000fe40000004100 */
[----:B------:R-:W-:Y:S01]  /*3d50*/  FFMA.FTZ R31, R45, R32, R54 ;  /* 0x000000202d1f7223 */ /* 0x000fe20000010036 */
[----:B--2---:R-:W-:Y:S01]  /*3d60*/  HADD2.F32 R38, -RZ, R38.H0_H0 ;  /* 0x20000026ff267230 */ /* 0x004fe20000004100 */
[----:B------:R0:W2:Y:S01]  /*3d70*/  I2F.F16 R40, R51 ;  /* 0x0000003300287306 */ /* 0x0000a20000200c00 */
[----:B------:R-:W-:Y:S01]  /*3d80*/  FFMA.FTZ R44, R7, R45, R44 ;  /* 0x0000002d072c7223 */ /* 0x000fe2000001002c */
[----:B------:R-:W-:Y:S01]  /*3d90*/  FFMA.FTZ R31, R26, R36, R31 ;  /* 0x000000241a1f7223 */ /* 0x000fe2000001001f */
[----:B------:R-:W-:-:S02]  /*3da0*/  HADD2.F32 R45, -RZ, R10.H0_H0 ;  /* 0x2000000aff2d7230 */ /* 0x000fc40000004100 */
[----:B------:R-:W-:Y:S01]  /*3db0*/  FFMA.FTZ R43, R26, R38, R43 ;  /* 0x000000261a2b7223 */ /* 0x000fe2000001002b */
[----:B------:R-:W-:Y:S01]  /*3dc0*/  FFMA.FTZ R44, R35, R26, R44 ;  /* 0x0000001a232c7223 */ /* 0x000fe2000001002c */
[----:B-1----:R-:W-:Y:S01]  /*3dd0*/  HADD2.F32 R39, -RZ, R39.H0_H0 ;  /* 0x20000027ff277230 */ /* 0x002fe20000004100 */
[----:B------:R-:W1:Y:S04]  /*3de0*/  I2F.F16 R41, R55 ;  /* 0x0000003700297306 */ /* 0x000e680000200c00 */
[----:B0-----:R-:W-:Y:S01]  /*3df0*/  FFMA.FTZ R51, R39, R30, R44 ;  /* 0x0000001e27337223 */ /* 0x001fe2000001002c */
[----:B------:R-:W-:Y:S02]  /*3e00*/  HADD2.F32 R44, -RZ, R10.H1_H1 ;  /* 0x3000000aff2c7230 */ /* 0x000fe40000004100 */
[----:B--2---:R-:W-:Y:S01]  /*3e10*/  HADD2.F32 R40, -RZ, R40.H0_H0 ;  /* 0x20000028ff287230 */ /* 0x004fe20000004100 */
[----:B------:R-:W0:Y:S01]  /*3e20*/  I2F.F16 R42, R42 ;  /* 0x0000002a002a7306 */ /* 0x000e220000200c00 */
[----:B------:R-:W-:-:S03]  /*3e30*/  FFMA.FTZ R54, R46, R27, R51 ;  /* 0x0000001b2e367223 */ /* 0x000fc60000010033 */
[----:B------:R-:W-:Y:S01]  /*3e40*/  FFMA.FTZ R26, R30, R40, R31 ;  /* 0x000000281e1a7223 */ /* 0x000fe2000001001f */
[----:B-1----:R-:W-:-:S03]  /*3e50*/  HADD2.F32 R41, -RZ, R41.H0_H0 ;  /* 0x20000029ff297230 */ /* 0x002fc60000004100 */
[----:B------:R-:W1:Y:S02]  /*3e60*/  I2F.F16 R47, R47 ;  /* 0x0000002f002f7306 */ /* 0x000e640000200c00 */
[----:B------:R-:W-:Y:S01]  /*3e70*/  FFMA.FTZ R31, R30, R41, R50 ;  /* 0x000000291e1f7223 */ /* 0x000fe20000010032 */
[----:B------:R-:W-:Y:S02]  /*3e80*/  HADD2.F32 R50, -RZ, R11.H1_H1 ;  /* 0x3000000bff327230 */ /* 0x000fe40000004100 */
[----:B0-----:R-:W-:-:S03]  /*3e90*/  HADD2.F32 R42, -RZ, R42.H0_H0 ;  /* 0x2000002aff2a7230 */ /* 0x001fc60000004100 */
[----:B------:R-:W0:Y:S02]  /*3ea0*/  I2F.F16 R48, R48 ;  /* 0x0000003000307306 */ /* 0x000e240000200c00 */
[----:B------:R-:W-:Y:S01]  /*3eb0*/  FFMA.FTZ R30, R30, R42, R43 ;  /* 0x0000002a1e1e7223 */ /* 0x000fe2000001002b */
[----:B------:R-:W-:Y:S02]  /*3ec0*/  HADD2.F32 R43, -RZ, R11.H0_H0 ;  /* 0x2000000bff2b7230 */ /* 0x000fe40000004100 */
[----:B-1----:R-:W-:-:S03]  /*3ed0*/  HADD2.F32 R47, -RZ, R47.H0_H0 ;  /* 0x2000002fff2f7230 */ /* 0x002fc60000004100 */
[----:B------:R-:W1:Y:S01]  /*3ee0*/  I2F.F16 R49, R49 ;  /* 0x0000003100317306 */ /* 0x000e620000200c00 */
[----:B------:R-:W-:Y:S01]  /*3ef0*/  FMUL.FTZ R54, R43, R54 ;  /* 0x000000362b367220 */ /* 0x000fe20000410000 */
[----:B------:R-:W-:Y:S01]  /*3f00*/  FFMA.FTZ R51, R27, R47, R26 ;  /* 0x0000002f1b337223 */ /* 0x000fe2000001001a */
[----:B0-----:R-:W-:-:S03]  /*3f10*/  HADD2.F32 R48, -RZ, R48.H0_H0 ;  /* 0x20000030ff307230 */ /* 0x001fc60000004100 */
[----:B------:R-:W-:Y:S01]  /*3f20*/  FMUL.FTZ R51, R44, R51 ;  /* 0x000000332c337220 */ /* 0x000fe20000410000 */
[----:B------:R-:W-:Y:S01]  /*3f30*/  F2FP.F16.F32.PACK_AB R54, RZ, R54 ;  /* 0x00000036ff36723e */ /* 0x000fe200000000ff */
[----:B------:R-:W-:-:S03]  /*3f40*/  FFMA.FTZ R26, R27, R48, R31 ;  /* 0x000000301b1a7223 */ /* 0x000fc6000001001f */
[----:B------:R-:W-:Y:S01]  /*3f50*/  F2FP.F16.F32.PACK_AB R51, RZ, R51 ;  /* 0x00000033ff33723e */ /* 0x000fe200000000ff */
[----:B-1----:R-:W-:Y:S02]  /*3f60*/  HADD2.F32 R49, -RZ, R49.H0_H0 ;  /* 0x20000031ff317230 */ /* 0x002fe40000004100 */
[----:B------:R-:W-:Y:S01]  /*3f70*/  FMUL.FTZ R26, R45, R26 ;  /* 0x0000001a2d1a7220 */ /* 0x000fe20000410000 */
[----:B------:R-:W-:Y:S02]  /*3f80*/  PRMT R54, R54, 0x5410, R51 ;  /* 0x0000541036367816 */ /* 0x000fe40000000033 */
[----:B------:R-:W-:Y:S02]  /*3f90*/  FFMA.FTZ R27, R27, R49, R30 ;  /* 0x000000311b1b7223 */ /* 0x000fe4000001001e */
[----:B------:R-:W-:Y:S01]  /*3fa0*/  F2FP.F16.F32.PACK_AB R26, RZ, R26 ;  /* 0x0000001aff1a723e */ /* 0x000fe200000000ff */
[----:B------:R-:W-:Y:S02]  /*3fb0*/  HFMA2 R14, R54, 1, 1, R14 ;  /* 0x3c003c00360e7831 */ /* 0x000fe4000000000e */
        /* <DEDUP_REMOVED lines=171> */
.L_x_708:
[----:B0-----:R-:W-:-:S05]  /*4a70*/  MOV R3, UR15 ;  /* 0x0000000f00037c02 */ /* 0x001fca0008000f00 */
        /* <DEDUP_REMOVED lines=368> */
.L_x_709:
[----:B0-----:R-:W-:-:S05]  /*6180*/  MOV R3, UR15 ;  /* 0x0000000f00037c02 */ /* 0x001fca0008000f00 */
[----:B------:R-:W-:-:S05]  /*6190*/  IMAD.WIDE R52, R3, 0x4, R52 ;  /* 0x0000000403347825 */ /* 0x000fca00078e0234 */
[----:B-----5:R0:W5:Y:S01]  /*61a0*/  LDG.E.128.CONSTANT R24, desc[UR20][R52.64] ;  /* 0x0000001434187981 */ /* 0x020162000c1e9d00 */
[----:B------:R-:W-:-:S05]  /*61b0*/  MOV R9, UR15 ;  /* 0x0000000f00097c02 */ /* 0x000fca0008000f00 */
[----:B------:R-:W-:Y:S01]  /*61c0*/  IMAD.WIDE R8, R9, 0x4, R52 ;  /* 0x0000000409087825 */ /* 0x000fe200078e0234 */
[----:B------:R-:W-:Y:S06]  /*61d0*/  BRA.U !UP0, `(.L_x_710) ;  /* 0x0000001508ac7547 */ /* 0x000fec000b800000 */
[----:B------:R-:W2:Y:S01]  /*61e0*/  LDG.E.128.CONSTANT R4, desc[UR20][R8.64] ;  /* 0x0000001408047981 */ /* 0x000ea2000c1e9d00 */
[----:B-----5:R-:W-:Y:S01]  /*61f0*/  LOP3.LUT R3, R26, 0xff, RZ, 0xc0, !PT ;  /* 0x000000ff1a037812 */ /* 0x020fe200078ec0ff */
[----:B------:R-:W-:Y:S01]  /*6200*/  UISETP.NE.AND UP0, UPT, UR14, 0x1, UPT ;  /* 0x000000010e00788c */ /* 0x000fe2000bf05270 */
[C---:B------:R-:W-:Y:S02]  /*6210*/  LOP3.LUT R2, R24.reuse, 0xff, RZ, 0xc0, !PT ;  /* 0x000000ff18027812 */ /* 0x040fe400078ec0ff */
[----:B------:R-:W-:Y:S02]  /*6220*/  IADD3 R22, PT, PT, R3, -0x80, RZ ;  /* 0xffffff8003167810 */ /* 0x000fe40007ffe0ff */
[----:B------:R-:W-:Y:S02]  /*6230*/  SHF.R.U32.HI R3, RZ, 0x8, R24 ;  /* 0x00000008ff037819 */ /* 0x000fe40000011618 */
[----:B------:R-:W-:Y:S02]  /*6240*/  LEA.HI R32, R24, 0xffffff80, RZ, 0x8 ;  /* 0xffffff8018207811 */ /* 0x000fe400078f40ff */
[----:B------:R-:W-:Y:S01]  /*6250*/  IADD3 R2, PT, PT, R2, -0x80, RZ ;  /* 0xffffff8002027810 */ /* 0x000fe20007ffe0ff */
[----:B------:R-:W-:Y:S01]  /*6260*/  I2F.F16 R22, R22 ;  /* 0x0000001600167306 */ /* 0x000fe20000200c00 */
[----:B------:R-:W-:-:S02]  /*6270*/  LOP3.LUT R3, R3, 0xff, RZ, 0xc0, !PT ;  /* 0x000000ff03037812 */ /* 0x000fc400078ec0ff */
[----:B------:R-:W-:Y:S02]  /*6280*/  SHF.R.U32.HI R24, RZ, 0x10, R24 ;  /* 0x00000010ff187819 */ /* 0x000fe40000011618 */
[----:B------:R-:W-:Y:S02]  /*6290*/  IADD3 R3, PT, PT, R3, -0x80, RZ ;  /* 0xffffff8003037810 */ /* 0x000fe40007ffe0ff */
[----:B------:R-:W-:Y:S01]  /*62a0*/  SHF.R.U32.HI R13, RZ, 0x8, R26 ;  /* 0x00000008ff0d7819 */ /* 0x000fe2000001161a */
[----:B------:R1:W-:Y:S01]  /*62b0*/  I2F.F16 R23, R2 ;  /* 0x0000000200177306 */ /* 0x0003e20000200c00 */
[----:B------:R-:W-:Y:S02]  /*62c0*/  SHF.R.U32.HI R12, RZ, 0x8, R25 ;  /* 0x00000008ff0c7819 */ /* 0x000fe40000011619 */
[----:B------:R-:W-:Y:S02]  /*62d0*/  LOP3.LUT R13, R13, 0xff, RZ, 0xc0, !PT ;  /* 0x000000ff0d0d7812 */ /* 0x000fe400078ec0ff */
[----:B------:R-:W-:-:S02]  /*62e0*/  LOP3.LUT R0, R25, 0xff, RZ, 0xc0, !PT ;  /* 0x000000ff19007812 */ /* 0x000fc400078ec0ff */
[----:B------:R-:W-:Y:S01]  /*62f0*/  IADD3 R13, PT, PT, R13, -0x80, RZ ;  /* 0xffffff800d0d7810 */ /* 0x000fe20007ffe0ff */
[----:B------:R-:W3:Y:S01]  /*6300*/  I2F.F16 R32, R32 ;  /* 0x0000002000207306 */ /* 0x000ee20000200c00 */
[----:B-1----:R-:W-:Y:S02]  /*6310*/  LOP3.LUT R2, R24, 0xff, RZ, 0xc0, !PT ;  /* 0x000000ff18027812 */ /* 0x002fe400078ec0ff */
[----:B------:R-:W-:Y:S02]  /*6320*/  LOP3.LUT R12, R12, 0xff, RZ, 0xc0, !PT ;  /* 0x000000ff0c0c7812 */ /* 0x000fe400078ec0ff */
[----:B------:R-:W-:Y:S02]  /*6330*/  IADD3 R28, PT, PT, R2, -0x80, RZ ;  /* 0xffffff80021c7810 */ /* 0x000fe40007ffe0ff */
[----:B------:R-:W-:Y:S01]  /*6340*/  IADD3 R38, PT, PT, R0, -0x80, RZ ;  /* 0xffffff8000267810 */ /* 0x000fe20007ffe0ff */
[----:B------:R1:W-:Y:S01]  /*6350*/  I2F.F16 R24, R3 ;  /* 0x0000000300187306 */ /* 0x0003e20000200c00 */
[----:B------:R-:W-:-:S02]  /*6360*/  LOP3.LUT R0, R27, 0xff, RZ, 0xc0, !PT ;  /* 0x000000ff1b007812 */ /* 0x000fc400078ec0ff */
[----:B------:R-:W-:Y:S02]  /*6370*/  IADD3 R12, PT, PT, R12, -0x80, RZ ;  /* 0xffffff800c0c7810 */ /* 0x000fe40007ffe0ff */
[--C-:B------:R-:W-:Y:S02]  /*6380*/  SHF.R.U32.HI R33, RZ, 0x8, R27.reuse ;  /* 0x00000008ff217819 */ /* 0x100fe4000001161b */
[----:B------:R-:W-:Y:S01]  /*6390*/  IADD3 R0, PT, PT, R0, -0x80, RZ ;  /* 0xffffff8000007810 */ /* 0x000fe20007ffe0ff */
[----:B------:R-:W-:Y:S01]  /*63a0*/  I2F.F16 R39, R13 ;  /* 0x0000000d00277306 */ /* 0x000fe20000200c00 */
[----:B-1----:R-:W1:Y:S01]  /*63b0*/  LDS.64 R2, [UR8+-0xd0] ;  /* 0xffff3008ff027984 */ /* 0x002e620008000a00 */
[----:B------:R-:W-:Y:S01]  /*63c0*/  LEA.HI R29, R27, 0xffffff80, RZ, 0x8 ;  /* 0xffffff801b1d7811 */ /* 0x000fe200078f40ff */
[----:B---3--:R-:W-:Y:S01]  /*63d0*/  HADD2.F32 R32, -RZ, R32.H0_H0 ;  /* 0x20000020ff207230 */ /* 0x008fe20000004100 */
[----:B------:R-:W-:Y:S02]  /*63e0*/  LOP3.LUT R33, R33, 0xff, RZ, 0xc0, !PT ;  /* 0x000000ff21217812 */ /* 0x000fe400078ec0ff */
[----:B------:R-:W-:-:S02]  /*63f0*/  SHF.R.U32.HI R27, RZ, 0x10, R27 ;  /* 0x00000010ff1b7819 */ /* 0x000fc4000001161b */
[----:B------:R-:W-:Y:S01]  /*6400*/  I2F.F16 R47, R12 ;  /* 0x0000000c002f7306 */ /* 0x000fe20000200c00 */
[----:B------:R-:W-:Y:S02]  /*6410*/  LEA.HI R31, R25, 0xffffff80, RZ, 0x8 ;  /* 0xffffff80191f7811 */ /* 0x000fe400078f40ff */
[----:B------:R-:W-:Y:S02]  /*6420*/  LEA.HI R30, R26, 0xffffff80, RZ, 0x8 ;  /* 0xffffff801a1e7811 */ /* 0x000fe400078f40ff */
[----:B------:R-:W-:Y:S02]  /*6430*/  SHF.R.U32.HI R25, RZ, 0x10, R25 ;  /* 0x00000010ff197819 */ /* 0x000fe40000011619 */
[----:B------:R-:W-:Y:S01]  /*6440*/  SHF.R.U32.HI R26, RZ, 0x10, R26 ;  /* 0x00000010ff1a7819 */ /* 0x000fe2000001161a */
[----:B------:R-:W-:Y:S01]  /*6450*/  I2F.F16 R0, R0 ;  /* 0x0000000000007306 */ /* 0x000fe20000200c00 */
[----:B------:R-:W-:Y:S02]  /*6460*/  IADD3 R33, PT, PT, R33, -0x80, RZ ;  /* 0xffffff8021217810 */ /* 0x000fe40007ffe0ff */
[----:B------:R-:W-:-:S02]  /*6470*/  LOP3.LUT R27, R27, 0xff, RZ, 0xc0, !PT ;  /* 0x000000ff1b1b7812 */ /* 0x000fc400078ec0ff */
[----:B------:R-:W-:Y:S02]  /*6480*/  LOP3.LUT R25, R25, 0xff, RZ, 0xc0, !PT ;  /* 0x000000ff19197812 */ /* 0x000fe400078ec0ff */
[----:B------:R-:W-:Y:S01]  /*6490*/  LOP3.LUT R26, R26, 0xff, RZ, 0xc0, !PT ;  /* 0x000000ff1a1a7812 */ /* 0x000fe200078ec0ff */
[----:B------:R-:W-:Y:S01]  /*64a0*/  I2F.F16 R38, R38 ;  /* 0x0000002600267306 */ /* 0x000fe20000200c00 */
[----:B------:R-:W-:Y:S02]  /*64b0*/  IADD3 R42, PT, PT, R27, -0x80, RZ ;  /* 0xffffff801b2a7810 */ /* 0x000fe40007ffe0ff */
[----:B------:R-:W-:Y:S02]  /*64c0*/  IADD3 R25, PT, PT, R25, -0x80, RZ ;  /* 0xffffff8019197810 */ /* 0x000fe40007ffe0ff */
[----:B------:R-:W-:-:S03]  /*64d0*/  IADD3 R26, PT, PT, R26, -0x80, RZ ;  /* 0xffffff801a1a7810 */ /* 0x000fc60007ffe0ff */
[----:B------:R-:W-:Y:S08]  /*64e0*/  I2F.F16 R46, R33 ;  /* 0x00000021002e7306 */ /* 0x000ff00000200c00 */
[----:B------:R-:W-:Y:S01]  /*64f0*/  I2F.F16 R40, R25 ;  /* 0x0000001900287306 */ /* 0x000fe20000200c00 */
[--C-:B-1----:R-:W-:Y:S02]  /*6500*/  HADD2.F32 R27, -RZ, R2.reuse.H0_H0 ;  /* 0x20000002ff1b7230 */ /* 0x102fe40000004100 */
[----:B------:R-:W-:-:S02]  /*6510*/  HADD2.F32 R43, -RZ, R2.H1_H1 ;  /* 0x30000002ff2b7230 */ /* 0x000fc40000004100 */
[--C-:B------:R-:W-:Y:S02]  /*6520*/  HADD2.F32 R41, -RZ, R3.reuse.H0_H0 ;  /* 0x20000003ff297230 */ /* 0x100fe40000004100 */
[----:B------:R-:W-:Y:S01]  /*6530*/  HADD2.F32 R54, -RZ, R3.H1_H1 ;  /* 0x30000003ff367230 */ /* 0x000fe20000004100 */
[----:B------:R-:W1:Y:S08]  /*6540*/  I2F.F16 R28, R28 ;  /* 0x0000001c001c7306 */ /* 0x000e700000200c00 */
[----:B------:R-:W3:Y:S01]  /*6550*/  I2F.F16 R26, R26 ;  /* 0x0000001a001a7306 */ /* 0x000ee20000200c00 */
[----:B-1----:R-:W-:-:S07]  /*6560*/  HADD2.F32 R28, -RZ, R28.H0_H0 ;  /* 0x2000001cff1c7230 */ /* 0x002fce0000004100 */
[----:B------:R-:W-:Y:S01]  /*6570*/  I2F.F16 R42, R42 ;  /* 0x0000002a002a7306 */ /* 0x000fe20000200c00 */
[----:B---3--:R-:W-:-:S07]  /*6580*/  HADD2.F32 R26, -RZ, R26.H0_H0 ;  /* 0x2000001aff1a7230 */ /* 0x008fce0000004100 */
[----:B------:R-:W1:Y:S08]  /*6590*/  I2F.F16 R31, R31 ;  /* 0x0000001f001f7306 */ /* 0x000e700000200c00 */
[----:B------:R-:W3:Y:S01]  /*65a0*/  I2F.F16 R30, R30 ;  /* 0x0000001e001e7306 */ /* 0x000ee20000200c00 */
[----:B-1----:R-:W-:-:S07]  /*65b0*/  HADD2.F32 R31, -RZ, R31.H0_H0 ;  /* 0x2000001fff1f7230 */ /* 0x002fce0000004100 */
[----:B------:R-:W1:Y:S01]  /*65c0*/  I2F.F16 R29, R29 ;  /* 0x0000001d001d7306 */ /* 0x000e620000200c00 */
[----:B---3--:R-:W-:Y:S02]  /*65d0*/  HADD2.F32 R30, -RZ, R30.H0_H0 ;  /* 0x2000001eff1e7230 */ /* 0x008fe40000004100 */
[----:B-1----:R-:W-:Y:S01]  /*65e0*/  HADD2.F32 R29, -RZ, R29.H0_H0 ;  /* 0x2000001dff1d7230 */ /* 0x002fe20000004100 */
[----:B--2---:R-:W-:Y:S02]  /*65f0*/  LOP3.LUT R13, R5, 0xff, RZ, 0xc0, !PT ;  /* 0x000000ff050d7812 */ /* 0x004fe400078ec0ff */
[----:B------:R-:W-:Y:S02]  /*6600*/  LOP3.LUT R12, R4, 0xff, RZ, 0xc0, !PT ;  /* 0x000000ff040c7812 */ /* 0x000fe400078ec0ff */
[----:B------:R-:W-:Y:S02]  /*6610*/  IADD3 R35, PT, PT, R13, -0x80, RZ ;  /* 0xffffff800d237810 */ /* 0x000fe40007ffe0ff */
[----:B------:R-:W-:-:S02]  /*6620*/  LOP3.LUT R13, R6, 0xff, RZ, 0xc0, !PT ;  /* 0x000000ff060d7812 */ /* 0x000fc400078ec0ff */
[----:B------:R-:W-:Y:S02]  /*6630*/  IADD3 R12, PT, PT, R12, -0x80, RZ ;  /* 0xffffff800c0c7810 */ /* 0x000fe40007ffe0ff */
[----:B------:R-:W-:Y:S01]  /*6640*/  IADD3 R34, PT, PT, R13, -0x80, RZ ;  /* 0xffffff800d227810 */ /* 0x000fe20007ffe0ff */
[----:B------:R-:W-:Y:S01]  /*6650*/  I2F.F16 R35, R35 ;  /* 0x0000002300237306 */ /* 0x000fe20000200c00 */
[----:B------:R-:W-:Y:S02]  /*6660*/  LOP3.LUT R13, R7, 0xff, RZ, 0xc0, !PT ;  /* 0x000000ff070d7812 */ /* 0x000fe400078ec0ff */
[--C-:B------:R-:W-:Y:S02]  /*6670*/  SHF.R.U32.HI R2, RZ, 0x8, R4.reuse ;  /* 0x00000008ff027819 */ /* 0x100fe40000011604 */
[----:B------:R-:W-:Y:S02]  /*6680*/  IADD3 R33, PT, PT, R13, -0x80, RZ ;  /* 0xffffff800d217810 */ /* 0x000fe40007ffe0ff */
[----:B------:R-:W-:Y:S01]  /*6690*/  LEA.HI R48, R4, 0xffffff80, RZ, 0x8 ;  /* 0xffffff8004307811 */ /* 0x000fe200078f40ff */
[----:B------:R1:W2:Y:S01]  /*66a0*/  I2F.F16 R36, R12 ;  /* 0x0000000c00247306 */ /* 0x0002a20000200c00 */
[----:B------:R-:W-:-:S02]  /*66b0*/  SHF.R.U32.HI R44, RZ, 0x10, R4 ;  /* 0x00000010ff2c7819 */ /* 0x000fc40000011604 */
[----:B------:R-:W-:Y:S02]  /*66c0*/  SHF.R.U32.HI R3, RZ, 0x8, R5 ;  /* 0x00000008ff037819 */ /* 0x000fe40000011605 */
[----:B------:R-:W-:Y:S02]  /*66d0*/  LOP3.LUT R2, R2, 0xff, RZ, 0xc0, !PT ;  /* 0x000000ff02027812 */ /* 0x000fe400078ec0ff */
[----:B------:R-:W-:Y:S01]  /*66e0*/  SHF.R.U32.HI R4, RZ, 0x8, R6 ;  /* 0x00000008ff047819 */ /* 0x000fe20000011606 */
[----:B------:R-:W3:Y:S01]  /*66f0*/  I2F.F16 R34, R34 ;  /* 0x0000002200227306 */ /* 0x000ee20000200c00 */
[----:B-1----:R-:W1:Y:S01]  /*6700*/  LDS.64 R12, [UR8+-0xc8] ;  /* 0xffff3808ff0c7984 */ /* 0x002e620008000a00 */
[----:B------:R-:W-:Y:S01]  /*6710*/  LOP3.LUT R25, R3, 0xff, RZ, 0xc0, !PT ;  /* 0x000000ff03197812 */ /* 0x000fe200078ec0ff */
[----:B------:R-:W-:Y:S01]  /*6720*/  HADD2.F32 R3, -RZ, R0.H0_H0 ;  /* 0x20000000ff037230 */ /* 0x000fe20000004100 */
[----:B------:R-:W-:Y:S01]  /*6730*/  IADD3 R37, PT, PT, R2, -0x80, RZ ;  /* 0xffffff8002257810 */ /* 0x000fe20007ffe0ff */
[----:B------:R-:W-:Y:S01]  /*6740*/  HADD2.F32 R2, -RZ, R23.H0_H0 ;  /* 0x20000017ff027230 */ /* 0x000fe20000004100 */
[----:B------:R-:W-:Y:S01]  /*6750*/  LOP3.LUT R51, R4, 0xff, RZ, 0xc0, !PT ;  /* 0x000000ff04337812 */ /* 0x000fe200078ec0ff */
[----:B------:R-:W-:Y:S01]  /*6760*/  HADD2.F32 R4, -RZ, R38.H0_H0 ;  /* 0x20000026ff047230 */ /* 0x000fe20000004100 */
[----:B------:R-:W-:Y:S01]  /*6770*/  IADD3 R38, PT, PT, R25, -0x80, RZ ;  /* 0xffffff8019267810 */ /* 0x000fe20007ffe0ff */
[----:B------:R-:W-:Y:S01]  /*6780*/  HADD2.F32 R0, -RZ, R22.H0_H0 ;  /* 0x20000016ff007230 */ /* 0x000fe20000004100 */
[----:B------:R-:W-:Y:S01]  /*6790*/  IADD3 R51, PT, PT, R51, -0x80, RZ ;  /* 0xffffff8033337810 */ /* 0x000fe20007ffe0ff */
[----:B------:R-:W-:-:S02]  /*67a0*/  HADD2.F32 R25, -RZ, R24.H0_H0 ;  /* 0x20000018ff197230 */ /* 0x000fc40000004100 */
[C---:B0-----:R-:W-:Y:S01]  /*67b0*/  FFMA.FTZ R52, R27.reuse, R4, RZ ;  /* 0x000000041b347223 */ /* 0x041fe200000100ff */
[----:B------:R-:W-:Y:S02]  /*67c0*/  HADD2.F32 R22, -RZ, R46.H0_H0 ;  /* 0x2000002eff167230 */ /* 0x000fe40000004100 */
[----:B------:R-:W-:Y:S01]  /*67d0*/  FFMA.FTZ R46, R2, R27, RZ ;  /* 0x0000001b022e7223 */ /* 0x000fe200000100ff */
[----:B------:R-:W-:Y:S02]  /*67e0*/  HADD2.F32 R24, -RZ, R47.H0_H0 ;  /* 0x2000002fff187230 */ /* 0x000fe40000004100 */
[C---:B------:R-:W-:Y:S01]  /*67f0*/  FFMA.FTZ R56, R27.reuse, R0, RZ ;  /* 0x000000001b387223 */ /* 0x040fe200000100ff */
[----:B------:R-:W-:Y:S02]  /*6800*/  HADD2.F32 R23, -RZ, R39.H0_H0 ;  /* 0x20000027ff177230 */ /* 0x000fe40000004100 */
[----:B------:R-:W-:Y:S01]  /*6810*/  FFMA.FTZ R27, R27, R3, RZ ;  /* 0x000000031b1b7223 */ /* 0x000fe200000100ff */
[----:B------:R-:W-:Y:S01]  /*6820*/  FFMA.FTZ R53, R25, R43, R46 ;  /* 0x0000002b19357223 */ /* 0x000fe2000001002e */
[----:B------:R-:W-:Y:S01]  /*6830*/  SHF.R.U32.HI R45, RZ, 0x8, R7 ;  /* 0x00000008ff2d7819 */ /* 0x000fe20000011607 */
[C---:B------:R-:W-:Y:S01]  /*6840*/  FFMA.FTZ R52, R43.reuse, R24, R52 ;  /* 0x000000182b347223 */ /* 0x040fe20000010034 */
[C---:B------:R-:W-:Y:S01]  /*6850*/  FFMA.FTZ R47, R43.reuse, R23, R56 ;  /* 0x000000172b2f7223 */ /* 0x040fe20000010038 */
[----:B------:R-:W-:Y:S01]  /*6860*/  FFMA.FTZ R46, R43, R22, R27 ;  /* 0x000000162b2e7223 */ /* 0x000fe2000001001b */
[----:B------:R0:W-:Y:S01]  /*6870*/  I2F.F16 R39, R51 ;  /* 0x0000003300277306 */ /* 0x0001e20000200c00 */
[----:B------:R-:W-:Y:S01]  /*6880*/  SHF.R.U32.HI R43, RZ, 0x10, R5 ;  /* 0x00000010ff2b7819 */ /* 0x000fe20000011605 */
[----:B------:R-:W-:Y:S01]  /*6890*/  HADD2.F32 R27, -RZ, R40.H0_H0 ;  /* 0x20000028ff1b7230 */ /* 0x000fe20000004100 */
[----:B------:R-:W-:Y:S01]  /*68a0*/  LEA.HI R50, R6, 0xffffff80, RZ, 0x8 ;  /* 0xffffff8006327811 */ /* 0x000fe200078f40ff */
[----:B------:R-:W-:Y:S01]  /*68b0*/  FFMA.FTZ R53, R28, R41, R53 ;  /* 0x000000291c357223 */ /* 0x000fe20000010035 */
[----:B------:R-:W-:Y:S01]  /*68c0*/  LOP3.LUT R44, R44, 0xff, RZ, 0xc0, !PT ;  /* 0x000000ff2c2c7812 */ /* 0x000fe200078ec0ff */
[----:B------:R-:W-:Y:S01]  /*68d0*/  FFMA.FTZ R47, R41, R26, R47 ;  /* 0x0000001a292f7223 */ /* 0x000fe2000001002f */
[----:B------:R-:W-:Y:S01]  /*68e0*/  LEA.HI R49, R5, 0xffffff80, RZ, 0x8 ;  /* 0xffffff8005317811 */ /* 0x000fe200078f40ff */
[----:B------:R-:W-:Y:S01]  /*68f0*/  HADD2.F32 R5, -RZ, R42.H0_H0 ;  /* 0x2000002aff057230 */ /* 0x000fe20000004100 */
[----:B0-----:R-:W-:Y:S01]  /*6900*/  SHF.R.U32.HI R51, RZ, 0x10, R6 ;  /* 0x00000010ff337819 */ /* 0x001fe20000011606 */
[----:B------:R-:W0:Y:S01]  /*6910*/  I2F.F16 R33, R33 ;  /* 0x0000002100217306 */ /* 0x000e220000200c00 */
[----:B------:R-:W-:Y:S01]  /*6920*/  SHF.R.U32.HI R6, RZ, 0x10, R7 ;  /* 0x00000010ff067819 */ /* 0x000fe20000011607 */
[----:B--2---:R-:W-:Y:S01]  /*6930*/  HADD2.F32 R36, -RZ, R36.H0_H0 ;  /* 0x20000024ff247230 */ /* 0x004fe20000004100 */
[----:B------:R-:W-:Y:S01]  /*6940*/  LOP3.LUT R45, R45, 0xff, RZ, 0xc0, !PT ;  /* 0x000000ff2d2d7812 */ /* 0x000fe200078ec0ff */
[----:B------:R-:W-:Y:S01]  /*6950*/  FFMA.FTZ R46, R41, R5, R46 ;  /* 0x00000005292e7223 */ /* 0x000fe2000001002e */
[----:B------:R-:W-:Y:S01]  /*6960*/  LOP3.LUT R43, R43, 0xff, RZ, 0xc0, !PT ;  /* 0x000000ff2b2b7812 */ /* 0x000fe200078ec0ff */
[----:B------:R-:W-:Y:S01]  /*6970*/  FFMA.FTZ R53, R32, R54, R53 ;  /* 0x0000003620357223 */ /* 0x000fe20000010035 */
[----:B------:R-:W-:Y:S01]  /*6980*/  IADD3 R44, PT, PT, R44, -0x80, RZ ;  /* 0xffffff802c2c7810 */ /* 0x000fe20007ffe0ff */
[----:B------:R-:W2:Y:S01]  /*6990*/  I2F.F16 R37, R37 ;  /* 0x0000002500257306 */ /* 0x000ea20000200c00 */
[----:B------:R-:W-:Y:S01]  /*69a0*/  LOP3.LUT R51, R51, 0xff, RZ, 0xc0, !PT ;  /* 0x000000ff33337812 */ /* 0x000fe200078ec0ff */
[----:B------:R-:W-:Y:S01]  /*69b0*/  HADD2.F32 R35, -RZ, R35.H0_H0 ;  /* 0x20000023ff237230 */ /* 0x000fe20000004100 */
[----:B------:R-:W-:Y:S01]  /*69c0*/  LOP3.LUT R6, R6, 0xff, RZ, 0xc0, !PT ;  /* 0x000000ff06067812 */ /* 0x000fe200078ec0ff */
[----:B---3--:R-:W-:Y:S01]  /*69d0*/  HADD2.F32 R34, -RZ, R34.H0_H0 ;  /* 0x20000022ff227230 */ /* 0x008fe20000004100 */
[----:B------:R-:W-:Y:S01]  /*69e0*/  IADD3 R55, PT, PT, R45, -0x80, RZ ;  /* 0xffffff802d377810 */ /* 0x000fe20007ffe0ff */
[----:B------:R-:W-:Y:S01]  /*69f0*/  FFMA.FTZ R45, R41, R27, R52 ;  /* 0x0000001b292d7223 */ /* 0x000fe20000010034 */
[----:B------:R-:W-:Y:S01]  /*6a00*/  IADD3 R42, PT, PT, R43, -0x80, RZ ;  /* 0xffffff802b2a7810 */ /* 0x000fe20007ffe0ff */
[----:B------:R3:W4:Y:S01]  /*6a10*/  I2F.F16 R41, R44 ;  /* 0x0000002c00297306 */ /* 0x0007220000200c00 */
[----:B------:R-:W-:Y:S01]  /*6a20*/  IADD3 R43, PT, PT, R51, -0x80, RZ ;  /* 0xffffff80332b7810 */ /* 0x000fe20007ffe0ff */
[C---:B------:R-:W-:Y:S01]  /*6a30*/  FFMA.FTZ R52, R54.reuse, R31, R45 ;  /* 0x0000001f36347223 */ /* 0x040fe2000001002d */
[----:B------:R-:W-:Y:S01]  /*6a40*/  LEA.HI R51, R7, 0xffffff80, RZ, 0x8 ;  /* 0xffffff8007337811 */ /* 0x000fe200078f40ff */
[----:B------:R-:W-:Y:S01]  /*6a50*/  FFMA.FTZ R45, R54, R30, R47 ;  /* 0x0000001e362d7223 */ /* 0x000fe2000001002f */
[----:B-1----:R-:W-:-:S02]  /*6a60*/  HADD2.F32 R47, -RZ, R12.H0_H0 ;  /* 0x2000000cff2f7230 */ /* 0x002fc40000004100 */
[----:B------:R-:W-:Y:S01]  /*6a70*/  FFMA.FTZ R54, R54, R29, R46 ;  /* 0x0000001d36367223 */ /* 0x000fe2000001002e */
[----:B0-----:R-:W-:Y:S01]  /*6a80*/  HADD2.F32 R33, -RZ, R33.H0_H0 ;  /* 0x20000021ff217230 */ /* 0x001fe20000004100 */
[----:B------:R-:W0:Y:S01]  /*6a90*/  I2F.F16 R38, R38 ;  /* 0x0000002600267306 */ /* 0x000e220000200c00 */
[----:B---3--:R-:W-:Y:S01]  /*6aa0*/  IADD3 R44, PT, PT, R6, -0x80, RZ ;  /* 0xffffff80062c7810 */ /* 0x008fe20007ffe0ff */
[----:B------:R-:W-:Y:S02]  /*6ab0*/  HADD2.F32 R12, -RZ, R12.H1_H1 ;  /* 0x3000000cff0c7230 */ /* 0x000fe40000004100 */
[----:B------:R-:W-:Y:S01]  /*6ac0*/  FFMA.FTZ R46, R36, R47, R53 ;  /* 0x0000002f242e7223 */ /* 0x000fe20000010035 */
[----:B--2---:R-:W-:Y:S02]  /*6ad0*/  HADD2.F32 R37, -RZ, R37.H0_H0 ;  /* 0x20000025ff257230 */ /* 0x004fe40000004100 */
[----:B------:R-:W-:Y:S01]  /*6ae0*/  FFMA.FTZ R7, R47, R35, R52 ;  /* 0x000000232f077223 */ /* 0x000fe20000010034 */
[----:B------:R-:W-:-:S02]  /*6af0*/  HADD2.F32 R39, -RZ, R39.H0_H0 ;  /* 0x20000027ff277230 */ /* 0x000fc40000004100 */
[C---:B------:R-:W-:Y:S01]  /*6b00*/  FFMA.FTZ R52, R47.reuse, R34, R45 ;  /* 0x000000222f347223 */ /* 0x040fe2000001002d */
[----:B------:R-:W1:Y:S01]  /*6b10*/  I2F.F16 R40, R55 ;  /* 0x0000003700287306 */ /* 0x000e620000200c00 */
[----:B------:R-:W-:Y:S02]  /*6b20*/  HADD2.F32 R6, -RZ, R13.H0_H0 ;  /* 0x2000000dff067230 */ /* 0x000fe40000004100 */
[----:B------:R-:W-:Y:S01]  /*6b30*/  FFMA.FTZ R45, R47, R33, R54 ;  /* 0x000000212f2d7223 */ /* 0x000fe20000010036 */
[----:B----4-:R-:W-:Y:S02]  /*6b40*/  HADD2.F32 R41, -RZ, R41.H0_H0 ;  /* 0x20000029ff297230 */ /* 0x010fe40000004100 */
[----:B------:R-:W-:Y:S01]  /*6b50*/  FFMA.FTZ R46, R37, R12, R46 ;  /* 0x0000000c252e7223 */ /* 0x000fe2000001002e */
[----:B------:R-:W-:Y:S01]  /*6b60*/  FFMA.FTZ R52, R12, R39, R52 ;  /* 0x000000270c347223 */ /* 0x000fe20000010034 */
[----:B------:R-:W-:Y:S01]  /*6b70*/  HADD2.F32 R13, -RZ, R13.H1_H1 ;  /* 0x3000000dff0d7230 */ /* 0x000fe20000004100 */
[----:B------:R-:W2:Y:S01]  /*6b80*/  I2F.F16 R42, R42 ;  /* 0x0000002a002a7306 */ /* 0x000ea20000200c00 */
[----:B0-----:R-:W-:-:S02]  /*6b90*/  HADD2.F32 R38, -RZ, R38.H0_H0 ;  /* 0x20000026ff267230 */ /* 0x001fc40000004100 */
[----:B------:R-:W-:Y:S01]  /*6ba0*/  FFMA.FTZ R53, R41, R6, R46 ;  /* 0x0000000629357223 */ /* 0x000fe2000001002e */
[--C-:B------:R-:W-:Y:S02]  /*6bb0*/  HADD2.F32 R46, -RZ, R10.reuse.H1_H1 ;  /* 0x3000000aff2e7230 */ /* 0x100fe40000004100 */
[----:B------:R-:W-:Y:S02]  /*6bc0*/  HADD2.F32 R47, -RZ, R10.H0_H0 ;  /* 0x2000000aff2f7230 */ /* 0x000fe40000004100 */
[C---:B------:R-:W-:Y:S01]  /*6bd0*/  FFMA.FTZ R7, R12.reuse, R38, R7 ;  /* 0x000000260c077223 */ /* 0x040fe20000010007 */
[----:B-1----:R-:W-:Y:S01]  /*6be0*/  HADD2.F32 R40, -RZ, R40.H0_H0 ;  /* 0x20000028ff287230 */ /* 0x002fe20000004100 */
[----:B------:R-:W0:Y:S04]  /*6bf0*/  I2F.F16 R43, R43 ;  /* 0x0000002b002b7306 */ /* 0x000e280000200c00 */
[----:B------:R-:W-:Y:S01]  /*6c00*/  FFMA.FTZ R45, R12, R40, R45 ;  /* 0x000000280c2d7223 */ /* 0x000fe2000001002d */
[----:B--2---:R-:W-:-:S03]  /*6c10*/  HADD2.F32 R42, -RZ, R42.H0_H0 ;  /* 0x2000002aff2a7230 */ /* 0x004fc60000004100 */
[----:B------:R-:W1:Y:S02]  /*6c20*/  I2F.F16 R44, R44 ;  /* 0x0000002c002c7306 */ /* 0x000e640000200c00 */
[----:B------:R-:W-:Y:S01]  /*6c30*/  FFMA.FTZ R12, R6, R42, R7 ;  /* 0x0000002a060c7223 */ /* 0x000fe20000010007 */
[----:B0-----:R-:W-:-:S05]  /*6c40*/  HADD2.F32 R43, -RZ, R43.H0_H0 ;  /* 0x2000002bff2b7230 */ /* 0x001fca0000004100 */
[----:B------:R-:W0:Y:S01]  /*6c50*/  I2F.F16 R48, R48 ;  /* 0x0000003000307306 */ /* 0x000e220000200c00 */
[----:B------:R-:W-:Y:S01]  /*6c60*/  FFMA.FTZ R7, R6, R43, R52 ;  /* 0x0000002b06077223 */ /* 0x000fe20000010034 */
[----:B------:R-:W-:Y:S02]  /*6c70*/  HADD2.F32 R52, -RZ, R11.H1_H1 ;  /* 0x3000000bff347230 */ /* 0x000fe40000004100 */
[----:B-1----:R-:W-:-:S04]  /*6c80*/  HADD2.F32 R44, -RZ, R44.H0_H0 ;  /* 0x2000002cff2c7230 */ /* 0x002fc80000004100 */
[----:B------:R-:W1:Y:S01]  /*6c90*/  I2F.F16 R49, R49 ;  /* 0x0000003100317306 */ /* 0x000e620000200c00 */
[----:B------:R-:W-:Y:S01]  /*6ca0*/  FFMA.FTZ R6, R6, R44, R45 ;  /* 0x0000002c06067223 */ /* 0x000fe2000001002d */
[----:B------:R-:W-:Y:S02]  /*6cb0*/  HADD2.F32 R45, -RZ, R11.H0_H0 ;  /* 0x2000000bff2d7230 */ /* 0x000fe40000004100 */
[----:B0-----:R-:W-:-:S04]  /*6cc0*/  HADD2.F32 R48, -RZ, R48.H0_H0 ;  /* 0x20000030ff307230 */ /* 0x001fc80000004100 */
[----:B------:R-:W0:Y:S01]  /*6cd0*/  I2F.F16 R50, R50 ;  /* 0x0000003200327306 */ /* 0x000e220000200c00 */
[----:B------:R-:W-:Y:S01]  /*6ce0*/  FFMA.FTZ R54, R48, R13, R53 ;  /* 0x0000000d30367223 */ /* 0x000fe20000010035 */
[----:B-1----:R-:W-:-:S06]  /*6cf0*/  HADD2.F32 R49, -RZ, R49.H0_H0 ;  /* 0x20000031ff317230 */ /* 0x002fcc0000004100 */
[----:B------:R-:W1:Y:S01]  /*6d00*/  I2F.F16 R51, R51 ;  /* 0x0000003300337306 */ /* 0x000e620000200c00 */
[----:B------:R-:W-:Y:S01]  /*6d10*/  FMUL.FTZ R54, R45, R54 ;  /* 0x000000362d367220 */ /* 0x000fe20000410000 */
[----:B------:R-:W-:-:S04]  /*6d20*/  FFMA.FTZ R53, R13, R49, R12 ;  /* 0x000000310d357223 */ /* 0x000fc8000001000c */
        /* <DEDUP_REMOVED lines=182> */
.L_x_710:
        /* <DEDUP_REMOVED lines=8> */
.L_x_706:
[----:B------:R-:W-:-:S13]  /*7910*/  ISETP.LT.AND P0, PT, RZ, UR14, PT ;  /* 0x0000000eff007c0c */ /* 0x000fda000bf01270 */
[----:B------:R-:W-:Y:S05]  /*7920*/  @!P0 EXIT ;  /* 0x000000000000894d */ /* 0x000fea0003800000 */
[----:B------:R-:W1:Y:S01]  /*7930*/  S2R R0, SR_CTAID.X ;  /* 0x0000000000007919 */ /* 0x000e620000002500 */
[----:B------:R-:W2:Y:S01]  /*7940*/  LDC.64 R4, c[0x0][0x3a0] ;  /* 0x0000e800ff047b82 */ /* 0x000ea20000000a00 */
[----:B------:R-:W1:Y:S02]  /*7950*/  S2R R3, SR_TID.X ;  /* 0x0000000000037919 */ /* 0x000e640000002100 */
[----:B-1----:R-:W-:Y:S02]  /*7960*/  LEA R0, R0, R3, 0x6 ;  /* 0x0000000300007211 */ /* 0x002fe400078e30ff */
[----:B------:R-:W-:Y:S02]  /*7970*/  MOV R3, UR24 ;  /* 0x0000001800037c02 */ /* 0x000fe40008000f00 */
[----:B------:R-:W-:-:S05]  /*7980*/  SHF.L.U32 R0, R0, 0x2, RZ ;  /* 0x0000000200007819 */ /* 0x000fca00000006ff */
[----:B------:R-:W-:-:S04]  /*7990*/  IMAD R3, R3, UR15, R0 ;  /* 0x0000000f03037c24 */ /* 0x000fc8000f8e0200 */
        /* <DEDUP_REMOVED lines=8> */
.L_x_715:
[----:B------:R-:W1:Y:S02]  /*7a20*/  LDS R2, [R0] ;  /* 0x0000000000027984 */ /* 0x000e640000000800 */
[----:B-1----:R-:W-:-:S05]  /*7a30*/  HFMA2 R3, R2, 1, 1, R14 ;  /* 0x3c003c0002037831 */ /* 0x002fca000000000e */
[----:B------:R-:W1:Y:S02]  /*7a40*/  ATOMS.CAST.SPIN P0, [R0], R2, R3 ;  /* 0x000000020000758d */ /* 0x000e640001800003 */
[----:B-1----:R-:W-:Y:S05]  /*7a50*/  @!P0 BRA `(.L_x_715) ;  /* 0xfffffffc00f08947 */ /* 0x002fea000383ffff */
[----:B------:R-:W-:Y:S05]  /*7a60*/  BRA `(.L_x_713) ;  /* 0x00000000000c7947 */ /* 0x000fea0003800000 */
.L_x_714:
[----:B------:R-:W2:Y:S02]  /*7a70*/  LD.E R0, desc[UR20][R4.64] ;  /* 0x0000001404007980 */ /* 0x000ea4000c101900 */
[----:B--2---:R-:W-:-:S05]  /*7a80*/  IADD3 R3, PT, PT, R14, R0, RZ ;  /* 0x000000000e037210 */ /* 0x004fca0007ffe0ff */
[----:B------:R1:W-:Y:S02]  /*7a90*/  ST.E desc[UR20][R4.64], R3 ;  /* 0x0000000304007985 */ /* 0x0003e4000c101914 */
.L_x_713:
[----:B------:R-:W-:Y:S05]  /*7aa0*/  BSYNC.RECONVERGENT B0 ;  /* 0x0000000000007941 */ /* 0x000fea0003800200 */
.L_x_712:
[----:B------:R2:W-:Y:S01]  /*7ab0*/  ATOM.E.ADD.F16x2.RN.STRONG.GPU P0, RZ, desc[UR20][R4.64+0x4], R15 ;  /* 0x8000040f04ff79a2 */ /* 0x0005e2000c10e114 */
[----:B------:R-:W-:Y:S04]  /*7ac0*/  BSSY.RECONVERGENT B0, `(.L_x_716) ;  /* 0x000000e000007945 */ /* 0x000fe80003800200 */
[----:B--2---:R-:W-:Y:S05]  /*7ad0*/  @P0 BRA `(.L_x_717) ;  /* 0x0000000000300947 */ /* 0x004fea0003800000 */
[----:B------:R-:W2:Y:S02]  /*7ae0*/  QSPC.E.S P0, RZ, [R4+0x4] ;  /* 0x0000040004ff73aa */ /* 0x000ea40000000500 */
[----:B--2---:R-:W-:Y:S05]  /*7af0*/  @!P0 BRA `(.L_x_718) ;  /* 0x00000000001c8947 */ /* 0x004fea0003800000 */
[----:B------:R-:W-:-:S04]  /*7b00*/  MOV R2, R4 ;  /* 0x0000000400027202 */ /* 0x000fc80000000f00 */
[----:B------:R-:W-:-:S07]  /*7b10*/  MOV R0, R2 ;  /* 0x0000000200007202 */ /* 0x000fce0000000f00 */
.L_x_719:
[----:B------:R-:W1:Y:S02]  /*7b20*/  LDS R2, [R0+0x4] ;  /* 0x0000040000027984 */ /* 0x000e640000000800 */
[----:B-1----:R-:W-:-:S05]  /*7b30*/  HADD2 R3, R2, R15 ;  /* 0x0000000f02037230 */ /* 0x002fca0000000000 */
[----:B------:R-:W1:Y:S02]  /*7b40*/  ATOMS.CAST.SPIN P0, [R0+0x4], R2, R3 ;  /* 0x000004020000758d */ /* 0x000e640001800003 */
[----:B-1----:R-:W-:Y:S05]  /*7b50*/  @!P0 BRA `(.L_x_719) ;  /* 0xfffffffc00f08947 */ /* 0x002fea000383ffff */
[----:B------:R-:W-:Y:S05]  /*7b60*/  BRA `(.L_x_717) ;  /* 0x00000000000c7947 */ /* 0x000fea0003800000 */
.L_x_718:
[----:B------:R-:W1:Y:S02]  /*7b70*/  LD.E R0, desc[UR20][R4.64+0x4] ;  /* 0x0000041404007980 */ /* 0x000e64000c101900 */
[----:B-1----:R-:W-:-:S05]  /*7b80*/  IADD3 R3, PT, PT, R15, R0, RZ ;  /* 0x000000000f037210 */ /* 0x002fca0007ffe0ff */
[----:B------:R2:W-:Y:S02]  /*7b90*/  ST.E desc[UR20][R4.64+0x4], R3 ;  /* 0x0000040304007985 */ /* 0x0005e4000c101914 */
.L_x_717:
[----:B------:R-:W-:Y:S05]  /*7ba0*/  BSYNC.RECONVERGENT B0 ;  /* 0x0000000000007941 */ /* 0x000fea0003800200 */
.L_x_716:
[----:B------:R-:W-:-:S06]  /*7bb0*/  UISETP.NE.AND UP0, UPT, UR14, 0x1, UPT ;  /* 0x000000010e00788c */ /* 0x000fcc000bf05270 */
[----:B------:R-:W-:-:S13]  /*7bc0*/  PLOP3.LUT P0, PT, PT, PT, UP0, 0x80, 0x8 ;  /* 0x000000000008781c */ /* 0x000fda0003f0f008 */
[----:B------:R-:W-:Y:S05]  /*7bd0*/  @!P0 EXIT ;  /* 0x000000000000894d */ /* 0x000fea0003800000 */
[----:B-12---:R-:W-:-:S05]  /*7be0*/  MOV R3, UR15 ;  /* 0x0000000f00037c02 */ /* 0x006fca0008000f00 */
[----:B------:R-:W-:-:S05]  /*7bf0*/  IMAD.WIDE R4, R3, 0x2, R4 ;  /* 0x0000000203047825 */ /* 0x000fca00078e0204 */
[----:B------:R1:W-:Y:S01]  /*7c00*/  ATOM.E.ADD.F16x2.RN.STRONG.GPU P0, RZ, desc[UR20][R4.64], R16 ;  /* 0x8000001004ff79a2 */ /* 0x0003e2000c10e114 */
[----:B------:R-:W-:Y:S04]  /*7c10*/  BSSY.RECONVERGENT B0, `(.L_x_720) ;  /* 0x000000e000007945 */ /* 0x000fe80003800200 */
[----:B-1----:R-:W-:Y:S05]  /*7c20*/  @P0 BRA `(.L_x_721) ;  /* 0x0000000000300947 */ /* 0x002fea0003800000 */
[----:B------:R-:W1:Y:S02]  /*7c30*/  QSPC.E.S P0, RZ, [R4] ;  /* 0x0000000004ff73aa */ /* 0x000e640000000500 */
[----:B-1----:R-:W-:Y:S05]  /*7c40*/  @!P0 BRA `(.L_x_722) ;  /* 0x00000000001c8947 */ /* 0x002fea0003800000 */
[----:B------:R-:W-:-:S04]  /*7c50*/  MOV R2, R4 ;  /* 0x0000000400027202 */ /* 0x000fc80000000f00 */
[----:B------:R-:W-:-:S07]  /*7c60*/  MOV R0, R2 ;  /* 0x0000000200007202 */ /* 0x000fce0000000f00 */
.L_x_723:
[----:B------:R-:W1:Y:S02]  /*7c70*/  LDS R2, [R0] ;  /* 0x0000000000027984 */ /* 0x000e640000000800 */
[----:B-1----:R-:W-:-:S05]  /*7c80*/  HFMA2 R3, R2, 1, 1, R16 ;  /* 0x3c003c0002037831 */ /* 0x002fca0000000010 */
[----:B------:R-:W1:Y:S02]  /*7c90*/  ATOMS.CAST.SPIN P0, [R0], R2, R3 ;  /* 0x000000020000758d */ /* 0x000e640001800003 */
[----:B-1----:R-:W-:Y:S05]  /*7ca0*/  @!P0 BRA `(.L_x_723) ;  /* 0xfffffffc00f08947 */ /* 0x002fea000383ffff */
[----:B------:R-:W-:Y:S05]  /*7cb0*/  BRA `(.L_x_721) ;  /* 0x00000000000c7947 */ /* 0x000fea0003800000 */
.L_x_722:
[----:B------:R-:W2:Y:S02]  /*7cc0*/  LD.E R0, desc[UR20][R4.64] ;  /* 0x0000001404007980 */ /* 0x000ea4000c101900 */
[----:B--2---:R-:W-:-:S05]  /*7cd0*/  IADD3 R3, PT, PT, R16, R0, RZ ;  /* 0x0000000010037210 */ /* 0x004fca0007ffe0ff */
[----:B------:R1:W-:Y:S02]  /*7ce0*/  ST.E desc[UR20][R4.64], R3 ;  /* 0x0000000304007985 */ /* 0x0003e4000c101914 */
.L_x_721:
[----:B------:R-:W-:Y:S05]  /*7cf0*/  BSYNC.RECONVERGENT B0 ;  /* 0x0000000000007941 */ /* 0x000fea0003800200 */
.L_x_720:
[----:B------:R2:W-:Y:S01]  /*7d00*/  ATOM.E.ADD.F16x2.RN.STRONG.GPU P0, RZ, desc[UR20][R4.64+0x4], R17 ;  /* 0x8000041104ff79a2 */ /* 0x0005e2000c10e114 */
[----:B------:R-:W-:Y:S04]  /*7d10*/  BSSY.RECONVERGENT B0, `(.L_x_724) ;  /* 0x000000e000007945 */ /* 0x000fe80003800200 */
[----:B--2---:R-:W-:Y:S05]  /*7d20*/  @P0 BRA `(.L_x_725) ;  /* 0x0000000000300947 */ /* 0x004fea0003800000 */
[----:B------:R-:W2:Y:S02]  /*7d30*/  QSPC.E.S P0, RZ, [R4+0x4] ;  /* 0x0000040004ff73aa */ /* 0x000ea40000000500 */
[----:B--2---:R-:W-:Y:S05]  /*7d40*/  @!P0 BRA `(.L_x_726) ;  /* 0x00000000001c8947 */ /* 0x004fea0003800000 */
[----:B------:R-:W-:-:S04]  /*7d50*/  MOV R2, R4 ;  /* 0x0000000400027202 */ /* 0x000fc80000000f00 */
[----:B------:R-:W-:-:S07]  /*7d60*/  MOV R0, R2 ;  /* 0x0000000200007202 */ /* 0x000fce0000000f00 */
.L_x_727:
[----:B------:R-:W1:Y:S02]  /*7d70*/  LDS R2, [R0+0x4] ;  /* 0x0000040000027984 */ /* 0x000e640000000800 */
[----:B-1----:R-:W-:-:S05]  /*7d80*/  HADD2 R3, R2, R17 ;  /* 0x0000001102037230 */ /* 0x002fca0000000000 */
[----:B------:R-:W1:Y:S02]  /*7d90*/  ATOMS.CAST.SPIN P0, [R0+0x4], R2, R3 ;  /* 0x000004020000758d */ /* 0x000e640001800003 */
[----:B-1----:R-:W-:Y:S05]  /*7da0*/  @!P0 BRA `(.L_x_727) ;  /* 0xfffffffc00f08947 */ /* 0x002fea000383ffff */
[----:B------:R-:W-:Y:S05]  /*7db0*/  BRA `(.L_x_725) ;  /* 0x00000000000c7947 */ /* 0x000fea0003800000 */
.L_x_726:
[----:B------:R-:W1:Y:S02]  /*7dc0*/  LD.E R0, desc[UR20][R4.64+0x4] ;  /* 0x0000041404007980 */ /* 0x000e64000c101900 */
[----:B-1----:R-:W-:-:S05]  /*7dd0*/  IADD3 R3, PT, PT, R17, R0, RZ ;  /* 0x0000000011037210 */ /* 0x002fca0007ffe0ff */
[----:B------:R2:W-:Y:S02]  /*7de0*/  ST.E desc[UR20][R4.64+0x4], R3 ;  /* 0x0000040304007985 */ /* 0x0005e4000c101914 */
.L_x_725:
[----:B------:R-:W-:Y:S05]  /*7df0*/  BSYNC.RECONVERGENT B0 ;  /* 0x0000000000007941 */ /* 0x000fea0003800200 */
.L_x_724:
        /* <DEDUP_REMOVED lines=12> */
.L_x_731:
[----:B------:R-:W1:Y:S02]  /*7ec0*/  LDS R2, [R0] ;  /* 0x0000000000027984 */ /* 0x000e640000000800 */
[----:B-1----:R-:W-:-:S05]  /*7ed0*/  HFMA2 R3, R2, 1, 1, R18 ;  /* 0x3c003c0002037831 */ /* 0x002fca0000000012 */
[----:B------:R-:W1:Y:S02]  /*7ee0*/  ATOMS.CAST.SPIN P0, [R0], R2, R3 ;  /* 0x000000020000758d */ /* 0x000e640001800003 */
[----:B-1----:R-:W-:Y:S05]  /*7ef0*/  @!P0 BRA `(.L_x_731) ;  /* 0xfffffffc00f08947 */ /* 0x002fea000383ffff */
[----:B------:R-:W-:Y:S05]  /*7f00*/  BRA `(.L_x_729) ;  /* 0x00000000000c7947 */ /* 0x000fea0003800000 */
.L_x_730:
[----:B------:R-:W2:Y:S02]  /*7f10*/  LD.E R0, desc[UR20][R4.64] ;  /* 0x0000001404007980 */ /* 0x000ea4000c101900 */
[----:B--2---:R-:W-:-:S05]  /*7f20*/  IADD3 R3, PT, PT, R18, R0, RZ ;  /* 0x0000000012037210 */ /* 0x004fca0007ffe0ff */
[----:B------:R1:W-:Y:S02]  /*7f30*/  ST.E desc[UR20][R4.64], R3 ;  /* 0x0000000304007985 */ /* 0x0003e4000c101914 */
.L_x_729:
[----:B------:R-:W-:Y:S05]  /*7f40*/  BSYNC.RECONVERGENT B0 ;  /* 0x0000000000007941 */ /* 0x000fea0003800200 */
.L_x_728:
[----:B------:R2:W-:Y:S01]  /*7f50*/  ATOM.E.ADD.F16x2.RN.STRONG.GPU P0, RZ, desc[UR20][R4.64+0x4], R19 ;  /* 0x8000041304ff79a2 */ /* 0x0005e2000c10e114 */
[----:B------:R-:W-:Y:S04]  /*7f60*/  BSSY.RECONVERGENT B0, `(.L_x_732) ;  /* 0x000000e000007945 */ /* 0x000fe80003800200 */
[----:B--2---:R-:W-:Y:S05]  /*7f70*/  @P0 BRA `(.L_x_733) ;  /* 0x0000000000300947 */ /* 0x004fea0003800000 */
[----:B------:R-:W2:Y:S02]  /*7f80*/  QSPC.E.S P0, RZ, [R4+0x4] ;  /* 0x0000040004ff73aa */ /* 0x000ea40000000500 */
[----:B--2---:R-:W-:Y:S05]  /*7f90*/  @!P0 BRA `(.L_x_734) ;  /* 0x00000000001c8947 */ /* 0x004fea0003800000 */
[----:B------:R-:W-:-:S04]  /*7fa0*/  MOV R2, R4 ;  /* 0x0000000400027202 */ /* 0x000fc80000000f00 */
[----:B------:R-:W-:-:S07]  /*7fb0*/  MOV R0, R2 ;  /* 0x0000000200007202 */ /* 0x000fce0000000f00 */
.L_x_735:
[----:B------:R-:W1:Y:S02]  /*7fc0*/  LDS R2, [R0+0x4] ;  /* 0x0000040000027984 */ /* 0x000e640000000800 */
[----:B-1----:R-:W-:-:S05]  /*7fd0*/  HADD2 R3, R2, R19 ;  /* 0x0000001302037230 */ /* 0x002fca0000000000 */
[----:B------:R-:W1:Y:S02]  /*7fe0*/  ATOMS.CAST.SPIN P0, [R0+0x4], R2, R3 ;  /* 0x000004020000758d */ /* 0x000e640001800003 */
[----:B-1----:R-:W-:Y:S05]  /*7ff0*/  @!P0 BRA `(.L_x_735) ;  /* 0xfffffffc00f08947 */ /* 0x002fea000383ffff */
[----:B------:R-:W-:Y:S05]  /*8000*/  BRA `(.L_x_733) ;  /* 0x00000000000c7947 */ /* 0x000fea0003800000 */
.L_x_734:
[----:B------:R-:W1:Y:S02]  /*8010*/  LD.E R0, desc[UR20][R4.64+0x4] ;  /* 0x0000041404007980 */ /* 0x000e64000c101900 */
[----:B-1----:R-:W-:-:S05]  /*8020*/  IADD3 R3, PT, PT, R19, R0, RZ ;  /* 0x0000000013037210 */ /* 0x002fca0007ffe0ff */
[----:B------:R2:W-:Y:S02]  /*8030*/  ST.E desc[UR20][R4.64+0x4], R3 ;  /* 0x0000040304007985 */ /* 0x0005e4000c101914 */
.L_x_733:
[----:B------:R-:W-:Y:S05]  /*8040*/  BSYNC.RECONVERGENT B0 ;  /* 0x0000000000007941 */ /* 0x000fea0003800200 */
.L_x_732:
        /* <DEDUP_REMOVED lines=12> */
.L_x_739:
[----:B------:R-:W1:Y:S02]  /*8110*/  LDS R2, [R0] ;  /* 0x0000000000027984 */ /* 0x000e640000000800 */
[----:B-1----:R-:W-:-:S05]  /*8120*/  HFMA2 R3, R2, 1, 1, R20 ;  /* 0x3c003c0002037831 */ /* 0x002fca0000000014 */
[----:B------:R-:W1:Y:S02]  /*8130*/  ATOMS.CAST.SPIN P0, [R0], R2, R3 ;  /* 0x000000020000758d */ /* 0x000e640001800003 */
[----:B-1----:R-:W-:Y:S05]  /*8140*/  @!P0 BRA `(.L_x_739) ;  /* 0xfffffffc00f08947 */ /* 0x002fea000383ffff */
[----:B------:R-:W-:Y:S05]  /*8150*/  BRA `(.L_x_737) ;  /* 0x00000000000c7947 */ /* 0x000fea0003800000 */
.L_x_738:
[----:B------:R-:W2:Y:S02]  /*8160*/  LD.E R0, desc[UR20][R4.64] ;  /* 0x0000001404007980 */ /* 0x000ea4000c101900 */
[----:B--2---:R-:W-:-:S05]  /*8170*/  IADD3 R3, PT, PT, R20, R0, RZ ;  /* 0x0000000014037210 */ /* 0x004fca0007ffe0ff */
[----:B------:R1:W-:Y:S02]  /*8180*/  ST.E desc[UR20][R4.64], R3 ;  /* 0x0000000304007985 */ /* 0x0003e4000c101914 */
.L_x_737:
[----:B------:R-:W-:Y:S05]  /*8190*/  BSYNC.RECONVERGENT B0 ;  /* 0x0000000000007941 */ /* 0x000fea0003800200 */
.L_x_736:
[----:B------:R2:W-:Y:S02]  /*81a0*/  ATOM.E.ADD.F16x2.RN.STRONG.GPU P0, RZ, desc[UR20][R4.64+0x4], R21 ;  /* 0x8000041504ff79a2 */ /* 0x0005e4000c10e114 */
[----:B--2---:R-:W-:Y:S05]  /*81b0*/  @P0 EXIT ;  /* 0x000000000000094d */ /* 0x004fea0003800000 */
[----:B------:R-:W2:Y:S02]  /*81c0*/  QSPC.E.S P0, RZ, [R4+0x4] ;  /* 0x0000040004ff73aa */ /* 0x000ea40000000500 */
[----:B--2---:R-:W-:Y:S05]  /*81d0*/  @!P0 BRA `(.L_x_740) ;  /* 0x00000000001c8947 */ /* 0x004fea0003800000 */
[----:B------:R-:W-:-:S04]  /*81e0*/  MOV R2, R4 ;  /* 0x0000000400027202 */ /* 0x000fc80000000f00 */
[----:B------:R-:W-:-:S07]  /*81f0*/  MOV R0, R2 ;  /* 0x0000000200007202 */ /* 0x000fce0000000f00 */
.L_x_741:
[----:B------:R-:W1:Y:S02]  /*8200*/  LDS R2, [R0+0x4] ;  /* 0x0000040000027984 */ /* 0x000e640000000800 */
[----:B-1----:R-:W-:-:S05]  /*8210*/  HADD2 R3, R2, R21 ;  /* 0x0000001502037230 */ /* 0x002fca0000000000 */
[----:B------:R-:W1:Y:S02]  /*8220*/  ATOMS.CAST.SPIN P0, [R0+0x4], R2, R3 ;  /* 0x000004020000758d */ /* 0x000e640001800003 */
[----:B-1----:R-:W-:Y:S05]  /*8230*/  @!P0 BRA `(.L_x_741) ;  /* 0xfffffffc00f08947 */ /* 0x002fea000383ffff */
[----:B------:R-:W-:Y:S05]  /*8240*/  EXIT ;  /* 0x000000000000794d */ /* 0x000fea0003800000 */
.L_x_740:
[----:B------:R-:W1:Y:S02]  /*8250*/  LD.E R0, desc[UR20][R4.64+0x4] ;  /* 0x0000041404007980 */ /* 0x000e64000c101900 */
[----:B-1----:R-:W-:-:S05]  /*8260*/  IADD3 R3, PT, PT, R21, R0, RZ ;  /* 0x0000000015037210 */ /* 0x002fca0007ffe0ff */
[----:B------:R-:W-:Y:S01]  /*8270*/  ST.E desc[UR20][R4.64+0x4], R3 ;  /* 0x0000040304007985 */ /* 0x000fe2000c101914 */
[----:B------:R-:W-:Y:S05]  /*8280*/  EXIT ;  /* 0x000000000000794d */ /* 0x000fea0003800000 */
.L_x_742:
        /* <DEDUP_REMOVED lines=15> */
.L_x_4480:


//--------------------- .text._Z23gemm_half_q_half_kernelILi4ELi190ELb0ELb0ELi32EEvPK6__halfPKjS4_S2_PS0_iiiiPKtS7_iiiiiibS2_i --------------------------
	.section	.text._Z23gemm_half_q_half_kernelILi4ELi190ELb0ELb0ELi32EEvPK6__halfPKjS4_S2_PS0_iiiiPKtS7_iiiiiibS2_i,"ax",@progbits
	.align	128
        .global         _Z23gemm_half_q_half_kernelILi4ELi190ELb0ELb0ELi32EEvPK6__halfPKjS4_S2_PS0_iiiiPKtS7_iiiiiibS2_i
        .type           _Z23gemm_half_q_half_kernelILi4ELi190ELb0ELb0ELi32EEvPK6__halfPKjS4_S2_PS0_iiiiPKtS7_iiiiiibS2_i,@function
        .size           _Z23gemm_half_q_half_kernelILi4ELi190ELb0ELb0ELi32EEvPK6__halfPKjS4_S2_PS0_iiiiPKtS7_iiiiiibS2_i,(.L_x_4481 - _Z23gemm_half_q_half_kernelILi4ELi190ELb0ELb0ELi32EEvPK6__halfPKjS4_S2_PS0_iiiiPKtS7_iiiiiibS2_i)
        .other          _Z23gemm_half_q_half_kernelILi4ELi190ELb0ELb0ELi32EEvPK6__halfPKjS4_S2_PS0_iiiiPKtS7_iiiiiibS2_i,@"STO_CUDA_ENTRY STV_DEFAULT"
_Z23gemm_half_q_half_kernelILi4ELi190ELb0ELb0ELi32EEvPK6__halfPKjS4_S2_PS0_iiiiPKtS7_iiiiiibS2_i:
.text._Z23gemm_half_q_half_kernelILi4ELi190ELb0ELb0ELi32EEvPK6__halfPKjS4_S2_PS0_iiiiPKtS7_iiiiiibS2_i:
[----:B------:R-:W-:Y:S08]  /*0000*/  LDC R1, c[0x0][0x37c] ;  /* 0x0000df00ff017b82 */ /* 0x000ff00000000800 */
[----:B------:R-:W0:Y:S01]  /*0010*/  S2UR UR8, SR_CTAID.Z ;  /* 0x00000000000879c3 */ /* 0x000e220000002700 */
[----:B------:R-:W1:Y:S01]  /*0020*/  S2R R2, SR_TID.X ;  /* 0x0000000000027919 */ /* 0x000e620000002100 */
[----:B------:R-:W2:Y:S01]  /*0030*/  LDCU UR11, c[0x0][0x3a8] ;  /* 0x00007500ff0b77ac */ /* 0x000ea20008000800 */
[----:B------:R-:W-:Y:S01]  /*0040*/  BSSY.RECONVERGENT B0, `(.L_x_743) ;  /* 0x00000ca000007945 */ /* 0x000fe20003800200 */
[----:B------:R-:W3:Y:S04]  /*0050*/  LDCU UR13, c[0x0][0x3b0] ;  /* 0x00007600ff0d77ac */ /* 0x000ee80008000800 */
[----:B------:R-:W2:Y:S01]  /*0060*/  S2UR UR20, SR_CTAID.Y ;  /* 0x00000000001479c3 */ /* 0x000ea20000002600 */
[----:B------:R-:W4:Y:S07]  /*0070*/  LDCU.64 UR18, c[0x0][0x358] ;  /* 0x00006b00ff1277ac */ /* 0x000f2e0008000a00 */
[----:B------:R-:W5:Y:S01]  /*0080*/  S2UR UR4, SR_CTAID.X ;  /* 0x00000000000479c3 */ /* 0x000f620000002500 */
[----:B0-----:R-:W-:-:S04]  /*0090*/  USHF.L.U32 UR10, UR8, 0x5, URZ ;  /* 0x00000005080a7899 */ /* 0x001fc800080006ff */
[----:B------:R-:W-:Y:S02]  /*00a0*/  UIADD3 UR12, UPT, UPT, UR10, 0x20, URZ ;  /* 0x000000200a0c7890 */ /* 0x000fe4000fffe0ff */
[----:B--2---:R-:W-:Y:S01]  /*00b0*/  UIMAD UR11, UR20, -0x4, UR11 ;  /* 0xfffffffc140b78a4 */ /* 0x004fe2000f8e020b */
[----:B-1----:R-:W-:Y:S01]  /*00c0*/  IADD3 R3, PT, PT, R2, UR10, RZ ;  /* 0x0000000a02037c10 */ /* 0x002fe2000fffe0ff */
[----:B---3--:R-:W-:Y:S02]  /*00d0*/  UISETP.LT.AND UP1, UPT, UR12, UR13, UPT ;  /* 0x0000000d0c00728c */ /* 0x008fe4000bf21270 */
[----:B------:R-:W-:Y:S02]  /*00e0*/  UISETP.GE.AND UP0, UPT, UR11, 0x1, UPT ;  /* 0x000000010b00788c */ /* 0x000fe4000bf06270 */
[----:B------:R-:W-:Y:S02]  /*00f0*/  USEL UR9, UR12, UR13, UP1 ;  /* 0x0000000d0c097287 */ /* 0x000fe40008800000 */
[----:B-----5:R-:W-:-:S02]  /*0100*/  USHF.L.U32 UR4, UR4, 0x7, URZ ;  /* 0x0000000704047899 */ /* 0x020fc400080006ff */
[----:B------:R-:W-:Y:S01]  /*0110*/  PLOP3.LUT P1, PT, PT, PT, UP0, 0x80, 0x8 ;  /* 0x000000000008781c */ /* 0x000fe20003f2f008 */
[----:B------:R-:W-:-:S03]  /*0120*/  UISETP.LT.AND UP0, UPT, UR11, 0x4, UPT ;  /* 0x000000040b00788c */ /* 0x000fc6000bf01270 */
[----:B------:R-:W-:Y:S01]  /*0130*/  ISETP.GE.OR P0, PT, R3, UR9, !P1 ;  /* 0x0000000903007c0c */ /* 0x000fe2000cf06670 */
[----:B------:R-:W-:Y:S01]  /*0140*/  USEL UR5, UR11, 0x4, UP0 ;  /* 0x000000040b057887 */ /* 0x000fe20008000000 */
[----:B------:R-:W-:-:S11]  /*0150*/  LEA R0, R2, UR4, 0x2 ;  /* 0x0000000402007c11 */ /* 0x000fd6000f8e10ff */
[----:B----4-:R-:W-:Y:S05]  /*0160*/  @P0 BRA `(.L_x_744) ;  /* 0x0000000800dc0947 */ /* 0x010fea0003800000 */
        /* <DEDUP_REMOVED lines=9> */
[----:B------:R-:W-:-:S04]  /*0200*/  UIMAD UR6, UR20, UR13, URZ ;  /* 0x0000000d140672a4 */ /* 0x000fc8000f8e02ff */
[----:B------:R-:W-:-:S06]  /*0210*/  USHF.L.U32 UR7, UR6, 0x2, URZ ;  /* 0x0000000206077899 */ /* 0x000fcc00080006ff */
[----:B------:R-:W-:Y:S02]  /*0220*/  IADD3 R5, P0, PT, R3, UR7, RZ ;  /* 0x0000000703057c10 */ /* 0x000fe4000ff1e0ff */
[----:B------:R-:W-:-:S04]  /*0230*/  MOV R6, UR7 ;  /* 0x0000000700067c02 */ /* 0x000fc80008000f00 */
        /* <DEDUP_REMOVED lines=11> */
[----:B------:R-:W-:Y:S01]  /*02f0*/  IADD3 R13, PT, PT, R12, 0x40, RZ ;  /* 0x000000400c0d7810 */ /* 0x000fe20007ffe0ff */
[----:B------:R-:W-:-:S06]  /*0300*/  UIADD3 UR7, UPT, UPT, UR7, UR13, URZ ;  /* 0x0000000d07077290 */ /* 0x000fcc000fffe0ff */
[----:B0-----:R-:W-:Y:S01]  /*0310*/  MOV R12, UR7 ;  /* 0x00000007000c7c02 */ /* 0x001fe20008000f00 */
[----:B------:R-:W-:Y:S06]  /*0320*/  BRA.U UP0, `(.L_x_746) ;  /* 0x0000000100ec7547 */ /* 0x000fec000b800000 */
[----:B------:R-:W-:Y:S01]  /*0330*/  UIADD3 UR7, UPT, UPT, URZ, -UR6, URZ ;  /* 0x80000006ff077290 */ /* 0x000fe2000fffe0ff */
[----:B------:R-:W-:-:S03]  /*0340*/  PLOP3.LUT P0, PT, PT, PT, PT, 0x80, 0x8 ;  /* 0x000000000008781c */ /* 0x000fc60003f0f070 */
[----:B------:R-:W-:-:S09]  /*0350*/  UISETP.GT.AND UP0, UPT, UR7, 0x3, UPT ;  /* 0x000000030700788c */ /* 0x000fd2000bf04270 */
[----:B------:R-:W-:Y:S05]  /*0360*/  BRA.U !UP0, `(.L_x_747) ;  /* 0x0000000108847547 */ /* 0x000fea000b800000 */
[----:B------:R-:W-:-:S13]  /*0370*/  PLOP3.LUT P0, PT, PT, PT, PT, 0x8, 0x80 ;  /* 0x000000000080781c */ /* 0x000fda0003f0e170 */
.L_x_748:
[----:B------:R-:W-:Y:S02]  /*0380*/  IADD3 R5, P2, PT, R3, R12, RZ ;  /* 0x0000000c03057210 */ /* 0x000fe40007f5e0ff */
[C---:B------:R-:W-:Y:S02]  /*0390*/  IADD3 R6, PT, PT, R12.reuse, UR13, RZ ;  /* 0x0000000d0c067c10 */ /* 0x040fe4000fffe0ff */
[----:B------:R-:W-:Y:S02]  /*03a0*/  LEA.HI.X.SX32 R12, R12, RZ, 0x1, P2 ;  /* 0x000000ff0c0c7211 */ /* 0x000fe400010f0eff */
[----:B------:R-:W-:Y:S02]  /*03b0*/  LEA R4, P2, R5, UR14, 0x1 ;  /* 0x0000000e05047c11 */ /* 0x000fe4000f8408ff */
[----:B------:R-:W-:Y:S02]  /*03c0*/  IADD3 R8, PT, PT, R6, UR13, RZ ;  /* 0x0000000d06087c10 */ /* 0x000fe4000fffe0ff */
[----:B------:R-:W-:-:S02]  /*03d0*/  IADD3 R7, P3, PT, R3, R6, RZ ;  /* 0x0000000603077210 */ /* 0x000fc40007f7e0ff */
[----:B------:R-:W-:Y:S02]  /*03e0*/  LEA.HI.X R5, R5, UR15, R12, 0x1, P2 ;  /* 0x0000000f05057c11 */ /* 0x000fe400090f0c0c */
[----:B------:R-:W-:Y:S02]  /*03f0*/  IADD3 R12, PT, PT, R8, UR13, RZ ;  /* 0x0000000d080c7c10 */ /* 0x000fe4000fffe0ff */
[----:B------:R-:W-:Y:S01]  /*0400*/  LEA.HI.X.SX32 R10, R6, RZ, 0x1, P3 ;  /* 0x000000ff060a7211 */ /* 0x000fe200018f0eff */
[----:B------:R-:W2:Y:S01]  /*0410*/  LDG.E.U16.CONSTANT R4, desc[UR18][R4.64] ;  /* 0x0000001204047981 */ /* 0x000ea2000c1e9500 */
[----:B------:R-:W-:Y:S02]  /*0420*/  IADD3 R9, P4, PT, R3, R8, RZ ;  /* 0x0000000803097210 */ /* 0x000fe40007f9e0ff */
        /* <DEDUP_REMOVED lines=14> */
[----:B------:R-:W-:Y:S01]  /*0510*/  IADD3 R12, PT, PT, R12, UR13, RZ ;  /* 0x0000000d0c0c7c10 */ /* 0x000fe2000fffe0ff */
[----:B--2---:R-:W-:Y:S04]  /*0520*/  STS.U16 [R13], R4 ;  /* 0x000000040d007388 */ /* 0x004fe80000000400 */
[----:B---3--:R-:W-:Y:S04]  /*0530*/  STS.U16 [R13+0x40], R6 ;  /* 0x000040060d007388 */ /* 0x008fe80000000400 */
[----:B----4-:R-:W-:Y:S04]  /*0540*/  STS.U16 [R13+0x80], R8 ;  /* 0x000080080d007388 */ /* 0x010fe80000000400 */
[----:B-----5:R0:W-:Y:S02]  /*0550*/  STS.U16 [R13+0xc0], R10 ;  /* 0x0000c00a0d007388 */ /* 0x0201e40000000400 */
[----:B0-----:R-:W-:Y:S01]  /*0560*/  IADD3 R13, PT, PT, R13, 0x100, RZ ;  /* 0x000001000d0d7810 */ /* 0x001fe20007ffe0ff */
[----:B------:R-:W-:Y:S06]  /*0570*/  BRA.U !UP0, `(.L_x_748) ;  /* 0xfffffffd08807547 */ /* 0x000fec000b83ffff */
.L_x_747:
[----:B------:R-:W-:-:S04]  /*0580*/  UIADD3 UR7, UPT, UPT, URZ, -UR6, URZ ;  /* 0x80000006ff077290 */ /* 0x000fc8000fffe0ff */
[----:B------:R-:W-:-:S09]  /*0590*/  UISETP.GT.AND UP0, UPT, UR7, 0x1, UPT ;  /* 0x000000010700788c */ /* 0x000fd2000bf04270 */
[----:B------:R-:W-:Y:S05]  /*05a0*/  BRA.U !UP0, `(.L_x_749) ;  /* 0x0000000108447547 */ /* 0x000fea000b800000 */
[C---:B------:R-:W-:Y:S02]  /*05b0*/  IADD3 R8, PT, PT, R12.reuse, UR13, RZ ;  /* 0x0000000d0c087c10 */ /* 0x040fe4000fffe0ff */
        /* <DEDUP_REMOVED lines=12> */
[----:B------:R-:W-:Y:S01]  /*0680*/  IADD3 R12, PT, PT, R8, UR13, RZ ;  /* 0x0000000d080c7c10 */ /* 0x000fe2000fffe0ff */
[----:B--2---:R-:W-:Y:S04]  /*0690*/  STS.U16 [R13], R4 ;  /* 0x000000040d007388 */ /* 0x004fe80000000400 */
[----:B---3--:R0:W-:Y:S02]  /*06a0*/  STS.U16 [R13+0x40], R6 ;  /* 0x000040060d007388 */ /* 0x0081e40000000400 */
[----:B0-----:R-:W-:-:S07]  /*06b0*/  IADD3 R13, PT, PT, R13, 0x80, RZ ;  /* 0x000000800d0d7810 */ /* 0x001fce0007ffe0ff */
.L_x_749:
[----:B------:R-:W-:-:S13]  /*06c0*/  ISETP.EQ.AND P2, PT, RZ, UR6, PT ;  /* 0x00000006ff007c0c */ /* 0x000fda000bf42270 */
[----:B------:R-:W-:Y:S05]  /*06d0*/  @!P0 BRA P2, `(.L_x_744) ;  /* 0x0000000400808947 */ /* 0x000fea0001000000 */
.L_x_746:
[----:B------:R-:W-:-:S04]  /*06e0*/  IADD3 R5, P0, PT, R3, R12, RZ ;  /* 0x0000000c03057210 */ /* 0x000fc80007f1e0ff */
[----:B------:R-:W-:Y:S02]  /*06f0*/  LEA.HI.X.SX32 R6, R12, RZ, 0x1, P0 ;  /* 0x000000ff0c067211 */ /* 0x000fe400000f0eff */
[----:B------:R-:W-:-:S04]  /*0700*/  LEA R4, P0, R5, UR14, 0x1 ;  /* 0x0000000e05047c11 */ /* 0x000fc8000f8008ff */
[----:B------:R-:W-:-:S05]  /*0710*/  LEA.HI.X R5, R5, UR15, R6, 0x1, P0 ;  /* 0x0000000f05057c11 */ /* 0x000fca00080f0c06 */
[----:B------:R-:W2:Y:S01]  /*0720*/  LDG.E.U16.CONSTANT R4, desc[UR18][R4.64] ;  /* 0x0000001204047981 */ /* 0x000ea2000c1e9500 */
[----:B------:R-:W-:Y:S01]  /*0730*/  UIADD3 UR6, UPT, UPT, UR6, 0x1, URZ ;  /* 0x0000000106067890 */ /* 0x000fe2000fffe0ff */
[----:B------:R-:W-:-:S03]  /*0740*/  IADD3 R12, PT, PT, R12, UR13, RZ ;  /* 0x0000000d0c0c7c10 */ /* 0x000fc6000fffe0ff */
[----:B------:R-:W-:Y:S01]  /*0750*/  UISETP.NE.AND UP0, UPT, UR6, URZ, UPT ;  /* 0x000000ff0600728c */ /* 0x000fe2000bf05270 */
[----:B--2---:R0:W-:Y:S02]  /*0760*/  STS.U16 [R13], R4 ;  /* 0x000000040d007388 */ /* 0x0041e40000000400 */
[----:B0-----:R-:W-:-:S06]  /*0770*/  IADD3 R13, PT, PT, R13, 0x40, RZ ;  /* 0x000000400d0d7810 */ /* 0x001fcc0007ffe0ff */
[----:B------:R-:W-:Y:S05]  /*0780*/  BRA.U UP0, `(.L_x_746) ;  /* 0xfffffffd00d47547 */ /* 0x000fea000b83ffff */
[----:B------:R-:W-:Y:S05]  /*0790*/  BRA `(.L_x_744) ;  /* 0x0000000400507947 */ /* 0x000fea0003800000 */
.L_x_745:
[C---:B------:R-:W-:Y:S01]  /*07a0*/  LEA R4, P0, R3.reuse, UR14, 0x1 ;  /* 0x0000000e03047c11 */ /* 0x040fe2000f8008ff */
[----:B------:R-:W-:Y:S01]  /*07b0*/  UISETP.LT.AND UP0, UPT, UR5, 0x1, UPT ;  /* 0x000000010500788c */ /* 0x000fe2000bf01270 */
[----:B------:R-:W0:Y:S02]  /*07c0*/  LDCU.64 UR16, c[0x0][0x380] ;  /* 0x00007000ff1077ac */ /* 0x000e240008000a00 */
[----:B------:R-:W-:-:S05]  /*07d0*/  LEA.HI.X R5, R3, UR15, RZ, 0x1, P0 ;  /* 0x0000000f03057c11 */ /* 0x000fca00080f0cff */
[----:B------:R1:W5:Y:S01]  /*07e0*/  LDG.E.U16.CONSTANT R3, desc[UR18][R4.64] ;  /* 0x0000001204037981 */ /* 0x000362000c1e9500 */
[----:B------:R-:W-:Y:S02]  /*07f0*/  USEL UR6, UR5, 0x1, !UP0 ;  /* 0x0000000105067887 */ /* 0x000fe4000c000000 */
[----:B------:R-:W-:Y:S02]  /*0800*/  UIMAD UR7, UR20, UR13, URZ ;  /* 0x0000000d140772a4 */ /* 0x000fe4000f8e02ff */
[----:B------:R-:W-:Y:S02]  /*0810*/  UIADD3 UR6, UPT, UPT, URZ, -UR6, URZ ;  /* 0x80000006ff067290 */ /* 0x000fe4000fffe0ff */
[----:B------:R-:W-:Y:S02]  /*0820*/  USHF.L.U32 UR7, UR7, 0x2, URZ ;  /* 0x0000000207077899 */ /* 0x000fe400080006ff */
[----:B------:R-:W-:-:S04]  /*0830*/  UISETP.GE.AND UP0, UPT, UR6, URZ, UPT ;  /* 0x000000ff0600728c */ /* 0x000fc8000bf06270 */
[----:B------:R-:W-:-:S05]  /*0840*/  MOV R14, UR7 ;  /* 0x00000007000e7c02 */ /* 0x000fca0008000f00 */
[----:B01----:R-:W-:Y:S05]  /*0850*/  BRA.U UP0, `(.L_x_750) ;  /* 0x0000000100f47547 */ /* 0x003fea000b800000 */
[----:B------:R-:W-:Y:S02]  /*0860*/  UIADD3 UR7, UPT, UPT, URZ, -UR6, URZ ;  /* 0x80000006ff077290 */ /* 0x000fe4000fffe0ff */
[----:B------:R-:W-:Y:S02]  /*0870*/  UPLOP3.LUT UP0, UPT, UPT, UPT, UPT, 0x80, 0x8 ;  /* 0x000000000008789c */ /* 0x000fe40003f0f070 */
[----:B------:R-:W-:-:S09]  /*0880*/  UISETP.GT.AND UP1, UPT, UR7, 0x3, UPT ;  /* 0x000000030700788c */ /* 0x000fd2000bf24270 */
[----:B------:R-:W-:Y:S05]  /*0890*/  BRA.U !UP1, `(.L_x_751) ;  /* 0x0000000109887547 */ /* 0x000fea000b800000 */
[----:B------:R-:W0:Y:S01]  /*08a0*/  LDCU.64 UR14, c[0x0][0x380] ;  /* 0x00007000ff0e77ac */ /* 0x000e220008000a00 */
[----:B------:R-:W-:-:S11]  /*08b0*/  UPLOP3.LUT UP0, UPT, UPT, UPT, UPT, 0x40, 0x4 ;  /* 0x000000000004789c */ /* 0x000fd60003f0e870 */
.L_x_752:
[----:B-----5:R-:W-:Y:S02]  /*08c0*/  IADD3 R5, P0, PT, R3, R14, RZ ;  /* 0x0000000e03057210 */ /* 0x020fe40007f1e0ff */
[C---:B------:R-:W-:Y:S02]  /*08d0*/  IADD3 R6, PT, PT, R14.reuse, UR13, RZ ;  /* 0x0000000d0e067c10 */ /* 0x040fe4000fffe0ff */
[----:B------:R-:W-:Y:S02]  /*08e0*/  LEA.HI.X.SX32 R14, R14, RZ, 0x1, P0 ;  /* 0x000000ff0e0e7211 */ /* 0x000fe400000f0eff */
[----:B0-----:R-:W-:Y:S02]  /*08f0*/  LEA R4, P0, R5, UR14, 0x1 ;  /* 0x0000000e05047c11 */ /* 0x001fe4000f8008ff */
[----:B------:R-:W-:Y:S02]  /*0900*/  IADD3 R8, PT, PT, R6, UR13, RZ ;  /* 0x0000000d06087c10 */ /* 0x000fe4000fffe0ff */
[----:B------:R-:W-:-:S02]  /*0910*/  IADD3 R7, P2, PT, R3, R6, RZ ;  /* 0x0000000603077210 */ /* 0x000fc40007f5e0ff */
[----:B------:R-:W-:Y:S02]  /*0920*/  LEA.HI.X R5, R5, UR15, R14, 0x1, P0 ;  /* 0x0000000f05057c11 */ /* 0x000fe400080f0c0e */
[----:B------:R-:W-:Y:S02]  /*0930*/  IADD3 R14, PT, PT, R8, UR13, RZ ;  /* 0x0000000d080e7c10 */ /* 0x000fe4000fffe0ff */
[----:B------:R-:W-:Y:S02]  /*0940*/  LEA.HI.X.SX32 R10, R6, RZ, 0x1, P2 ;  /* 0x000000ff060a7211 */ /* 0x000fe400010f0eff */
[----:B------:R-:W-:Y:S01]  /*0950*/  IADD3 R9, P3, PT, R3, R8, RZ ;  /* 0x0000000803097210 */ /* 0x000fe20007f7e0ff */
[----:B------:R-:W2:Y:S01]  /*0960*/  LDG.E.U16.CONSTANT R5, desc[UR18][R4.64] ;  /* 0x0000001204057981 */ /* 0x000ea2000c1e9500 */
[----:B------:R-:W-:Y:S02]  /*0970*/  LEA R6, P0, R7, UR14, 0x1 ;  /* 0x0000000e07067c11 */ /* 0x000fe4000f8008ff */
        /* <DEDUP_REMOVED lines=13> */
[----:B------:R-:W-:Y:S01]  /*0a50*/  IADD3 R14, PT, PT, R14, UR13, RZ ;  /* 0x0000000d0e0e7c10 */ /* 0x000fe2000fffe0ff */
[----:B--2---:R-:W-:Y:S04]  /*0a60*/  STS.U16 [R12], R5 ;  /* 0x000000050c007388 */ /* 0x004fe80000000400 */
[----:B---3--:R-:W-:Y:S04]  /*0a70*/  STS.U16 [R12+0x40], R7 ;  /* 0x000040070c007388 */ /* 0x008fe80000000400 */
[----:B----4-:R-:W-:Y:S04]  /*0a80*/  STS.U16 [R12+0x80], R9 ;  /* 0x000080090c007388 */ /* 0x010fe80000000400 */
[----:B------:R0:W-:Y:S02]  /*0a90*/  STS.U16 [R12+0xc0], R11 ;  /* 0x0000c00b0c007388 */ /* 0x0001e40000000400 */
[----:B0-----:R-:W-:Y:S01]  /*0aa0*/  IADD3 R12, PT, PT, R12, 0x100, RZ ;  /* 0x000001000c0c7810 */ /* 0x001fe20007ffe0ff */
[----:B------:R-:W-:Y:S06]  /*0ab0*/  BRA.U !UP1, `(.L_x_752) ;  /* 0xfffffffd09807547 */ /* 0x000fec000b83ffff */
.L_x_751:
[----:B------:R-:W-:-:S04]  /*0ac0*/  UIADD3 UR7, UPT, UPT, URZ, -UR6, URZ ;  /* 0x80000006ff077290 */ /* 0x000fc8000fffe0ff */
[----:B------:R-:W-:-:S09]  /*0ad0*/  UISETP.GT.AND UP1, UPT, UR7, 0x1, UPT ;  /* 0x000000010700788c */ /* 0x000fd2000bf24270 */
[----:B------:R-:W-:Y:S05]  /*0ae0*/  BRA.U !UP1, `(.L_x_753) ;  /* 0x0000000109487547 */ /* 0x000fea000b800000 */
[----:B------:R-:W0:Y:S01]  /*0af0*/  LDCU.64 UR14, c[0x0][0x380] ;  /* 0x00007000ff0e77ac */ /* 0x000e220008000a00 */
[C---:B------:R-:W-:Y:S02]  /*0b00*/  IADD3 R8, PT, PT, R14.reuse, UR13, RZ ;  /* 0x0000000d0e087c10 */ /* 0x040fe4000fffe0ff */
        /* <DEDUP_REMOVED lines=10> */
[----:B------:R-:W-:Y:S01]  /*0bb0*/  IADD3 R14, PT, PT, R8, UR13, RZ ;  /* 0x0000000d080e7c10 */ /* 0x000fe2000fffe0ff */
[----:B------:R-:W-:Y:S02]  /*0bc0*/  UIADD3 UR6, UPT, UPT, UR6, 0x2, URZ ;  /* 0x0000000206067890 */ /* 0x000fe4000fffe0ff */
[----:B------:R-:W-:Y:S01]  /*0bd0*/  UPLOP3.LUT UP0, UPT, UPT, UPT, UPT, 0x40, 0x4 ;  /* 0x000000000004789c */ /* 0x000fe20003f0e870 */
[----:B--2---:R-:W-:Y:S04]  /*0be0*/  STS.U16 [R12], R5 ;  /* 0x000000050c007388 */ /* 0x004fe80000000400 */
[----:B---3--:R0:W-:Y:S02]  /*0bf0*/  STS.U16 [R12+0x40], R7 ;  /* 0x000040070c007388 */ /* 0x0081e40000000400 */
[----:B0-----:R-:W-:-:S07]  /*0c00*/  IADD3 R12, PT, PT, R12, 0x80, RZ ;  /* 0x000000800c0c7810 */ /* 0x001fce0007ffe0ff */
.L_x_753:
[----:B------:R-:W-:-:S09]  /*0c10*/  UISETP.NE.OR UP0, UPT, UR6, URZ, UP0 ;  /* 0x000000ff0600728c */ /* 0x000fd20008705670 */
[----:B------:R-:W-:Y:S05]  /*0c20*/  BRA.U !UP0, `(.L_x_744) ;  /* 0x00000001082c7547 */ /* 0x000fea000b800000 */
.L_x_750:
[----:B-----5:R-:W-:-:S04]  /*0c30*/  IADD3 R5, P0, PT, R3, R14, RZ ;  /* 0x0000000e03057210 */ /* 0x020fc80007f1e0ff */
[----:B------:R-:W-:Y:S02]  /*0c40*/  LEA.HI.X.SX32 R6, R14, RZ, 0x1, P0 ;  /* 0x000000ff0e067211 */ /* 0x000fe400000f0eff */
[----:B------:R-:W-:-:S04]  /*0c50*/  LEA R4, P0, R5, UR16, 0x1 ;  /* 0x0000001005047c11 */ /* 0x000fc8000f8008ff */
[----:B------:R-:W-:-:S06]  /*0c60*/  LEA.HI.X R5, R5, UR17, R6, 0x1, P0 ;  /* 0x0000001105057c11 */ /* 0x000fcc00080f0c06 */
[----:B------:R-:W2:Y:S01]  /*0c70*/  LDG.E.U16.CONSTANT R5, desc[UR18][R4.64] ;  /* 0x0000001204057981 */ /* 0x000ea2000c1e9500 */
[----:B------:R-:W-:Y:S01]  /*0c80*/  UIADD3 UR6, UPT, UPT, UR6, 0x1, URZ ;  /* 0x0000000106067890 */ /* 0x000fe2000fffe0ff */
[----:B------:R-:W-:-:S03]  /*0c90*/  IADD3 R14, PT, PT, R14, UR13, RZ ;  /* 0x0000000d0e0e7c10 */ /* 0x000fc6000fffe0ff */
[----:B------:R-:W-:Y:S01]  /*0ca0*/  UISETP.NE.AND UP0, UPT, UR6, URZ, UPT ;  /* 0x000000ff0600728c */ /* 0x000fe2000bf05270 */
[----:B--2---:R0:W-:Y:S02]  /*0cb0*/  STS.U16 [R12], R5 ;  /* 0x000000050c007388 */ /* 0x0041e40000000400 */
[----:B0-----:R-:W-:-:S06]  /*0cc0*/  IADD3 R12, PT, PT, R12, 0x40, RZ ;  /* 0x000000400c0c7810 */ /* 0x001fcc0007ffe0ff */
[----:B------:R-:W-:Y:S05]  /*0cd0*/  BRA.U UP0, `(.L_x_750) ;  /* 0xfffffffd00d47547 */ /* 0x000fea000b83ffff */
.L_x_744:
[----:B------:R-:W-:Y:S05]  /*0ce0*/  BSYNC.RECONVERGENT B0 ;  /* 0x0000000000007941 */ /* 0x000fea0003800200 */
.L_x_743:
        /* <DEDUP_REMOVED lines=23> */
.L_x_757:
        /* <DEDUP_REMOVED lines=15> */
.L_x_756:
        /* <DEDUP_REMOVED lines=12> */
.L_x_758:
[----:B------:R-:W-:-:S09]  /*1010*/  UISETP.NE.OR UP0, UPT, UR6, URZ, UP0 ;  /* 0x000000ff0600728c */ /* 0x000fd20008705670 */
[----:B------:R-:W-:Y:S05]  /*1020*/  BRA.U !UP0, `(.L_x_754) ;  /* 0x00000001081c7547 */ /* 0x000fea000b800000 */
.L_x_755:
[----:B012---:R-:W0:Y:S02]  /*1030*/  LDC.64 R4, c[0x0][0x3a0] ;  /* 0x0000e800ff047b82 */ /* 0x007e240000000a00 */
.L_x_759:
[C---:B0-----:R-:W-:Y:S01]  /*1040*/  IMAD.WIDE R6, R3.reuse, 0x2, R4 ;  /* 0x0000000203067825 */ /* 0x041fe200078e0204 */
[----:B------:R-:W-:Y:S01]  /*1050*/  UIADD3 UR6, UPT, UPT, UR6, 0x1, URZ ;  /* 0x0000000106067890 */ /* 0x000fe2000fffe0ff */
[----:B------:R-:W-:-:S03]  /*1060*/  IADD3 R3, PT, PT, R3, UR14, RZ ;  /* 0x0000000e03037c10 */ /* 0x000fc6000fffe0ff */
[----:B------:R3:W-:Y:S01]  /*1070*/  STG.E.64 desc[UR18][R6.64], RZ ;  /* 0x000000ff06007986 */ /* 0x0007e2000c101b12 */
[----:B------:R-:W-:-:S09]  /*1080*/  UISETP.NE.AND UP0, UPT, UR6, URZ, UPT ;  /* 0x000000ff0600728c */ /* 0x000fd2000bf05270 */
[----:B---3--:R-:W-:Y:S05]  /*1090*/  BRA.U UP0, `(.L_x_759) ;  /* 0xfffffffd00e87547 */ /* 0x008fea000b83ffff */
.L_x_754:
[----:B------:R-:W1:Y:S01]  /*10a0*/  LDCU UR21, c[0x0][0x3c8] ;  /* 0x00007900ff1577ac */ /* 0x000e620008000800 */
[----:B-----5:R-:W-:Y:S01]  /*10b0*/  MOV R3, UR13 ;  /* 0x0000000d00037c02 */ /* 0x020fe20008000f00 */
[----:B------:R-:W0:Y:S01]  /*10c0*/  LDCU UR15, c[0x0][0x3cc] ;  /* 0x00007980ff0f77ac */ /* 0x000e220008000800 */
[----:B------:R-:W-:Y:S02]  /*10d0*/  BAR.SYNC.DEFER_BLOCKING 0x0 ;  /* 0x0000000000007b1d */ /* 0x000fe40000010000 */
[----:B------:R-:W-:-:S04]  /*10e0*/  ISETP.LE.AND P6, PT, R3, UR10, PT ;  /* 0x0000000a03007c0c */ /* 0x000fc8000bfc3270 */
[----:B------:R-:W3:Y:S01]  /*10f0*/  LDCU UR22, c[0x0][0x3d0] ;  /* 0x00007a00ff1677ac */ /* 0x000ee20008000800 */
[----:B------:R-:W4:Y:S01]  /*1100*/  LDCU UR23, c[0x0][0x3d4] ;  /* 0x00007a80ff1777ac */ /* 0x000f220008000800 */
[----:B-12---:R-:W-:Y:S01]  /*1110*/  MOV R4, UR21 ;  /* 0x0000001500047c02 */ /* 0x006fe20008000f00 */
[----:B------:R-:W1:Y:S01]  /*1120*/  LDCU UR24, c[0x0][0x3d8] ;  /* 0x00007b00ff1877ac */ /* 0x000e620008000800 */
[----:B0-----:R-:W-:Y:S01]  /*1130*/  MOV R5, UR15 ;  /* 0x0000000f00057c02 */ /* 0x001fe20008000f00 */
[----:B------:R-:W-:Y:S02]  /*1140*/  UISETP.LT.AND UP0, UPT, UR10, UR21, UPT ;  /* 0x000000150a00728c */ /* 0x000fe4000bf01270 */
[----:B------:R-:W-:Y:S02]  /*1150*/  ISETP.LT.AND P0, PT, R4, UR10, PT ;  /* 0x0000000a04007c0c */ /* 0x000fe4000bf01270 */
[----:B------:R-:W-:Y:S01]  /*1160*/  ISETP.LT.AND P2, PT, R5, UR10, PT ;  /* 0x0000000a05007c0c */ /* 0x000fe2000bf41270 */
[----:B------:R-:W-:Y:S01]  /*1170*/  USEL UR4, UR10, UR21, UP0 ;  /* 0x000000150a047287 */ /* 0x000fe20008000000 */
[----:B---3--:R-:W-:-:S03]  /*1180*/  MOV R3, UR22 ;  /* 0x0000001600037c02 */ /* 0x008fc60008000f00 */
[----:B------:R-:W-:Y:S01]  /*1190*/  USHF.R.S32.HI UR5, URZ, 0x1f, UR4 ;  /* 0x0000001fff057899 */ /* 0x000fe20008011404 */
[----:B----4-:R-:W-:-:S03]  /*11a0*/  MOV R4, UR23 ;  /* 0x0000001700047c02 */ /* 0x010fc60008000f00 */
[----:B------:R-:W-:Y:S01]  /*11b0*/  ULEA.HI UR5, UR5, UR4, URZ, 0x5 ;  /* 0x0000000405057291 */ /* 0x000fe2000f8f28ff */
[----:B------:R-:W-:Y:S02]  /*11c0*/  ISETP.LT.AND P3, PT, R3, UR10, PT ;  /* 0x0000000a03007c0c */ /* 0x000fe4000bf61270 */
[----:B-1----:R-:W-:Y:S01]  /*11d0*/  MOV R5, UR24 ;  /* 0x0000001800057c02 */ /* 0x002fe20008000f00 */
[----:B------:R-:W-:Y:S01]  /*11e0*/  USHF.R.S32.HI UR17, URZ, 0x5, UR5 ;  /* 0x00000005ff117899 */ /* 0x000fe20008011405 */
[----:B------:R-:W-:Y:S02]  /*11f0*/  ISETP.LT.AND P4, PT, R4, UR10, PT ;  /* 0x0000000a04007c0c */ /* 0x000fe4000bf81270 */
[----:B------:R-:W-:Y:S01]  /*1200*/  ISETP.LT.AND P5, PT, R5, UR10, PT ;  /* 0x0000000a05007c0c */ /* 0x000fe2000bfa1270 */
[----:B------:R-:W-:-:S12]  /*1210*/  @P6 BRA `(.L_x_760) ;  /* 0x0000000000ec6947 */ /* 0x000fd80003800000 */
[----:B------:R-:W0:Y:S01]  /*1220*/  LDCU.64 UR26, c[0x0][0x3b8] ;  /* 0x00007700ff1a77ac */ /* 0x000e220008000a00 */
[----:B------:R-:W1:Y:S01]  /*1230*/  LDC.64 R6, c[0x0][0x390] ;  /* 0x0000e400ff067b82 */ /* 0x000e620000000a00 */
[----:B------:R-:W-:-:S07]  /*1240*/  USHF.L.U32 UR4, UR8, 0x6, URZ ;  /* 0x0000000608047899 */ /* 0x000fce00080006ff */
[----:B------:R-:W2:Y:S01]  /*1250*/  LDC.64 R8, c[0x0][0x398] ;  /* 0x0000e600ff087b82 */ /* 0x000ea20000000a00 */
[----:B0-----:R-:W-:-:S06]  /*1260*/  UIMAD.WIDE.U32 UR4, UR4, 0x2, UR26 ;  /* 0x00000002040478a5 */ /* 0x001fcc000f8e001a */
[----:B------:R-:W-:Y:S02]  /*1270*/  MOV R4, UR4 ;  /* 0x0000000400047c02 */ /* 0x000fe40008000f00 */
[----:B------:R-:W-:-:S05]  /*1280*/  MOV R5, UR5 ;  /* 0x0000000500057c02 */ /* 0x000fca0008000f00 */
[----:B------:R0:W5:Y:S01]  /*1290*/  LDG.E.U16.CONSTANT R12, desc[UR18][R4.64] ;  /* 0x00000012040c7981 */ /* 0x000162000c1e9500 */
[----:B------:R-:W-:Y:S01]  /*12a0*/  SHF.R.S32.HI R3, RZ, 0x1f, R0 ;  /* 0x0000001fff037819 */ /* 0x000fe20000011400 */
[----:B------:R-:W-:Y:S01]  /*12b0*/  UMOV UR4, URZ ;  /* 0x000000ff00047c82 */ /* 0x000fe20008000000 */
[----:B------:R-:W-:Y:S01]  /*12c0*/  SHF.L.U32 R2, R2, 0x4, RZ ;  /* 0x0000000402027819 */ /* 0x000fe200000006ff */
[----:B------:R-:W-:Y:S01]  /*12d0*/  UMOV UR5, UR10 ;  /* 0x0000000a00057c82 */ /* 0x000fe20008000000 */
[----:B------:R-:W-:Y:S02]  /*12e0*/  LEA.HI R3, R3, R0, RZ, 0x3 ;  /* 0x0000000003037211 */ /* 0x000fe400078f18ff */
[----:B------:R-:W-:Y:S02]  /*12f0*/  LOP3.LUT R13, R2, 0x10, RZ, 0xc0, !PT ;  /* 0x00000010020d7812 */ /* 0x000fe400078ec0ff */
[----:B------:R-:W-:-:S07]  /*1300*/  SHF.R.S32.HI R14, RZ, 0x3, R3 ;  /* 0x00000003ff0e7819 */ /* 0x000fce0000011403 */
.L_x_761:
[----:B0----5:R-:W-:-:S05]  /*1310*/  IADD3 R5, PT, PT, R12, UR4, RZ ;  /* 0x000000040c057c10 */ /* 0x021fca000fffe0ff */
[----:B------:R-:W-:-:S05]  /*1320*/  IMAD R2, R5, UR14, RZ ;  /* 0x0000000e05027c24 */ /* 0x000fca000f8e02ff */
[----:B------:R-:W-:-:S04]  /*1330*/  SHF.R.S32.HI R3, RZ, 0x1f, R2 ;  /* 0x0000001fff037819 */ /* 0x000fc80000011402 */
[----:B------:R-:W-:Y:S01]  /*1340*/  LEA.HI R3, R3, R2, RZ, 0x3 ;  /* 0x0000000203037211 */ /* 0x000fe200078f18ff */
[----:B------:R-:W-:-:S03]  /*1350*/  USHF.L.U32 UR6, UR5, 0x1, URZ ;  /* 0x0000000105067899 */ /* 0x000fc600080006ff */
[----:B------:R-:W-:Y:S01]  /*1360*/  LEA.HI.SX32 R3, R3, R14, 0x1d ;  /* 0x0000000e03037211 */ /* 0x000fe200078feaff */
[----:B------:R-:W-:-:S04]  /*1370*/  UIMAD.WIDE.U32 UR6, UR6, 0x2, UR26 ;  /* 0x00000002060678a5 */ /* 0x000fc8000f8e001a */
[----:B-1----:R-:W-:Y:S02]  /*1380*/  IMAD.WIDE R2, R3, 0x4, R6 ;  /* 0x0000000403027825 */ /* 0x002fe400078e0206 */
[----:B------:R-:W-:Y:S02]  /*1390*/  MOV R10, UR6 ;  /* 0x00000006000a7c02 */ /* 0x000fe40008000f00 */
[----:B------:R-:W-:Y:S02]  /*13a0*/  MOV R11, UR7 ;  /* 0x00000007000b7c02 */ /* 0x000fe40008000f00 */
[----:B------:R-:W3:Y:S04]  /*13b0*/  LDG.E.CONSTANT R2, desc[UR18][R2.64] ;  /* 0x0000001202027981 */ /* 0x000ee8000c1e9900 */
[----:B------:R-:W4:Y:S01]  /*13c0*/  LDG.E.U16.CONSTANT R10, desc[UR18][R10.64+0x2] ;  /* 0x000002120a0a7981 */ /* 0x000f22000c1e9500 */
[----:B--2---:R-:W-:-:S06]  /*13d0*/  IMAD.WIDE.U32 R4, R5, 0x2, R8 ;  /* 0x0000000205047825 */ /* 0x004fcc00078e0008 */
[----:B------:R0:W2:Y:S01]  /*13e0*/  LDG.E.U16.CONSTANT R4, desc[UR18][R4.64] ;  /* 0x0000001204047981 */ /* 0x0000a2000c1e9500 */
[----:B------:R-:W-:Y:S01]  /*13f0*/  UIADD3 UR4, UPT, UPT, UR4, 0x1, URZ ;  /* 0x0000000104047890 */ /* 0x000fe2000fffe0ff */
[----:B---3--:R-:W-:-:S04]  /*1400*/  SHF.R.U32.HI R15, RZ, R13, R2 ;  /* 0x0000000dff0f7219 */ /* 0x008fc80000011602 */
[--C-:B------:R-:W-:Y:S02]  /*1410*/  SHF.R.U32.HI R2, RZ, 0x8, R15.reuse ;  /* 0x00000008ff027819 */ /* 0x100fe4000001160f */
[----:B----4-:R-:W-:Y:S02]  /*1420*/  IADD3 R10, PT, PT, R10, UR5, RZ ;  /* 0x000000050a0a7c10 */ /* 0x010fe4000fffe0ff */
[----:B------:R-:W-:Y:S02]  /*1430*/  LOP3.LUT R16, R15, 0xf, RZ, 0xc0, !PT ;  /* 0x0000000f0f107812 */ /* 0x000fe400078ec0ff */
[----:B------:R-:W-:Y:S02]  /*1440*/  LOP3.LUT R2, R2, 0xf, RZ, 0xc0, !PT ;  /* 0x0000000f02027812 */ /* 0x000fe400078ec0ff */
[--C-:B------:R-:W-:Y:S01]  /*1450*/  SHF.R.U32.HI R17, RZ, 0x4, R15.reuse ;  /* 0x00000004ff117819 */ /* 0x100fe2000001160f */
[----:B------:R-:W-:Y:S01]  /*1460*/  IMAD R19, R16, R16, R16 ;  /* 0x0000001010137224 */ /* 0x000fe200078e0210 */
[----:B------:R-:W-:Y:S01]  /*1470*/  SHF.R.U32.HI R15, RZ, 0xc, R15 ;  /* 0x0000000cff0f7819 */ /* 0x000fe2000001160f */
[----:B------:R-:W-:Y:S01]  /*1480*/  IMAD R3, R2, R2, R2 ;  /* 0x0000000202037224 */ /* 0x000fe200078e0202 */
[----:B------:R-:W-:-:S02]  /*1490*/  R2UR UR5, R10 ;  /* 0x000000000a0572ca */ /* 0x000fc400000e0000 */
[----:B------:R-:W-:Y:S02]  /*14a0*/  LOP3.LUT R17, R17, 0xf, RZ, 0xc0, !PT ;  /* 0x0000000f11117812 */ /* 0x000fe400078ec0ff */
[----:B------:R-:W-:Y:S02]  /*14b0*/  LOP3.LUT R15, R15, 0xf, RZ, 0xc0, !PT ;  /* 0x0000000f0f0f7812 */ /* 0x000fe400078ec0ff */
[----:B------:R-:W-:Y:S01]  /*14c0*/  IADD3 R19, PT, PT, R16, 0x1, R19 ;  /* 0x0000000110137810 */ /* 0x000fe20007ffe013 */
[----:B------:R-:W-:Y:S01]  /*14d0*/  IMAD R16, R17, R17, R17 ;  /* 0x0000001111107224 */ /* 0x000fe200078e0211 */
[----:B------:R-:W-:Y:S01]  /*14e0*/  IADD3 R3, PT, PT, R2, 0x1, R3 ;  /* 0x0000000102037810 */ /* 0x000fe20007ffe003 */
[----:B------:R-:W-:-:S03]  /*14f0*/  IMAD R2, R15, R15, R15 ;  /* 0x0000000f0f027224 */ /* 0x000fc600078e020f */
[----:B------:R-:W-:Y:S01]  /*1500*/  IADD3 R16, PT, PT, R17, 0x1, R16 ;  /* 0x0000000111107810 */ /* 0x000fe20007ffe010 */
[----:B------:R-:W2:Y:S01]  /*1510*/  I2F.F16 R19, R19 ;  /* 0x0000001300137306 */ /* 0x000ea20000200c00 */
[----:B------:R-:W-:Y:S02]  /*1520*/  IADD3 R2, PT, PT, R15, 0x1, R2 ;  /* 0x000000010f027810 */ /* 0x000fe40007ffe002 */
[----:B0-----:R-:W-:-:S04]  /*1530*/  MOV R5, UR5 ;  /* 0x0000000500057c02 */ /* 0x001fc80008000f00 */
[----:B------:R-:W-:Y:S01]  /*1540*/  ISETP.GE.AND P6, PT, R5, UR9, PT ;  /* 0x0000000905007c0c */ /* 0x000fe2000bfc6270 */
[----:B------:R-:W0:Y:S01]  /*1550*/  I2F.F16 R59, R16 ;  /* 0x00000010003b7306 */ /* 0x000e220000200c00 */
[----:B--2---:R-:W-:-:S07]  /*1560*/  HMUL2 R60, R19.H0_H0, R4.H0_H0 ;  /* 0x20000004133c7232 */ /* 0x004fce0000000800 */
[----:B------:R-:W1:Y:S01]  /*1570*/  I2F.F16 R3, R3 ;  /* 0x0000000300037306 */ /* 0x000e620000200c00 */
[----:B0-----:R-:W-:-:S07]  /*1580*/  HMUL2 R59, R59.H0_H0, R4.H0_H0 ;  /* 0x200000043b3b7232 */ /* 0x001fce0000000800 */
[----:B------:R-:W0:Y:S01]  /*1590*/  I2F.F16 R57, R2 ;  /* 0x0000000200397306 */ /* 0x000e220000200c00 */
[-C--:B-1----:R-:W-:Y:S02]  /*15a0*/  HMUL2 R58, R3.H0_H0, R4.reuse.H0_H0 ;  /* 0x20000004033a7232 */ /* 0x082fe40000000800 */
[----:B0-----:R-:W-:Y:S01]  /*15b0*/  HMUL2 R57, R57.H0_H0, R4.H0_H0 ;  /* 0x2000000439397232 */ /* 0x001fe20000000800 */
[----:B------:R-:W-:Y:S06]  /*15c0*/  @!P6 BRA `(.L_x_761) ;  /* 0xfffffffc0050e947 */ /* 0x000fec000383ffff */
.L_x_760:
[----:B------:R-:W-:Y:S01]  /*15d0*/  UMOV UR4, URZ ;  /* 0x000000ff00047c82 */ /* 0x000fe20008000000 */
[----:B------:R-:W-:Y:S01]  /*15e0*/  UMOV UR5, URZ ;  /* 0x000000ff00057c82 */ /* 0x000fe20008000000 */
[----:B------:R-:W-:Y:S01]  /*15f0*/  UMOV UR6, URZ ;  /* 0x000000ff00067c82 */ /* 0x000fe20008000000 */
[----:B------:R-:W-:Y:S01]  /*1600*/  UMOV UR7, URZ ;  /* 0x000000ff00077c82 */ /* 0x000fe20008000000 */
[----:B------:R-:W-:Y:S01]  /*1610*/  UMOV UR8, URZ ;  /* 0x000000ff00087c82 */ /* 0x000fe20008000000 */
[----:B------:R-:W-:Y:S05]  /*1620*/  @!P0 BRA `(.L_x_762) ;  /* 0x0000000000208947 */ /* 0x000fea0003800000 */
        /* <DEDUP_REMOVED lines=8> */
.L_x_762:
        /* <DEDUP_REMOVED lines=9> */
.L_x_763:
        /* <DEDUP_REMOVED lines=9> */
.L_x_764:
        /* <DEDUP_REMOVED lines=9> */
.L_x_765:
        /* <DEDUP_REMOVED lines=9> */
.L_x_766:
[----:B------:R-:W-:Y:S01]  /*18f0*/  ULEA UR4, UR17, UR4, 0x3 ;  /* 0x0000000411047291 */ /* 0x000fe2000f8e18ff */
[----:B------:R-:W-:Y:S01]  /*1900*/  SHF.R.S32.HI R2, RZ, 0x1f, R0 ;  /* 0x0000001fff027819 */ /* 0x000fe20000011400 */
[----:B------:R-:W-:Y:S01]  /*1910*/  UISETP.LT.AND UP0, UPT, UR13, UR21, UPT ;  /* 0x000000150d00728c */ /* 0x000fe2000bf01270 */
[----:B------:R-:W-:Y:S01]  /*1920*/  PRMT R56, RZ, 0x5410, RZ ;  /* 0x00005410ff387816 */ /* 0x000fe200000000ff */
[----:B------:R-:W-:Y:S01]  /*1930*/  UIADD3 UR4, UPT, UPT, UR6, UR4, UR5 ;  /* 0x0000000406047290 */ /* 0x000fe2000fffe005 */
[----:B------:R-:W0:Y:S01]  /*1940*/  S2UR UR5, SR_CgaCtaId ;  /* 0x00000000000579c3 */ /* 0x000e220000008800 */
[----:B------:R-:W1:Y:S01]  /*1950*/  LDCU.64 UR16, c[0x0][0x388] ;  /* 0x00007100ff1077ac */ /* 0x000e620008000a00 */
[----:B------:R-:W-:Y:S02]  /*1960*/  PRMT R55, RZ, 0x5410, RZ ;  /* 0x00005410ff377816 */ /* 0x000fe400000000ff */
[----:B------:R-:W-:Y:S01]  /*1970*/  PRMT R54, RZ, 0x5410, RZ ;  /* 0x00005410ff367816 */ /* 0x000fe200000000ff */
[----:B------:R-:W-:Y:S01]  /*1980*/  UIADD3 UR4, UPT, UPT, UR8, UR4, UR7 ;  /* 0x0000000408047290 */ /* 0x000fe2000fffe007 */
[----:B------:R-:W-:Y:S01]  /*1990*/  PRMT R53, RZ, 0x5410, RZ ;  /* 0x00005410ff357816 */ /* 0x000fe200000000ff */
[----:B------:R-:W-:Y:S01]  /*19a0*/  USEL UR13, UR13, UR21, UP0 ;  /* 0x000000150d0d7287 */ /* 0x000fe20008000000 */
[----:B------:R-:W-:Y:S01]  /*19b0*/  PRMT R52, RZ, 0x5410, RZ ;  /* 0x00005410ff347816 */ /* 0x000fe200000000ff */
[----:B------:R-:W-:Y:S01]  /*19c0*/  UIMAD UR4, UR4, UR14, URZ ;  /* 0x0000000e040472a4 */ /* 0x000fe2000f8e02ff */
[----:B------:R-:W-:-:S02]  /*19d0*/  PRMT R51, RZ, 0x5410, RZ ;  /* 0x00005410ff337816 */ /* 0x000fc400000000ff */
[----:B------:R-:W-:Y:S02]  /*19e0*/  PRMT R50, RZ, 0x5410, RZ ;  /* 0x00005410ff327816 */ /* 0x000fe400000000ff */
[----:B------:R-:W-:Y:S02]  /*19f0*/  PRMT R48, RZ, 0x5410, RZ ;  /* 0x00005410ff307816 */ /* 0x000fe400000000ff */
[----:B------:R-:W-:Y:S02]  /*1a00*/  IADD3 R0, P0, PT, R0, UR4, RZ ;  /* 0x0000000400007c10 */ /* 0x000fe4000ff1e0ff */
[----:B------:R-:W-:Y:S01]  /*1a10*/  MOV R3, UR4 ;  /* 0x0000000400037c02 */ /* 0x000fe20008000f00 */
[----:B------:R-:W-:Y:S01]  /*1a20*/  UMOV UR4, 0x400 ;  /* 0x0000040000047882 */ /* 0x000fe20000000000 */
[----:B-1----:R-:W-:Y:S02]  /*1a30*/  LEA R96, P2, R0, UR16, 0x2 ;  /* 0x0000001000607c11 */ /* 0x002fe4000f8410ff */
[----:B------:R-:W-:-:S02]  /*1a40*/  LEA.HI.X.SX32 R3, R3, R2, 0x1, P0 ;  /* 0x0000000203037211 */ /* 0x000fc400000f0eff */
[----:B------:R-:W-:Y:S01]  /*1a50*/  MOV R2, UR13 ;  /* 0x0000000d00027c02 */ /* 0x000fe20008000f00 */
[----:B0-----:R-:W-:Y:S01]  /*1a60*/  ULEA UR5, UR5, UR4, 0x18 ;  /* 0x0000000405057291 */ /* 0x001fe2000f8ec0ff */
[----:B------:R-:W-:Y:S02]  /*1a70*/  LEA.HI.X R97, R0, UR17, R3, 0x2, P2 ;  /* 0x0000001100617c11 */ /* 0x000fe400090f1403 */
[----:B------:R-:W-:-:S04]  /*1a80*/  ISETP.GT.AND P0, PT, R2, UR10, PT ;  /* 0x0000000a02007c0c */ /* 0x000fc8000bf04270 */
[----:B------:R-:W-:-:S09]  /*1a90*/  UMOV UR4, UR5 ;  /* 0x0000000500047c82 */ /* 0x000fd20008000000 */
[----:B------:R-:W-:Y:S05]  /*1aa0*/  @!P0 BRA `(.L_x_767) ;  /* 0x0000005c00608947 */ /* 0x000fea0003800000 */
[----:B------:R-:W-:-:S05]  /*1ab0*/  MOV R3, UR14 ;  /* 0x0000000e00037c02 */ /* 0x000fca0008000f00 */
[----:B------:R-:W-:Y:S02]  /*1ac0*/  IMAD.WIDE R2, R3, 0x4, R96 ;  /* 0x0000000403027825 */ /* 0x000fe400078e0260 */
[----:B------:R-:W2:Y:S04]  /*1ad0*/  LDG.E.128.CONSTANT R96, desc[UR18][R96.64] ;  /* 0x0000001260607981 */ /* 0x000ea8000c1e9d00 */
[----:B------:R-:W3:Y:S01]  /*1ae0*/  LDG.E.128.CONSTANT R4, desc[UR18][R2.64] ;  /* 0x0000001202047981 */ /* 0x000ee2000c1e9d00 */
[----:B------:R-:W-:Y:S01]  /*1af0*/  UISETP.GT.AND UP0, UPT, UR11, URZ, UPT ;  /* 0x000000ff0b00728c */ /* 0x000fe2000bf04270 */
[----:B------:R-:W-:Y:S02]  /*1b00*/  MOV R9, UR14 ;  /* 0x0000000e00097c02 */ /* 0x000fe40008000f00 */
[----:B------:R-:W-:-:S03]  /*1b10*/  PRMT R56, RZ, 0x7610, R56 ;  /* 0x00007610ff387816 */ /* 0x000fc60000000038 */
[----:B------:R-:W-:Y:S01]  /*1b20*/  IMAD.WIDE R8, R9, 0x4, R2 ;  /* 0x0000000409087825 */ /* 0x000fe200078e0202 */
[----:B--2---:R-:W-:Y:S02]  /*1b30*/  LEA.HI R21, R96, 0xffffff80, RZ, 0x8 ;  /* 0xffffff8060157811 */ /* 0x004fe400078f40ff */
[----:B------:R-:W-:Y:S02]  /*1b40*/  LEA.HI R22, R97, 0xffffff80, RZ, 0x8 ;  /* 0xffffff8061167811 */ /* 0x000fe400078f40ff */
[----:B------:R-:W-:Y:S02]  /*1b50*/  LEA.HI R23, R98, 0xffffff80, RZ, 0x8 ;  /* 0xffffff8062177811 */ /* 0x000fe400078f40ff */
[----:B------:R-:W-:Y:S02]  /*1b60*/  LEA.HI R24, R99, 0xffffff80, RZ, 0x8 ;  /* 0xffffff8063187811 */ /* 0x000fe400078f40ff */
[----:B---3--:R-:W-:Y:S02]  /*1b70*/  LEA.HI R11, R4, 0xffffff80, RZ, 0x8 ;  /* 0xffffff80040b7811 */ /* 0x008fe400078f40ff */
[----:B------:R-:W-:-:S02]  /*1b80*/  LEA.HI R10, R5, 0xffffff80, RZ, 0x8 ;  /* 0xffffff80050a7811 */ /* 0x000fc400078f40ff */
[----:B------:R-:W-:Y:S02]  /*1b90*/  LEA.HI R13, R6, 0xffffff80, RZ, 0x8 ;  /* 0xffffff80060d7811 */ /* 0x000fe400078f40ff */
[----:B------:R-:W-:Y:S01]  /*1ba0*/  LEA.HI R12, R7, 0xffffff80, RZ, 0x8 ;  /* 0xffffff80070c7811 */ /* 0x000fe200078f40ff */
[----:B------:R-:W-:Y:S06]  /*1bb0*/  BRA.U !UP0, `(.L_x_768) ;  /* 0x0000001508b87547 */ /* 0x000fec000b800000 */
[----:B------:R-:W-:Y:S01]  /*1bc0*/  LOP3.LUT R2, R98, 0xff, RZ, 0xc0, !PT ;  /* 0x000000ff62027812 */ /* 0x000fe200078ec0ff */
[----:B------:R-:W0:Y:S01]  /*1bd0*/  I2F.F16 R21, R21 ;  /* 0x0000001500157306 */ /* 0x000e220000200c00 */
[----:B------:R-:W-:Y:S01]  /*1be0*/  LOP3.LUT R0, R97, 0xff, RZ, 0xc0, !PT ;  /* 0x000000ff61007812 */ /* 0x000fe200078ec0ff */
[----:B------:R-:W-:Y:S01]  /*1bf0*/  UISETP.NE.AND UP0, UPT, UR11, 0x1, UPT ;  /* 0x000000010b00788c */ /* 0x000fe2000bf05270 */
[----:B------:R-:W-:Y:S02]  /*1c00*/  IADD3 R14, PT, PT, R2, -0x80, RZ ;  /* 0xffffff80020e7810 */ /* 0x000fe40007ffe0ff */
[----:B------:R-:W-:Y:S02]  /*1c10*/  LOP3.LUT R2, R4, 0xff, RZ, 0xc0, !PT ;  /* 0x000000ff04027812 */ /* 0x000fe400078ec0ff */
[----:B------:R-:W-:Y:S01]  /*1c20*/  IADD3 R3, PT, PT, R0, -0x80, RZ ;  /* 0xffffff8000037810 */ /* 0x000fe20007ffe0ff */
[----:B------:R-:W-:Y:S01]  /*1c30*/  I2F.F16 R37, R14 ;  /* 0x0000000e00257306 */ /* 0x000fe20000200c00 */
[----:B------:R-:W-:-:S02]  /*1c40*/  IADD3 R2, PT, PT, R2, -0x80, RZ ;  /* 0xffffff8002027810 */ /* 0x000fc40007ffe0ff */
[----:B------:R-:W-:Y:S02]  /*1c50*/  LOP3.LUT R0, R99, 0xff, RZ, 0xc0, !PT ;  /* 0x000000ff63007812 */ /* 0x000fe400078ec0ff */
[----:B------:R-:W-:Y:S02]  /*1c60*/  LOP3.LUT R16, R7, 0xff, RZ, 0xc0, !PT ;  /* 0x000000ff07107812 */ /* 0x000fe400078ec0ff */
[----:B------:R-:W-:Y:S01]  /*1c70*/  IADD3 R15, PT, PT, R0, -0x80, RZ ;  /* 0xffffff80000f7810 */ /* 0x000fe20007ffe0ff */
[----:B------:R1:W-:Y:S01]  /*1c80*/  I2F.F16 R25, R2 ;  /* 0x0000000200197306 */ /* 0x0003e20000200c00 */
[----:B------:R-:W-:Y:S01]  /*1c90*/  LOP3.LUT R0, R96, 0xff, RZ, 0xc0, !PT ;  /* 0x000000ff60007812 */ /* 0x000fe200078ec0ff */
[----:B0-----:R-:W-:Y:S01]  /*1ca0*/  HADD2.F32 R21, -RZ, R21.H0_H0 ;  /* 0x20000015ff157230 */ /* 0x001fe20000004100 */
[----:B------:R-:W-:Y:S02]  /*1cb0*/  IADD3 R16, PT, PT, R16, -0x80, RZ ;  /* 0xffffff8010107810 */ /* 0x000fe40007ffe0ff */
[----:B------:R-:W-:-:S02]  /*1cc0*/  IADD3 R0, PT, PT, R0, -0x80, RZ ;  /* 0xffffff8000007810 */ /* 0x000fc40007ffe0ff */
[----:B------:R-:W-:Y:S01]  /*1cd0*/  SHF.R.U32.HI R17, RZ, 0x10, R6 ;  /* 0x00000010ff117819 */ /* 0x000fe20000011606 */
[----:B------:R0:W-:Y:S01]  /*1ce0*/  I2F.F16 R33, R3 ;  /* 0x0000000300217306 */ /* 0x0001e20000200c00 */
[----:B-1----:R-:W-:Y:S02]  /*1cf0*/  SHF.R.U32.HI R2, RZ, 0x8, R97 ;  /* 0x00000008ff027819 */ /* 0x002fe40000011661 */
[--C-:B------:R-:W-:Y:S02]  /*1d00*/  SHF.R.U32.HI R20, RZ, 0x8, R7.reuse ;  /* 0x00000008ff147819 */ /* 0x100fe40000011607 */
[----:B------:R-:W-:Y:S02]  /*1d10*/  LOP3.LUT R2, R2, 0xff, RZ, 0xc0, !PT ;  /* 0x000000ff02027812 */ /* 0x000fe400078ec0ff */
[----:B------:R-:W-:Y:S01]  /*1d20*/  SHF.R.U32.HI R31, RZ, 0x10, R7 ;  /* 0x00000010ff1f7819 */ /* 0x000fe20000011607 */
[----:B------:R1:W2:Y:S01]  /*1d30*/  I2F.F16 R40, R15 ;  /* 0x0000000f00287306 */ /* 0x0002a20000200c00 */
[----:B------:R-:W-:-:S02]  /*1d40*/  IADD3 R14, PT, PT, R2, -0x80, RZ ;  /* 0xffffff80020e7810 */ /* 0x000fc40007ffe0ff */
[----:B0-----:R-:W-:Y:S02]  /*1d50*/  LOP3.LUT R3, R5, 0xff, RZ, 0xc0, !PT ;  /* 0x000000ff05037812 */ /* 0x001fe400078ec0ff */
[----:B------:R-:W-:Y:S02]  /*1d60*/  SHF.R.U32.HI R2, RZ, 0x8, R98 ;  /* 0x00000008ff027819 */ /* 0x000fe40000011662 */
[----:B------:R-:W-:Y:S01]  /*1d70*/  IADD3 R3, PT, PT, R3, -0x80, RZ ;  /* 0xffffff8003037810 */ /* 0x000fe20007ffe0ff */
[----:B------:R0:W3:Y:S01]  /*1d80*/  I2F.F16 R30, R0 ;  /* 0x00000000001e7306 */ /* 0x0000e20000200c00 */
[----:B-1----:R-:W-:Y:S02]  /*1d90*/  LOP3.LUT R15, R6, 0xff, RZ, 0xc0, !PT ;  /* 0x000000ff060f7812 */ /* 0x002fe400078ec0ff */
[----:B------:R-:W-:Y:S02]  /*1da0*/  LOP3.LUT R2, R2, 0xff, RZ, 0xc0, !PT ;  /* 0x000000ff02027812 */ /* 0x000fe400078ec0ff */
[----:B------:R-:W-:-:S02]  /*1db0*/  IADD3 R15, PT, PT, R15, -0x80, RZ ;  /* 0xffffff800f0f7810 */ /* 0x000fc40007ffe0ff */
[----:B------:R-:W-:Y:S01]  /*1dc0*/  SHF.R.U32.HI R97, RZ, 0x10, R97 ;  /* 0x00000010ff617819 */ /* 0x000fe20000011661 */
[----:B------:R-:W-:Y:S01]  /*1dd0*/  I2F.F16 R26, R3 ;  /* 0x00000003001a7306 */ /* 0x000fe20000200c00 */
[--C-:B0-----:R-:W-:Y:S02]  /*1de0*/  SHF.R.U32.HI R0, RZ, 0x8, R96.reuse ;  /* 0x00000008ff007819 */ /* 0x101fe40000011660 */
[----:B------:R-:W-:Y:S02]  /*1df0*/  SHF.R.U32.HI R96, RZ, 0x10, R96 ;  /* 0x00000010ff607819 */ /* 0x000fe40000011660 */
[----:B------:R-:W-:Y:S02]  /*1e00*/  LOP3.LUT R0, R0, 0xff, RZ, 0xc0, !PT ;  /* 0x000000ff00007812 */ /* 0x000fe400078ec0ff */
[----:B------:R-:W-:Y:S01]  /*1e10*/  SHF.R.U32.HI R98, RZ, 0x10, R98 ;  /* 0x00000010ff627819 */ /* 0x000fe20000011662 */
[----:B------:R0:W-:Y:S01]  /*1e20*/  I2F.F16 R27, R15 ;  /* 0x0000000f001b7306 */ /* 0x0001e20000200c00 */
[----:B------:R-:W-:-:S02]  /*1e30*/  IADD3 R0, PT, PT, R0, -0x80, RZ ;  /* 0xffffff8000007810 */ /* 0x000fc40007ffe0ff */
[----:B------:R-:W-:Y:S02]  /*1e40*/  LOP3.LUT R96, R96, 0xff, RZ, 0xc0, !PT ;  /* 0x000000ff60607812 */ /* 0x000fe400078ec0ff */
[----:B------:R-:W-:Y:S02]  /*1e50*/  LOP3.LUT R97, R97, 0xff, RZ, 0xc0, !PT ;  /* 0x000000ff61617812 */ /* 0x000fe400078ec0ff */
[----:B------:R-:W-:Y:S01]  /*1e60*/  LOP3.LUT R98, R98, 0xff, RZ, 0xc0, !PT ;  /* 0x000000ff62627812 */ /* 0x000fe200078ec0ff */
[----:B------:R1:W-:Y:S01]  /*1e70*/  I2F.F16 R32, R0 ;  /* 0x0000000000207306 */ /* 0x0003e20000200c00 */
[----:B0-----:R-:W-:Y:S02]  /*1e80*/  IADD3 R15, PT, PT, R2, -0x80, RZ ;  /* 0xffffff80020f7810 */ /* 0x001fe40007ffe0ff */
[----:B------:R-:W0:Y:S01]  /*1e90*/  LDS.64 R2, [UR5] ;  /* 0x00000005ff027984 */ /* 0x000e220008000a00 */
[----:B------:R-:W-:Y:S02]  /*1ea0*/  IADD3 R96, PT, PT, R96, -0x80, RZ ;  /* 0xffffff8060607810 */ /* 0x000fe40007ffe0ff */
[----:B------:R-:W-:-:S02]  /*1eb0*/  IADD3 R97, PT, PT, R97, -0x80, RZ ;  /* 0xffffff8061617810 */ /* 0x000fc40007ffe0ff */
[----:B------:R4:W5:Y:S01]  /*1ec0*/  I2F.F16 R36, R14 ;  /* 0x0000000e00247306 */ /* 0x0009620000200c00 */
[--C-:B-1----:R-:W-:Y:S02]  /*1ed0*/  SHF.R.U32.HI R0, RZ, 0x8, R99.reuse ;  /* 0x00000008ff007819 */ /* 0x102fe40000011663 */
[----:B------:R-:W-:Y:S02]  /*1ee0*/  SHF.R.U32.HI R99, RZ, 0x10, R99 ;  /* 0x00000010ff637819 */ /* 0x000fe40000011663 */
[----:B------:R-:W-:Y:S02]  /*1ef0*/  LOP3.LUT R0, R0, 0xff, RZ, 0xc0, !PT ;  /* 0x000000ff00007812 */ /* 0x000fe400078ec0ff */
[----:B------:R-:W-:Y:S01]  /*1f00*/  LOP3.LUT R99, R99, 0xff, RZ, 0xc0, !PT ;  /* 0x000000ff63637812 */ /* 0x000fe200078ec0ff */
[----:B------:R1:W-:Y:S01]  /*1f10*/  I2F.F16 R38, R15 ;  /* 0x0000000f00267306 */ /* 0x0003e20000200c00 */
[--C-:B----4-:R-:W-:Y:S02]  /*1f20*/  SHF.R.U32.HI R14, RZ, 0x8, R5.reuse ;  /* 0x00000008ff0e7819 */ /* 0x110fe40000011605 */
[----:B------:R-:W-:-:S02]  /*1f30*/  SHF.R.U32.HI R5, RZ, 0x10, R5 ;  /* 0x00000010ff057819 */ /* 0x000fc40000011605 */
[----:B------:R-:W-:Y:S02]  /*1f40*/  IADD3 R98, PT, PT, R98, -0x80, RZ ;  /* 0xffffff8062627810 */ /* 0x000fe40007ffe0ff */
[----:B------:R-:W-:Y:S01]  /*1f50*/  IADD3 R99, PT, PT, R99, -0x80, RZ ;  /* 0xffffff8063637810 */ /* 0x000fe20007ffe0ff */
[----:B------:R4:W-:Y:S01]  /*1f60*/  I2F.F16 R28, R16 ;  /* 0x00000010001c7306 */ /* 0x0009e20000200c00 */
[----:B-1----:R-:W-:Y:S02]  /*1f70*/  SHF.R.U32.HI R15, RZ, 0x8, R6 ;  /* 0x00000008ff0f7819 */ /* 0x002fe40000011606 */
[----:B------:R-:W-:Y:S02]  /*1f80*/  LOP3.LUT R6, R5, 0xff, RZ, 0xc0, !PT ;  /* 0x000000ff05067812 */ /* 0x000fe400078ec0ff */
[----:B------:R-:W-:Y:S02]  /*1f90*/  LOP3.LUT R14, R14, 0xff, RZ, 0xc0, !PT ;  /* 0x000000ff0e0e7812 */ /* 0x000fe400078ec0ff */
[----:B------:R-:W-:Y:S01]  /*1fa0*/  LOP3.LUT R15, R15, 0xff, RZ, 0xc0, !PT ;  /* 0x000000ff0f0f7812 */ /* 0x000fe200078ec0ff */
[----:B------:R-:W-:Y:S01]  /*1fb0*/  I2F.F16 R96, R96 ;  /* 0x0000006000607306 */ /* 0x000fe20000200c00 */
[----:B----4-:R-:W-:-:S02]  /*1fc0*/  IADD3 R16, PT, PT, R0, -0x80, RZ ;  /* 0xffffff8000107810 */ /* 0x010fc40007ffe0ff */
[--C-:B------:R-:W-:Y:S02]  /*1fd0*/  SHF.R.U32.HI R0, RZ, 0x8, R4.reuse ;  /* 0x00000008ff007819 */ /* 0x100fe40000011604 */
[----:B------:R-:W-:Y:S02]  /*1fe0*/  SHF.R.U32.HI R4, RZ, 0x10, R4 ;  /* 0x00000010ff047819 */ /* 0x000fe40000011604 */
[----:B------:R-:W-:Y:S01]  /*1ff0*/  LOP3.LUT R0, R0, 0xff, RZ, 0xc0, !PT ;  /* 0x000000ff00007812 */ /* 0x000fe200078ec0ff */
[----:B------:R1:W4:Y:S01]  /*2000*/  I2F.F16 R41, R16 ;  /* 0x0000001000297306 */ /* 0x0003220000200c00 */
[----:B------:R-:W-:Y:S02]  /*2010*/  LOP3.LUT R4, R4, 0xff, RZ, 0xc0, !PT ;  /* 0x000000ff04047812 */ /* 0x000fe400078ec0ff */
[----:B------:R-:W-:Y:S01]  /*2020*/  IADD3 R0, PT, PT, R0, -0x80, RZ ;  /* 0xffffff8000007810 */ /* 0x000fe20007ffe0ff */
[--C-:B0-----:R-:W-:Y:S01]  /*2030*/  HADD2.F32 R5, -RZ, R2.reuse.H0_H0 ;  /* 0x20000002ff057230 */ /* 0x101fe20000004100 */
[----:B------:R-:W-:Y:S01]  /*2040*/  IADD3 R4, PT, PT, R4, -0x80, RZ ;  /* 0xffffff8004047810 */ /* 0x000fe20007ffe0ff */
[----:B------:R-:W-:Y:S01]  /*2050*/  HADD2.F32 R29, -RZ, R2.H1_H1 ;  /* 0x30000002ff1d7230 */ /* 0x000fe20000004100 */
[----:B------:R-:W-:Y:S01]  /*2060*/  IADD3 R14, PT, PT, R14, -0x80, RZ ;  /* 0xffffff800e0e7810 */ /* 0x000fe20007ffe0ff */
[----:B------:R-:W-:Y:S01]  /*2070*/  I2F.F16 R97, R97 ;  /* 0x0000006100617306 */ /* 0x000fe20000200c00 */
[----:B-1----:R-:W-:Y:S01]  /*2080*/  IADD3 R16, PT, PT, R6, -0x80, RZ ;  /* 0xffffff8006107810 */ /* 0x002fe20007ffe0ff */
[--C-:B------:R-:W-:Y:S01]  /*2090*/  HADD2.F32 R35, -RZ, R3.reuse.H0_H0 ;  /* 0x20000003ff237230 */ /* 0x100fe20000004100 */
[----:B------:R-:W0:Y:S01]  /*20a0*/  LDS.64 R6, [UR5+0x8] ;  /* 0x00000805ff067984 */ /* 0x000e220008000a00 */
[----:B------:R-:W-:Y:S01]  /*20b0*/  HADD2.F32 R34, -RZ, R3.H1_H1 ;  /* 0x30000003ff227230 */ /* 0x000fe20000004100 */
[----:B------:R-:W-:Y:S01]  /*20c0*/  LOP3.LUT R19, R17, 0xff, RZ, 0xc0, !PT ;  /* 0x000000ff11137812 */ /* 0x000fe200078ec0ff */
[----:B--2---:R-:W-:Y:S01]  /*20d0*/  HADD2.F32 R2, -RZ, R40.H0_H0 ;  /* 0x20000028ff027230 */ /* 0x004fe20000004100 */
[----:B------:R-:W-:Y:S01]  /*20e0*/  IADD3 R18, PT, PT, R15, -0x80, RZ ;  /* 0xffffff800f127810 */ /* 0x000fe20007ffe0ff */
[----:B------:R-:W-:Y:S01]  /*20f0*/  I2F.F16 R98, R98 ;  /* 0x0000006200627306 */ /* 0x000fe20000200c00 */
[----:B---3--:R-:W-:Y:S01]  /*2100*/  HADD2.F32 R3, -RZ, R30.H0_H0 ;  /* 0x2000001eff037230 */ /* 0x008fe20000004100 */
[----:B------:R-:W-:Y:S01]  /*2110*/  LOP3.LUT R31, R31, 0xff, RZ, 0xc0, !PT ;  /* 0x000000ff1f1f7812 */ /* 0x000fe200078ec0ff */
[----:B-----5:R-:W-:-:S02]  /*2120*/  HADD2.F32 R15, -RZ, R36.H0_H0 ;  /* 0x20000024ff0f7230 */ /* 0x020fc40000004100 */
[----:B------:R-:W-:Y:S01]  /*2130*/  FFMA.FTZ R40, R5, R2, RZ ;  /* 0x0000000205287223 */ /* 0x000fe200000100ff */
[----:B----4-:R-:W-:Y:S01]  /*2140*/  HADD2.F32 R17, -RZ, R41.H0_H0 ;  /* 0x20000029ff117230 */ /* 0x010fe20000004100 */
[----:B------:R-:W-:Y:S01]  /*2150*/  IADD3 R31, PT, PT, R31, -0x80, RZ ;  /* 0xffffff801f1f7810 */ /* 0x000fe20007ffe0ff */
[----:B------:R-:W1:Y:S01]  /*2160*/  I2F.F16 R99, R99 ;  /* 0x0000006300637306 */ /* 0x000e620000200c00 */
[----:B------:R-:W-:Y:S02]  /*2170*/  PRMT R54, RZ, 0x5410, RZ ;  /* 0x00005410ff367816 */ /* 0x000fe400000000ff */
[----:B------:R-:W-:Y:S02]  /*2180*/  PRMT R53, RZ, 0x5410, RZ ;  /* 0x00005410ff357816 */ /* 0x000fe400000000ff */
[----:B------:R-:W-:-:S03]  /*2190*/  PRMT R52, RZ, 0x5410, RZ ;  /* 0x00005410ff347816 */ /* 0x000fc600000000ff */
[----:B------:R2:W-:Y:S08]  /*21a0*/  I2F.F16 R43, R4 ;  /* 0x00000004002b7306 */ /* 0x0005f00000200c00 */
[----:B------:R3:W-:Y:S01]  /*21b0*/  I2F.F16 R39, R0 ;  /* 0x0000000000277306 */ /* 0x0007e20000200c00 */
[----:B--2---:R-:W-:-:S05]  /*21c0*/  HADD2.F32 R4, -RZ, R37.H0_H0 ;  /* 0x20000025ff047230 */ /* 0x004fca0000004100 */
[----:B------:R-:W-:Y:S02]  /*21d0*/  FFMA.FTZ R37, R5, R4, RZ ;  /* 0x0000000405257223 */ /* 0x000fe400000100ff */
[----:B------:R-:W2:Y:S01]  /*21e0*/  I2F.F16 R22, R22 ;  /* 0x0000001600167306 */ /* 0x000ea20000200c00 */
[----:B---3--:R-:W-:Y:S02]  /*21f0*/  HADD2.F32 R0, -RZ, R33.H0_H0 ;  /* 0x20000021ff007230 */ /* 0x008fe40000004100 */
[----:B------:R-:W-:Y:S01]  /*2200*/  FFMA.FTZ R33, R3, R5, RZ ;  /* 0x0000000503217223 */ /* 0x000fe200000100ff */
[----:B0-----:R-:W-:Y:S02]  /*2210*/  HADD2.F32 R42, -RZ, R7.H1_H1 ;  /* 0x30000007ff2a7230 */ /* 0x001fe40000004100 */
[----:B------:R-:W-:Y:S01]  /*2220*/  FFMA.FTZ R30, R5, R0, RZ ;  /* 0x00000000051e7223 */ /* 0x000fe200000100ff */
[----:B------:R-:W-:Y:S01]  /*2230*/  HADD2.F32 R5, -RZ, R96.H0_H0 ;  /* 0x20000060ff057230 */ /* 0x000fe20000004100 */
[----:B------:R-:W0:Y:S02]  /*2240*/  I2F.F16 R23, R23 ;  /* 0x0000001700177306 */ /* 0x000e240000200c00 */
[----:B------:R-:W-:Y:S01]  /*2250*/  FFMA.FTZ R36, R29, R15, R30 ;  /* 0x0000000f1d247223 */ /* 0x000fe2000001001e */
[----:B------:R-:W-:Y:S01]  /*2260*/  LOP3.LUT R30, R20, 0xff, RZ, 0xc0, !PT ;  /* 0x000000ff141e7812 */ /* 0x000fe200078ec0ff */
[----:B-1----:R-:W-:-:S02]  /*2270*/  HADD2.F32 R20, -RZ, R99.H0_H0 ;  /* 0x20000063ff147230 */ /* 0x002fc40000004100 */
[----:B--2---:R-:W-:Y:S02]  /*2280*/  HADD2.F32 R22, -RZ, R22.H0_H0 ;  /* 0x20000016ff167230 */ /* 0x004fe40000004100 */
[----:B------:R-:W1:Y:S01]  /*2290*/  I2F.F16 R24, R24 ;  /* 0x0000001800187306 */ /* 0x000e620000200c00 */
[----:B------:R-:W-:Y:S01]  /*22a0*/  IADD3 R30, PT, PT, R30, -0x80, RZ ;  /* 0xffffff801e1e7810 */ /* 0x000fe20007ffe0ff */
[----:B0-----:R-:W-:-:S06]  /*22b0*/  HADD2.F32 R23, -RZ, R23.H0_H0 ;  /* 0x20000017ff177230 */ /* 0x001fcc0000004100 */
[----:B------:R0:W-:Y:S01]  /*22c0*/  I2F.F16 R46, R16 ;  /* 0x00000010002e7306 */ /* 0x0001e20000200c00 */
[----:B-1----:R-:W-:-:S07]  /*22d0*/  HADD2.F32 R24, -RZ, R24.H0_H0 ;  /* 0x20000018ff187230 */ /* 0x002fce0000004100 */
[----:B------:R1:W2:Y:S01]  /*22e0*/  I2F.F16 R45, R14 ;  /* 0x0000000e002d7306 */ /* 0x0002a20000200c00 */
[----:B0-----:R-:W-:-:S05]  /*22f0*/  HADD2.F32 R16, -RZ, R38.H0_H0 ;  /* 0x20000026ff107230 */ /* 0x001fca0000004100 */
[C---:B------:R-:W-:Y:S01]  /*2300*/  FFMA.FTZ R38, R29.reuse, R16, R37 ;  /* 0x000000101d267223 */ /* 0x040fe20000010025 */
[----:B------:R-:W-:Y:S01]  /*2310*/  FFMA.FTZ R37, R29, R17, R40 ;  /* 0x000000111d257223 */ /* 0x000fe20000010028 */
[----:B------:R0:W3:Y:S01]  /*2320*/  I2F.F16 R47, R18 ;  /* 0x00000012002f7306 */ /* 0x0000e20000200c00 */
[----:B-1----:R-:W-:-:S05]  /*2330*/  HADD2.F32 R14, -RZ, R32.H0_H0 ;  /* 0x20000020ff0e7230 */ /* 0x002fca0000004100 */
[----:B------:R-:W-:Y:S01]  /*2340*/  FFMA.FTZ R32, R14, R29, R33 ;  /* 0x0000001d0e207223 */ /* 0x000fe20000010021 */
[----:B------:R-:W-:Y:S01]  /*2350*/  IADD3 R29, PT, PT, R19, -0x80, RZ ;  /* 0xffffff80131d7810 */ /* 0x000fe20007ffe0ff */
[----:B------:R-:W-:Y:S01]  /*2360*/  HADD2.F32 R19, -RZ, R98.H0_H0 ;  /* 0x20000062ff137230 */ /* 0x000fe20000004100 */
[----:B------:R-:W1:Y:S01]  /*2370*/  I2F.F16 R49, R30 ;  /* 0x0000001e00317306 */ /* 0x000e620000200c00 */
[----:B0-----:R-:W-:Y:S02]  /*2380*/  HADD2.F32 R18, -RZ, R97.H0_H0 ;  /* 0x20000061ff127230 */ /* 0x001fe40000004100 */
[----:B------:R-:W-:Y:S01]  /*2390*/  FFMA.FTZ R32, R5, R35, R32 ;  /* 0x0000002305207223 */ /* 0x000fe20000010020 */
[C---:B------:R-:W-:Y:S02]  /*23a0*/  FFMA.FTZ R38, R35.reuse, R19, R38 ;  /* 0x0000001323267223 */ /* 0x040fe40000010026 */
[C---:B------:R-:W-:Y:S01]  /*23b0*/  FFMA.FTZ R33, R35.reuse, R18, R36 ;  /* 0x0000001223217223 */ /* 0x040fe20000010024 */
[----:B------:R-:W-:Y:S01]  /*23c0*/  FFMA.FTZ R35, R35, R20, R37 ;  /* 0x0000001423237223 */ /* 0x000fe20000010025 */
[----:B------:R0:W4:Y:S01]  /*23d0*/  I2F.F16 R48, R29 ;  /* 0x0000001d00307306 */ /* 0x0001220000200c00 */
[C---:B------:R-:W-:Y:S01]  /*23e0*/  FFMA.FTZ R37, R34.reuse, R23, R38 ;  /* 0x0000001722257223 */ /* 0x040fe20000010026 */
[----:B------:R-:W-:Y:S01]  /*23f0*/  FFMA.FTZ R33, R34, R22, R33 ;  /* 0x0000001622217223 */ /* 0x000fe20000010021 */
[----:B------:R-:W-:-:S05]  /*2400*/  HADD2.F32 R38, -RZ, R7.H0_H0 ;  /* 0x20000007ff267230 */ /* 0x000fca0000004100 */
[----:B------:R5:W4:Y:S01]  /*2410*/  I2F.F16 R50, R31 ;  /* 0x0000001f00327306 */ /* 0x000b220000200c00 */
[----:B0-----:R-:W-:Y:S01]  /*2420*/  FFMA.FTZ R29, R21, R34, R32 ;  /* 0x00000022151d7223 */ /* 0x001fe20000010020 */
[----:B------:R-:W-:Y:S01]  /*2430*/  FFMA.FTZ R34, R34, R24, R35 ;  /* 0x0000001822227223 */ /* 0x000fe20000010023 */
[--C-:B------:R-:W-:Y:S02]  /*2440*/  HADD2.F32 R32, -RZ, R6.reuse.H0_H0 ;  /* 0x20000006ff207230 */ /* 0x100fe40000004100 */
[----:B------:R-:W-:Y:S02]  /*2450*/  HADD2.F32 R35, -RZ, R6.H1_H1 ;  /* 0x30000006ff237230 */ /* 0x000fe40000004100 */
[----:B------:R-:W-:Y:S01]  /*2460*/  HADD2.F32 R6, -RZ, R25.H0_H0 ;  /* 0x20000019ff067230 */ /* 0x000fe20000004100 */
[----:B------:R-:W0:Y:S01]  /*2470*/  I2F.F16 R11, R11 ;  /* 0x0000000b000b7306 */ /* 0x000e220000200c00 */
[----:B------:R-:W-:Y:S02]  /*2480*/  HADD2.F32 R25, -RZ, R26.H0_H0 ;  /* 0x2000001aff197230 */ /* 0x000fe40000004100 */
[----:B------:R-:W-:-:S02]  /*2490*/  HADD2.F32 R26, -RZ, R27.H0_H0 ;  /* 0x2000001bff1a7230 */ /* 0x000fc40000004100 */
[----:B------:R-:W-:Y:S01]  /*24a0*/  FFMA.FTZ R36, R6, R32, R29 ;  /* 0x0000002006247223 */ /* 0x000fe2000001001d */
[----:B------:R-:W-:Y:S02]  /*24b0*/  HADD2.F32 R27, -RZ, R28.H0_H0 ;  /* 0x2000001cff1b7230 */ /* 0x000fe40000004100 */
[C---:B------:R-:W-:Y:S01]  /*24c0*/  FFMA.FTZ R40, R32.reuse, R25, R33 ;  /* 0x0000001920287223 */ /* 0x040fe20000010021 */
[----:B-----5:R-:W-:Y:S01]  /*24d0*/  HADD2.F32 R31, -RZ, R39.H0_H0 ;  /* 0x20000027ff1f7230 */ /* 0x020fe20000004100 */
[----:B------:R-:W5:Y:S01]  /*24e0*/  I2F.F16 R10, R10 ;  /* 0x0000000a000a7306 */ /* 0x000f620000200c00 */
[C---:B------:R-:W-:Y:S01]  /*24f0*/  FFMA.FTZ R44, R32.reuse, R26, R37 ;  /* 0x0000001a202c7223 */ /* 0x040fe20000010025 */
[----:B------:R-:W-:Y:S01]  /*2500*/  FFMA.FTZ R41, R32, R27, R34 ;  /* 0x0000001b20297223 */ /* 0x000fe20000010022 */
[----:B--2---:R-:W-:Y:S02]  /*2510*/  HADD2.F32 R32, -RZ, R45.H0_H0 ;  /* 0x2000002dff207230 */ /* 0x004fe40000004100 */
[----:B------:R-:W-:Y:S01]  /*2520*/  FFMA.FTZ R37, R31, R35, R36 ;  /* 0x000000231f257223 */ /* 0x000fe20000010024 */
[----:B---3--:R-:W-:-:S02]  /*2530*/  HADD2.F32 R33, -RZ, R47.H0_H0 ;  /* 0x2000002fff217230 */ /* 0x008fc40000004100 */
[----:B------:R-:W-:Y:S01]  /*2540*/  HADD2.F32 R28, -RZ, R43.H0_H0 ;  /* 0x2000002bff1c7230 */ /* 0x000fe20000004100 */
[----:B------:R-:W2:Y:S01]  /*2550*/  I2F.F16 R13, R13 ;  /* 0x0000000d000d7306 */ /* 0x000ea20000200c00 */
[----:B-1----:R-:W-:Y:S02]  /*2560*/  HADD2.F32 R34, -RZ, R49.H0_H0 ;  /* 0x20000031ff227230 */ /* 0x002fe40000004100 */
[C---:B------:R-:W-:Y:S01]  /*2570*/  FFMA.FTZ R39, R35.reuse, R32, R40 ;  /* 0x0000002023277223 */ /* 0x040fe20000010028 */
[----:B------:R-:W-:Y:S02]  /*2580*/  HADD2.F32 R29, -RZ, R46.H0_H0 ;  /* 0x2000002eff1d7230 */ /* 0x000fe40000004100 */
[----:B------:R-:W-:Y:S01]  /*2590*/  FFMA.FTZ R43, R35, R33, R44 ;  /* 0x00000021232b7223 */ /* 0x000fe2000001002c */
[----:B----4-:R-:W-:Y:S02]  /*25a0*/  HADD2.F32 R30, -RZ, R48.H0_H0 ;  /* 0x20000030ff1e7230 */ /* 0x010fe40000004100 */
[----:B------:R-:W-:Y:S01]  /*25b0*/  FFMA.FTZ R44, R28, R38, R37 ;  /* 0x000000261c2c7223 */ /* 0x000fe20000010025 */
[----:B------:R-:W-:Y:S01]  /*25c0*/  HADD2.F32 R7, -RZ, R50.H0_H0 ;  /* 0x20000032ff077230 */ /* 0x000fe20000004100 */
[----:B------:R1:W3:Y:S01]  /*25d0*/  I2F.F16 R51, R12 ;  /* 0x0000000c00337306 */ /* 0x0002e20000200c00 */
[----:B0-----:R-:W-:-:S02]  /*25e0*/  HADD2.F32 R37, -RZ, R11.H0_H0 ;  /* 0x2000000bff257230 */ /* 0x001fc40000004100 */
[C---:B------:R-:W-:Y:S01]  /*25f0*/  FFMA.FTZ R43, R38.reuse, R30, R43 ;  /* 0x0000001e262b7223 */ /* 0x040fe2000001002b */
[----:B-----5:R-:W-:Y:S01]  /*2600*/  HADD2.F32 R40, -RZ, R10.H0_H0 ;  /* 0x2000000aff287230 */ /* 0x020fe20000004100 */
[----:B------:R-:W-:Y:S01]  /*2610*/  PRMT R50, RZ, 0x5410, RZ ;  /* 0x00005410ff327816 */ /* 0x000fe200000000ff */
[----:B------:R-:W-:Y:S02]  /*2620*/  HADD2.F32 R36, -RZ, R59.H0_H0 ;  /* 0x2000003bff247230 */ /* 0x000fe40000004100 */
[----:B------:R-:W-:Y:S01]  /*2630*/  FFMA.FTZ R11, R37, R42, R44 ;  /* 0x0000002a250b7223 */ /* 0x000fe2000001002c */
[----:B--2---:R-:W-:Y:S01]  /*2640*/  HADD2.F32 R13, -RZ, R13.H0_H0 ;  /* 0x2000000dff0d7230 */ /* 0x004fe20000004100 */
[----:B------:R-:W-:Y:S01]  /*2650*/  PRMT R48, RZ, 0x5410, RZ ;  /* 0x00005410ff307816 */ /* 0x000fe200000000ff */
[----:B-1----:R-:W-:Y:S01]  /*2660*/  FFMA.FTZ R12, R35, R34, R41 ;  /* 0x00000022230c7223 */ /* 0x002fe20000010029 */
[----:B------:R-:W-:Y:S01]  /*2670*/  FFMA.FTZ R41, R38, R29, R39 ;  /* 0x0000001d26297223 */ /* 0x000fe20000010027 */
[----:B------:R-:W-:-:S02]  /*2680*/  HADD2.F32 R35, -RZ, R58.H0_H0 ;  /* 0x2000003aff237230 */ /* 0x000fc40000004100 */
[----:B------:R-:W-:Y:S01]  /*2690*/  FFMA.FTZ R10, R42, R13, R43 ;  /* 0x0000000d2a0a7223 */ /* 0x000fe2000001002b */
[----:B------:R-:W-:Y:S01]  /*26a0*/  FFMA.FTZ R46, R38, R7, R12 ;  /* 0x00000007262e7223 */ /* 0x000fe2000001000c */
[----:B------:R-:W-:Y:S02]  /*26b0*/  HADD2.F32 R12, -RZ, R60.H0_H0 ;  /* 0x2000003cff0c7230 */ /* 0x000fe40000004100 */
[----:B------:R-:W-:Y:S01]  /*26c0*/  FFMA.FTZ R41, R42, R40, R41 ;  /* 0x000000282a297223 */ /* 0x000fe20000010029 */
[----:B---3--:R-:W-:Y:S02]  /*26d0*/  HADD2.F32 R39, -RZ, R51.H0_H0 ;  /* 0x20000033ff277230 */ /* 0x008fe40000004100 */
[----:B------:R-:W-:Y:S01]  /*26e0*/  FMUL.FTZ R10, R35, R10 ;  /* 0x0000000a230a7220 */ /* 0x000fe20000410000 */
[----:B------:R-:W-:Y:S02]  /*26f0*/  HADD2.F32 R38, -RZ, R57.H0_H0 ;  /* 0x20000039ff267230 */ /* 0x000fe40000004100 */
[----:B------:R-:W-:Y:S01]  /*2700*/  FMUL.FTZ R11, R12, R11 ;  /* 0x0000000b0c0b7220 */ /* 0x000fe20000410000 */
[----:B------:R-:W-:Y:S01]  /*2710*/  FMUL.FTZ R41, R36, R41 ;  /* 0x0000002924297220 */ /* 0x000fe20000410000 */
[----:B------:R-:W-:Y:S01]  /*2720*/  FFMA.FTZ R43, R42, R39, R46 ;  /* 0x000000272a2b7223 */ /* 0x000fe2000001002e */
[----:B------:R-:W-:-:S02]  /*2730*/  F2FP.F16.F32.PACK_AB R10, RZ, R10 ;  /* 0x0000000aff0a723e */ /* 0x000fc400000000ff */
[----:B------:R-:W-:Y:S01]  /*2740*/  F2FP.F16.F32.PACK_AB R11, RZ, R11 ;  /* 0x0000000bff0b723e */ /* 0x000fe200000000ff */
[----:B------:R-:W-:Y:S01]  /*2750*/  FMUL.FTZ R43, R38, R43 ;  /* 0x0000002b262b7220 */ /* 0x000fe20000410000 */
[----:B------:R-:W-:Y:S02]  /*2760*/  F2FP.F16.F32.PACK_AB R41, RZ, R41 ;  /* 0x00000029ff29723e */ /* 0x000fe400000000ff */
[----:B------:R-:W-:Y:S02]  /*2770*/  PRMT R51, RZ, 0x5410, RZ ;  /* 0x00005410ff337816 */ /* 0x000fe400000000ff */
[----:B------:R-:W-:Y:S02]  /*2780*/  F2FP.F16.F32.PACK_AB R43, RZ, R43 ;  /* 0x0000002bff2b723e */ /* 0x000fe400000000ff */
[----:B------:R-:W-:Y:S02]  /*2790*/  PRMT R11, R11, 0x5410, R41 ;  /* 0x000054100b0b7816 */ /* 0x000fe40000000029 */
[----:B------:R-:W-:-:S03]  /*27a0*/  PRMT R10, R10, 0x5410, R43 ;  /* 0x000054100a0a7816 */ /* 0x000fc6000000002b */
[----:B------:R-:W-:Y:S02]  /*27b0*/  HFMA2 R56, R11, 1, 1, RZ ;  /* 0x3c003c000b387831 */ /* 0x000fe400000000ff */
[----:B------:R-:W-:Y:S01]  /*27c0*/  HADD2 R55, R10, RZ.H0_H0 ;  /* 0x200000ff0a377230 */ /* 0x000fe20000000000 */
[----:B------:R-:W-:Y:S06]  /*27d0*/  BRA.U !UP0, `(.L_x_768) ;  /* 0x0000000908b07547 */ /* 0x000fec000b800000 */
[----:B------:R-:W0:Y:S01]  /*27e0*/  LDS.64 R42, [UR5+0x40] ;  /* 0x00004005ff2a7984 */ /* 0x000e220008000a00 */
[----:B------:R-:W-:Y:S01]  /*27f0*/  UISETP.NE.AND UP0, UPT, UR11, 0x2, UPT ;  /* 0x000000020b00788c */ /* 0x000fe2000bf05270 */
[----:B------:R-:W-:Y:S02]  /*2800*/  PRMT R51, RZ, 0x5410, RZ ;  /* 0x00005410ff337816 */ /* 0x000fe400000000ff */
        /* <DEDUP_REMOVED lines=44> */
[----:B------:R-:W-:Y:S01]  /*2ad0*/  FMUL.FTZ R43, R38, R43 ;  /* 0x0000002b262b7220 */ /* 0x000fe20000410000 */
[----:B------:R-:W-:-:S02]  /*2ae0*/  PRMT R52, RZ, 0x5410, RZ ;  /* 0x00005410ff347816 */ /* 0x000fc400000000ff */
[----:B------:R-:W-:Y:S02]  /*2af0*/  F2FP.F16.F32.PACK_AB R11, RZ, R11 ;  /* 0x0000000bff0b723e */ /* 0x000fe400000000ff */
[----:B------:R-:W-:Y:S02]  /*2b00*/  F2FP.F16.F32.PACK_AB R41, RZ, R41 ;  /* 0x00000029ff29723e */ /* 0x000fe400000000ff */
[----:B------:R-:W-:Y:S02]  /*2b10*/  F2FP.F16.F32.PACK_AB R42, RZ, R42 ;  /* 0x0000002aff2a723e */ /* 0x000fe400000000ff */
[----:B------:R-:W-:Y:S02]  /*2b20*/  F2FP.F16.F32.PACK_AB R43, RZ, R43 ;  /* 0x0000002bff2b723e */ /* 0x000fe400000000ff */
[----:B------:R-:W-:Y:S02]  /*2b30*/  PRMT R11, R11, 0x5410, R41 ;  /* 0x000054100b0b7816 */ /* 0x000fe40000000029 */
[----:B------:R-:W-:-:S02]  /*2b40*/  PRMT R42, R42, 0x5410, R43 ;  /* 0x000054102a2a7816 */ /* 0x000fc4000000002b */
[----:B------:R-:W-:Y:S01]  /*2b50*/  PRMT R50, RZ, 0x5410, RZ ;  /* 0x00005410ff327816 */ /* 0x000fe200000000ff */
[----:B------:R-:W-:Y:S01]  /*2b60*/  HFMA2 R54, R11, 1, 1, RZ ;  /* 0x3c003c000b367831 */ /* 0x000fe200000000ff */
[----:B------:R-:W-:Y:S01]  /*2b70*/  PRMT R48, RZ, 0x5410, RZ ;  /* 0x00005410ff307816 */ /* 0x000fe200000000ff */
[----:B------:R-:W-:Y:S01]  /*2b80*/  HADD2 R53, R42, RZ.H0_H0 ;  /* 0x200000ff2a357230 */ /* 0x000fe20000000000 */
        /* <DEDUP_REMOVED lines=17> */
[----:B------:R-:W-:Y:S01]  /*2ca0*/  FFMA.FTZ R44, R5, R45, R44 ;  /* 0x0000002d052c7223 */ /* 0x000fe2000001002c */
[----:B-1----:R-:W-:-:S02]  /*2cb0*/  HADD2.F32 R42, -RZ, R10.H0_H0 ;  /* 0x2000000aff2a7230 */ /* 0x002fc40000004100 */
[-C--:B------:R-:W-:Y:S01]  /*2cc0*/  FFMA.FTZ R48, R19, R45.reuse, R48 ;  /* 0x0000002d13307223 */ /* 0x080fe20000010030 */
[----:B------:R-:W-:Y:S01]  /*2cd0*/  FFMA.FTZ R47, R20, R45, R47 ;  /* 0x0000002d142f7223 */ /* 0x000fe2000001002f */
[-C--:B------:R-:W-:Y:S01]  /*2ce0*/  FFMA.FTZ R41, R21, R46.reuse, R44 ;  /* 0x0000002e15297223 */ /* 0x080fe2000001002c */
[-C--:B------:R-:W-:Y:S01]  /*2cf0*/  FFMA.FTZ R50, R22, R46.reuse, R43 ;  /* 0x0000002e16327223 */ /* 0x080fe2000001002b */
[-C--:B------:R-:W-:Y:S01]  /*2d00*/  FFMA.FTZ R43, R23, R46.reuse, R48 ;  /* 0x0000002e172b7223 */ /* 0x080fe20000010030 */
[----:B------:R-:W-:Y:S01]  /*2d10*/  FFMA.FTZ R52, R24, R46, R47 ;  /* 0x0000002e18347223 */ /* 0x000fe2000001002f */
[----:B------:R-:W-:Y:S02]  /*2d20*/  HADD2.F32 R10, -RZ, R10.H1_H1 ;  /* 0x3000000aff0a7230 */ /* 0x000fe40000004100 */
[-C--:B------:R-:W-:Y:S01]  /*2d30*/  FFMA.FTZ R44, R6, R42.reuse, R41 ;  /* 0x0000002a062c7223 */ /* 0x080fe20000010029 */
[----:B------:R-:W-:Y:S01]  /*2d40*/  FFMA.FTZ R41, R25, R42, R50 ;  /* 0x0000002a19297223 */ /* 0x000fe20000010032 */
[----:B------:R-:W-:-:S02]  /*2d50*/  HADD2.F32 R46, -RZ, R11.H0_H0 ;  /* 0x2000000bff2e7230 */ /* 0x000fc40000004100 */
        /* <DEDUP_REMOVED lines=27> */
[----:B------:R-:W-:Y:S02]  /*2f10*/  HFMA2 R52, R11, 1, 1, RZ ;  /* 0x3c003c000b347831 */ /* 0x000fe400000000ff */
[----:B------:R-:W-:Y:S01]  /*2f20*/  HADD2 R51, R42, RZ.H0_H0 ;  /* 0x200000ff2a337230 */ /* 0x000fe20000000000 */
        /* <DEDUP_REMOVED lines=53> */
[----:B------:R-:W-:Y:S02]  /*3280*/  HFMA2 R50, R37, 1, 1, RZ ;  /* 0x3c003c0025327831 */ /* 0x000fe400000000ff */
[----:B------:R-:W-:-:S07]  /*3290*/  HADD2 R48, R30, RZ.H0_H0 ;  /* 0x200000ff1e307230 */ /* 0x000fce0000000000 */
.L_x_768:
[----:B------:R-:W-:-:S05]  /*32a0*/  MOV R3, UR14 ;  /* 0x0000000e00037c02 */ /* 0x000fca0008000f00 */
[----:B------:R-:W-:Y:S02]  /*32b0*/  IMAD.WIDE R2, R3, 0x4, R8 ;  /* 0x0000000403027825 */ /* 0x000fe400078e0208 */
[----:B------:R-:W5:Y:S04]  /*32c0*/  LDG.E.128.CONSTANT R8, desc[UR18][R8.64] ;  /* 0x0000001208087981 */ /* 0x000f68000c1e9d00 */
[----:B------:R0:W5:Y:S01]  /*32d0*/  LDG.E.128.CONSTANT R12, desc[UR18][R2.64] ;  /* 0x00000012020c7981 */ /* 0x000162000c1e9d00 */
[----:B------:R-:W-:-:S05]  /*32e0*/  MOV R7, UR14 ;  /* 0x0000000e00077c02 */ /* 0x000fca0008000f00 */
[----:B------:R-:W-:Y:S01]  /*32f0*/  IMAD.WIDE R6, R7, 0x4, R2 ;  /* 0x0000000407067825 */ /* 0x000fe200078e0202 */
[----:B------:R-:W-:Y:S06]  /*3300*/  @!P1 BRA `(.L_x_769) ;  /* 0x0000001400a89947 */ /* 0x000fec0003800000 */
[----:B0----5:R-:W-:Y:S01]  /*3310*/  LOP3.LUT R2, R10, 0xff, RZ, 0xc0, !PT ;  /* 0x000000ff0a027812 */ /* 0x021fe200078ec0ff */
[----:B------:R-:W-:Y:S01]  /*3320*/  UISETP.NE.AND UP0, UPT, UR11, 0x1, UPT ;  /* 0x000000010b00788c */ /* 0x000fe2000bf05270 */
[----:B------:R-:W-:Y:S02]  /*3330*/  LOP3.LUT R0, R9, 0xff, RZ, 0xc0, !PT ;  /* 0x000000ff09007812 */ /* 0x000fe400078ec0ff */
[----:B------:R-:W-:Y:S02]  /*3340*/  IADD3 R4, PT, PT, R2, -0x80, RZ ;  /* 0xffffff8002047810 */ /* 0x000fe40007ffe0ff */
[----:B------:R-:W-:Y:S02]  /*3350*/  IADD3 R3, PT, PT, R0, -0x80, RZ ;  /* 0xffffff8000037810 */ /* 0x000fe40007ffe0ff */
[----:B------:R-:W-:Y:S01]  /*3360*/  LOP3.LUT R2, R12, 0xff, RZ, 0xc0, !PT ;  /* 0x000000ff0c027812 */ /* 0x000fe200078ec0ff */
[----:B------:R-:W-:Y:S01]  /*3370*/  I2F.F16 R38, R4 ;  /* 0x0000000400267306 */ /* 0x000fe20000200c00 */
[----:B------:R-:W-:-:S02]  /*3380*/  LOP3.LUT R0, R11, 0xff, RZ, 0xc0, !PT ;  /* 0x000000ff0b007812 */ /* 0x000fc400078ec0ff */
[----:B------:R-:W-:Y:S02]  /*3390*/  IADD3 R2, PT, PT, R2, -0x80, RZ ;  /* 0xffffff8002027810 */ /* 0x000fe40007ffe0ff */
[----:B------:R-:W-:Y:S02]  /*33a0*/  IADD3 R5, PT, PT, R0, -0x80, RZ ;  /* 0xffffff8000057810 */ /* 0x000fe40007ffe0ff */
[C---:B------:R-:W-:Y:S01]  /*33b0*/  LOP3.LUT R0, R8.reuse, 0xff, RZ, 0xc0, !PT ;  /* 0x000000ff08007812 */ /* 0x040fe200078ec0ff */
[----:B------:R0:W1:Y:S01]  /*33c0*/  I2F.F16 R23, R2 ;  /* 0x0000000200177306 */ /* 0x0000620000200c00 */
[----:B------:R-:W-:Y:S02]  /*33d0*/  LEA.HI R22, R8, 0xffffff80, RZ, 0x8 ;  /* 0xffffff8008167811 */ /* 0x000fe400078f40ff */
[----:B------:R-:W-:Y:S02]  /*33e0*/  IADD3 R0, PT, PT, R0, -0x80, RZ ;  /* 0xffffff8000007810 */ /* 0x000fe40007ffe0ff */
[----:B------:R-:W-:-:S02]  /*33f0*/  LEA.HI R21, R9, 0xffffff80, RZ, 0x8 ;  /* 0xffffff8009157811 */ /* 0x000fc400078f40ff */
[----:B------:R-:W-:Y:S01]  /*3400*/  LEA.HI R19, R10, 0xffffff80, RZ, 0x8 ;  /* 0xffffff800a137811 */ /* 0x000fe200078f40ff */
[----:B------:R2:W-:Y:S01]  /*3410*/  I2F.F16 R31, R0 ;  /* 0x00000000001f7306 */ /* 0x0005e20000200c00 */
[--C-:B0-----:R-:W-:Y:S02]  /*3420*/  SHF.R.U32.HI R2, RZ, 0x8, R9.reuse ;  /* 0x00000008ff027819 */ /* 0x101fe40000011609 */
[----:B------:R-:W-:Y:S02]  /*3430*/  SHF.R.U32.HI R9, RZ, 0x10, R9 ;  /* 0x00000010ff097819 */ /* 0x000fe40000011609 */
[----:B------:R-:W-:Y:S02]  /*3440*/  LOP3.LUT R2, R2, 0xff, RZ, 0xc0, !PT ;  /* 0x000000ff02027812 */ /* 0x000fe400078ec0ff */
[----:B------:R-:W-:Y:S01]  /*3450*/  LOP3.LUT R9, R9, 0xff, RZ, 0xc0, !PT ;  /* 0x000000ff09097812 */ /* 0x000fe200078ec0ff */
[----:B------:R0:W-:Y:S01]  /*3460*/  I2F.F16 R35, R3 ;  /* 0x0000000300237306 */ /* 0x0001e20000200c00 */
[----:B--2---:R-:W-:Y:S01]  /*3470*/  SHF.R.U32.HI R0, RZ, 0x8, R8 ;  /* 0x00000008ff007819 */ /* 0x004fe20000011608 */
[----:B-1----:R-:W-:Y:S01]  /*3480*/  HADD2.F32 R23, -RZ, R23.H0_H0 ;  /* 0x20000017ff177230 */ /* 0x002fe20000004100 */
[----:B------:R-:W-:-:S02]  /*3490*/  IADD3 R4, PT, PT, R2, -0x80, RZ ;  /* 0xffffff8002047810 */ /* 0x000fc40007ffe0ff */
[----:B------:R-:W-:Y:S02]  /*34a0*/  SHF.R.U32.HI R2, RZ, 0x8, R10 ;  /* 0x00000008ff027819 */ /* 0x000fe4000001160a */
[----:B------:R-:W-:Y:S01]  /*34b0*/  LOP3.LUT R0, R0, 0xff, RZ, 0xc0, !PT ;  /* 0x000000ff00007812 */ /* 0x000fe200078ec0ff */
[----:B------:R1:W-:Y:S01]  /*34c0*/  I2F.F16 R43, R5 ;  /* 0x00000005002b7306 */ /* 0x0003e20000200c00 */
[----:B0-----:R-:W-:Y:S02]  /*34d0*/  LOP3.LUT R3, R13, 0xff, RZ, 0xc0, !PT ;  /* 0x000000ff0d037812 */ /* 0x001fe400078ec0ff */
[----:B------:R-:W-:Y:S02]  /*34e0*/  LOP3.LUT R2, R2, 0xff, RZ, 0xc0, !PT ;  /* 0x000000ff02027812 */ /* 0x000fe400078ec0ff */
[----:B------:R-:W-:Y:S02]  /*34f0*/  IADD3 R3, PT, PT, R3, -0x80, RZ ;  /* 0xffffff8003037810 */ /* 0x000fe40007ffe0ff */
[----:B------:R-:W-:Y:S01]  /*3500*/  SHF.R.U32.HI R8, RZ, 0x10, R8 ;  /* 0x00000010ff087819 */ /* 0x000fe20000011608 */
[----:B------:R0:W-:Y:S01]  /*3510*/  I2F.F16 R37, R4 ;  /* 0x0000000400257306 */ /* 0x0001e20000200c00 */
[----:B-1----:R-:W-:-:S02]  /*3520*/  LOP3.LUT R5, R14, 0xff, RZ, 0xc0, !PT ;  /* 0x000000ff0e057812 */ /* 0x002fc400078ec0ff */
[----:B------:R-:W-:Y:S02]  /*3530*/  IADD3 R0, PT, PT, R0, -0x80, RZ ;  /* 0xffffff8000007810 */ /* 0x000fe40007ffe0ff */
[----:B------:R-:W-:Y:S02]  /*3540*/  IADD3 R5, PT, PT, R5, -0x80, RZ ;  /* 0xffffff8005057810 */ /* 0x000fe40007ffe0ff */
[----:B------:R-:W-:Y:S01]  /*3550*/  LOP3.LUT R8, R8, 0xff, RZ, 0xc0, !PT ;  /* 0x000000ff08087812 */ /* 0x000fe200078ec0ff */
[----:B------:R-:W1:Y:S01]  /*3560*/  I2F.F16 R24, R3 ;  /* 0x0000000300187306 */ /* 0x000e620000200c00 */
[----:B------:R-:W-:Y:S02]  /*3570*/  IADD3 R9, PT, PT, R9, -0x80, RZ ;  /* 0xffffff8009097810 */ /* 0x000fe40007ffe0ff */
[----:B------:R-:W-:Y:S02]  /*3580*/  IADD3 R8, PT, PT, R8, -0x80, RZ ;  /* 0xffffff8008087810 */ /* 0x000fe40007ffe0ff */
[----:B------:R-:W-:-:S02]  /*3590*/  SHF.R.U32.HI R10, RZ, 0x10, R10 ;  /* 0x00000010ff0a7819 */ /* 0x000fc4000001160a */
[----:B------:R-:W-:Y:S01]  /*35a0*/  LEA.HI R20, R11, 0xffffff80, RZ, 0x8 ;  /* 0xffffff800b147811 */ /* 0x000fe200078f40ff */
[----:B------:R2:W3:Y:S01]  /*35b0*/  I2F.F16 R25, R5 ;  /* 0x0000000500197306 */ /* 0x0004e20000200c00 */
[----:B0-----:R-:W-:Y:S02]  /*35c0*/  SHF.R.U32.HI R4, RZ, 0x8, R13 ;  /* 0x00000008ff047819 */ /* 0x001fe4000001160d */
[----:B------:R-:W-:Y:S02]  /*35d0*/  LOP3.LUT R10, R10, 0xff, RZ, 0xc0, !PT ;  /* 0x000000ff0a0a7812 */ /* 0x000fe400078ec0ff */
[----:B------:R-:W-:Y:S02]  /*35e0*/  LOP3.LUT R4, R4, 0xff, RZ, 0xc0, !PT ;  /* 0x000000ff04047812 */ /* 0x000fe400078ec0ff */
[----:B------:R-:W-:Y:S01]  /*35f0*/  IADD3 R10, PT, PT, R10, -0x80, RZ ;  /* 0xffffff800a0a7810 */ /* 0x000fe20007ffe0ff */
[----:B------:R0:W-:Y:S01]  /*3600*/  I2F.F16 R32, R0 ;  /* 0x0000000000207306 */ /* 0x0001e20000200c00 */
[----:B--2---:R-:W-:Y:S01]  /*3610*/  IADD3 R5, PT, PT, R2, -0x80, RZ ;  /* 0xffffff8002057810 */ /* 0x004fe20007ffe0ff */
[----:B-1----:R-:W-:Y:S01]  /*3620*/  HADD2.F32 R24, -RZ, R24.H0_H0 ;  /* 0x20000018ff187230 */ /* 0x002fe20000004100 */
[----:B------:R-:W1:Y:S01]  /*3630*/  LDS.64 R2, [UR5+0x10] ;  /* 0x00001005ff027984 */ /* 0x000e620008000a00 */
[----:B------:R-:W-:-:S02]  /*3640*/  LEA.HI R17, R12, 0xffffff80, RZ, 0x8 ;  /* 0xffffff800c117811 */ /* 0x000fc400078f40ff */
[----:B------:R-:W-:Y:S01]  /*3650*/  IADD3 R4, PT, PT, R4, -0x80, RZ ;  /* 0xffffff8004047810 */ /* 0x000fe20007ffe0ff */
[----:B---3--:R-:W-:Y:S01]  /*3660*/  HADD2.F32 R25, -RZ, R25.H0_H0 ;  /* 0x20000019ff197230 */ /* 0x008fe20000004100 */
[----:B------:R2:W-:Y:S01]  /*3670*/  I2F.F16 R39, R8 ;  /* 0x0000000800277306 */ /* 0x0005e20000200c00 */
[--C-:B0-----:R-:W-:Y:S02]  /*3680*/  SHF.R.U32.HI R0, RZ, 0x8, R11.reuse ;  /* 0x00000008ff007819 */ /* 0x101fe4000001160b */
[----:B------:R-:W-:Y:S02]  /*3690*/  SHF.R.U32.HI R11, RZ, 0x10, R11 ;  /* 0x00000010ff0b7819 */ /* 0x000fe4000001160b */
[----:B------:R-:W-:Y:S02]  /*36a0*/  LOP3.LUT R0, R0, 0xff, RZ, 0xc0, !PT ;  /* 0x000000ff00007812 */ /* 0x000fe400078ec0ff */
[----:B------:R-:W-:Y:S01]  /*36b0*/  LOP3.LUT R11, R11, 0xff, RZ, 0xc0, !PT ;  /* 0x000000ff0b0b7812 */ /* 0x000fe200078ec0ff */
[----:B------:R-:W-:Y:S01]  /*36c0*/  I2F.F16 R41, R9 ;  /* 0x0000000900297306 */ /* 0x000fe20000200c00 */
[----:B--2---:R-:W-:-:S02]  /*36d0*/  IADD3 R8, PT, PT, R0, -0x80, RZ ;  /* 0xffffff8000087810 */ /* 0x004fc40007ffe0ff */
[--C-:B------:R-:W-:Y:S02]  /*36e0*/  SHF.R.U32.HI R0, RZ, 0x8, R12.reuse ;  /* 0x00000008ff007819 */ /* 0x100fe4000001160c */
[----:B------:R-:W-:Y:S02]  /*36f0*/  IADD3 R11, PT, PT, R11, -0x80, RZ ;  /* 0xffffff800b0b7810 */ /* 0x000fe40007ffe0ff */
[----:B------:R-:W-:Y:S01]  /*3700*/  LOP3.LUT R0, R0, 0xff, RZ, 0xc0, !PT ;  /* 0x000000ff00007812 */ /* 0x000fe200078ec0ff */
[----:B------:R0:W2:Y:S01]  /*3710*/  I2F.F16 R47, R8 ;  /* 0x00000008002f7306 */ /* 0x0000a20000200c00 */
[----:B------:R-:W-:Y:S02]  /*3720*/  SHF.R.U32.HI R12, RZ, 0x10, R12 ;  /* 0x00000010ff0c7819 */ /* 0x000fe4000001160c */
[----:B------:R-:W-:Y:S02]  /*3730*/  IADD3 R0, PT, PT, R0, -0x80, RZ ;  /* 0xffffff8000007810 */ /* 0x000fe40007ffe0ff */
[----:B------:R-:W-:-:S02]  /*3740*/  LOP3.LUT R26, R15, 0xff, RZ, 0xc0, !PT ;  /* 0x000000ff0f1a7812 */ /* 0x000fc400078ec0ff */
[----:B------:R-:W-:Y:S01]  /*3750*/  LEA.HI R18, R13, 0xffffff80, RZ, 0x8 ;  /* 0xffffff800d127811 */ /* 0x000fe200078f40ff */
[----:B------:R3:W4:Y:S01]  /*3760*/  I2F.F16 R40, R5 ;  /* 0x0000000500287306 */ /* 0x0007220000200c00 */
[----:B0-----:R-:W-:Y:S02]  /*3770*/  SHF.R.U32.HI R8, RZ, 0x8, R15 ;  /* 0x00000008ff087819 */ /* 0x001fe4000001160f */
[----:B------:R-:W-:Y:S02]  /*3780*/  SHF.R.U32.HI R13, RZ, 0x10, R13 ;  /* 0x00000010ff0d7819 */ /* 0x000fe4000001160d */
[----:B------:R-:W-:Y:S02]  /*3790*/  LOP3.LUT R8, R8, 0xff, RZ, 0xc0, !PT ;  /* 0x000000ff08087812 */ /* 0x000fe400078ec0ff */
[----:B------:R-:W-:Y:S01]  /*37a0*/  LOP3.LUT R12, R12, 0xff, RZ, 0xc0, !PT ;  /* 0x000000ff0c0c7812 */ /* 0x000fe200078ec0ff */
[----:B------:R0:W-:Y:S01]  /*37b0*/  I2F.F16 R45, R10 ;  /* 0x0000000a002d7306 */ /* 0x0001e20000200c00 */
[----:B------:R-:W-:-:S02]  /*37c0*/  IADD3 R28, PT, PT, R8, -0x80, RZ ;  /* 0xffffff80081c7810 */ /* 0x000fc40007ffe0ff */
[----:B------:R-:W4:Y:S01]  /*37d0*/  LDS.64 R8, [UR5+0x18] ;  /* 0x00001805ff087984 */ /* 0x000f220008000a00 */
[--C-:B---3--:R-:W-:Y:S01]  /*37e0*/  SHF.R.U32.HI R5, RZ, 0x8, R14.reuse ;  /* 0x00000008ff057819 */ /* 0x108fe2000001160e */
[--C-:B-1----:R-:W-:Y:S01]  /*37f0*/  HADD2.F32 R29, -RZ, R2.reuse.H1_H1 ;  /* 0x30000002ff1d7230 */ /* 0x102fe20000004100 */
[----:B------:R-:W-:Y:S01]  /*3800*/  IADD3 R26, PT, PT, R26, -0x80, RZ ;  /* 0xffffff801a1a7810 */ /* 0x000fe20007ffe0ff */
[--C-:B------:R-:W-:Y:S01]  /*3810*/  HADD2.F32 R34, -RZ, R3.reuse.H0_H0 ;  /* 0x20000003ff227230 */ /* 0x100fe20000004100 */
[----:B------:R-:W-:Y:S01]  /*3820*/  LOP3.LUT R5, R5, 0xff, RZ, 0xc0, !PT ;  /* 0x000000ff05057812 */ /* 0x000fe200078ec0ff */
[----:B------:R1:W-:Y:S01]  /*3830*/  I2F.F16 R49, R11 ;  /* 0x0000000b00317306 */ /* 0x0003e20000200c00 */
[----:B------:R-:W-:Y:S01]  /*3840*/  HADD2.F32 R33, -RZ, R3.H1_H1 ;  /* 0x30000003ff217230 */ /* 0x000fe20000004100 */
[----:B------:R-:W-:Y:S01]  /*3850*/  LEA.HI R16, R14, 0xffffff80, RZ, 0x8 ;  /* 0xffffff800e107811 */ /* 0x000fe200078f40ff */
[----:B------:R-:W-:Y:S01]  /*3860*/  HADD2.F32 R3, -RZ, R31.H0_H0 ;  /* 0x2000001fff037230 */ /* 0x000fe20000004100 */
[----:B0-----:R-:W-:Y:S01]  /*3870*/  IADD3 R10, PT, PT, R5, -0x80, RZ ;  /* 0xffffff80050a7810 */ /* 0x001fe20007ffe0ff */
[----:B------:R-:W-:Y:S01]  /*3880*/  HADD2.F32 R5, -RZ, R2.H0_H0 ;  /* 0x20000002ff057230 */ /* 0x000fe20000004100 */
[----:B------:R-:W-:Y:S01]  /*3890*/  SHF.R.U32.HI R27, RZ, 0x10, R14 ;  /* 0x00000010ff1b7819 */ /* 0x000fe2000001160e */
[----:B------:R-:W-:Y:S01]  /*38a0*/  HADD2.F32 R2, -RZ, R43.H0_H0 ;  /* 0x2000002bff027230 */ /* 0x000fe20000004100 */
[----:B------:R0:W-:Y:S01]  /*38b0*/  I2F.F16 R42, R0 ;  /* 0x00000000002a7306 */ /* 0x0001e20000200c00 */
[----:B------:R-:W-:Y:S01]  /*38c0*/  LEA.HI R36, R15, 0xffffff80, RZ, 0x8 ;  /* 0xffffff800f247811 */ /* 0x000fe200078f40ff */
[----:B-1----:R-:W-:Y:S01]  /*38d0*/  HADD2.F32 R11, -RZ, R37.H0_H0 ;  /* 0x20000025ff0b7230 */ /* 0x002fe20000004100 */
[----:B------:R-:W-:Y:S01]  /*38e0*/  SHF.R.U32.HI R30, RZ, 0x10, R15 ;  /* 0x00000010ff1e7819 */ /* 0x000fe2000001160f */
[----:B------:R-:W-:Y:S01]  /*38f0*/  FFMA.FTZ R31, R3, R5, RZ ;  /* 0x00000005031f7223 */ /* 0x000fe200000100ff */
[----:B------:R-:W-:Y:S01]  /*3900*/  LOP3.LUT R15, R13, 0xff, RZ, 0xc0, !PT ;  /* 0x000000ff0d0f7812 */ /* 0x000fe200078ec0ff */
[----:B--2---:R-:W-:Y:S01]  /*3910*/  HADD2.F32 R13, -RZ, R47.H0_H0 ;  /* 0x2000002fff0d7230 */ /* 0x004fe20000004100 */
[----:B------:R-:W-:Y:S01]  /*3920*/  IADD3 R14, PT, PT, R12, -0x80, RZ ;  /* 0xffffff800c0e7810 */ /* 0x000fe20007ffe0ff */
[----:B------:R1:W-:Y:S01]  /*3930*/  I2F.F16 R44, R4 ;  /* 0x00000004002c7306 */ /* 0x0003e20000200c00 */
[----:B0-----:R-:W-:Y:S01]  /*3940*/  HADD2.F32 R0, -RZ, R35.H0_H0 ;  /* 0x20000023ff007230 */ /* 0x001fe20000004100 */
[----:B------:R-:W-:Y:S01]  /*3950*/  LOP3.LUT R30, R30, 0xff, RZ, 0xc0, !PT ;  /* 0x000000ff1e1e7812 */ /* 0x000fe200078ec0ff */
[----:B----4-:R-:W-:-:S02]  /*3960*/  HADD2.F32 R12, -RZ, R40.H0_H0 ;  /* 0x20000028ff0c7230 */ /* 0x010fc40000004100 */
[----:B------:R-:W-:Y:S01]  /*3970*/  FFMA.FTZ R40, R5, R2, RZ ;  /* 0x0000000205287223 */ /* 0x000fe200000100ff */
[----:B------:R-:W-:Y:S02]  /*3980*/  IADD3 R30, PT, PT, R30, -0x80, RZ ;  /* 0xffffff801e1e7810 */ /* 0x000fe40007ffe0ff */
[----:B------:R-:W0:Y:S01]  /*3990*/  I2F.F16 R22, R22 ;  /* 0x0000001600167306 */ /* 0x000e220000200c00 */
[----:B-1----:R-:W-:Y:S02]  /*39a0*/  HADD2.F32 R4, -RZ, R38.H0_H0 ;  /* 0x20000026ff047230 */ /* 0x002fe40000004100 */
[----:B------:R-:W-:-:S03]  /*39b0*/  FFMA.FTZ R40, R29, R13, R40 ;  /* 0x0000000d1d287223 */ /* 0x000fc60000010028 */
[----:B------:R-:W-:Y:S02]  /*39c0*/  FFMA.FTZ R37, R5, R4, RZ ;  /* 0x0000000405257223 */ /* 0x000fe400000100ff */
[----:B------:R-:W1:Y:S02]  /*39d0*/  I2F.F16 R21, R21 ;  /* 0x0000001500157306 */ /* 0x000e640000200c00 */
[----:B------:R-:W-:Y:S01]  /*39e0*/  FFMA.FTZ R38, R29, R12, R37 ;  /* 0x0000000c1d267223 */ /* 0x000fe20000010025 */
[----:B0-----:R-:W-:-:S05]  /*39f0*/  HADD2.F32 R22, -RZ, R22.H0_H0 ;  /* 0x20000016ff167230 */ /* 0x001fca0000004100 */
[----:B------:R-:W0:Y:S01]  /*3a00*/  I2F.F16 R19, R19 ;  /* 0x0000001300137306 */ /* 0x000e220000200c00 */
[----:B-1----:R-:W-:-:S07]  /*3a10*/  HADD2.F32 R21, -RZ, R21.H0_H0 ;  /* 0x20000015ff157230 */ /* 0x002fce0000004100 */
[----:B------:R-:W1:Y:S01]  /*3a20*/  I2F.F16 R20, R20 ;  /* 0x0000001400147306 */ /* 0x000e620000200c00 */
[----:B0-----:R-:W-:-:S07]  /*3a30*/  HADD2.F32 R19, -RZ, R19.H0_H0 ;  /* 0x20000013ff137230 */ /* 0x001fce0000004100 */
[----:B------:R0:W-:Y:S01]  /*3a40*/  I2F.F16 R46, R10 ;  /* 0x0000000a002e7306 */ /* 0x0001e20000200c00 */
[----:B-1----:R-:W-:-:S07]  /*3a50*/  HADD2.F32 R20, -RZ, R20.H0_H0 ;  /* 0x20000014ff147230 */ /* 0x002fce0000004100 */
[----:B------:R1:W-:Y:S01]  /*3a60*/  I2F.F16 R61, R28 ;  /* 0x0000001c003d7306 */ /* 0x0003e20000200c00 */
[----:B0-----:R-:W-:-:S05]  /*3a70*/  HADD2.F32 R10, -RZ, R32.H0_H0 ;  /* 0x20000020ff0a7230 */ /* 0x001fca0000004100 */
[----:B------:R-:W-:Y:S02]  /*3a80*/  FFMA.FTZ R32, R10, R29, R31 ;  /* 0x0000001d0a207223 */ /* 0x000fe4000001001f */
[----:B------:R-:W0:Y:S01]  /*3a90*/  I2F.F16 R26, R26 ;  /* 0x0000001a001a7306 */ /* 0x000e220000200c00 */
[----:B-1----:R-:W-:Y:S01]  /*3aa0*/  FFMA.FTZ R28, R5, R0, RZ ;  /* 0x00000000051c7223 */ /* 0x002fe200000100ff */
[----:B------:R-:W-:-:S03]  /*3ab0*/  HADD2.F32 R5, -RZ, R39.H0_H0 ;  /* 0x20000027ff057230 */ /* 0x000fc60000004100 */
[----:B------:R-:W-:Y:S01]  /*3ac0*/  FFMA.FTZ R35, R29, R11, R28 ;  /* 0x0000000b1d237223 */ /* 0x000fe2000001001c */
[----:B------:R-:W-:Y:S01]  /*3ad0*/  LOP3.LUT R29, R27, 0xff, RZ, 0xc0, !PT ;  /* 0x000000ff1b1d7812 */ /* 0x000fe200078ec0ff */
[----:B------:R-:W-:Y:S01]  /*3ae0*/  HADD2.F32 R27, -RZ, R49.H0_H0 ;  /* 0x20000031ff1b7230 */ /* 0x000fe20000004100 */
[----:B------:R1:W2:Y:S01]  /*3af0*/  I2F.F16 R43, R14 ;  /* 0x0000000e002b7306 */ /* 0x0002a20000200c00 */
[----:B------:R-:W-:Y:S01]  /*3b00*/  IADD3 R28, PT, PT, R15, -0x80, RZ ;  /* 0xffffff800f1c7810 */ /* 0x000fe20007ffe0ff */
[----:B------:R-:W-:Y:S01]  /*3b10*/  HADD2.F32 R15, -RZ, R45.H0_H0 ;  /* 0x2000002dff0f7230 */ /* 0x000fe20000004100 */
[----:B------:R-:W-:Y:S01]  /*3b20*/  IADD3 R29, PT, PT, R29, -0x80, RZ ;  /* 0xffffff801d1d7810 */ /* 0x000fe20007ffe0ff */
[----:B------:R-:W-:-:S03]  /*3b30*/  FFMA.FTZ R31, R5, R34, R32 ;  /* 0x00000022051f7223 */ /* 0x000fc60000010020 */
[C---:B------:R-:W-:Y:S01]  /*3b40*/  FFMA.FTZ R38, R34.reuse, R15, R38 ;  /* 0x0000000f22267223 */ /* 0x040fe20000010026 */
[----:B------:R3:W4:Y:S01]  /*3b50*/  I2F.F16 R45, R28 ;  /* 0x0000001c002d7306 */ /* 0x0007220000200c00 */
[----:B-1----:R-:W-:Y:S02]  /*3b60*/  HADD2.F32 R14, -RZ, R41.H0_H0 ;  /* 0x20000029ff0e7230 */ /* 0x002fe40000004100 */
[----:B0-----:R-:W-:Y:S02]  /*3b70*/  HADD2.F32 R26, -RZ, R26.H0_H0 ;  /* 0x2000001aff1a7230 */ /* 0x001fe40000004100 */
[----:B------:R-:W-:Y:S02]  /*3b80*/  HADD2.F32 R41, -RZ, R9.H1_H1 ;  /* 0x30000009ff297230 */ /* 0x000fe40000004100 */
[C---:B------:R-:W-:Y:S01]  /*3b90*/  FFMA.FTZ R32, R34.reuse, R14, R35 ;  /* 0x0000000e22207223 */ /* 0x040fe20000010023 */
[----:B------:R-:W-:Y:S01]  /*3ba0*/  FFMA.FTZ R35, R34, R27, R40 ;  /* 0x0000001b22237223 */ /* 0x000fe20000010028 */
[----:B------:R-:W0:Y:S01]  /*3bb0*/  I2F.F16 R49, R30 ;  /* 0x0000001e00317306 */ /* 0x000e220000200c00 */
[----:B---3--:R-:W-:Y:S01]  /*3bc0*/  FFMA.FTZ R28, R22, R33, R31 ;  /* 0x00000021161c7223 */ /* 0x008fe2000001001f */
[----:B------:R-:W-:-:S02]  /*3bd0*/  HADD2.F32 R31, -RZ, R8.H0_H0 ;  /* 0x20000008ff1f7230 */ /* 0x000fc40000004100 */
[C---:B------:R-:W-:Y:S01]  /*3be0*/  FFMA.FTZ R32, R33.reuse, R21, R32 ;  /* 0x0000001521207223 */ /* 0x040fe20000010020 */
[C---:B------:R-:W-:Y:S01]  /*3bf0*/  FFMA.FTZ R34, R33.reuse, R19, R38 ;  /* 0x0000001321227223 */ /* 0x040fe20000010026 */
[----:B------:R-:W-:Y:S01]  /*3c00*/  FFMA.FTZ R35, R33, R20, R35 ;  /* 0x0000001421237223 */ /* 0x000fe20000010023 */
[----:B------:R-:W-:Y:S02]  /*3c10*/  HADD2.F32 R38, -RZ, R9.H0_H0 ;  /* 0x20000009ff267230 */ /* 0x000fe40000004100 */
[----:B------:R-:W-:Y:S01]  /*3c20*/  FFMA.FTZ R9, R23, R31, R28 ;  /* 0x0000001f17097223 */ /* 0x000fe2000001001c */
[----:B------:R1:W3:Y:S01]  /*3c30*/  I2F.F16 R47, R29 ;  /* 0x0000001d002f7306 */ /* 0x0002e20000200c00 */
[C---:B------:R-:W-:Y:S01]  /*3c40*/  FFMA.FTZ R37, R31.reuse, R24, R32 ;  /* 0x000000181f257223 */ /* 0x040fe20000010020 */
[C---:B------:R-:W-:Y:S01]  /*3c50*/  FFMA.FTZ R39, R31.reuse, R25, R34 ;  /* 0x000000191f277223 */ /* 0x040fe20000010022 */
[----:B------:R-:W-:Y:S01]  /*3c60*/  FFMA.FTZ R40, R31, R26, R35 ;  /* 0x0000001a1f287223 */ /* 0x000fe20000010023 */
[----:B------:R-:W-:-:S02]  /*3c70*/  HADD2.F32 R8, -RZ, R8.H1_H1 ;  /* 0x30000008ff087230 */ /* 0x000fc40000004100 */
[----:B------:R-:W-:Y:S02]  /*3c80*/  HADD2.F32 R28, -RZ, R42.H0_H0 ;  /* 0x2000002aff1c7230 */ /* 0x000fe40000004100 */
[----:B------:R-:W3:Y:S01]  /*3c90*/  I2F.F16 R17, R17 ;  /* 0x0000001100117306 */ /* 0x000ee20000200c00 */
[----:B-1----:R-:W-:Y:S02]  /*3ca0*/  HADD2.F32 R29, -RZ, R44.H0_H0 ;  /* 0x2000002cff1d7230 */ /* 0x002fe40000004100 */
[----:B------:R-:W-:Y:S02]  /*3cb0*/  HADD2.F32 R31, -RZ, R61.H0_H0 ;  /* 0x2000003dff1f7230 */ /* 0x000fe40000004100 */
[----:B------:R-:W-:Y:S01]  /*3cc0*/  FFMA.FTZ R9, R28, R8, R9 ;  /* 0x000000081c097223 */ /* 0x000fe20000010009 */
[----:B------:R-:W-:Y:S02]  /*3cd0*/  HADD2.F32 R30, -RZ, R46.H0_H0 ;  /* 0x2000002eff1e7230 */ /* 0x000fe40000004100 */
[----:B------:R-:W-:Y:S01]  /*3ce0*/  FFMA.FTZ R37, R8, R29, R37 ;  /* 0x0000001d08257223 */ /* 0x000fe20000010025 */
[----:B--2---:R-:W-:Y:S01]  /*3cf0*/  HADD2.F32 R32, -RZ, R43.H0_H0 ;  /* 0x2000002bff207230 */ /* 0x004fe20000004100 */
[----:B------:R-:W1:Y:S01]  /*3d00*/  I2F.F16 R18, R18 ;  /* 0x0000001200127306 */ /* 0x000e620000200c00 */
[----:B----4-:R-:W-:-:S02]  /*3d10*/  HADD2.F32 R33, -RZ, R45.H0_H0 ;  /* 0x2000002dff217230 */ /* 0x010fc40000004100 */
[C---:B------:R-:W-:Y:S01]  /*3d20*/  FFMA.FTZ R40, R8.reuse, R31, R40 ;  /* 0x0000001f08287223 */ /* 0x040fe20000010028 */
[----:B0-----:R-:W-:Y:S02]  /*3d30*/  HADD2.F32 R35, -RZ, R49.H0_H0 ;  /* 0x20000031ff237230 */ /* 0x001fe40000004100 */
[----:B------:R-:W-:Y:S01]  /*3d40*/  FFMA.FTZ R39, R8, R30, R39 ;  /* 0x0000001e08277223 */ /* 0x000fe20000010027 */
[----:B---3--:R-:W-:Y:S02]  /*3d50*/  HADD2.F32 R34, -RZ, R47.H0_H0 ;  /* 0x2000002fff227230 */ /* 0x008fe40000004100 */
[----:B------:R-:W-:Y:S01]  /*3d60*/  FFMA.FTZ R8, R32, R38, R9 ;  /* 0x0000002620087223 */ /* 0x000fe20000010009 */
[----:B------:R-:W-:Y:S01]  /*3d70*/  HADD2.F32 R17, -RZ, R17.H0_H0 ;  /* 0x20000011ff117230 */ /* 0x000fe20000004100 */
[----:B------:R-:W0:Y:S01]  /*3d80*/  I2F.F16 R16, R16 ;  /* 0x0000001000107306 */ /* 0x000e220000200c00 */
[C---:B------:R-:W-:Y:S01]  /*3d90*/  FFMA.FTZ R42, R38.reuse, R33, R37 ;  /* 0x00000021262a7223 */ /* 0x040fe20000010025 */
[C---:B------:R-:W-:Y:S01]  /*3da0*/  FFMA.FTZ R44, R38.reuse, R35, R40 ;  /* 0x00000023262c7223 */ /* 0x040fe20000010028 */
[----:B------:R-:W-:Y:S01]  /*3db0*/  FFMA.FTZ R43, R38, R34, R39 ;  /* 0x00000022262b7223 */ /* 0x000fe20000010027 */
[----:B------:R-:W-:-:S02]  /*3dc0*/  HADD2.F32 R37, -RZ, R59.H0_H0 ;  /* 0x2000003bff257230 */ /* 0x000fc40000004100 */
[----:B------:R-:W-:Y:S01]  /*3dd0*/  FFMA.FTZ R9, R17, R41, R8 ;  /* 0x0000002911097223 */ /* 0x000fe20000010008 */
[----:B------:R-:W-:Y:S01]  /*3de0*/  HADD2.F32 R38, -RZ, R58.H0_H0 ;  /* 0x2000003aff267230 */ /* 0x000fe20000004100 */
[----:B------:R2:W3:Y:S01]  /*3df0*/  I2F.F16 R62, R36 ;  /* 0x00000024003e7306 */ /* 0x0004e20000200c00 */
[----:B-1----:R-:W-:-:S05]  /*3e00*/  HADD2.F32 R18, -RZ, R18.H0_H0 ;  /* 0x20000012ff127230 */ /* 0x002fca0000004100 */
[----:B------:R-:W-:Y:S01]  /*3e10*/  FFMA.FTZ R42, R41, R18, R42 ;  /* 0x00000012292a7223 */ /* 0x000fe2000001002a */
[----:B0-----:R-:W-:Y:S02]  /*3e20*/  HADD2.F32 R40, -RZ, R16.H0_H0 ;  /* 0x20000010ff287230 */ /* 0x001fe40000004100 */
[----:B--2---:R-:W-:Y:S02]  /*3e30*/  HADD2.F32 R36, -RZ, R60.H0_H0 ;  /* 0x2000003cff247230 */ /* 0x004fe40000004100 */
[----:B------:R-:W-:Y:S01]  /*3e40*/  FMUL.FTZ R42, R37, R42 ;  /* 0x0000002a252a7220 */ /* 0x000fe20000410000 */
[----:B------:R-:W-:Y:S02]  /*3e50*/  HADD2.F32 R16, -RZ, R57.H0_H0 ;  /* 0x20000039ff107230 */ /* 0x000fe40000004100 */
[----:B------:R-:W-:Y:S01]  /*3e60*/  FFMA.FTZ R43, R41, R40, R43 ;  /* 0x00000028292b7223 */ /* 0x000fe2000001002b */
[----:B------:R-:W-:Y:S01]  /*3e70*/  FMUL.FTZ R9, R36, R9 ;  /* 0x0000000924097220 */ /* 0x000fe20000410000 */
[----:B---3--:R-:W-:-:S02]  /*3e80*/  HADD2.F32 R39, -RZ, R62.H0_H0 ;  /* 0x2000003eff277230 */ /* 0x008fc40000004100 */
        /* <DEDUP_REMOVED lines=37> */
[--C-:B------:R-:W-:Y:S02]  /*40e0*/  HADD2.F32 R44, -RZ, R9.reuse.H0_H0 ;  /* 0x20000009ff2c7230 */ /* 0x100fe40000004100 */
[-C--:B------:R-:W-:Y:S01]  /*40f0*/  FFMA.FTZ R45, R25, R43.reuse, R62 ;  /* 0x0000002b192d7223 */ /* 0x080fe2000001003e */
[----:B------:R-:W-:Y:S02]  /*4100*/  HADD2.F32 R41, -RZ, R9.H1_H1 ;  /* 0x30000009ff297230 */ /* 0x000fe40000004100 */
        /* <DEDUP_REMOVED lines=138> */
.L_x_769:
[----:B0-----:R-:W-:-:S05]  /*49b0*/  MOV R3, UR14 ;  /* 0x0000000e00037c02 */ /* 0x001fca0008000f00 */
[----:B------:R-:W-:Y:S02]  /*49c0*/  IMAD.WIDE R2, R3, 0x4, R6 ;  /* 0x0000000403027825 */ /* 0x000fe400078e0206 */
[----:B------:R-:W5:Y:S04]  /*49d0*/  LDG.E.128.CONSTANT R4, desc[UR18][R6.64] ;  /* 0x0000001206047981 */ /* 0x000f68000c1e9d00 */
[----:B-----5:R0:W5:Y:S01]  /*49e0*/  LDG.E.128.CONSTANT R12, desc[UR18][R2.64] ;  /* 0x00000012020c7981 */ /* 0x020162000c1e9d00 */
[----:B------:R-:W-:-:S05]  /*49f0*/  MOV R9, UR14 ;  /* 0x0000000e00097c02 */ /* 0x000fca0008000f00 */
[----:B------:R-:W-:Y:S01]  /*4a00*/  IMAD.WIDE R8, R9, 0x4, R2 ;  /* 0x0000000409087825 */ /* 0x000fe200078e0202 */
[----:B------:R-:W-:Y:S06]  /*4a10*/  @!P1 BRA `(.L_x_770) ;  /* 0x0000001400a89947 */ /* 0x000fec0003800000 */
[----:B------:R-:W-:Y:S01]  /*4a20*/  LOP3.LUT R0, R5, 0xff, RZ, 0xc0, !PT ;  /* 0x000000ff05007812 */ /* 0x000fe200078ec0ff */
[----:B------:R-:W-:Y:S01]  /*4a30*/  UISETP.NE.AND UP0, UPT, UR11, 0x1, UPT ;  /* 0x000000010b00788c */ /* 0x000fe2000bf05270 */
[----:B0-----:R-:W-:Y:S02]  /*4a40*/  LOP3.LUT R2, R6, 0xff, RZ, 0xc0, !PT ;  /* 0x000000ff06027812 */ /* 0x001fe400078ec0ff */
[----:B------:R-:W-:Y:S02]  /*4a50*/  IADD3 R3, PT, PT, R0, -0x80, RZ ;  /* 0xffffff8000037810 */ /* 0x000fe40007ffe0ff */
[----:B------:R-:W-:Y:S02]  /*4a60*/  LOP3.LUT R0, R7, 0xff, RZ, 0xc0, !PT ;  /* 0x000000ff07007812 */ /* 0x000fe400078ec0ff */
[----:B------:R-:W-:Y:S01]  /*4a70*/  IADD3 R24, PT, PT, R2, -0x80, RZ ;  /* 0xffffff8002187810 */ /* 0x000fe20007ffe0ff */
[----:B------:R0:W-:Y:S01]  /*4a80*/  I2F.F16 R33, R3 ;  /* 0x0000000300217306 */ /* 0x0001e20000200c00 */
[----:B------:R-:W-:-:S02]  /*4a90*/  IADD3 R22, PT, PT, R0, -0x80, RZ ;  /* 0xffffff8000167810 */ /* 0x000fc40007ffe0ff */
[----:B------:R-:W-:Y:S02]  /*4aa0*/  LOP3.LUT R0, R4, 0xff, RZ, 0xc0, !PT ;  /* 0x000000ff04007812 */ /* 0x000fe400078ec0ff */
[----:B-----5:R-:W-:Y:S02]  /*4ab0*/  LOP3.LUT R2, R12, 0xff, RZ, 0xc0, !PT ;  /* 0x000000ff0c027812 */ /* 0x020fe400078ec0ff */
[----:B------:R-:W-:Y:S01]  /*4ac0*/  IADD3 R0, PT, PT, R0, -0x80, RZ ;  /* 0xffffff8000007810 */ /* 0x000fe20007ffe0ff */
[----:B------:R-:W-:Y:S01]  /*4ad0*/  I2F.F16 R40, R22 ;  /* 0x0000001600287306 */ /* 0x000fe20000200c00 */
[----:B------:R-:W-:Y:S02]  /*4ae0*/  IADD3 R2, PT, PT, R2, -0x80, RZ ;  /* 0xffffff8002027810 */ /* 0x000fe40007ffe0ff */
[----:B0-----:R-:W-:Y:S02]  /*4af0*/  LOP3.LUT R3, R13, 0xff, RZ, 0xc0, !PT ;  /* 0x000000ff0d037812 */ /* 0x001fe400078ec0ff */
[----:B------:R-:W-:-:S02]  /*4b00*/  LEA.HI R20, R4, 0xffffff80, RZ, 0x8 ;  /* 0xffffff8004147811 */ /* 0x000fc400078f40ff */
[----:B------:R-:W-:Y:S01]  /*4b10*/  IADD3 R3, PT, PT, R3, -0x80, RZ ;  /* 0xffffff8003037810 */ /* 0x000fe20007ffe0ff */
[----:B------:R0:W-:Y:S01]  /*4b20*/  I2F.F16 R29, R0 ;  /* 0x00000000001d7306 */ /* 0x0001e20000200c00 */
[----:B------:R-:W-:Y:S02]  /*4b30*/  LEA.HI R19, R5, 0xffffff80, RZ, 0x8 ;  /* 0xffffff8005137811 */ /* 0x000fe400078f40ff */
[----:B------:R-:W-:Y:S02]  /*4b40*/  LOP3.LUT R25, R15, 0xff, RZ, 0xc0, !PT ;  /* 0x000000ff0f197812 */ /* 0x000fe400078ec0ff */
[----:B------:R-:W-:Y:S02]  /*4b50*/  LEA.HI R17, R6, 0xffffff80, RZ, 0x8 ;  /* 0xffffff8006117811 */ /* 0x000fe400078f40ff */
[----:B------:R-:W-:Y:S01]  /*4b60*/  LEA.HI R18, R7, 0xffffff80, RZ, 0x8 ;  /* 0xffffff8007127811 */ /* 0x000fe200078f40ff */
[----:B------:R1:W2:Y:S01]  /*4b70*/  I2F.F16 R21, R2 ;  /* 0x0000000200157306 */ /* 0x0002a20000200c00 */
[----:B0-----:R-:W-:-:S02]  /*4b80*/  SHF.R.U32.HI R0, RZ, 0x8, R4 ;  /* 0x00000008ff007819 */ /* 0x001fc40000011604 */
[----:B------:R-:W-:Y:S02]  /*4b90*/  SHF.R.U32.HI R4, RZ, 0x10, R4 ;  /* 0x00000010ff047819 */ /* 0x000fe40000011604 */
[----:B------:R-:W-:Y:S02]  /*4ba0*/  LOP3.LUT R0, R0, 0xff, RZ, 0xc0, !PT ;  /* 0x000000ff00007812 */ /* 0x000fe400078ec0ff */
[----:B------:R-:W-:Y:S01]  /*4bb0*/  LOP3.LUT R4, R4, 0xff, RZ, 0xc0, !PT ;  /* 0x000000ff04047812 */ /* 0x000fe200078ec0ff */
[----:B------:R0:W3:Y:S01]  /*4bc0*/  I2F.F16 R22, R3 ;  /* 0x0000000300167306 */ /* 0x0000e20000200c00 */
[----:B-1----:R-:W-:Y:S02]  /*4bd0*/  SHF.R.U32.HI R2, RZ, 0x8, R5 ;  /* 0x00000008ff027819 */ /* 0x002fe40000011605 */
[----:B------:R-:W-:Y:S02]  /*4be0*/  IADD3 R0, PT, PT, R0, -0x80, RZ ;  /* 0xffffff8000007810 */ /* 0x000fe40007ffe0ff */
[----:B------:R-:W-:-:S02]  /*4bf0*/  LOP3.LUT R2, R2, 0xff, RZ, 0xc0, !PT ;  /* 0x000000ff02027812 */ /* 0x000fc400078ec0ff */
[----:B------:R-:W-:Y:S01]  /*4c00*/  IADD3 R4, PT, PT, R4, -0x80, RZ ;  /* 0xffffff8004047810 */ /* 0x000fe20007ffe0ff */
[----:B------:R1:W-:Y:S01]  /*4c10*/  I2F.F16 R32, R0 ;  /* 0x0000000000207306 */ /* 0x0003e20000200c00 */
[----:B0-----:R-:W-:Y:S01]  /*4c20*/  SHF.R.U32.HI R3, RZ, 0x10, R5 ;  /* 0x00000010ff037819 */ /* 0x001fe20000011605 */
[----:B--2---:R-:W-:Y:S01]  /*4c30*/  HADD2.F32 R21, -RZ, R21.H0_H0 ;  /* 0x20000015ff157230 */ /* 0x004fe20000004100 */
[----:B------:R-:W-:Y:S02]  /*4c40*/  IADD3 R5, PT, PT, R2, -0x80, RZ ;  /* 0xffffff8002057810 */ /* 0x000fe40007ffe0ff */
[--C-:B------:R-:W-:Y:S02]  /*4c50*/  SHF.R.U32.HI R2, RZ, 0x8, R6.reuse ;  /* 0x00000008ff027819 */ /* 0x100fe40000011606 */
[----:B------:R-:W-:Y:S01]  /*4c60*/  LOP3.LUT R3, R3, 0xff, RZ, 0xc0, !PT ;  /* 0x000000ff03037812 */ /* 0x000fe200078ec0ff */
[----:B------:R0:W-:Y:S01]  /*4c70*/  I2F.F16 R39, R4 ;  /* 0x0000000400277306 */ /* 0x0001e20000200c00 */
[----:B-1----:R-:W-:Y:S01]  /*4c80*/  SHF.R.U32.HI R0, RZ, 0x10, R6 ;  /* 0x00000010ff007819 */ /* 0x002fe20000011606 */
[----:B---3--:R-:W-:Y:S01]  /*4c90*/  HADD2.F32 R22, -RZ, R22.H0_H0 ;  /* 0x20000016ff167230 */ /* 0x008fe20000004100 */
[----:B------:R-:W-:-:S02]  /*4ca0*/  LOP3.LUT R2, R2, 0xff, RZ, 0xc0, !PT ;  /* 0x000000ff02027812 */ /* 0x000fc400078ec0ff */
[----:B------:R-:W-:Y:S02]  /*4cb0*/  LOP3.LUT R0, R0, 0xff, RZ, 0xc0, !PT ;  /* 0x000000ff00007812 */ /* 0x000fe400078ec0ff */
[----:B------:R-:W-:Y:S01]  /*4cc0*/  IADD3 R6, PT, PT, R2, -0x80, RZ ;  /* 0xffffff8002067810 */ /* 0x000fe20007ffe0ff */
[----:B------:R1:W-:Y:S01]  /*4cd0*/  I2F.F16 R37, R24 ;  /* 0x0000001800257306 */ /* 0x0003e20000200c00 */
[----:B0-----:R-:W-:Y:S02]  /*4ce0*/  SHF.R.U32.HI R4, RZ, 0x8, R7 ;  /* 0x00000008ff047819 */ /* 0x001fe40000011607 */
[----:B------:R-:W-:Y:S02]  /*4cf0*/  LEA.HI R10, R14, 0xffffff80, RZ, 0x8 ;  /* 0xffffff800e0a7811 */ /* 0x000fe400078f40ff */
[----:B------:R-:W-:Y:S02]  /*4d00*/  LOP3.LUT R4, R4, 0xff, RZ, 0xc0, !PT ;  /* 0x000000ff04047812 */ /* 0x000fe400078ec0ff */
[----:B------:R-:W-:Y:S01]  /*4d10*/  LOP3.LUT R23, R14, 0xff, RZ, 0xc0, !PT ;  /* 0x000000ff0e177812 */ /* 0x000fe200078ec0ff */
[----:B------:R0:W2:Y:S01]  /*4d20*/  I2F.F16 R35, R5 ;  /* 0x0000000500237306 */ /* 0x0000a20000200c00 */
[----:B-1----:R-:W-:-:S02]  /*4d30*/  IADD3 R24, PT, PT, R25, -0x80, RZ ;  /* 0xffffff8019187810 */ /* 0x002fc40007ffe0ff */
[----:B------:R-:W-:Y:S02]  /*4d40*/  IADD3 R25, PT, PT, R3, -0x80, RZ ;  /* 0xffffff8003197810 */ /* 0x000fe40007ffe0ff */
[----:B------:R-:W1:Y:S01]  /*4d50*/  LDS.64 R2, [UR5+0x20] ;  /* 0x00002005ff027984 */ /* 0x000e620008000a00 */
[----:B------:R-:W-:Y:S02]  /*4d60*/  SHF.R.U32.HI R27, RZ, 0x10, R14 ;  /* 0x00000010ff1b7819 */ /* 0x000fe4000001160e */
[----:B------:R3:W-:Y:S01]  /*4d70*/  I2F.F16 R38, R6 ;  /* 0x0000000600267306 */ /* 0x0007e20000200c00 */
[----:B0-----:R-:W-:Y:S02]  /*4d80*/  IADD3 R5, PT, PT, R0, -0x80, RZ ;  /* 0xffffff8000057810 */ /* 0x001fe40007ffe0ff */
[----:B------:R-:W-:Y:S02]  /*4d90*/  SHF.R.U32.HI R0, RZ, 0x10, R7 ;  /* 0x00000010ff007819 */ /* 0x000fe40000011607 */
[----:B------:R-:W-:-:S02]  /*4da0*/  IADD3 R7, PT, PT, R4, -0x80, RZ ;  /* 0xffffff8004077810 */ /* 0x000fc40007ffe0ff */
[----:B------:R-:W-:Y:S01]  /*4db0*/  LOP3.LUT R4, R0, 0xff, RZ, 0xc0, !PT ;  /* 0x000000ff00047812 */ /* 0x000fe200078ec0ff */
[----:B------:R0:W-:Y:S01]  /*4dc0*/  I2F.F16 R45, R5 ;  /* 0x00000005002d7306 */ /* 0x0001e20000200c00 */
[----:B------:R-:W-:Y:S02]  /*4dd0*/  SHF.R.U32.HI R0, RZ, 0x8, R12 ;  /* 0x00000008ff007819 */ /* 0x000fe4000001160c */
[----:B---3--:R-:W-:Y:S02]  /*4de0*/  IADD3 R6, PT, PT, R4, -0x80, RZ ;  /* 0xffffff8004067810 */ /* 0x008fe40007ffe0ff */
[----:B------:R-:W-:Y:S02]  /*4df0*/  SHF.R.U32.HI R4, RZ, 0x8, R13 ;  /* 0x00000008ff047819 */ /* 0x000fe4000001160d */
[----:B------:R-:W-:Y:S01]  /*4e00*/  LOP3.LUT R0, R0, 0xff, RZ, 0xc0, !PT ;  /* 0x000000ff00007812 */ /* 0x000fe200078ec0ff */
[----:B------:R3:W-:Y:S01]  /*4e10*/  I2F.F16 R49, R6 ;  /* 0x0000000600317306 */ /* 0x0007e20000200c00 */
[----:B0-----:R-:W-:-:S02]  /*4e20*/  SHF.R.U32.HI R5, RZ, 0x8, R14 ;  /* 0x00000008ff057819 */ /* 0x001fc4000001160e */
[----:B------:R-:W-:Y:S02]  /*4e30*/  LOP3.LUT R4, R4, 0xff, RZ, 0xc0, !PT ;  /* 0x000000ff04047812 */ /* 0x000fe400078ec0ff */
[----:B------:R-:W-:Y:S02]  /*4e40*/  LEA.HI R11, R12, 0xffffff80, RZ, 0x8 ;  /* 0xffffff800c0b7811 */ /* 0x000fe400078f40ff */
[----:B------:R-:W-:Y:S01]  /*4e50*/  LOP3.LUT R5, R5, 0xff, RZ, 0xc0, !PT ;  /* 0x000000ff05057812 */ /* 0x000fe200078ec0ff */
[----:B------:R0:W4:Y:S01]  /*4e60*/  I2F.F16 R47, R7 ;  /* 0x00000007002f7306 */ /* 0x0001220000200c00 */
[----:B---3--:R-:W-:Y:S02]  /*4e70*/  SHF.R.U32.HI R6, RZ, 0x8, R15 ;  /* 0x00000008ff067819 */ /* 0x008fe4000001160f */
[----:B------:R-:W-:Y:S02]  /*4e80*/  SHF.R.U32.HI R12, RZ, 0x10, R12 ;  /* 0x00000010ff0c7819 */ /* 0x000fe4000001160c */
[----:B------:R-:W-:-:S02]  /*4e90*/  LOP3.LUT R6, R6, 0xff, RZ, 0xc0, !PT ;  /* 0x000000ff06067812 */ /* 0x000fc400078ec0ff */
[----:B------:R-:W-:Y:S01]  /*4ea0*/  IADD3 R0, PT, PT, R0, -0x80, RZ ;  /* 0xffffff8000007810 */ /* 0x000fe20007ffe0ff */
[----:B------:R3:W-:Y:S01]  /*4eb0*/  I2F.F16 R41, R25 ;  /* 0x0000001900297306 */ /* 0x0007e20000200c00 */
[----:B------:R-:W-:Y:S02]  /*4ec0*/  IADD3 R14, PT, PT, R6, -0x80, RZ ;  /* 0xffffff80060e7810 */ /* 0x000fe40007ffe0ff */
[----:B0-----:R-:W0:Y:S01]  /*4ed0*/  LDS.64 R6, [UR5+0x28] ;  /* 0x00002805ff067984 */ /* 0x001e220008000a00 */
[----:B------:R-:W-:Y:S01]  /*4ee0*/  IADD3 R4, PT, PT, R4, -0x80, RZ ;  /* 0xffffff8004047810 */ /* 0x000fe20007ffe0ff */
[--C-:B-1----:R-:W-:Y:S01]  /*4ef0*/  HADD2.F32 R34, -RZ, R3.reuse.H0_H0 ;  /* 0x20000003ff227230 */ /* 0x102fe20000004100 */
[----:B------:R-:W-:Y:S01]  /*4f00*/  LEA.HI R16, R13, 0xffffff80, RZ, 0x8 ;  /* 0xffffff800d107811 */ /* 0x000fe200078f40ff */
[----:B------:R-:W-:Y:S01]  /*4f10*/  HADD2.F32 R31, -RZ, R3.H1_H1 ;  /* 0x30000003ff1f7230 */ /* 0x000fe20000004100 */
[----:B------:R-:W-:Y:S01]  /*4f20*/  LOP3.LUT R12, R12, 0xff, RZ, 0xc0, !PT ;  /* 0x000000ff0c0c7812 */ /* 0x000fe200078ec0ff */
[----:B------:R1:W-:Y:S01]  /*4f30*/  I2F.F16 R42, R0 ;  /* 0x00000000002a7306 */ /* 0x0003e20000200c00 */
[----:B---3--:R-:W-:Y:S01]  /*4f40*/  IADD3 R25, PT, PT, R5, -0x80, RZ ;  /* 0xffffff8005197810 */ /* 0x008fe20007ffe0ff */
[--C-:B------:R-:W-:Y:S01]  /*4f50*/  HADD2.F32 R5, -RZ, R2.reuse.H0_H0 ;  /* 0x20000002ff057230 */ /* 0x100fe20000004100 */
[----:B------:R-:W-:Y:S01]  /*4f60*/  SHF.R.U32.HI R13, RZ, 0x10, R13 ;  /* 0x00000010ff0d7819 */ /* 0x000fe2000001160d */
[----:B------:R-:W-:Y:S01]  /*4f70*/  HADD2.F32 R28, -RZ, R2.H1_H1 ;  /* 0x30000002ff1c7230 */ /* 0x000fe20000004100 */
[----:B------:R-:W-:Y:S01]  /*4f80*/  IADD3 R23, PT, PT, R23, -0x80, RZ ;  /* 0xffffff8017177810 */ /* 0x000fe20007ffe0ff */
[----:B------:R-:W-:Y:S01]  /*4f90*/  HADD2.F32 R3, -RZ, R29.H0_H0 ;  /* 0x2000001dff037230 */ /* 0x000fe20000004100 */
[----:B------:R-:W-:Y:S01]  /*4fa0*/  LEA.HI R36, R15, 0xffffff80, RZ, 0x8 ;  /* 0xffffff800f247811 */ /* 0x000fe200078f40ff */
[----:B------:R3:W-:Y:S01]  /*4fb0*/  I2F.F16 R44, R4 ;  /* 0x00000004002c7306 */ /* 0x0007e20000200c00 */
[----:B-1----:R-:W-:Y:S01]  /*4fc0*/  HADD2.F32 R0, -RZ, R33.H0_H0 ;  /* 0x20000021ff007230 */ /* 0x002fe20000004100 */
[----:B------:R-:W-:Y:S01]  /*4fd0*/  SHF.R.U32.HI R30, RZ, 0x10, R15 ;  /* 0x00000010ff1e7819 */ /* 0x000fe2000001160f */
[----:B------:R-:W-:Y:S01]  /*4fe0*/  HADD2.F32 R2, -RZ, R40.H0_H0 ;  /* 0x20000028ff027230 */ /* 0x000fe20000004100 */
[----:B------:R-:W-:Y:S01]  /*4ff0*/  LOP3.LUT R26, R13, 0xff, RZ, 0xc0, !PT ;  /* 0x000000ff0d1a7812 */ /* 0x000fe200078ec0ff */
[----:B--2---:R-:W-:-:S02]  /*5000*/  HADD2.F32 R13, -RZ, R35.H0_H0 ;  /* 0x20000023ff0d7230 */ /* 0x004fc40000004100 */
[----:B------:R-:W-:Y:S01]  /*5010*/  FFMA.FTZ R29, R3, R5, RZ ;  /* 0x00000005031d7223 */ /* 0x000fe200000100ff */
[----:B----4-:R-:W-:Y:S01]  /*5020*/  HADD2.F32 R15, -RZ, R47.H0_H0 ;  /* 0x2000002fff0f7230 */ /* 0x010fe20000004100 */
[----:B------:R-:W1:Y:S01]  /*5030*/  I2F.F16 R20, R20 ;  /* 0x0000001400147306 */ /* 0x000e620000200c00 */
[----:B---3--:R-:W-:Y:S02]  /*5040*/  HADD2.F32 R4, -RZ, R37.H0_H0 ;  /* 0x20000025ff047230 */ /* 0x008fe40000004100 */
[C---:B------:R-:W-:Y:S01]  /*5050*/  FFMA.FTZ R33, R5.reuse, R0, RZ ;  /* 0x0000000005217223 */ /* 0x040fe200000100ff */
[----:B------:R-:W-:Y:S02]  /*5060*/  LOP3.LUT R30, R30, 0xff, RZ, 0xc0, !PT ;  /* 0x000000ff1e1e7812 */ /* 0x000fe400078ec0ff */
[----:B------:R-:W-:Y:S01]  /*5070*/  FFMA.FTZ R37, R5, R4, RZ ;  /* 0x0000000405257223 */ /* 0x000fe200000100ff */
[----:B------:R-:W-:Y:S01]  /*5080*/  FFMA.FTZ R35, R28, R13, R33 ;  /* 0x0000000d1c237223 */ /* 0x000fe20000010021 */
[----:B------:R-:W2:Y:S01]  /*5090*/  I2F.F16 R19, R19 ;  /* 0x0000001300137306 */ /* 0x000ea20000200c00 */
[----:B------:R-:W-:Y:S01]  /*50a0*/  IADD3 R30, PT, PT, R30, -0x80, RZ ;  /* 0xffffff801e1e7810 */ /* 0x000fe20007ffe0ff */
[----:B-1----:R-:W-:-:S06]  /*50b0*/  HADD2.F32 R20, -RZ, R20.H0_H0 ;  /* 0x20000014ff147230 */ /* 0x002fcc0000004100 */
[----:B------:R-:W1:Y:S01]  /*50c0*/  I2F.F16 R17, R17 ;  /* 0x0000001100117306 */ /* 0x000e620000200c00 */
[----:B--2---:R-:W-:-:S07]  /*50d0*/  HADD2.F32 R19, -RZ, R19.H0_H0 ;  /* 0x20000013ff137230 */ /* 0x004fce0000004100 */
[----:B------:R-:W2:Y:S01]  /*50e0*/  I2F.F16 R18, R18 ;  /* 0x0000001200127306 */ /* 0x000ea20000200c00 */
[----:B-1----:R-:W-:-:S07]  /*50f0*/  HADD2.F32 R17, -RZ, R17.H0_H0 ;  /* 0x20000011ff117230 */ /* 0x002fce0000004100 */
[----:B------:R1:W-:Y:S01]  /*5100*/  I2F.F16 R46, R25 ;  /* 0x00000019002e7306 */ /* 0x0003e20000200c00 */
[----:B--2---:R-:W-:-:S07]  /*5110*/  HADD2.F32 R18, -RZ, R18.H0_H0 ;  /* 0x20000012ff127230 */ /* 0x004fce0000004100 */
[----:B------:R2:W-:Y:S01]  /*5120*/  I2F.F16 R61, R14 ;  /* 0x0000000e003d7306 */ /* 0x0005e20000200c00 */
[----:B-1----:R-:W-:Y:S01]  /*5130*/  IADD3 R25, PT, PT, R12, -0x80, RZ ;  /* 0xffffff800c197810 */ /* 0x002fe20007ffe0ff */
[----:B------:R-:W-:-:S05]  /*5140*/  HADD2.F32 R12, -RZ, R32.H0_H0 ;  /* 0x20000020ff0c7230 */ /* 0x000fca0000004100 */
[----:B------:R-:W-:Y:S01]  /*5150*/  FFMA.FTZ R32, R12, R28, R29 ;  /* 0x0000001c0c207223 */ /* 0x000fe2000001001d */
[----:B------:R-:W1:Y:S01]  /*5160*/  I2F.F16 R23, R23 ;  /* 0x0000001700177306 */ /* 0x000e620000200c00 */
[----:B--2---:R-:W-:Y:S02]  /*5170*/  HADD2.F32 R14, -RZ, R38.H0_H0 ;  /* 0x20000026ff0e7230 */ /* 0x004fe40000004100 */
[----:B------:R-:W-:Y:S01]  /*5180*/  FFMA.FTZ R38, R5, R2, RZ ;  /* 0x0000000205267223 */ /* 0x000fe200000100ff */
[----:B------:R-:W-:Y:S01]  /*5190*/  LOP3.LUT R29, R27, 0xff, RZ, 0xc0, !PT ;  /* 0x000000ff1b1d7812 */ /* 0x000fe200078ec0ff */
[----:B------:R-:W-:Y:S02]  /*51a0*/  HADD2.F32 R5, -RZ, R39.H0_H0 ;  /* 0x20000027ff057230 */ /* 0x000fe40000004100 */
[C---:B------:R-:W-:Y:S01]  /*51b0*/  FFMA.FTZ R37, R28.reuse, R14, R37 ;  /* 0x0000000e1c257223 */ /* 0x040fe20000010025 */
[----:B------:R-:W-:Y:S01]  /*51c0*/  FFMA.FTZ R40, R28, R15, R38 ;  /* 0x0000000f1c287223 */ /* 0x000fe20000010026 */
[----:B------:R-:W2:Y:S01]  /*51d0*/  I2F.F16 R24, R24 ;  /* 0x0000001800187306 */ /* 0x000ea20000200c00 */
[----:B------:R-:W-:Y:S01]  /*51e0*/  IADD3 R28, PT, PT, R26, -0x80, RZ ;  /* 0xffffff801a1c7810 */ /* 0x000fe20007ffe0ff */
[----:B------:R-:W-:Y:S01]  /*51f0*/  HADD2.F32 R26, -RZ, R45.H0_H0 ;  /* 0x2000002dff1a7230 */ /* 0x000fe20000004100 */
[----:B------:R-:W-:Y:S01]  /*5200*/  IADD3 R29, PT, PT, R29, -0x80, RZ ;  /* 0xffffff801d1d7810 */ /* 0x000fe20007ffe0ff */
[----:B------:R-:W-:-:S02]  /*5210*/  HADD2.F32 R27, -RZ, R49.H0_H0 ;  /* 0x20000031ff1b7230 */ /* 0x000fc40000004100 */
[----:B------:R-:W-:Y:S01]  /*5220*/  FFMA.FTZ R33, R5, R34, R32 ;  /* 0x0000002205217223 */ /* 0x000fe20000010020 */
[----:B------:R-:W-:Y:S01]  /*5230*/  FFMA.FTZ R38, R34, R26, R37 ;  /* 0x0000001a22267223 */ /* 0x000fe20000010025 */
[----:B------:R3:W4:Y:S01]  /*5240*/  I2F.F16 R43, R25 ;  /* 0x00000019002b7306 */ /* 0x0007220000200c00 */
[----:B-1----:R-:W-:Y:S02]  /*5250*/  HADD2.F32 R23, -RZ, R23.H0_H0 ;  /* 0x20000017ff177230 */ /* 0x002fe40000004100 */
[----:B--2---:R-:W-:-:S05]  /*5260*/  HADD2.F32 R24, -RZ, R24.H0_H0 ;  /* 0x20000018ff187230 */ /* 0x004fca0000004100 */
[----:B------:R1:W2:Y:S01]  /*5270*/  I2F.F16 R45, R28 ;  /* 0x0000001c002d7306 */ /* 0x0002a20000200c00 */
[----:B---3--:R-:W-:Y:S02]  /*5280*/  HADD2.F32 R25, -RZ, R41.H0_H0 ;  /* 0x20000029ff197230 */ /* 0x008fe40000004100 */
[----:B0-----:R-:W-:-:S03]  /*5290*/  HADD2.F32 R41, -RZ, R7.H1_H1 ;  /* 0x30000007ff297230 */ /* 0x001fc60000004100 */
[C---:B------:R-:W-:Y:S01]  /*52a0*/  FFMA.FTZ R32, R34.reuse, R25, R35 ;  /* 0x0000001922207223 */ /* 0x040fe20000010023 */
[----:B------:R-:W-:Y:S01]  /*52b0*/  FFMA.FTZ R35, R34, R27, R40 ;  /* 0x0000001b22237223 */ /* 0x000fe20000010028 */
[----:B------:R-:W0:Y:S01]  /*52c0*/  I2F.F16 R49, R30 ;  /* 0x0000001e00317306 */ /* 0x000e220000200c00 */
[----:B-1----:R-:W-:Y:S01]  /*52d0*/  FFMA.FTZ R28, R20, R31, R33 ;  /* 0x0000001f141c7223 */ /* 0x002fe20000010021 */
[C---:B------:R-:W-:Y:S01]  /*52e0*/  FFMA.FTZ R32, R31.reuse, R19, R32 ;  /* 0x000000131f207223 */ /* 0x040fe20000010020 */
[C---:B------:R-:W-:Y:S01]  /*52f0*/  FFMA.FTZ R34, R31.reuse, R17, R38 ;  /* 0x000000111f227223 */ /* 0x040fe20000010026 */
[----:B------:R-:W-:Y:S01]  /*5300*/  FFMA.FTZ R35, R31, R18, R35 ;  /* 0x000000121f237223 */ /* 0x000fe20000010023 */
[--C-:B------:R-:W-:Y:S02]  /*5310*/  HADD2.F32 R31, -RZ, R6.reuse.H0_H0 ;  /* 0x20000006ff1f7230 */ /* 0x100fe40000004100 */
[----:B------:R-:W-:Y:S01]  /*5320*/  HADD2.F32 R38, -RZ, R7.H0_H0 ;  /* 0x20000007ff267230 */ /* 0x000fe20000004100 */
[----:B------:R1:W3:Y:S01]  /*5330*/  I2F.F16 R47, R29 ;  /* 0x0000001d002f7306 */ /* 0x0002e20000200c00 */
[----:B------:R-:W-:-:S02]  /*5340*/  HADD2.F32 R6, -RZ, R6.H1_H1 ;  /* 0x30000006ff067230 */ /* 0x000fc40000004100 */
[----:B------:R-:W-:Y:S01]  /*5350*/  FFMA.FTZ R7, R21, R31, R28 ;  /* 0x0000001f15077223 */ /* 0x000fe2000001001c */
[C---:B------:R-:W-:Y:S01]  /*5360*/  FFMA.FTZ R37, R31.reuse, R22, R32 ;  /* 0x000000161f257223 */ /* 0x040fe20000010020 */
[C---:B------:R-:W-:Y:S01]  /*5370*/  FFMA.FTZ R39, R31.reuse, R23, R34 ;  /* 0x000000171f277223 */ /* 0x040fe20000010022 */
[----:B------:R-:W-:Y:S01]  /*5380*/  FFMA.FTZ R40, R31, R24, R35 ;  /* 0x000000181f287223 */ /* 0x000fe20000010023 */
[----:B------:R-:W-:Y:S01]  /*5390*/  HADD2.F32 R28, -RZ, R42.H0_H0 ;  /* 0x2000002aff1c7230 */ /* 0x000fe20000004100 */
[----:B------:R-:W3:Y:S01]  /*53a0*/  I2F.F16 R11, R11 ;  /* 0x0000000b000b7306 */ /* 0x000ee20000200c00 */
[----:B-1----:R-:W-:Y:S02]  /*53b0*/  HADD2.F32 R29, -RZ, R44.H0_H0 ;  /* 0x2000002cff1d7230 */ /* 0x002fe40000004100 */
[----:B------:R-:W-:Y:S02]  /*53c0*/  HADD2.F32 R31, -RZ, R61.H0_H0 ;  /* 0x2000003dff1f7230 */ /* 0x000fe40000004100 */
[----:B------:R-:W-:Y:S01]  /*53d0*/  FFMA.FTZ R7, R28, R6, R7 ;  /* 0x000000061c077223 */ /* 0x000fe20000010007 */
[----:B------:R-:W-:-:S02]  /*53e0*/  HADD2.F32 R30, -RZ, R46.H0_H0 ;  /* 0x2000002eff1e7230 */ /* 0x000fc40000004100 */
[C---:B------:R-:W-:Y:S01]  /*53f0*/  FFMA.FTZ R37, R6.reuse, R29, R37 ;  /* 0x0000001d06257223 */ /* 0x040fe20000010025 */
[----:B----4-:R-:W-:Y:S01]  /*5400*/  HADD2.F32 R32, -RZ, R43.H0_H0 ;  /* 0x2000002bff207230 */ /* 0x010fe20000004100 */
[----:B------:R-:W1:Y:S01]  /*5410*/  I2F.F16 R16, R16 ;  /* 0x0000001000107306 */ /* 0x000e620000200c00 */
[----:B--2---:R-:W-:Y:S02]  /*5420*/  HADD2.F32 R33, -RZ, R45.H0_H0 ;  /* 0x2000002dff217230 */ /* 0x004fe40000004100 */
        /* <DEDUP_REMOVED lines=201> */
.L_x_770:
[----:B0-----:R-:W-:-:S05]  /*60c0*/  MOV R3, UR14 ;  /* 0x0000000e00037c02 */ /* 0x001fca0008000f00 */
[----:B------:R-:W-:Y:S02]  /*60d0*/  IMAD.WIDE R2, R3, 0x4, R8 ;  /* 0x0000000403027825 */ /* 0x000fe400078e0208 */
[----:B------:R-:W2:Y:S04]  /*60e0*/  LDG.E.128.CONSTANT R8, desc[UR18][R8.64] ;  /* 0x0000001208087981 */ /* 0x000ea8000c1e9d00 */
[----:B------:R-:W3:Y:S01]  /*60f0*/  LDG.E.128.CONSTANT R4, desc[UR18][R2.64] ;  /* 0x0000001202047981 */ /* 0x000ee2000c1e9d00 */
[----:B------:R-:W-:Y:S01]  /*6100*/  MOV R97, UR14 ;  /* 0x0000000e00617c02 */ /* 0x000fe20008000f00 */
[----:B------:R-:W-:Y:S01]  /*6110*/  UIADD3 UR4, UPT, UPT, UR5, 0x40, URZ ;  /* 0x0000004005047890 */ /* 0x000fe2000fffe0ff */
[----:B------:R-:W-:-:S03]  /*6120*/  UMOV UR10, UR12 ;  /* 0x0000000c000a7c82 */ /* 0x000fc60008000000 */
[----:B------:R-:W-:Y:S01]  /*6130*/  IMAD.WIDE R96, R97, 0x4, R2 ;  /* 0x0000000461607825 */ /* 0x000fe200078e0202 */
[----:B--2---:R-:W-:Y:S02]  /*6140*/  LEA.HI R16, R8, 0xffffff80, RZ, 0x8 ;  /* 0xffffff8008107811 */ /* 0x004fe400078f40ff */
[----:B------:R-:W-:Y:S02]  /*6150*/  LEA.HI R17, R9, 0xffffff80, RZ, 0x8 ;  /* 0xffffff8009117811 */ /* 0x000fe400078f40ff */
[----:B------:R-:W-:Y:S02]  /*6160*/  LEA.HI R18, R10, 0xffffff80, RZ, 0x8 ;  /* 0xffffff800a127811 */ /* 0x000fe400078f40ff */
[----:B------:R-:W-:Y:S02]  /*6170*/  LEA.HI R19, R11, 0xffffff80, RZ, 0x8 ;  /* 0xffffff800b137811 */ /* 0x000fe400078f40ff */
[----:B---3-5:R-:W-:Y:S02]  /*6180*/  LEA.HI R12, R4, 0xffffff80, RZ, 0x8 ;  /* 0xffffff80040c7811 */ /* 0x028fe400078f40ff */
[----:B------:R-:W-:-:S02]  /*6190*/  LEA.HI R13, R5, 0xffffff80, RZ, 0x8 ;  /* 0xffffff80050d7811 */ /* 0x000fc400078f40ff */
[----:B------:R-:W-:Y:S02]  /*61a0*/  LEA.HI R14, R6, 0xffffff80, RZ, 0x8 ;  /* 0xffffff80060e7811 */ /* 0x000fe400078f40ff */
[----:B------:R-:W-:Y:S01]  /*61b0*/  LEA.HI R15, R7, 0xffffff80, RZ, 0x8 ;  /* 0xffffff80070f7811 */ /* 0x000fe200078f40ff */
[----:B------:R-:W-:Y:S06]  /*61c0*/  @!P1 BRA `(.L_x_767) ;  /* 0x0000001400989947 */ /* 0x000fec0003800000 */
[----:B------:R-:W-:Y:S01]  /*61d0*/  LOP3.LUT R0, R9, 0xff, RZ, 0xc0, !PT ;  /* 0x000000ff09007812 */ /* 0x000fe200078ec0ff */
[----:B------:R-:W0:Y:S01]  /*61e0*/  I2F.F16 R16, R16 ;  /* 0x0000001000107306 */ /* 0x000e220000200c00 */
[----:B------:R-:W-:Y:S01]  /*61f0*/  LOP3.LUT R2, R10, 0xff, RZ, 0xc0, !PT ;  /* 0x000000ff0a027812 */ /* 0x000fe200078ec0ff */
[----:B------:R-:W-:Y:S01]  /*6200*/  UISETP.NE.AND UP0, UPT, UR11, 0x1, UPT ;  /* 0x000000010b00788c */ /* 0x000fe2000bf05270 */
[----:B------:R-:W-:Y:S01]  /*6210*/  IADD3 R3, PT, PT, R0, -0x80, RZ ;  /* 0xffffff8000037810 */ /* 0x000fe20007ffe0ff */
[----:B------:R-:W-:Y:S01]  /*6220*/  UMOV UR10, UR12 ;  /* 0x0000000c000a7c82 */ /* 0x000fe20008000000 */
[----:B------:R-:W-:Y:S02]  /*6230*/  LOP3.LUT R0, R11, 0xff, RZ, 0xc0, !PT ;  /* 0x000000ff0b007812 */ /* 0x000fe400078ec0ff */
[----:B------:R-:W-:Y:S01]  /*6240*/  IADD3 R23, PT, PT, R2, -0x80, RZ ;  /* 0xffffff8002177810 */ /* 0x000fe20007ffe0ff */
[----:B------:R1:W-:Y:S01]  /*6250*/  I2F.F16 R31, R3 ;  /* 0x00000003001f7306 */ /* 0x0003e20000200c00 */
[----:B------:R-:W-:-:S02]  /*6260*/  LOP3.LUT R2, R4, 0xff, RZ, 0xc0, !PT ;  /* 0x000000ff04027812 */ /* 0x000fc400078ec0ff */
[----:B------:R-:W-:Y:S02]  /*6270*/  IADD3 R21, PT, PT, R0, -0x80, RZ ;  /* 0xffffff8000157810 */ /* 0x000fe40007ffe0ff */
[----:B------:R-:W-:Y:S02]  /*6280*/  LOP3.LUT R0, R8, 0xff, RZ, 0xc0, !PT ;  /* 0x000000ff08007812 */ /* 0x000fe400078ec0ff */
[----:B------:R-:W-:Y:S01]  /*6290*/  IADD3 R2, PT, PT, R2, -0x80, RZ ;  /* 0xffffff8002027810 */ /* 0x000fe20007ffe0ff */
[----:B------:R-:W-:Y:S01]  /*62a0*/  I2F.F16 R38, R21 ;  /* 0x0000001500267306 */ /* 0x000fe20000200c00 */
[----:B-1----:R-:W-:Y:S01]  /*62b0*/  LOP3.LUT R3, R5, 0xff, RZ, 0xc0, !PT ;  /* 0x000000ff05037812 */ /* 0x002fe200078ec0ff */
[----:B0-----:R-:W-:Y:S01]  /*62c0*/  HADD2.F32 R16, -RZ, R16.H0_H0 ;  /* 0x20000010ff107230 */ /* 0x001fe20000004100 */
[----:B------:R-:W-:Y:S02]  /*62d0*/  IADD3 R0, PT, PT, R0, -0x80, RZ ;  /* 0xffffff8000007810 */ /* 0x000fe40007ffe0ff */
[----:B------:R-:W-:-:S02]  /*62e0*/  IADD3 R3, PT, PT, R3, -0x80, RZ ;  /* 0xffffff8003037810 */ /* 0x000fc40007ffe0ff */
[----:B------:R-:W-:Y:S01]  /*62f0*/  LOP3.LUT R24, R7, 0xff, RZ, 0xc0, !PT ;  /* 0x000000ff07187812 */ /* 0x000fe200078ec0ff */
[----:B------:R0:W1:Y:S01]  /*6300*/  I2F.F16 R20, R2 ;  /* 0x0000000200147306 */ /* 0x0000620000200c00 */
[--C-:B------:R-:W-:Y:S02]  /*6310*/  SHF.R.U32.HI R25, RZ, 0x8, R11.reuse ;  /* 0x00000008ff197819 */ /* 0x100fe4000001160b */
[----:B------:R-:W-:Y:S02]  /*6320*/  SHF.R.U32.HI R11, RZ, 0x10, R11 ;  /* 0x00000010ff0b7819 */ /* 0x000fe4000001160b */
[----:B------:R-:W-:Y:S02]  /*6330*/  LOP3.LUT R22, R6, 0xff, RZ, 0xc0, !PT ;  /* 0x000000ff06167812 */ /* 0x000fe400078ec0ff */
[----:B------:R-:W-:Y:S01]  /*6340*/  LOP3.LUT R11, R11, 0xff, RZ, 0xc0, !PT ;  /* 0x000000ff0b0b7812 */ /* 0x000fe200078ec0ff */
[----:B------:R2:W-:Y:S01]  /*6350*/  I2F.F16 R28, R0 ;  /* 0x00000000001c7306 */ /* 0x0005e20000200c00 */
[----:B0-----:R-:W-:-:S02]  /*6360*/  SHF.R.U32.HI R2, RZ, 0x8, R9 ;  /* 0x00000008ff027819 */ /* 0x001fc40000011609 */
[----:B------:R-:W-:Y:S02]  /*6370*/  IADD3 R11, PT, PT, R11, -0x80, RZ ;  /* 0xffffff800b0b7810 */ /* 0x000fe40007ffe0ff */
[----:B------:R-:W-:Y:S02]  /*6380*/  LOP3.LUT R2, R2, 0xff, RZ, 0xc0, !PT ;  /* 0x000000ff02027812 */ /* 0x000fe400078ec0ff */
[----:B------:R-:W-:Y:S01]  /*6390*/  LOP3.LUT R25, R25, 0xff, RZ, 0xc0, !PT ;  /* 0x000000ff19197812 */ /* 0x000fe200078ec0ff */
[----:B------:R0:W3:Y:S01]  /*63a0*/  I2F.F16 R21, R3 ;  /* 0x0000000300157306 */ /* 0x0000e20000200c00 */
[--C-:B--2---:R-:W-:Y:S01]  /*63b0*/  SHF.R.U32.HI R0, RZ, 0x8, R8.reuse ;  /* 0x00000008ff007819 */ /* 0x104fe20000011608 */
[----:B-1----:R-:W-:Y:S01]  /*63c0*/  HADD2.F32 R20, -RZ, R20.H0_H0 ;  /* 0x20000014ff147230 */ /* 0x002fe20000004100 */
[----:B------:R-:W-:Y:S02]  /*63d0*/  SHF.R.U32.HI R8, RZ, 0x10, R8 ;  /* 0x00000010ff087819 */ /* 0x000fe40000011608 */
[----:B------:R-:W-:-:S02]  /*63e0*/  LOP3.LUT R0, R0, 0xff, RZ, 0xc0, !PT ;  /* 0x000000ff00007812 */ /* 0x000fc400078ec0ff */
[----:B------:R-:W-:Y:S01]  /*63f0*/  LOP3.LUT R8, R8, 0xff, RZ, 0xc0, !PT ;  /* 0x000000ff08087812 */ /* 0x000fe200078ec0ff */
[----:B------:R1:W-:Y:S01]  /*6400*/  I2F.F16 R35, R23 ;  /* 0x0000001700237306 */ /* 0x0003e20000200c00 */
[----:B0-----:R-:W-:Y:S02]  /*6410*/  SHF.R.U32.HI R3, RZ, 0x10, R9 ;  /* 0x00000010ff037819 */ /* 0x001fe40000011609 */
[----:B------:R-:W-:Y:S02]  /*6420*/  IADD3 R9, PT, PT, R2, -0x80, RZ ;  /* 0xffffff8002097810 */ /* 0x000fe40007ffe0ff */
[----:B------:R-:W-:Y:S02]  /*6430*/  SHF.R.U32.HI R2, RZ, 0x8, R10 ;  /* 0x00000008ff027819 */ /* 0x000fe4000001160a */
[----:B------:R-:W-:Y:S01]  /*6440*/  IADD3 R0, PT, PT, R0, -0x80, RZ ;  /* 0xffffff8000007810 */ /* 0x000fe20007ffe0ff */
[----:B------:R0:W2:Y:S01]  /*6450*/  I2F.F16 R34, R9 ;  /* 0x0000000900227306 */ /* 0x0000a20000200c00 */
[----:B------:R-:W-:Y:S01]  /*6460*/  LOP3.LUT R3, R3, 0xff, RZ, 0xc0, !PT ;  /* 0x000000ff03037812 */ /* 0x000fe200078ec0ff */
[----:B---3--:R-:W-:Y:S01]  /*6470*/  HADD2.F32 R21, -RZ, R21.H0_H0 ;  /* 0x20000015ff157230 */ /* 0x008fe20000004100 */
[----:B------:R-:W-:-:S02]  /*6480*/  LOP3.LUT R2, R2, 0xff, RZ, 0xc0, !PT ;  /* 0x000000ff02027812 */ /* 0x000fc400078ec0ff */
[----:B-1----:R-:W-:Y:S02]  /*6490*/  IADD3 R23, PT, PT, R24, -0x80, RZ ;  /* 0xffffff8018177810 */ /* 0x002fe40007ffe0ff */
[----:B------:R-:W-:Y:S01]  /*64a0*/  IADD3 R24, PT, PT, R3, -0x80, RZ ;  /* 0xffffff8003187810 */ /* 0x000fe20007ffe0ff */
[----:B------:R1:W-:Y:S01]  /*64b0*/  I2F.F16 R30, R0 ;  /* 0x00000000001e7306 */ /* 0x0003e20000200c00 */
[----:B------:R-:W-:Y:S02]  /*64c0*/  IADD3 R8, PT, PT, R8, -0x80, RZ ;  /* 0xffffff8008087810 */ /* 0x000fe40007ffe0ff */
[----:B0-----:R-:W-:Y:S02]  /*64d0*/  SHF.R.U32.HI R9, RZ, 0x8, R6 ;  /* 0x00000008ff097819 */ /* 0x001fe40000011606 */
[--C-:B------:R-:W-:Y:S02]  /*64e0*/  SHF.R.U32.HI R26, RZ, 0x8, R7.reuse ;  /* 0x00000008ff1a7819 */ /* 0x100fe40000011607 */
[----:B------:R-:W-:Y:S01]  /*64f0*/  SHF.R.U32.HI R29, RZ, 0x10, R7 ;  /* 0x00000010ff1d7819 */ /* 0x000fe20000011607 */
[----:B------:R0:W-:Y:S01]  /*6500*/  I2F.F16 R37, R8 ;  /* 0x0000000800257306 */ /* 0x0001e20000200c00 */
[----:B-1----:R-:W-:-:S02]  /*6510*/  SHF.R.U32.HI R0, RZ, 0x10, R10 ;  /* 0x00000010ff007819 */ /* 0x002fc4000001160a */
[----:B------:R-:W-:Y:S02]  /*6520*/  IADD3 R10, PT, PT, R2, -0x80, RZ ;  /* 0xffffff80020a7810 */ /* 0x000fe40007ffe0ff */
[----:B------:R-:W1:Y:S01]  /*6530*/  LDS.64 R2, [UR5+0x30] ;  /* 0x00003005ff027984 */ /* 0x000e620008000a00 */
[----:B------:R-:W-:Y:S02]  /*6540*/  LOP3.LUT R0, R0, 0xff, RZ, 0xc0, !PT ;  /* 0x000000ff00007812 */ /* 0x000fe400078ec0ff */
[----:B------:R3:W-:Y:S01]  /*6550*/  I2F.F16 R47, R11 ;  /* 0x0000000b002f7306 */ /* 0x0007e20000200c00 */
[----:B------:R-:W-:Y:S02]  /*6560*/  IADD3 R25, PT, PT, R25, -0x80, RZ ;  /* 0xffffff8019197810 */ /* 0x000fe40007ffe0ff */
[----:B0-----:R-:W-:Y:S02]  /*6570*/  IADD3 R8, PT, PT, R0, -0x80, RZ ;  /* 0xffffff8000087810 */ /* 0x001fe40007ffe0ff */
[----:B------:R-:W-:-:S02]  /*6580*/  SHF.R.U32.HI R0, RZ, 0x8, R4 ;  /* 0x00000008ff007819 */ /* 0x000fc40000011604 */
[----:B------:R-:W-:Y:S01]  /*6590*/  SHF.R.U32.HI R4, RZ, 0x10, R4 ;  /* 0x00000010ff047819 */ /* 0x000fe20000011604 */
[----:B------:R0:W-:Y:S01]  /*65a0*/  I2F.F16 R41, R8 ;  /* 0x0000000800297306 */ /* 0x0001e20000200c00 */
[----:B---3--:R-:W-:Y:S02]  /*65b0*/  SHF.R.U32.HI R11, RZ, 0x10, R6 ;  /* 0x00000010ff0b7819 */ /* 0x008fe40000011606 */
[----:B------:R-:W-:Y:S02]  /*65c0*/  LOP3.LUT R0, R0, 0xff, RZ, 0xc0, !PT ;  /* 0x000000ff00007812 */ /* 0x000fe400078ec0ff */
[----:B------:R-:W-:Y:S02]  /*65d0*/  LOP3.LUT R4, R4, 0xff, RZ, 0xc0, !PT ;  /* 0x000000ff04047812 */ /* 0x000fe400078ec0ff */
[----:B------:R-:W-:Y:S01]  /*65e0*/  IADD3 R0, PT, PT, R0, -0x80, RZ ;  /* 0xffffff8000007810 */ /* 0x000fe20007ffe0ff */
[----:B------:R3:W-:Y:S01]  /*65f0*/  I2F.F16 R36, R10 ;  /* 0x0000000a00247306 */ /* 0x0007e20000200c00 */
[----:B0-----:R-:W-:-:S02]  /*6600*/  SHF.R.U32.HI R8, RZ, 0x8, R5 ;  /* 0x00000008ff087819 */ /* 0x001fc40000011605 */
[----:B------:R-:W-:Y:S02]  /*6610*/  SHF.R.U32.HI R5, RZ, 0x10, R5 ;  /* 0x00000010ff057819 */ /* 0x000fe40000011605 */
[----:B------:R-:W-:Y:S02]  /*6620*/  IADD3 R4, PT, PT, R4, -0x80, RZ ;  /* 0xffffff8004047810 */ /* 0x000fe40007ffe0ff */
[----:B------:R-:W-:Y:S01]  /*6630*/  LOP3.LUT R6, R5, 0xff, RZ, 0xc0, !PT ;  /* 0x000000ff05067812 */ /* 0x000fe200078ec0ff */
[----:B------:R0:W4:Y:S01]  /*6640*/  I2F.F16 R39, R25 ;  /* 0x0000001900277306 */ /* 0x0001220000200c00 */
[----:B------:R-:W-:Y:S02]  /*6650*/  LOP3.LUT R8, R8, 0xff, RZ, 0xc0, !PT ;  /* 0x000000ff08087812 */ /* 0x000fe400078ec0ff */
[----:B---3--:R-:W-:Y:S02]  /*6660*/  IADD3 R10, PT, PT, R6, -0x80, RZ ;  /* 0xffffff80060a7810 */ /* 0x008fe40007ffe0ff */
[----:B------:R-:W3:Y:S01]  /*6670*/  LDS.64 R6, [UR5+0x38] ;  /* 0x00003805ff067984 */ /* 0x000ee20008000a00 */
[----:B------:R-:W-:-:S02]  /*6680*/  LOP3.LUT R9, R9, 0xff, RZ, 0xc0, !PT ;  /* 0x000000ff09097812 */ /* 0x000fc400078ec0ff */
[----:B------:R5:W-:Y:S01]  /*6690*/  I2F.F16 R40, R24 ;  /* 0x0000001800287306 */ /* 0x000be20000200c00 */
[----:B------:R-:W-:Y:S02]  /*66a0*/  IADD3 R8, PT, PT, R8, -0x80, RZ ;  /* 0xffffff8008087810 */ /* 0x000fe40007ffe0ff */
[----:B------:R-:W-:Y:S01]  /*66b0*/  IADD3 R22, PT, PT, R22, -0x80, RZ ;  /* 0xffffff8016167810 */ /* 0x000fe20007ffe0ff */
[--C-:B-1----:R-:W-:Y:S01]  /*66c0*/  HADD2.F32 R5, -RZ, R2.reuse.H0_H0 ;  /* 0x20000002ff057230 */ /* 0x102fe20000004100 */
[----:B0-----:R-:W-:Y:S01]  /*66d0*/  LOP3.LUT R25, R11, 0xff, RZ, 0xc0, !PT ;  /* 0x000000ff0b197812 */ /* 0x001fe200078ec0ff */
[----:B------:R-:W-:Y:S02]  /*66e0*/  HADD2.F32 R27, -RZ, R2.H1_H1 ;  /* 0x30000002ff1b7230 */ /* 0x000fe40000004100 */
[----:B------:R0:W-:Y:S01]  /*66f0*/  I2F.F16 R42, R0 ;  /* 0x00000000002a7306 */ /* 0x0001e20000200c00 */
[--C-:B------:R-:W-:Y:S01]  /*6700*/  HADD2.F32 R33, -RZ, R3.reuse.H0_H0 ;  /* 0x20000003ff217230 */ /* 0x100fe20000004100 */
[----:B-----5:R-:W-:Y:S01]  /*6710*/  IADD3 R24, PT, PT, R9, -0x80, RZ ;  /* 0xffffff8009187810 */ /* 0x020fe20007ffe0ff */
[----:B------:R-:W-:Y:S01]  /*6720*/  HADD2.F32 R32, -RZ, R3.H1_H1 ;  /* 0x30000003ff207230 */ /* 0x000fe20000004100 */
[----:B------:R-:W-:Y:S01]  /*6730*/  LOP3.LUT R29, R29, 0xff, RZ, 0xc0, !PT ;  /* 0x000000ff1d1d7812 */ /* 0x000fe200078ec0ff */
[----:B------:R-:W-:-:S02]  /*6740*/  HADD2.F32 R2, -RZ, R38.H0_H0 ;  /* 0x20000026ff027230 */ /* 0x000fc40000004100 */
[----:B------:R-:W-:Y:S01]  /*6750*/  HADD2.F32 R3, -RZ, R28.H0_H0 ;  /* 0x2000001cff037230 */ /* 0x000fe20000004100 */
[----:B------:R1:W-:Y:S01]  /*6760*/  I2F.F16 R43, R4 ;  /* 0x00000004002b7306 */ /* 0x0003e20000200c00 */
[----:B0-----:R-:W-:Y:S02]  /*6770*/  HADD2.F32 R0, -RZ, R31.H0_H0 ;  /* 0x2000001fff007230 */ /* 0x001fe40000004100 */
[----:B------:R-:W-:Y:S01]  /*6780*/  FFMA.FTZ R38, R5, R2, RZ ;  /* 0x0000000205267223 */ /* 0x000fe200000100ff */
[----:B--2---:R-:W-:Y:S02]  /*6790*/  HADD2.F32 R9, -RZ, R34.H0_H0 ;  /* 0x20000022ff097230 */ /* 0x004fe40000004100 */
[----:B------:R-:W-:Y:S01]  /*67a0*/  FFMA.FTZ R31, R3, R5, RZ ;  /* 0x00000005031f7223 */ /* 0x000fe200000100ff */
[----:B----4-:R-:W-:Y:S02]  /*67b0*/  HADD2.F32 R11, -RZ, R39.H0_H0 ;  /* 0x20000027ff0b7230 */ /* 0x010fe40000004100 */
[----:B------:R-:W-:Y:S01]  /*67c0*/  FFMA.FTZ R28, R5, R0, RZ ;  /* 0x00000000051c7223 */ /* 0x000fe200000100ff */
[----:B------:R-:W-:Y:S01]  /*67d0*/  IADD3 R29, PT, PT, R29, -0x80, RZ ;  /* 0xffffff801d1d7810 */ /* 0x000fe20007ffe0ff */
[----:B------:R-:W0:Y:S01]  /*67e0*/  I2F.F16 R17, R17 ;  /* 0x0000001100117306 */ /* 0x000e220000200c00 */
[----:B-1----:R-:W-:-:S02]  /*67f0*/  HADD2.F32 R4, -RZ, R35.H0_H0 ;  /* 0x20000023ff047230 */ /* 0x002fc40000004100 */
[C---:B------:R-:W-:Y:S01]  /*6800*/  FFMA.FTZ R34, R27.reuse, R9, R28 ;  /* 0x000000091b227223 */ /* 0x040fe2000001001c */
[----:B------:R-:W-:Y:S01]  /*6810*/  LOP3.LUT R28, R26, 0xff, RZ, 0xc0, !PT ;  /* 0x000000ff1a1c7812 */ /* 0x000fe200078ec0ff */
[----:B------:R-:W-:Y:S01]  /*6820*/  FFMA.FTZ R39, R27, R11, R38 ;  /* 0x0000000b1b277223 */ /* 0x000fe20000010026 */
[----:B------:R-:W-:Y:S02]  /*6830*/  HADD2.F32 R26, -RZ, R47.H0_H0 ;  /* 0x2000002fff1a7230 */ /* 0x000fe40000004100 */
[----:B------:R-:W-:Y:S01]  /*6840*/  FFMA.FTZ R35, R5, R4, RZ ;  /* 0x0000000405237223 */ /* 0x000fe200000100ff */
[----:B------:R-:W-:Y:S01]  /*6850*/  HADD2.F32 R5, -RZ, R37.H0_H0 ;  /* 0x20000025ff057230 */ /* 0x000fe20000004100 */
[----:B------:R-:W1:Y:S01]  /*6860*/  I2F.F16 R18, R18 ;  /* 0x0000001200127306 */ /* 0x000e620000200c00 */
[----:B------:R-:W-:Y:S01]  /*6870*/  IADD3 R28, PT, PT, R28, -0x80, RZ ;  /* 0xffffff801c1c7810 */ /* 0x000fe20007ffe0ff */
[----:B0-----:R-:W-:-:S06]  /*6880*/  HADD2.F32 R17, -RZ, R17.H0_H0 ;  /* 0x20000011ff117230 */ /* 0x001fcc0000004100 */
[----:B------:R-:W0:Y:S01]  /*6890*/  I2F.F16 R19, R19 ;  /* 0x0000001300137306 */ /* 0x000e220000200c00 */
[----:B-1----:R-:W-:-:S07]  /*68a0*/  HADD2.F32 R18, -RZ, R18.H0_H0 ;  /* 0x20000012ff127230 */ /* 0x002fce0000004100 */
[----:B------:R1:W-:Y:S01]  /*68b0*/  I2F.F16 R44, R8 ;  /* 0x00000008002c7306 */ /* 0x0003e20000200c00 */
[----:B0-----:R-:W-:-:S07]  /*68c0*/  HADD2.F32 R19, -RZ, R19.H0_H0 ;  /* 0x20000013ff137230 */ /* 0x001fce0000004100 */
[----:B------:R0:W-:Y:S01]  /*68d0*/  I2F.F16 R45, R10 ;  /* 0x0000000a002d7306 */ /* 0x0001e20000200c00 */
[----:B-1----:R-:W-:-:S05]  /*68e0*/  HADD2.F32 R8, -RZ, R30.H0_H0 ;  /* 0x2000001eff087230 */ /* 0x002fca0000004100 */
[----:B------:R-:W-:Y:S02]  /*68f0*/  FFMA.FTZ R30, R8, R27, R31 ;  /* 0x0000001b081e7223 */ /* 0x000fe4000001001f */
[----:B------:R-:W1:Y:S01]  /*6900*/  I2F.F16 R22, R22 ;  /* 0x0000001600167306 */ /* 0x000e620000200c00 */
[----:B0-----:R-:W-:Y:S02]  /*6910*/  HADD2.F32 R10, -RZ, R36.H0_H0 ;  /* 0x20000024ff0a7230 */ /* 0x001fe40000004100 */
[----:B------:R-:W-:Y:S01]  /*6920*/  FFMA.FTZ R31, R5, R33, R30 ;  /* 0x00000021051f7223 */ /* 0x000fe2000001001e */
[----:B------:R-:W-:Y:S01]  /*6930*/  FFMA.FTZ R30, R33, R26, R39 ;  /* 0x0000001a211e7223 */ /* 0x000fe20000010027 */
[----:B---3--:R-:W-:Y:S02]  /*6940*/  HADD2.F32 R39, -RZ, R7.H1_H1 ;  /* 0x30000007ff277230 */ /* 0x008fe40000004100 */
[----:B------:R-:W-:Y:S01]  /*6950*/  FFMA.FTZ R36, R27, R10, R35 ;  /* 0x0000000a1b247223 */ /* 0x000fe20000010023 */
[----:B------:R-:W-:Y:S01]  /*6960*/  IADD3 R27, PT, PT, R25, -0x80, RZ ;  /* 0xffffff80191b7810 */ /* 0x000fe20007ffe0ff */
[----:B------:R-:W0:Y:S01]  /*6970*/  I2F.F16 R23, R23 ;  /* 0x0000001700177306 */ /* 0x000e220000200c00 */
[----:B------:R-:W-:-:S02]  /*6980*/  HADD2.F32 R25, -RZ, R41.H0_H0 ;  /* 0x20000029ff197230 */ /* 0x000fc40000004100 */
[----:B------:R-:W-:-:S03]  /*6990*/  FFMA.FTZ R31, R16, R32, R31 ;  /* 0x00000020101f7223 */ /* 0x000fc6000001001f */
[----:B------:R-:W-:Y:S01]  /*69a0*/  FFMA.FTZ R37, R33, R25, R36 ;  /* 0x0000001921257223 */ /* 0x000fe20000010024 */
[----:B-1----:R-:W-:Y:S01]  /*69b0*/  HADD2.F32 R22, -RZ, R22.H0_H0 ;  /* 0x20000016ff167230 */ /* 0x002fe20000004100 */
[----:B------:R1:W2:Y:S01]  /*69c0*/  I2F.F16 R46, R24 ;  /* 0x00000018002e7306 */ /* 0x0002a20000200c00 */
[----:B0-----:R-:W-:-:S07]  /*69d0*/  HADD2.F32 R23, -RZ, R23.H0_H0 ;  /* 0x20000017ff177230 */ /* 0x001fce0000004100 */
[----:B------:R0:W-:Y:S01]  /*69e0*/  I2F.F16 R38, R27 ;  /* 0x0000001b00267306 */ /* 0x0001e20000200c00 */
[----:B-1----:R-:W-:-:S05]  /*69f0*/  HADD2.F32 R24, -RZ, R40.H0_H0 ;  /* 0x20000028ff187230 */ /* 0x002fca0000004100 */
[----:B------:R-:W-:Y:S01]  /*6a00*/  FFMA.FTZ R35, R33, R24, R34 ;  /* 0x0000001821237223 */ /* 0x000fe20000010022 */
[C---:B------:R-:W-:Y:S01]  /*6a10*/  FFMA.FTZ R33, R32.reuse, R18, R37 ;  /* 0x0000001220217223 */ /* 0x040fe20000010025 */
[----:B------:R-:W1:Y:S02]  /*6a20*/  I2F.F16 R34, R28 ;  /* 0x0000001c00227306 */ /* 0x000e640000200c00 */
[C---:B0-----:R-:W-:Y:S01]  /*6a30*/  FFMA.FTZ R27, R32.reuse, R17, R35 ;  /* 0x00000011201b7223 */ /* 0x041fe20000010023 */
[----:B------:R-:W-:Y:S01]  /*6a40*/  FFMA.FTZ R32, R32, R19, R30 ;  /* 0x0000001320207223 */ /* 0x000fe2000001001e */
[--C-:B------:R-:W-:Y:S02]  /*6a50*/  HADD2.F32 R30, -RZ, R6.reuse.H0_H0 ;  /* 0x20000006ff1e7230 */ /* 0x100fe40000004100 */
[----:B------:R-:W-:Y:S02]  /*6a60*/  HADD2.F32 R35, -RZ, R7.H0_H0 ;  /* 0x20000007ff237230 */ /* 0x000fe40000004100 */
[----:B------:R0:W3:Y:S01]  /*6a70*/  I2F.F16 R36, R29 ;  /* 0x0000001d00247306 */ /* 0x0000e20000200c00 */
[----:B------:R-:W-:Y:S01]  /*6a80*/  FFMA.FTZ R7, R20, R30, R31 ;  /* 0x0000001e14077223 */ /* 0x000fe2000001001f */
[C---:B------:R-:W-:Y:S01]  /*6a90*/  FFMA.FTZ R37, R30.reuse, R21, R27 ;  /* 0x000000151e257223 */ /* 0x040fe2000001001b */
[C---:B------:R-:W-:Y:S01]  /*6aa0*/  FFMA.FTZ R41, R30.reuse, R22, R33 ;  /* 0x000000161e297223 */ /* 0x040fe20000010021 */
[----:B------:R-:W-:Y:S01]  /*6ab0*/  FFMA.FTZ R40, R30, R23, R32 ;  /* 0x000000171e287223 */ /* 0x000fe20000010020 */
[----:B------:R-:W-:-:S02]  /*6ac0*/  HADD2.F32 R6, -RZ, R6.H1_H1 ;  /* 0x30000006ff067230 */ /* 0x000fc40000004100 */
[----:B------:R-:W-:Y:S01]  /*6ad0*/  HADD2.F32 R30, -RZ, R42.H0_H0 ;  /* 0x2000002aff1e7230 */ /* 0x000fe20000004100 */
[----:B------:R-:W4:Y:S01]  /*6ae0*/  I2F.F16 R12, R12 ;  /* 0x0000000c000c7306 */ /* 0x000f220000200c00 */
[----:B------:R-:W-:Y:S02]  /*6af0*/  HADD2.F32 R31, -RZ, R44.H0_H0 ;  /* 0x2000002cff1f7230 */ /* 0x000fe40000004100 */
[----:B--2---:R-:W-:Y:S02]  /*6b00*/  HADD2.F32 R32, -RZ, R46.H0_H0 ;  /* 0x2000002eff207230 */ /* 0x004fe40000004100 */
[----:B-1----:R-:W-:Y:S02]  /*6b10*/  HADD2.F32 R33, -RZ, R34.H0_H0 ;  /* 0x20000022ff217230 */ /* 0x002fe40000004100 */
[----:B------:R-:W-:Y:S01]  /*6b20*/  HADD2.F32 R27, -RZ, R43.H0_H0 ;  /* 0x2000002bff1b7230 */ /* 0x000fe20000004100 */
[----:B------:R-:W1:Y:S01]  /*6b30*/  I2F.F16 R13, R13 ;  /* 0x0000000d000d7306 */ /* 0x000e620000200c00 */
[----:B------:R-:W-:-:S02]  /*6b40*/  HADD2.F32 R28, -RZ, R45.H0_H0 ;  /* 0x2000002dff1c7230 */ /* 0x000fc40000004100 */
[C---:B------:R-:W-:Y:S01]  /*6b50*/  FFMA.FTZ R42, R6.reuse, R32, R41 ;  /* 0x00000020062a7223 */ /* 0x040fe20000010029 */
[----:B0-----:R-:W-:Y:S02]  /*6b60*/  HADD2.F32 R29, -RZ, R38.H0_H0 ;  /* 0x20000026ff1d7230 */ /* 0x001fe40000004100 */
[----:B------:R-:W-:Y:S01]  /*6b70*/  FFMA.FTZ R38, R6, R31, R37 ;  /* 0x0000001f06267223 */ /* 0x000fe20000010025 */
[----:B---3--:R-:W-:Y:S02]  /*6b80*/  HADD2.F32 R34, -RZ, R36.H0_H0 ;  /* 0x20000024ff227230 */ /* 0x008fe40000004100 */
[----:B------:R-:W-:Y:S01]  /*6b90*/  FFMA.FTZ R36, R30, R6, R7 ;  /* 0x000000061e247223 */ /* 0x000fe20000010007 */
[----:B----4-:R-:W-:Y:S01]  /*6ba0*/  HADD2.F32 R12, -RZ, R12.H0_H0 ;  /* 0x2000000cff0c7230 */ /* 0x010fe20000004100 */
[----:B------:R-:W0:Y:S01]  /*6bb0*/  I2F.F16 R14, R14 ;  /* 0x0000000e000e7306 */ /* 0x000e220000200c00 */
[----:B------:R-:W-:Y:S01]  /*6bc0*/  FFMA.FTZ R41, R35, R29, R42 ;  /* 0x0000001d23297223 */ /* 0x000fe2000001002a */
[----:B------:R-:W-:Y:S01]  /*6bd0*/  FFMA.FTZ R7, R27, R35, R36 ;  /* 0x000000231b077223 */ /* 0x000fe20000010024 */
[----:B------:R-:W-:-:S02]  /*6be0*/  HADD2.F32 R36, -RZ, R58.H0_H0 ;  /* 0x2000003aff247230 */ /* 0x000fc40000004100 */
[----:B-1----:R-:W-:-:S03]  /*6bf0*/  HADD2.F32 R13, -RZ, R13.H0_H0 ;  /* 0x2000000dff0d7230 */ /* 0x002fc60000004100 */
[----:B------:R1:W2:Y:S02]  /*6c00*/  I2F.F16 R47, R15 ;  /* 0x0000000f002f7306 */ /* 0x0002a40000200c00 */
[----:B-1----:R-:W-:Y:S01]  /*6c10*/  FFMA.FTZ R15, R6, R33, R40 ;  /* 0x00000021060f7223 */ /* 0x002fe20000010028 */
[C---:B------:R-:W-:Y:S01]  /*6c20*/  FFMA.FTZ R40, R35.reuse, R28, R38 ;  /* 0x0000001c23287223 */ /* 0x040fe20000010026 */
[----:B0-----:R-:W-:Y:S02]  /*6c30*/  HADD2.F32 R38, -RZ, R14.H0_H0 ;  /* 0x2000000eff267230 */ /* 0x001fe40000004100 */
[----:B------:R-:W-:Y:S01]  /*6c40*/  FFMA.FTZ R6, R12, R39, R7 ;  /* 0x000000270c067223 */ /* 0x000fe20000010007 */
[----:B------:R-:W-:Y:S01]  /*6c50*/  FFMA.FTZ R42, R35, R34, R15 ;  /* 0x00000022232a7223 */ /* 0x000fe2000001000f */
[----:B------:R-:W-:Y:S02]  /*6c60*/  HADD2.F32 R15, -RZ, R60.H0_H0 ;  /* 0x2000003cff0f7230 */ /* 0x000fe40000004100 */
[----:B------:R-:W-:Y:S01]  /*6c70*/  FFMA.FTZ R40, R39, R13, R40 ;  /* 0x0000000d27287223 */ /* 0x000fe20000010028 */
[----:B--2---:R-:W-:-:S02]  /*6c80*/  HADD2.F32 R37, -RZ, R47.H0_H0 ;  /* 0x2000002fff257230 */ /* 0x004fc40000004100 */
[----:B------:R-:W-:Y:S01]  /*6c90*/  FFMA.FTZ R41, R39, R38, R41 ;  /* 0x0000002627297223 */ /* 0x000fe20000010029 */
[----:B------:R-:W-:Y:S02]  /*6ca0*/  HADD2.F32 R35, -RZ, R59.H0_H0 ;  /* 0x2000003bff237230 */ /* 0x000fe40000004100 */
[----:B------:R-:W-:Y:S01]  /*6cb0*/  FMUL.FTZ R6, R15, R6 ;  /* 0x000000060f067220 */ /* 0x000fe20000410000 */
[----:B------:R-:W-:Y:S02]  /*6cc0*/  HADD2.F32 R14, -RZ, R57.H0_H0 ;  /* 0x20000039ff0e7230 */ /* 0x000fe40000004100 */
[----:B------:R-:W-:Y:S01]  /*6cd0*/  FFMA.FTZ R39, R39, R37, R42 ;  /* 0x0000002527277223 */ /* 0x000fe2000001002a */
        /* <DEDUP_REMOVED lines=13> */
[----:B------:R-:W-:Y:S01]  /*6db0*/  UISETP.NE.AND UP0, UPT, UR11, 0x2, UPT ;  /* 0x000000020b00788c */ /* 0x000fe2000bf05270 */
[----:B------:R-:W-:Y:S02]  /*6dc0*/  UMOV UR10, UR12 ;  /* 0x0000000c000a7c82 */ /* 0x000fe40008000000 */
        /* <DEDUP_REMOVED lines=8> */
[----:B------:R-:W-:Y:S02]  /*6e50*/  FFMA.FTZ R62, R2, R39, RZ ;  /* 0x00000027023e7223 */ /* 0x000fe400000100ff */
        /* <DEDUP_REMOVED lines=103> */
[----:B------:R-:W-:-:S03]  /*74d0*/  UMOV UR10, UR12 ;  /* 0x0000000c000a7c82 */ /* 0x000fc60008000000 */
        /* <DEDUP_REMOVED lines=53> */
.L_x_767:
[----:B------:R-:W-:-:S04]  /*7830*/  UISETP.LT.AND UP0, UPT, UR9, UR15, UPT ;  /* 0x0000000f0900728c */ /* 0x000fc8000bf01270 */
[----:B------:R-:W-:-:S06]  /*7840*/  USEL UR5, UR9, UR15, UP0 ;  /* 0x0000000f09057287 */ /* 0x000fcc0008000000 */
[----:B------:R-:W-:-:S04]  /*7850*/  MOV R0, UR5 ;  /* 0x0000000500007c02 */ /* 0x000fc80008000f00 */
[----:B------:R-:W-:-:S13]  /*7860*/  ISETP.GT.AND P0, PT, R0, UR10, PT ;  /* 0x0000000a00007c0c */ /* 0x000fda000bf04270 */
[----:B------:R-:W-:Y:S05]  /*7870*/  @!P0 BRA `(.L_x_771) ;  /* 0x00000028002c8947 */ /* 0x000fea0003800000 */
[----:B------:R-:W-:Y:S01]  /*7880*/  UISETP.LT.U32.AND UP0, UPT, UR9, UR15, UPT ;  /* 0x0000000f0900728c */ /* 0x000fe2000bf01070 */
[----:B------:R-:W0:Y:S03]  /*7890*/  LDCU UR14, c[0x0][0x3ac] ;  /* 0x00007580ff0e77ac */ /* 0x000e260008000800 */
[----:B------:R-:W-:Y:S02]  /*78a0*/  USEL UR15, UR9, UR15, UP0 ;  /* 0x0000000f090f7287 */ /* 0x000fe40008000000 */
[----:B------:R-:W-:-:S11]  /*78b0*/  UISETP.GE.AND UP0, UPT, UR11, 0x1, UPT ;  /* 0x000000010b00788c */ /* 0x000fd6000bf06270 */
.L_x_774:
[----:B0-----:R-:W-:Y:S01]  /*78c0*/  MOV R9, UR14 ;  /* 0x0000000e00097c02 */ /* 0x001fe20008000f00 */
[----:B-----5:R0:W5:Y:S04]  /*78d0*/  LDG.E.128.CONSTANT R16, desc[UR18][R96.64] ;  /* 0x0000001260107981 */ /* 0x020168000c1e9d00 */
[----:B------:R-:W-:-:S05]  /*78e0*/  IMAD.WIDE R8, R9, 0x4, R96 ;  /* 0x0000000409087825 */ /* 0x000fca00078e0260 */
[----:B------:R0:W5:Y:S01]  /*78f0*/  LDG.E.128.CONSTANT R4, desc[UR18][R8.64] ;  /* 0x0000001208047981 */ /* 0x000162000c1e9d00 */
[----:B------:R-:W-:Y:S02]  /*7900*/  PLOP3.LUT P1, PT, PT, PT, UP0, 0x80, 0x8 ;  /* 0x000000000008781c */ /* 0x000fe40003f2f008 */
[----:B------:R-:W-:Y:S02]  /*7910*/  MOV R13, UR14 ;  /* 0x0000000e000d7c02 */ /* 0x000fe40008000f00 */
[----:B------:R-:W-:Y:S02]  /*7920*/  MOV R2, R96 ;  /* 0x0000006000027202 */ /* 0x000fe40000000f00 */
[----:B------:R-:W-:Y:S01]  /*7930*/  MOV R3, R97 ;  /* 0x0000006100037202 */ /* 0x000fe20000000f00 */
[----:B------:R-:W-:-:S06]  /*7940*/  IMAD.WIDE R12, R13, 0x4, R8 ;  /* 0x000000040d0c7825 */ /* 0x000fcc00078e0208 */
[----:B0-----:R-:W-:Y:S05]  /*7950*/  @!P1 BRA `(.L_x_772) ;  /* 0x0000001000d49947 */ /* 0x001fea0003800000 */
[----:B------:R-:W2:Y:S01]  /*7960*/  LDG.E.128.CONSTANT R8, desc[UR18][R12.64] ;  /* 0x000000120c087981 */ /* 0x000ea2000c1e9d00 */
[--C-:B-----5:R-:W-:Y:S01]  /*7970*/  SHF.R.U32.HI R23, RZ, 0xc, R17.reuse ;  /* 0x0000000cff177819 */ /* 0x120fe20000011611 */
[----:B------:R-:W-:Y:S01]  /*7980*/  UISETP.NE.AND UP1, UPT, UR11, 0x1, UPT ;  /* 0x000000010b00788c */ /* 0x000fe2000bf25270 */
[----:B------:R-:W-:Y:S02]  /*7990*/  LOP3.LUT R21, R17, 0x3f003f, RZ, 0xc0, !PT ;  /* 0x003f003f11157812 */ /* 0x000fe400078ec0ff */
[----:B------:R-:W-:Y:S02]  /*79a0*/  SHF.R.U32.HI R39, RZ, 0x6, R17 ;  /* 0x00000006ff277819 */ /* 0x000fe40000011611 */
[----:B------:R-:W-:Y:S02]  /*79b0*/  LOP3.LUT R45, R19, 0x3f003f, RZ, 0xc0, !PT ;  /* 0x003f003f132d7812 */ /* 0x000fe400078ec0ff */
[--C-:B------:R-:W-:Y:S02]  /*79c0*/  SHF.R.U32.HI R38, RZ, 0xc, R19.reuse ;  /* 0x0000000cff267819 */ /* 0x100fe40000011613 */
        /* <DEDUP_REMOVED lines=15> */
[----:B------:R-:W-:Y:S02]  /*7ac0*/  LOP3.LUT R42, R18, 0x3f003f, RZ, 0xc0, !PT ;  /* 0x003f003f122a7812 */ /* 0x000fe400078ec0ff */
[--C-:B------:R-:W-:Y:S02]  /*7ad0*/  SHF.R.U32.HI R14, RZ, 0xc, R16.reuse ;  /* 0x0000000cff0e7819 */ /* 0x100fe40000011610 */
[----:B------:R-:W-:Y:S02]  /*7ae0*/  SHF.R.U32.HI R16, RZ, 0x6, R16 ;  /* 0x00000006ff107819 */ /* 0x000fe40000011610 */
[----:B------:R-:W-:Y:S02]  /*7af0*/  SHF.R.U32.HI R29, RZ, 0xc, R18 ;  /* 0x0000000cff1d7819 */ /* 0x000fe40000011612 */
[----:B------:R-:W-:-:S02]  /*7b00*/  LOP3.LUT R15, R15, 0xf000f, RZ, 0xc0, !PT ;  /* 0x000f000f0f0f7812 */ /* 0x000fc400078ec0ff */
[----:B------:R-:W-:Y:S02]  /*7b10*/  LOP3.LUT R23, R23, 0xf000f, RZ, 0xc0, !PT ;  /* 0x000f000f17177812 */ /* 0x000fe400078ec0ff */
[----:B------:R-:W-:Y:S02]  /*7b20*/  LOP3.LUT R0, R0, 0x64006400, RZ, 0xfc, !PT ;  /* 0x6400640000007812 */ /* 0x000fe400078efcff */
[----:B------:R-:W-:Y:S02]  /*7b30*/  SHF.R.U32.HI R18, RZ, 0x6, R18 ;  /* 0x00000006ff127819 */ /* 0x000fe40000011612 */
        /* <DEDUP_REMOVED lines=16> */
[----:B------:R-:W-:Y:S02]  /*7c40*/  PRMT R60, R60, 0x5410, R59 ;  /* 0x000054103c3c7816 */ /* 0x000fe4000000003b */
[----:B------:R-:W-:Y:S01]  /*7c50*/  PRMT R58, R58, 0x5410, R57 ;  /* 0x000054103a3a7816 */ /* 0x000fe20000000039 */
[----:B------:R-:W-:Y:S01]  /*7c60*/  HADD2 R44, R44, -1056, -1056 ;  /* 0xe420e4202c2c7430 */ /* 0x000fe20000000000 */
[--C-:B--2---:R-:W-:Y:S02]  /*7c70*/  SHF.R.U32.HI R33, RZ, 0x8, R10.reuse ;  /* 0x00000008ff217819 */ /* 0x104fe4000001160a */
[--C-:B------:R-:W-:Y:S02]  /*7c80*/  SHF.R.U32.HI R35, RZ, 0xa, R10.reuse ;  /* 0x0000000aff237819 */ /* 0x100fe4000001160a */
[----:B------:R-:W-:Y:S02]  /*7c90*/  LOP3.LUT R27, R10, 0x3f003f, RZ, 0xc0, !PT ;  /* 0x003f003f0a1b7812 */ /* 0x000fe400078ec0ff */
[----:B------:R-:W-:-:S02]  /*7ca0*/  SHF.R.U32.HI R28, RZ, 0x6, R10 ;  /* 0x00000006ff1c7819 */ /* 0x000fc4000001160a */
[--C-:B------:R-:W-:Y:S02]  /*7cb0*/  SHF.R.U32.HI R20, RZ, 0x8, R8.reuse ;  /* 0x00000008ff147819 */ /* 0x100fe40000011608 */
[--C-:B------:R-:W-:Y:S02]  /*7cc0*/  SHF.R.U32.HI R22, RZ, 0xa, R8.reuse ;  /* 0x0000000aff167819 */ /* 0x100fe40000011608 */
[----:B------:R-:W-:Y:S02]  /*7cd0*/  LOP3.LUT R34, R8, 0x3f003f, RZ, 0xc0, !PT ;  /* 0x003f003f08227812 */ /* 0x000fe400078ec0ff */
[----:B------:R-:W-:Y:S02]  /*7ce0*/  SHF.R.U32.HI R36, RZ, 0x6, R8 ;  /* 0x00000006ff247819 */ /* 0x000fe40000011608 */
[----:B------:R-:W-:Y:S02]  /*7cf0*/  LOP3.LUT R10, R19, 0xf000f, RZ, 0xc0, !PT ;  /* 0x000f000f130a7812 */ /* 0x000fe400078ec0ff */
[----:B------:R-:W-:-:S02]  /*7d00*/  SHF.R.U32.HI R8, RZ, 0x8, R9 ;  /* 0x00000008ff087819 */ /* 0x000fc40000011609 */
[----:B------:R-:W-:Y:S02]  /*7d10*/  LOP3.LUT R19, R42, 0x64006400, RZ, 0xfc, !PT ;  /* 0x640064002a137812 */ /* 0x000fe400078efcff */
[--C-:B------:R-:W-:Y:S02]  /*7d20*/  SHF.R.U32.HI R24, RZ, 0xa, R9.reuse ;  /* 0x0000000aff187819 */ /* 0x100fe40000011609 */
[----:B------:R-:W-:Y:S01]  /*7d30*/  LOP3.LUT R30, R9, 0x3f003f, RZ, 0xc0, !PT ;  /* 0x003f003f091e7812 */ /* 0x000fe200078ec0ff */
[----:B------:R-:W-:Y:S01]  /*7d40*/  HADD2 R19, R19, -1056, -1056 ;  /* 0xe420e42013137430 */ /* 0x000fe20000000000 */
[----:B------:R-:W-:Y:S02]  /*7d50*/  SHF.R.U32.HI R32, RZ, 0x6, R9 ;  /* 0x00000006ff207819 */ /* 0x000fe40000011609 */
[----:B------:R-:W-:Y:S01]  /*7d60*/  LOP3.LUT R22, R15, 0x300030, R22, 0xf8, !PT ;  /* 0x003000300f167812 */ /* 0x000fe200078ef816 */
[----:B------:R-:W-:Y:S01]  /*7d70*/  HADD2 R15, R0, -1056, -1056 ;  /* 0xe420e420000f7430 */ /* 0x000fe20000000000 */
[----:B------:R-:W-:Y:S01]  /*7d80*/  LOP3.LUT R23, R23, 0x300030, R8, 0xf8, !PT ;  /* 0x0030003017177812 */ /* 0x000fe200078ef808 */
[----:B------:R-:W-:Y:S01]  /*7d90*/  HADD2 R0, R16, -1056, -1056 ;  /* 0xe420e42010007430 */ /* 0x000fe20000000000 */
[----:B------:R-:W-:Y:S01]  /*7da0*/  LOP3.LUT R9, R14, 0xf000f, RZ, 0xc0, !PT ;  /* 0x000f000f0e097812 */ /* 0x000fe200078ec0ff */
[----:B------:R-:W-:Y:S01]  /*7db0*/  HADD2 R16, R18, -1056, -1056 ;  /* 0xe420e42012107430 */ /* 0x000fe20000000000 */
[----:B------:R-:W-:Y:S01]  /*7dc0*/  LOP3.LUT R24, R17, 0x300030, R24, 0xf8, !PT ;  /* 0x0030003011187812 */ /* 0x000fe200078ef818 */
[----:B------:R-:W-:Y:S01]  /*7dd0*/  HADD2 R18, R46, -1056, -1056 ;  /* 0xe420e4202e127430 */ /* 0x000fe20000000000 */
[----:B------:R-:W-:-:S02]  /*7de0*/  LOP3.LUT R8, R29, 0xf000f, RZ, 0xc0, !PT ;  /* 0x000f000f1d087812 */ /* 0x000fc400078ec0ff */
[----:B------:R-:W-:Y:S02]  /*7df0*/  LOP3.LUT R17, R21, 0x64006400, RZ, 0xfc, !PT ;  /* 0x6400640015117812 */ /* 0x000fe400078efcff */
[----:B------:R-:W-:Y:S02]  /*7e00*/  LOP3.LUT R20, R9, 0x300030, R20, 0xf8, !PT ;  /* 0x0030003009147812 */ /* 0x000fe400078ef814 */
[----:B------:R-:W-:Y:S01]  /*7e10*/  LOP3.LUT R29, R8, 0x300030, R33, 0xf8, !PT ;  /* 0x00300030081d7812 */ /* 0x000fe200078ef821 */
[----:B------:R-:W-:Y:S01]  /*7e20*/  HADD2 R17, R17, -1056, -1056 ;  /* 0xe420e42011117430 */ /* 0x000fe20000000000 */
[----:B------:R-:W-:Y:S01]  /*7e30*/  SHF.R.U32.HI R62, RZ, 0x8, R11 ;  /* 0x00000008ff3e7819 */ /* 0x000fe2000001160b */
[-C--:B0-----:R-:W-:Y:S01]  /*7e40*/  HFMA2 R8, R15, R4.reuse, RZ ;  /* 0x000000040f087231 */ /* 0x081fe200000000ff */
[----:B------:R-:W-:Y:S02]  /*7e50*/  LOP3.LUT R9, R38, 0xf000f, RZ, 0xc0, !PT ;  /* 0x000f000f26097812 */ /* 0x000fe400078ec0ff */
[----:B------:R-:W-:Y:S01]  /*7e60*/  LOP3.LUT R33, R10, 0x300030, R35, 0xf8, !PT ;  /* 0x003000300a217812 */ /* 0x000fe200078ef823 */
[----:B------:R-:W-:Y:S01]  /*7e70*/  HFMA2 R10, R19, R4, RZ ;  /* 0x00000004130a7231 */ /* 0x000fe200000000ff */
[----:B------:R-:W-:-:S02]  /*7e80*/  LOP3.LUT R14, R39, 0x64006400, RZ, 0xfc, !PT ;  /* 0x64006400270e7812 */ /* 0x000fc400078efcff */
[----:B------:R-:W-:Y:S01]  /*7e90*/  LOP3.LUT R35, R9, 0x300030, R62, 0xf8, !PT ;  /* 0x0030003009237812 */ /* 0x000fe200078ef83e */
[----:B------:R-:W-:Y:S01]  /*7ea0*/  HFMA2 R9, R17, R4, RZ.H0_H0 ;  /* 0x0000000411097231 */ /* 0x000fe200000400ff */
[----:B------:R-:W-:Y:S01]  /*7eb0*/  LOP3.LUT R38, R61, 0xf000f, RZ, 0xc0, !PT ;  /* 0x000f000f3d267812 */ /* 0x000fe200078ec0ff */
[----:B------:R-:W-:Y:S01]  /*7ec0*/  HADD2 R14, R14, -1056, -1056 ;  /* 0xe420e4200e0e7430 */ /* 0x000fe20000000000 */
[----:B------:R-:W-:Y:S01]  /*7ed0*/  LOP3.LUT R21, R45, 0x64006400, RZ, 0xfc, !PT ;  /* 0x640064002d157812 */ /* 0x000fe200078efcff */
[-C--:B------:R-:W-:Y:S01]  /*7ee0*/  HFMA2 R45, R0, R5.reuse, R8 ;  /* 0x00000005002d7231 */ /* 0x080fe20000000008 */
[----:B------:R-:W-:Y:S01]  /*7ef0*/  LOP3.LUT R25, R11, 0x3f003f, RZ, 0xc0, !PT ;  /* 0x003f003f0b197812 */ /* 0x000fe200078ec0ff */
[-C--:B------:R-:W-:Y:S01]  /*7f00*/  HFMA2 R61, R14, R5.reuse, R9 ;  /* 0x000000050e3d7231 */ /* 0x080fe20000000009 */
[--C-:B------:R-:W-:Y:S01]  /*7f10*/  SHF.R.U32.HI R63, RZ, 0xa, R11.reuse ;  /* 0x0000000aff3f7819 */ /* 0x100fe2000001160b */
[----:B------:R-:W-:Y:S01]  /*7f20*/  HFMA2 R62, R16, R5, R10 ;  /* 0x00000005103e7231 */ /* 0x000fe2000000000a */
[----:B------:R-:W-:Y:S01]  /*7f30*/  SHF.R.U32.HI R26, RZ, 0x6, R11 ;  /* 0x00000006ff1a7819 */ /* 0x000fe2000001160b */
[----:B------:R-:W-:Y:S01]  /*7f40*/  HADD2 R21, R21, -1056, -1056 ;  /* 0xe420e42015157430 */ /* 0x000fe20000000000 */
[----:B------:R-:W0:Y:S01]  /*7f50*/  LDS.128 R8, [UR4+0x10] ;  /* 0x00001004ff087984 */ /* 0x000e220008000c00 */
[----:B------:R-:W-:Y:S01]  /*7f60*/  LOP3.LUT R39, R43, 0x64006400, RZ, 0xfc, !PT ;  /* 0x640064002b277812 */ /* 0x000fe200078efcff */
[----:B------:R-:W-:-:S02]  /*7f70*/  HFMA2 R45, R31, R6, R45 ;  /* 0x000000061f2d7231 */ /* 0x000fc4000000002d */
[----:B------:R-:W-:Y:S01]  /*7f80*/  HFMA2 R4, R21, R4, RZ.H0_H0 ;  /* 0x0000000415047231 */ /* 0x000fe200000400ff */
[----:B------:R-:W-:Y:S01]  /*7f90*/  LOP3.LUT R42, R41, 0x64006400, RZ, 0xfc, !PT ;  /* 0x64006400292a7812 */ /* 0x000fe200078efcff */
[----:B------:R-:W-:Y:S01]  /*7fa0*/  HADD2 R41, R47, -1056, -1056 ;  /* 0xe420e4202f297430 */ /* 0x000fe20000000000 */
        /* <DEDUP_REMOVED lines=12> */
[-C--:B------:R-:W-:Y:S01]  /*8070*/  HFMA2 R61, R37, R6.reuse, R61 ;  /* 0x00000006253d7231 */ /* 0x080fe2000000003d */
[----:B------:R-:W-:Y:S01]  /*8080*/  LOP3.LUT R4, R28, 0x3f003f, RZ, 0xc0, !PT ;  /* 0x003f003f1c047812 */ /* 0x000fe200078ec0ff */
[----:B------:R-:W-:Y:S01]  /*8090*/  HFMA2 R5, R41, R6, R5 ;  /* 0x0000000629057231 */ /* 0x000fe20000000005 */
[----:B------:R-:W-:Y:S01]  /*80a0*/  LOP3.LUT R30, R30, 0x64006400, RZ, 0xfc, !PT ;  /* 0x640064001e1e7812 */ /* 0x000fe200078efcff */
[----:B------:R-:W-:Y:S02]  /*80b0*/  HADD2 R46, R46, -1056, -1056 ;  /* 0xe420e4202e2e7430 */ /* 0x000fe40000000000 */
[-C--:B------:R-:W-:Y:S01]  /*80c0*/  HFMA2 R6, R40, R7.reuse, R45 ;  /* 0x0000000728067231 */ /* 0x080fe2000000002d */
[----:B------:R-:W-:Y:S01]  /*80d0*/  LOP3.LUT R45, R25, 0x64006400, RZ, 0xfc, !PT ;  /* 0x64006400192d7812 */ /* 0x000fe200078efcff */
[----:B------:R-:W-:-:S02]  /*80e0*/  HFMA2 R61, R42, R7, R61 ;  /* 0x000000072a3d7231 */ /* 0x000fc4000000003d */
[-C--:B------:R-:W-:Y:S02]  /*80f0*/  HFMA2 R62, R44, R7.reuse, R62 ;  /* 0x000000072c3e7231 */ /* 0x080fe4000000003e */
        /* <DEDUP_REMOVED lines=13> */
[-C--:B0-----:R-:W-:Y:S01]  /*81d0*/  HFMA2 R6, R25, R8.reuse, R6 ;  /* 0x0000000819067231 */ /* 0x081fe20000000006 */
[----:B------:R-:W-:Y:S01]  /*81e0*/  LOP3.LUT R28, R32, 0x64006400, RZ, 0xfc, !PT ;  /* 0x64006400201c7812 */ /* 0x000fe200078efcff */
[-C--:B------:R-:W-:Y:S02]  /*81f0*/  HFMA2 R62, R43, R8.reuse, R62 ;  /* 0x000000082b3e7231 */ /* 0x080fe4000000003e */
[-C--:B------:R-:W-:Y:S01]  /*8200*/  HFMA2 R61, R27, R8.reuse, R61 ;  /* 0x000000081b3d7231 */ /* 0x080fe2000000003d */
[----:B------:R-:W-:Y:S01]  /*8210*/  LOP3.LUT R4, R23, 0x64006400, RZ, 0xfc, !PT ;  /* 0x6400640017047812 */ /* 0x000fe200078efcff */
[----:B------:R-:W-:Y:S01]  /*8220*/  HFMA2 R8, R45, R8, R7 ;  /* 0x000000082d087231 */ /* 0x000fe20000000007 */
[----:B------:R-:W-:Y:S01]  /*8230*/  LOP3.LUT R22, R22, 0x64006400, RZ, 0xfc, !PT ;  /* 0x6400640016167812 */ /* 0x000fe200078efcff */
[----:B------:R-:W-:Y:S02]  /*8240*/  HADD2 R32, R5, -1056, -1056 ;  /* 0xe420e42005207430 */ /* 0x000fe40000000000 */
[----:B------:R-:W-:Y:S01]  /*8250*/  HFMA2 R7, R26, R9, R6 ;  /* 0x000000091a077231 */ /* 0x000fe20000000006 */
[----:B------:R-:W-:Y:S01]  /*8260*/  LOP3.LUT R5, R29, 0x64006400, RZ, 0xfc, !PT ;  /* 0x640064001d057812 */ /* 0x000fe200078efcff */
[----:B------:R-:W-:-:S02]  /*8270*/  HADD2 R23, R20, -1056, -1056 ;  /* 0xe420e42014177430 */ /* 0x000fc40000000000 */
[----:B------:R-:W-:Y:S01]  /*8280*/  HFMA2 R62, R30, R9, R62 ;  /* 0x000000091e3e7231 */ /* 0x000fe2000000003e */
[----:B------:R-:W-:Y:S01]  /*8290*/  LOP3.LUT R6, R33, 0x64006400, RZ, 0xfc, !PT ;  /* 0x6400640021067812 */ /* 0x000fe200078efcff */
[----:B------:R-:W-:Y:S01]  /*82a0*/  HADD2 R28, R28, -1056, -1056 ;  /* 0xe420e4201c1c7430 */ /* 0x000fe20000000000 */
[----:B------:R-:W-:Y:S01]  /*82b0*/  LOP3.LUT R24, R24, 0x64006400, RZ, 0xfc, !PT ;  /* 0x6400640018187812 */ /* 0x000fe200078efcff */
[----:B------:R-:W-:Y:S02]  /*82c0*/  HADD2 R33, R5, -1056, -1056 ;  /* 0xe420e42005217430 */ /* 0x000fe40000000000 */
[-C--:B------:R-:W-:Y:S02]  /*82d0*/  HFMA2 R7, R23, R10.reuse, R7 ;  /* 0x0000000a17077231 */ /* 0x080fe40000000007 */
[----:B------:R-:W-:Y:S01]  /*82e0*/  HADD2 R20, R22, -1056, -1056 ;  /* 0xe420e42016147430 */ /* 0x000fe20000000000 */
[----:B------:R-:W-:Y:S01]  /*82f0*/  LOP3.LUT R38, R38, 0x300030, R63, 0xf8, !PT ;  /* 0x0030003026267812 */ /* 0x000fe200078ef83f */
[----:B------:R-:W-:Y:S01]  /*8300*/  HADD2 R22, R24, -1056, -1056 ;  /* 0xe420e42018167430 */ /* 0x000fe20000000000 */
[----:B------:R-:W-:Y:S01]  /*8310*/  LOP3.LUT R35, R35, 0x64006400, RZ, 0xfc, !PT ;  /* 0x6400640023237812 */ /* 0x000fe200078efcff */
[----:B------:R-:W-:-:S02]  /*8320*/  HFMA2 R62, R33, R10, R62 ;  /* 0x0000000a213e7231 */ /* 0x000fc4000000003e */
[----:B------:R-:W-:Y:S01]  /*8330*/  HADD2 R24, R6, -1056, -1056 ;  /* 0xe420e42006187430 */ /* 0x000fe20000000000 */
[----:B------:R-:W-:Y:S01]  /*8340*/  LOP3.LUT R34, R38, 0x64006400, RZ, 0xfc, !PT ;  /* 0x6400640026227812 */ /* 0x000fe200078efcff */
[----:B------:R-:W-:Y:S02]  /*8350*/  HFMA2 R61, R28, R9, R61 ;  /* 0x000000091c3d7231 */ /* 0x000fe4000000003d */
[----:B------:R-:W-:Y:S02]  /*8360*/  HFMA2 R7, R20, R11, R7 ;  /* 0x0000000b14077231 */ /* 0x000fe40000000007 */
[----:B------:R-:W-:Y:S02]  /*8370*/  HADD2 R29, R4, -1056, -1056 ;  /* 0xe420e420041d7430 */ /* 0x000fe40000000000 */
[----:B------:R-:W-:Y:S02]  /*8380*/  HFMA2 R8, R32, R9, R8 ;  /* 0x0000000920087231 */ /* 0x000fe40000000008 */
[----:B------:R-:W-:-:S02]  /*8390*/  HFMA2 R62, R24, R11, R62 ;  /* 0x0000000b183e7231 */ /* 0x000fc4000000003e */
[----:B------:R-:W-:Y:S02]  /*83a0*/  HADD2 R35, R35, -1056, -1056 ;  /* 0xe420e42023237430 */ /* 0x000fe40000000000 */
[-C--:B------:R-:W-:Y:S02]  /*83b0*/  HFMA2 R61, R29, R10.reuse, R61 ;  /* 0x0000000a1d3d7231 */ /* 0x080fe4000000003d */
[----:B------:R-:W-:Y:S02]  /*83c0*/  HFMA2 R8, R35, R10, R8 ;  /* 0x0000000a23087231 */ /* 0x000fe40000000008 */
[----:B------:R-:W-:Y:S02]  /*83d0*/  HADD2 R34, R34, -1056, -1056 ;  /* 0xe420e42022227430 */ /* 0x000fe40000000000 */
[-C--:B------:R-:W-:Y:S02]  /*83e0*/  HFMA2 R61, R22, R11.reuse, R61 ;  /* 0x0000000b163d7231 */ /* 0x080fe4000000003d */
[----:B------:R-:W-:-:S02]  /*83f0*/  HFMA2 R8, R34, R11, R8 ;  /* 0x0000000b22087231 */ /* 0x000fc40000000008 */
        /* <DEDUP_REMOVED lines=107> */
[----:B------:R-:W-:Y:S02]  /*8ab0*/  HFMA2 R19, R16, R5, R19 ;  /* 0x0000000510137231 */ /* 0x000fe40000000013 */
[----:B------:R-:W-:-:S02]  /*8ac0*/  HFMA2 R21, R42, R7, R21 ;  /* 0x000000072a157231 */ /* 0x000fc40000000015 */
[----:B------:R-:W-:Y:S02]  /*8ad0*/  HFMA2 R15, R31, R6, R15 ;  /* 0x000000061f0f7231 */ /* 0x000fe4000000000f */
[----:B-1----:R-:W-:Y:S02]  /*8ae0*/  HFMA2 R14, R27, R8, R21 ;  /* 0x000000081b0e7231 */ /* 0x002fe40000000015 */
[-C--:B------:R-:W-:Y:S02]  /*8af0*/  HFMA2 R19, R39, R6.reuse, R19 ;  /* 0x0000000627137231 */ /* 0x080fe40000000013 */
[----:B------:R-:W-:Y:S02]  /*8b00*/  HFMA2 R6, R41, R6, R4 ;  /* 0x0000000629067231 */ /* 0x000fe40000000004 */
        /* <DEDUP_REMOVED lines=26> */
.L_x_772:
[----:B------:R-:W-:Y:S02]  /*8cb0*/  MOV R9, UR14 ;  /* 0x0000000e00097c02 */ /* 0x000fe40008000f00 */
[----:B------:R-:W-:-:S03]  /*8cc0*/  MOV R11, UR14 ;  /* 0x0000000e000b7c02 */ /* 0x000fc60008000f00 */
[----:B------:R-:W-:-:S05]  /*8cd0*/  IMAD.WIDE R8, R9, 0x4, R12 ;  /* 0x0000000409087825 */ /* 0x000fca00078e020c */
[----:B-----5:R0:W5:Y:S01]  /*8ce0*/  LDG.E.128.CONSTANT R16, desc[UR18][R8.64] ;  /* 0x0000001208107981 */ /* 0x020162000c1e9d00 */
[----:B------:R-:W-:-:S05]  /*8cf0*/  IMAD.WIDE R10, R11, 0x4, R8 ;  /* 0x000000040b0a7825 */ /* 0x000fca00078e0208 */
[----:B------:R0:W5:Y:S01]  /*8d00*/  LDG.E.128.CONSTANT R4, desc[UR18][R10.64] ;  /* 0x000000120a047981 */ /* 0x000162000c1e9d00 */
[----:B------:R-:W-:-:S05]  /*8d10*/  MOV R13, UR14 ;  /* 0x0000000e000d7c02 */ /* 0x000fca0008000f00 */
[----:B------:R-:W-:Y:S01]  /*8d20*/  IMAD.WIDE R12, R13, 0x4, R10 ;  /* 0x000000040d0c7825 */ /* 0x000fe200078e020a */
[----:B------:R-:W-:Y:S06]  /*8d30*/  @!P1 BRA `(.L_x_773) ;  /* 0x0000001000d49947 */ /* 0x000fec0003800000 */
[----:B0-----:R-:W2:Y:S01]  /*8d40*/  LDG.E.128.CONSTANT R8, desc[UR18][R12.64] ;  /* 0x000000120c087981 */ /* 0x001ea2000c1e9d00 */
        /* <DEDUP_REMOVED lines=308> */
.L_x_773:
[----:B------:R-:W-:Y:S01]  /*a090*/  MOV R0, UR10 ;  /* 0x0000000a00007c02 */ /* 0x000fe20008000f00 */
[----:B------:R-:W-:Y:S01]  /*a0a0*/  UIADD3 UR4, UPT, UPT, UR4, 0x40, URZ ;  /* 0x0000004004047890 */ /* 0x000fe2000fffe0ff */
[----:B------:R-:W-:Y:S02]  /*a0b0*/  MOV R97, UR14 ;  /* 0x0000000e00617c02 */ /* 0x000fe40008000f00 */
[----:B------:R-:W-:-:S03]  /*a0c0*/  IADD3 R0, PT, PT, R0, 0x20, RZ ;  /* 0x0000002000007810 */ /* 0x000fc60007ffe0ff */
[----:B------:R-:W-:Y:S01]  /*a0d0*/  IMAD.WIDE R96, R97, 0x4, R12 ;  /* 0x0000000461607825 */ /* 0x000fe200078e020c */
[C---:B------:R-:W-:Y:S02]  /*a0e0*/  ISETP.GE.AND P0, PT, R0.reuse, UR15, PT ;  /* 0x0000000f00007c0c */ /* 0x040fe4000bf06270 */
[----:B------:R-:W-:-:S11]  /*a0f0*/  R2UR UR10, R0 ;  /* 0x00000000000a72ca */ /* 0x000fd600000e0000 */
[----:B------:R-:W-:Y:S05]  /*a100*/  @!P0 BRA `(.L_x_774) ;  /* 0xffffffd400ec8947 */ /* 0x000fea000383ffff */
[----:B------:R-:W-:-:S05]  /*a110*/  MOV R97, UR14 ;  /* 0x0000000e00617c02 */ /* 0x000fca0008000f00 */
[----:B------:R-:W-:-:S07]  /*a120*/  IMAD.WIDE R96, R97, 0x18, R2 ;  /* 0x0000001861607825 */ /* 0x000fce00078e0202 */
.L_x_771:
[----:B------:R-:W1:Y:S02]  /*a130*/  LDCU UR5, c[0x0][0x3d0] ;  /* 0x00007a00ff0577ac */ /* 0x000e640008000800 */
[----:B-1----:R-:W-:-:S04]  /*a140*/  UISETP.LT.AND UP0, UPT, UR9, UR5, UPT ;  /* 0x000000050900728c */ /* 0x002fc8000bf01270 */
[----:B------:R-:W-:-:S06]  /*a150*/  USEL UR5, UR9, UR5, UP0 ;  /* 0x0000000509057287 */ /* 0x000fcc0008000000 */
[----:B------:R-:W-:-:S04]  /*a160*/  MOV R0, UR5 ;  /* 0x0000000500007c02 */ /* 0x000fc80008000f00 */
[----:B------:R-:W-:-:S13]  /*a170*/  ISETP.GT.AND P0, PT, R0, UR10, PT ;  /* 0x0000000a00007c0c */ /* 0x000fda000bf04270 */
[----:B------:R-:W-:Y:S05]  /*a180*/  @!P0 BRA `(.L_x_775) ;  /* 0x0000002400488947 */ /* 0x000fea0003800000 */
[----:B------:R-:W-:Y:S01]  /*a190*/  MOV R2, R96 ;  /* 0x0000006000027202 */ /* 0x000fe20000000f00 */
[----:B------:R-:W1:Y:S01]  /*a1a0*/  LDCU.64 UR6, c[0x0][0x3a8] ;  /* 0x00007500ff0677ac */ /* 0x000e620008000a00 */
[----:B------:R-:W-:-:S07]  /*a1b0*/  MOV R3, R97 ;  /* 0x0000006100037202 */ /* 0x000fce0000000f00 */
.L_x_777:
[----:B-1----:R-:W-:Y:S01]  /*a1c0*/  UMOV UR14, UR7 ;  /* 0x00000007000e7c82 */ /* 0x002fe20008000000 */
[----:B-----5:R1:W5:Y:S01]  /*a1d0*/  LDG.E.128.CONSTANT R20, desc[UR18][R2.64] ;  /* 0x0000001202147981 */ /* 0x020362000c1e9d00 */
[----:B------:R-:W-:Y:S02]  /*a1e0*/  MOV R17, UR14 ;  /* 0x0000000e00117c02 */ /* 0x000fe40008000f00 */
[----:B------:R-:W-:Y:S02]  /*a1f0*/  MOV R13, UR14 ;  /* 0x0000000e000d7c02 */ /* 0x000fe40008000f00 */
[----:B------:R-:W-:Y:S01]  /*a200*/  MOV R5, UR14 ;  /* 0x0000000e00057c02 */ /* 0x000fe20008000f00 */
[----:B------:R-:W-:-:S04]  /*a210*/  IMAD.WIDE R16, R17, 0x4, R2 ;  /* 0x0000000411107825 */ /* 0x000fc800078e0202 */
[----:B------:R-:W-:Y:S02]  /*a220*/  IMAD.WIDE R12, R13, 0x4, R16 ;  /* 0x000000040d0c7825 */ /* 0x000fe400078e0210 */
[----:B------:R-:W5:Y:S02]  /*a230*/  LDG.E.128.CONSTANT R16, desc[UR18][R16.64] ;  /* 0x0000001210107981 */ /* 0x000f64000c1e9d00 */
[----:B------:R-:W-:Y:S02]  /*a240*/  IMAD.WIDE R4, R5, 0x4, R12 ;  /* 0x0000000405047825 */ /* 0x000fe400078e020c */
[----:B------:R-:W5:Y:S04]  /*a250*/  LDG.E.128.CONSTANT R12, desc[UR18][R12.64] ;  /* 0x000000120c0c7981 */ /* 0x000f68000c1e9d00 */
[----:B0-----:R1:W5:Y:S01]  /*a260*/  LDG.E.128.CONSTANT R8, desc[UR18][R4.64] ;  /* 0x0000001204087981 */ /* 0x001362000c1e9d00 */
[----:B------:R-:W-:-:S04]  /*a270*/  UIMAD UR8, UR20, -0x4, UR6 ;  /* 0xfffffffc140878a4 */ /* 0x000fc8000f8e0206 */
[----:B------:R-:W-:-:S06]  /*a280*/  UISETP.GE.AND UP0, UPT, UR8, 0x1, UPT ;  /* 0x000000010800788c */ /* 0x000fcc000bf06270 */
[----:B------:R-:W-:Y:S02]  /*a290*/  PLOP3.LUT P1, PT, PT, PT, UP0, 0x80, 0x8 ;  /* 0x000000000008781c */ /* 0x000fe40003f2f008 */
[----:B------:R-:W-:Y:S02]  /*a2a0*/  MOV R95, UR14 ;  /* 0x0000000e005f7c02 */ /* 0x000fe40008000f00 */
[----:B------:R-:W-:Y:S02]  /*a2b0*/  MOV R96, R2 ;  /* 0x0000000200607202 */ /* 0x000fe40000000f00 */
[----:B------:R-:W-:Y:S01]  /*a2c0*/  MOV R97, R3 ;  /* 0x0000000300617202 */ /* 0x000fe20000000f00 */
[----:B------:R-:W-:-:S06]  /*a2d0*/  IMAD.WIDE R94, R95, 0x4, R4 ;  /* 0x000000045f5e7825 */ /* 0x000fcc00078e0204 */
[----:B-1----:R-:W-:Y:S05]  /*a2e0*/  @!P1 BRA `(.L_x_776) ;  /* 0x0000002000c89947 */ /* 0x002fea0003800000 */
        /* <DEDUP_REMOVED lines=8> */
[----:B------:R-:W-:-:S02]  /*a370*/  LOP3.LUT R47, R23, 0x1f001f, RZ, 0xc0, !PT ;  /* 0x001f001f172f7812 */ /* 0x000fc400078ec0ff */
[----:B------:R-:W-:Y:S02]  /*a380*/  LOP3.LUT R3, R23, 0x3e003e0, RZ, 0xc0, !PT ;  /* 0x03e003e017037812 */ /* 0x000fe400078ec0ff */
[--C-:B------:R-:W-:Y:S02]  /*a390*/  SHF.R.U32.HI R30, RZ, 0xf, R23.reuse ;  /* 0x0000000fff1e7819 */ /* 0x100fe40000011617 */
[----:B------:R-:W-:Y:S02]  /*a3a0*/  SHF.R.U32.HI R36, RZ, 0xa, R23 ;  /* 0x0000000aff247819 */ /* 0x000fe40000011617 */
[----:B------:R-:W-:Y:S02]  /*a3b0*/  SHF.R.U32.HI R23, RZ, 0xe, R17 ;  /* 0x0000000eff177819 */ /* 0x000fe40000011611 */
[----:B------:R-:W-:Y:S02]  /*a3c0*/  LOP3.LUT R20, R20, 0x10001, RZ, 0xc0, !PT ;  /* 0x0001000114147812 */ /* 0x000fe400078ec0ff */
[----:B------:R-:W-:-:S02]  /*a3d0*/  SHF.R.U32.HI R26, RZ, 0xf, R22 ;  /* 0x0000000fff1a7819 */ /* 0x000fc40000011616 */
[C---:B------:R-:W-:Y:S02]  /*a3e0*/  LOP3.LUT R45, R22.reuse, 0x1f001f, RZ, 0xc0, !PT ;  /* 0x001f001f162d7812 */ /* 0x040fe400078ec0ff */
[----:B------:R-:W-:Y:S02]  /*a3f0*/  LOP3.LUT R2, R22, 0x3e003e0, RZ, 0xc0, !PT ;  /* 0x03e003e016027812 */ /* 0x000fe400078ec0ff */
[----:B------:R-:W-:Y:S02]  /*a400*/  SHF.R.U32.HI R35, RZ, 0xa, R22 ;  /* 0x0000000aff237819 */ /* 0x000fe40000011616 */
[----:B------:R-:W-:Y:S02]  /*a410*/  SHF.R.U32.HI R22, RZ, 0xd, R13 ;  /* 0x0000000dff167819 */ /* 0x000fe4000001160d */
[----:B------:R-:W-:Y:S02]  /*a420*/  LOP3.LUT R23, R20, 0x20002, R23, 0xf8, !PT ;  /* 0x0002000214177812 */ /* 0x000fe400078ef817 */
[----:B------:R-:W-:-:S02]  /*a430*/  LOP3.LUT R43, R21, 0x1f001f, RZ, 0xc0, !PT ;  /* 0x001f001f152b7812 */ /* 0x000fc400078ec0ff */
[----:B------:R-:W-:Y:S02]  /*a440*/  LOP3.LUT R33, R21, 0x3e003e0, RZ, 0xc0, !PT ;  /* 0x03e003e015217812 */ /* 0x000fe400078ec0ff */
[----:B------:R-:W-:Y:S02]  /*a450*/  SHF.R.U32.HI R34, RZ, 0xa, R21 ;  /* 0x0000000aff227819 */ /* 0x000fe40000011615 */
[----:B------:R-:W-:Y:S02]  /*a460*/  SHF.R.U32.HI R21, RZ, 0xe, R16 ;  /* 0x0000000eff157819 */ /* 0x000fe40000011610 */
[----:B------:R-:W-:Y:S02]  /*a470*/  LOP3.LUT R22, R23, 0x40004, R22, 0xf8, !PT ;  /* 0x0004000417167812 */ /* 0x000fe400078ef816 */
[----:B------:R-:W-:Y:S02]  /*a480*/  SHF.R.U32.HI R25, RZ, 0xc, R9 ;  /* 0x0000000cff197819 */ /* 0x000fe40000011609 */
[----:B------:R-:W-:-:S02]  /*a490*/  LOP3.LUT R24, R24, 0x10001, RZ, 0xc0, !PT ;  /* 0x0001000118187812 */ /* 0x000fc400078ec0ff */
[----:B------:R-:W-:Y:S02]  /*a4a0*/  LOP3.LUT R25, R22, 0x80008, R25, 0xf8, !PT ;  /* 0x0008000816197812 */ /* 0x000fe400078ef819 */
[----:B------:R-:W-:Y:S02]  /*a4b0*/  LOP3.LUT R24, R24, 0x20002, R21, 0xf8, !PT ;  /* 0x0002000218187812 */ /* 0x000fe400078ef815 */
[----:B------:R-:W0:Y:S01]  /*a4c0*/  LDS.128 R20, [UR4] ;  /* 0x00000004ff147984 */ /* 0x000e220008000c00 */
[----:B------:R-:W-:Y:S02]  /*a4d0*/  SHF.R.U32.HI R27, RZ, 0xe, R18 ;  /* 0x0000000eff1b7819 */ /* 0x000fe40000011612 */
[----:B------:R-:W-:Y:S02]  /*a4e0*/  LOP3.LUT R26, R26, 0x10001, RZ, 0xc0, !PT ;  /* 0x000100011a1a7812 */ /* 0x000fe400078ec0ff */
[----:B------:R-:W-:Y:S02]  /*a4f0*/  SHF.R.U32.HI R31, RZ, 0xe, R19 ;  /* 0x0000000eff1f7819 */ /* 0x000fe40000011613 */
[----:B------:R-:W-:-:S02]  /*a500*/  LOP3.LUT R30, R30, 0x10001, RZ, 0xc0, !PT ;  /* 0x000100011e1e7812 */ /* 0x000fc400078ec0ff */
        /* <DEDUP_REMOVED lines=11> */
[----:B------:R-:W-:-:S02]  /*a5c0*/  LOP3.LUT R27, R26, 0x20002, R27, 0xf8, !PT ;  /* 0x000200021a1b7812 */ /* 0x000fc400078ef81b */
        /* <DEDUP_REMOVED lines=21> */
[----:B------:R-:W-:Y:S02]  /*a720*/  LOP3.LUT R26, R27, 0x40004, R28, 0xf8, !PT ;  /* 0x000400041b1a7812 */ /* 0x000fe400078ef81c */
[----:B------:R-:W-:Y:S02]  /*a730*/  LOP3.LUT R8, R9, 0x3e003e0, RZ, 0xc0, !PT ;  /* 0x03e003e009087812 */ /* 0x000fe400078ec0ff */
[----:B------:R-:W-:-:S02]  /*a740*/  LOP3.LUT R24, R24, 0x40004, R17, 0xf8, !PT ;  /* 0x0004000418187812 */ /* 0x000fc400078ef811 */
[----:B------:R-:W-:Y:S02]  /*a750*/  LOP3.LUT R27, R30, 0x40004, R81, 0xf8, !PT ;  /* 0x000400041e1b7812 */ /* 0x000fe400078ef851 */
[----:B------:R-:W-:Y:S02]  /*a760*/  LOP3.LUT R74, R9, 0x1f001f, RZ, 0xc0, !PT ;  /* 0x001f001f094a7812 */ /* 0x000fe400078ec0ff */
[----:B------:R-:W-:Y:S02]  /*a770*/  SHF.R.U32.HI R78, RZ, 0xa, R9 ;  /* 0x0000000aff4e7819 */ /* 0x000fe40000011609 */
[----:B------:R-:W-:Y:S02]  /*a780*/  LOP3.LUT R9, R10, 0x3e003e0, RZ, 0xc0, !PT ;  /* 0x03e003e00a097812 */ /* 0x000fe400078ec0ff */
[----:B------:R-:W-:Y:S02]  /*a790*/  LOP3.LUT R91, R8, 0x64006400, RZ, 0xfc, !PT ;  /* 0x64006400085b7812 */ /* 0x000fe400078efcff */
[----:B------:R-:W-:-:S02]  /*a7a0*/  SHF.R.U32.HI R29, RZ, 0xc, R10 ;  /* 0x0000000cff1d7819 */ /* 0x000fc4000001160a */
[----:B------:R-:W-:Y:S02]  /*a7b0*/  LOP3.LUT R103, R9, 0x64006400, RZ, 0xfc, !PT ;  /* 0x6400640009677812 */ /* 0x000fe400078efcff */
[----:B------:R-:W-:Y:S02]  /*a7c0*/  LOP3.LUT R24, R24, 0x80008, R19, 0xf8, !PT ;  /* 0x0008000818187812 */ /* 0x000fe400078ef813 */
[----:B------:R-:W-:Y:S02]  /*a7d0*/  LOP3.LUT R26, R26, 0x80008, R29, 0xf8, !PT ;  /* 0x000800081a1a7812 */ /* 0x000fe400078ef81d */
[----:B------:R-:W-:Y:S02]  /*a7e0*/  LOP3.LUT R89, R12, 0x64006400, RZ, 0xfc, !PT ;  /* 0x640064000c597812 */ /* 0x000fe400078efcff */
[----:B------:R-:W-:Y:S02]  /*a7f0*/  LOP3.LUT R43, R43, 0x64006400, RZ, 0xfc, !PT ;  /* 0x640064002b2b7812 */ /* 0x000fe400078efcff */
[----:B------:R-:W-:Y:S01]  /*a800*/  LOP3.LUT R41, R41, 0x64006400, RZ, 0xfc, !PT ;  /* 0x6400640029297812 */ /* 0x000fe200078efcff */
[----:B------:R-:W-:Y:S01]  /*a810*/  HFMA2 R12, R89, R0.H0_H0, -48, -48 ;  /* 0xd200d200590c7431 */ /* 0x000fe20000040000 */
[----:B------:R-:W-:-:S02]  /*a820*/  LOP3.LUT R87, R16, 0x64006400, RZ, 0xfc, !PT ;  /* 0x6400640010577812 */ /* 0x000fc400078efcff */
[----:B------:R-:W-:Y:S02]  /*a830*/  LOP3.LUT R107, R18, 0x64006400, RZ, 0xfc, !PT ;  /* 0x64006400126b7812 */ /* 0x000fe400078efcff */
[----:B------:R-:W-:Y:S02]  /*a840*/  SHF.R.U32.HI R82, RZ, 0xc, R11 ;  /* 0x0000000cff527819 */ /* 0x000fe4000001160b */
[----:B------:R-:W-:Y:S02]  /*a850*/  LOP3.LUT R93, R2, 0x64006400, RZ, 0xfc, !PT ;  /* 0x64006400025d7812 */ /* 0x000fe400078efcff */
[----:B------:R-:W-:Y:S02]  /*a860*/  LOP3.LUT R27, R27, 0x80008, R82, 0xf8, !PT ;  /* 0x000800081b1b7812 */ /* 0x000fe400078ef852 */
[----:B------:R-:W-:Y:S02]  /*a870*/  LOP3.LUT R75, R10, 0x1f001f, RZ, 0xc0, !PT ;  /* 0x001f001f0a4b7812 */ /* 0x000fe400078ec0ff */
[----:B------:R-:W-:-:S02]  /*a880*/  SHF.R.U32.HI R79, RZ, 0xa, R10 ;  /* 0x0000000aff4f7819 */ /* 0x000fc4000001160a */
[C---:B------:R-:W-:Y:S02]  /*a890*/  LOP3.LUT R10, R11.reuse, 0x3e003e0, RZ, 0xc0, !PT ;  /* 0x03e003e00b0a7812 */ /* 0x040fe400078ec0ff */
[----:B------:R-:W-:Y:S02]  /*a8a0*/  LOP3.LUT R76, R11, 0x1f001f, RZ, 0xc0, !PT ;  /* 0x001f001f0b4c7812 */ /* 0x000fe400078ec0ff */
[----:B------:R-:W-:Y:S02]  /*a8b0*/  SHF.R.U32.HI R80, RZ, 0xa, R11 ;  /* 0x0000000aff507819 */ /* 0x000fe4000001160b */
        /* <DEDUP_REMOVED lines=36> */
[----:B------:R-:W-:Y:S01]  /*ab00*/  LOP3.LUT R79, R79, 0x1f001f, RZ, 0xc0, !PT ;  /* 0x001f001f4f4f7812 */ /* 0x000fe200078ec0ff */
[----:B------:R-:W-:Y:S01]  /*ab10*/  HADD2 R74, R74, -1040, -1040 ;  /* 0xe410e4104a4a7430 */ /* 0x000fe20000000000 */
[----:B------:R-:W-:Y:S02]  /*ab20*/  LOP3.LUT R77, R77, 0x64006400, RZ, 0xfc, !PT ;  /* 0x640064004d4d7812 */ /* 0x000fe400078efcff */
[----:B------:R-:W-:-:S02]  /*ab30*/  LOP3.LUT R80, R80, 0x1f001f, RZ, 0xc0, !PT ;  /* 0x001f001f50507812 */ /* 0x000fc400078ec0ff */
[----:B------:R-:W-:Y:S02]  /*ab40*/  LOP3.LUT R79, R79, 0x64006400, RZ, 0xfc, !PT ;  /* 0x640064004f4f7812 */ /* 0x000fe400078efcff */
[----:B------:R-:W-:Y:S02]  /*ab50*/  LOP3.LUT R78, R78, 0x1f001f, RZ, 0xc0, !PT ;  /* 0x001f001f4e4e7812 */ /* 0x000fe400078ec0ff */
[----:B------:R-:W-:Y:S02]  /*ab60*/  PRMT R60, R60, 0x5410, R59 ;  /* 0x000054103c3c7816 */ /* 0x000fe4000000003b */
[----:B------:R-:W-:Y:S02]  /*ab70*/  LOP3.LUT R78, R78, 0x64006400, RZ, 0xfc, !PT ;  /* 0x640064004e4e7812 */ /* 0x000fe400078efcff */
[----:B------:R-:W-:Y:S02]  /*ab80*/  PRMT R58, R58, 0x5410, R57 ;  /* 0x000054103a3a7816 */ /* 0x000fe40000000039 */
[----:B--2---:R-:W-:-:S02]  /*ab90*/  SHF.R.U32.HI R17, RZ, 0xb, R6 ;  /* 0x0000000bff117819 */ /* 0x004fc40000011606 */
[C---:B------:R-:W-:Y:S02]  /*aba0*/  LOP3.LUT R90, R6.reuse, 0x3e003e0, RZ, 0xc0, !PT ;  /* 0x03e003e0065a7812 */ /* 0x040fe400078ec0ff */
[----:B------:R-:W-:Y:S02]  /*abb0*/  LOP3.LUT R83, R6, 0x1f001f, RZ, 0xc0, !PT ;  /* 0x001f001f06537812 */ /* 0x000fe400078ec0ff */
[----:B------:R-:W-:Y:S02]  /*abc0*/  SHF.R.U32.HI R30, RZ, 0xa, R6 ;  /* 0x0000000aff1e7819 */ /* 0x000fe40000011606 */
[----:B------:R-:W-:Y:S02]  /*abd0*/  LOP3.LUT R85, R4, 0x3e003e0, RZ, 0xc0, !PT ;  /* 0x03e003e004557812 */ /* 0x000fe400078ec0ff */
[----:B------:R-:W-:Y:S02]  /*abe0*/  SHF.R.U32.HI R88, RZ, 0xb, R7 ;  /* 0x0000000bff587819 */ /* 0x000fe40000011607 */
[----:B------:R-:W-:-:S02]  /*abf0*/  LOP3.LUT R6, R7, 0x3e003e0, RZ, 0xc0, !PT ;  /* 0x03e003e007067812 */ /* 0x000fc400078ec0ff */
[----:B------:R-:W-:Y:S02]  /*ac00*/  LOP3.LUT R84, R7, 0x1f001f, RZ, 0xc0, !PT ;  /* 0x001f001f07547812 */ /* 0x000fe400078ec0ff */
[----:B------:R-:W-:Y:S02]  /*ac10*/  SHF.R.U32.HI R31, RZ, 0xa, R7 ;  /* 0x0000000aff1f7819 */ /* 0x000fe40000011607 */
[----:B------:R-:W-:Y:S01]  /*ac20*/  LOP3.LUT R7, R15, 0x64006400, RZ, 0xfc, !PT ;  /* 0x640064000f077812 */ /* 0x000fe200078efcff */
[-C--:B------:R-:W-:Y:S01]  /*ac30*/  HFMA2 R15, R87, R0.reuse.H0_H0, -48, -48 ;  /* 0xd200d200570f7431 */ /* 0x080fe20000040000 */
[----:B------:R-:W-:Y:S02]  /*ac40*/  LOP3.LUT R85, R85, 0x64006400, RZ, 0xfc, !PT ;  /* 0x6400640055557812 */ /* 0x000fe400078efcff */
[----:B------:R-:W-:Y:S01]  /*ac50*/  SHF.R.U32.HI R19, RZ, 0xb, R4 ;  /* 0x0000000bff137819 */ /* 0x000fe20000011604 */
[-C--:B------:R-:W-:Y:S01]  /*ac60*/  HFMA2 R9, R7, R0.reuse.H0_H0, -48, -48 ;  /* 0xd200d20007097431 */ /* 0x080fe20000040000 */
[----:B------:R-:W-:Y:S01]  /*ac70*/  SHF.R.U32.HI R86, RZ, 0xb, R5 ;  /* 0x0000000bff567819 */ /* 0x000fe20000011605 */
[-C--:B------:R-:W-:Y:S01]  /*ac80*/  HFMA2 R7, R91, R0.reuse.H0_H0, -48, -48 ;  /* 0xd200d2005b077431 */ /* 0x080fe20000040000 */
[----:B------:R-:W-:Y:S01]  /*ac90*/  LOP3.LUT R91, R6, 0x64006400, RZ, 0xfc, !PT ;  /* 0x64006400065b7812 */ /* 0x000fe200078efcff */
[----:B------:R-:W-:Y:S01]  /*aca0*/  HFMA2 R6, R85, R0.H0_H0, -48, -48 ;  /* 0xd200d20055067431 */ /* 0x000fe20000040000 */
[----:B------:R-:W-:Y:S01]  /*acb0*/  LOP3.LUT R85, R45, 0x64006400, RZ, 0xfc, !PT ;  /* 0x640064002d557812 */ /* 0x000fe200078efcff */
[----:B------:R-:W-:Y:S01]  /*acc0*/  HADD2 R45, R43, -1040, -1040 ;  /* 0xe410e4102b2d7430 */ /* 0x000fe20000000000 */
[----:B------:R-:W-:-:S02]  /*acd0*/  LOP3.LUT R24, R24, 0x100010, R19, 0xf8, !PT ;  /* 0x0010001018187812 */ /* 0x000fc400078ef813 */
[----:B------:R-:W-:Y:S01]  /*ace0*/  LOP3.LUT R26, R26, 0x100010, R17, 0xf8, !PT ;  /* 0x001000101a1a7812 */ /* 0x000fe200078ef811 */
[----:B------:R-:W-:Y:S01]  /*acf0*/  HADD2 R43, R85, -1040, -1040 ;  /* 0xe410e410552b7430 */ /* 0x000fe20000000000 */
[----:B------:R-:W1:Y:S01]  /*ad00*/  LDS.128 R16, [UR4+0x10] ;  /* 0x00001004ff107984 */ /* 0x000e620008000c00 */
[----:B------:R-:W-:Y:S02]  /*ad10*/  LOP3.LUT R89, R90, 0x64006400, RZ, 0xfc, !PT ;  /* 0x640064005a597812 */ /* 0x000fe400078efcff */
[----:B------:R-:W-:Y:S02]  /*ad20*/  LOP3.LUT R25, R25, 0x100010, R86, 0xf8, !PT ;  /* 0x0010001019197812 */ /* 0x000fe400078ef856 */
[----:B------:R-:W-:Y:S01]  /*ad30*/  LOP3.LUT R86, R47, 0x64006400, RZ, 0xfc, !PT ;  /* 0x640064002f567812 */ /* 0x000fe200078efcff */
[----:B------:R-:W-:Y:S01]  /*ad40*/  HADD2 R47, R41, -1040, -1040 ;  /* 0xe410e410292f7430 */ /* 0x000fe20000000000 */
[----:B------:R-:W-:Y:S01]  /*ad50*/  LOP3.LUT R81, R4, 0x1f001f, RZ, 0xc0, !PT ;  /* 0x001f001f04517812 */ /* 0x000fe200078ec0ff */
[----:B------:R-:W-:Y:S01]  /*ad60*/  HFMA2 R2, R89, R0.H0_H0, -48, -48 ;  /* 0xd200d20059027431 */ /* 0x000fe20000040000 */
[----:B------:R-:W-:Y:S01]  /*ad70*/  SHF.R.U32.HI R28, RZ, 0xa, R4 ;  /* 0x0000000aff1c7819 */ /* 0x000fe20000011604 */
[----:B------:R-:W-:Y:S01]  /*ad80*/  HADD2 R41, R86, -1040, -1040 ;  /* 0xe410e41056297430 */ /* 0x000fe20000000000 */
[C---:B------:R-:W-:Y:S01]  /*ad90*/  LOP3.LUT R4, R5.reuse, 0x3e003e0, RZ, 0xc0, !PT ;  /* 0x03e003e005047812 */ /* 0x040fe200078ec0ff */
[-C--:B0-----:R-:W-:Y:S01]  /*ada0*/  HFMA2 R89, R43, R20.reuse, RZ ;  /* 0x000000142b597231 */ /* 0x081fe200000000ff */
[----:B------:R-:W-:Y:S01]  /*adb0*/  LOP3.LUT R82, R5, 0x1f001f, RZ, 0xc0, !PT ;  /* 0x001f001f05527812 */ /* 0x000fe200078ec0ff */
[-C--:B------:R-:W-:Y:S01]  /*adc0*/  HFMA2 R85, R47, R20.reuse, RZ ;  /* 0x000000142f557231 */ /* 0x080fe200000000ff */
[----:B------:R-:W-:Y:S01]  /*add0*/  SHF.R.U32.HI R29, RZ, 0xa, R5 ;  /* 0x0000000aff1d7819 */ /* 0x000fe20000011605 */
[----:B------:R-:W-:Y:S01]  /*ade0*/  HFMA2 R86, R45, R20, RZ.H0_H0 ;  /* 0x000000142d567231 */ /* 0x000fe200000400ff */
[----:B------:R-:W-:Y:S01]  /*adf0*/  LOP3.LUT R5, R40, 0x64006400, RZ, 0xfc, !PT ;  /* 0x6400640028057812 */ /* 0x000fe200078efcff */
[----:B------:R-:W-:Y:S01]  /*ae00*/  HFMA2 R40, R105, R0.H0_H0, -48, -48 ;  /* 0xd200d20069287431 */ /* 0x000fe20000040000 */
[----:B------:R-:W-:Y:S01]  /*ae10*/  LOP3.LUT R87, R4, 0x64006400, RZ, 0xfc, !PT ;  /* 0x6400640004577812 */ /* 0x000fe200078efcff */
[----:B------:R-:W-:-:S02]  /*ae20*/  HFMA2 R20, R41, R20, RZ.H0_H0 ;  /* 0x0000001429147231 */ /* 0x000fc400000400ff */
[-C--:B------:R-:W-:Y:S02]  /*ae30*/  HFMA2 R89, R42, R21.reuse, R89 ;  /* 0x000000152a597231 */ /* 0x080fe40000000059 */
[-C--:B------:R-:W-:Y:S01]  /*ae40*/  HFMA2 R46, R5, R0.reuse.H0_H0, -48, -48 ;  /* 0xd200d200052e7431 */ /* 0x080fe20000040000 */
[----:B------:R-:W-:Y:S01]  /*ae50*/  LOP3.LUT R27, R27, 0x100010, R88, 0xf8, !PT ;  /* 0x001000101b1b7812 */ /* 0x000fe200078ef858 */
[-C--:B------:R-:W-:Y:S01]  /*ae60*/  HFMA2 R90, R40, R21.reuse, R20 ;  /* 0x00000015285a7231 */ /* 0x080fe20000000014 */
[----:B------:R-:W-:Y:S01]  /*ae70*/  LOP3.LUT R20, R37, 0x64006400, RZ, 0xfc, !PT ;  /* 0x6400640025147812 */ /* 0x000fe200078efcff */
[----:B------:R-:W-:Y:S01]  /*ae80*/  HFMA2 R4, R87, R0.H0_H0, -48, -48 ;  /* 0xd200d20057047431 */ /* 0x000fe20000040000 */
[----:B------:R-:W-:Y:S01]  /*ae90*/  LOP3.LUT R81, R81, 0x64006400, RZ, 0xfc, !PT ;  /* 0x6400640051517812 */ /* 0x000fe200078efcff */
[-C--:B------:R-:W-:Y:S02]  /*aea0*/  HFMA2 R87, R46, R21.reuse, R85 ;  /* 0x000000152e577231 */ /* 0x080fe40000000055 */
[----:B------:R-:W-:Y:S01]  /*aeb0*/  HADD2 R37, R35, -1040, -1040 ;  /* 0xe410e41023257430 */ /* 0x000fe20000000000 */
[----:B------:R-:W-:Y:S01]  /*aec0*/  LOP3.LUT R85, R36, 0x1f001f, RZ, 0xc0, !PT ;  /* 0x001f001f24557812 */ /* 0x000fe200078ec0ff */
        /* <DEDUP_REMOVED lines=16> */
[----:B------:R-:W-:Y:S01]  /*afd0*/  HADD2 R36, R36, -1040, -1040 ;  /* 0xe410e41024247430 */ /* 0x000fe20000000000 */
[----:B------:R-:W-:Y:S01]  /*afe0*/  LOP3.LUT R30, R30, 0x1f001f, RZ, 0xc0, !PT ;  /* 0x001f001f1e1e7812 */ /* 0x000fe200078ec0ff */
[----:B------:R-:W-:-:S02]  /*aff0*/  HFMA2 R90, R35, R22, R90 ;  /* 0x00000016235a7231 */ /* 0x000fc4000000005a */
[-C--:B------:R-:W-:Y:S02]  /*b000*/  HFMA2 R87, R38, R23.reuse, R87 ;  /* 0x0000001726577231 */ /* 0x080fe40000000057 */
[----:B------:R-:W-:Y:S01]  /*b010*/  HADD2 R32, R86, -1040, -1040 ;  /* 0xe410e41056207430 */ /* 0x000fe20000000000 */
[----:B------:R-:W-:Y:S01]  /*b020*/  LOP3.LUT R86, R63, 0x1f001f, RZ, 0xc0, !PT ;  /* 0x001f001f3f567812 */ /* 0x000fe200078ec0ff */
[-C--:B------:R-:W-:Y:S01]  /*b030*/  HFMA2 R20, R36, R23.reuse, R88 ;  /* 0x0000001724147231 */ /* 0x080fe20000000058 */
[----:B------:R-:W-:Y:S01]  /*b040*/  LOP3.LUT R63, R65, 0x64006400, RZ, 0xfc, !PT ;  /* 0x64006400413f7812 */ /* 0x000fe200078efcff */
[----:B------:R-:W-:Y:S02]  /*b050*/  HFMA2 R23, R32, R23, R90 ;  /* 0x0000001720177231 */ /* 0x000fe4000000005a */
[----:B-1----:R-:W-:Y:S02]  /*b060*/  HFMA2 R90, R13, R16, R21 ;  /* 0x000000100d5a7231 */ /* 0x002fe40000000015 */
[----:B------:R-:W-:-:S02]  /*b070*/  HFMA2 R5, R103, R0.H0_H0, -48, -48 ;  /* 0xd200d20067057431 */ /* 0x000fc40000040000 */
        /* <DEDUP_REMOVED lines=21> */
[----:B------:R-:W-:Y:S02]  /*b1d0*/  HFMA2 R89, R66, R17, R89 ;  /* 0x0000001142597231 */ /* 0x000fe40000000059 */
        /* <DEDUP_REMOVED lines=11> */
[-C--:B------:R-:W-:Y:S01]  /*b290*/  HFMA2 R89, R12, R19.reuse, R89 ;  /* 0x000000130c597231 */ /* 0x080fe20000000059 */
[----:B------:R-:W-:Y:S01]  /*b2a0*/  LOP3.LUT R73, R85, 0x64006400, RZ, 0xfc, !PT ;  /* 0x6400640055497812 */ /* 0x000fe200078efcff */
        /* <DEDUP_REMOVED lines=13> */
[-C--:B------:R-:W-:Y:S02]  /*b380*/  HFMA2 R89, R73, R20.reuse, R89 ;  /* 0x0000001449597231 */ /* 0x080fe40000000059 */
[-C--:B------:R-:W-:Y:S02]  /*b390*/  HFMA2 R90, R71, R20.reuse, R90 ;  /* 0x00000014475a7231 */ /* 0x080fe4000000005a */
[----:B------:R-:W-:Y:S01]  /*b3a0*/  HFMA2 R91, R69, R20, R91 ;  /* 0x00000014455b7231 */ /* 0x000fe2000000005b */
[----:B------:R-:W-:Y:S01]  /*b3b0*/  LOP3.LUT R20, R82, 0x64006400, RZ, 0xfc, !PT ;  /* 0x6400640052147812 */ /* 0x000fe200078efcff */
[----:B------:R-:W-:Y:S01]  /*b3c0*/  HADD2 R70, R85, -1040, -1040 ;  /* 0xe410e41055467430 */ /* 0x000fe20000000000 */
[----:B------:R-:W-:Y:S01]  /*b3d0*/  LOP3.LUT R85, R84, 0x64006400, RZ, 0xfc, !PT ;  /* 0x6400640054557812 */ /* 0x000fe200078efcff */
[----:B------:R-:W-:-:S02]  /*b3e0*/  HFMA2 R89, R74, R21, R89 ;  /* 0x000000154a597231 */ /* 0x000fc40000000059 */
[-C--:B------:R-:W-:Y:S02]  /*b3f0*/  HFMA2 R88, R76, R21.reuse, R88 ;  /* 0x000000154c587231 */ /* 0x080fe40000000058 */
[-C--:B------:R-:W-:Y:S02]  /*b400*/  HFMA2 R91, R70, R21.reuse, R91 ;  /* 0x00000015465b7231 */ /* 0x080fe4000000005b */
[----:B------:R-:W-:Y:S02]  /*b410*/  HFMA2 R90, R72, R21, R90 ;  /* 0x00000015485a7231 */ /* 0x000fe4000000005a */
[----:B------:R-:W-:Y:S01]  /*b420*/  HADD2 R84, R77, -1040, -1040 ;  /* 0xe410e4104d547430 */ /* 0x000fe20000000000 */
[----:B------:R-:W-:Y:S01]  /*b430*/  LOP3.LUT R21, R83, 0x64006400, RZ, 0xfc, !PT ;  /* 0x6400640053157812 */ /* 0x000fe200078efcff */
[-C--:B------:R-:W-:Y:S01]  /*b440*/  HFMA2 R89, R7, R22.reuse, R89 ;  /* 0x0000001607597231 */ /* 0x080fe20000000059 */
[----:B------:R-:W-:Y:S01]  /*b450*/  LOP3.LUT R29, R29, 0x64006400, RZ, 0xfc, !PT ;  /* 0x640064001d1d7812 */ /* 0x000fe200078efcff */
[----:B------:R-:W-:-:S02]  /*b460*/  HFMA2 R91, R3, R22, R91 ;  /* 0x00000016035b7231 */ /* 0x000fc4000000005b */
[-C--:B------:R-:W-:Y:S02]  /*b470*/  HFMA2 R88, R9, R22.reuse, R88 ;  /* 0x0000001609587231 */ /* 0x080fe40000000058 */
[----:B------:R-:W-:Y:S02]  /*b480*/  HADD2 R83, R81, -1040, -1040 ;  /* 0xe410e41051537430 */ /* 0x000fe40000000000 */
[----:B------:R-:W-:Y:S01]  /*b490*/  HFMA2 R90, R5, R22, R90 ;  /* 0x00000016055a7231 */ /* 0x000fe2000000005a */
        /* <DEDUP_REMOVED lines=10> */
[----:B------:R-:W-:Y:S02]  /*b540*/  HFMA2 R91, R78, R23, R91 ;  /* 0x000000174e5b7231 */ /* 0x000fe4000000005b */
[----:B------:R-:W-:Y:S02]  /*b550*/  HADD2 R77, R85, -1040, -1040 ;  /* 0xe410e410554d7430 */ /* 0x000fe40000000000 */
[----:B-1----:R-:W-:-:S02]  /*b560*/  HFMA2 R88, R83, R16, R88 ;  /* 0x0000001053587231 */ /* 0x002fc40000000058 */
[----:B------:R-:W-:Y:S02]  /*b570*/  HFMA2 R89, R82, R23, R89 ;  /* 0x0000001752597231 */ /* 0x000fe40000000059 */
[-C--:B------:R-:W-:Y:S02]  /*b580*/  HFMA2 R90, R79, R16.reuse, R90 ;  /* 0x000000104f5a7231 */ /* 0x080fe4000000005a */
[----:B------:R-:W-:Y:S02]  /*b590*/  HFMA2 R91, R77, R16, R91 ;  /* 0x000000104d5b7231 */ /* 0x000fe4000000005b */
[----:B------:R-:W-:Y:S02]  /*b5a0*/  HADD2 R81, R20, -1040, -1040 ;  /* 0xe410e41014517430 */ /* 0x000fe40000000000 */
[-C--:B------:R-:W-:Y:S02]  /*b5b0*/  HFMA2 R21, R0, R17.reuse, R91 ;  /* 0x0000001100157231 */ /* 0x080fe4000000005b */
[----:B------:R-:W-:-:S02]  /*b5c0*/  HFMA2 R88, R6, R17, R88 ;  /* 0x0000001106587231 */ /* 0x000fc40000000058 */
[----:B------:R-:W-:Y:S02]  /*b5d0*/  HADD2 R91, R28, -1040, -1040 ;  /* 0xe410e4101c5b7430 */ /* 0x000fe40000000000 */
[----:B------:R-:W-:Y:S02]  /*b5e0*/  HFMA2 R90, R2, R17, R90 ;  /* 0x00000011025a7231 */ /* 0x000fe4000000005a */
[----:B------:R-:W-:Y:S02]  /*b5f0*/  HADD2 R87, R30, -1040, -1040 ;  /* 0xe410e4101e577430 */ /* 0x000fe40000000000 */
[----:B------:R-:W-:Y:S02]  /*b600*/  HFMA2 R89, R81, R16, R89 ;  /* 0x0000001051597231 */ /* 0x000fe40000000059 */
[----:B------:R-:W-:Y:S02]  /*b610*/  HADD2 R92, R24, -1040, -1040 ;  /* 0xe410e410185c7430 */ /* 0x000fe40000000000 */
[----:B------:R-:W-:-:S02]  /*b620*/  HFMA2 R16, R91, R18, R88 ;  /* 0x000000125b107231 */ /* 0x000fc40000000058 */
[----:B------:R-:W-:Y:S02]  /*b630*/  HFMA2 R20, R4, R17, R89 ;  /* 0x0000001104147231 */ /* 0x000fe40000000059 */
[----:B------:R-:W-:Y:S02]  /*b640*/  HFMA2 R17, R87, R18, R90 ;  /* 0x0000001257117231 */ /* 0x000fe4000000005a */
[----:B------:R-:W-:Y:S02]  /*b650*/  HADD2 R88, R26, -1040, -1040 ;  /* 0xe410e4101a587430 */ /* 0x000fe40000000000 */
[----:B------:R-:W-:Y:S02]  /*b660*/  HADD2 R89, R29, -1040, -1040 ;  /* 0xe410e4101d597430 */ /* 0x000fe40000000000 */
[----:B------:R-:W-:Y:S02]  /*b670*/  HADD2 R85, R31, -1040, -1040 ;  /* 0xe410e4101f557430 */ /* 0x000fe40000000000 */
[----:B------:R-:W-:-:S02]  /*b680*/  HFMA2 R16, R92, R19, R16 ;  /* 0x000000135c107231 */ /* 0x000fc40000000010 */
[-C--:B------:R-:W-:Y:S02]  /*b690*/  HFMA2 R20, R89, R18.reuse, R20 ;  /* 0x0000001259147231 */ /* 0x080fe40000000014 */
[-C--:B------:R-:W-:Y:S02]  /*b6a0*/  HFMA2 R17, R88, R19.reuse, R17 ;  /* 0x0000001358117231 */ /* 0x080fe40000000011 */
[----:B------:R-:W-:Y:S02]  /*b6b0*/  HADD2 R90, R25, -1040, -1040 ;  /* 0xe410e410195a7430 */ /* 0x000fe40000000000 */
        /* <DEDUP_REMOVED lines=196> */
[----:B--2---:R-:W-:Y:S02]  /*c300*/  HFMA2 R35, R69, R24, R16 ;  /* 0x0000001845237231 */ /* 0x004fe40000000010 */
        /* <DEDUP_REMOVED lines=23> */
[----:B------:R-:W-:Y:S02]  /*c480*/  HADD2 R22, R43.H0_H0, R43.H1_H1 ;  /* 0x3000002b2b167230 */ /* 0x000fe40000000800 */
        /* <DEDUP_REMOVED lines=24> */
.L_x_776:
        /* <DEDUP_REMOVED lines=10> */
.L_x_775:
[----:B------:R-:W1:Y:S02]  /*c6b0*/  LDCU UR5, c[0x0][0x3d4] ;  /* 0x00007a80ff0577ac */ /* 0x000e640008000800 */
[----:B-1----:R-:W-:-:S04]  /*c6c0*/  UISETP.LT.AND UP0, UPT, UR9, UR5, UPT ;  /* 0x000000050900728c */ /* 0x002fc8000bf01270 */
[----:B------:R-:W-:-:S06]  /*c6d0*/  USEL UR5, UR9, UR5, UP0 ;  /* 0x0000000509057287 */ /* 0x000fcc0008000000 */
[----:B------:R-:W-:-:S04]  /*c6e0*/  MOV R0, UR5 ;  /* 0x0000000500007c02 */ /* 0x000fc80008000f00 */
[----:B------:R-:W-:-:S13]  /*c6f0*/  ISETP.GT.AND P0, PT, R0, UR10, PT ;  /* 0x0000000a00007c0c */ /* 0x000fda000bf04270 */
[----:B------:R-:W-:Y:S05]  /*c700*/  @!P0 BRA `(.L_x_778) ;  /* 0x0000004c00e48947 */ /* 0x000fea0003800000 */
[----:B------:R-:W1:Y:S01]  /*c710*/  S2UR UR6, SR_CTAID.Y ;  /* 0x00000000000679c3 */ /* 0x000e620000002600 */
[----:B------:R-:W1:Y:S01]  /*c720*/  LDCU UR7, c[0x0][0x3a8] ;  /* 0x00007500ff0777ac */ /* 0x000e620008000800 */
[----:B------:R-:W2:Y:S02]  /*c730*/  LDCU UR14, c[0x0][0x3ac] ;  /* 0x00007580ff0e77ac */ /* 0x000ea40008000800 */
[----:B-12---:R-:W-:-:S12]  /*c740*/  UIMAD UR6, UR6, -0x4, UR7 ;  /* 0xfffffffc060678a4 */ /* 0x006fd8000f8e0207 */
.L_x_783:
[----:B0----5:R-:W-:Y:S02]  /*c750*/  MOV R8, 0x2c00 ;  /* 0x00002c0000087802 */ /* 0x021fe40000000f00 */
[----:B------:R-:W-:Y:S02]  /*c760*/  MOV R6, R96 ;  /* 0x0000006000067202 */ /* 0x000fe40000000f00 */
[----:B------:R-:W-:Y:S01]  /*c770*/  MOV R7, R97 ;  /* 0x0000006100077202 */ /* 0x000fe20000000f00 */
[----:B------:R-:W-:Y:S06]  /*c780*/  @!P1 BRA `(.L_x_779) ;  /* 0x0000001000dc9947 */ /* 0x000fec0003800000 */
[----:B------:R-:W2:Y:S01]  /*c790*/  LDG.E.128.CONSTANT R12, desc[UR18][R96.64] ;  /* 0x00000012600c7981 */ /* 0x000ea2000c1e9d00 */
[----:B------:R-:W-:-:S03]  /*c7a0*/  UISETP.NE.AND UP0, UPT, UR6, 0x1, UPT ;  /* 0x000000010600788c */ /* 0x000fc6000bf05270 */
        /* <DEDUP_REMOVED lines=27> */
[----:B------:R-:W-:Y:S01]  /*c960*/  SHF.R.U32.HI R31, RZ, 0x8, R15 ;  /* 0x00000008ff1f7819 */ /* 0x000fe2000001160f */
[--C-:B------:R-:W-:Y:S01]  /*c970*/  HADD2.F32 R2, -RZ, R13.reuse.H0_H0 ;  /* 0x2000000dff027230 */ /* 0x100fe20000004100 */
[----:B------:R-:W-:Y:S01]  /*c980*/  LOP3.LUT R15, R4, 0x64006400, RZ, 0xfc, !PT ;  /* 0x64006400040f7812 */ /* 0x000fe200078efcff */
[----:B------:R-:W-:Y:S01]  /*c990*/  HADD2.F32 R3, -RZ, R14.H0_H0 ;  /* 0x2000000eff037230 */ /* 0x000fe20000004100 */
[----:B------:R-:W-:Y:S01]  /*c9a0*/  LOP3.LUT R19, R18, 0x64006400, RZ, 0xfc, !PT ;  /* 0x6400640012137812 */ /* 0x000fe200078efcff */
[----:B------:R-:W-:-:S02]  /*c9b0*/  HADD2.F32 R12, -RZ, R13.H1_H1 ;  /* 0x3000000dff0c7230 */ /* 0x000fc40000004100 */
[C---:B------:R-:W-:Y:S01]  /*c9c0*/  FFMA.FTZ R18, R5.reuse, R2, RZ ;  /* 0x0000000205127223 */ /* 0x040fe200000100ff */
[--C-:B------:R-:W-:Y:S02]  /*c9d0*/  HADD2.F32 R4, -RZ, R17.reuse.H0_H0 ;  /* 0x20000011ff047230 */ /* 0x100fe40000004100 */
[----:B------:R-:W-:Y:S01]  /*c9e0*/  FFMA.FTZ R32, R5, R3, RZ ;  /* 0x0000000305207223 */ /* 0x000fe200000100ff */
[----:B------:R-:W-:Y:S02]  /*c9f0*/  HADD2.F32 R13, -RZ, R14.H1_H1 ;  /* 0x3000000eff0d7230 */ /* 0x000fe40000004100 */
[----:B------:R-:W-:Y:S01]  /*ca00*/  FFMA.FTZ R26, R21, R12, R18 ;  /* 0x0000000c151a7223 */ /* 0x000fe20000010012 */
[----:B------:R-:W-:Y:S01]  /*ca10*/  HADD2.F32 R14, -RZ, R17.H1_H1 ;  /* 0x30000011ff0e7230 */ /* 0x000fe20000004100 */
[----:B------:R-:W-:Y:S01]  /*ca20*/  LOP3.LUT R17, R16, 0x64006400, RZ, 0xfc, !PT ;  /* 0x6400640010117812 */ /* 0x000fe200078efcff */
[----:B------:R-:W-:Y:S01]  /*ca30*/  FFMA.FTZ R16, R0, R5, RZ ;  /* 0x0000000500107223 */ /* 0x000fe200000100ff */
[----:B------:R-:W-:Y:S01]  /*ca40*/  FFMA.FTZ R5, R5, R4, RZ ;  /* 0x0000000405057223 */ /* 0x000fe200000100ff */
[----:B------:R-:W-:Y:S01]  /*ca50*/  FFMA.FTZ R27, R21, R13, R32 ;  /* 0x0000000d151b7223 */ /* 0x000fe20000010020 */
[----:B------:R-:W-:-:S02]  /*ca60*/  HFMA2 R15, R15, R8.H0_H0, -72, -72 ;  /* 0xd480d4800f0f7431 */ /* 0x000fc40000040008 */
[----:B------:R-:W-:Y:S01]  /*ca70*/  FFMA.FTZ R22, R9, R21, R16 ;  /* 0x0000001509167223 */ /* 0x000fe20000010010 */
[----:B------:R-:W-:Y:S01]  /*ca80*/  FFMA.FTZ R33, R21, R14, R5 ;  /* 0x0000000e15217223 */ /* 0x000fe20000010005 */
[----:B------:R-:W-:Y:S01]  /*ca90*/  LOP3.LUT R21, R20, 0x64006400, RZ, 0xfc, !PT ;  /* 0x6400640014157812 */ /* 0x000fe200078efcff */
[-C--:B------:R-:W-:Y:S02]  /*caa0*/  HFMA2 R17, R17, R8.reuse.H0_H0, -72, -72 ;  /* 0xd480d48011117431 */ /* 0x080fe40000040008 */
[--C-:B------:R-:W-:Y:S02]  /*cab0*/  HADD2.F32 R5, -RZ, R15.reuse.H0_H0 ;  /* 0x2000000fff057230 */ /* 0x100fe40000004100 */
[-C--:B------:R-:W-:Y:S02]  /*cac0*/  HFMA2 R19, R19, R8.reuse.H0_H0, -72, -72 ;  /* 0xd480d48013137431 */ /* 0x080fe40000040008 */
[----:B------:R-:W-:Y:S02]  /*cad0*/  HADD2.F32 R15, -RZ, R15.H1_H1 ;  /* 0x3000000fff0f7230 */ /* 0x000fe40000004100 */
[----:B------:R-:W-:-:S02]  /*cae0*/  HFMA2 R21, R21, R8.H0_H0, -72, -72 ;  /* 0xd480d48015157431 */ /* 0x000fc40000040008 */
[----:B------:R-:W-:Y:S02]  /*caf0*/  HADD2.F32 R16, -RZ, R17.H0_H0 ;  /* 0x20000011ff107230 */ /* 0x000fe40000004100 */
[----:B------:R-:W-:Y:S01]  /*cb00*/  FFMA.FTZ R22, R5, R23, R22 ;  /* 0x0000001705167223 */ /* 0x000fe20000010016 */
[----:B------:R-:W-:Y:S02]  /*cb10*/  HADD2.F32 R18, -RZ, R19.H0_H0 ;  /* 0x20000013ff127230 */ /* 0x000fe40000004100 */
[----:B------:R-:W-:Y:S02]  /*cb20*/  HADD2.F32 R20, -RZ, R21.H0_H0 ;  /* 0x20000015ff147230 */ /* 0x000fe40000004100 */
[C---:B------:R-:W-:Y:S01]  /*cb30*/  FFMA.FTZ R25, R23.reuse, R16, R26 ;  /* 0x0000001017197223 */ /* 0x040fe2000001001a */
[----:B------:R-:W-:Y:S02]  /*cb40*/  HADD2.F32 R17, -RZ, R17.H1_H1 ;  /* 0x30000011ff117230 */ /* 0x000fe40000004100 */
[----:B------:R-:W-:Y:S01]  /*cb50*/  FFMA.FTZ R26, R23, R18, R27 ;  /* 0x00000012171a7223 */ /* 0x000fe2000001001b */
[----:B------:R-:W-:-:S02]  /*cb60*/  HADD2.F32 R19, -RZ, R19.H1_H1 ;  /* 0x30000013ff137230 */ /* 0x000fc40000004100 */
[----:B------:R-:W-:Y:S01]  /*cb70*/  FFMA.FTZ R32, R23, R20, R33 ;  /* 0x0000001417207223 */ /* 0x000fe20000010021 */
[----:B------:R-:W-:Y:S02]  /*cb80*/  HADD2.F32 R21, -RZ, R21.H1_H1 ;  /* 0x30000015ff157230 */ /* 0x000fe40000004100 */
[----:B------:R-:W-:Y:S01]  /*cb90*/  FFMA.FTZ R27, R15, R24, R22 ;  /* 0x000000180f1b7223 */ /* 0x000fe20000010016 */
[C---:B------:R-:W-:Y:S01]  /*cba0*/  FFMA.FTZ R33, R24.reuse, R17, R25 ;  /* 0x0000001118217223 */ /* 0x040fe20000010019 */
[----:B------:R-:W-:Y:S01]  /*cbb0*/  FFMA.FTZ R39, R24, R19, R26 ;  /* 0x0000001318277223 */ /* 0x000fe2000001001a */
        /* <DEDUP_REMOVED lines=23> */
[----:B------:R-:W-:Y:S02]  /*cd30*/  HADD2.F32 R25, -RZ, R43.H0_H0 ;  /* 0x2000002bff197230 */ /* 0x000fe40000004100 */
[----:B------:R-:W-:Y:S01]  /*cd40*/  FFMA.FTZ R37, R26, R23, R33 ;  /* 0x000000171a257223 */ /* 0x000fe20000010021 */
        /* <DEDUP_REMOVED lines=10> */
[----:B------:R-:W-:Y:S01]  /*cdf0*/  FFMA.FTZ R35, R26, R34, R35 ;  /* 0x000000221a237223 */ /* 0x000fe20000010023 */
[----:B------:R-:W-:Y:S01]  /*ce00*/  LOP3.LUT R33, R10, 0x64006400, RZ, 0xfc, !PT ;  /* 0x640064000a217812 */ /* 0x000fe200078efcff */
[----:B------:R-:W-:-:S02]  /*ce10*/  HFMA2 R10, R11, R8.H0_H0, -72, -72 ;  /* 0xd480d4800b0a7431 */ /* 0x000fc40000040008 */
[----:B------:R-:W-:Y:S01]  /*ce20*/  FFMA.FTZ R37, R34, R27, R37 ;  /* 0x0000001b22257223 */ /* 0x000fe20000010025 */
[-C--:B------:R-:W-:Y:S02]  /*ce30*/  HFMA2 R40, R29, R8.reuse.H0_H0, -72, -72 ;  /* 0xd480d4801d287431 */ /* 0x080fe40000040008 */
[----:B------:R-:W-:Y:S02]  /*ce40*/  HADD2.F32 R29, -RZ, R43.H1_H1 ;  /* 0x3000002bff1d7230 */ /* 0x000fe40000004100 */
[-C--:B------:R-:W-:Y:S02]  /*ce50*/  HFMA2 R41, R31, R8.reuse.H0_H0, -72, -72 ;  /* 0xd480d4801f297431 */ /* 0x080fe40000040008 */
[----:B------:R-:W-:Y:S02]  /*ce60*/  HADD2.F32 R30, -RZ, R10.H0_H0 ;  /* 0x2000000aff1e7230 */ /* 0x000fe40000004100 */
[----:B------:R-:W-:Y:S02]  /*ce70*/  HFMA2 R44, R33, R8.H0_H0, -72, -72 ;  /* 0xd480d480212c7431 */ /* 0x000fe40000040008 */
[----:B------:R-:W-:-:S02]  /*ce80*/  HADD2.F32 R31, -RZ, R40.H0_H0 ;  /* 0x20000028ff1f7230 */ /* 0x000fc40000004100 */
[C---:B------:R-:W-:Y:S01]  /*ce90*/  FFMA.FTZ R39, R34.reuse, R28, R39 ;  /* 0x0000001c22277223 */ /* 0x040fe20000010027 */
[----:B------:R-:W-:Y:S02]  /*cea0*/  HADD2.F32 R32, -RZ, R41.H0_H0 ;  /* 0x20000029ff207230 */ /* 0x000fe40000004100 */
[----:B------:R-:W-:Y:S01]  /*ceb0*/  FFMA.FTZ R38, R34, R29, R38 ;  /* 0x0000001d22267223 */ /* 0x000fe20000010026 */
[----:B------:R-:W-:Y:S02]  /*cec0*/  HADD2.F32 R33, -RZ, R44.H0_H0 ;  /* 0x2000002cff217230 */ /* 0x000fe40000004100 */
[----:B------:R-:W-:Y:S01]  /*ced0*/  FFMA.FTZ R11, R30, R36, R35 ;  /* 0x000000241e0b7223 */ /* 0x000fe20000010023 */
[C---:B------:R-:W-:Y:S01]  /*cee0*/  FFMA.FTZ R43, R36.reuse, R31, R37 ;  /* 0x0000001f242b7223 */ /* 0x040fe20000010025 */
[C---:B------:R-:W-:Y:S01]  /*cef0*/  FFMA.FTZ R45, R36.reuse, R32, R39 ;  /* 0x00000020242d7223 */ /* 0x040fe20000010027 */
[----:B------:R-:W-:Y:S02]  /*cf00*/  HADD2.F32 R37, -RZ, R40.H1_H1 ;  /* 0x30000028ff257230 */ /* 0x000fe40000004100 */
[----:B------:R-:W-:Y:S01]  /*cf10*/  FFMA.FTZ R46, R36, R33, R38 ;  /* 0x00000021242e7223 */ /* 0x000fe20000010026 */
[----:B------:R-:W-:-:S02]  /*cf20*/  HADD2.F32 R36, -RZ, R10.H1_H1 ;  /* 0x3000000aff247230 */ /* 0x000fc40000004100 */
[----:B------:R-:W-:Y:S02]  /*cf30*/  HADD2.F32 R38, -RZ, R41.H1_H1 ;  /* 0x30000029ff267230 */ /* 0x000fe40000004100 */
[----:B------:R-:W-:Y:S01]  /*cf40*/  FFMA.FTZ R10, R42, R37, R43 ;  /* 0x000000252a0a7223 */ /* 0x000fe2000001002b */
[----:B------:R-:W-:Y:S02]  /*cf50*/  HADD2.F32 R39, -RZ, R44.H1_H1 ;  /* 0x3000002cff277230 */ /* 0x000fe40000004100 */
[----:B------:R-:W-:Y:S01]  /*cf60*/  FFMA.FTZ R11, R36, R42, R11 ;  /* 0x0000002a240b7223 */ /* 0x000fe2000001000b */
[----:B------:R-:W-:Y:S02]  /*cf70*/  HADD2.F32 R40, -RZ, R60.H0_H0 ;  /* 0x2000003cff287230 */ /* 0x000fe40000004100 */
[C---:B------:R-:W-:Y:S01]  /*cf80*/  FFMA.FTZ R44, R42.reuse, R38, R45 ;  /* 0x000000262a2c7223 */ /* 0x040fe2000001002d */
[----:B------:R-:W-:Y:S02]  /*cf90*/  HADD2.F32 R41, -RZ, R59.H0_H0 ;  /* 0x2000003bff297230 */ /* 0x000fe40000004100 */
[----:B------:R-:W-:Y:S01]  /*cfa0*/  FFMA.FTZ R43, R42, R39, R46 ;  /* 0x000000272a2b7223 */ /* 0x000fe2000001002e */
[----:B------:R-:W-:-:S02]  /*cfb0*/  HADD2.F32 R35, -RZ, R58.H0_H0 ;  /* 0x2000003aff237230 */ /* 0x000fc40000004100 */
[----:B------:R-:W-:Y:S01]  /*cfc0*/  FMUL.FTZ R11, R40, R11 ;  /* 0x0000000b280b7220 */ /* 0x000fe20000410000 */
[----:B------:R-:W-:Y:S02]  /*cfd0*/  HADD2.F32 R34, -RZ, R57.H0_H0 ;  /* 0x20000039ff227230 */ /* 0x000fe40000004100 */
        /* <DEDUP_REMOVED lines=178> */
.L_x_779:
[----:B------:R-:W-:Y:S01]  /*db00*/  UISETP.GE.AND UP0, UPT, UR6, 0x1, UPT ;  /* 0x000000010600788c */ /* 0x000fe2000bf06270 */
[----:B------:R-:W-:-:S05]  /*db10*/  MOV R11, UR14 ;  /* 0x0000000e000b7c02 */ /* 0x000fca0008000f00 */
[----:B------:R-:W-:Y:S01]  /*db20*/  PLOP3.LUT P1, PT, PT, PT, UP0, 0x80, 0x8 ;  /* 0x000000000008781c */ /* 0x000fe20003f2f008 */
[----:B------:R-:W-:-:S12]  /*db30*/  IMAD.WIDE R10, R11, 0x4, R96 ;  /* 0x000000040b0a7825 */ /* 0x000fd800078e0260 */
[----:B------:R-:W-:Y:S05]  /*db40*/  @!P1 BRA `(.L_x_780) ;  /* 0x0000001000dc9947 */ /* 0x000fea0003800000 */
[----:B------:R-:W2:Y:S01]  /*db50*/  LDG.E.128.CONSTANT R12, desc[UR18][R10.64] ;  /* 0x000000120a0c7981 */ /* 0x000ea2000c1e9d00 */
[----:B------:R-:W-:-:S03]  /*db60*/  UISETP.NE.AND UP0, UPT, UR6, 0x1, UPT ;  /* 0x000000010600788c */ /* 0x000fc6000bf05270 */
        /* <DEDUP_REMOVED lines=11> */
[----:B------:R-:W-:Y:S02]  /*dc20*/  SHF.R.U32.HI R32, RZ, 0x8, R14 ;  /* 0x00000008ff207819 */ /* 0x000fe4000001160e */
[----:B------:R-:W-:-:S02]  /*dc30*/  LOP3.LUT R2, R2, 0x64006400, RZ, 0xfc, !PT ;  /* 0x6400640002027812 */ /* 0x000fc400078efcff */
[----:B------:R-:W-:Y:S02]  /*dc40*/  LOP3.LUT R3, R3, 0x64006400, RZ, 0xfc, !PT ;  /* 0x6400640003037812 */ /* 0x000fe400078efcff */
[----:B------:R-:W-:Y:S02]  /*dc50*/  LOP3.LUT R14, R9, 0x64006400, RZ, 0xfc, !PT ;  /* 0x64006400090e7812 */ /* 0x000fe400078efcff */
[----:B------:R-:W-:Y:S01]  /*dc60*/  LOP3.LUT R4, R12, 0xf000f0, RZ, 0xc0, !PT ;  /* 0x00f000f00c047812 */ /* 0x000fe200078ec0ff */
[----:B------:R-:W-:Y:S01]  /*dc70*/  HADD2 R16, R3, -1032, -1032 ;  /* 0xe408e40803107430 */ /* 0x000fe20000000000 */
        /* <DEDUP_REMOVED lines=8> */
[----:B------:R-:W-:Y:S01]  /*dd00*/  SHF.R.U32.HI R31, RZ, 0x8, R13 ;  /* 0x00000008ff1f7819 */ /* 0x000fe2000001160d */
[----:B------:R-:W-:Y:S01]  /*dd10*/  HADD2.F32 R9, -RZ, R12.H1_H1 ;  /* 0x3000000cff097230 */ /* 0x000fe20000004100 */
[----:B------:R-:W-:Y:S01]  /*dd20*/  LOP3.LUT R17, R4, 0x64006400, RZ, 0xfc, !PT ;  /* 0x6400640004117812 */ /* 0x000fe200078efcff */
[----:B------:R-:W0:Y:S01]  /*dd30*/  LDS.64 R12, [UR4+0x18] ;  /* 0x00001804ff0c7984 */ /* 0x000e220008000a00 */
[----:B------:R-:W-:Y:S01]  /*dd40*/  HADD2.F32 R2, -RZ, R15.H0_H0 ;  /* 0x2000000fff027230 */ /* 0x000fe20000004100 */
[----:B------:R-:W-:Y:S01]  /*dd50*/  LOP3.LUT R21, R20, 0x64006400, RZ, 0xfc, !PT ;  /* 0x6400640014157812 */ /* 0x000fe200078efcff */
[----:B------:R-:W-:-:S02]  /*dd60*/  HADD2.F32 R3, -RZ, R16.H0_H0 ;  /* 0x20000010ff037230 */ /* 0x000fc40000004100 */
[-C--:B------:R-:W-:Y:S02]  /*dd70*/  HFMA2 R17, R17, R8.reuse.H0_H0, -72, -72 ;  /* 0xd480d48011117431 */ /* 0x080fe40000040008 */
[----:B------:R-:W-:Y:S02]  /*dd80*/  HADD2.F32 R14, -RZ, R15.H1_H1 ;  /* 0x3000000fff0e7230 */ /* 0x000fe40000004100 */
        /* <DEDUP_REMOVED lines=15> */
[----:B------:R-:W-:Y:S02]  /*de80*/  HADD2.F32 R5, -RZ, R17.H0_H0 ;  /* 0x20000011ff057230 */ /* 0x000fe40000004100 */
[----:B------:R-:W-:Y:S02]  /*de90*/  HADD2.F32 R20, -RZ, R21.H0_H0 ;  /* 0x20000015ff147230 */ /* 0x000fe40000004100 */
[----:B------:R-:W-:Y:S02]  /*dea0*/  HFMA2 R23, R23, R8.H0_H0, -72, -72 ;  /* 0xd480d48017177431 */ /* 0x000fe40000040008 */
[----:B------:R-:W-:-:S02]  /*deb0*/  HADD2.F32 R18, -RZ, R19.H0_H0 ;  /* 0x20000013ff127230 */ /* 0x000fc40000004100 */
[----:B------:R-:W-:Y:S01]  /*dec0*/  FFMA.FTZ R24, R5, R25, R24 ;  /* 0x0000001905187223 */ /* 0x000fe20000010018 */
[----:B------:R-:W-:Y:S02]  /*ded0*/  HADD2.F32 R17, -RZ, R17.H1_H1 ;  /* 0x30000011ff117230 */ /* 0x000fe40000004100 */
[----:B------:R-:W-:Y:S02]  /*dee0*/  HADD2.F32 R22, -RZ, R23.H0_H0 ;  /* 0x20000017ff167230 */ /* 0x000fe40000004100 */
[C---:B------:R-:W-:Y:S01]  /*def0*/  FFMA.FTZ R27, R25.reuse, R18, R28 ;  /* 0x00000012191b7223 */ /* 0x040fe2000001001c */
[----:B------:R-:W-:Y:S02]  /*df00*/  HADD2.F32 R19, -RZ, R19.H1_H1 ;  /* 0x30000013ff137230 */ /* 0x000fe40000004100 */
[C---:B------:R-:W-:Y:S01]  /*df10*/  FFMA.FTZ R28, R25.reuse, R20, R29 ;  /* 0x00000014191c7223 */ /* 0x040fe2000001001d */
        /* <DEDUP_REMOVED lines=250> */
.L_x_780:
[----:B------:R-:W-:-:S05]  /*eec0*/  MOV R3, UR14 ;  /* 0x0000000e00037c02 */ /* 0x000fca0008000f00 */
[----:B------:R-:W-:Y:S01]  /*eed0*/  IMAD.WIDE R10, R3, 0x4, R10 ;  /* 0x00000004030a7825 */ /* 0x000fe200078e020a */
[----:B------:R-:W-:Y:S06]  /*eee0*/  @!P1 BRA `(.L_x_781) ;  /* 0x0000001000dc9947 */ /* 0x000fec0003800000 */
        /* <DEDUP_REMOVED lines=311> */
.L_x_781:
        /* <DEDUP_REMOVED lines=24> */
[----:B------:R-:W-:Y:S01]  /*103e0*/  LOP3.LUT R14, R14, 0x64006400, RZ, 0xfc, !PT ;  /* 0x640064000e0e7812 */ /* 0x000fe200078efcff */
[----:B------:R-:W-:Y:S01]  /*103f0*/  HADD2 R12, R12, -1032, -1032 ;  /* 0xe408e4080c0c7430 */ /* 0x000fe20000000000 */
[----:B------:R-:W-:Y:S01]  /*10400*/  LOP3.LUT R15, R15, 0x64006400, RZ, 0xfc, !PT ;  /* 0x640064000f0f7812 */ /* 0x000fe200078efcff */
[----:B------:R-:W-:Y:S01]  /*10410*/  HADD2 R3, R13, -1032, -1032 ;  /* 0xe408e4080d037430 */ /* 0x000fe20000000000 */
[----:B------:R-:W-:Y:S01]  /*10420*/  LOP3.LUT R17, R4, 0x64006400, RZ, 0xfc, !PT ;  /* 0x6400640004117812 */ /* 0x000fe200078efcff */
[----:B------:R-:W-:Y:S02]  /*10430*/  HADD2 R16, R14, -1032, -1032 ;  /* 0xe408e4080e107430 */ /* 0x000fe40000000000 */
[--C-:B------:R-:W-:Y:S02]  /*10440*/  HADD2.F32 R0, -RZ, R12.reuse.H0_H0 ;  /* 0x2000000cff007230 */ /* 0x100fe40000004100 */
[----:B------:R-:W-:Y:S02]  /*10450*/  HADD2 R19, R15, -1032, -1032 ;  /* 0xe408e4080f137430 */ /* 0x000fe40000000000 */
[----:B------:R-:W-:Y:S01]  /*10460*/  HADD2.F32 R9, -RZ, R12.H1_H1 ;  /* 0x3000000cff097230 */ /* 0x000fe20000004100 */
[----:B------:R-:W-:Y:S01]  /*10470*/  LOP3.LUT R21, R20, 0x64006400, RZ, 0xfc, !PT ;  /* 0x6400640014157812 */ /* 0x000fe200078efcff */
[----:B------:R-:W0:Y:S01]  /*10480*/  LDS.64 R12, [UR4+0x38] ;  /* 0x00003804ff0c7984 */ /* 0x000e220008000a00 */
[----:B------:R-:W-:-:S02]  /*10490*/  HADD2.F32 R2, -RZ, R3.H0_H0 ;  /* 0x20000003ff027230 */ /* 0x000fc40000004100 */
[-C--:B------:R-:W-:Y:S02]  /*104a0*/  HFMA2 R17, R17, R8.reuse.H0_H0, -72, -72 ;  /* 0xd480d48011117431 */ /* 0x080fe40000040008 */
[----:B------:R-:W-:Y:S02]  /*104b0*/  HADD2.F32 R14, -RZ, R3.H1_H1 ;  /* 0x30000003ff0e7230 */ /* 0x000fe40000004100 */
[----:B------:R-:W-:Y:S02]  /*104c0*/  HFMA2 R21, R21, R8.H0_H0, -72, -72 ;  /* 0xd480d48015157431 */ /* 0x000fe40000040008 */
[--C-:B------:R-:W-:Y:S02]  /*104d0*/  HADD2.F32 R3, -RZ, R16.reuse.H0_H0 ;  /* 0x20000010ff037230 */ /* 0x100fe40000004100 */
[----:B------:R-:W-:Y:S01]  /*104e0*/  FFMA.FTZ R20, R5, R2, RZ ;  /* 0x0000000205147223 */ /* 0x000fe200000100ff */
[----:B------:R-:W-:Y:S02]  /*104f0*/  HADD2.F32 R4, -RZ, R19.H0_H0 ;  /* 0x20000013ff047230 */ /* 0x000fe40000004100 */
[----:B------:R-:W-:-:S02]  /*10500*/  HADD2.F32 R15, -RZ, R16.H1_H1 ;  /* 0x30000010ff0f7230 */ /* 0x000fc40000004100 */
[C---:B------:R-:W-:Y:S01]  /*10510*/  FFMA.FTZ R34, R5.reuse, R3, RZ ;  /* 0x0000000305227223 */ /* 0x040fe200000100ff */
[----:B------:R-:W-:Y:S01]  /*10520*/  HADD2.F32 R16, -RZ, R19.H1_H1 ;  /* 0x30000013ff107230 */ /* 0x000fe20000004100 */
[----:B------:R-:W-:Y:S01]  /*10530*/  LOP3.LUT R19, R18, 0x64006400, RZ, 0xfc, !PT ;  /* 0x6400640012137812 */ /* 0x000fe200078efcff */
[----:B------:R-:W-:Y:S01]  /*10540*/  FFMA.FTZ R18, R0, R5, RZ ;  /* 0x0000000500127223 */ /* 0x000fe200000100ff */
[----:B------:R-:W-:Y:S01]  /*10550*/  FFMA.FTZ R5, R5, R4, RZ ;  /* 0x0000000405057223 */ /* 0x000fe200000100ff */
[C---:B------:R-:W-:Y:S01]  /*10560*/  FFMA.FTZ R28, R23.reuse, R14, R20 ;  /* 0x0000000e171c7223 */ /* 0x040fe20000010014 */
[----:B------:R-:W-:Y:S01]  /*10570*/  FFMA.FTZ R29, R23, R15, R34 ;  /* 0x0000000f171d7223 */ /* 0x000fe20000010022 */
[----:B------:R-:W-:Y:S01]  /*10580*/  FFMA.FTZ R24, R9, R23, R18 ;  /* 0x0000001709187223 */ /* 0x000fe20000010012 */
[----:B------:R-:W-:Y:S01]  /*10590*/  FFMA.FTZ R35, R23, R16, R5 ;  /* 0x0000001017237223 */ /* 0x000fe20000010005 */
[----:B------:R-:W-:Y:S01]  /*105a0*/  LOP3.LUT R23, R22, 0x64006400, RZ, 0xfc, !PT ;  /* 0x6400640016177812 */ /* 0x000fe200078efcff */
[----:B------:R-:W-:-:S02]  /*105b0*/  HFMA2 R19, R19, R8.H0_H0, -72, -72 ;  /* 0xd480d48013137431 */ /* 0x000fc40000040008 */
[----:B------:R-:W-:Y:S02]  /*105c0*/  HADD2.F32 R5, -RZ, R17.H0_H0 ;  /* 0x20000011ff057230 */ /* 0x000fe40000004100 */
[----:B------:R-:W-:Y:S02]  /*105d0*/  HADD2.F32 R20, -RZ, R21.H0_H0 ;  /* 0x20000015ff147230 */ /* 0x000fe40000004100 */
[----:B------:R-:W-:Y:S02]  /*105e0*/  HFMA2 R23, R23, R8.H0_H0, -72, -72 ;  /* 0xd480d48017177431 */ /* 0x000fe40000040008 */
[----:B------:R-:W-:Y:S02]  /*105f0*/  HADD2.F32 R18, -RZ, R19.H0_H0 ;  /* 0x20000013ff127230 */ /* 0x000fe40000004100 */
[----:B------:R-:W-:Y:S01]  /*10600*/  FFMA.FTZ R24, R5, R25, R24 ;  /* 0x0000001905187223 */ /* 0x000fe20000010018 */
[----:B------:R-:W-:Y:S02]  /*10610*/  HADD2.F32 R17, -RZ, R17.H1_H1 ;  /* 0x30000011ff117230 */ /* 0x000fe40000004100 */
        /* <DEDUP_REMOVED lines=45> */
[----:B------:R-:W-:Y:S01]  /*108f0*/  HADD2.F32 R29, -RZ, R38.H1_H1 ;  /* 0x30000026ff1d7230 */ /* 0x000fe20000004100 */
[----:B------:R-:W-:Y:S01]  /*10900*/  LOP3.LUT R35, R12, 0x64006400, RZ, 0xfc, !PT ;  /* 0x640064000c237812 */ /* 0x000fe200078efcff */
[----:B------:R-:W-:-:S02]  /*10910*/  HFMA2 R42, R33, R8.H0_H0, -72, -72 ;  /* 0xd480d480212a7431 */ /* 0x000fc40000040008 */
[----:B------:R-:W-:Y:S01]  /*10920*/  FFMA.FTZ R38, R37, R30, R45 ;  /* 0x0000001e25267223 */ /* 0x000fe2000001002d */
[-C--:B------:R-:W-:Y:S02]  /*10930*/  HFMA2 R40, R31, R8.reuse.H0_H0, -72, -72 ;  /* 0xd480d4801f287431 */ /* 0x080fe40000040008 */
[----:B------:R-:W-:Y:S02]  /*10940*/  HADD2.F32 R31, -RZ, R13.H0_H0 ;  /* 0x2000000dff1f7230 */ /* 0x000fe40000004100 */
[----:B------:R-:W-:Y:S02]  /*10950*/  HFMA2 R35, R35, R8.H0_H0, -72, -72 ;  /* 0xd480d48023237431 */ /* 0x000fe40000040008 */
[----:B------:R-:W-:Y:S02]  /*10960*/  HADD2.F32 R8, -RZ, R44.H1_H1 ;  /* 0x3000002cff087230 */ /* 0x000fe40000004100 */
[----:B------:R-:W-:Y:S01]  /*10970*/  FFMA.FTZ R12, R28, R37, R39 ;  /* 0x000000251c0c7223 */ /* 0x000fe20000010027 */
[----:B------:R-:W-:-:S02]  /*10980*/  HADD2.F32 R33, -RZ, R42.H0_H0 ;  /* 0x2000002aff217230 */ /* 0x000fc40000004100 */
[C---:B------:R-:W-:Y:S01]  /*10990*/  FFMA.FTZ R36, R37.reuse, R29, R36 ;  /* 0x0000001d25247223 */ /* 0x040fe20000010024 */
[--C-:B------:R-:W-:Y:S02]  /*109a0*/  HADD2.F32 R32, -RZ, R40.reuse.H0_H0 ;  /* 0x20000028ff207230 */ /* 0x100fe40000004100 */
[----:B------:R-:W-:Y:S01]  /*109b0*/  FFMA.FTZ R47, R37, R8, R47 ;  /* 0x00000008252f7223 */ /* 0x000fe2000001002f */
[----:B------:R-:W-:Y:S02]  /*109c0*/  HADD2.F32 R34, -RZ, R35.H0_H0 ;  /* 0x20000023ff227230 */ /* 0x000fe40000004100 */
[----:B------:R-:W-:Y:S01]  /*109d0*/  FFMA.FTZ R46, R41, R33, R38 ;  /* 0x00000021292e7223 */ /* 0x000fe20000010026 */
[----:B------:R-:W-:Y:S02]  /*109e0*/  HADD2.F32 R37, -RZ, R13.H1_H1 ;  /* 0x3000000dff257230 */ /* 0x000fe40000004100 */
[----:B------:R-:W-:Y:S01]  /*109f0*/  FFMA.FTZ R12, R31, R41, R12 ;  /* 0x000000291f0c7223 */ /* 0x000fe2000001000c */
[----:B------:R-:W-:-:S02]  /*10a00*/  HADD2.F32 R38, -RZ, R40.H1_H1 ;  /* 0x30000028ff267230 */ /* 0x000fc40000004100 */
[C---:B------:R-:W-:Y:S01]  /*10a10*/  FFMA.FTZ R44, R41.reuse, R32, R36 ;  /* 0x00000020292c7223 */ /* 0x040fe20000010024 */
[----:B------:R-:W-:Y:S01]  /*10a20*/  FFMA.FTZ R47, R41, R34, R47 ;  /* 0x00000022292f7223 */ /* 0x000fe2000001002f */
[----:B------:R-:W-:Y:S02]  /*10a30*/  HADD2.F32 R39, -RZ, R42.H1_H1 ;  /* 0x3000002aff277230 */ /* 0x000fe40000004100 */
[----:B------:R-:W-:Y:S01]  /*10a40*/  FFMA.FTZ R12, R37, R43, R12 ;  /* 0x0000002b250c7223 */ /* 0x000fe2000001000c */
[----:B------:R-:W-:Y:S02]  /*10a50*/  HADD2.F32 R40, -RZ, R35.H1_H1 ;  /* 0x30000023ff287230 */ /* 0x000fe40000004100 */
[C---:B------:R-:W-:Y:S01]  /*10a60*/  FFMA.FTZ R13, R43.reuse, R38, R44 ;  /* 0x000000262b0d7223 */ /* 0x040fe2000001002c */
[----:B------:R-:W-:Y:S02]  /*10a70*/  HADD2.F32 R41, -RZ, R60.H0_H0 ;  /* 0x2000003cff297230 */ /* 0x000fe40000004100 */
[----:B------:R-:W-:Y:S01]  /*10a80*/  FFMA.FTZ R45, R43, R39, R46 ;  /* 0x000000272b2d7223 */ /* 0x000fe2000001002e */
[----:B------:R-:W-:-:S02]  /*10a90*/  HADD2.F32 R42, -RZ, R59.H0_H0 ;  /* 0x2000003bff2a7230 */ /* 0x000fc40000004100 */
[----:B------:R-:W-:Y:S01]  /*10aa0*/  FFMA.FTZ R44, R43, R40, R47 ;  /* 0x000000282b2c7223 */ /* 0x000fe2000001002f */
[----:B------:R-:W-:Y:S02]  /*10ab0*/  HADD2.F32 R36, -RZ, R58.H0_H0 ;  /* 0x2000003aff247230 */ /* 0x000fe40000004100 */
[----:B------:R-:W-:Y:S01]  /*10ac0*/  FMUL.FTZ R12, R41, R12 ;  /* 0x0000000c290c7220 */ /* 0x000fe20000410000 */
[----:B------:R-:W-:Y:S02]  /*10ad0*/  HADD2.F32 R35, -RZ, R57.H0_H0 ;  /* 0x20000039ff237230 */ /* 0x000fe40000004100 */
        /* <DEDUP_REMOVED lines=178> */
.L_x_782:
        /* <DEDUP_REMOVED lines=10> */
.L_x_778:
[----:B------:R-:W1:Y:S02]  /*116a0*/  LDCU UR5, c[0x0][0x3d8] ;  /* 0x00007b00ff0577ac */ /* 0x000e640008000800 */
[----:B-1----:R-:W-:-:S04]  /*116b0*/  UISETP.LT.AND UP0, UPT, UR9, UR5, UPT ;  /* 0x000000050900728c */ /* 0x002fc8000bf01270 */
[----:B------:R-:W-:-:S06]  /*116c0*/  USEL UR5, UR9, UR5, UP0 ;  /* 0x0000000509057287 */ /* 0x000fcc0008000000 */
[----:B------:R-:W-:-:S04]  /*116d0*/  MOV R0, UR5 ;  /* 0x0000000500007c02 */ /* 0x000fc80008000f00 */
[----:B------:R-:W-:-:S13]  /*116e0*/  ISETP.GT.AND P0, PT, R0, UR10, PT ;  /* 0x0000000a00007c0c */ /* 0x000fda000bf04270 */
[----:B------:R-:W-:Y:S05]  /*116f0*/  @!P0 BRA `(.L_x_784) ;  /* 0x0000002000d48947 */ /* 0x000fea0003800000 */
[----:B------:R-:W1:Y:S01]  /*11700*/  S2UR UR6, SR_CTAID.Y ;  /* 0x00000000000679c3 */ /* 0x000e620000002600 */
[----:B------:R-:W-:Y:S01]  /*11710*/  MOV R2, R96 ;  /* 0x0000006000027202 */ /* 0x000fe20000000f00 */
[----:B------:R-:W2:Y:S01]  /*11720*/  LDCU.64 UR12, c[0x0][0x3a8] ;  /* 0x00007500ff0c77ac */ /* 0x000ea20008000a00 */
[----:B------:R-:W-:-:S07]  /*11730*/  MOV R3, R97 ;  /* 0x0000006100037202 */ /* 0x000fce0000000f00 */
.L_x_786:
[----:B--2---:R-:W-:Y:S01]  /*11740*/  UMOV UR14, UR13 ;  /* 0x0000000d000e7c82 */ /* 0x004fe20008000000 */
[----:B-----5:R2:W5:Y:S01]  /*11750*/  LDG.E.128.CONSTANT R64, desc[UR18][R2.64] ;  /* 0x0000001202407981 */ /* 0x020562000c1e9d00 */
[----:B------:R-:W-:-:S05]  /*11760*/  MOV R5, UR14 ;  /* 0x0000000e00057c02 */ /* 0x000fca0008000f00 */
[----:B------:R-:W-:-:S05]  /*11770*/  IMAD.WIDE R4, R5, 0x4, R2 ;  /* 0x0000000405047825 */ /* 0x000fca00078e0202 */
[----:B0-----:R2:W5:Y:S01]  /*11780*/  LDG.E.128.CONSTANT R8, desc[UR18][R4.64] ;  /* 0x0000001204087981 */ /* 0x001562000c1e9d00 */
[----:B-1----:R-:W-:-:S04]  /*11790*/  UIMAD UR7, UR6, -0x4, UR12 ;  /* 0xfffffffc060778a4 */ /* 0x002fc8000f8e020c */
[----:B------:R-:W-:Y:S01]  /*117a0*/  UISETP.GE.AND UP0, UPT, UR7, 0x1, UPT ;  /* 0x000000010700788c */ /* 0x000fe2000bf06270 */
[----:B------:R-:W-:Y:S02]  /*117b0*/  MOV R95, UR14 ;  /* 0x0000000e005f7c02 */ /* 0x000fe40008000f00 */
[----:B------:R-:W-:Y:S02]  /*117c0*/  MOV R96, R2 ;  /* 0x0000000200607202 */ /* 0x000fe40000000f00 */
[----:B------:R-:W-:Y:S01]  /*117d0*/  MOV R97, R3 ;  /* 0x0000000300617202 */ /* 0x000fe20000000f00 */
[----:B------:R-:W-:-:S03]  /*117e0*/  IMAD.WIDE R94, R95, 0x4, R4 ;  /* 0x000000045f5e7825 */ /* 0x000fc600078e0204 */
[----:B--2---:R-:W-:Y:S05]  /*117f0*/  BRA.U !UP0, `(.L_x_785) ;  /* 0x00000021086c7547 */ /* 0x004fea000b800000 */
[----:B------:R-:W2:Y:S01]  /*11800*/  LDG.E.128.CONSTANT R4, desc[UR18][R94.64] ;  /* 0x000000125e047981 */ /* 0x000ea2000c1e9d00 */
[----:B-----5:R-:W-:Y:S01]  /*11810*/  SHF.R.U32.HI R23, RZ, 0xf, R67 ;  /* 0x0000000fff177819 */ /* 0x020fe20000011643 */
[----:B------:R-:W-:Y:S01]  /*11820*/  UISETP.NE.AND UP0, UPT, UR7, 0x1, UPT ;  /* 0x000000010700788c */ /* 0x000fe2000bf05270 */
[--C-:B------:R-:W-:Y:S01]  /*11830*/  SHF.R.U32.HI R22, RZ, 0xe, R10.reuse ;  /* 0x0000000eff167819 */ /* 0x100fe2000001160a */
[----:B------:R-:W0:Y:S01]  /*11840*/  LDS.128 R40, [UR4] ;  /* 0x00000004ff287984 */ /* 0x000e220008000c00 */
[C---:B------:R-:W-:Y:S02]  /*11850*/  LOP3.LUT R20, R10.reuse, 0x380038, RZ, 0xc0, !PT ;  /* 0x003800380a147812 */ /* 0x040fe400078ec0ff */
[----:B------:R-:W-:Y:S02]  /*11860*/  SHF.R.U32.HI R82, RZ, 0x6, R10 ;  /* 0x00000006ff527819 */ /* 0x000fe4000001160a */
[----:B------:R-:W-:Y:S02]  /*11870*/  LOP3.LUT R74, R10, 0x70007, RZ, 0xc0, !PT ;  /* 0x000700070a4a7812 */ /* 0x000fe400078ec0ff */
[----:B------:R-:W-:-:S02]  /*11880*/  SHF.R.U32.HI R13, RZ, 0xe, R8 ;  /* 0x0000000eff0d7819 */ /* 0x000fc40000011608 */
[C---:B------:R-:W-:Y:S02]  /*11890*/  LOP3.LUT R12, R8.reuse, 0x380038, RZ, 0xc0, !PT ;  /* 0x00380038080c7812 */ /* 0x040fe400078ec0ff */
[----:B------:R-:W-:Y:S02]  /*118a0*/  SHF.R.U32.HI R78, RZ, 0x6, R8 ;  /* 0x00000006ff4e7819 */ /* 0x000fe40000011608 */
[----:B------:R-:W-:Y:S01]  /*118b0*/  LOP3.LUT R70, R8, 0x70007, RZ, 0xc0, !PT ;  /* 0x0007000708467812 */ /* 0x000fe200078ec0ff */
[----:B------:R-:W-:Y:S01]  /*118c0*/  HFMA2 R8, -RZ, RZ, 0, 0.125 ;  /* 0x00003000ff087431 */ /* 0x000fe200000001ff */
[----:B------:R-:W-:Y:S02]  /*118d0*/  SHF.R.U32.HI R10, RZ, 0xe, R11 ;  /* 0x0000000eff0a7819 */ /* 0x000fe4000001160b */
[----:B------:R-:W-:Y:S02]  /*118e0*/  LOP3.LUT R23, R23, 0x10001, RZ, 0xc0, !PT ;  /* 0x0001000117177812 */ /* 0x000fe400078ec0ff */
[----:B------:R-:W-:-:S02]  /*118f0*/  SHF.R.U32.HI R2, RZ, 0xf, R64 ;  /* 0x0000000fff027819 */ /* 0x000fc40000011640 */
[----:B------:R-:W-:Y:S02]  /*11900*/  LOP3.LUT R0, R64, 0x380038, RZ, 0xc0, !PT ;  /* 0x0038003840007812 */ /* 0x000fe400078ec0ff */
[----:B------:R-:W-:Y:S02]  /*11910*/  LOP3.LUT R14, R65, 0x380038, RZ, 0xc0, !PT ;  /* 0x00380038410e7812 */ /* 0x000fe400078ec0ff */
[----:B------:R-:W-:Y:S02]  /*11920*/  SHF.R.U32.HI R37, RZ, 0x6, R64 ;  /* 0x00000006ff257819 */ /* 0x000fe40000011640 */
[--C-:B------:R-:W-:Y:S02]  /*11930*/  SHF.R.U32.HI R15, RZ, 0xf, R65.reuse ;  /* 0x0000000fff0f7819 */ /* 0x100fe40000011641 */
[----:B------:R-:W-:Y:S02]  /*11940*/  LOP3.LUT R23, R23, 0x20002, R10, 0xf8, !PT ;  /* 0x0002000217177812 */ /* 0x000fe400078ef80a */
[----:B------:R-:W-:-:S02]  /*11950*/  SHF.R.U32.HI R36, RZ, 0x6, R65 ;  /* 0x00000006ff247819 */ /* 0x000fc40000011641 */
[----:B------:R-:W-:Y:S02]  /*11960*/  LOP3.LUT R2, R2, 0x10001, RZ, 0xc0, !PT ;  /* 0x0001000102027812 */ /* 0x000fe400078ec0ff */
[--C-:B------:R-:W-:Y:S02]  /*11970*/  SHF.R.U32.HI R18, RZ, 0xe, R9.reuse ;  /* 0x0000000eff127819 */ /* 0x100fe40000011609 */
        /* <DEDUP_REMOVED lines=8> */
[----:B------:R-:W-:Y:S02]  /*11a00*/  LOP3.LUT R2, R78, 0x380038, RZ, 0xc0, !PT ;  /* 0x003800384e027812 */ /* 0x000fe400078ec0ff */
[----:B------:R-:W-:-:S02]  /*11a10*/  LOP3.LUT R17, R66, 0x380038, RZ, 0xc0, !PT ;  /* 0x0038003842117812 */ /* 0x000fc400078ec0ff */
[----:B------:R-:W-:Y:S02]  /*11a20*/  LOP3.LUT R65, R66, 0x70007, RZ, 0xc0, !PT ;  /* 0x0007000742417812 */ /* 0x000fe400078ec0ff */
[C---:B------:R-:W-:Y:S02]  /*11a30*/  LOP3.LUT R24, R11.reuse, 0x380038, RZ, 0xc0, !PT ;  /* 0x003800380b187812 */ /* 0x040fe400078ec0ff */
[----:B------:R-:W-:Y:S02]  /*11a40*/  SHF.R.U32.HI R84, RZ, 0x6, R11 ;  /* 0x00000006ff547819 */ /* 0x000fe4000001160b */
[----:B------:R-:W-:Y:S02]  /*11a50*/  LOP3.LUT R76, R11, 0x70007, RZ, 0xc0, !PT ;  /* 0x000700070b4c7812 */ /* 0x000fe400078ec0ff */
[----:B------:R-:W-:Y:S02]  /*11a60*/  LOP3.LUT R19, R19, 0x10001, RZ, 0xc0, !PT ;  /* 0x0001000113137812 */ /* 0x000fe400078ec0ff */
[----:B------:R-:W-:-:S02]  /*11a70*/  LOP3.LUT R15, R15, 0x20002, R18, 0xf8, !PT ;  /* 0x000200020f0f7812 */ /* 0x000fc400078ef812 */
[----:B------:R-:W-:Y:S02]  /*11a80*/  LOP3.LUT R11, R38, 0x380038, RZ, 0xc0, !PT ;  /* 0x00380038260b7812 */ /* 0x000fe400078ec0ff */
[----:B------:R-:W-:Y:S02]  /*11a90*/  SHF.R.U32.HI R39, RZ, 0x6, R67 ;  /* 0x00000006ff277819 */ /* 0x000fe40000011643 */
[----:B------:R-:W-:Y:S02]  /*11aa0*/  LOP3.LUT R25, R2, 0x64006400, RZ, 0xfc, !PT ;  /* 0x6400640002197812 */ /* 0x000fe400078efcff */
[----:B------:R-:W-:Y:S02]  /*11ab0*/  LOP3.LUT R21, R67, 0x380038, RZ, 0xc0, !PT ;  /* 0x0038003843157812 */ /* 0x000fe400078ec0ff */
[----:B------:R-:W-:Y:S01]  /*11ac0*/  LOP3.LUT R22, R19, 0x20002, R22, 0xf8, !PT ;  /* 0x0002000213167812 */ /* 0x000fe200078ef816 */
        /* <DEDUP_REMOVED lines=23> */
[----:B------:R-:W-:-:S02]  /*11c40*/  LOP3.LUT R67, R67, 0x64006400, RZ, 0xfc, !PT ;  /* 0x6400640043437812 */ /* 0x000fc400078efcff */
[----:B------:R-:W-:Y:S01]  /*11c50*/  LOP3.LUT R70, R70, 0x64006400, RZ, 0xfc, !PT ;  /* 0x6400640046467812 */ /* 0x000fe200078efcff */
[----:B------:R-:W-:Y:S02]  /*11c60*/  HADD2 R71, R61, -1028, -1028 ;  /* 0xe404e4043d477430 */ /* 0x000fe40000000000 */
[-C--:B0-----:R-:W-:Y:S02]  /*11c70*/  HFMA2 R61, R73, R40.reuse, RZ ;  /* 0x00000028493d7231 */ /* 0x081fe400000000ff */
[----:B------:R-:W-:Y:S02]  /*11c80*/  HADD2 R67, R67, -1028, -1028 ;  /* 0xe404e40443437430 */ /* 0x000fe40000000000 */
[-C--:B------:R-:W-:Y:S02]  /*11c90*/  HFMA2 R65, R69, R40.reuse, RZ ;  /* 0x0000002845417231 */ /* 0x080fe400000000ff */
[-C--:B------:R-:W-:Y:S01]  /*11ca0*/  HFMA2 R63, R71, R40.reuse, RZ.H0_H0 ;  /* 0x00000028473f7231 */ /* 0x080fe200000400ff */
[----:B------:R-:W-:Y:S01]  /*11cb0*/  LOP3.LUT R72, R72, 0x64006400, RZ, 0xfc, !PT ;  /* 0x6400640048487812 */ /* 0x000fe200078efcff */
[----:B------:R-:W-:Y:S01]  /*11cc0*/  HFMA2 R75, R67, R40, RZ.H0_H0 ;  /* 0x00000028434b7231 */ /* 0x000fe200000400ff */
[----:B------:R-:W-:-:S02]  /*11cd0*/  PRMT R60, R60, 0x5410, R59 ;  /* 0x000054103c3c7816 */ /* 0x000fc4000000003b */
[----:B------:R-:W-:Y:S02]  /*11ce0*/  PRMT R58, R58, 0x5410, R57 ;  /* 0x000054103a3a7816 */ /* 0x000fe40000000039 */
[--C-:B--2---:R-:W-:Y:S02]  /*11cf0*/  SHF.R.U32.HI R44, RZ, 0xd, R5.reuse ;  /* 0x0000000dff2c7819 */ /* 0x104fe40000011605 */
[C---:B------:R-:W-:Y:S02]  /*11d00*/  LOP3.LUT R10, R5.reuse, 0x380038, RZ, 0xc0, !PT ;  /* 0x00380038050a7812 */ /* 0x040fe400078ec0ff */
[----:B------:R-:W-:Y:S02]  /*11d10*/  SHF.R.U32.HI R85, RZ, 0x6, R5 ;  /* 0x00000006ff557819 */ /* 0x000fe40000011605 */
[----:B------:R-:W-:Y:S02]  /*11d20*/  LOP3.LUT R79, R5, 0x70007, RZ, 0xc0, !PT ;  /* 0x00070007054f7812 */ /* 0x000fe400078ec0ff */
[----:B------:R-:W-:-:S02]  /*11d30*/  SHF.R.U32.HI R46, RZ, 0xd, R7 ;  /* 0x0000000dff2e7819 */ /* 0x000fc40000011607 */
[C---:B------:R-:W-:Y:S02]  /*11d40*/  LOP3.LUT R26, R7.reuse, 0x380038, RZ, 0xc0, !PT ;  /* 0x00380038071a7812 */ /* 0x040fe400078ec0ff */
[----:B------:R-:W-:Y:S02]  /*11d50*/  SHF.R.U32.HI R88, RZ, 0x6, R7 ;  /* 0x00000006ff587819 */ /* 0x000fe40000011607 */
[----:B------:R-:W-:Y:S02]  /*11d60*/  LOP3.LUT R83, R7, 0x70007, RZ, 0xc0, !PT ;  /* 0x0007000707537812 */ /* 0x000fe400078ec0ff */
[----:B------:R-:W-:Y:S02]  /*11d70*/  LOP3.LUT R5, R0, 0x64006400, RZ, 0xfc, !PT ;  /* 0x6400640000057812 */ /* 0x000fe400078efcff */
[----:B------:R-:W-:Y:S02]  /*11d80*/  LOP3.LUT R7, R14, 0x64006400, RZ, 0xfc, !PT ;  /* 0x640064000e077812 */ /* 0x000fe400078efcff */
[--C-:B------:R-:W-:Y:S01]  /*11d90*/  SHF.R.U32.HI R86, RZ, 0xd, R4.reuse ;  /* 0x0000000dff567819 */ /* 0x100fe20000011604 */
[-C--:B------:R-:W-:Y:S01]  /*11da0*/  HFMA2 R68, R5, R8.reuse.H0_H0, -132, -132 ;  /* 0xd820d82005447431 */ /* 0x080fe20000040008 */
[----:B------:R-:W-:Y:S01]  /*11db0*/  LOP3.LUT R9, R4, 0x380038, RZ, 0xc0, !PT ;  /* 0x0038003804097812 */ /* 0x000fe200078ec0ff */
[----:B------:R-:W-:Y:S01]  /*11dc0*/  HFMA2 R66, R7, R8.H0_H0, -132, -132 ;  /* 0xd820d82007427431 */ /* 0x000fe20000040008 */
[----:B------:R-:W-:-:S02]  /*11dd0*/  SHF.R.U32.HI R47, RZ, 0x6, R4 ;  /* 0x00000006ff2f7819 */ /* 0x000fc40000011604 */
[----:B------:R-:W-:Y:S01]  /*11de0*/  LOP3.LUT R77, R4, 0x70007, RZ, 0xc0, !PT ;  /* 0x00070007044d7812 */ /* 0x000fe200078ec0ff */
[-C--:B------:R-:W-:Y:S01]  /*11df0*/  HFMA2 R40, R68, R41.reuse, R61 ;  /* 0x0000002944287231 */ /* 0x080fe2000000003d */
[----:B------:R-:W-:Y:S01]  /*11e00*/  LOP3.LUT R0, R37, 0x380038, RZ, 0xc0, !PT ;  /* 0x0038003825007812 */ /* 0x000fe200078ec0ff */
[----:B------:R-:W-:Y:S01]  /*11e10*/  HFMA2 R89, R66, R41, R63 ;  /* 0x0000002942597231 */ /* 0x000fe2000000003f */
[----:B------:R-:W-:Y:S02]  /*11e20*/  LOP3.LUT R4, R36, 0x380038, RZ, 0xc0, !PT ;  /* 0x0038003824047812 */ /* 0x000fe400078ec0ff */
[----:B------:R-:W-:Y:S02]  /*11e30*/  LOP3.LUT R5, R0, 0x64006400, RZ, 0xfc, !PT ;  /* 0x6400640000057812 */ /* 0x000fe400078efcff */
[--C-:B------:R-:W-:Y:S02]  /*11e40*/  SHF.R.U32.HI R45, RZ, 0xd, R6.reuse ;  /* 0x0000000dff2d7819 */ /* 0x100fe40000011606 */
[----:B------:R-:W-:Y:S01]  /*11e50*/  LOP3.LUT R18, R6, 0x380038, RZ, 0xc0, !PT ;  /* 0x0038003806127812 */ /* 0x000fe200078ec0ff */
[----:B------:R-:W-:Y:S01]  /*11e60*/  HFMA2 R30, R5, R8.H0_H0, -132, -132 ;  /* 0xd820d820051e7431 */ /* 0x000fe20000040008 */
[----:B------:R-:W-:-:S02]  /*11e70*/  SHF.R.U32.HI R87, RZ, 0x6, R6 ;  /* 0x00000006ff577819 */ /* 0x000fc40000011606 */
[----:B------:R-:W-:Y:S02]  /*11e80*/  LOP3.LUT R81, R6, 0x70007, RZ, 0xc0, !PT ;  /* 0x0007000706517812 */ /* 0x000fe400078ec0ff */
[----:B------:R-:W-:Y:S02]  /*11e90*/  LOP3.LUT R7, R4, 0x64006400, RZ, 0xfc, !PT ;  /* 0x6400640004077812 */ /* 0x000fe400078efcff */
[----:B------:R-:W-:Y:S02]  /*11ea0*/  LOP3.LUT R6, R80, 0x380038, RZ, 0xc0, !PT ;  /* 0x0038003850067812 */ /* 0x000fe400078ec0ff */
[----:B------:R-:W-:Y:S01]  /*11eb0*/  LOP3.LUT R0, R47, 0x380038, RZ, 0xc0, !PT ;  /* 0x003800382f007812 */ /* 0x000fe200078ec0ff */
[----:B------:R-:W-:Y:S01]  /*11ec0*/  HFMA2 R28, R7, R8.H0_H0, -132, -132 ;  /* 0xd820d820071c7431 */ /* 0x000fe20000040008 */
[----:B------:R-:W-:Y:S02]  /*11ed0*/  LOP3.LUT R86, R13, 0x40004, R86, 0xf8, !PT ;  /* 0x000400040d567812 */ /* 0x000fe400078ef856 */
[----:B------:R-:W-:-:S02]  /*11ee0*/  LOP3.LUT R2, R85, 0x380038, RZ, 0xc0, !PT ;  /* 0x0038003855027812 */ /* 0x000fc400078ec0ff */
[----:B------:R-:W-:Y:S02]  /*11ef0*/  LOP3.LUT R13, R11, 0x64006400, RZ, 0xfc, !PT ;  /* 0x640064000b0d7812 */ /* 0x000fe400078efcff */
[----:B------:R-:W-:Y:S02]  /*11f00*/  LOP3.LUT R9, R9, 0x64006400, RZ, 0xfc, !PT ;  /* 0x6400640009097812 */ /* 0x000fe400078efcff */
[----:B------:R-:W-:Y:S02]  /*11f10*/  LOP3.LUT R46, R23, 0x40004, R46, 0xf8, !PT ;  /* 0x00040004172e7812 */ /* 0x000fe400078ef82e */
[----:B------:R-:W-:Y:S02]  /*11f20*/  LOP3.LUT R11, R10, 0x64006400, RZ, 0xfc, !PT ;  /* 0x640064000a0b7812 */ /* 0x000fe400078efcff */
[----:B------:R-:W-:Y:S02]  /*11f30*/  LOP3.LUT R14, R39, 0x380038, RZ, 0xc0, !PT ;  /* 0x00380038270e7812 */ /* 0x000fe400078ec0ff */
[----:B------:R-:W-:Y:S01]  /*11f40*/  LOP3.LUT R23, R6, 0x64006400, RZ, 0xfc, !PT ;  /* 0x6400640006177812 */ /* 0x000fe200078efcff */
[----:B------:R-:W-:Y:S01]  /*11f50*/  HFMA2 R20, R11, R8.H0_H0, -132, -132 ;  /* 0xd820d8200b147431 */ /* 0x000fe20000040008 */
[----:B------:R-:W-:-:S02]  /*11f60*/  LOP3.LUT R4, R87, 0x380038, RZ, 0xc0, !PT ;  /* 0x0038003857047812 */ /* 0x000fc400078ec0ff */
[----:B------:R-:W-:Y:S01]  /*11f70*/  LOP3.LUT R5, R0, 0x64006400, RZ, 0xfc, !PT ;  /* 0x6400640000057812 */ /* 0x000fe200078efcff */
[-C--:B------:R-:W-:Y:S01]  /*11f80*/  HFMA2 R23, R23, R8.reuse.H0_H0, -132, -132 ;  /* 0xd820d82017177431 */ /* 0x080fe20000040008 */
[----:B------:R-:W-:Y:S02]  /*11f90*/  LOP3.LUT R44, R15, 0x40004, R44, 0xf8, !PT ;  /* 0x000400040f2c7812 */ /* 0x000fe400078ef82c */
[----:B------:R-:W-:Y:S02]  /*11fa0*/  LOP3.LUT R6, R88, 0x380038, RZ, 0xc0, !PT ;  /* 0x0038003858067812 */ /* 0x000fe400078ec0ff */
[----:B------:R-:W-:Y:S02]  /*11fb0*/  LOP3.LUT R7, R2, 0x64006400, RZ, 0xfc, !PT ;  /* 0x6400640002077812 */ /* 0x000fe400078efcff */
[----:B------:R-:W-:Y:S01]  /*11fc0*/  LOP3.LUT R45, R22, 0x40004, R45, 0xf8, !PT ;  /* 0x00040004162d7812 */ /* 0x000fe200078ef82d */
        /* <DEDUP_REMOVED lines=49> */
[----:B------:R-:W0:Y:S01]  /*122e0*/  LDS.128 R32, [UR4+0x10] ;  /* 0x00001004ff207984 */ /* 0x000e220008000c00 */
        /* <DEDUP_REMOVED lines=21> */
[----:B------:R-:W1:Y:S01]  /*12440*/  LDS.128 R36, [UR4+0x20] ;  /* 0x00002004ff247984 */ /* 0x000e620008000c00 */
        /* <DEDUP_REMOVED lines=23> */
[-C--:B------:R-:W-:Y:S01]  /*125c0*/  HFMA2 R42, R76, R33.reuse, R42 ;  /* 0x000000214c2a7231 */ /* 0x080fe2000000002a */
[----:B------:R-:W-:Y:S01]  /*125d0*/  LOP3.LUT R47, R47, 0x70007, RZ, 0xc0, !PT ;  /* 0x000700072f2f7812 */ /* 0x000fe200078ec0ff */
[----:B------:R-:W-:-:S02]  /*125e0*/  HFMA2 R40, R72, R33, R90 ;  /* 0x0000002148287231 */ /* 0x000fc4000000005a */
[-C--:B------:R-:W-:Y:S01]  /*125f0*/  HFMA2 R90, R31, R34.reuse, R32 ;  /* 0x000000221f5a7231 */ /* 0x080fe20000000020 */
[----:B------:R-:W-:Y:S01]  /*12600*/  LOP3.LUT R32, R82, 0x64006400, RZ, 0xfc, !PT ;  /* 0x6400640052207812 */ /* 0x000fe200078efcff */
[----:B------:R-:W-:Y:S01]  /*12610*/  HFMA2 R43, R70, R33, R43 ;  /* 0x00000021462b7231 */ /* 0x000fe2000000002b */
[----:B------:R-:W-:Y:S01]  /*12620*/  LOP3.LUT R33, R84, 0x64006400, RZ, 0xfc, !PT ;  /* 0x6400640054217812 */ /* 0x000fe200078efcff */
[----:B------:R-:W-:Y:S02]  /*12630*/  HADD2 R84, R78, -1028, -1028 ;  /* 0xe404e4044e547430 */ /* 0x000fe40000000000 */
[-C--:B------:R-:W-:Y:S02]  /*12640*/  HFMA2 R89, R49, R34.reuse, R42 ;  /* 0x0000002231597231 */ /* 0x080fe4000000002a */
[----:B------:R-:W-:Y:S02]  /*12650*/  HADD2 R82, R80, -1028, -1028 ;  /* 0xe404e40450527430 */ /* 0x000fe40000000000 */
[----:B------:R-:W-:-:S02]  /*12660*/  HFMA2 R91, R29, R34, R40 ;  /* 0x000000221d5b7231 */ /* 0x000fc40000000028 */
[----:B------:R-:W-:Y:S01]  /*12670*/  HADD2 R80, R32, -1028, -1028 ;  /* 0xe404e40420507430 */ /* 0x000fe20000000000 */
[----:B------:R-:W-:Y:S01]  /*12680*/  LOP3.LUT R32, R81, 0x64006400, RZ, 0xfc, !PT ;  /* 0x6400640051207812 */ /* 0x000fe200078efcff */
[----:B------:R-:W-:Y:S01]  /*12690*/  HFMA2 R34, R27, R34, R43 ;  /* 0x000000221b227231 */ /* 0x000fe2000000002b */
[----:B------:R-:W-:Y:S01]  /*126a0*/  LOP3.LUT R87, R87, 0x70007, RZ, 0xc0, !PT ;  /* 0x0007000757577812 */ /* 0x000fe200078ec0ff */
[----:B------:R-:W0:Y:S01]  /*126b0*/  LDS.128 R40, [UR4+0x30] ;  /* 0x00003004ff287984 */ /* 0x000e220008000c00 */
        /* <DEDUP_REMOVED lines=8> */
[----:B-1----:R-:W-:-:S02]  /*12740*/  HFMA2 R89, R25, R36, R89 ;  /* 0x0000002419597231 */ /* 0x002fc40000000059 */
[----:B------:R-:W-:Y:S02]  /*12750*/  HADD2 R79, R32, -1028, -1028 ;  /* 0xe404e404204f7430 */ /* 0x000fe40000000000 */
[----:B------:R-:W-:Y:S02]  /*12760*/  HFMA2 R91, R21, R36, R91 ;  /* 0x00000024155b7231 */ /* 0x000fe4000000005b */
[-C--:B------:R-:W-:Y:S01]  /*12770*/  HFMA2 R90, R82, R35.reuse, R90 ;  /* 0x00000023525a7231 */ /* 0x080fe2000000005a */
[----:B------:R-:W-:Y:S01]  /*12780*/  LOP3.LUT R85, R85, 0x70007, RZ, 0xc0, !PT ;  /* 0x0007000755557812 */ /* 0x000fe200078ec0ff */
[----:B------:R-:W-:Y:S01]  /*12790*/  HFMA2 R34, R78, R35, R34 ;  /* 0x000000234e227231 */ /* 0x000fe20000000022 */
[----:B------:R-:W-:Y:S01]  /*127a0*/  LOP3.LUT R88, R88, 0x70007, RZ, 0xc0, !PT ;  /* 0x0007000758587812 */ /* 0x000fe200078ec0ff */
[----:B------:R-:W-:Y:S02]  /*127b0*/  HADD2 R77, R33, -1028, -1028 ;  /* 0xe404e404214d7430 */ /* 0x000fe40000000000 */
[----:B------:R-:W-:-:S02]  /*127c0*/  HFMA2 R89, R6, R37, R89 ;  /* 0x0000002506597231 */ /* 0x000fc40000000059 */
[-C--:B------:R-:W-:Y:S02]  /*127d0*/  HFMA2 R90, R23, R36.reuse, R90 ;  /* 0x00000024175a7231 */ /* 0x080fe4000000005a */
[----:B------:R-:W-:Y:S02]  /*127e0*/  HFMA2 R91, R2, R37, R91 ;  /* 0x00000025025b7231 */ /* 0x000fe4000000005b */
[----:B------:R-:W-:Y:S01]  /*127f0*/  HFMA2 R0, R98, R3.H0_H0, -20, -20 ;  /* 0xcd00cd0062007431 */ /* 0x000fe20000040003 */
[----:B------:R-:W-:Y:S01]  /*12800*/  LOP3.LUT R85, R85, 0x64006400, RZ, 0xfc, !PT ;  /* 0x6400640055557812 */ /* 0x000fe200078efcff */
[----:B------:R-:W-:Y:S01]  /*12810*/  HFMA2 R34, R19, R36, R34 ;  /* 0x0000002413227231 */ /* 0x000fe20000000022 */
[----:B------:R-:W-:Y:S01]  /*12820*/  LOP3.LUT R88, R88, 0x64006400, RZ, 0xfc, !PT ;  /* 0x6400640058587812 */ /* 0x000fe200078efcff */
[----:B------:R-:W-:Y:S02]  /*12830*/  HFMA2 R90, R4, R37, R90 ;  /* 0x00000025045a7231 */ /* 0x000fe4000000005a */
[----:B------:R-:W-:-:S02]  /*12840*/  HFMA2 R89, R83, R38, R89 ;  /* 0x0000002653597231 */ /* 0x000fc40000000059 */
[----:B------:R-:W-:Y:S02]  /*12850*/  HADD2 R87, R87, -1028, -1028 ;  /* 0xe404e40457577430 */ /* 0x000fe40000000000 */
[-C--:B------:R-:W-:Y:S02]  /*12860*/  HFMA2 R91, R79, R38.reuse, R91 ;  /* 0x000000264f5b7231 */ /* 0x080fe4000000005b */
[----:B------:R-:W-:Y:S01]  /*12870*/  HFMA2 R34, R0, R37, R34 ;  /* 0x0000002500227231 */ /* 0x000fe20000000022 */
[----:B------:R-:W-:Y:S01]  /*12880*/  LOP3.LUT R86, R86, 0x64006400, RZ, 0xfc, !PT ;  /* 0x6400640056567812 */ /* 0x000fe200078efcff */
[-C--:B------:R-:W-:Y:S01]  /*12890*/  HFMA2 R90, R81, R38.reuse, R90 ;  /* 0x00000026515a7231 */ /* 0x080fe2000000005a */
[----:B------:R-:W-:Y:S01]  /*128a0*/  LOP3.LUT R45, R45, 0x64006400, RZ, 0xfc, !PT ;  /* 0x640064002d2d7812 */ /* 0x000fe200078efcff */
[----:B------:R-:W-:Y:S02]  /*128b0*/  HFMA2 R34, R77, R38, R34 ;  /* 0x000000264d227231 */ /* 0x000fe40000000022 */
[----:B------:R-:W-:-:S02]  /*128c0*/  HFMA2 R32, R22, R39, R89 ;  /* 0x0000002716207231 */ /* 0x000fc40000000059 */
[-C--:B------:R-:W-:Y:S02]  /*128d0*/  HFMA2 R90, R20, R39.reuse, R90 ;  /* 0x00000027145a7231 */ /* 0x080fe4000000005a */
[-C--:B------:R-:W-:Y:S02]  /*128e0*/  HFMA2 R33, R18, R39.reuse, R91 ;  /* 0x0000002712217231 */ /* 0x080fe4000000005b */
[----:B------:R-:W-:Y:S01]  /*128f0*/  HADD2 R91, R47, -1028, -1028 ;  /* 0xe404e4042f5b7430 */ /* 0x000fe20000000000 */
[----:B------:R-:W-:Y:S01]  /*12900*/  LOP3.LUT R44, R44, 0x64006400, RZ, 0xfc, !PT ;  /* 0x640064002c2c7812 */ /* 0x000fe200078efcff */
[----:B------:R-:W-:Y:S01]  /*12910*/  HADD2 R89, R85, -1028, -1028 ;  /* 0xe404e40455597430 */ /* 0x000fe20000000000 */
[----:B------:R-:W-:Y:S01]  /*12920*/  LOP3.LUT R46, R46, 0x64006400, RZ, 0xfc, !PT ;  /* 0x640064002e2e7812 */ /* 0x000fe200078efcff */
[----:B------:R-:W-:Y:S02]  /*12930*/  HFMA2 R34, R16, R39, R34 ;  /* 0x0000002710227231 */ /* 0x000fe40000000022 */
[----:B0-----:R-:W-:-:S02]  /*12940*/  HFMA2 R32, R91, R40, R32 ;  /* 0x000000285b207231 */ /* 0x001fc40000000020 */
[----:B------:R-:W-:Y:S02]  /*12950*/  HADD2 R85, R88, -1028, -1028 ;  /* 0xe404e40458557430 */ /* 0x000fe40000000000 */
[-C--:B------:R-:W-:Y:S02]  /*12960*/  HFMA2 R33, R87, R40.reuse, R33 ;  /* 0x0000002857217231 */ /* 0x080fe40000000021 */
[-C--:B------:R-:W-:Y:S02]  /*12970*/  HFMA2 R90, R89, R40.reuse, R90 ;  /* 0x00000028595a7231 */ /* 0x080fe4000000005a */
[----:B------:R-:W-:Y:S02]  /*12980*/  HFMA2 R40, R85, R40, R34 ;  /* 0x0000002855287231 */ /* 0x000fe40000000022 */
[----:B------:R-:W-:Y:S02]  /*12990*/  HFMA2 R3, R92, R3.H0_H0, -20, -20 ;  /* 0xcd00cd005c037431 */ /* 0x000fe40000040003 */
[----:B------:R-:W-:-:S02]  /*129a0*/  HFMA2 R32, R14, R41, R32 ;  /* 0x000000290e207231 */ /* 0x000fc40000000020 */
[----:B------:R-:W-:Y:S02]  /*129b0*/  HADD2 R92, R86, -1028, -1028 ;  /* 0xe404e404565c7430 */ /* 0x000fe40000000000 */
[-C--:B------:R-:W-:Y:S02]  /*129c0*/  HFMA2 R34, R10, R41.reuse, R33 ;  /* 0x000000290a227231 */ /* 0x080fe40000000021 */
[-C--:B------:R-:W-:Y:S02]  /*129d0*/  HFMA2 R90, R12, R41.reuse, R90 ;  /* 0x000000290c5a7231 */ /* 0x080fe4000000005a */
[----:B------:R-:W-:Y:S02]  /*129e0*/  HADD2 R88, R45, -1028, -1028 ;  /* 0xe404e4042d587430 */ /* 0x000fe40000000000 */
[----:B------:R-:W-:Y:S02]  /*129f0*/  HFMA2 R40, R8, R41, R40 ;  /* 0x0000002908287231 */ /* 0x000fe40000000028 */
[----:B------:R-:W-:-:S02]  /*12a00*/  HFMA2 R32, R9, R42, R32 ;  /* 0x0000002a09207231 */ /* 0x000fc40000000020 */
[-C--:B------:R-:W-:Y:S02]  /*12a10*/  HFMA2 R33, R7, R42.reuse, R90 ;  /* 0x0000002a07217231 */ /* 0x080fe4000000005a */
[-C--:B------:R-:W-:Y:S02]  /*12a20*/  HFMA2 R34, R5, R42.reuse, R34 ;  /* 0x0000002a05227231 */ /* 0x080fe40000000022 */
[----:B------:R-:W-:Y:S02]  /*12a30*/  HADD2 R90, R44, -1028, -1028 ;  /* 0xe404e4042c5a7430 */ /* 0x000fe40000000000 */
[----:B------:R-:W-:Y:S02]  /*12a40*/  HFMA2 R40, R3, R42, R40 ;  /* 0x0000002a03287231 */ /* 0x000fe40000000028 */
[----:B------:R-:W-:Y:S02]  /*12a50*/  HADD2 R86, R46, -1028, -1028 ;  /* 0xe404e4042e567430 */ /* 0x000fe40000000000 */
[----:B------:R-:W-:-:S02]  /*12a60*/  HFMA2 R32, R92, R43, R32 ;  /* 0x0000002b5c207231 */ /* 0x000fc40000000020 */
        /* <DEDUP_REMOVED lines=206> */
[-C--:B------:R-:W-:Y:S02]  /*13750*/  HFMA2 R73, R49, R38.reuse, R73 ;  /* 0x0000002631497231 */ /* 0x080fe40000000049 */
[----:B------:R-:W-:Y:S02]  /*13760*/  HFMA2 R69, R29, R38, R69 ;  /* 0x000000261d457231 */ /* 0x000fe40000000045 */
[----:B------:R-:W-:-:S04]  /*13770*/  HFMA2 R35, R77, R42, R35 ;  /* 0x0000002a4d237231 */ /* 0x000fc80000000023 */
[----:B------:R-:W-:Y:S02]  /*13780*/  HFMA2 R35, R16, R43, R35 ;  /* 0x0000002b10237231 */ /* 0x000fe40000000023 */
[-C--:B------:R-:W-:Y:S02]  /*13790*/  HFMA2 R73, R84, R39.reuse, R73 ;  /* 0x0000002754497231 */ /* 0x080fe40000000049 */
        /* <DEDUP_REMOVED lines=33> */
.L_x_785:
        /* <DEDUP_REMOVED lines=10> */
.L_x_784:
[----:B------:R-:W1:Y:S02]  /*13a50*/  LDCU UR5, c[0x0][0x3dc] ;  /* 0x00007b80ff0577ac */ /* 0x000e640008000800 */
[----:B-1----:R-:W-:-:S04]  /*13a60*/  UISETP.LT.AND UP0, UPT, UR9, UR5, UPT ;  /* 0x000000050900728c */ /* 0x002fc8000bf01270 */
[----:B------:R-:W-:-:S06]  /*13a70*/  USEL UR9, UR9, UR5, UP0 ;  /* 0x0000000509097287 */ /* 0x000fcc0008000000 */
[----:B------:R-:W-:-:S04]  /*13a80*/  MOV R0, UR9 ;  /* 0x0000000900007c02 */ /* 0x000fc80008000f00 */
[----:B------:R-:W-:-:S13]  /*13a90*/  ISETP.GT.AND P0, PT, R0, UR10, PT ;  /* 0x0000000a00007c0c */ /* 0x000fda000bf04270 */
[----:B------:R-:W-:Y:S05]  /*13aa0*/  @!P0 BRA `(.L_x_787) ;  /* 0x0000001000a48947 */ /* 0x000fea0003800000 */
[----:B------:R-:W1:Y:S01]  /*13ab0*/  S2UR UR5, SR_CTAID.Y ;  /* 0x00000000000579c3 */ /* 0x000e620000002600 */
[----:B------:R-:W2:Y:S01]  /*13ac0*/  LDCU UR14, c[0x0][0x3ac] ;  /* 0x00007580ff0e77ac */ /* 0x000ea20008000800 */
[----:B------:R-:W3:Y:S01]  /*13ad0*/  LDCU UR6, c[0x0][0x3a8] ;  /* 0x00007500ff0677ac */ /* 0x000ee20008000800 */
[----:B------:R-:W-:-:S12]  /*13ae0*/  UIADD3 UR4, UPT, UPT, UR4, 0x80, URZ ;  /* 0x0000008004047890 */ /* 0x000fd8000fffe0ff */
.L_x_789:
[----:B-1-3--:R-:W-:-:S04]  /*13af0*/  UIMAD UR7, UR5, -0x4, UR6 ;  /* 0xfffffffc050778a4 */ /* 0x00afc8000f8e0206 */
[----:B------:R-:W-:-:S09]  /*13b00*/  UISETP.GE.AND UP0, UPT, UR7, 0x1, UPT ;  /* 0x000000010700788c */ /* 0x000fd2000bf06270 */
[----:B------:R-:W-:Y:S05]  /*13b10*/  BRA.U !UP0, `(.L_x_788) ;  /* 0x0000001108687547 */ /* 0x000fea000b800000 */
[----:B-----5:R-:W3:Y:S01]  /*13b20*/  LDG.E.128.CONSTANT R4, desc[UR18][R96.64] ;  /* 0x0000001260047981 */ /* 0x020ee2000c1e9d00 */
[----:B------:R-:W-:Y:S01]  /*13b30*/  MOV R22, 0x3400 ;  /* 0x0000340000167802 */ /* 0x000fe20000000f00 */
[----:B------:R-:W-:Y:S01]  /*13b40*/  HFMA2 R25, -RZ, RZ, 0, 0.0625 ;  /* 0x00002c00ff197431 */ /* 0x000fe200000001ff */
[----:B------:R-:W-:Y:S01]  /*13b50*/  MOV R43, 0x2400 ;  /* 0x00002400002b7802 */ /* 0x000fe20000000f00 */
[----:B------:R-:W-:Y:S01]  /*13b60*/  UISETP.NE.AND UP0, UPT, UR7, 0x1, UPT ;  /* 0x000000010700788c */ /* 0x000fe2000bf05270 */
[----:B------:R-:W-:Y:S02]  /*13b70*/  PRMT R22, R22, 0x5410, R22 ;  /* 0x0000541016167816 */ /* 0x000fe40000000016 */
[----:B------:R-:W-:Y:S02]  /*13b80*/  PRMT R43, R43, 0x5410, R43 ;  /* 0x000054102b2b7816 */ /* 0x000fe4000000002b */
[----:B------:R-:W-:Y:S02]  /*13b90*/  PRMT R60, R60, 0x5410, R59 ;  /* 0x000054103c3c7816 */ /* 0x000fe4000000003b */
[----:B------:R-:W-:-:S02]  /*13ba0*/  PRMT R58, R58, 0x5410, R57 ;  /* 0x000054103a3a7816 */ /* 0x000fc40000000039 */
[C---:B---3--:R-:W-:Y:S02]  /*13bb0*/  LOP3.LUT R2, R5.reuse, 0xc000c, RZ, 0xc0, !PT ;  /* 0x000c000c05027812 */ /* 0x048fe400078ec0ff */
[----:B------:R-:W-:Y:S02]  /*13bc0*/  SHF.R.U32.HI R31, RZ, 0x8, R5 ;  /* 0x00000008ff1f7819 */ /* 0x000fe40000011605 */
[C---:B0-----:R-:W-:Y:S02]  /*13bd0*/  LOP3.LUT R8, R5.reuse, 0x300030, RZ, 0xc0, !PT ;  /* 0x0030003005087812 */ /* 0x041fe400078ec0ff */
[C---:B------:R-:W-:Y:S02]  /*13be0*/  LOP3.LUT R30, R5.reuse, 0xc000c0, RZ, 0xc0, !PT ;  /* 0x00c000c0051e7812 */ /* 0x040fe400078ec0ff */
[----:B------:R-:W-:Y:S02]  /*13bf0*/  LOP3.LUT R28, R5, 0x30003, RZ, 0xc0, !PT ;  /* 0x00030003051c7812 */ /* 0x000fe400078ec0ff */
[----:B------:R-:W-:-:S02]  /*13c00*/  LOP3.LUT R5, R6, 0xc000c, RZ, 0xc0, !PT ;  /* 0x000c000c06057812 */ /* 0x000fc400078ec0ff */
[----:B------:R-:W-:Y:S02]  /*13c10*/  SHF.R.U32.HI R27, RZ, 0x8, R6 ;  /* 0x00000008ff1b7819 */ /* 0x000fe40000011606 */
[C---:B------:R-:W-:Y:S02]  /*13c20*/  LOP3.LUT R9, R6.reuse, 0x300030, RZ, 0xc0, !PT ;  /* 0x0030003006097812 */ /* 0x040fe400078ec0ff */
[C---:B------:R-:W-:Y:S02]  /*13c30*/  LOP3.LUT R34, R6.reuse, 0xc000c0, RZ, 0xc0, !PT ;  /* 0x00c000c006227812 */ /* 0x040fe400078ec0ff */
[----:B------:R-:W-:Y:S02]  /*13c40*/  LOP3.LUT R32, R6, 0x30003, RZ, 0xc0, !PT ;  /* 0x0003000306207812 */ /* 0x000fe400078ec0ff */
[----:B------:R-:W-:Y:S02]  /*13c50*/  LOP3.LUT R6, R7, 0xc000c, RZ, 0xc0, !PT ;  /* 0x000c000c07067812 */ /* 0x000fe400078ec0ff */
[----:B------:R-:W-:-:S02]  /*13c60*/  SHF.R.U32.HI R33, RZ, 0x8, R4 ;  /* 0x00000008ff217819 */ /* 0x000fc40000011604 */
[----:B------:R-:W-:Y:S02]  /*13c70*/  SHF.R.U32.HI R29, RZ, 0x8, R7 ;  /* 0x00000008ff1d7819 */ /* 0x000fe40000011607 */
[C---:B------:R-:W-:Y:S02]  /*13c80*/  LOP3.LUT R0, R4.reuse, 0xc000c, RZ, 0xc0, !PT ;  /* 0x000c000c04007812 */ /* 0x040fe400078ec0ff */
[C---:B------:R-:W-:Y:S02]  /*13c90*/  LOP3.LUT R3, R4.reuse, 0x300030, RZ, 0xc0, !PT ;  /* 0x0030003004037812 */ /* 0x040fe400078ec0ff */
[C---:B------:R-:W-:Y:S02]  /*13ca0*/  LOP3.LUT R26, R4.reuse, 0xc000c0, RZ, 0xc0, !PT ;  /* 0x00c000c0041a7812 */ /* 0x040fe400078ec0ff */
[----:B------:R-:W-:Y:S02]  /*13cb0*/  LOP3.LUT R24, R4, 0x30003, RZ, 0xc0, !PT ;  /* 0x0003000304187812 */ /* 0x000fe400078ec0ff */
[----:B------:R-:W-:-:S02]  /*13cc0*/  LOP3.LUT R4, R2, 0x64006400, RZ, 0xfc, !PT ;  /* 0x6400640002047812 */ /* 0x000fc400078efcff */
[----:B------:R-:W-:Y:S02]  /*13cd0*/  LOP3.LUT R12, R5, 0x64006400, RZ, 0xfc, !PT ;  /* 0x64006400050c7812 */ /* 0x000fe400078efcff */
[----:B------:R-:W-:Y:S02]  /*13ce0*/  LOP3.LUT R14, R6, 0x64006400, RZ, 0xfc, !PT ;  /* 0x64006400060e7812 */ /* 0x000fe400078efcff */
[C---:B------:R-:W-:Y:S01]  /*13cf0*/  LOP3.LUT R10, R7.reuse, 0x300030, RZ, 0xc0, !PT ;  /* 0x00300030070a7812 */ /* 0x040fe200078ec0ff */
[-C--:B------:R-:W-:Y:S01]  /*13d00*/  HFMA2 R12, R12, R22.reuse.H1_H1, -258, -258 ;  /* 0xdc08dc080c0c7431 */ /* 0x080fe20000060016 */
[C---:B------:R-:W-:Y:S01]  /*13d10*/  LOP3.LUT R40, R7.reuse, 0xc000c0, RZ, 0xc0, !PT ;  /* 0x00c000c007287812 */ /* 0x040fe200078ec0ff */
[----:B------:R-:W-:Y:S01]  /*13d20*/  HFMA2 R14, R14, R22.H1_H1, -258, -258 ;  /* 0xdc08dc080e0e7431 */ /* 0x000fe20000060016 */
[----:B------:R-:W-:Y:S02]  /*13d30*/  LOP3.LUT R38, R7, 0x30003, RZ, 0xc0, !PT ;  /* 0x0003000307267812 */ /* 0x000fe400078ec0ff */
[----:B------:R-:W-:-:S02]  /*13d40*/  LOP3.LUT R2, R33, 0xc000c, RZ, 0xc0, !PT ;  /* 0x000c000c21027812 */ /* 0x000fc400078ec0ff */
[----:B------:R-:W-:Y:S02]  /*13d50*/  LOP3.LUT R5, R31, 0xc000c, RZ, 0xc0, !PT ;  /* 0x000c000c1f057812 */ /* 0x000fe400078ec0ff */
[----:B------:R-:W-:Y:S02]  /*13d60*/  LOP3.LUT R6, R27, 0xc000c, RZ, 0xc0, !PT ;  /* 0x000c000c1b067812 */ /* 0x000fe400078ec0ff */
[----:B------:R-:W-:Y:S02]  /*13d70*/  LOP3.LUT R7, R29, 0xc000c, RZ, 0xc0, !PT ;  /* 0x000c000c1d077812 */ /* 0x000fe400078ec0ff */
[----:B------:R-:W-:Y:S02]  /*13d80*/  LOP3.LUT R0, R0, 0x64006400, RZ, 0xfc, !PT ;  /* 0x6400640000007812 */ /* 0x000fe400078efcff */
        /* <DEDUP_REMOVED lines=45> */
[----:B------:R-:W-:Y:S01]  /*14060*/  LOP3.LUT R42, R29, 0xc000c0, RZ, 0xc0, !PT ;  /* 0x00c000c01d2a7812 */ /* 0x000fe200078ec0ff */
[-C--:B------:R-:W-:Y:S01]  /*14070*/  HFMA2 R24, R26, R43.reuse.H1_H1, -18, -18 ;  /* 0xcc80cc801a187431 */ /* 0x080fe2000006002b */
        /* <DEDUP_REMOVED lines=10> */
[----:B0-----:R-:W-:-:S02]  /*14120*/  HFMA2 R40, R35, R4, RZ ;  /* 0x0000000423287231 */ /* 0x001fc400000000ff */
[-C--:B------:R-:W-:Y:S01]  /*14130*/  HFMA2 R36, R36, R43.reuse.H1_H1, -18, -18 ;  /* 0xcc80cc8024247431 */ /* 0x080fe2000006002b */
[----:B------:R-:W-:Y:S01]  /*14140*/  LOP3.LUT R33, R33, 0x30003, RZ, 0xc0, !PT ;  /* 0x0003000321217812 */ /* 0x000fe200078ec0ff */
[-C--:B------:R-:W-:Y:S01]  /*14150*/  HFMA2 R34, R34, R43.reuse.H1_H1, -18, -18 ;  /* 0xcc80cc8022227431 */ /* 0x080fe2000006002b */
[----:B------:R-:W-:Y:S01]  /*14160*/  LOP3.LUT R31, R31, 0x30003, RZ, 0xc0, !PT ;  /* 0x000300031f1f7812 */ /* 0x000fe200078ec0ff */
[----:B------:R-:W-:Y:S02]  /*14170*/  HFMA2 R38, R38, R43.H1_H1, -18, -18 ;  /* 0xcc80cc8026267431 */ /* 0x000fe4000006002b */
[-C--:B------:R-:W-:Y:S02]  /*14180*/  HFMA2 R43, R39, R4.reuse, RZ ;  /* 0x00000004272b7231 */ /* 0x080fe400000000ff */
[----:B------:R-:W-:Y:S02]  /*14190*/  HFMA2 R42, R37, R4, RZ.H0_H0 ;  /* 0x00000004252a7231 */ /* 0x000fe400000400ff */
[----:B------:R-:W-:-:S02]  /*141a0*/  HFMA2 R40, R0, R5, R40 ;  /* 0x0000000500287231 */ /* 0x000fc40000000028 */
[----:B------:R-:W-:Y:S02]  /*141b0*/  HFMA2 R4, R41, R4, RZ.H0_H0 ;  /* 0x0000000429047231 */ /* 0x000fe400000400ff */
[-C--:B------:R-:W-:Y:S02]  /*141c0*/  HFMA2 R42, R2, R5.reuse, R42 ;  /* 0x00000005022a7231 */ /* 0x080fe4000000002a */
[-C--:B------:R-:W-:Y:S02]  /*141d0*/  HFMA2 R4, R14, R5.reuse, R4 ;  /* 0x000000050e047231 */ /* 0x080fe40000000004 */
[----:B------:R-:W-:Y:S02]  /*141e0*/  HFMA2 R43, R12, R5, R43 ;  /* 0x000000050c2b7231 */ /* 0x000fe4000000002b */
[-C--:B------:R-:W-:Y:S02]  /*141f0*/  HFMA2 R42, R13, R6.reuse, R42 ;  /* 0x000000060d2a7231 */ /* 0x080fe4000000002a */
[----:B------:R-:W-:Y:S01]  /*14200*/  HFMA2 R40, R3, R6, R40 ;  /* 0x0000000603287231 */ /* 0x000fe20000000028 */
[----:B------:R-:W-:-:S02]  /*14210*/  LOP3.LUT R5, R29, 0x30003, RZ, 0xc0, !PT ;  /* 0x000300031d057812 */ /* 0x000fc400078ec0ff */
[----:B------:R-:W-:Y:S01]  /*14220*/  LOP3.LUT R29, R31, 0x64006400, RZ, 0xfc, !PT ;  /* 0x640064001f1d7812 */ /* 0x000fe200078efcff */
[-C--:B------:R-:W-:Y:S01]  /*14230*/  HFMA2 R42, R26, R7.reuse, R42 ;  /* 0x000000071a2a7231 */ /* 0x080fe2000000002a */
[----:B------:R-:W-:Y:S01]  /*14240*/  LOP3.LUT R5, R5, 0x64006400, RZ, 0xfc, !PT ;  /* 0x6400640005057812 */ /* 0x000fe200078efcff */
[-C--:B------:R-:W-:Y:S02]  /*14250*/  HFMA2 R43, R15, R6.reuse, R43 ;  /* 0x000000060f2b7231 */ /* 0x080fe4000000002b */
[----:B------:R-:W-:Y:S01]  /*14260*/  HFMA2 R6, R17, R6, R4 ;  /* 0x0000000611067231 */ /* 0x000fe20000000004 */
        /* <DEDUP_REMOVED lines=10> */
[-C--:B-1----:R-:W-:Y:S02]  /*14310*/  HFMA2 R40, R27, R8.reuse, R40 ;  /* 0x000000081b287231 */ /* 0x082fe40000000028 */
        /* <DEDUP_REMOVED lines=8> */
[-C--:B------:R-:W-:Y:S02]  /*143a0*/  HFMA2 R6, R25, R10.reuse, R6 ;  /* 0x0000000a19067231 */ /* 0x080fe40000000006 */
[-C--:B------:R-:W-:Y:S02]  /*143b0*/  HFMA2 R42, R34, R11.reuse, R42 ;  /* 0x0000000b222a7231 */ /* 0x080fe4000000002a */
[----:B------:R-:W-:Y:S02]  /*143c0*/  HFMA2 R6, R38, R11, R6 ;  /* 0x0000000b26067231 */ /* 0x000fe40000000006 */
[----:B------:R-:W-:Y:S02]  /*143d0*/  HFMA2 R5, R19, R10, R5 ;  /* 0x0000000a13057231 */ /* 0x000fe40000000005 */
[----:B------:R-:W-:-:S02]  /*143e0*/  HADD2 R42, R42.H0_H0, R42.H1_H1 ;  /* 0x3000002a2a2a7230 */ /* 0x000fc40000000800 */
[----:B------:R-:W-:Y:S02]  /*143f0*/  HFMA2 R43, R23, R10, R43 ;  /* 0x0000000a172b7231 */ /* 0x000fe4000000002b */
        /* <DEDUP_REMOVED lines=124> */
[----:B------:R-:W-:Y:S02]  /*14bc0*/  HADD2 R8, R17.H0_H0, R17.H1_H1 ;  /* 0x3000001111087230 */ /* 0x000fe40000000800 */
[-C--:B------:R-:W-:Y:S02]  /*14bd0*/  HFMA2 R5, R16, R9.reuse, R4 ;  /* 0x0000000910057231 */ /* 0x080fe40000000004 */
[----:B------:R-:W-:Y:S02]  /*14be0*/  HFMA2 R14, R20, R9, R14 ;  /* 0x00000009140e7231 */ /* 0x000fe4000000000e */
[----:B------:R-:W-:-:S02]  /*14bf0*/  HFMA2 R16, R19, R10, R5 ;  /* 0x0000000a13107231 */ /* 0x000fc40000000005 */
[-C--:B------:R-:W-:Y:S02]  /*14c00*/  HFMA2 R19, R25, R10.reuse, R15 ;  /* 0x0000000a19137231 */ /* 0x080fe4000000000f */
[----:B------:R-:W-:Y:S02]  /*14c10*/  HFMA2 R18, R23, R10, R14 ;  /* 0x0000000a17127231 */ /* 0x000fe4000000000e */
[-C--:B------:R-:W-:Y:S02]  /*14c20*/  HFMA2 R19, R38, R11.reuse, R19 ;  /* 0x0000000b26137231 */ /* 0x080fe40000000013 */
        /* <DEDUP_REMOVED lines=8> */
[----:B------:R-:W-:-:S07]  /*14cb0*/  HFMA2 R48, R18, R58, R48 ;  /* 0x0000003a12307231 */ /* 0x000fce0000000030 */
.L_x_788:
[----:B------:R-:W-:Y:S01]  /*14cc0*/  MOV R0, UR10 ;  /* 0x0000000a00007c02 */ /* 0x000fe20008000f00 */
[----:B------:R-:W-:Y:S01]  /*14cd0*/  UIADD3 UR4, UPT, UPT, UR4, 0x20, URZ ;  /* 0x0000002004047890 */ /* 0x000fe2000fffe0ff */
[----:B--2---:R-:W-:Y:S02]  /*14ce0*/  MOV R3, UR14 ;  /* 0x0000000e00037c02 */ /* 0x004fe40008000f00 */
[----:B------:R-:W-:-:S03]  /*14cf0*/  IADD3 R0, PT, PT, R0, 0x10, RZ ;  /* 0x0000001000007810 */ /* 0x000fc60007ffe0ff */
[----:B------:R-:W-:Y:S01]  /*14d00*/  IMAD.WIDE R96, R3, 0x4, R96 ;  /* 0x0000000403607825 */ /* 0x000fe200078e0260 */
[C---:B------:R-:W-:Y:S02]  /*14d10*/  ISETP.GE.AND P0, PT, R0.reuse, UR9, PT ;  /* 0x0000000900007c0c */ /* 0x040fe4000bf06270 */
[----:B------:R-:W-:-:S11]  /*14d20*/  R2UR UR10, R0 ;  /* 0x00000000000a72ca */ /* 0x000fd600000e0000 */
[----:B------:R-:W-:Y:S05]  /*14d30*/  @!P0 BRA `(.L_x_789) ;  /* 0xffffffec006c8947 */ /* 0x000fea000383ffff */
.L_x_787:
[----:B------:R-:W1:Y:S01]  /*14d40*/  S2R R3, SR_CTAID.Y ;  /* 0x0000000000037919 */ /* 0x000e620000002600 */
[----:B------:R-:W1:Y:S02]  /*14d50*/  LDC R0, c[0x0][0x3a8] ;  /* 0x0000ea00ff007b82 */ /* 0x000e640000000800 */
[----:B-1---5:R-:W-:-:S05]  /*14d60*/  IMAD R6, R3, -0x4, R0 ;  /* 0xfffffffc03067824 */ /* 0x022fca00078e0200 */
[----:B------:R-:W-:-:S13]  /*14d70*/  ISETP.GT.AND P0, PT, R6, RZ, PT ;  /* 0x000000ff0600720c */ /* 0x000fda0003f04270 */
        /* <DEDUP_REMOVED lines=15> */
.L_x_793:
[----:B------:R-:W1:Y:S02]  /*14e70*/  LDS R2, [R0] ;  /* 0x0000000000027984 */ /* 0x000e640000000800 */
[----:B-1----:R-:W-:-:S05]  /*14e80*/  HADD2 R3, R2, R56 ;  /* 0x0000003802037230 */ /* 0x002fca0000000000 */
[----:B------:R-:W1:Y:S02]  /*14e90*/  ATOMS.CAST.SPIN P0, [R0], R2, R3 ;  /* 0x000000020000758d */ /* 0x000e640001800003 */
[----:B-1----:R-:W-:Y:S05]  /*14ea0*/  @!P0 BRA `(.L_x_793) ;  /* 0xfffffffc00f08947 */ /* 0x002fea000383ffff */
[----:B------:R-:W-:Y:S05]  /*14eb0*/  BRA `(.L_x_791) ;  /* 0x00000000000c7947 */ /* 0x000fea0003800000 */
.L_x_792:
[----:B------:R-:W2:Y:S02]  /*14ec0*/  LD.E R0, desc[UR18][R4.64] ;  /* 0x0000001204007980 */ /* 0x000ea4000c101900 */
[----:B--2---:R-:W-:-:S05]  /*14ed0*/  IADD3 R3, PT, PT, R56, R0, RZ ;  /* 0x0000000038037210 */ /* 0x004fca0007ffe0ff */
[----:B------:R1:W-:Y:S02]  /*14ee0*/  ST.E desc[UR18][R4.64], R3 ;  /* 0x0000000304007985 */ /* 0x0003e4000c101912 */
.L_x_791:
[----:B------:R-:W-:Y:S05]  /*14ef0*/  BSYNC.RECONVERGENT B0 ;  /* 0x0000000000007941 */ /* 0x000fea0003800200 */
.L_x_790:
[----:B------:R2:W-:Y:S01]  /*14f00*/  ATOM.E.ADD.F16x2.RN.STRONG.GPU P0, RZ, desc[UR18][R4.64+0x4], R55 ;  /* 0x8000043704ff79a2 */ /* 0x0005e2000c10e112 */
[----:B------:R-:W-:Y:S04]  /*14f10*/  BSSY.RECONVERGENT B0, `(.L_x_794) ;  /* 0x000000e000007945 */ /* 0x000fe80003800200 */
[----:B--2---:R-:W-:Y:S05]  /*14f20*/  @P0 BRA `(.L_x_795) ;  /* 0x0000000000300947 */ /* 0x004fea0003800000 */
[----:B------:R-:W2:Y:S02]  /*14f30*/  QSPC.E.S P0, RZ, [R4+0x4] ;  /* 0x0000040004ff73aa */ /* 0x000ea40000000500 */
[----:B--2---:R-:W-:Y:S05]  /*14f40*/  @!P0 BRA `(.L_x_796) ;  /* 0x00000000001c8947 */ /* 0x004fea0003800000 */
[----:B------:R-:W-:-:S04]  /*14f50*/  MOV R2, R4 ;  /* 0x0000000400027202 */ /* 0x000fc80000000f00 */
[----:B------:R-:W-:-:S07]  /*14f60*/  MOV R0, R2 ;  /* 0x0000000200007202 */ /* 0x000fce0000000f00 */
.L_x_797:
[----:B------:R-:W1:Y:S02]  /*14f70*/  LDS R2, [R0+0x4] ;  /* 0x0000040000027984 */ /* 0x000e640000000800 */
[----:B-1----:R-:W-:-:S05]  /*14f80*/  HFMA2 R3, R2, 1, 1, R55 ;  /* 0x3c003c0002037831 */ /* 0x002fca0000000037 */
[----:B------:R-:W1:Y:S02]  /*14f90*/  ATOMS.CAST.SPIN P0, [R0+0x4], R2, R3 ;  /* 0x000004020000758d */ /* 0x000e640001800003 */
[----:B-1----:R-:W-:Y:S05]  /*14fa0*/  @!P0 BRA `(.L_x_797) ;  /* 0xfffffffc00f08947 */ /* 0x002fea000383ffff */
[----:B------:R-:W-:Y:S05]  /*14fb0*/  BRA `(.L_x_795) ;  /* 0x00000000000c7947 */ /* 0x000fea0003800000 */
.L_x_796:
[----:B------:R-:W1:Y:S02]  /*14fc0*/  LD.E R0, desc[UR18][R4.64+0x4] ;  /* 0x0000041204007980 */ /* 0x000e64000c101900 */
[----:B-1----:R-:W-:-:S05]  /*14fd0*/  IADD3 R3, PT, PT, R55, R0, RZ ;  /* 0x0000000037037210 */ /* 0x002fca0007ffe0ff */
[----:B------:R2:W-:Y:S02]  /*14fe0*/  ST.E desc[UR18][R4.64+0x4], R3 ;  /* 0x0000040304007985 */ /* 0x0005e4000c101912 */
.L_x_795:
[----:B------:R-:W-:Y:S05]  /*14ff0*/  BSYNC.RECONVERGENT B0 ;  /* 0x0000000000007941 */ /* 0x000fea0003800200 */
.L_x_794:
[----:B------:R-:W-:-:S13]  /*15000*/  ISETP.NE.AND P0, PT, R6, 0x1, PT ;  /* 0x000000010600780c */ /* 0x000fda0003f05270 */
        /* <DEDUP_REMOVED lines=10> */
.L_x_801:
[----:B------:R-:W1:Y:S02]  /*150b0*/  LDS R2, [R0] ;  /* 0x0000000000027984 */ /* 0x000e640000000800 */
[----:B-1----:R-:W-:-:S05]  /*150c0*/  HADD2 R3, R2, R54 ;  /* 0x0000003602037230 */ /* 0x002fca0000000000 */
[----:B------:R-:W1:Y:S02]  /*150d0*/  ATOMS.CAST.SPIN P0, [R0], R2, R3 ;  /* 0x000000020000758d */ /* 0x000e640001800003 */
[----:B-1----:R-:W-:Y:S05]  /*150e0*/  @!P0 BRA `(.L_x_801) ;  /* 0xfffffffc00f08947 */ /* 0x002fea000383ffff */
[----:B------:R-:W-:Y:S05]  /*150f0*/  BRA `(.L_x_799) ;  /* 0x00000000000c7947 */ /* 0x000fea0003800000 */
.L_x_800:
[----:B------:R-:W2:Y:S02]  /*15100*/  LD.E R0, desc[UR18][R4.64] ;  /* 0x0000001204007980 */ /* 0x000ea4000c101900 */
[----:B--2---:R-:W-:-:S05]  /*15110*/  IADD3 R3, PT, PT, R54, R0, RZ ;  /* 0x0000000036037210 */ /* 0x004fca0007ffe0ff */
[----:B------:R1:W-:Y:S02]  /*15120*/  ST.E desc[UR18][R4.64], R3 ;  /* 0x0000000304007985 */ /* 0x0003e4000c101912 */
.L_x_799:
[----:B------:R-:W-:Y:S05]  /*15130*/  BSYNC.RECONVERGENT B0 ;  /* 0x0000000000007941 */ /* 0x000fea0003800200 */
.L_x_798:
[----:B------:R2:W-:Y:S01]  /*15140*/  ATOM.E.ADD.F16x2.RN.STRONG.GPU P0, RZ, desc[UR18][R4.64+0x4], R53 ;  /* 0x8000043504ff79a2 */ /* 0x0005e2000c10e112 */
[----:B------:R-:W-:Y:S04]  /*15150*/  BSSY.RECONVERGENT B0, `(.L_x_802) ;  /* 0x000000e000007945 */ /* 0x000fe80003800200 */
[----:B--2---:R-:W-:Y:S05]  /*15160*/  @P0 BRA `(.L_x_803) ;  /* 0x0000000000300947 */ /* 0x004fea0003800000 */
[----:B------:R-:W2:Y:S02]  /*15170*/  QSPC.E.S P0, RZ, [R4+0x4] ;  /* 0x0000040004ff73aa */ /* 0x000ea40000000500 */
[----:B--2---:R-:W-:Y:S05]  /*15180*/  @!P0 BRA `(.L_x_804) ;  /* 0x00000000001c8947 */ /* 0x004fea0003800000 */
[----:B------:R-:W-:-:S04]  /*15190*/  MOV R2, R4 ;  /* 0x0000000400027202 */ /* 0x000fc80000000f00 */
[----:B------:R-:W-:-:S07]  /*151a0*/  MOV R0, R2 ;  /* 0x0000000200007202 */ /* 0x000fce0000000f00 */
.L_x_805:
[----:B------:R-:W1:Y:S02]  /*151b0*/  LDS R2, [R0+0x4] ;  /* 0x0000040000027984 */ /* 0x000e640000000800 */
[----:B-1----:R-:W-:-:S05]  /*151c0*/  HFMA2 R3, R2, 1, 1, R53 ;  /* 0x3c003c0002037831 */ /* 0x002fca0000000035 */
[----:B------:R-:W1:Y:S02]  /*151d0*/  ATOMS.CAST.SPIN P0, [R0+0x4], R2, R3 ;  /* 0x000004020000758d */ /* 0x000e640001800003 */
[----:B-1----:R-:W-:Y:S05]  /*151e0*/  @!P0 BRA `(.L_x_805) ;  /* 0xfffffffc00f08947 */ /* 0x002fea000383ffff */
[----:B------:R-:W-:Y:S05]  /*151f0*/  BRA `(.L_x_803) ;  /* 0x00000000000c7947 */ /* 0x000fea0003800000 */
.L_x_804:
[----:B------:R-:W1:Y:S02]  /*15200*/  LD.E R0, desc[UR18][R4.64+0x4] ;  /* 0x0000041204007980 */ /* 0x000e64000c101900 */
[----:B-1----:R-:W-:-:S05]  /*15210*/  IADD3 R3, PT, PT, R53, R0, RZ ;  /* 0x0000000035037210 */ /* 0x002fca0007ffe0ff */
[----:B------:R2:W-:Y:S02]  /*15220*/  ST.E desc[UR18][R4.64+0x4], R3 ;  /* 0x0000040304007985 */ /* 0x0005e4000c101912 */
.L_x_803:
[----:B------:R-:W-:Y:S05]  /*15230*/  BSYNC.RECONVERGENT B0 ;  /* 0x0000000000007941 */ /* 0x000fea0003800200 */
.L_x_802:
        /* <DEDUP_REMOVED lines=11> */
.L_x_809:
[----:B------:R-:W1:Y:S02]  /*152f0*/  LDS R2, [R0] ;  /* 0x0000000000027984 */ /* 0x000e640000000800 */
[----:B-1----:R-:W-:-:S05]  /*15300*/  HADD2 R3, R2, R52 ;  /* 0x0000003402037230 */ /* 0x002fca0000000000 */
[----:B------:R-:W1:Y:S02]  /*15310*/  ATOMS.CAST.SPIN P0, [R0], R2, R3 ;  /* 0x000000020000758d */ /* 0x000e640001800003 */
[----:B-1----:R-:W-:Y:S05]  /*15320*/  @!P0 BRA `(.L_x_809) ;  /* 0xfffffffc00f08947 */ /* 0x002fea000383ffff */
[----:B------:R-:W-:Y:S05]  /*15330*/  BRA `(.L_x_807) ;  /* 0x00000000000c7947 */ /* 0x000fea0003800000 */
.L_x_808:
[----:B------:R-:W2:Y:S02]  /*15340*/  LD.E R0, desc[UR18][R4.64] ;  /* 0x0000001204007980 */ /* 0x000ea4000c101900 */
[----:B--2---:R-:W-:-:S05]  /*15350*/  IADD3 R3, PT, PT, R52, R0, RZ ;  /* 0x0000000034037210 */ /* 0x004fca0007ffe0ff */
[----:B------:R1:W-:Y:S02]  /*15360*/  ST.E desc[UR18][R4.64], R3 ;  /* 0x0000000304007985 */ /* 0x0003e4000c101912 */
.L_x_807:
[----:B------:R-:W-:Y:S05]  /*15370*/  BSYNC.RECONVERGENT B0 ;  /* 0x0000000000007941 */ /* 0x000fea0003800200 */
.L_x_806:
[----:B------:R2:W-:Y:S01]  /*15380*/  ATOM.E.ADD.F16x2.RN.STRONG.GPU P0, RZ, desc[UR18][R4.64+0x4], R51 ;  /* 0x8000043304ff79a2 */ /* 0x0005e2000c10e112 */
[----:B------:R-:W-:Y:S04]  /*15390*/  BSSY.RECONVERGENT B0, `(.L_x_810) ;  /* 0x000000e000007945 */ /* 0x000fe80003800200 */
[----:B--2---:R-:W-:Y:S05]  /*153a0*/  @P0 BRA `(.L_x_811) ;  /* 0x0000000000300947 */ /* 0x004fea0003800000 */
[----:B------:R-:W2:Y:S02]  /*153b0*/  QSPC.E.S P0, RZ, [R4+0x4] ;  /* 0x0000040004ff73aa */ /* 0x000ea40000000500 */
[----:B--2---:R-:W-:Y:S05]  /*153c0*/  @!P0 BRA `(.L_x_812) ;  /* 0x00000000001c8947 */ /* 0x004fea0003800000 */
[----:B------:R-:W-:-:S04]  /*153d0*/  MOV R2, R4 ;  /* 0x0000000400027202 */ /* 0x000fc80000000f00 */
[----:B------:R-:W-:-:S07]  /*153e0*/  MOV R0, R2 ;  /* 0x0000000200007202 */ /* 0x000fce0000000f00 */
.L_x_813:
[----:B------:R-:W1:Y:S02]  /*153f0*/  LDS R2, [R0+0x4] ;  /* 0x0000040000027984 */ /* 0x000e640000000800 */
[----:B-1----:R-:W-:-:S05]  /*15400*/  HFMA2 R3, R2, 1, 1, R51 ;  /* 0x3c003c0002037831 */ /* 0x002fca0000000033 */
[----:B------:R-:W1:Y:S02]  /*15410*/  ATOMS.CAST.SPIN P0, [R0+0x4], R2, R3 ;  /* 0x000004020000758d */ /* 0x000e640001800003 */
[----:B-1----:R-:W-:Y:S05]  /*15420*/  @!P0 BRA `(.L_x_813) ;  /* 0xfffffffc00f08947 */ /* 0x002fea000383ffff */
[----:B------:R-:W-:Y:S05]  /*15430*/  BRA `(.L_x_811) ;  /* 0x00000000000c7947 */ /* 0x000fea0003800000 */
.L_x_812:
[----:B------:R-:W1:Y:S02]  /*15440*/  LD.E R0, desc[UR18][R4.64+0x4] ;  /* 0x0000041204007980 */ /* 0x000e64000c101900 */
[----:B-1----:R-:W-:-:S05]  /*15450*/  IADD3 R3, PT, PT, R51, R0, RZ ;  /* 0x0000000033037210 */ /* 0x002fca0007ffe0ff */
[----:B------:R2:W-:Y:S02]  /*15460*/  ST.E desc[UR18][R4.64+0x4], R3 ;  /* 0x0000040304007985 */ /* 0x0005e4000c101912 */
.L_x_811:
[----:B------:R-:W-:Y:S05]  /*15470*/  BSYNC.RECONVERGENT B0 ;  /* 0x0000000000007941 */ /* 0x000fea0003800200 */
.L_x_810:
        /* <DEDUP_REMOVED lines=11> */
.L_x_817:
[----:B------:R-:W1:Y:S02]  /*15530*/  LDS R2, [R0] ;  /* 0x0000000000027984 */ /* 0x000e640000000800 */
[----:B-1----:R-:W-:-:S05]  /*15540*/  HADD2 R3, R2, R50 ;  /* 0x0000003202037230 */ /* 0x002fca0000000000 */
[----:B------:R-:W1:Y:S02]  /*15550*/  ATOMS.CAST.SPIN P0, [R0], R2, R3 ;  /* 0x000000020000758d */ /* 0x000e640001800003 */
[----:B-1----:R-:W-:Y:S05]  /*15560*/  @!P0 BRA `(.L_x_817) ;  /* 0xfffffffc00f08947 */ /* 0x002fea000383ffff */
[----:B------:R-:W-:Y:S05]  /*15570*/  BRA `(.L_x_815) ;  /* 0x00000000000c7947 */ /* 0x000fea0003800000 */
.L_x_816:
[----:B------:R-:W2:Y:S02]  /*15580*/  LD.E R0, desc[UR18][R4.64] ;  /* 0x0000001204007980 */ /* 0x000ea4000c101900 */
[----:B--2---:R-:W-:-:S05]  /*15590*/  IADD3 R3, PT, PT, R50, R0, RZ ;  /* 0x0000000032037210 */ /* 0x004fca0007ffe0ff */
[----:B------:R1:W-:Y:S02]  /*155a0*/  ST.E desc[UR18][R4.64], R3 ;  /* 0x0000000304007985 */ /* 0x0003e4000c101912 */
.L_x_815:
[----:B------:R-:W-:Y:S05]  /*155b0*/  BSYNC.RECONVERGENT B0 ;  /* 0x0000000000007941 */ /* 0x000fea0003800200 */
.L_x_814:
[----:B------:R2:W-:Y:S02]  /*155c0*/  ATOM.E.ADD.F16x2.RN.STRONG.GPU P0, RZ, desc[UR18][R4.64+0x4], R48 ;  /* 0x8000043004ff79a2 */ /* 0x0005e4000c10e112 */
[----:B--2---:R-:W-:Y:S05]  /*155d0*/  @P0 EXIT ;  /* 0x000000000000094d */ /* 0x004fea0003800000 */
[----:B------:R-:W2:Y:S02]  /*155e0*/  QSPC.E.S P0, RZ, [R4+0x4] ;  /* 0x0000040004ff73aa */ /* 0x000ea40000000500 */
[----:B--2---:R-:W-:Y:S05]  /*155f0*/  @!P0 BRA `(.L_x_818) ;  /* 0x00000000001c8947 */ /* 0x004fea0003800000 */
[----:B------:R-:W-:-:S04]  /*15600*/  MOV R2, R4 ;  /* 0x0000000400027202 */ /* 0x000fc80000000f00 */
[----:B------:R-:W-:-:S07]  /*15610*/  MOV R0, R2 ;  /* 0x0000000200007202 */ /* 0x000fce0000000f00 */
.L_x_819:
[----:B------:R-:W1:Y:S02]  /*15620*/  LDS R2, [R0+0x4] ;  /* 0x0000040000027984 */ /* 0x000e640000000800 */
[----:B-1----:R-:W-:-:S05]  /*15630*/  HFMA2 R3, R2, 1, 1, R48 ;  /* 0x3c003c0002037831 */ /* 0x002fca0000000030 */
[----:B------:R-:W1:Y:S02]  /*15640*/  ATOMS.CAST.SPIN P0, [R0+0x4], R2, R3 ;  /* 0x000004020000758d */ /* 0x000e640001800003 */
[----:B-1----:R-:W-:Y:S05]  /*15650*/  @!P0 BRA `(.L_x_819) ;  /* 0xfffffffc00f08947 */ /* 0x002fea000383ffff */
[----:B------:R-:W-:Y:S05]  /*15660*/  EXIT ;  /* 0x000000000000794d */ /* 0x000fea0003800000 */
.L_x_818:
[----:B------:R-:W1:Y:S02]  /*15670*/  LD.E R0, desc[UR18][R4.64+0x4] ;  /* 0x0000041204007980 */ /* 0x000e64000c101900 */
[----:B-1----:R-:W-:-:S05]  /*15680*/  IADD3 R3, PT, PT, R48, R0, RZ ;  /* 0x0000000030037210 */ /* 0x002fca0007ffe0ff */
[----:B------:R-:W-:Y:S01]  /*15690*/  ST.E desc[UR18][R4.64+0x4], R3 ;  /* 0x0000040304007985 */ /* 0x000fe2000c101912 */
[----:B------:R-:W-:Y:S05]  /*156a0*/  EXIT ;  /* 0x000000000000794d */ /* 0x000fea0003800000 */
.L_x_820:
        /* <DEDUP_REMOVED lines=13> */
.L_x_4481:


//--------------------- .text._Z23gemm_half_q_half_kernelILi4ELi160ELb0ELb0ELi32EEvPK6__halfPKjS4_S2_PS0_iiiiPKtS7_iiiiiibS2_i --------------------------
	.section	.text._Z23gemm_half_q_half_kernelILi4ELi160ELb0ELb0ELi32EEvPK6__halfPKjS4_S2_PS0_iiiiPKtS7_iiiiiibS2_i,"ax",@progbits
	.align	128
        .global         _Z23gemm_half_q_half_kernelILi4ELi160ELb0ELb0ELi32EEvPK6__halfPKjS4_S2_PS0_iiiiPKtS7_iiiiiibS2_i
        .type           _Z23gemm_half_q_half_kernelILi4ELi160ELb0ELb0ELi32EEvPK6__halfPKjS4_S2_PS0_iiiiPKtS7_iiiiiibS2_i,@function
        .size           _Z23gemm_half_q_half_kernelILi4ELi160ELb0ELb0ELi32EEvPK6__halfPKjS4_S2_PS0_iiiiPKtS7_iiiiiibS2_i,(.L_x_4482 - _Z23gemm_half_q_half_kernelILi4ELi160ELb0ELb0ELi32EEvPK6__halfPKjS4_S2_PS0_iiiiPKtS7_iiiiiibS2_i)
        .other          _Z23gemm_half_q_half_kernelILi4ELi160ELb0ELb0ELi32EEvPK6__halfPKjS4_S2_PS0_iiiiPKtS7_iiiiiibS2_i,@"STO_CUDA_ENTRY STV_DEFAULT"
_Z23gemm_half_q_half_kernelILi4ELi160ELb0ELb0ELi32EEvPK6__halfPKjS4_S2_PS0_iiiiPKtS7_iiiiiibS2_i:
.text._Z23gemm_half_q_half_kernelILi4ELi160ELb0ELb0ELi32EEvPK6__halfPKjS4_S2_PS0_iiiiPKtS7_iiiiiibS2_i:
[----:B------:R-:W-:Y:S01]  /*0000*/  LDC R1, c[0x0][0x37c] ;  /* 0x0000df00ff017b82 */ /* 0x000fe20000000800 */
[----:B------:R-:W0:Y:S07]  /*0010*/  S2R R20, SR_CTAID.Z ;  /* 0x0000000000147919 */ /* 0x000e2e0000002700 */
[----:B------:R-:W1:Y:S01]  /*0020*/  S2UR UR7, SR_CTAID.Y ;  /* 0x00000000000779c3 */ /* 0x000e620000002600 */
[----:B------:R-:W1:Y:S01]  /*0030*/  LDCU UR5, c[0x0][0x3a8] ;  /* 0x00007500ff0577ac */ /* 0x000e620008000800 */
[----:B------:R-:W-:Y:S01]  /*0040*/  BSSY.RECONVERGENT B0, `(.L_x_821) ;  /* 0x00000c3000007945 */ /* 0x000fe20003800200 */
[----:B------:R-:W2:Y:S01]  /*0050*/  S2R R4, SR_TID.X ;  /* 0x0000000000047919 */ /* 0x000ea20000002100 */
[----:B------:R-:W3:Y:S04]  /*0060*/  LDCU.64 UR8, c[0x0][0x358] ;  /* 0x00006b00ff0877ac */ /* 0x000ee80008000a00 */
[----:B------:R-:W4:Y:S08]  /*0070*/  LDC R0, c[0x0][0x3b0] ;  /* 0x0000ec00ff007b82 */ /* 0x000f300000000800 */
[----:B------:R-:W5:Y:S01]  /*0080*/  S2UR UR4, SR_CTAID.X ;  /* 0x00000000000479c3 */ /* 0x000f620000002500 */
[----:B-1----:R-:W-:-:S06]  /*0090*/  UIMAD UR5, UR7, -0x4, UR5 ;  /* 0xfffffffc070578a4 */ /* 0x002fcc000f8e0205 */
[----:B------:R-:W-:Y:S02]  /*00a0*/  MOV R26, UR5 ;  /* 0x00000005001a7c02 */ /* 0x000fe40008000f00 */
[----:B0-----:R-:W-:Y:S02]  /*00b0*/  SHF.L.U32 R27, R20, 0x5, RZ ;  /* 0x00000005141b7819 */ /* 0x001fe400000006ff */
[C---:B------:R-:W-:Y:S02]  /*00c0*/  ISETP.GE.AND P1, PT, R26.reuse, 0x1, PT ;  /* 0x000000011a00780c */ /* 0x040fe40003f26270 */
[C---:B--2---:R-:W-:Y:S02]  /*00d0*/  IADD3 R5, PT, PT, R27.reuse, R4, RZ ;  /* 0x000000041b057210 */ /* 0x044fe40007ffe0ff */
[----:B----4-:R-:W-:Y:S01]  /*00e0*/  VIADDMNMX R28, R27, 0x20, R0, PT ;  /* 0x000000201b1c7846 */ /* 0x010fe20003800100 */
[----:B-----5:R-:W-:Y:S01]  /*00f0*/  USHF.L.U32 UR4, UR4, 0x7, URZ ;  /* 0x0000000704047899 */ /* 0x020fe200080006ff */
[----:B------:R-:W-:-:S02]  /*0100*/  VIMNMX R3, PT, PT, R26, 0x4, PT ;  /* 0x000000041a037848 */ /* 0x000fc40003fe0100 */
[----:B------:R-:W-:-:S03]  /*0110*/  ISETP.GE.OR P0, PT, R5, R28, !P1 ;  /* 0x0000001c0500720c */ /* 0x000fc60004f06670 */
[----:B------:R-:W-:-:S10]  /*0120*/  LEA R2, R4, UR4, 0x2 ;  /* 0x0000000404027c11 */ /* 0x000fd4000f8e10ff */
[----:B---3--:R-:W-:Y:S05]  /*0130*/  @P0 BRA `(.L_x_822) ;  /* 0x0000000800cc0947 */ /* 0x008fea0003800000 */
        /* <DEDUP_REMOVED lines=23> */
[----:B------:R-:W-:-:S09]  /*02b0*/  IADD3 R15, PT, PT, R10, R0, RZ ;  /* 0x000000000a0f7210 */ /* 0x000fd20007ffe0ff */
[----:B------:R-:W-:Y:S05]  /*02c0*/  @P0 BRA `(.L_x_824) ;  /* 0x0000000000ec0947 */ /* 0x000fea0003800000 */
[----:B0-----:R-:W-:Y:S02]  /*02d0*/  IADD3 R6, PT, PT, RZ, -R14, RZ ;  /* 0x8000000eff067210 */ /* 0x001fe40007ffe0ff */
[----:B------:R-:W-:Y:S02]  /*02e0*/  PLOP3.LUT P0, PT, PT, PT, PT, 0x80, 0x8 ;  /* 0x000000000008781c */ /* 0x000fe40003f0f070 */
[----:B------:R-:W-:-:S13]  /*02f0*/  ISETP.GT.AND P2, PT, R6, 0x3, PT ;  /* 0x000000030600780c */ /* 0x000fda0003f44270 */
[----:B------:R-:W-:Y:S05]  /*0300*/  @!P2 BRA `(.L_x_825) ;  /* 0x000000000084a947 */ /* 0x000fea0003800000 */
[----:B------:R-:W-:-:S13]  /*0310*/  PLOP3.LUT P0, PT, PT, PT, PT, 0x8, 0x80 ;  /* 0x000000000080781c */ /* 0x000fda0003f0e170 */
.L_x_826:
[-C--:B------:R-:W-:Y:S02]  /*0320*/  IADD3 R8, PT, PT, R15, R0.reuse, RZ ;  /* 0x000000000f087210 */ /* 0x080fe40007ffe0ff */
[----:B------:R-:W-:Y:S02]  /*0330*/  IADD3 R7, P2, PT, R5, R15, RZ ;  /* 0x0000000f05077210 */ /* 0x000fe40007f5e0ff */
[----:B------:R-:W-:Y:S02]  /*0340*/  IADD3 R9, PT, PT, R8, R0, RZ ;  /* 0x0000000008097210 */ /* 0x000fe40007ffe0ff */
[----:B------:R-:W-:Y:S02]  /*0350*/  LEA.HI.X.SX32 R10, R15, RZ, 0x1, P2 ;  /* 0x000000ff0f0a7211 */ /* 0x000fe400010f0eff */
[----:B------:R-:W-:Y:S02]  /*0360*/  LEA R6, P2, R7, UR10, 0x1 ;  /* 0x0000000a07067c11 */ /* 0x000fe4000f8408ff */
        /* <DEDUP_REMOVED lines=27> */
.L_x_825:
[----:B------:R-:W-:-:S04]  /*0520*/  IADD3 R6, PT, PT, RZ, -R14, RZ ;  /* 0x8000000eff067210 */ /* 0x000fc80007ffe0ff */
[----:B------:R-:W-:-:S13]  /*0530*/  ISETP.GT.AND P2, PT, R6, 0x1, PT ;  /* 0x000000010600780c */ /* 0x000fda0003f44270 */
[----:B------:R-:W-:Y:S05]  /*0540*/  @!P2 BRA `(.L_x_827) ;  /* 0x000000000044a947 */ /* 0x000fea0003800000 */
        /* <DEDUP_REMOVED lines=17> */
.L_x_827:
[----:B------:R-:W-:-:S13]  /*0660*/  ISETP.EQ.AND P2, PT, R14, RZ, PT ;  /* 0x000000ff0e00720c */ /* 0x000fda0003f42270 */
[----:B------:R-:W-:Y:S05]  /*0670*/  @!P0 BRA P2, `(.L_x_822) ;  /* 0x00000004007c8947 */ /* 0x000fea0001000000 */
.L_x_824:
[----:B------:R-:W-:-:S04]  /*0680*/  IADD3 R7, P0, PT, R5, R15, RZ ;  /* 0x0000000f05077210 */ /* 0x000fc80007f1e0ff */
[----:B------:R-:W-:Y:S02]  /*0690*/  LEA.HI.X.SX32 R8, R15, RZ, 0x1, P0 ;  /* 0x000000ff0f087211 */ /* 0x000fe400000f0eff */
[----:B0-----:R-:W-:-:S04]  /*06a0*/  LEA R6, P0, R7, UR10, 0x1 ;  /* 0x0000000a07067c11 */ /* 0x001fc8000f8008ff */
        /* <DEDUP_REMOVED lines=9> */
.L_x_823:
        /* <DEDUP_REMOVED lines=17> */
.L_x_830:
        /* <DEDUP_REMOVED lines=8> */
[C---:B------:R-:W-:Y:S02]  /*08d0*/  IADD3 R13, P4, PT, R5.reuse, R11, RZ ;  /* 0x0000000b050d7210 */ /* 0x040fe40007f9e0ff */
[----:B------:R-:W-:Y:S01]  /*08e0*/  LEA.HI.X.SX32 R17, R10, RZ, 0x1, P3 ;  /* 0x000000ff0a117211 */ /* 0x000fe200018f0eff */
        /* <DEDUP_REMOVED lines=22> */
.L_x_829:
        /* <DEDUP_REMOVED lines=21> */
.L_x_831:
[----:B------:R-:W-:-:S13]  /*0ba0*/  ISETP.NE.OR P0, PT, R7, RZ, P0 ;  /* 0x000000ff0700720c */ /* 0x000fda0000705670 */
[----:B------:R-:W-:Y:S05]  /*0bb0*/  @!P0 BRA `(.L_x_822) ;  /* 0x00000000002c8947 */ /* 0x000fea0003800000 */
.L_x_828:
[----:B-----5:R-:W-:-:S04]  /*0bc0*/  IADD3 R9, P0, PT, R5, R16, RZ ;  /* 0x0000001005097210 */ /* 0x020fc80007f1e0ff */
        /* <DEDUP_REMOVED lines=10> */
.L_x_822:
[----:B------:R-:W-:Y:S05]  /*0c70*/  BSYNC.RECONVERGENT B0 ;  /* 0x0000000000007941 */ /* 0x000fea0003800200 */
.L_x_821:
[----:B------:R-:W1:Y:S02]  /*0c80*/  LDCU UR5, c[0x0][0x3ac] ;  /* 0x00007580ff0577ac */ /* 0x000e640008000800 */
[----:B-1----:R-:W-:-:S04]  /*0c90*/  MOV R25, UR5 ;  /* 0x0000000500197c02 */ /* 0x002fc80008000f00 */
[----:B------:R-:W-:-:S13]  /*0ca0*/  ISETP.GE.AND P0, PT, R2, R25, PT ;  /* 0x000000190200720c */ /* 0x000fda0003f06270 */
[----:B------:R-:W-:Y:S05]  /*0cb0*/  @P0 EXIT ;  /* 0x000000000000094d */ /* 0x000fea0003800000 */
[----:B-----5:R-:W1:Y:S02]  /*0cc0*/  LDC.U8 R5, c[0x0][0x3e0] ;  /* 0x0000f800ff057b82 */ /* 0x020e640000000000 */
[----:B-1----:R-:W-:-:S04]  /*0cd0*/  PRMT R5, R5, 0x8880, RZ ;  /* 0x0000888005057816 */ /* 0x002fc800000000ff */
        /* <DEDUP_REMOVED lines=11> */
[----:B0-----:R-:W-:Y:S02]  /*0d90*/  IADD3 R6, PT, PT, RZ, -R5, RZ ;  /* 0x80000005ff067210 */ /* 0x001fe40007ffe0ff */
[----:B------:R-:W-:Y:S02]  /*0da0*/  PLOP3.LUT P0, PT, PT, PT, PT, 0x80, 0x8 ;  /* 0x000000000008781c */ /* 0x000fe40003f0f070 */
[----:B------:R-:W-:-:S13]  /*0db0*/  ISETP.GT.AND P2, PT, R6, 0x3, PT ;  /* 0x000000030600780c */ /* 0x000fda0003f44270 */
[----:B------:R-:W-:Y:S05]  /*0dc0*/  @!P2 BRA `(.L_x_834) ;  /* 0x000000000044a947 */ /* 0x000fea0003800000 */
[----:B------:R-:W0:Y:S01]  /*0dd0*/  LDC.64 R14, c[0x0][0x3a0] ;  /* 0x0000e800ff0e7b82 */ /* 0x000e220000000a00 */
[----:B------:R-:W-:-:S13]  /*0de0*/  PLOP3.LUT P0, PT, PT, PT, PT, 0x8, 0x80 ;  /* 0x000000000080781c */ /* 0x000fda0003f0e170 */
.L_x_835:
        /* <DEDUP_REMOVED lines=15> */
.L_x_834:
        /* <DEDUP_REMOVED lines=12> */
.L_x_836:
[----:B------:R-:W-:-:S13]  /*0fa0*/  ISETP.NE.OR P0, PT, R5, RZ, P0 ;  /* 0x000000ff0500720c */ /* 0x000fda0000705670 */
[----:B------:R-:W-:Y:S05]  /*0fb0*/  @!P0 BRA `(.L_x_832) ;  /* 0x00000000001c8947 */ /* 0x000fea0003800000 */
.L_x_833:
[----:B0-----:R-:W0:Y:S02]  /*0fc0*/  LDC.64 R6, c[0x0][0x3a0] ;  /* 0x0000e800ff067b82 */ /* 0x001e240000000a00 */
.L_x_837:
[----:B0-----:R-:W-:Y:S01]  /*0fd0*/  IMAD.WIDE R8, R3, 0x2, R6 ;  /* 0x0000000203087825 */ /* 0x001fe200078e0206 */
[----:B------:R-:W-:Y:S02]  /*0fe0*/  IADD3 R5, PT, PT, R5, 0x1, RZ ;  /* 0x0000000105057810 */ /* 0x000fe40007ffe0ff */
[----:B------:R-:W-:Y:S02]  /*0ff0*/  IADD3 R3, PT, PT, R3, R25, RZ ;  /* 0x0000001903037210 */ /* 0x000fe40007ffe0ff */
[----:B------:R1:W-:Y:S01]  /*1000*/  STG.E.64 desc[UR8][R8.64], RZ ;  /* 0x000000ff08007986 */ /* 0x0003e2000c101b08 */
[----:B------:R-:W-:-:S13]  /*1010*/  ISETP.NE.AND P0, PT, R5, RZ, PT ;  /* 0x000000ff0500720c */ /* 0x000fda0003f05270 */
[----:B-1----:R-:W-:Y:S05]  /*1020*/  @P0 BRA `(.L_x_837) ;  /* 0xfffffffc00e80947 */ /* 0x002fea000383ffff */
.L_x_832:
[----:B------:R-:W1:Y:S01]  /*1030*/  LDCU UR6, c[0x0][0x3c8] ;  /* 0x00007900ff0677ac */ /* 0x000e620008000800 */
[----:B------:R-:W-:Y:S01]  /*1040*/  BAR.SYNC.DEFER_BLOCKING 0x0 ;  /* 0x0000000000007b1d */ /* 0x000fe20000010000 */
[----:B------:R-:W-:-:S05]  /*1050*/  ISETP.GE.AND P0, PT, R27, R0, PT ;  /* 0x000000001b00720c */ /* 0x000fca0003f06270 */
[----:B------:R-:W2:Y:S01]  /*1060*/  LDCU UR12, c[0x0][0x3cc] ;  /* 0x00007980ff0c77ac */ /* 0x000ea20008000800 */
[----:B------:R-:W3:Y:S01]  /*1070*/  LDCU UR5, c[0x0][0x3d0] ;  /* 0x00007a00ff0577ac */ /* 0x000ee20008000800 */
[----:B------:R-:W4:Y:S01]  /*1080*/  LDCU UR10, c[0x0][0x3d4] ;  /* 0x00007a80ff0a77ac */ /* 0x000f220008000800 */
[----:B-1----:R-:W-:Y:S01]  /*1090*/  VIMNMX R3, PT, PT, R27, UR6, PT ;  /* 0x000000061b037c48 */ /* 0x002fe2000bfe0100 */
[----:B------:R-:W1:Y:S04]  /*10a0*/  LDCU UR11, c[0x0][0x3d8] ;  /* 0x00007b00ff0b77ac */ /* 0x000e680008000800 */
[----:B------:R-:W-:Y:S05]  /*10b0*/  @P0 BRA `(.L_x_838) ;  /* 0x0000000000d40947 */ /* 0x000fea0003800000 */
[----:B0-----:R-:W0:Y:S01]  /*10c0*/  LDC.64 R6, c[0x0][0x3b8] ;  /* 0x0000ee00ff067b82 */ /* 0x001e220000000a00 */
[----:B------:R-:W-:-:S05]  /*10d0*/  SHF.L.U32 R9, R20, 0x6, RZ ;  /* 0x0000000614097819 */ /* 0x000fca00000006ff */
[----:B0-----:R-:W-:-:S05]  /*10e0*/  IMAD.WIDE.U32 R8, R9, 0x2, R6 ;  /* 0x0000000209087825 */ /* 0x001fca00078e0006 */
[----:B------:R0:W5:Y:S01]  /*10f0*/  LDG.E.U16.CONSTANT R12, desc[UR8][R8.64] ;  /* 0x00000008080c7981 */ /* 0x000162000c1e9500 */
[----:B------:R-:W-:Y:S01]  /*1100*/  SHF.R.S32.HI R5, RZ, 0x1f, R2 ;  /* 0x0000001fff057819 */ /* 0x000fe20000011402 */
[----:B------:R-:W-:Y:S01]  /*1110*/  UMOV UR4, URZ ;  /* 0x000000ff00047c82 */ /* 0x000fe20008000000 */
[----:B------:R-:W-:Y:S02]  /*1120*/  SHF.L.U32 R4, R4, 0x4, RZ ;  /* 0x0000000404047819 */ /* 0x000fe400000006ff */
[----:B------:R-:W-:Y:S02]  /*1130*/  LEA.HI R5, R5, R2, RZ, 0x3 ;  /* 0x0000000205057211 */ /* 0x000fe400078f18ff */
[----:B------:R-:W-:Y:S02]  /*1140*/  MOV R15, R27 ;  /* 0x0000001b000f7202 */ /* 0x000fe40000000f00 */
[----:B------:R-:W-:Y:S02]  /*1150*/  LOP3.LUT R13, R4, 0x10, RZ, 0xc0, !PT ;  /* 0x00000010040d7812 */ /* 0x000fe400078ec0ff */
[----:B0-----:R-:W-:-:S07]  /*1160*/  SHF.R.S32.HI R14, RZ, 0x3, R5 ;  /* 0x00000003ff0e7819 */ /* 0x001fce0000011405 */
.L_x_839:
[----:B------:R-:W0:Y:S01]  /*1170*/  LDC.64 R4, c[0x0][0x390] ;  /* 0x0000e400ff047b82 */ /* 0x000e220000000a00 */
[----:B-----5:R-:W-:-:S05]  /*1180*/  IADD3 R16, PT, PT, R12, UR4, RZ ;  /* 0x000000040c107c10 */ /* 0x020fca000fffe0ff */
        /* <DEDUP_REMOVED lines=8> */
[----:B------:R-:W-:-:S05]  /*1210*/  IMAD.WIDE.U32 R10, R11, 0x2, R6 ;  /* 0x000000020b0a7825 */ /* 0x000fca00078e0006 */
[----:B------:R-:W3:Y:S01]  /*1220*/  LDG.E.U16.CONSTANT R30, desc[UR8][R10.64+0x2] ;  /* 0x000002080a1e7981 */ /* 0x000ee2000c1e9500 */
[----:B0-----:R-:W-:-:S06]  /*1230*/  IMAD.WIDE.U32 R8, R16, 0x2, R8 ;  /* 0x0000000210087825 */ /* 0x001fcc00078e0008 */
[----:B------:R-:W4:Y:S01]  /*1240*/  LDG.E.U16.CONSTANT R9, desc[UR8][R8.64] ;  /* 0x0000000808097981 */ /* 0x000f22000c1e9500 */
[----:B------:R-:W-:Y:S01]  /*1250*/  UIADD3 UR4, UPT, UPT, UR4, 0x1, URZ ;  /* 0x0000000104047890 */ /* 0x000fe2000fffe0ff */
[----:B--2---:R-:W-:-:S04]  /*1260*/  SHF.R.U32.HI R16, RZ, R13, R4 ;  /* 0x0000000dff107219 */ /* 0x004fc80000011604 */
[--C-:B------:R-:W-:Y:S02]  /*1270*/  SHF.R.U32.HI R18, RZ, 0x4, R16.reuse ;  /* 0x00000004ff127819 */ /* 0x100fe40000011610 */
[----:B------:R-:W-:Y:S02]  /*1280*/  SHF.R.U32.HI R4, RZ, 0x8, R16 ;  /* 0x00000008ff047819 */ /* 0x000fe40000011610 */
[----:B------:R-:W-:Y:S02]  /*1290*/  LOP3.LUT R18, R18, 0xf, RZ, 0xc0, !PT ;  /* 0x0000000f12127812 */ /* 0x000fe400078ec0ff */
[----:B------:R-:W-:Y:S02]  /*12a0*/  LOP3.LUT R4, R4, 0xf, RZ, 0xc0, !PT ;  /* 0x0000000f04047812 */ /* 0x000fe400078ec0ff */
[----:B------:R-:W-:Y:S01]  /*12b0*/  LOP3.LUT R17, R16, 0xf, RZ, 0xc0, !PT ;  /* 0x0000000f10117812 */ /* 0x000fe200078ec0ff */
[----:B------:R-:W-:Y:S01]  /*12c0*/  IMAD R5, R18, R18, R18 ;  /* 0x0000001212057224 */ /* 0x000fe200078e0212 */
[----:B------:R-:W-:-:S02]  /*12d0*/  SHF.R.U32.HI R16, RZ, 0xc, R16 ;  /* 0x0000000cff107819 */ /* 0x000fc40000011610 */
[----:B---3--:R-:W-:Y:S01]  /*12e0*/  IADD3 R15, PT, PT, R30, R15, RZ ;  /* 0x0000000f1e0f7210 */ /* 0x008fe20007ffe0ff */
[C---:B------:R-:W-:Y:S01]  /*12f0*/  IMAD R22, R17.reuse, R17, R17 ;  /* 0x0000001111167224 */ /* 0x040fe200078e0211 */
[----:B------:R-:W-:Y:S01]  /*1300*/  IADD3 R18, PT, PT, R18, 0x1, R5 ;  /* 0x0000000112127810 */ /* 0x000fe20007ffe005 */
[----:B------:R-:W-:Y:S01]  /*1310*/  IMAD R5, R4, R4, R4 ;  /* 0x0000000404057224 */ /* 0x000fe200078e0204 */
[----:B------:R-:W-:Y:S02]  /*1320*/  LOP3.LUT R16, R16, 0xf, RZ, 0xc0, !PT ;  /* 0x0000000f10107812 */ /* 0x000fe400078ec0ff */
[----:B------:R-:W-:Y:S02]  /*1330*/  IADD3 R22, PT, PT, R17, 0x1, R22 ;  /* 0x0000000111167810 */ /* 0x000fe40007ffe016 */
[----:B------:R-:W-:Y:S01]  /*1340*/  IADD3 R4, PT, PT, R4, 0x1, R5 ;  /* 0x0000000104047810 */ /* 0x000fe20007ffe005 */
[----:B------:R-:W-:Y:S01]  /*1350*/  IMAD R5, R16, R16, R16 ;  /* 0x0000001010057224 */ /* 0x000fe200078e0210 */
[----:B------:R-:W4:Y:S01]  /*1360*/  I2F.F16 R24, R22 ;  /* 0x0000001600187306 */ /* 0x000f220000200c00 */
[----:B------:R-:W-:-:S03]  /*1370*/  ISETP.GE.AND P0, PT, R15, R28, PT ;  /* 0x0000001c0f00720c */ /* 0x000fc60003f06270 */
[----:B------:R-:W-:-:S04]  /*1380*/  IADD3 R5, PT, PT, R16, 0x1, R5 ;  /* 0x0000000110057810 */ /* 0x000fc80007ffe005 */
[----:B------:R-:W0:Y:S01]  /*1390*/  I2F.F16 R18, R18 ;  /* 0x0000001200127306 */ /* 0x000e220000200c00 */
[----:B----4-:R-:W-:-:S07]  /*13a0*/  HMUL2 R24, R24.H0_H0, R9.H0_H0 ;  /* 0x2000000918187232 */ /* 0x010fce0000000800 */
[----:B------:R-:W2:Y:S01]  /*13b0*/  I2F.F16 R10, R4 ;  /* 0x00000004000a7306 */ /* 0x000ea20000200c00 */
[----:B0-----:R-:W-:-:S07]  /*13c0*/  HMUL2 R11, R18.H0_H0, R9.H0_H0 ;  /* 0x20000009120b7232 */ /* 0x001fce0000000800 */
[----:B------:R-:W0:Y:S01]  /*13d0*/  I2F.F16 R8, R5 ;  /* 0x0000000500087306 */ /* 0x000e220000200c00 */
[-C--:B--2---:R-:W-:Y:S02]  /*13e0*/  HMUL2 R10, R10.H0_H0, R9.reuse.H0_H0 ;  /* 0x200000090a0a7232 */ /* 0x084fe40000000800 */
[----:B0-----:R-:W-:Y:S01]  /*13f0*/  HMUL2 R9, R8.H0_H0, R9.H0_H0 ;  /* 0x2000000908097232 */ /* 0x001fe20000000800 */
[----:B------:R-:W-:Y:S06]  /*1400*/  @!P0 BRA `(.L_x_839) ;  /* 0xfffffffc00588947 */ /* 0x000fec000383ffff */
.L_x_838:
[C---:B------:R-:W-:Y:S01]  /*1410*/  ISETP.GT.AND P0, PT, R27.reuse, UR6, PT ;  /* 0x000000061b007c0c */ /* 0x040fe2000bf04270 */
[----:B------:R-:W-:Y:S01]  /*1420*/  HFMA2 R5, -RZ, RZ, 0, 0 ;  /* 0x00000000ff057431 */ /* 0x000fe200000001ff */
[----:B------:R-:W-:Y:S01]  /*1430*/  SHF.R.S32.HI R4, RZ, 0x1f, R3 ;  /* 0x0000001fff047819 */ /* 0x000fe20000011403 */
[----:B0-----:R-:W-:Y:S01]  /*1440*/  HFMA2 R8, -RZ, RZ, 0, 0 ;  /* 0x00000000ff087431 */ /* 0x001fe200000001ff */
[C---:B--2---:R-:W-:Y:S02]  /*1450*/  ISETP.GT.AND P2, PT, R27.reuse, UR12, PT ;  /* 0x0000000c1b007c0c */ /* 0x044fe4000bf44270 */
[----:B------:R-:W-:Y:S01]  /*1460*/  LEA.HI R4, R4, R3, RZ, 0x5 ;  /* 0x0000000304047211 */ /* 0x000fe200078f28ff */
[----:B------:R-:W-:Y:S01]  /*1470*/  HFMA2 R3, -RZ, RZ, 0, 0 ;  /* 0x00000000ff037431 */ /* 0x000fe200000001ff */
[C---:B---3--:R-:W-:Y:S02]  /*1480*/  ISETP.GT.AND P3, PT, R27.reuse, UR5, PT ;  /* 0x000000051b007c0c */ /* 0x048fe4000bf64270 */
[----:B----4-:R-:W-:-:S02]  /*1490*/  ISETP.GT.AND P4, PT, R27, UR10, PT ;  /* 0x0000000a1b007c0c */ /* 0x010fc4000bf84270 */
[----:B-1----:R-:W-:Y:S02]  /*14a0*/  ISETP.GT.AND P5, PT, R27, UR11, PT ;  /* 0x0000000b1b007c0c */ /* 0x002fe4000bfa4270 */
[----:B------:R-:W-:Y:S02]  /*14b0*/  MOV R6, RZ ;  /* 0x000000ff00067202 */ /* 0x000fe40000000f00 */
[----:B------:R-:W-:Y:S02]  /*14c0*/  MOV R13, RZ ;  /* 0x000000ff000d7202 */ /* 0x000fe40000000f00 */
[----:B------:R-:W-:Y:S01]  /*14d0*/  SHF.R.S32.HI R12, RZ, 0x5, R4 ;  /* 0x00000005ff0c7819 */ /* 0x000fe20000011404 */
[----:B------:R-:W-:Y:S06]  /*14e0*/  @!P0 BRA `(.L_x_840) ;  /* 0x00000000001c8947 */ /* 0x000fec0003800000 */
[----:B------:R-:W0:Y:S02]  /*14f0*/  LDC R4, c[0x0][0x3cc] ;  /* 0x0000f300ff047b82 */ /* 0x000e240000000800 */
[----:B0-----:R-:W-:-:S04]  /*1500*/  VIMNMX R3, PT, PT, R27, R4, PT ;  /* 0x000000041b037248 */ /* 0x001fc80003fe0100 */
[----:B------:R-:W-:-:S04]  /*1510*/  IADD3 R3, PT, PT, R3, -UR6, RZ ;  /* 0x8000000603037c10 */ /* 0x000fc8000fffe0ff */
[----:B------:R-:W-:-:S04]  /*1520*/  SHF.R.S32.HI R4, RZ, 0x1f, R3 ;  /* 0x0000001fff047819 */ /* 0x000fc80000011403 */
[----:B------:R-:W-:-:S04]  /*1530*/  LEA.HI R4, R4, R3, RZ, 0x5 ;  /* 0x0000000304047211 */ /* 0x000fc800078f28ff */
[----:B------:R-:W-:-:S05]  /*1540*/  SHF.R.S32.HI R4, RZ, 0x5, R4 ;  /* 0x00000005ff047819 */ /* 0x000fca0000011404 */
[----:B------:R-:W-:-:S07]  /*1550*/  IMAD R3, R4, 0x6, RZ ;  /* 0x0000000604037824 */ /* 0x000fce00078e02ff */
.L_x_840:
        /* <DEDUP_REMOVED lines=8> */
.L_x_841:
        /* <DEDUP_REMOVED lines=8> */
.L_x_842:
        /* <DEDUP_REMOVED lines=8> */
.L_x_843:
        /* <DEDUP_REMOVED lines=8> */
.L_x_844:
[----:B------:R-:W-:Y:S01]  /*1760*/  LEA R3, R12, R3, 0x3 ;  /* 0x000000030c037211 */ /* 0x000fe200078e18ff */
[----:B------:R-:W0:Y:S01]  /*1770*/  S2UR UR5, SR_CgaCtaId ;  /* 0x00000000000579c3 */ /* 0x000e220000008800 */
[----:B------:R-:W1:Y:S01]  /*1780*/  LDCU.64 UR10, c[0x0][0x388] ;  /* 0x00007100ff0a77ac */ /* 0x000e620008000a00 */
[----:B------:R-:W-:Y:S02]  /*1790*/  SHF.R.S32.HI R4, RZ, 0x1f, R2 ;  /* 0x0000001fff047819 */ /* 0x000fe40000011402 */
[----:B------:R-:W-:Y:S01]  /*17a0*/  IADD3 R3, PT, PT, R6, R3, R5 ;  /* 0x0000000306037210 */ /* 0x000fe20007ffe005 */
[----:B------:R-:W-:Y:S01]  /*17b0*/  UMOV UR4, 0x400 ;  /* 0x0000040000047882 */ /* 0x000fe20000000000 */
[----:B------:R-:W-:Y:S02]  /*17c0*/  VIMNMX R0, PT, PT, R0, UR6, PT ;  /* 0x0000000600007c48 */ /* 0x000fe4000bfe0100 */
[----:B------:R-:W-:Y:S02]  /*17d0*/  IADD3 R8, PT, PT, R13, R3, R8 ;  /* 0x000000030d087210 */ /* 0x000fe40007ffe008 */
[----:B------:R-:W-:-:S02]  /*17e0*/  PRMT R7, RZ, 0x5410, RZ ;  /* 0x00005410ff077816 */ /* 0x000fc400000000ff */
[----:B------:R-:W-:Y:S01]  /*17f0*/  PRMT R6, RZ, 0x5410, RZ ;  /* 0x00005410ff067816 */ /* 0x000fe200000000ff */
[----:B------:R-:W-:Y:S01]  /*1800*/  IMAD R3, R8, R25, RZ ;  /* 0x0000001908037224 */ /* 0x000fe200078e02ff */
[----:B------:R-:W-:Y:S02]  /*1810*/  PRMT R8, RZ, 0x5410, RZ ;  /* 0x00005410ff087816 */ /* 0x000fe400000000ff */
[----:B------:R-:W-:Y:S02]  /*1820*/  PRMT R5, RZ, 0x5410, RZ ;  /* 0x00005410ff057816 */ /* 0x000fe400000000ff */
[----:B------:R-:W-:-:S04]  /*1830*/  IADD3 R2, P0, PT, R2, R3, RZ ;  /* 0x0000000302027210 */ /* 0x000fc80007f1e0ff */
[----:B------:R-:W-:Y:S02]  /*1840*/  LEA.HI.X.SX32 R3, R3, R4, 0x1, P0 ;  /* 0x0000000403037211 */ /* 0x000fe400000f0eff */
[----:B------:R-:W-:Y:S01]  /*1850*/  ISETP.GT.AND P0, PT, R0, R27, PT ;  /* 0x0000001b0000720c */ /* 0x000fe20003f04270 */
[----:B0-----:R-:W-:Y:S01]  /*1860*/  ULEA UR5, UR5, UR4, 0x18 ;  /* 0x0000000405057291 */ /* 0x001fe2000f8ec0ff */
[C---:B-1----:R-:W-:Y:S02]  /*1870*/  LEA R58, P2, R2.reuse, UR10, 0x2 ;  /* 0x0000000a023a7c11 */ /* 0x042fe4000f8410ff */
[----:B------:R-:W-:Y:S02]  /*1880*/  PRMT R4, RZ, 0x5410, RZ ;  /* 0x00005410ff047816 */ /* 0x000fe400000000ff */
[----:B------:R-:W-:Y:S02]  /*1890*/  LEA.HI.X R59, R2, UR11, R3, 0x2, P2 ;  /* 0x0000000b023b7c11 */ /* 0x000fe400090f1403 */
[----:B------:R-:W-:Y:S01]  /*18a0*/  UMOV UR4, UR5 ;  /* 0x0000000500047c82 */ /* 0x000fe20008000000 */
[----:B------:R-:W-:-:S02]  /*18b0*/  PRMT R3, RZ, 0x5410, RZ ;  /* 0x00005410ff037816 */ /* 0x000fc400000000ff */
[----:B------:R-:W-:Y:S02]  /*18c0*/  PRMT R2, RZ, 0x5410, RZ ;  /* 0x00005410ff027816 */ /* 0x000fe400000000ff */
[----:B------:R-:W-:Y:S01]  /*18d0*/  PRMT R0, RZ, 0x5410, RZ ;  /* 0x00005410ff007816 */ /* 0x000fe200000000ff */
[----:B------:R-:W-:Y:S06]  /*18e0*/  @!P0 BRA `(.L_x_845) ;  /* 0x0000005c002c8947 */ /* 0x000fec0003800000 */
[C---:B------:R-:W-:Y:S01]  /*18f0*/  IMAD.WIDE R22, R25.reuse, 0x4, R58 ;  /* 0x0000000419167825 */ /* 0x040fe200078e023a */
[----:B------:R-:W2:Y:S04]  /*1900*/  LDG.E.128.CONSTANT R12, desc[UR8][R58.64] ;  /* 0x000000083a0c7981 */ /* 0x000ea8000c1e9d00 */
[----:B------:R-:W3:Y:S01]  /*1910*/  LDG.E.128.CONSTANT R16, desc[UR8][R22.64] ;  /* 0x0000000816107981 */ /* 0x000ee2000c1e9d00 */
[----:B------:R-:W-:Y:S01]  /*1920*/  ISETP.GT.AND P0, PT, R26, RZ, PT ;  /* 0x000000ff1a00720c */ /* 0x000fe20003f04270 */
[----:B------:R-:W-:Y:S01]  /*1930*/  IMAD.WIDE R60, R25, 0x4, R22 ;  /* 0x00000004193c7825 */ /* 0x000fe200078e0216 */
[----:B------:R-:W-:Y:S02]  /*1940*/  PRMT R8, R8, 0x5410, RZ ;  /* 0x0000541008087816 */ /* 0x000fe400000000ff */
[----:B--2---:R-:W-:-:S02]  /*1950*/  LEA.HI R40, R12, 0xffffff80, RZ, 0x8 ;  /* 0xffffff800c287811 */ /* 0x004fc400078f40ff */
[----:B------:R-:W-:Y:S02]  /*1960*/  LEA.HI R39, R13, 0xffffff80, RZ, 0x8 ;  /* 0xffffff800d277811 */ /* 0x000fe400078f40ff */
[----:B------:R-:W-:Y:S02]  /*1970*/  LEA.HI R38, R14, 0xffffff80, RZ, 0x8 ;  /* 0xffffff800e267811 */ /* 0x000fe400078f40ff */
[----:B------:R-:W-:Y:S02]  /*1980*/  LEA.HI R37, R15, 0xffffff80, RZ, 0x8 ;  /* 0xffffff800f257811 */ /* 0x000fe400078f40ff */
[----:B---3--:R-:W-:Y:S02]  /*1990*/  LEA.HI R49, R16, 0xffffff80, RZ, 0x8 ;  /* 0xffffff8010317811 */ /* 0x008fe400078f40ff */
[----:B------:R-:W-:Y:S02]  /*19a0*/  LEA.HI R51, R17, 0xffffff80, RZ, 0x8 ;  /* 0xffffff8011337811 */ /* 0x000fe400078f40ff */
[----:B------:R-:W-:-:S02]  /*19b0*/  LEA.HI R50, R18, 0xffffff80, RZ, 0x8 ;  /* 0xffffff8012327811 */ /* 0x000fc400078f40ff */
[----:B------:R-:W-:Y:S01]  /*19c0*/  LEA.HI R30, R19, 0xffffff80, RZ, 0x8 ;  /* 0xffffff80131e7811 */ /* 0x000fe200078f40ff */
[----:B------:R-:W-:Y:S06]  /*19d0*/  @!P0 BRA `(.L_x_846) ;  /* 0x0000001400b48947 */ /* 0x000fec0003800000 */
[----:B------:R-:W-:Y:S01]  /*19e0*/  LOP3.LUT R2, R14, 0xff, RZ, 0xc0, !PT ;  /* 0x000000ff0e027812 */ /* 0x000fe200078ec0ff */
[----:B------:R-:W0:Y:S01]  /*19f0*/  I2F.F16 R40, R40 ;  /* 0x0000002800287306 */ /* 0x000e220000200c00 */
[----:B------:R-:W-:Y:S01]  /*1a00*/  LOP3.LUT R0, R13, 0xff, RZ, 0xc0, !PT ;  /* 0x000000ff0d007812 */ /* 0x000fe200078ec0ff */
[----:B------:R-:W-:Y:S01]  /*1a10*/  HADD2.F32 R53, -RZ, R9.H0_H0 ;  /* 0x20000009ff357230 */ /* 0x000fe20000004100 */
[----:B------:R-:W-:Y:S01]  /*1a20*/  IADD3 R8, PT, PT, R2, -0x80, RZ ;  /* 0xffffff8002087810 */ /* 0x000fe20007ffe0ff */
[----:B------:R-:W-:Y:S01]  /*1a30*/  HADD2.F32 R56, -RZ, R24.H0_H0 ;  /* 0x20000018ff387230 */ /* 0x000fe20000004100 */
[----:B------:R-:W-:Y:S01]  /*1a40*/  LOP3.LUT R2, R16, 0xff, RZ, 0xc0, !PT ;  /* 0x000000ff10027812 */ /* 0x000fe200078ec0ff */
[----:B------:R-:W-:Y:S01]  /*1a50*/  HADD2.F32 R55, -RZ, R11.H0_H0 ;  /* 0x2000000bff377230 */ /* 0x000fe20000004100 */
[----:B------:R-:W-:Y:S01]  /*1a60*/  IADD3 R31, PT, PT, R0, -0x80, RZ ;  /* 0xffffff80001f7810 */ /* 0x000fe20007ffe0ff */
[----:B------:R-:W1:Y:S01]  /*1a70*/  I2F.F16 R38, R38 ;  /* 0x0000002600267306 */ /* 0x000e620000200c00 */
[----:B------:R-:W-:Y:S01]  /*1a80*/  IADD3 R2, PT, PT, R2, -0x80, RZ ;  /* 0xffffff8002027810 */ /* 0x000fe20007ffe0ff */
[----:B------:R-:W-:Y:S01]  /*1a90*/  HADD2.F32 R54, -RZ, R10.H0_H0 ;  /* 0x2000000aff367230 */ /* 0x000fe20000004100 */
[----:B------:R-:W-:-:S02]  /*1aa0*/  LOP3.LUT R3, R17, 0xff, RZ, 0xc0, !PT ;  /* 0x000000ff11037812 */ /* 0x000fc400078ec0ff */
[----:B------:R-:W-:Y:S02]  /*1ab0*/  LOP3.LUT R0, R15, 0xff, RZ, 0xc0, !PT ;  /* 0x000000ff0f007812 */ /* 0x000fe400078ec0ff */
[----:B------:R-:W-:Y:S01]  /*1ac0*/  IADD3 R3, PT, PT, R3, -0x80, RZ ;  /* 0xffffff8003037810 */ /* 0x000fe20007ffe0ff */
[----:B------:R2:W3:Y:S01]  /*1ad0*/  I2F.F16 R36, R2 ;  /* 0x0000000200247306 */ /* 0x0004e20000200c00 */
[----:B------:R-:W-:Y:S01]  /*1ae0*/  IADD3 R7, PT, PT, R0, -0x80, RZ ;  /* 0xffffff8000077810 */ /* 0x000fe20007ffe0ff */
[----:B0-----:R-:W-:Y:S01]  /*1af0*/  HADD2.F32 R40, -RZ, R40.H0_H0 ;  /* 0x20000028ff287230 */ /* 0x001fe20000004100 */
[----:B------:R-:W-:Y:S02]  /*1b00*/  LOP3.LUT R0, R12, 0xff, RZ, 0xc0, !PT ;  /* 0x000000ff0c007812 */ /* 0x000fe400078ec0ff */
[----:B------:R-:W-:Y:S02]  /*1b10*/  LOP3.LUT R4, R18, 0xff, RZ, 0xc0, !PT ;  /* 0x000000ff12047812 */ /* 0x000fe400078ec0ff */
[----:B------:R-:W-:Y:S01]  /*1b20*/  IADD3 R0, PT, PT, R0, -0x80, RZ ;  /* 0xffffff8000007810 */ /* 0x000fe20007ffe0ff */
[----:B------:R-:W0:Y:S01]  /*1b30*/  I2F.F16 R35, R3 ;  /* 0x0000000300237306 */ /* 0x000e220000200c00 */
[----:B--2---:R-:W-:Y:S01]  /*1b40*/  SHF.R.U32.HI R2, RZ, 0x8, R13 ;  /* 0x00000008ff027819 */ /* 0x004fe2000001160d */
[----:B-1----:R-:W-:Y:S01]  /*1b50*/  HADD2.F32 R38, -RZ, R38.H0_H0 ;  /* 0x20000026ff267230 */ /* 0x002fe20000004100 */
[----:B------:R-:W-:-:S02]  /*1b60*/  IADD3 R4, PT, PT, R4, -0x80, RZ ;  /* 0xffffff8004047810 */ /* 0x000fc40007ffe0ff */
[----:B------:R-:W-:Y:S02]  /*1b70*/  LOP3.LUT R2, R2, 0xff, RZ, 0xc0, !PT ;  /* 0x000000ff02027812 */ /* 0x000fe400078ec0ff */
[----:B------:R-:W-:Y:S01]  /*1b80*/  LOP3.LUT R5, R19, 0xff, RZ, 0xc0, !PT ;  /* 0x000000ff13057812 */ /* 0x000fe200078ec0ff */
[----:B------:R1:W-:Y:S01]  /*1b90*/  I2F.F16 R22, R0 ;  /* 0x0000000000167306 */ /* 0x0003e20000200c00 */
[----:B------:R-:W-:Y:S01]  /*1ba0*/  IADD3 R47, PT, PT, R2, -0x80, RZ ;  /* 0xffffff80022f7810 */ /* 0x000fe20007ffe0ff */
[----:B---3--:R-:W-:Y:S01]  /*1bb0*/  HADD2.F32 R36, -RZ, R36.H0_H0 ;  /* 0x20000024ff247230 */ /* 0x008fe20000004100 */
[----:B------:R-:W-:Y:S02]  /*1bc0*/  SHF.R.U32.HI R2, RZ, 0x8, R14 ;  /* 0x00000008ff027819 */ /* 0x000fe4000001160e */
[----:B------:R-:W-:Y:S02]  /*1bd0*/  IADD3 R5, PT, PT, R5, -0x80, RZ ;  /* 0xffffff8005057810 */ /* 0x000fe40007ffe0ff */
[----:B------:R-:W-:Y:S01]  /*1be0*/  LOP3.LUT R2, R2, 0xff, RZ, 0xc0, !PT ;  /* 0x000000ff02027812 */ /* 0x000fe200078ec0ff */
[----:B------:R2:W3:Y:S01]  /*1bf0*/  I2F.F16 R34, R4 ;  /* 0x0000000400227306 */ /* 0x0004e20000200c00 */
[----:B-1----:R-:W-:Y:S01]  /*1c00*/  SHF.R.U32.HI R0, RZ, 0x8, R12 ;  /* 0x00000008ff007819 */ /* 0x002fe2000001160c */
[----:B0-----:R-:W-:Y:S01]  /*1c10*/  HADD2.F32 R35, -RZ, R35.H0_H0 ;  /* 0x20000023ff237230 */ /* 0x001fe20000004100 */
[----:B------:R-:W-:-:S02]  /*1c20*/  IADD3 R46, PT, PT, R2, -0x80, RZ ;  /* 0xffffff80022e7810 */ /* 0x000fc40007ffe0ff */
[----:B------:R-:W0:Y:S01]  /*1c30*/  LDS.64 R2, [UR5] ;  /* 0x00000005ff027984 */ /* 0x000e220008000a00 */
[----:B------:R-:W-:Y:S02]  /*1c40*/  LOP3.LUT R0, R0, 0xff, RZ, 0xc0, !PT ;  /* 0x000000ff00007812 */ /* 0x000fe400078ec0ff */
[----:B------:R-:W-:Y:S01]  /*1c50*/  SHF.R.U32.HI R12, RZ, 0x10, R12 ;  /* 0x00000010ff0c7819 */ /* 0x000fe2000001160c */
[----:B------:R1:W4:Y:S01]  /*1c60*/  I2F.F16 R29, R5 ;  /* 0x00000005001d7306 */ /* 0x0003220000200c00 */
[----:B------:R-:W-:Y:S02]  /*1c70*/  IADD3 R0, PT, PT, R0, -0x80, RZ ;  /* 0xffffff8000007810 */ /* 0x000fe40007ffe0ff */
[--C-:B--2---:R-:W-:Y:S02]  /*1c80*/  SHF.R.U32.HI R4, RZ, 0x8, R17.reuse ;  /* 0x00000008ff047819 */ /* 0x104fe40000011611 */
[----:B------:R-:W-:Y:S01]  /*1c90*/  SHF.R.U32.HI R17, RZ, 0x10, R17 ;  /* 0x00000010ff117819 */ /* 0x000fe20000011611 */
[----:B---3--:R-:W-:Y:S01]  /*1ca0*/  HADD2.F32 R34, -RZ, R34.H0_H0 ;  /* 0x20000022ff227230 */ /* 0x008fe20000004100 */
[----:B------:R-:W-:Y:S01]  /*1cb0*/  LOP3.LUT R12, R12, 0xff, RZ, 0xc0, !PT ;  /* 0x000000ff0c0c7812 */ /* 0x000fe200078ec0ff */
[----:B------:R2:W3:Y:S01]  /*1cc0*/  I2F.F16 R48, R0 ;  /* 0x0000000000307306 */ /* 0x0004e20000200c00 */
[----:B-1----:R-:W-:-:S02]  /*1cd0*/  LOP3.LUT R5, R17, 0xff, RZ, 0xc0, !PT ;  /* 0x000000ff11057812 */ /* 0x002fc400078ec0ff */
[----:B------:R-:W-:Y:S02]  /*1ce0*/  IADD3 R12, PT, PT, R12, -0x80, RZ ;  /* 0xffffff800c0c7810 */ /* 0x000fe40007ffe0ff */
[----:B------:R-:W-:Y:S02]  /*1cf0*/  SHF.R.U32.HI R13, RZ, 0x10, R13 ;  /* 0x00000010ff0d7819 */ /* 0x000fe4000001160d */
[----:B------:R-:W-:Y:S01]  /*1d00*/  IADD3 R23, PT, PT, R5, -0x80, RZ ;  /* 0xffffff8005177810 */ /* 0x000fe20007ffe0ff */
[----:B------:R-:W-:Y:S01]  /*1d10*/  I2F.F16 R31, R31 ;  /* 0x0000001f001f7306 */ /* 0x000fe20000200c00 */
[--C-:B--2---:R-:W-:Y:S01]  /*1d20*/  SHF.R.U32.HI R0, RZ, 0x8, R15.reuse ;  /* 0x00000008ff007819 */ /* 0x104fe2000001160f */
[----:B----4-:R-:W-:Y:S01]  /*1d30*/  HADD2.F32 R29, -RZ, R29.H0_H0 ;  /* 0x2000001dff1d7230 */ /* 0x010fe20000004100 */
[----:B------:R-:W-:Y:S02]  /*1d40*/  SHF.R.U32.HI R15, RZ, 0x10, R15 ;  /* 0x00000010ff0f7819 */ /* 0x000fe4000001160f */
[----:B------:R-:W-:-:S02]  /*1d50*/  LOP3.LUT R0, R0, 0xff, RZ, 0xc0, !PT ;  /* 0x000000ff00007812 */ /* 0x000fc400078ec0ff */
[----:B------:R-:W-:Y:S01]  /*1d60*/  LOP3.LUT R15, R15, 0xff, RZ, 0xc0, !PT ;  /* 0x000000ff0f0f7812 */ /* 0x000fe200078ec0ff */
[----:B------:R-:W-:Y:S01]  /*1d70*/  I2F.F16 R8, R8 ;  /* 0x0000000800087306 */ /* 0x000fe20000200c00 */
[----:B------:R-:W-:Y:S01]  /*1d80*/  IADD3 R45, PT, PT, R0, -0x80, RZ ;  /* 0xffffff80002d7810 */ /* 0x000fe20007ffe0ff */
[----:B---3--:R-:W-:Y:S01]  /*1d90*/  HADD2.F32 R48, -RZ, R48.H0_H0 ;  /* 0x20000030ff307230 */ /* 0x008fe20000004100 */
[----:B------:R-:W-:Y:S02]  /*1da0*/  SHF.R.U32.HI R0, RZ, 0x8, R16 ;  /* 0x00000008ff007819 */ /* 0x000fe40000011610 */
[----:B------:R-:W-:Y:S02]  /*1db0*/  SHF.R.U32.HI R14, RZ, 0x10, R14 ;  /* 0x00000010ff0e7819 */ /* 0x000fe4000001160e */
[----:B------:R-:W-:Y:S01]  /*1dc0*/  LOP3.LUT R0, R0, 0xff, RZ, 0xc0, !PT ;  /* 0x000000ff00007812 */ /* 0x000fe200078ec0ff */
[----:B------:R-:W-:Y:S01]  /*1dd0*/  I2F.F16 R7, R7 ;  /* 0x0000000700077306 */ /* 0x000fe20000200c00 */
[----:B------:R-:W-:-:S02]  /*1de0*/  LOP3.LUT R13, R13, 0xff, RZ, 0xc0, !PT ;  /* 0x000000ff0d0d7812 */ /* 0x000fc400078ec0ff */
[----:B------:R-:W-:Y:S01]  /*1df0*/  IADD3 R0, PT, PT, R0, -0x80, RZ ;  /* 0xffffff8000007810 */ /* 0x000fe20007ffe0ff */
[----:B0-----:R-:W-:Y:S01]  /*1e00*/  HADD2.F32 R17, -RZ, R2.H1_H1 ;  /* 0x30000002ff117230 */ /* 0x001fe20000004100 */
[----:B------:R-:W-:Y:S01]  /*1e10*/  IADD3 R15, PT, PT, R15, -0x80, RZ ;  /* 0xffffff800f0f7810 */ /* 0x000fe20007ffe0ff */
[--C-:B------:R-:W-:Y:S01]  /*1e20*/  HADD2.F32 R6, -RZ, R3.reuse.H0_H0 ;  /* 0x20000003ff067230 */ /* 0x100fe20000004100 */
[----:B------:R-:W-:Y:S01]  /*1e30*/  LOP3.LUT R14, R14, 0xff, RZ, 0xc0, !PT ;  /* 0x000000ff0e0e7812 */ /* 0x000fe200078ec0ff */
[----:B------:R0:W1:Y:S01]  /*1e40*/  I2F.F16 R21, R0 ;  /* 0x0000000000157306 */ /* 0x0000620000200c00 */
[----:B------:R-:W-:Y:S01]  /*1e50*/  HADD2.F32 R5, -RZ, R3.H1_H1 ;  /* 0x30000003ff057230 */ /* 0x000fe20000004100 */
[----:B------:R-:W-:Y:S02]  /*1e60*/  IADD3 R13, PT, PT, R13, -0x80, RZ ;  /* 0xffffff800d0d7810 */ /* 0x000fe40007ffe0ff */
[----:B------:R-:W-:Y:S02]  /*1e70*/  IADD3 R14, PT, PT, R14, -0x80, RZ ;  /* 0xffffff800e0e7810 */ /* 0x000fe40007ffe0ff */
[----:B------:R-:W-:-:S02]  /*1e80*/  SHF.R.U32.HI R16, RZ, 0x10, R16 ;  /* 0x00000010ff107819 */ /* 0x000fc40000011610 */
[----:B------:R2:W3:Y:S01]  /*1e90*/  I2F.F16 R44, R12 ;  /* 0x0000000c002c7306 */ /* 0x0004e20000200c00 */
[----:B0-----:R-:W-:Y:S01]  /*1ea0*/  HADD2.F32 R0, -RZ, R2.H0_H0 ;  /* 0x20000002ff007230 */ /* 0x001fe20000004100 */
[--C-:B------:R-:W-:Y:S01]  /*1eb0*/  SHF.R.U32.HI R32, RZ, 0x10, R18.reuse ;  /* 0x00000010ff207819 */ /* 0x100fe20000011612 */
[----:B------:R-:W0:Y:S01]  /*1ec0*/  LDS.64 R2, [UR5+0x8] ;  /* 0x00000805ff027984 */ /* 0x000e220008000a00 */
[----:B------:R-:W-:Y:S02]  /*1ed0*/  LOP3.LUT R16, R16, 0xff, RZ, 0xc0, !PT ;  /* 0x000000ff10107812 */ /* 0x000fe400078ec0ff */
[----:B------:R-:W-:Y:S01]  /*1ee0*/  LOP3.LUT R32, R32, 0xff, RZ, 0xc0, !PT ;  /* 0x000000ff20207812 */ /* 0x000fe200078ec0ff */
[----:B-1----:R-:W-:Y:S01]  /*1ef0*/  HADD2.F32 R21, -RZ, R21.H0_H0 ;  /* 0x20000015ff157230 */ /* 0x002fe20000004100 */
[----:B------:R-:W1:Y:S01]  /*1f00*/  I2F.F16 R45, R45 ;  /* 0x0000002d002d7306 */ /* 0x000e620000200c00 */
[----:B--2---:R-:W-:Y:S02]  /*1f10*/  SHF.R.U32.HI R12, RZ, 0x8, R18 ;  /* 0x00000008ff0c7819 */ /* 0x004fe40000011612 */
[----:B------:R-:W-:-:S02]  /*1f20*/  IADD3 R27, PT, PT, R16, -0x80, RZ ;  /* 0xffffff80101b7810 */ /* 0x000fc40007ffe0ff */
[----:B------:R-:W-:Y:S02]  /*1f30*/  LOP3.LUT R12, R12, 0xff, RZ, 0xc0, !PT ;  /* 0x000000ff0c0c7812 */ /* 0x000fe400078ec0ff */
[--C-:B------:R-:W-:Y:S01]  /*1f40*/  SHF.R.U32.HI R16, RZ, 0x8, R19.reuse ;  /* 0x00000008ff107819 */ /* 0x100fe20000011613 */
[----:B------:R-:W2:Y:S01]  /*1f50*/  I2F.F16 R47, R47 ;  /* 0x0000002f002f7306 */ /* 0x000ea20000200c00 */
[----:B------:R-:W-:Y:S01]  /*1f60*/  IADD3 R18, PT, PT, R12, -0x80, RZ ;  /* 0xffffff800c127810 */ /* 0x000fe20007ffe0ff */
[----:B------:R-:W-:Y:S01]  /*1f70*/  HADD2.F32 R12, -RZ, R8.H0_H0 ;  /* 0x20000008ff0c7230 */ /* 0x000fe20000004100 */
[----:B------:R-:W-:Y:S01]  /*1f80*/  LOP3.LUT R4, R4, 0xff, RZ, 0xc0, !PT ;  /* 0x000000ff04047812 */ /* 0x000fe200078ec0ff */
[----:B---3--:R-:W-:Y:S01]  /*1f90*/  HADD2.F32 R44, -RZ, R44.H0_H0 ;  /* 0x2000002cff2c7230 */ /* 0x008fe20000004100 */
[----:B------:R-:W-:Y:S01]  /*1fa0*/  SHF.R.U32.HI R19, RZ, 0x10, R19 ;  /* 0x00000010ff137819 */ /* 0x000fe20000011613 */
[----:B-1----:R-:W-:Y:S02]  /*1fb0*/  HADD2.F32 R45, -RZ, R45.H0_H0 ;  /* 0x2000002dff2d7230 */ /* 0x002fe40000004100 */
[----:B------:R1:W3:Y:S01]  /*1fc0*/  I2F.F16 R41, R15 ;  /* 0x0000000f00297306 */ /* 0x0002e20000200c00 */
[----:B------:R-:W-:Y:S01]  /*1fd0*/  FFMA.FTZ R33, R0, R12, RZ ;  /* 0x0000000c00217223 */ /* 0x000fe200000100ff */
[----:B------:R-:W-:-:S02]  /*1fe0*/  LOP3.LUT R16, R16, 0xff, RZ, 0xc0, !PT ;  /* 0x000000ff10107812 */ /* 0x000fc400078ec0ff */
[----:B------:R-:W-:Y:S02]  /*1ff0*/  IADD3 R4, PT, PT, R4, -0x80, RZ ;  /* 0xffffff8004047810 */ /* 0x000fe40007ffe0ff */
[----:B------:R-:W-:Y:S01]  /*2000*/  IADD3 R16, PT, PT, R16, -0x80, RZ ;  /* 0xffffff8010107810 */ /* 0x000fe20007ffe0ff */
[----:B--2---:R-:W-:Y:S01]  /*2010*/  HADD2.F32 R47, -RZ, R47.H0_H0 ;  /* 0x2000002fff2f7230 */ /* 0x004fe20000004100 */
[----:B------:R2:W4:Y:S01]  /*2020*/  I2F.F16 R43, R13 ;  /* 0x0000000d002b7306 */ /* 0x0005220000200c00 */
[----:B-1----:R-:W-:Y:S01]  /*2030*/  HADD2.F32 R15, -RZ, R31.H0_H0 ;  /* 0x2000001fff0f7230 */ /* 0x002fe20000004100 */
[----:B------:R-:W-:-:S04]  /*2040*/  ISETP.NE.AND P0, PT, R26, 0x1, PT ;  /* 0x000000011a00780c */ /* 0x000fc80003f05270 */
[----:B------:R-:W-:Y:S01]  /*2050*/  FFMA.FTZ R8, R0, R15, RZ ;  /* 0x0000000f00087223 */ /* 0x000fe200000100ff */
[----:B---3--:R-:W-:Y:S01]  /*2060*/  HADD2.F32 R41, -RZ, R41.H0_H0 ;  /* 0x20000029ff297230 */ /* 0x008fe20000004100 */
[----:B------:R-:W1:Y:S01]  /*2070*/  I2F.F16 R46, R46 ;  /* 0x0000002e002e7306 */ /* 0x000e620000200c00 */
[----:B--2---:R-:W-:Y:S01]  /*2080*/  HADD2.F32 R13, -RZ, R22.H0_H0 ;  /* 0x20000016ff0d7230 */ /* 0x004fe20000004100 */
[----:B------:R-:W-:Y:S01]  /*2090*/  IADD3 R22, PT, PT, R32, -0x80, RZ ;  /* 0xffffff8020167810 */ /* 0x000fe20007ffe0ff */
[----:B------:R-:W-:Y:S01]  /*20a0*/  FFMA.FTZ R31, R17, R47, R8 ;  /* 0x0000002f111f7223 */ /* 0x000fe20000010008 */
[----:B----4-:R-:W-:-:S04]  /*20b0*/  HADD2.F32 R43, -RZ, R43.H0_H0 ;  /* 0x2000002bff2b7230 */ /* 0x010fc80000004100 */
[----:B------:R2:W3:Y:S01]  /*20c0*/  I2F.F16 R42, R14 ;  /* 0x0000000e002a7306 */ /* 0x0004e20000200c00 */
[----:B------:R-:W-:Y:S01]  /*20d0*/  FFMA.FTZ R8, R6, R43, R31 ;  /* 0x0000002b06087223 */ /* 0x000fe2000001001f */
[----:B-1----:R-:W-:-:S06]  /*20e0*/  HADD2.F32 R46, -RZ, R46.H0_H0 ;  /* 0x2000002eff2e7230 */ /* 0x002fcc0000004100 */
[----:B------:R-:W1:Y:S01]  /*20f0*/  I2F.F16 R37, R37 ;  /* 0x0000002500257306 */ /* 0x000e620000200c00 */
[----:B--2---:R-:W-:Y:S02]  /*2100*/  HADD2.F32 R14, -RZ, R7.H0_H0 ;  /* 0x20000007ff0e7230 */ /* 0x004fe40000004100 */
[----:B------:R-:W-:Y:S01]  /*2110*/  FFMA.FTZ R7, R13, R0, RZ ;  /* 0x000000000d077223 */ /* 0x000fe200000100ff */
[C---:B------:R-:W-:Y:S02]  /*2120*/  FFMA.FTZ R33, R17.reuse, R46, R33 ;  /* 0x0000002e11217223 */ /* 0x040fe40000010021 */
[----:B------:R-:W-:Y:S01]  /*2130*/  FFMA.FTZ R0, R0, R14, RZ ;  /* 0x0000000e00007223 */ /* 0x000fe200000100ff */
[----:B------:R-:W-:Y:S01]  /*2140*/  FFMA.FTZ R7, R48, R17, R7 ;  /* 0x0000001130077223 */ /* 0x000fe20000010007 */
[----:B------:R-:W2:Y:S01]  /*2150*/  I2F.F16 R39, R39 ;  /* 0x0000002700277306 */ /* 0x000ea20000200c00 */
[----:B---3--:R-:W-:Y:S02]  /*2160*/  HADD2.F32 R42, -RZ, R42.H0_H0 ;  /* 0x2000002aff2a7230 */ /* 0x008fe40000004100 */
[----:B------:R-:W-:Y:S01]  /*2170*/  FFMA.FTZ R0, R17, R45, R0 ;  /* 0x0000002d11007223 */ /* 0x000fe20000010000 */
[----:B------:R-:W-:-:S03]  /*2180*/  FFMA.FTZ R7, R44, R6, R7 ;  /* 0x000000062c077223 */ /* 0x000fc60000010007 */
[C---:B------:R-:W-:Y:S01]  /*2190*/  FFMA.FTZ R32, R6.reuse, R41, R0 ;  /* 0x0000002906207223 */ /* 0x040fe20000010000 */
[----:B------:R-:W-:Y:S01]  /*21a0*/  LOP3.LUT R0, R19, 0xff, RZ, 0xc0, !PT ;  /* 0x000000ff13007812 */ /* 0x000fe200078ec0ff */
[----:B------:R-:W3:Y:S01]  /*21b0*/  I2F.F16 R17, R16 ;  /* 0x0000001000117306 */ /* 0x000ee20000200c00 */
[----:B------:R-:W-:Y:S01]  /*21c0*/  FFMA.FTZ R33, R6, R42, R33 ;  /* 0x0000002a06217223 */ /* 0x000fe20000010021 */
[----:B-1----:R-:W-:Y:S01]  /*21d0*/  HADD2.F32 R37, -RZ, R37.H0_H0 ;  /* 0x20000025ff257230 */ /* 0x002fe20000004100 */
[----:B------:R-:W-:Y:S01]  /*21e0*/  IADD3 R31, PT, PT, R0, -0x80, RZ ;  /* 0xffffff80001f7810 */ /* 0x000fe20007ffe0ff */
[----:B------:R-:W-:Y:S01]  /*21f0*/  FFMA.FTZ R19, R40, R5, R7 ;  /* 0x0000000528137223 */ /* 0x000fe20000010007 */
[C---:B------:R-:W-:Y:S01]  /*2200*/  FFMA.FTZ R7, R5.reuse, R38, R33 ;  /* 0x0000002605077223 */ /* 0x040fe20000010021 */
[----:B0-----:R-:W-:Y:S02]  /*2210*/  HADD2.F32 R33, -RZ, R2.H0_H0 ;  /* 0x20000002ff217230 */ /* 0x001fe40000004100 */
[----:B------:R-:W-:Y:S01]  /*2220*/  FFMA.FTZ R32, R5, R37, R32 ;  /* 0x0000002505207223 */ /* 0x000fe20000010020 */
[----:B------:R-:W0:Y:S01]  /*2230*/  I2F.F16 R4, R4 ;  /* 0x0000000400047306 */ /* 0x000e220000200c00 */
[----:B--2---:R-:W-:-:S02]  /*2240*/  HADD2.F32 R39, -RZ, R39.H0_H0 ;  /* 0x20000027ff277230 */ /* 0x004fc40000004100 */
[----:B------:R-:W-:Y:S02]  /*2250*/  HADD2.F32 R2, -RZ, R2.H1_H1 ;  /* 0x30000002ff027230 */ /* 0x000fe40000004100 */
[----:B------:R-:W-:Y:S01]  /*2260*/  FFMA.FTZ R32, R33, R29, R32 ;  /* 0x0000001d21207223 */ /* 0x000fe20000010020 */
[----:B------:R-:W-:Y:S02]  /*2270*/  HADD2.F32 R0, -RZ, R3.H0_H0 ;  /* 0x20000003ff007230 */ /* 0x000fe40000004100 */
[----:B------:R-:W-:Y:S01]  /*2280*/  FFMA.FTZ R6, R5, R39, R8 ;  /* 0x0000002705067223 */ /* 0x000fe20000010008 */
[----:B------:R-:W-:Y:S01]  /*2290*/  FFMA.FTZ R8, R36, R33, R19 ;  /* 0x0000002124087223 */ /* 0x000fe20000010013 */
[----:B------:R-:W1:Y:S01]  /*22a0*/  I2F.F16 R18, R18 ;  /* 0x0000001200127306 */ /* 0x000e620000200c00 */
[----:B---3--:R-:W-:Y:S02]  /*22b0*/  HADD2.F32 R17, -RZ, R17.H0_H0 ;  /* 0x20000011ff117230 */ /* 0x008fe40000004100 */
[C---:B------:R-:W-:Y:S01]  /*22c0*/  FFMA.FTZ R5, R33.reuse, R35, R6 ;  /* 0x0000002321057223 */ /* 0x040fe20000010006 */
[----:B------:R-:W-:Y:S01]  /*22d0*/  FFMA.FTZ R7, R33, R34, R7 ;  /* 0x0000002221077223 */ /* 0x000fe20000010007 */
[----:B------:R-:W-:Y:S01]  /*22e0*/  FFMA.FTZ R8, R21, R2, R8 ;  /* 0x0000000215087223 */ /* 0x000fe20000010008 */
[----:B------:R-:W-:Y:S01]  /*22f0*/  HADD2.F32 R3, -RZ, R3.H1_H1 ;  /* 0x30000003ff037230 */ /* 0x000fe20000004100 */
[----:B------:R-:W-:Y:S01]  /*2300*/  PRMT R6, RZ, 0x5410, RZ ;  /* 0x00005410ff067816 */ /* 0x000fe200000000ff */
[----:B0-----:R-:W-:Y:S01]  /*2310*/  HADD2.F32 R19, -RZ, R4.H0_H0 ;  /* 0x20000004ff137230 */ /* 0x001fe20000004100 */
[----:B------:R0:W2:Y:S04]  /*2320*/  I2F.F16 R16, R31 ;  /* 0x0000001f00107306 */ /* 0x0000a80000200c00 */
[----:B------:R-:W-:Y:S01]  /*2330*/  FFMA.FTZ R5, R2, R19, R5 ;  /* 0x0000001302057223 */ /* 0x000fe20000010005 */
[----:B-1----:R-:W-:-:S03]  /*2340*/  HADD2.F32 R18, -RZ, R18.H0_H0 ;  /* 0x20000012ff127230 */ /* 0x002fc60000004100 */
[----:B------:R-:W1:Y:S01]  /*2350*/  I2F.F16 R27, R27 ;  /* 0x0000001b001b7306 */ /* 0x000e620000200c00 */
[C---:B0-----:R-:W-:Y:S01]  /*2360*/  FFMA.FTZ R31, R2.reuse, R17, R32 ;  /* 0x00000011021f7223 */ /* 0x041fe20000010020 */
[----:B------:R-:W-:Y:S01]  /*2370*/  FFMA.FTZ R7, R2, R18, R7 ;  /* 0x0000001202077223 */ /* 0x000fe20000010007 */
[----:B--2---:R-:W-:-:S05]  /*2380*/  HADD2.F32 R16, -RZ, R16.H0_H0 ;  /* 0x20000010ff107230 */ /* 0x004fca0000004100 */
[----:B------:R-:W0:Y:S01]  /*2390*/  I2F.F16 R23, R23 ;  /* 0x0000001700177306 */ /* 0x000e220000200c00 */
[----:B------:R-:W-:Y:S01]  /*23a0*/  FFMA.FTZ R31, R0, R16, R31 ;  /* 0x00000010001f7223 */ /* 0x000fe2000001001f */
[----:B-1----:R-:W-:-:S06]  /*23b0*/  HADD2.F32 R27, -RZ, R27.H0_H0 ;  /* 0x2000001bff1b7230 */ /* 0x002fcc0000004100 */
[----:B------:R-:W1:Y:S01]  /*23c0*/  I2F.F16 R22, R22 ;  /* 0x0000001600167306 */ /* 0x000e620000200c00 */
[----:B------:R-:W-:Y:S01]  /*23d0*/  FFMA.FTZ R8, R27, R0, R8 ;  /* 0x000000001b087223 */ /* 0x000fe20000010008 */
[----:B0-----:R-:W-:-:S06]  /*23e0*/  HADD2.F32 R23, -RZ, R23.H0_H0 ;  /* 0x20000017ff177230 */ /* 0x001fcc0000004100 */
        /* <DEDUP_REMOVED lines=11> */
[----:B------:R-:W-:Y:S01]  /*24a0*/  PRMT R8, RZ, 0x5410, RZ ;  /* 0x00005410ff087816 */ /* 0x000fe200000000ff */
[----:B0-----:R-:W-:Y:S02]  /*24b0*/  HADD2.F32 R51, -RZ, R51.H0_H0 ;  /* 0x20000033ff337230 */ /* 0x001fe40000004100 */
[----:B------:R-:W-:-:S03]  /*24c0*/  FMUL.FTZ R5, R56, R5 ;  /* 0x0000000538057220 */ /* 0x000fc60000410000 */
[----:B------:R-:W-:Y:S01]  /*24d0*/  FFMA.FTZ R2, R3, R51, R2 ;  /* 0x0000003303027223 */ /* 0x000fe20000010002 */
[----:B-1----:R-:W-:-:S03]  /*24e0*/  HADD2.F32 R50, -RZ, R50.H0_H0 ;  /* 0x20000032ff327230 */ /* 0x002fc60000004100 */
[----:B------:R-:W-:Y:S02]  /*24f0*/  FMUL.FTZ R2, R55, R2 ;  /* 0x0000000237027220 */ /* 0x000fe40000410000 */
[----:B------:R-:W-:Y:S01]  /*2500*/  FFMA.FTZ R7, R3, R50, R4 ;  /* 0x0000003203077223 */ /* 0x000fe20000010004 */
[----:B------:R-:W-:Y:S01]  /*2510*/  FMUL.FTZ R4, R53, R0 ;  /* 0x0000000035047220 */ /* 0x000fe20000410000 */
[----:B------:R-:W-:Y:S02]  /*2520*/  F2FP.F16.F32.PACK_AB R0, RZ, R5 ;  /* 0x00000005ff00723e */ /* 0x000fe400000000ff */
[----:B------:R-:W-:Y:S01]  /*2530*/  FMUL.FTZ R7, R54, R7 ;  /* 0x0000000736077220 */ /* 0x000fe20000410000 */
[----:B------:R-:W-:Y:S02]  /*2540*/  F2FP.F16.F32.PACK_AB R2, RZ, R2 ;  /* 0x00000002ff02723e */ /* 0x000fe400000000ff */
[----:B------:R-:W-:Y:S02]  /*2550*/  F2FP.F16.F32.PACK_AB R4, RZ, R4 ;  /* 0x00000004ff04723e */ /* 0x000fe400000000ff */
[----:B------:R-:W-:-:S02]  /*2560*/  F2FP.F16.F32.PACK_AB R3, RZ, R7 ;  /* 0x00000007ff03723e */ /* 0x000fc400000000ff */
[----:B------:R-:W-:Y:S02]  /*2570*/  PRMT R4, R4, 0x5410, RZ ;  /* 0x0000541004047816 */ /* 0x000fe400000000ff */
[----:B------:R-:W-:Y:S02]  /*2580*/  PRMT R0, R0, 0x5410, R2 ;  /* 0x0000541000007816 */ /* 0x000fe40000000002 */
[--C-:B------:R-:W-:Y:S02]  /*2590*/  PRMT R30, R3, 0x5410, R4.reuse ;  /* 0x00005410031e7816 */ /* 0x100fe40000000004 */
[----:B------:R-:W-:Y:S01]  /*25a0*/  PRMT R7, RZ, 0x5410, RZ ;  /* 0x00005410ff077816 */ /* 0x000fe200000000ff */
[----:B------:R-:W-:Y:S01]  /*25b0*/  HFMA2 R0, R0, 1, 1, RZ ;  /* 0x3c003c0000007831 */ /* 0x000fe200000000ff */
[----:B------:R-:W-:Y:S01]  /*25c0*/  PRMT R5, RZ, 0x5410, RZ ;  /* 0x00005410ff057816 */ /* 0x000fe200000000ff */
[----:B------:R-:W-:Y:S01]  /*25d0*/  HADD2 R2, R30, RZ.H0_H0 ;  /* 0x200000ff1e027230 */ /* 0x000fe20000000000 */
[----:B------:R-:W-:-:S02]  /*25e0*/  PRMT R4, RZ, 0x7610, R4 ;  /* 0x00007610ff047816 */ /* 0x000fc40000000004 */
[----:B------:R-:W-:Y:S01]  /*25f0*/  PRMT R3, RZ, 0x5410, RZ ;  /* 0x00005410ff037816 */ /* 0x000fe200000000ff */
[----:B------:R-:W-:Y:S06]  /*2600*/  @!P0 BRA `(.L_x_846) ;  /* 0x0000000800a88947 */ /* 0x000fec0003800000 */
[----:B------:R-:W0:Y:S01]  /*2610*/  LDS.64 R30, [UR5+0x40] ;  /* 0x00004005ff1e7984 */ /* 0x000e220008000a00 */
[----:B------:R-:W-:Y:S02]  /*2620*/  ISETP.NE.AND P0, PT, R26, 0x2, PT ;  /* 0x000000021a00780c */ /* 0x000fe40003f05270 */
[----:B------:R-:W-:Y:S01]  /*2630*/  PRMT R8, R8, 0x5410, RZ ;  /* 0x0000541008087816 */ /* 0x000fe200000000ff */
[----:B------:R-:W1:Y:S01]  /*2640*/  LDS.64 R32, [UR5+0x48] ;  /* 0x00004805ff207984 */ /* 0x000e620008000a00 */
[--C-:B0-----:R-:W-:Y:S02]  /*2650*/  HADD2.F32 R3, -RZ, R30.reuse.H0_H0 ;  /* 0x2000001eff037230 */ /* 0x101fe40000004100 */
[----:B------:R-:W-:Y:S02]  /*2660*/  HADD2.F32 R30, -RZ, R30.H1_H1 ;  /* 0x3000001eff1e7230 */ /* 0x000fe40000004100 */
[--C-:B------:R-:W-:Y:S02]  /*2670*/  HADD2.F32 R4, -RZ, R31.reuse.H0_H0 ;  /* 0x2000001fff047230 */ /* 0x100fe40000004100 */
[-C--:B------:R-:W-:Y:S01]  /*2680*/  FFMA.FTZ R59, R13, R3.reuse, RZ ;  /* 0x000000030d3b7223 */ /* 0x080fe200000100ff */
[----:B------:R-:W-:Y:S01]  /*2690*/  FFMA.FTZ R58, R15, R3, RZ ;  /* 0x000000030f3a7223 */ /* 0x000fe200000100ff */
[----:B------:R-:W-:-:S02]  /*26a0*/  HADD2.F32 R57, -RZ, R31.H1_H1 ;  /* 0x3000001fff397230 */ /* 0x000fc40000004100 */
        /* <DEDUP_REMOVED lines=45> */
[----:B------:R-:W-:Y:S01]  /*2980*/  HADD2 R4, R31, RZ.H0_H0 ;  /* 0x200000ff1f047230 */ /* 0x000fe20000000000 */
        /* <DEDUP_REMOVED lines=53> */
[----:B------:R-:W-:Y:S02]  /*2ce0*/  PRMT R8, R8, 0x5410, RZ ;  /* 0x0000541008087816 */ /* 0x000fe400000000ff */
[----:B------:R-:W-:-:S02]  /*2cf0*/  PRMT R5, R5, 0x5410, R6 ;  /* 0x0000541005057816 */ /* 0x000fc40000000006 */
[--C-:B------:R-:W-:Y:S02]  /*2d00*/  PRMT R57, R57, 0x5410, R8.reuse ;  /* 0x0000541039397816 */ /* 0x100fe40000000008 */
[----:B------:R-:W-:Y:S01]  /*2d10*/  PRMT R8, RZ, 0x7610, R8 ;  /* 0x00007610ff087816 */ /* 0x000fe20000000008 */
[----:B------:R-:W-:Y:S02]  /*2d20*/  HFMA2 R5, R5, 1, 1, RZ ;  /* 0x3c003c0005057831 */ /* 0x000fe400000000ff */
[----:B------:R-:W-:Y:S01]  /*2d30*/  HADD2 R6, R57, RZ.H0_H0 ;  /* 0x200000ff39067230 */ /* 0x000fe20000000000 */
        /* <DEDUP_REMOVED lines=55> */
.L_x_846:
[C---:B------:R-:W-:Y:S01]  /*30b0*/  IMAD.WIDE R22, R25.reuse, 0x4, R60 ;  /* 0x0000000419167825 */ /* 0x040fe200078e023c */
[----:B------:R0:W5:Y:S04]  /*30c0*/  LDG.E.128.CONSTANT R12, desc[UR8][R60.64] ;  /* 0x000000083c0c7981 */ /* 0x000168000c1e9d00 */
[----:B------:R0:W5:Y:S01]  /*30d0*/  LDG.E.128.CONSTANT R16, desc[UR8][R22.64] ;  /* 0x0000000816107981 */ /* 0x000162000c1e9d00 */
[----:B------:R-:W-:Y:S01]  /*30e0*/  IMAD.WIDE R58, R25, 0x4, R22 ;  /* 0x00000004193a7825 */ /* 0x000fe200078e0216 */
[----:B------:R-:W-:Y:S06]  /*30f0*/  @!P1 BRA `(.L_x_847) ;  /* 0x0000001400a89947 */ /* 0x000fec0003800000 */
[----:B-----5:R-:W-:Y:S02]  /*3100*/  LOP3.LUT R21, R13, 0xff, RZ, 0xc0, !PT ;  /* 0x000000ff0d157812 */ /* 0x020fe400078ec0ff */
[----:B0-----:R-:W-:Y:S02]  /*3110*/  LOP3.LUT R22, R14, 0xff, RZ, 0xc0, !PT ;  /* 0x000000ff0e167812 */ /* 0x001fe400078ec0ff */
[----:B------:R-:W-:Y:S02]  /*3120*/  IADD3 R53, PT, PT, R21, -0x80, RZ ;  /* 0xffffff8015357810 */ /* 0x000fe40007ffe0ff */
[----:B------:R-:W-:Y:S02]  /*3130*/  LOP3.LUT R21, R15, 0xff, RZ, 0xc0, !PT ;  /* 0x000000ff0f157812 */ /* 0x000fe400078ec0ff */
[----:B------:R-:W-:Y:S02]  /*3140*/  IADD3 R43, PT, PT, R22, -0x80, RZ ;  /* 0xffffff80162b7810 */ /* 0x000fe40007ffe0ff */
[----:B------:R-:W-:Y:S01]  /*3150*/  IADD3 R46, PT, PT, R21, -0x80, RZ ;  /* 0xffffff80152e7810 */ /* 0x000fe20007ffe0ff */
[----:B------:R-:W-:Y:S01]  /*3160*/  I2F.F16 R53, R53 ;  /* 0x0000003500357306 */ /* 0x000fe20000200c00 */
[----:B------:R-:W-:-:S02]  /*3170*/  LOP3.LUT R21, R12, 0xff, RZ, 0xc0, !PT ;  /* 0x000000ff0c157812 */ /* 0x000fc400078ec0ff */
[----:B------:R-:W-:Y:S02]  /*3180*/  LOP3.LUT R22, R16, 0xff, RZ, 0xc0, !PT ;  /* 0x000000ff10167812 */ /* 0x000fe400078ec0ff */
[----:B------:R-:W-:Y:S02]  /*3190*/  IADD3 R21, PT, PT, R21, -0x80, RZ ;  /* 0xffffff8015157810 */ /* 0x000fe40007ffe0ff */
[----:B------:R-:W-:Y:S01]  /*31a0*/  IADD3 R22, PT, PT, R22, -0x80, RZ ;  /* 0xffffff8016167810 */ /* 0x000fe20007ffe0ff */
[----:B------:R-:W-:Y:S01]  /*31b0*/  I2F.F16 R46, R46 ;  /* 0x0000002e002e7306 */ /* 0x000fe20000200c00 */
[----:B------:R-:W-:Y:S02]  /*31c0*/  LEA.HI R42, R12, 0xffffff80, RZ, 0x8 ;  /* 0xffffff800c2a7811 */ /* 0x000fe400078f40ff */
[----:B------:R-:W-:Y:S02]  /*31d0*/  LEA.HI R41, R13, 0xffffff80, RZ, 0x8 ;  /* 0xffffff800d297811 */ /* 0x000fe400078f40ff */
[----:B------:R-:W-:-:S02]  /*31e0*/  LOP3.LUT R27, R18, 0xff, RZ, 0xc0, !PT ;  /* 0x000000ff121b7812 */ /* 0x000fc400078ec0ff */
[----:B------:R-:W-:Y:S01]  /*31f0*/  LOP3.LUT R23, R17, 0xff, RZ, 0xc0, !PT ;  /* 0x000000ff11177812 */ /* 0x000fe200078ec0ff */
[----:B------:R0:W-:Y:S01]  /*3200*/  I2F.F16 R45, R21 ;  /* 0x00000015002d7306 */ /* 0x0001e20000200c00 */
[----:B------:R-:W-:Y:S02]  /*3210*/  IADD3 R27, PT, PT, R27, -0x80, RZ ;  /* 0xffffff801b1b7810 */ /* 0x000fe40007ffe0ff */
[----:B------:R-:W-:Y:S02]  /*3220*/  IADD3 R23, PT, PT, R23, -0x80, RZ ;  /* 0xffffff8017177810 */ /* 0x000fe40007ffe0ff */
[----:B------:R-:W-:Y:S02]  /*3230*/  LOP3.LUT R29, R19, 0xff, RZ, 0xc0, !PT ;  /* 0x000000ff131d7812 */ /* 0x000fe400078ec0ff */
[----:B------:R-:W-:Y:S01]  /*3240*/  LEA.HI R33, R14, 0xffffff80, RZ, 0x8 ;  /* 0xffffff800e217811 */ /* 0x000fe200078f40ff */
[----:B------:R1:W2:Y:S01]  /*3250*/  I2F.F16 R40, R22 ;  /* 0x0000001600287306 */ /* 0x0002a20000200c00 */
[----:B0-----:R-:W-:-:S02]  /*3260*/  SHF.R.U32.HI R21, RZ, 0x8, R12 ;  /* 0x00000008ff157819 */ /* 0x001fc4000001160c */
[----:B------:R-:W-:Y:S02]  /*3270*/  SHF.R.U32.HI R12, RZ, 0x10, R12 ;  /* 0x00000010ff0c7819 */ /* 0x000fe4000001160c */
[----:B------:R-:W-:Y:S02]  /*3280*/  IADD3 R29, PT, PT, R29, -0x80, RZ ;  /* 0xffffff801d1d7810 */ /* 0x000fe40007ffe0ff */
[----:B------:R-:W-:Y:S01]  /*3290*/  LOP3.LUT R12, R12, 0xff, RZ, 0xc0, !PT ;  /* 0x000000ff0c0c7812 */ /* 0x000fe200078ec0ff */
[----:B------:R0:W3:Y:S01]  /*32a0*/  I2F.F16 R39, R23 ;  /* 0x0000001700277306 */ /* 0x0000e20000200c00 */
[--C-:B-1----:R-:W-:Y:S02]  /*32b0*/  SHF.R.U32.HI R22, RZ, 0x8, R13.reuse ;  /* 0x00000008ff167819 */ /* 0x102fe4000001160d */
[----:B------:R-:W-:Y:S02]  /*32c0*/  SHF.R.U32.HI R13, RZ, 0x10, R13 ;  /* 0x00000010ff0d7819 */ /* 0x000fe4000001160d */
[----:B------:R-:W-:-:S02]  /*32d0*/  IADD3 R12, PT, PT, R12, -0x80, RZ ;  /* 0xffffff800c0c7810 */ /* 0x000fc40007ffe0ff */
[----:B------:R-:W-:Y:S01]  /*32e0*/  LOP3.LUT R13, R13, 0xff, RZ, 0xc0, !PT ;  /* 0x000000ff0d0d7812 */ /* 0x000fe200078ec0ff */
[----:B------:R-:W1:Y:S01]  /*32f0*/  I2F.F16 R38, R27 ;  /* 0x0000001b00267306 */ /* 0x000e620000200c00 */
[----:B------:R-:W-:Y:S01]  /*3300*/  LOP3.LUT R22, R22, 0xff, RZ, 0xc0, !PT ;  /* 0x000000ff16167812 */ /* 0x000fe200078ec0ff */
[----:B--2---:R-:W-:Y:S01]  /*3310*/  HADD2.F32 R40, -RZ, R40.H0_H0 ;  /* 0x20000028ff287230 */ /* 0x004fe20000004100 */
[----:B0-----:R-:W-:Y:S02]  /*3320*/  IADD3 R23, PT, PT, R13, -0x80, RZ ;  /* 0xffffff800d177810 */ /* 0x001fe40007ffe0ff */
[----:B------:R-:W-:Y:S02]  /*3330*/  IADD3 R22, PT, PT, R22, -0x80, RZ ;  /* 0xffffff8016167810 */ /* 0x000fe40007ffe0ff */
[----:B------:R-:W-:Y:S01]  /*3340*/  LOP3.LUT R21, R21, 0xff, RZ, 0xc0, !PT ;  /* 0x000000ff15157812 */ /* 0x000fe200078ec0ff */
[----:B------:R0:W2:Y:S01]  /*3350*/  I2F.F16 R27, R12 ;  /* 0x0000000c001b7306 */ /* 0x0000a20000200c00 */
[----:B------:R-:W-:Y:S01]  /*3360*/  LEA.HI R32, R15, 0xffffff80, RZ, 0x8 ;  /* 0xffffff800f207811 */ /* 0x000fe200078f40ff */
[----:B---3--:R-:W-:Y:S01]  /*3370*/  HADD2.F32 R39, -RZ, R39.H0_H0 ;  /* 0x20000027ff277230 */ /* 0x008fe20000004100 */
[----:B------:R-:W-:-:S02]  /*3380*/  IADD3 R21, PT, PT, R21, -0x80, RZ ;  /* 0xffffff8015157810 */ /* 0x000fc40007ffe0ff */
[----:B------:R-:W-:Y:S02]  /*3390*/  LEA.HI R54, R16, 0xffffff80, RZ, 0x8 ;  /* 0xffffff8010367811 */ /* 0x000fe400078f40ff */
[----:B------:R-:W-:Y:S01]  /*33a0*/  LEA.HI R50, R17, 0xffffff80, RZ, 0x8 ;  /* 0xffffff8011327811 */ /* 0x000fe200078f40ff */
[----:B------:R3:W4:Y:S01]  /*33b0*/  I2F.F16 R37, R29 ;  /* 0x0000001d00257306 */ /* 0x0007220000200c00 */
[----:B0-----:R-:W0:Y:S01]  /*33c0*/  LDS.64 R12, [UR5+0x10] ;  /* 0x00001005ff0c7984 */ /* 0x001e220008000a00 */
[----:B------:R-:W-:Y:S01]  /*33d0*/  SHF.R.U32.HI R60, RZ, 0x10, R17 ;  /* 0x00000010ff3c7819 */ /* 0x000fe20000011611 */
[----:B-1----:R-:W-:Y:S01]  /*33e0*/  HADD2.F32 R38, -RZ, R38.H0_H0 ;  /* 0x20000026ff267230 */ /* 0x002fe20000004100 */
[----:B------:R-:W-:Y:S02]  /*33f0*/  LEA.HI R51, R18, 0xffffff80, RZ, 0x8 ;  /* 0xffffff8012337811 */ /* 0x000fe400078f40ff */
[----:B------:R-:W-:Y:S01]  /*3400*/  LEA.HI R52, R19, 0xffffff80, RZ, 0x8 ;  /* 0xffffff8013347811 */ /* 0x000fe200078f40ff */
[----:B--2---:R-:W-:Y:S01]  /*3410*/  HADD2.F32 R27, -RZ, R27.H0_H0 ;  /* 0x2000001bff1b7230 */ /* 0x004fe20000004100 */
[----:B------:R1:W2:Y:S01]  /*3420*/  I2F.F16 R35, R22 ;  /* 0x0000001600237306 */ /* 0x0002a20000200c00 */
[----:B---3--:R-:W-:-:S02]  /*3430*/  SHF.R.U32.HI R29, RZ, 0x8, R14 ;  /* 0x00000008ff1d7819 */ /* 0x008fc4000001160e */
[----:B------:R-:W-:Y:S02]  /*3440*/  SHF.R.U32.HI R14, RZ, 0x10, R14 ;  /* 0x00000010ff0e7819 */ /* 0x000fe4000001160e */
[----:B------:R-:W-:Y:S02]  /*3450*/  LOP3.LUT R29, R29, 0xff, RZ, 0xc0, !PT ;  /* 0x000000ff1d1d7812 */ /* 0x000fe400078ec0ff */
[----:B------:R-:W-:Y:S01]  /*3460*/  LOP3.LUT R14, R14, 0xff, RZ, 0xc0, !PT ;  /* 0x000000ff0e0e7812 */ /* 0x000fe200078ec0ff */
[----:B------:R3:W3:Y:S01]  /*3470*/  I2F.F16 R36, R21 ;  /* 0x0000001500247306 */ /* 0x0006e20000200c00 */
[----:B------:R-:W-:Y:S01]  /*3480*/  IADD3 R34, PT, PT, R29, -0x80, RZ ;  /* 0xffffff801d227810 */ /* 0x000fe20007ffe0ff */
[----:B----4-:R-:W-:Y:S01]  /*3490*/  HADD2.F32 R37, -RZ, R37.H0_H0 ;  /* 0x20000025ff257230 */ /* 0x010fe20000004100 */
[----:B-1----:R-:W-:Y:S02]  /*34a0*/  IADD3 R22, PT, PT, R14, -0x80, RZ ;  /* 0xffffff800e167810 */ /* 0x002fe40007ffe0ff */
[----:B------:R-:W-:Y:S01]  /*34b0*/  SHF.R.U32.HI R14, RZ, 0x8, R16 ;  /* 0x00000008ff0e7819 */ /* 0x000fe20000011610 */
[----:B--2---:R-:W-:-:S02]  /*34c0*/  HADD2.F32 R35, -RZ, R35.H0_H0 ;  /* 0x20000023ff237230 */ /* 0x004fc40000004100 */
[----:B------:R-:W1:Y:S01]  /*34d0*/  I2F.F16 R43, R43 ;  /* 0x0000002b002b7306 */ /* 0x000e620000200c00 */
[--C-:B---3--:R-:W-:Y:S02]  /*34e0*/  SHF.R.U32.HI R21, RZ, 0x8, R15.reuse ;  /* 0x00000008ff157819 */ /* 0x108fe4000001160f */
[----:B------:R-:W-:Y:S02]  /*34f0*/  LOP3.LUT R14, R14, 0xff, RZ, 0xc0, !PT ;  /* 0x000000ff0e0e7812 */ /* 0x000fe400078ec0ff */
[----:B------:R-:W-:Y:S02]  /*3500*/  SHF.R.U32.HI R15, RZ, 0x10, R15 ;  /* 0x00000010ff0f7819 */ /* 0x000fe4000001160f */
[----:B------:R-:W-:Y:S01]  /*3510*/  LOP3.LUT R21, R21, 0xff, RZ, 0xc0, !PT ;  /* 0x000000ff15157812 */ /* 0x000fe200078ec0ff */
[----:B------:R-:W2:Y:S01]  /*3520*/  I2F.F16 R34, R34 ;  /* 0x0000002200227306 */ /* 0x000ea20000200c00 */
[----:B------:R-:W-:Y:S01]  /*3530*/  IADD3 R56, PT, PT, R14, -0x80, RZ ;  /* 0xffffff800e387810 */ /* 0x000fe20007ffe0ff */
[----:B------:R-:W-:Y:S01]  /*3540*/  HADD2.F32 R36, -RZ, R36.H0_H0 ;  /* 0x20000024ff247230 */ /* 0x000fe20000004100 */
[----:B------:R-:W-:-:S02]  /*3550*/  SHF.R.U32.HI R14, RZ, 0x8, R18 ;  /* 0x00000008ff0e7819 */ /* 0x000fc40000011612 */
[----:B------:R-:W-:Y:S02]  /*3560*/  LOP3.LUT R15, R15, 0xff, RZ, 0xc0, !PT ;  /* 0x000000ff0f0f7812 */ /* 0x000fe400078ec0ff */
[----:B------:R-:W-:Y:S01]  /*3570*/  IADD3 R29, PT, PT, R21, -0x80, RZ ;  /* 0xffffff80151d7810 */ /* 0x000fe20007ffe0ff */
[----:B------:R-:W3:Y:S01]  /*3580*/  I2F.F16 R23, R23 ;  /* 0x0000001700177306 */ /* 0x000ee20000200c00 */
[----:B------:R-:W-:Y:S01]  /*3590*/  LOP3.LUT R30, R14, 0xff, RZ, 0xc0, !PT ;  /* 0x000000ff0e1e7812 */ /* 0x000fe200078ec0ff */
[----:B0-----:R-:W-:Y:S01]  /*35a0*/  HADD2.F32 R44, -RZ, R13.H1_H1 ;  /* 0x3000000dff2c7230 */ /* 0x001fe20000004100 */
[----:B------:R-:W-:Y:S01]  /*35b0*/  IADD3 R21, PT, PT, R15, -0x80, RZ ;  /* 0xffffff800f157810 */ /* 0x000fe20007ffe0ff */
[--C-:B------:R-:W-:Y:S01]  /*35c0*/  HADD2.F32 R57, -RZ, R12.reuse.H1_H1 ;  /* 0x3000000cff397230 */ /* 0x100fe20000004100 */
[----:B------:R-:W-:Y:S01]  /*35d0*/  SHF.R.U32.HI R15, RZ, 0x8, R17 ;  /* 0x00000008ff0f7819 */ /* 0x000fe20000011611 */
[----:B------:R-:W-:Y:S01]  /*35e0*/  HADD2.F32 R17, -RZ, R12.H0_H0 ;  /* 0x2000000cff117230 */ /* 0x000fe20000004100 */
[----:B------:R-:W-:Y:S01]  /*35f0*/  SHF.R.U32.HI R14, RZ, 0x10, R16 ;  /* 0x00000010ff0e7819 */ /* 0x000fe20000011610 */
[----:B------:R-:W0:Y:S01]  /*3600*/  I2F.F16 R29, R29 ;  /* 0x0000001d001d7306 */ /* 0x000e220000200c00 */
[----:B------:R-:W-:Y:S01]  /*3610*/  SHF.R.U32.HI R16, RZ, 0x8, R19 ;  /* 0x00000008ff107819 */ /* 0x000fe20000011613 */
[----:B-1----:R-:W-:Y:S01]  /*3620*/  HADD2.F32 R12, -RZ, R43.H0_H0 ;  /* 0x2000002bff0c7230 */ /* 0x002fe20000004100 */
[----:B------:R-:W-:Y:S01]  /*3630*/  IADD3 R48, PT, PT, R30, -0x80, RZ ;  /* 0xffffff801e307810 */ /* 0x000fe20007ffe0ff */
[----:B--2---:R-:W-:Y:S01]  /*3640*/  HADD2.F32 R34, -RZ, R34.H0_H0 ;  /* 0x20000022ff227230 */ /* 0x004fe20000004100 */
[----:B------:R-:W1:Y:S01]  /*3650*/  LDS.64 R30, [UR5+0x18] ;  /* 0x00001805ff1e7984 */ /* 0x000e620008000a00 */
[----:B------:R-:W-:Y:S01]  /*3660*/  LOP3.LUT R15, R15, 0xff, RZ, 0xc0, !PT ;  /* 0x000000ff0f0f7812 */ /* 0x000fe200078ec0ff */
[----:B---3--:R-:W-:Y:S01]  /*3670*/  HADD2.F32 R23, -RZ, R23.H0_H0 ;  /* 0x20000017ff177230 */ /* 0x008fe20000004100 */
[----:B------:R-:W2:Y:S01]  /*3680*/  I2F.F16 R22, R22 ;  /* 0x0000001600167306 */ /* 0x000ea20000200c00 */
[----:B------:R-:W-:-:S02]  /*3690*/  LOP3.LUT R16, R16, 0xff, RZ, 0xc0, !PT ;  /* 0x000000ff10107812 */ /* 0x000fc400078ec0ff */
[----:B------:R-:W-:Y:S02]  /*36a0*/  IADD3 R15, PT, PT, R15, -0x80, RZ ;  /* 0xffffff800f0f7810 */ /* 0x000fe40007ffe0ff */
[----:B------:R-:W-:Y:S02]  /*36b0*/  LOP3.LUT R14, R14, 0xff, RZ, 0xc0, !PT ;  /* 0x000000ff0e0e7812 */ /* 0x000fe400078ec0ff */
[----:B------:R-:W-:Y:S01]  /*36c0*/  IADD3 R47, PT, PT, R16, -0x80, RZ ;  /* 0xffffff80102f7810 */ /* 0x000fe20007ffe0ff */
[----:B------:R-:W3:Y:S01]  /*36d0*/  I2F.F16 R21, R21 ;  /* 0x0000001500157306 */ /* 0x000ee20000200c00 */
[----:B------:R-:W-:Y:S01]  /*36e0*/  HADD2.F32 R16, -RZ, R13.H0_H0 ;  /* 0x2000000dff107230 */ /* 0x000fe20000004100 */
[----:B------:R-:W-:Y:S01]  /*36f0*/  IADD3 R55, PT, PT, R14, -0x80, RZ ;  /* 0xffffff800e377810 */ /* 0x000fe20007ffe0ff */
[----:B------:R-:W-:Y:S01]  /*3700*/  HADD2.F32 R13, -RZ, R45.H0_H0 ;  /* 0x2000002dff0d7230 */ /* 0x000fe20000004100 */
[----:B------:R-:W-:Y:S01]  /*3710*/  SHF.R.U32.HI R18, RZ, 0x10, R18 ;  /* 0x00000010ff127819 */ /* 0x000fe20000011612 */
[----:B------:R-:W-:-:S02]  /*3720*/  HADD2.F32 R14, -RZ, R46.H0_H0 ;  /* 0x2000002eff0e7230 */ /* 0x000fc40000004100 */
[----:B------:R-:W-:Y:S01]  /*3730*/  FFMA.FTZ R45, R17, R12, RZ ;  /* 0x0000000c112d7223 */ /* 0x000fe200000100ff */
[----:B0-----:R-:W-:Y:S01]  /*3740*/  HADD2.F32 R29, -RZ, R29.H0_H0 ;  /* 0x2000001dff1d7230 */ /* 0x001fe20000004100 */
[----:B------:R-:W-:Y:S01]  /*3750*/  I2F.F16 R42, R42 ;  /* 0x0000002a002a7306 */ /* 0x000fe20000200c00 */
[----:B------:R-:W-:Y:S01]  /*3760*/  FFMA.FTZ R43, R13, R17, RZ ;  /* 0x000000110d2b7223 */ /* 0x000fe200000100ff */
[----:B------:R-:W-:Y:S01]  /*3770*/  FFMA.FTZ R64, R17, R14, RZ ;  /* 0x0000000e11407223 */ /* 0x000fe200000100ff */
[----:B------:R-:W-:Y:S01]  /*3780*/  SHF.R.U32.HI R19, RZ, 0x10, R19 ;  /* 0x00000010ff137819 */ /* 0x000fe20000011613 */
[----:B--2---:R-:W-:Y:S01]  /*3790*/  HADD2.F32 R22, -RZ, R22.H0_H0 ;  /* 0x20000016ff167230 */ /* 0x004fe20000004100 */
[----:B------:R-:W-:Y:S01]  /*37a0*/  LOP3.LUT R60, R60, 0xff, RZ, 0xc0, !PT ;  /* 0x000000ff3c3c7812 */ /* 0x000fe200078ec0ff */
[----:B------:R-:W-:Y:S01]  /*37b0*/  FFMA.FTZ R62, R36, R57, R43 ;  /* 0x00000039243e7223 */ /* 0x000fe2000001002b */
[----:B------:R-:W-:Y:S01]  /*37c0*/  LOP3.LUT R18, R18, 0xff, RZ, 0xc0, !PT ;  /* 0x000000ff12127812 */ /* 0x000fe200078ec0ff */
[----:B------:R-:W0:Y:S01]  /*37d0*/  I2F.F16 R41, R41 ;  /* 0x0000002900297306 */ /* 0x000e220000200c00 */
[----:B---3--:R-:W-:-:S02]  /*37e0*/  HADD2.F32 R21, -RZ, R21.H0_H0 ;  /* 0x20000015ff157230 */ /* 0x008fc40000004100 */
[----:B------:R-:W-:Y:S01]  /*37f0*/  FFMA.FTZ R64, R57, R29, R64 ;  /* 0x0000001d39407223 */ /* 0x000fe20000010040 */
[----:B------:R-:W-:-:S04]  /*3800*/  ISETP.NE.AND P0, PT, R26, 0x1, PT ;  /* 0x000000011a00780c */ /* 0x000fc80003f05270 */
[----:B------:R-:W2:Y:S08]  /*3810*/  I2F.F16 R33, R33 ;  /* 0x0000002100217306 */ /* 0x000eb00000200c00 */
[----:B------:R-:W3:Y:S08]  /*3820*/  I2F.F16 R32, R32 ;  /* 0x0000002000207306 */ /* 0x000ef00000200c00 */
[----:B------:R4:W-:Y:S08]  /*3830*/  I2F.F16 R49, R15 ;  /* 0x0000000f00317306 */ /* 0x0009f00000200c00 */
[----:B------:R-:W1:Y:S01]  /*3840*/  I2F.F16 R56, R56 ;  /* 0x0000003800387306 */ /* 0x000e620000200c00 */
[----:B----4-:R-:W-:-:S02]  /*3850*/  HADD2.F32 R15, -RZ, R53.H0_H0 ;  /* 0x20000035ff0f7230 */ /* 0x010fc40000004100 */
[----:B------:R-:W-:-:S03]  /*3860*/  FFMA.FTZ R53, R16, R21, R64 ;  /* 0x0000001510357223 */ /* 0x000fc60000010040 */
[----:B------:R-:W-:Y:S01]  /*3870*/  FFMA.FTZ R46, R17, R15, RZ ;  /* 0x0000000f112e7223 */ /* 0x000fe200000100ff */
[C---:B------:R-:W-:Y:S01]  /*3880*/  FFMA.FTZ R17, R57.reuse, R34, R45 ;  /* 0x0000002239117223 */ /* 0x040fe2000001002d */
[----:B------:R-:W-:Y:S01]  /*3890*/  IADD3 R45, PT, PT, R18, -0x80, RZ ;  /* 0xffffff80122d7810 */ /* 0x000fe20007ffe0ff */
[----:B0-----:R-:W-:Y:S02]  /*38a0*/  HADD2.F32 R18, -RZ, R41.H0_H0 ;  /* 0x20000029ff127230 */ /* 0x001fe40000004100 */
[----:B------:R-:W-:Y:S01]  /*38b0*/  FFMA.FTZ R43, R57, R35, R46 ;  /* 0x00000023392b7223 */ /* 0x000fe2000001002e */
[----:B------:R-:W-:Y:S01]  /*38c0*/  IADD3 R46, PT, PT, R60, -0x80, RZ ;  /* 0xffffff803c2e7810 */ /* 0x000fe20007ffe0ff */
[----:B------:R-:W-:Y:S01]  /*38d0*/  FFMA.FTZ R60, R27, R16, R62 ;  /* 0x000000101b3c7223 */ /* 0x000fe2000001003e */
[----:B------:R-:W-:Y:S01]  /*38e0*/  LOP3.LUT R57, R19, 0xff, RZ, 0xc0, !PT ;  /* 0x000000ff13397812 */ /* 0x000fe200078ec0ff */
[----:B------:R-:W-:Y:S02]  /*38f0*/  HADD2.F32 R19, -RZ, R42.H0_H0 ;  /* 0x2000002aff137230 */ /* 0x000fe40000004100 */
[C---:B------:R-:W-:Y:S01]  /*3900*/  FFMA.FTZ R43, R16.reuse, R23, R43 ;  /* 0x00000017102b7223 */ /* 0x040fe2000001002b */
[----:B------:R-:W-:Y:S01]  /*3910*/  FFMA.FTZ R62, R16, R22, R17 ;  /* 0x00000016103e7223 */ /* 0x000fe20000010011 */
[----:B--2---:R-:W-:Y:S01]  /*3920*/  HADD2.F32 R17, -RZ, R33.H0_H0 ;  /* 0x20000021ff117230 */ /* 0x004fe20000004100 */
[----:B------:R-:W0:Y:S01]  /*3930*/  I2F.F16 R48, R48 ;  /* 0x0000003000307306 */ /* 0x000e220000200c00 */
[----:B---3--:R-:W-:-:S02]  /*3940*/  HADD2.F32 R16, -RZ, R32.H0_H0 ;  /* 0x20000020ff107230 */ /* 0x008fc40000004100 */
[----:B------:R-:W-:Y:S01]  /*3950*/  FFMA.FTZ R33, R19, R44, R60 ;  /* 0x0000002c13217223 */ /* 0x000fe2000001003c */
[C---:B------:R-:W-:Y:S01]  /*3960*/  FFMA.FTZ R60, R44.reuse, R18, R43 ;  /* 0x000000122c3c7223 */ /* 0x040fe2000001002b */
[C---:B------:R-:W-:Y:S01]  /*3970*/  FFMA.FTZ R43, R44.reuse, R17, R62 ;  /* 0x000000112c2b7223 */ /* 0x040fe2000001003e */
[----:B-1----:R-:W-:Y:S02]  /*3980*/  HADD2.F32 R56, -RZ, R56.H0_H0 ;  /* 0x20000038ff387230 */ /* 0x002fe40000004100 */
[----:B------:R-:W-:Y:S01]  /*3990*/  FFMA.FTZ R42, R44, R16, R53 ;  /* 0x000000102c2a7223 */ /* 0x000fe20000010035 */
[----:B------:R-:W-:Y:S01]  /*39a0*/  IADD3 R44, PT, PT, R57, -0x80, RZ ;  /* 0xffffff80392c7810 */ /* 0x000fe20007ffe0ff */
[----:B------:R-:W1:Y:S01]  /*39b0*/  I2F.F16 R47, R47 ;  /* 0x0000002f002f7306 */ /* 0x000e620000200c00 */
[--C-:B------:R-:W-:Y:S02]  /*39c0*/  HADD2.F32 R53, -RZ, R30.reuse.H0_H0 ;  /* 0x2000001eff357230 */ /* 0x100fe40000004100 */
[----:B------:R-:W-:-:S02]  /*39d0*/  HADD2.F32 R30, -RZ, R30.H1_H1 ;  /* 0x3000001eff1e7230 */ /* 0x000fc40000004100 */
[----:B------:R-:W-:Y:S02]  /*39e0*/  HADD2.F32 R49, -RZ, R49.H0_H0 ;  /* 0x20000031ff317230 */ /* 0x000fe40000004100 */
[----:B------:R-:W-:Y:S01]  /*39f0*/  FFMA.FTZ R33, R40, R53, R33 ;  /* 0x0000003528217223 */ /* 0x000fe20000010021 */
[C---:B------:R-:W-:Y:S01]  /*3a00*/  FFMA.FTZ R41, R53.reuse, R39, R60 ;  /* 0x0000002735297223 */ /* 0x040fe2000001003c */
[----:B------:R-:W2:Y:S01]  /*3a10*/  I2F.F16 R55, R55 ;  /* 0x0000003700377306 */ /* 0x000ea20000200c00 */
[----:B0-----:R-:W-:Y:S02]  /*3a20*/  HADD2.F32 R48, -RZ, R48.H0_H0 ;  /* 0x20000030ff307230 */ /* 0x001fe40000004100 */
[C---:B------:R-:W-:Y:S01]  /*3a30*/  FFMA.FTZ R43, R53.reuse, R38, R43 ;  /* 0x00000026352b7223 */ /* 0x040fe2000001002b */
[----:B------:R-:W-:Y:S02]  /*3a40*/  HADD2.F32 R32, -RZ, R31.H0_H0 ;  /* 0x2000001fff207230 */ /* 0x000fe40000004100 */
[----:B------:R-:W-:Y:S01]  /*3a50*/  FFMA.FTZ R42, R53, R37, R42 ;  /* 0x00000025352a7223 */ /* 0x000fe2000001002a */
[----:B------:R-:W-:Y:S01]  /*3a60*/  FFMA.FTZ R60, R56, R30, R33 ;  /* 0x0000001e383c7223 */ /* 0x000fe20000010021 */
[----:B------:R-:W-:Y:S01]  /*3a70*/  FFMA.FTZ R41, R30, R49, R41 ;  /* 0x000000311e297223 */ /* 0x000fe20000010029 */
[----:B-1----:R-:W-:Y:S01]  /*3a80*/  HADD2.F32 R47, -RZ, R47.H0_H0 ;  /* 0x2000002fff2f7230 */ /* 0x002fe20000004100 */
[----:B------:R-:W0:Y:S01]  /*3a90*/  I2F.F16 R46, R46 ;  /* 0x0000002e002e7306 */ /* 0x000e220000200c00 */
[----:B------:R-:W-:-:S02]  /*3aa0*/  HADD2.F32 R31, -RZ, R31.H1_H1 ;  /* 0x3000001fff1f7230 */ /* 0x000fc40000004100 */
[C---:B------:R-:W-:Y:S01]  /*3ab0*/  FFMA.FTZ R62, R30.reuse, R48, R43 ;  /* 0x000000301e3e7223 */ /* 0x040fe2000001002b */
[----:B------:R-:W-:Y:S02]  /*3ac0*/  HADD2.F32 R43, -RZ, R24.H0_H0 ;  /* 0x20000018ff2b7230 */ /* 0x000fe40000004100 */
[----:B------:R-:W-:Y:S01]  /*3ad0*/  FFMA.FTZ R57, R30, R47, R42 ;  /* 0x0000002f1e397223 */ /* 0x000fe2000001002a */
[----:B------:R-:W-:Y:S02]  /*3ae0*/  HADD2.F32 R42, -RZ, R11.H0_H0 ;  /* 0x2000000bff2a7230 */ /* 0x000fe40000004100 */
[----:B--2---:R-:W-:Y:S01]  /*3af0*/  HADD2.F32 R55, -RZ, R55.H0_H0 ;  /* 0x20000037ff377230 */ /* 0x004fe20000004100 */
[----:B------:R-:W1:Y:S01]  /*3b00*/  I2F.F16 R45, R45 ;  /* 0x0000002d002d7306 */ /* 0x000e620000200c00 */
[----:B------:R-:W-:-:S03]  /*3b10*/  HADD2.F32 R53, -RZ, R9.H0_H0 ;  /* 0x20000009ff357230 */ /* 0x000fc60000004100 */
[----:B------:R-:W-:Y:S01]  /*3b20*/  FFMA.FTZ R33, R55, R32, R60 ;  /* 0x0000002037217223 */ /* 0x000fe2000001003c */
[----:B0-----:R-:W-:-:S03]  /*3b30*/  HADD2.F32 R46, -RZ, R46.H0_H0 ;  /* 0x2000002eff2e7230 */ /* 0x001fc60000004100 */
[----:B------:R-:W0:Y:S02]  /*3b40*/  I2F.F16 R44, R44 ;  /* 0x0000002c002c7306 */ /* 0x000e240000200c00 */
[----:B------:R-:W-:Y:S01]  /*3b50*/  FFMA.FTZ R60, R32, R46, R41 ;  /* 0x0000002e203c7223 */ /* 0x000fe20000010029 */
[----:B------:R-:W-:Y:S02]  /*3b60*/  HADD2.F32 R41, -RZ, R10.H0_H0 ;  /* 0x2000000aff297230 */ /* 0x000fe40000004100 */
[----:B-1----:R-:W-:-:S03]  /*3b70*/  HADD2.F32 R45, -RZ, R45.H0_H0 ;  /* 0x2000002dff2d7230 */ /* 0x002fc60000004100 */
[----:B------:R-:W1:Y:S02]  /*3b80*/  I2F.F16 R54, R54 ;  /* 0x0000003600367306 */ /* 0x000e640000200c00 */
[----:B------:R-:W-:Y:S01]  /*3b90*/  FFMA.FTZ R30, R32, R45, R62 ;  /* 0x0000002d201e7223 */ /* 0x000fe2000001003e */
[----:B0-----:R-:W-:-:S05]  /*3ba0*/  HADD2.F32 R44, -RZ, R44.H0_H0 ;  /* 0x2000002cff2c7230 */ /* 0x001fca0000004100 */
[----:B------:R-:W0:Y:S01]  /*3bb0*/  I2F.F16 R50, R50 ;  /* 0x0000003200327306 */ /* 0x000e220000200c00 */
[----:B------:R-:W-:Y:S01]  /*3bc0*/  FFMA.FTZ R57, R32, R44, R57 ;  /* 0x0000002c20397223 */ /* 0x000fe20000010039 */
[----:B-1----:R-:W-:-:S06]  /*3bd0*/  HADD2.F32 R54, -RZ, R54.H0_H0 ;  /* 0x20000036ff367230 */ /* 0x002fcc0000004100 */
        /* <DEDUP_REMOVED lines=188> */
.L_x_847:
[C---:B0-----:R-:W-:Y:S01]  /*47a0*/  IMAD.WIDE R22, R25.reuse, 0x4, R58 ;  /* 0x0000000419167825 */ /* 0x041fe200078e023a */
[----:B-----5:R0:W5:Y:S04]  /*47b0*/  LDG.E.128.CONSTANT R12, desc[UR8][R58.64] ;  /* 0x000000083a0c7981 */ /* 0x020168000c1e9d00 */
        /* <DEDUP_REMOVED lines=365> */
.L_x_848:
[C---:B0-----:R-:W-:Y:S01]  /*5e90*/  IMAD.WIDE R22, R25.reuse, 0x4, R60 ;  /* 0x0000000419167825 */ /* 0x041fe200078e023c */
[----:B-----5:R-:W2:Y:S04]  /*5ea0*/  LDG.E.128.CONSTANT R12, desc[UR8][R60.64] ;  /* 0x000000083c0c7981 */ /* 0x020ea8000c1e9d00 */
[----:B------:R-:W3:Y:S01]  /*5eb0*/  LDG.E.128.CONSTANT R16, desc[UR8][R22.64] ;  /* 0x0000000816107981 */ /* 0x000ee2000c1e9d00 */
[----:B------:R-:W-:Y:S01]  /*5ec0*/  UIADD3 UR4, UPT, UPT, UR5, 0x40, URZ ;  /* 0x0000004005047890 */ /* 0x000fe2000fffe0ff */
[----:B------:R-:W-:Y:S01]  /*5ed0*/  LEA R27, R20, 0x20, 0x5 ;  /* 0x00000020141b7811 */ /* 0x000fe200078e28ff */
[----:B------:R-:W-:Y:S01]  /*5ee0*/  IMAD.WIDE R58, R25, 0x4, R22 ;  /* 0x00000004193a7825 */ /* 0x000fe200078e0216 */
[----:B--2---:R-:W-:Y:S02]  /*5ef0*/  LEA.HI R45, R12, 0xffffff80, RZ, 0x8 ;  /* 0xffffff800c2d7811 */ /* 0x004fe400078f40ff */
[----:B------:R-:W-:-:S02]  /*5f00*/  LEA.HI R44, R13, 0xffffff80, RZ, 0x8 ;  /* 0xffffff800d2c7811 */ /* 0x000fc400078f40ff */
[----:B------:R-:W-:Y:S02]  /*5f10*/  LEA.HI R33, R14, 0xffffff80, RZ, 0x8 ;  /* 0xffffff800e217811 */ /* 0x000fe400078f40ff */
[----:B------:R-:W-:Y:S02]  /*5f20*/  LEA.HI R32, R15, 0xffffff80, RZ, 0x8 ;  /* 0xffffff800f207811 */ /* 0x000fe400078f40ff */
[----:B---3--:R-:W-:Y:S02]  /*5f30*/  LEA.HI R54, R16, 0xffffff80, RZ, 0x8 ;  /* 0xffffff8010367811 */ /* 0x008fe400078f40ff */
[----:B------:R-:W-:Y:S02]  /*5f40*/  LEA.HI R49, R17, 0xffffff80, RZ, 0x8 ;  /* 0xffffff8011317811 */ /* 0x000fe400078f40ff */
[----:B------:R-:W-:Y:S02]  /*5f50*/  LEA.HI R50, R18, 0xffffff80, RZ, 0x8 ;  /* 0xffffff8012327811 */ /* 0x000fe400078f40ff */
[----:B------:R-:W-:Y:S01]  /*5f60*/  LEA.HI R51, R19, 0xffffff80, RZ, 0x8 ;  /* 0xffffff8013337811 */ /* 0x000fe200078f40ff */
[----:B------:R-:W-:Y:S06]  /*5f70*/  @!P1 BRA `(.L_x_845) ;  /* 0x0000001400889947 */ /* 0x000fec0003800000 */
[----:B------:R-:W-:Y:S01]  /*5f80*/  LOP3.LUT R20, R13, 0xff, RZ, 0xc0, !PT ;  /* 0x000000ff0d147812 */ /* 0x000fe200078ec0ff */
[----:B------:R-:W-:Y:S01]  /*5f90*/  I2F.F16 R44, R44 ;  /* 0x0000002c002c7306 */ /* 0x000fe20000200c00 */
[----:B------:R-:W-:Y:S02]  /*5fa0*/  LOP3.LUT R21, R14, 0xff, RZ, 0xc0, !PT ;  /* 0x000000ff0e157812 */ /* 0x000fe400078ec0ff */
        /* <DEDUP_REMOVED lines=8> */
[----:B------:R-:W-:Y:S01]  /*6030*/  I2F.F16 R52, R52 ;  /* 0x0000003400347306 */ /* 0x000fe20000200c00 */
[----:B------:R-:W-:Y:S02]  /*6040*/  IADD3 R21, PT, PT, R21, -0x80, RZ ;  /* 0xffffff8015157810 */ /* 0x000fe40007ffe0ff */
[----:B------:R-:W-:Y:S02]  /*6050*/  LOP3.LUT R23, R18, 0xff, RZ, 0xc0, !PT ;  /* 0x000000ff12177812 */ /* 0x000fe400078ec0ff */
[----:B------:R-:W-:-:S02]  /*6060*/  LOP3.LUT R22, R17, 0xff, RZ, 0xc0, !PT ;  /* 0x000000ff11167812 */ /* 0x000fc400078ec0ff */
[----:B------:R-:W-:Y:S01]  /*6070*/  IADD3 R23, PT, PT, R23, -0x80, RZ ;  /* 0xffffff8017177810 */ /* 0x000fe20007ffe0ff */
[----:B------:R0:W-:Y:S01]  /*6080*/  I2F.F16 R43, R20 ;  /* 0x00000014002b7306 */ /* 0x0001e20000200c00 */
[----:B------:R-:W-:Y:S02]  /*6090*/  IADD3 R22, PT, PT, R22, -0x80, RZ ;  /* 0xffffff8016167810 */ /* 0x000fe40007ffe0ff */
[----:B------:R-:W-:Y:S02]  /*60a0*/  LOP3.LUT R29, R19, 0xff, RZ, 0xc0, !PT ;  /* 0x000000ff131d7812 */ /* 0x000fe400078ec0ff */
[----:B------:R-:W-:Y:S02]  /*60b0*/  SHF.R.U32.HI R30, RZ, 0x10, R17 ;  /* 0x00000010ff1e7819 */ /* 0x000fe40000011611 */
[----:B------:R-:W-:Y:S01]  /*60c0*/  IADD3 R29, PT, PT, R29, -0x80, RZ ;  /* 0xffffff801d1d7810 */ /* 0x000fe20007ffe0ff */
[----:B------:R1:W2:Y:S01]  /*60d0*/  I2F.F16 R40, R21 ;  /* 0x0000001500287306 */ /* 0x0002a20000200c00 */
[----:B0-----:R-:W-:-:S02]  /*60e0*/  SHF.R.U32.HI R20, RZ, 0x8, R12 ;  /* 0x00000008ff147819 */ /* 0x001fc4000001160c */
[----:B------:R-:W-:Y:S02]  /*60f0*/  SHF.R.U32.HI R12, RZ, 0x10, R12 ;  /* 0x00000010ff0c7819 */ /* 0x000fe4000001160c */
[----:B------:R-:W-:Y:S02]  /*6100*/  LOP3.LUT R20, R20, 0xff, RZ, 0xc0, !PT ;  /* 0x000000ff14147812 */ /* 0x000fe400078ec0ff */
        /* <DEDUP_REMOVED lines=11> */
[----:B------:R-:W-:Y:S01]  /*61c0*/  IADD3 R21, PT, PT, R21, -0x80, RZ ;  /* 0xffffff8015157810 */ /* 0x000fe20007ffe0ff */
[----:B------:R0:W2:Y:S01]  /*61d0*/  I2F.F16 R23, R12 ;  /* 0x0000000c00177306 */ /* 0x0000a20000200c00 */
[----:B------:R-:W-:Y:S01]  /*61e0*/  LOP3.LUT R30, R30, 0xff, RZ, 0xc0, !PT ;  /* 0x000000ff1e1e7812 */ /* 0x000fe200078ec0ff */
[----:B---3--:R-:W-:Y:S01]  /*61f0*/  HADD2.F32 R39, -RZ, R39.H0_H0 ;  /* 0x20000027ff277230 */ /* 0x008fe20000004100 */
[----:B------:R-:W-:-:S02]  /*6200*/  SHF.R.U32.HI R57, RZ, 0x10, R18 ;  /* 0x00000010ff397819 */ /* 0x000fc40000011612 */
[----:B------:R-:W-:Y:S02]  /*6210*/  IADD3 R42, PT, PT, R30, -0x80, RZ ;  /* 0xffffff801e2a7810 */ /* 0x000fe40007ffe0ff */
[----:B------:R-:W-:Y:S01]  /*6220*/  LDS.64 R30, [UR5+0x38] ;  /* 0x00003805ff1e7984 */ /* 0x000fe20008000a00 */
[----:B------:R3:W4:Y:S01]  /*6230*/  I2F.F16 R37, R29 ;  /* 0x0000001d00257306 */ /* 0x0007220000200c00 */
[----:B------:R-:W-:Y:S01]  /*6240*/  SHF.R.U32.HI R46, RZ, 0x10, R19 ;  /* 0x00000010ff2e7819 */ /* 0x000fe20000011613 */
[----:B-1----:R-:W-:Y:S01]  /*6250*/  HADD2.F32 R38, -RZ, R38.H0_H0 ;  /* 0x20000026ff267230 */ /* 0x002fe20000004100 */
[----:B0-----:R-:W0:Y:S01]  /*6260*/  LDS.64 R12, [UR5+0x30] ;  /* 0x00003005ff0c7984 */ /* 0x001e220008000a00 */
[----:B------:R-:W-:Y:S02]  /*6270*/  LOP3.LUT R57, R57, 0xff, RZ, 0xc0, !PT ;  /* 0x000000ff39397812 */ /* 0x000fe400078ec0ff */
[----:B------:R-:W-:Y:S01]  /*6280*/  ISETP.NE.AND P0, PT, R26, 0x1, PT ;  /* 0x000000011a00780c */ /* 0x000fe20003f05270 */
[----:B--2---:R-:W-:Y:S01]  /*6290*/  HADD2.F32 R23, -RZ, R23.H0_H0 ;  /* 0x20000017ff177230 */ /* 0x004fe20000004100 */
[----:B------:R1:W2:Y:S01]  /*62a0*/  I2F.F16 R36, R20 ;  /* 0x0000001400247306 */ /* 0x0002a20000200c00 */
[----:B---3--:R-:W-:-:S02]  /*62b0*/  SHF.R.U32.HI R29, RZ, 0x8, R14 ;  /* 0x00000008ff1d7819 */ /* 0x008fc4000001160e */
[----:B------:R-:W-:Y:S02]  /*62c0*/  SHF.R.U32.HI R14, RZ, 0x10, R14 ;  /* 0x00000010ff0e7819 */ /* 0x000fe4000001160e */
[----:B------:R-:W-:Y:S02]  /*62d0*/  LOP3.LUT R29, R29, 0xff, RZ, 0xc0, !PT ;  /* 0x000000ff1d1d7812 */ /* 0x000fe400078ec0ff */
[----:B------:R-:W-:Y:S01]  /*62e0*/  LOP3.LUT R14, R14, 0xff, RZ, 0xc0, !PT ;  /* 0x000000ff0e0e7812 */ /* 0x000fe200078ec0ff */
[----:B------:R3:W5:Y:S01]  /*62f0*/  I2F.F16 R35, R21 ;  /* 0x0000001500237306 */ /* 0x0007620000200c00 */
[--C-:B-1----:R-:W-:Y:S01]  /*6300*/  SHF.R.U32.HI R20, RZ, 0x8, R15.reuse ;  /* 0x00000008ff147819 */ /* 0x102fe2000001160f */
[----:B----4-:R-:W-:Y:S01]  /*6310*/  HADD2.F32 R37, -RZ, R37.H0_H0 ;  /* 0x20000025ff257230 */ /* 0x010fe20000004100 */
[----:B------:R-:W-:Y:S02]  /*6320*/  SHF.R.U32.HI R15, RZ, 0x10, R15 ;  /* 0x00000010ff0f7819 */ /* 0x000fe4000001160f */
[----:B------:R-:W-:-:S02]  /*6330*/  LOP3.LUT R20, R20, 0xff, RZ, 0xc0, !PT ;  /* 0x000000ff14147812 */ /* 0x000fc400078ec0ff */
[----:B------:R-:W-:Y:S01]  /*6340*/  IADD3 R34, PT, PT, R29, -0x80, RZ ;  /* 0xffffff801d227810 */ /* 0x000fe20007ffe0ff */
[----:B------:R-:W1:Y:S01]  /*6350*/  I2F.F16 R41, R41 ;  /* 0x0000002900297306 */ /* 0x000e620000200c00 */
[----:B---3--:R-:W-:Y:S01]  /*6360*/  IADD3 R21, PT, PT, R14, -0x80, RZ ;  /* 0xffffff800e157810 */ /* 0x008fe20007ffe0ff */
[----:B--2---:R-:W-:Y:S01]  /*6370*/  HADD2.F32 R36, -RZ, R36.H0_H0 ;  /* 0x20000024ff247230 */ /* 0x004fe20000004100 */
[--C-:B------:R-:W-:Y:S02]  /*6380*/  SHF.R.U32.HI R14, RZ, 0x8, R16.reuse ;  /* 0x00000008ff0e7819 */ /* 0x100fe40000011610 */
[----:B------:R-:W-:Y:S02]  /*6390*/  IADD3 R29, PT, PT, R20, -0x80, RZ ;  /* 0xffffff80141d7810 */ /* 0x000fe40007ffe0ff */
[----:B------:R-:W-:Y:S01]  /*63a0*/  LOP3.LUT R14, R14, 0xff, RZ, 0xc0, !PT ;  /* 0x000000ff0e0e7812 */ /* 0x000fe200078ec0ff */
[----:B------:R-:W2:Y:S01]  /*63b0*/  I2F.F16 R47, R47 ;  /* 0x0000002f002f7306 */ /* 0x000ea20000200c00 */
[----:B------:R-:W-:Y:S01]  /*63c0*/  LOP3.LUT R15, R15, 0xff, RZ, 0xc0, !PT ;  /* 0x000000ff0f0f7812 */ /* 0x000fe200078ec0ff */
[----:B-----5:R-:W-:Y:S01]  /*63d0*/  HADD2.F32 R35, -RZ, R35.H0_H0 ;  /* 0x20000023ff237230 */ /* 0x020fe20000004100 */
[----:B------:R-:W-:-:S02]  /*63e0*/  SHF.R.U32.HI R16, RZ, 0x10, R16 ;  /* 0x00000010ff107819 */ /* 0x000fc40000011610 */
[----:B------:R-:W-:Y:S02]  /*63f0*/  IADD3 R56, PT, PT, R14, -0x80, RZ ;  /* 0xffffff800e387810 */ /* 0x000fe40007ffe0ff */
[----:B------:R-:W-:Y:S01]  /*6400*/  SHF.R.U32.HI R14, RZ, 0x8, R17 ;  /* 0x00000008ff0e7819 */ /* 0x000fe20000011611 */
[----:B------:R-:W3:Y:S01]  /*6410*/  I2F.F16 R29, R29 ;  /* 0x0000001d001d7306 */ /* 0x000ee20000200c00 */
[----:B------:R-:W-:Y:S02]  /*6420*/  IADD3 R20, PT, PT, R15, -0x80, RZ ;  /* 0xffffff800f147810 */ /* 0x000fe40007ffe0ff */
[----:B------:R-:W-:Y:S01]  /*6430*/  LOP3.LUT R16, R16, 0xff, RZ, 0xc0, !PT ;  /* 0x000000ff10107812 */ /* 0x000fe200078ec0ff */
[----:B0-----:R-:W-:Y:S01]  /*6440*/  HADD2.F32 R48, -RZ, R13.H1_H1 ;  /* 0x3000000dff307230 */ /* 0x001fe20000004100 */
[----:B------:R-:W-:Y:S02]  /*6450*/  LOP3.LUT R15, R14, 0xff, RZ, 0xc0, !PT ;  /* 0x000000ff0e0f7812 */ /* 0x000fe400078ec0ff */
[----:B------:R-:W-:Y:S01]  /*6460*/  SHF.R.U32.HI R14, RZ, 0x8, R18 ;  /* 0x00000008ff0e7819 */ /* 0x000fe20000011612 */
[----:B------:R-:W0:Y:S01]  /*6470*/  I2F.F16 R34, R34 ;  /* 0x0000002200227306 */ /* 0x000e220000200c00 */
[----:B------:R-:W-:Y:S01]  /*6480*/  IADD3 R16, PT, PT, R16, -0x80, RZ ;  /* 0xffffff8010107810 */ /* 0x000fe20007ffe0ff */
[----:B------:R-:W-:Y:S01]  /*6490*/  HADD2.F32 R18, -RZ, R12.H0_H0 ;  /* 0x2000000cff127230 */ /* 0x000fe20000004100 */
[----:B------:R-:W-:-:S02]  /*64a0*/  IADD3 R15, PT, PT, R15, -0x80, RZ ;  /* 0xffffff800f0f7810 */ /* 0x000fc40007ffe0ff */
[----:B------:R-:W-:Y:S02]  /*64b0*/  LOP3.LUT R14, R14, 0xff, RZ, 0xc0, !PT ;  /* 0x000000ff0e0e7812 */ /* 0x000fe400078ec0ff */
[----:B------:R-:W-:Y:S01]  /*64c0*/  SHF.R.U32.HI R17, RZ, 0x8, R19 ;  /* 0x00000008ff117819 */ /* 0x000fe20000011613 */
[----:B------:R4:W5:Y:S01]  /*64d0*/  I2F.F16 R55, R16 ;  /* 0x0000001000377306 */ /* 0x0009620000200c00 */
[----:B------:R-:W-:Y:S01]  /*64e0*/  HADD2.F32 R19, -RZ, R12.H1_H1 ;  /* 0x3000000cff137230 */ /* 0x000fe20000004100 */
[----:B------:R-:W-:Y:S01]  /*64f0*/  IADD3 R62, PT, PT, R14, -0x80, RZ ;  /* 0xffffff800e3e7810 */ /* 0x000fe20007ffe0ff */
[----:B-1----:R-:W-:Y:S01]  /*6500*/  HADD2.F32 R12, -RZ, R41.H0_H0 ;  /* 0x20000029ff0c7230 */ /* 0x002fe20000004100 */
[----:B------:R-:W-:Y:S01]  /*6510*/  LOP3.LUT R17, R17, 0xff, RZ, 0xc0, !PT ;  /* 0x000000ff11117812 */ /* 0x000fe200078ec0ff */
[----:B--2---:R-:W-:Y:S02]  /*6520*/  HADD2.F32 R14, -RZ, R47.H0_H0 ;  /* 0x2000002fff0e7230 */ /* 0x004fe40000004100 */
[----:B---3--:R-:W-:Y:S01]  /*6530*/  HADD2.F32 R29, -RZ, R29.H0_H0 ;  /* 0x2000001dff1d7230 */ /* 0x008fe20000004100 */
[----:B------:R1:W-:Y:S01]  /*6540*/  I2F.F16 R53, R15 ;  /* 0x0000000f00357306 */ /* 0x0003e20000200c00 */
[----:B----4-:R-:W-:-:S02]  /*6550*/  HADD2.F32 R16, -RZ, R13.H0_H0 ;  /* 0x2000000dff107230 */ /* 0x010fc40000004100 */
[----:B------:R-:W-:Y:S01]  /*6560*/  FFMA.FTZ R41, R18, R12, RZ ;  /* 0x0000000c12297223 */ /* 0x000fe200000100ff */
[----:B------:R-:W-:Y:S02]  /*6570*/  HADD2.F32 R13, -RZ, R43.H0_H0 ;  /* 0x2000002bff0d7230 */ /* 0x000fe40000004100 */
[----:B0-----:R-:W-:Y:S02]  /*6580*/  HADD2.F32 R34, -RZ, R34.H0_H0 ;  /* 0x20000022ff227230 */ /* 0x001fe40000004100 */
[----:B-----5:R-:W-:Y:S01]  /*6590*/  HADD2.F32 R55, -RZ, R55.H0_H0 ;  /* 0x20000037ff377230 */ /* 0x020fe20000004100 */
[----:B------:R-:W0:Y:S01]  /*65a0*/  I2F.F16 R22, R22 ;  /* 0x0000001600167306 */ /* 0x000e220000200c00 */
[----:B-1----:R-:W-:Y:S02]  /*65b0*/  HADD2.F32 R15, -RZ, R52.H0_H0 ;  /* 0x20000034ff0f7230 */ /* 0x002fe40000004100 */
[----:B------:R-:W-:-:S03]  /*65c0*/  FFMA.FTZ R47, R13, R18, RZ ;  /* 0x000000120d2f7223 */ /* 0x000fc600000100ff */
[C---:B------:R-:W-:Y:S01]  /*65d0*/  FFMA.FTZ R52, R18.reuse, R15, RZ ;  /* 0x0000000f12347223 */ /* 0x040fe200000100ff */
[----:B------:R-:W-:Y:S01]  /*65e0*/  FFMA.FTZ R18, R18, R14, RZ ;  /* 0x0000000e12127223 */ /* 0x000fe200000100ff */
[----:B------:R-:W1:Y:S01]  /*65f0*/  I2F.F16 R21, R21 ;  /* 0x0000001500157306 */ /* 0x000e620000200c00 */
[----:B------:R-:W-:Y:S01]  /*6600*/  FFMA.FTZ R60, R36, R19, R47 ;  /* 0x00000013243c7223 */ /* 0x000fe2000001002f */
[C---:B------:R-:W-:Y:S01]  /*6610*/  FFMA.FTZ R61, R19.reuse, R35, R52 ;  /* 0x00000023133d7223 */ /* 0x040fe20000010034 */
[----:B------:R-:W-:Y:S01]  /*6620*/  FFMA.FTZ R47, R19, R29, R18 ;  /* 0x0000001d132f7223 */ /* 0x000fe20000010012 */
[----:B------:R-:W-:Y:S01]  /*6630*/  HADD2.F32 R18, -RZ, R44.H0_H0 ;  /* 0x2000002cff127230 */ /* 0x000fe20000004100 */
[----:B------:R-:W-:Y:S01]  /*6640*/  IADD3 R44, PT, PT, R17, -0x80, RZ ;  /* 0xffffff80112c7810 */ /* 0x000fe20007ffe0ff */
[----:B------:R-:W-:Y:S01]  /*6650*/  HADD2.F32 R17, -RZ, R33.H0_H0 ;  /* 0x20000021ff117230 */ /* 0x000fe20000004100 */
[----:B------:R-:W-:Y:S01]  /*6660*/  LOP3.LUT R33, R46, 0xff, RZ, 0xc0, !PT ;  /* 0x000000ff2e217812 */ /* 0x000fe200078ec0ff */
[----:B------:R-:W2:Y:S01]  /*6670*/  I2F.F16 R20, R20 ;  /* 0x0000001400147306 */ /* 0x000ea20000200c00 */
[----:B------:R-:W-:Y:S01]  /*6680*/  FFMA.FTZ R52, R19, R34, R41 ;  /* 0x0000002213347223 */ /* 0x000fe20000010029 */
[----:B0-----:R-:W-:Y:S01]  /*6690*/  HADD2.F32 R22, -RZ, R22.H0_H0 ;  /* 0x20000016ff167230 */ /* 0x001fe20000004100 */
[----:B------:R-:W-:Y:S01]  /*66a0*/  IADD3 R41, PT, PT, R57, -0x80, RZ ;  /* 0xffffff8039297810 */ /* 0x000fe20007ffe0ff */
[----:B------:R-:W-:Y:S01]  /*66b0*/  FFMA.FTZ R60, R23, R16, R60 ;  /* 0x00000010173c7223 */ /* 0x000fe2000001003c */
[----:B------:R-:W-:-:S02]  /*66c0*/  HADD2.F32 R53, -RZ, R53.H0_H0 ;  /* 0x20000035ff357230 */ /* 0x000fc40000004100 */
[----:B-1----:R-:W-:Y:S01]  /*66d0*/  HADD2.F32 R21, -RZ, R21.H0_H0 ;  /* 0x20000015ff157230 */ /* 0x002fe20000004100 */
[----:B------:R-:W0:Y:S01]  /*66e0*/  I2F.F16 R45, R45 ;  /* 0x0000002d002d7306 */ /* 0x000e220000200c00 */
[----:B------:R-:W-:-:S03]  /*66f0*/  FFMA.FTZ R61, R16, R22, R61 ;  /* 0x00000016103d7223 */ /* 0x000fc6000001003d */
[----:B------:R-:W-:Y:S01]  /*6700*/  FFMA.FTZ R52, R16, R21, R52 ;  /* 0x0000001510347223 */ /* 0x000fe20000010034 */
[C---:B------:R-:W-:Y:S01]  /*6710*/  FFMA.FTZ R46, R48.reuse, R18, R61 ;  /* 0x00000012302e7223 */ /* 0x040fe2000001003d */
[----:B--2---:R-:W-:Y:S02]  /*6720*/  HADD2.F32 R20, -RZ, R20.H0_H0 ;  /* 0x20000014ff147230 */ /* 0x004fe40000004100 */
[----:B------:R-:W1:Y:S01]  /*6730*/  I2F.F16 R32, R32 ;  /* 0x0000002000207306 */ /* 0x000e620000200c00 */
[----:B------:R-:W-:Y:S02]  /*6740*/  FFMA.FTZ R61, R48, R17, R52 ;  /* 0x00000011303d7223 */ /* 0x000fe40000010034 */
[----:B------:R-:W-:Y:S01]  /*6750*/  FFMA.FTZ R47, R16, R20, R47 ;  /* 0x00000014102f7223 */ /* 0x000fe2000001002f */
[----:B0-----:R-:W-:-:S04]  /*6760*/  HADD2.F32 R19, -RZ, R45.H0_H0 ;  /* 0x2000002dff137230 */ /* 0x001fc80000004100 */
[----:B------:R-:W0:Y:S01]  /*6770*/  I2F.F16 R56, R56 ;  /* 0x0000003800387306 */ /* 0x000e220000200c00 */
[----:B------:R-:W-:Y:S01]  /*6780*/  IADD3 R45, PT, PT, R33, -0x80, RZ ;  /* 0xffffff80212d7810 */ /* 0x000fe20007ffe0ff */
[----:B------:R-:W-:Y:S01]  /*6790*/  FFMA.FTZ R57, R19, R48, R60 ;  /* 0x0000003013397223 */ /* 0x000fe2000001003c */
[----:B-1----:R-:W-:-:S05]  /*67a0*/  HADD2.F32 R16, -RZ, R32.H0_H0 ;  /* 0x20000020ff107230 */ /* 0x002fca0000004100 */
[----:B------:R-:W1:Y:S01]  /*67b0*/  I2F.F16 R43, R62 ;  /* 0x0000003e002b7306 */ /* 0x000e620000200c00 */
[--C-:B------:R-:W-:Y:S02]  /*67c0*/  HADD2.F32 R32, -RZ, R30.reuse.H1_H1 ;  /* 0x3000001eff207230 */ /* 0x100fe40000004100 */
[----:B------:R-:W-:Y:S01]  /*67d0*/  FFMA.FTZ R48, R48, R16, R47 ;  /* 0x0000001030307223 */ /* 0x000fe2000001002f */
[----:B------:R-:W-:Y:S02]  /*67e0*/  HADD2.F32 R47, -RZ, R30.H0_H0 ;  /* 0x2000001eff2f7230 */ /* 0x000fe40000004100 */
[----:B0-----:R-:W-:Y:S02]  /*67f0*/  HADD2.F32 R56, -RZ, R56.H0_H0 ;  /* 0x20000038ff387230 */ /* 0x001fe40000004100 */
[----:B------:R-:W0:Y:S01]  /*6800*/  I2F.F16 R44, R44 ;  /* 0x0000002c002c7306 */ /* 0x000e220000200c00 */
[----:B------:R-:W-:Y:S02]  /*6810*/  HADD2.F32 R30, -RZ, R31.H0_H0 ;  /* 0x2000001fff1e7230 */ /* 0x000fe40000004100 */
[----:B------:R-:W-:Y:S01]  /*6820*/  FFMA.FTZ R57, R40, R47, R57 ;  /* 0x0000002f28397223 */ /* 0x000fe20000010039 */
[C---:B------:R-:W-:Y:S01]  /*6830*/  FFMA.FTZ R33, R47.reuse, R39, R46 ;  /* 0x000000272f217223 */ /* 0x040fe2000001002e */
[C---:B------:R-:W-:Y:S01]  /*6840*/  FFMA.FTZ R46, R47.reuse, R38, R61 ;  /* 0x000000262f2e7223 */ /* 0x040fe2000001003d */
[----:B------:R-:W-:Y:S01]  /*6850*/  FFMA.FTZ R47, R47, R37, R48 ;  /* 0x000000252f2f7223 */ /* 0x000fe20000010030 */
[----:B------:R-:W-:Y:S01]  /*6860*/  FFMA.FTZ R48, R56, R32, R57 ;  /* 0x0000002038307223 */ /* 0x000fe20000010039 */
[----:B-1----:R-:W-:Y:S01]  /*6870*/  HADD2.F32 R43, -RZ, R43.H0_H0 ;  /* 0x2000002bff2b7230 */ /* 0x002fe20000004100 */
[----:B------:R-:W1:Y:S01]  /*6880*/  I2F.F16 R42, R42 ;  /* 0x0000002a002a7306 */ /* 0x000e620000200c00 */
[----:B------:R-:W-:Y:S01]  /*6890*/  FFMA.FTZ R33, R32, R53, R33 ;  /* 0x0000003520217223 */ /* 0x000fe20000010021 */
[----:B------:R-:W-:-:S02]  /*68a0*/  HADD2.F32 R31, -RZ, R31.H1_H1 ;  /* 0x3000001fff1f7230 */ /* 0x000fc40000004100 */
[----:B------:R-:W-:Y:S01]  /*68b0*/  FFMA.FTZ R57, R55, R30, R48 ;  /* 0x0000001e37397223 */ /* 0x000fe20000010030 */
[C---:B------:R-:W-:Y:S01]  /*68c0*/  FFMA.FTZ R46, R32.reuse, R43, R46 ;  /* 0x0000002b202e7223 */ /* 0x040fe2000001002e */
[----:B------:R-:W-:Y:S02]  /*68d0*/  HADD2.F32 R48, -RZ, R10.H0_H0 ;  /* 0x2000000aff307230 */ /* 0x000fe40000004100 */
[----:B0-----:R-:W-:Y:S01]  /*68e0*/  HADD2.F32 R44, -RZ, R44.H0_H0 ;  /* 0x2000002cff2c7230 */ /* 0x001fe20000004100 */
[----:B------:R-:W0:Y:S04]  /*68f0*/  I2F.F16 R41, R41 ;  /* 0x0000002900297306 */ /* 0x000e280000200c00 */
[----:B------:R-:W-:Y:S01]  /*6900*/  FFMA.FTZ R52, R32, R44, R47 ;  /* 0x0000002c20347223 */ /* 0x000fe2000001002f */
[----:B------:R-:W-:-:S02]  /*6910*/  HADD2.F32 R47, -RZ, R11.H0_H0 ;  /* 0x2000000bff2f7230 */ /* 0x000fc40000004100 */
[----:B-1----:R-:W-:Y:S01]  /*6920*/  HADD2.F32 R42, -RZ, R42.H0_H0 ;  /* 0x2000002aff2a7230 */ /* 0x002fe20000004100 */
[----:B------:R-:W1:Y:S04]  /*6930*/  I2F.F16 R45, R45 ;  /* 0x0000002d002d7306 */ /* 0x000e680000200c00 */
        /* <DEDUP_REMOVED lines=8> */
[----:B------:R-:W-:Y:S02]  /*69c0*/  HADD2.F32 R52, -RZ, R9.H0_H0 ;  /* 0x20000009ff347230 */ /* 0x000fe40000004100 */
[----:B0-----:R-:W-:-:S03]  /*69d0*/  HADD2.F32 R54, -RZ, R54.H0_H0 ;  /* 0x20000036ff367230 */ /* 0x001fc60000004100 */
[----:B------:R-:W0:Y:S02]  /*69e0*/  I2F.F16 R50, R50 ;  /* 0x0000003200327306 */ /* 0x000e240000200c00 */
[----:B------:R-:W-:Y:S01]  /*69f0*/  FFMA.FTZ R57, R54, R31, R57 ;  /* 0x0000001f36397223 */ /* 0x000fe20000010039 */
[----:B-1----:R-:W-:-:S05]  /*6a00*/  HADD2.F32 R49, -RZ, R49.H0_H0 ;  /* 0x20000031ff317230 */ /* 0x002fca0000004100 */
        /* <DEDUP_REMOVED lines=185> */
.L_x_845:
[----:B------:R-:W-:-:S04]  /*75a0*/  VIMNMX R12, PT, PT, R28, UR12, PT ;  /* 0x0000000c1c0c7c48 */ /* 0x000fc8000bfe0100 */
[----:B------:R-:W-:-:S13]  /*75b0*/  ISETP.GT.AND P0, PT, R12, R27, PT ;  /* 0x0000001b0c00720c */ /* 0x000fda0003f04270 */
[----:B------:R-:W-:Y:S05]  /*75c0*/  @!P0 BRA `(.L_x_849) ;  /* 0x0000002800088947 */ /* 0x000fea0003800000 */
[----:B------:R-:W-:Y:S01]  /*75d0*/  VIMNMX.U32 R28, PT, PT, R28, UR12, PT ;  /* 0x0000000c1c1c7c48 */ /* 0x000fe2000bfe0000 */
[----:B------:R-:W0:Y:S01]  /*75e0*/  LDCU.64 UR10, c[0x0][0x3a8] ;  /* 0x00007500ff0a77ac */ /* 0x000e220008000a00 */
[----:B------:R-:W-:-:S12]  /*75f0*/  UIADD3 UR4, UPT, UPT, UR4, 0x80, URZ ;  /* 0x0000008004047890 */ /* 0x000fd8000fffe0ff */
.L_x_852:
[----:B0-----:R-:W-:Y:S01]  /*7600*/  MOV R25, UR11 ;  /* 0x0000000b00197c02 */ /* 0x001fe20008000f00 */
[----:B-----5:R0:W5:Y:S04]  /*7610*/  LDG.E.128.CONSTANT R12, desc[UR8][R58.64] ;  /* 0x000000083a0c7981 */ /* 0x020168000c1e9d00 */
[----:B------:R-:W-:-:S05]  /*7620*/  IMAD.WIDE R20, R25, 0x4, R58 ;  /* 0x0000000419147825 */ /* 0x000fca00078e023a */
[----:B------:R0:W5:Y:S01]  /*7630*/  LDG.E.128.CONSTANT R16, desc[UR8][R20.64] ;  /* 0x0000000814107981 */ /* 0x000162000c1e9d00 */
[----:B-1----:R-:W-:-:S06]  /*7640*/  UIMAD UR7, UR7, -0x4, UR10 ;  /* 0xfffffffc070778a4 */ /* 0x002fcc000f8e020a */
[----:B------:R-:W-:-:S04]  /*7650*/  MOV R26, UR7 ;  /* 0x00000007001a7c02 */ /* 0x000fc80008000f00 */
[----:B------:R-:W-:Y:S01]  /*7660*/  ISETP.GE.AND P0, PT, R26, 0x1, PT ;  /* 0x000000011a00780c */ /* 0x000fe20003f06270 */
[----:B------:R-:W-:-:S12]  /*7670*/  IMAD.WIDE R60, R25, 0x4, R20 ;  /* 0x00000004193c7825 */ /* 0x000fd800078e0214 */
[----:B0-----:R-:W-:Y:S05]  /*7680*/  @!P0 BRA `(.L_x_850) ;  /* 0x0000001000d48947 */ /* 0x001fea0003800000 */
        /* <DEDUP_REMOVED lines=19> */
[----:B------:R-:W-:-:S02]  /*77c0*/  LOP3.LUT R31, R31, 0x3f003f, RZ, 0xc0, !PT ;  /* 0x003f003f1f1f7812 */ /* 0x000fc400078ec0ff */
[--C-:B------:R-:W-:Y:S02]  /*77d0*/  SHF.R.U32.HI R16, RZ, 0xc, R18.reuse ;  /* 0x0000000cff107819 */ /* 0x100fe40000011612 */
[----:B------:R-:W-:Y:S02]  /*77e0*/  LOP3.LUT R36, R18, 0x3f003f, RZ, 0xc0, !PT ;  /* 0x003f003f12247812 */ /* 0x000fe400078ec0ff */
[----:B------:R-:W-:Y:S02]  /*77f0*/  SHF.R.U32.HI R40, RZ, 0x6, R18 ;  /* 0x00000006ff287819 */ /* 0x000fe40000011612 */
[----:B------:R-:W-:Y:S02]  /*7800*/  LOP3.LUT R34, R17, 0x3f003f, RZ, 0xc0, !PT ;  /* 0x003f003f11227812 */ /* 0x000fe400078ec0ff */
[----:B------:R-:W-:Y:S02]  /*7810*/  SHF.R.U32.HI R37, RZ, 0x6, R17 ;  /* 0x00000006ff257819 */ /* 0x000fe40000011611 */
[----:B------:R-:W-:-:S02]  /*7820*/  SHF.R.U32.HI R17, RZ, 0xc, R19 ;  /* 0x0000000cff117819 */ /* 0x000fc40000011613 */
[----:B------:R-:W-:Y:S02]  /*7830*/  LOP3.LUT R30, R30, 0x64006400, RZ, 0xfc, !PT ;  /* 0x640064001e1e7812 */ /* 0x000fe400078efcff */
[----:B------:R-:W-:Y:S02]  /*7840*/  LOP3.LUT R38, R38, 0x3f003f, RZ, 0xc0, !PT ;  /* 0x003f003f26267812 */ /* 0x000fe400078ec0ff */
[----:B------:R-:W-:Y:S02]  /*7850*/  LOP3.LUT R17, R17, 0xf000f, RZ, 0xc0, !PT ;  /* 0x000f000f11117812 */ /* 0x000fe400078ec0ff */
[----:B------:R-:W-:Y:S02]  /*7860*/  LOP3.LUT R38, R38, 0x64006400, RZ, 0xfc, !PT ;  /* 0x6400640026267812 */ /* 0x000fe400078efcff */
[----:B------:R-:W-:Y:S02]  /*7870*/  LOP3.LUT R39, R19, 0x3f003f, RZ, 0xc0, !PT ;  /* 0x003f003f13277812 */ /* 0x000fe400078ec0ff */
[----:B------:R-:W-:-:S02]  /*7880*/  SHF.R.U32.HI R59, RZ, 0x6, R19 ;  /* 0x00000006ff3b7819 */ /* 0x000fc40000011613 */
[----:B------:R-:W-:Y:S02]  /*7890*/  LOP3.LUT R51, R51, 0xf000f, RZ, 0xc0, !PT ;  /* 0x000f000f33337812 */ /* 0x000fe400078ec0ff */
[----:B------:R-:W-:Y:S02]  /*78a0*/  LOP3.LUT R58, R58, 0x3f003f, RZ, 0xc0, !PT ;  /* 0x003f003f3a3a7812 */ /* 0x000fe400078ec0ff */
[----:B------:R-:W-:Y:S02]  /*78b0*/  LOP3.LUT R62, R62, 0x3f003f, RZ, 0xc0, !PT ;  /* 0x003f003f3e3e7812 */ /* 0x000fe400078ec0ff */
[----:B------:R-:W-:Y:S02]  /*78c0*/  LOP3.LUT R33, R33, 0x64006400, RZ, 0xfc, !PT ;  /* 0x6400640021217812 */ /* 0x000fe400078efcff */
[----:B------:R-:W-:Y:S02]  /*78d0*/  LOP3.LUT R34, R34, 0x64006400, RZ, 0xfc, !PT ;  /* 0x6400640022227812 */ /* 0x000fe400078efcff */
[----:B------:R-:W-:-:S02]  /*78e0*/  LOP3.LUT R37, R37, 0x3f003f, RZ, 0xc0, !PT ;  /* 0x003f003f25257812 */ /* 0x000fc400078ec0ff */
[----:B------:R-:W-:Y:S02]  /*78f0*/  LOP3.LUT R66, R49, 0xf000f, RZ, 0xc0, !PT ;  /* 0x000f000f31427812 */ /* 0x000fe400078ec0ff */
[----:B------:R-:W-:Y:S02]  /*7900*/  ISETP.NE.AND P1, PT, R26, 0x1, PT ;  /* 0x000000011a00780c */ /* 0x000fe40003f25270 */
[----:B------:R-:W-:Y:S02]  /*7910*/  PRMT R24, R24, 0x5410, R11 ;  /* 0x0000541018187816 */ /* 0x000fe4000000000b */
[----:B------:R-:W-:Y:S02]  /*7920*/  PRMT R10, R10, 0x5410, R9 ;  /* 0x000054100a0a7816 */ /* 0x000fe40000000009 */
[--C-:B--2---:R-:W-:Y:S02]  /*7930*/  SHF.R.U32.HI R65, RZ, 0x8, R20.reuse ;  /* 0x00000008ff417819 */ /* 0x104fe40000011614 */
[----:B------:R-:W-:-:S02]  /*7940*/  SHF.R.U32.HI R64, RZ, 0xa, R20 ;  /* 0x0000000aff407819 */ /* 0x000fc40000011614 */
[----:B------:R-:W-:Y:S02]  /*7950*/  LOP3.LUT R41, R20, 0x3f003f, RZ, 0xc0, !PT ;  /* 0x003f003f14297812 */ /* 0x000fe400078ec0ff */
[----:B------:R-:W-:Y:S02]  /*7960*/  SHF.R.U32.HI R43, RZ, 0x6, R20 ;  /* 0x00000006ff2b7819 */ /* 0x000fe40000011614 */
[--C-:B------:R-:W-:Y:S02]  /*7970*/  SHF.R.U32.HI R63, RZ, 0x8, R21.reuse ;  /* 0x00000008ff3f7819 */ /* 0x100fe40000011615 */
[--C-:B------:R-:W-:Y:S02]  /*7980*/  SHF.R.U32.HI R20, RZ, 0xa, R21.reuse ;  /* 0x0000000aff147819 */ /* 0x100fe40000011615 */
[----:B------:R-:W-:Y:S02]  /*7990*/  LOP3.LUT R42, R21, 0x3f003f, RZ, 0xc0, !PT ;  /* 0x003f003f152a7812 */ /* 0x000fe400078ec0ff */
[----:B------:R-:W-:-:S02]  /*79a0*/  SHF.R.U32.HI R45, RZ, 0x6, R21 ;  /* 0x00000006ff2d7819 */ /* 0x000fc40000011615 */
[----:B------:R-:W-:Y:S02]  /*79b0*/  LOP3.LUT R21, R52, 0xf000f, RZ, 0xc0, !PT ;  /* 0x000f000f34157812 */ /* 0x000fe400078ec0ff */
[----:B------:R-:W-:Y:S02]  /*79c0*/  LOP3.LUT R46, R23, 0x3f003f, RZ, 0xc0, !PT ;  /* 0x003f003f172e7812 */ /* 0x000fe400078ec0ff */
[--C-:B------:R-:W-:Y:S02]  /*79d0*/  SHF.R.U32.HI R55, RZ, 0x8, R23.reuse ;  /* 0x00000008ff377819 */ /* 0x100fe40000011617 */
[--C-:B------:R-:W-:Y:S02]  /*79e0*/  SHF.R.U32.HI R56, RZ, 0xa, R23.reuse ;  /* 0x0000000aff387819 */ /* 0x100fe40000011617 */
[----:B------:R-:W-:Y:S02]  /*79f0*/  SHF.R.U32.HI R48, RZ, 0x6, R23 ;  /* 0x00000006ff307819 */ /* 0x000fe40000011617 */
[----:B------:R-:W-:-:S02]  /*7a00*/  LOP3.LUT R23, R32, 0x64006400, RZ, 0xfc, !PT ;  /* 0x6400640020177812 */ /* 0x000fc400078efcff */
[----:B------:R-:W-:Y:S02]  /*7a10*/  LOP3.LUT R52, R21, 0x300030, R20, 0xf8, !PT ;  /* 0x0030003015347812 */ /* 0x000fe400078ef814 */
[----:B------:R-:W-:Y:S01]  /*7a20*/  LOP3.LUT R32, R31, 0x64006400, RZ, 0xfc, !PT ;  /* 0x640064001f207812 */ /* 0x000fe200078efcff */
[----:B------:R-:W-:Y:S01]  /*7a30*/  HADD2 R31, R29, -1056, -1056 ;  /* 0xe420e4201d1f7430 */ /* 0x000fe20000000000 */
[----:B------:R-:W-:Y:S01]  /*7a40*/  SHF.R.U32.HI R18, RZ, 0xa, R22 ;  /* 0x0000000aff127819 */ /* 0x000fe20000011616 */
[----:B------:R-:W-:Y:S01]  /*7a50*/  HADD2 R29, R30, -1056, -1056 ;  /* 0xe420e4201e1d7430 */ /* 0x000fe20000000000 */
[----:B------:R-:W-:Y:S01]  /*7a60*/  LOP3.LUT R21, R16, 0xf000f, RZ, 0xc0, !PT ;  /* 0x000f000f10157812 */ /* 0x000fe200078ec0ff */
[----:B------:R-:W-:Y:S01]  /*7a70*/  HADD2 R23, R23, -1056, -1056 ;  /* 0xe420e42017177430 */ /* 0x000fe20000000000 */
[----:B------:R-:W-:Y:S01]  /*7a80*/  LOP3.LUT R16, R54, 0xf000f, RZ, 0xc0, !PT ;  /* 0x000f000f36107812 */ /* 0x000fe200078ec0ff */
[----:B------:R-:W-:Y:S01]  /*7a90*/  HADD2 R32, R32, -1056, -1056 ;  /* 0xe420e42020207430 */ /* 0x000fe20000000000 */
[----:B------:R-:W-:Y:S01]  /*7aa0*/  LOP3.LUT R54, R21, 0x300030, R18, 0xf8, !PT ;  /* 0x0030003015367812 */ /* 0x000fe200078ef812 */
[----:B------:R-:W-:Y:S01]  /*7ab0*/  HADD2 R30, R38, -1056, -1056 ;  /* 0xe420e420261e7430 */ /* 0x000fe20000000000 */
[----:B------:R-:W-:Y:S01]  /*7ac0*/  LOP3.LUT R55, R16, 0x300030, R55, 0xf8, !PT ;  /* 0x0030003010377812 */ /* 0x000fe200078ef837 */
[-C--:B0-----:R-:W-:Y:S01]  /*7ad0*/  HFMA2 R16, R31, R12.reuse, RZ ;  /* 0x0000000c1f107231 */ /* 0x081fe200000000ff */
[----:B------:R-:W-:Y:S01]  /*7ae0*/  LOP3.LUT R21, R57, 0x64006400, RZ, 0xfc, !PT ;  /* 0x6400640039157812 */ /* 0x000fe200078efcff */
[----:B------:R-:W-:Y:S01]  /*7af0*/  HFMA2 R38, R23, R12, RZ ;  /* 0x0000000c17267231 */ /* 0x000fe200000000ff */
[----:B------:R-:W-:-:S02]  /*7b00*/  SHF.R.U32.HI R19, RZ, 0x8, R22 ;  /* 0x00000008ff137819 */ /* 0x000fc40000011616 */
[----:B------:R-:W-:Y:S01]  /*7b10*/  LOP3.LUT R44, R22, 0x3f003f, RZ, 0xc0, !PT ;  /* 0x003f003f162c7812 */ /* 0x000fe200078ec0ff */
[----:B------:R-:W-:Y:S01]  /*7b20*/  HADD2 R21, R21, -1056, -1056 ;  /* 0xe420e42015157430 */ /* 0x000fe20000000000 */
[----:B------:R-:W-:Y:S02]  /*7b30*/  SHF.R.U32.HI R47, RZ, 0x6, R22 ;  /* 0x00000006ff2f7819 */ /* 0x000fe40000011616 */
[----:B------:R-:W-:Y:S01]  /*7b40*/  LOP3.LUT R22, R50, 0xf000f, RZ, 0xc0, !PT ;  /* 0x000f000f32167812 */ /* 0x000fe200078ec0ff */
[-C--:B------:R-:W-:Y:S01]  /*7b50*/  HFMA2 R57, R21, R12.reuse, RZ.H0_H0 ;  /* 0x0000000c15397231 */ /* 0x080fe200000400ff */
[----:B------:R-:W-:Y:S01]  /*7b60*/  LOP3.LUT R56, R17, 0x300030, R56, 0xf8, !PT ;  /* 0x0030003011387812 */ /* 0x000fe200078ef838 */
[----:B------:R-:W-:Y:S01]  /*7b70*/  HFMA2 R17, R29, R12, RZ.H0_H0 ;  /* 0x0000000c1d117231 */ /* 0x000fe200000400ff */
[----:B------:R-:W-:Y:S02]  /*7b80*/  LOP3.LUT R20, R53, 0xf000f, RZ, 0xc0, !PT ;  /* 0x000f000f35147812 */ /* 0x000fe400078ec0ff */
[----:B------:R-:W-:Y:S01]  /*7b90*/  LOP3.LUT R50, R51, 0x300030, R64, 0xf8, !PT ;  /* 0x0030003033327812 */ /* 0x000fe200078ef840 */
[----:B------:R-:W-:Y:S01]  /*7ba0*/  HFMA2 R12, R30, R13, R17 ;  /* 0x0000000d1e0c7231 */ /* 0x000fe20000000011 */
[----:B------:R-:W-:-:S02]  /*7bb0*/  LOP3.LUT R51, R22, 0x300030, R63, 0xf8, !PT ;  /* 0x0030003016337812 */ /* 0x000fc400078ef83f */
[----:B------:R-:W-:Y:S01]  /*7bc0*/  LOP3.LUT R22, R58, 0x64006400, RZ, 0xfc, !PT ;  /* 0x640064003a167812 */ /* 0x000fe200078efcff */
[-C--:B------:R-:W-:Y:S01]  /*7bd0*/  HFMA2 R58, R32, R13.reuse, R16 ;  /* 0x0000000d203a7231 */ /* 0x080fe20000000010 */
[----:B------:R-:W-:Y:S02]  /*7be0*/  LOP3.LUT R53, R20, 0x300030, R19, 0xf8, !PT ;  /* 0x0030003014357812 */ /* 0x000fe400078ef813 */
[----:B------:R-:W0:Y:S01]  /*7bf0*/  LDS.128 R16, [UR4+-0x70] ;  /* 0xffff9004ff107984 */ /* 0x000e220008000c00 */
[----:B------:R-:W-:Y:S01]  /*7c00*/  LOP3.LUT R20, R62, 0x64006400, RZ, 0xfc, !PT ;  /* 0x640064003e147812 */ /* 0x000fe200078efcff */
[----:B------:R-:W-:Y:S01]  /*7c10*/  HADD2 R22, R22, -1056, -1056 ;  /* 0xe420e42016167430 */ /* 0x000fe20000000000 */
[----:B------:R-:W-:Y:S02]  /*7c20*/  LOP3.LUT R63, R35, 0x3f003f, RZ, 0xc0, !PT ;  /* 0x003f003f233f7812 */ /* 0x000fe400078ec0ff */
[----:B------:R-:W-:Y:S01]  /*7c30*/  LOP3.LUT R35, R36, 0x64006400, RZ, 0xfc, !PT ;  /* 0x6400640024237812 */ /* 0x000fe200078efcff */
[----:B------:R-:W-:Y:S01]  /*7c40*/  HADD2 R20, R20, -1056, -1056 ;  /* 0xe420e42014147430 */ /* 0x000fe20000000000 */
[----:B------:R-:W-:Y:S01]  /*7c50*/  LOP3.LUT R62, R39, 0x64006400, RZ, 0xfc, !PT ;  /* 0x64006400273e7812 */ /* 0x000fe200078efcff */
[----:B------:R-:W-:-:S02]  /*7c60*/  HFMA2 R38, R22, R13, R38 ;  /* 0x0000000d16267231 */ /* 0x000fc40000000026 */
[----:B------:R-:W-:Y:S01]  /*7c70*/  HADD2 R39, R33, -1056, -1056 ;  /* 0xe420e42021277430 */ /* 0x000fe20000000000 */
[----:B------:R-:W-:Y:S01]  /*7c80*/  LOP3.LUT R36, R40, 0x3f003f, RZ, 0xc0, !PT ;  /* 0x003f003f28247812 */ /* 0x000fe200078ec0ff */
        /* <DEDUP_REMOVED lines=13> */
[----:B------:R-:W-:Y:S01]  /*7d60*/  HADD2 R36, R36, -1056, -1056 ;  /* 0xe420e42024247430 */ /* 0x000fe20000000000 */
[----:B------:R-:W-:Y:S01]  /*7d70*/  LOP3.LUT R42, R42, 0x64006400, RZ, 0xfc, !PT ;  /* 0x640064002a2a7812 */ /* 0x000fe200078efcff */
[-C--:B------:R-:W-:Y:S01]  /*7d80*/  HFMA2 R12, R37, R14.reuse, R12 ;  /* 0x0000000e250c7231 */ /* 0x080fe2000000000c */
[----:B------:R-:W-:Y:S01]  /*7d90*/  LOP3.LUT R45, R45, 0x3f003f, RZ, 0xc0, !PT ;  /* 0x003f003f2d2d7812 */ /* 0x000fe200078ec0ff */
[----:B------:R-:W-:Y:S01]  /*7da0*/  HADD2 R38, R59, -1056, -1056 ;  /* 0xe420e4203b267430 */ /* 0x000fe20000000000 */
[----:B------:R-:W-:Y:S01]  /*7db0*/  LOP3.LUT R59, R43, 0x3f003f, RZ, 0xc0, !PT ;  /* 0x003f003f2b3b7812 */ /* 0x000fe200078ec0ff */
[----:B------:R-:W-:Y:S02]  /*7dc0*/  HFMA2 R57, R33, R14, R57 ;  /* 0x0000000e21397231 */ /* 0x000fe40000000039 */
[----:B------:R-:W-:-:S02]  /*7dd0*/  HFMA2 R14, R40, R15, R58 ;  /* 0x0000000f280e7231 */ /* 0x000fc4000000003a */
[----:B------:R-:W-:Y:S01]  /*7de0*/  HADD2 R34, R34, -1056, -1056 ;  /* 0xe420e42022227430 */ /* 0x000fe20000000000 */
[----:B------:R-:W-:Y:S01]  /*7df0*/  LOP3.LUT R43, R44, 0x64006400, RZ, 0xfc, !PT ;  /* 0x640064002c2b7812 */ /* 0x000fe200078efcff */
[-C--:B------:R-:W-:Y:S01]  /*7e00*/  HFMA2 R12, R38, R15.reuse, R12 ;  /* 0x0000000f260c7231 */ /* 0x080fe2000000000c */
        /* <DEDUP_REMOVED lines=8> */
[----:B0-----:R-:W-:Y:S01]  /*7e90*/  HFMA2 R14, R47, R16, R14 ;  /* 0x000000102f0e7231 */ /* 0x001fe2000000000e */
[----:B------:R-:W-:Y:S01]  /*7ea0*/  LOP3.LUT R44, R44, 0x64006400, RZ, 0xfc, !PT ;  /* 0x640064002c2c7812 */ /* 0x000fe200078efcff */
[----:B------:R-:W-:Y:S01]  /*7eb0*/  HADD2 R41, R58, -1056, -1056 ;  /* 0xe420e4203a297430 */ /* 0x000fe20000000000 */
[----:B------:R-:W-:Y:S01]  /*7ec0*/  LOP3.LUT R49, R66, 0x300030, R65, 0xf8, !PT ;  /* 0x0030003042317812 */ /* 0x000fe200078ef841 */
[----:B------:R-:W-:Y:S01]  /*7ed0*/  HADD2 R48, R48, -1056, -1056 ;  /* 0xe420e42030307430 */ /* 0x000fe20000000000 */
[----:B------:R-:W-:Y:S01]  /*7ee0*/  LOP3.LUT R46, R45, 0x64006400, RZ, 0xfc, !PT ;  /* 0x640064002d2e7812 */ /* 0x000fe200078efcff */
[----:B------:R-:W-:-:S02]  /*7ef0*/  HADD2 R45, R42, -1056, -1056 ;  /* 0xe420e4202a2d7430 */ /* 0x000fc40000000000 */
[-C--:B------:R-:W-:Y:S02]  /*7f00*/  HFMA2 R13, R43, R16.reuse, R13 ;  /* 0x000000102b0d7231 */ /* 0x080fe4000000000d */
[----:B------:R-:W-:Y:S01]  /*7f10*/  HADD2 R44, R44, -1056, -1056 ;  /* 0xe420e4202c2c7430 */ /* 0x000fe20000000000 */
[----:B------:R-:W-:Y:S01]  /*7f20*/  LOP3.LUT R49, R49, 0x64006400, RZ, 0xfc, !PT ;  /* 0x6400640031317812 */ /* 0x000fe200078efcff */
[-C--:B------:R-:W-:Y:S01]  /*7f30*/  HFMA2 R12, R45, R16.reuse, R12 ;  /* 0x000000102d0c7231 */ /* 0x080fe2000000000c */
[----:B------:R-:W-:Y:S01]  /*7f40*/  LOP3.LUT R42, R57, 0x64006400, RZ, 0xfc, !PT ;  /* 0x64006400392a7812 */ /* 0x000fe200078efcff */
[----:B------:R-:W-:Y:S01]  /*7f50*/  HFMA2 R15, R41, R16, R15 ;  /* 0x00000010290f7231 */ /* 0x000fe2000000000f */
        /* <DEDUP_REMOVED lines=12> */
[----:B------:R-:W-:Y:S02]  /*8020*/  HADD2 R51, R57, -1056, -1056 ;  /* 0xe420e42039337430 */ /* 0x000fe40000000000 */
[-C--:B------:R-:W-:Y:S02]  /*8030*/  HFMA2 R14, R55, R18.reuse, R14 ;  /* 0x00000012370e7231 */ /* 0x080fe4000000000e */
[-C--:B------:R-:W-:Y:S02]  /*8040*/  HFMA2 R12, R46, R17.reuse, R12 ;  /* 0x000000112e0c7231 */ /* 0x080fe4000000000c */
[----:B------:R-:W-:Y:S01]  /*8050*/  HFMA2 R15, R42, R17, R15 ;  /* 0x000000112a0f7231 */ /* 0x000fe2000000000f */
[----:B------:R-:W-:Y:S01]  /*8060*/  LOP3.LUT R17, R56, 0x64006400, RZ, 0xfc, !PT ;  /* 0x6400640038117812 */ /* 0x000fe200078efcff */
[----:B------:R-:W-:Y:S02]  /*8070*/  HADD2 R56, R50, -1056, -1056 ;  /* 0xe420e42032387430 */ /* 0x000fe40000000000 */
[----:B------:R-:W-:-:S02]  /*8080*/  HFMA2 R13, R51, R18, R13 ;  /* 0x00000012330d7231 */ /* 0x000fc4000000000d */
[----:B------:R-:W-:Y:S02]  /*8090*/  HADD2 R49, R54, -1056, -1056 ;  /* 0xe420e42036317430 */ /* 0x000fe40000000000 */
[----:B------:R-:W-:Y:S02]  /*80a0*/  HADD2 R54, R52, -1056, -1056 ;  /* 0xe420e42034367430 */ /* 0x000fe40000000000 */
[----:B------:R-:W-:Y:S02]  /*80b0*/  HADD2 R52, R16, -1056, -1056 ;  /* 0xe420e42010347430 */ /* 0x000fe40000000000 */
[----:B------:R-:W-:Y:S02]  /*80c0*/  HFMA2 R14, R56, R19, R14 ;  /* 0x00000013380e7231 */ /* 0x000fe4000000000e */
[-C--:B------:R-:W-:Y:S02]  /*80d0*/  HFMA2 R12, R53, R18.reuse, R12 ;  /* 0x00000012350c7231 */ /* 0x080fe4000000000c */
[----:B------:R-:W-:-:S02]  /*80e0*/  HFMA2 R15, R49, R18, R15 ;  /* 0x00000012310f7231 */ /* 0x000fc4000000000f */
[-C--:B------:R-:W-:Y:S02]  /*80f0*/  HFMA2 R13, R52, R19.reuse, R13 ;  /* 0x00000013340d7231 */ /* 0x080fe4000000000d */
        /* <DEDUP_REMOVED lines=142> */
.L_x_850:
[----:B-----5:R-:W-:-:S04]  /*89e0*/  IMAD.WIDE R12, R25, 0x4, R60 ;  /* 0x00000004190c7825 */ /* 0x020fc800078e023c */
[C---:B------:R-:W-:Y:S02]  /*89f0*/  IMAD.WIDE R20, R25.reuse, 0x4, R12 ;  /* 0x0000000419147825 */ /* 0x040fe400078e020c */
[----:B------:R-:W5:Y:S04]  /*8a00*/  LDG.E.128.CONSTANT R12, desc[UR8][R12.64] ;  /* 0x000000080c0c7981 */ /* 0x000f68000c1e9d00 */
[----:B------:R0:W5:Y:S01]  /*8a10*/  LDG.E.128.CONSTANT R16, desc[UR8][R20.64] ;  /* 0x0000000814107981 */ /* 0x000162000c1e9d00 */
[----:B------:R-:W1:Y:S01]  /*8a20*/  S2UR UR7, SR_CTAID.Y ;  /* 0x00000000000779c3 */ /* 0x000e620000002600 */
        /* <DEDUP_REMOVED lines=183> */
[----:B------:R-:W2:Y:S01]  /*95a0*/  LDS.128 R16, [UR4+-0x10] ;  /* 0xfffff004ff107984 */ /* 0x000ea20008000c00 */
        /* <DEDUP_REMOVED lines=13> */
[----:B--2---:R-:W-:Y:S02]  /*9680*/  HFMA2 R58, R45, R16, R58 ;  /* 0x000000102d3a7231 */ /* 0x004fe4000000003a */
        /* <DEDUP_REMOVED lines=29> */
[----:B------:R-:W2:Y:S01]  /*9860*/  LDS.128 R16, [UR4+0x30] ;  /* 0x00003004ff107984 */ /* 0x000ea20008000c00 */
        /* <DEDUP_REMOVED lines=57> */
[----:B--2---:R-:W-:-:S04]  /*9c00*/  HFMA2 R21, R41, R16, R12 ;  /* 0x0000001029157231 */ /* 0x004fc8000000000c */
        /* <DEDUP_REMOVED lines=25> */
.L_x_851:
[----:B------:R-:W-:Y:S01]  /*9da0*/  IADD3 R27, PT, PT, R27, 0x20, RZ ;  /* 0x000000201b1b7810 */ /* 0x000fe20007ffe0ff */
[----:B------:R-:W-:Y:S01]  /*9db0*/  UIADD3 UR4, UPT, UPT, UR4, 0x40, URZ ;  /* 0x0000004004047890 */ /* 0x000fe2000fffe0ff */
[----:B------:R-:W-:Y:S02]  /*9dc0*/  IMAD.WIDE R58, R25, 0x4, R60 ;  /* 0x00000004193a7825 */ /* 0x000fe400078e023c */
[----:B------:R-:W-:-:S13]  /*9dd0*/  ISETP.GE.AND P0, PT, R27, R28, PT ;  /* 0x0000001c1b00720c */ /* 0x000fda0003f06270 */
[----:B------:R-:W-:Y:S05]  /*9de0*/  @!P0 BRA `(.L_x_852) ;  /* 0xffffffd800048947 */ /* 0x000fea000383ffff */
.L_x_849:
[----:B------:R-:W-:-:S13]  /*9df0*/  ISETP.GT.AND P0, PT, R26, RZ, PT ;  /* 0x000000ff1a00720c */ /* 0x000fda0003f04270 */
[----:B-1----:R-:W-:Y:S05]  /*9e00*/  @!P0 EXIT ;  /* 0x000000000000894d */ /* 0x002fea0003800000 */
[----:B------:R-:W1:Y:S01]  /*9e10*/  S2R R10, SR_CTAID.X ;  /* 0x00000000000a7919 */ /* 0x000e620000002500 */
[----:B-----5:R-:W2:Y:S01]  /*9e20*/  LDC.64 R12, c[0x0][0x3a0] ;  /* 0x0000e800ff0c7b82 */ /* 0x020ea20000000a00 */
[----:B------:R-:W1:Y:S02]  /*9e30*/  S2R R9, SR_TID.X ;  /* 0x0000000000097919 */ /* 0x000e640000002100 */
[----:B-1----:R-:W-:-:S05]  /*9e40*/  LEA R10, R10, R9, 0x5 ;  /* 0x000000090a0a7211 */ /* 0x002fca00078e28ff */
[----:B------:R-:W-:-:S05]  /*9e50*/  IMAD R9, R25, UR7, R10 ;  /* 0x0000000719097c24 */ /* 0x000fca000f8e020a */
[----:B------:R-:W-:-:S05]  /*9e60*/  SHF.L.U32 R9, R9, 0x2, RZ ;  /* 0x0000000209097819 */ /* 0x000fca00000006ff */
[----:B--2---:R-:W-:Y:S01]  /*9e70*/  IMAD.WIDE R12, R9, 0x2, R12 ;  /* 0x00000002090c7825 */ /* 0x004fe200078e020c */
[----:B------:R-:W-:-:S05]  /*9e80*/  MOV R9, R0 ;  /* 0x0000000000097202 */ /* 0x000fca0000000f00 */
[----:B------:R1:W-:Y:S01]  /*9e90*/  ATOM.E.ADD.F16x2.RN.STRONG.GPU P0, RZ, desc[UR8][R12.64], R9 ;  /* 0x800000090cff79a2 */ /* 0x0003e2000c10e108 */
[----:B------:R-:W-:Y:S04]  /*9ea0*/  BSSY.RECONVERGENT B0, `(.L_x_853) ;  /* 0x000000e000007945 */ /* 0x000fe80003800200 */
[----:B-1----:R-:W-:Y:S05]  /*9eb0*/  @P0 BRA `(.L_x_854) ;  /* 0x0000000000300947 */ /* 0x002fea0003800000 */
[----:B------:R-:W1:Y:S02]  /*9ec0*/  QSPC.E.S P0, RZ, [R12] ;  /* 0x000000000cff73aa */ /* 0x000e640000000500 */
[----:B-1----:R-:W-:Y:S05]  /*9ed0*/  @!P0 BRA `(.L_x_855) ;  /* 0x00000000001c8947 */ /* 0x002fea0003800000 */
[----:B------:R-:W-:-:S04]  /*9ee0*/  MOV R10, R12 ;  /* 0x0000000c000a7202 */ /* 0x000fc80000000f00 */
[----:B------:R-:W-:-:S07]  /*9ef0*/  MOV R9, R10 ;  /* 0x0000000a00097202 */ /* 0x000fce0000000f00 */
.L_x_856:
[----:B------:R-:W1:Y:S02]  /*9f00*/  LDS R10, [R9] ;  /* 0x00000000090a7984 */ /* 0x000e640000000800 */
[----:B-1----:R-:W-:-:S05]  /*9f10*/  HADD2 R11, R10, R0 ;  /* 0x000000000a0b7230 */ /* 0x002fca0000000000 */
[----:B------:R-:W1:Y:S02]  /*9f20*/  ATOMS.CAST.SPIN P0, [R9], R10, R11 ;  /* 0x0000000a0900758d */ /* 0x000e64000180000b */
[----:B-1----:R-:W-:Y:S05]  /*9f30*/  @!P0 BRA `(.L_x_856) ;  /* 0xfffffffc00f08947 */ /* 0x002fea000383ffff */
[----:B------:R-:W-:Y:S05]  /*9f40*/  BRA `(.L_x_854) ;  /* 0x00000000000c7947 */ /* 0x000fea0003800000 */
.L_x_855:
[----:B------:R-:W2:Y:S02]  /*9f50*/  LD.E R0, desc[UR8][R12.64] ;  /* 0x000000080c007980 */ /* 0x000ea4000c101900 */
[----:B--2---:R-:W-:-:S05]  /*9f60*/  IADD3 R9, PT, PT, R9, R0, RZ ;  /* 0x0000000009097210 */ /* 0x004fca0007ffe0ff */
[----:B------:R1:W-:Y:S02]  /*9f70*/  ST.E desc[UR8][R12.64], R9 ;  /* 0x000000090c007985 */ /* 0x0003e4000c101908 */
.L_x_854:
[----:B------:R-:W-:Y:S05]  /*9f80*/  BSYNC.RECONVERGENT B0 ;  /* 0x0000000000007941 */ /* 0x000fea0003800200 */
.L_x_853:
[----:B------:R2:W-:Y:S01]  /*9f90*/  ATOM.E.ADD.F16x2.RN.STRONG.GPU P0, RZ, desc[UR8][R12.64+0x4], R2 ;  /* 0x800004020cff79a2 */ /* 0x0005e2000c10e108 */
[----:B------:R-:W-:Y:S04]  /*9fa0*/  BSSY.RECONVERGENT B0, `(.L_x_857) ;  /* 0x000000e000007945 */ /* 0x000fe80003800200 */
[----:B--2---:R-:W-:Y:S05]  /*9fb0*/  @P0 BRA `(.L_x_858) ;  /* 0x0000000000300947 */ /* 0x004fea0003800000 */
[----:B------:R-:W2:Y:S02]  /*9fc0*/  QSPC.E.S P0, RZ, [R12+0x4] ;  /* 0x000004000cff73aa */ /* 0x000ea40000000500 */
[----:B--2---:R-:W-:Y:S05]  /*9fd0*/  @!P0 BRA `(.L_x_859) ;  /* 0x00000000001c8947 */ /* 0x004fea0003800000 */
[----:B------:R-:W-:-:S04]  /*9fe0*/  MOV R10, R12 ;  /* 0x0000000c000a7202 */ /* 0x000fc80000000f00 */
[----:B------:R-:W-:-:S07]  /*9ff0*/  MOV R0, R10 ;  /* 0x0000000a00007202 */ /* 0x000fce0000000f00 */
.L_x_860:
[----:B------:R-:W2:Y:S02]  /*a000*/  LDS R10, [R0+0x4] ;  /* 0x00000400000a7984 */ /* 0x000ea40000000800 */
[----:B--2---:R-:W-:-:S05]  /*a010*/  HFMA2 R11, R10, 1, 1, R2 ;  /* 0x3c003c000a0b7831 */ /* 0x004fca0000000002 */
[----:B------:R-:W2:Y:S02]  /*a020*/  ATOMS.CAST.SPIN P0, [R0+0x4], R10, R11 ;  /* 0x0000040a0000758d */ /* 0x000ea4000180000b */
[----:B--2---:R-:W-:Y:S05]  /*a030*/  @!P0 BRA `(.L_x_860) ;  /* 0xfffffffc00f08947 */ /* 0x004fea000383ffff */
[----:B------:R-:W-:Y:S05]  /*a040*/  BRA `(.L_x_858) ;  /* 0x00000000000c7947 */ /* 0x000fea0003800000 */
.L_x_859:
[----:B------:R-:W1:Y:S02]  /*a050*/  LD.E R0, desc[UR8][R12.64+0x4] ;  /* 0x000004080c007980 */ /* 0x000e64000c101900 */
[----:B-1----:R-:W-:-:S05]  /*a060*/  IADD3 R9, PT, PT, R2, R0, RZ ;  /* 0x0000000002097210 */ /* 0x002fca0007ffe0ff */
[----:B------:R2:W-:Y:S02]  /*a070*/  ST.E desc[UR8][R12.64+0x4], R9 ;  /* 0x000004090c007985 */ /* 0x0005e4000c101908 */
.L_x_858:
[----:B------:R-:W-:Y:S05]  /*a080*/  BSYNC.RECONVERGENT B0 ;  /* 0x0000000000007941 */ /* 0x000fea0003800200 */
.L_x_857:
        /* <DEDUP_REMOVED lines=8> */
[----:B------:R-:W-:Y:S02]  /*a110*/  MOV R10, R12 ;  /* 0x0000000c000a7202 */ /* 0x000fe40000000f00 */
[----:B------:R-:W-:Y:S02]  /*a120*/  MOV R9, R3 ;  /* 0x0000000300097202 */ /* 0x000fe40000000f00 */
[----:B------:R-:W-:-:S07]  /*a130*/  MOV R10, R10 ;  /* 0x0000000a000a7202 */ /* 0x000fce0000000f00 */
.L_x_864:
[----:B------:R-:W1:Y:S02]  /*a140*/  LDS R2, [R10] ;  /* 0x000000000a027984 */ /* 0x000e640000000800 */
[----:B-1----:R-:W-:-:S05]  /*a150*/  HADD2 R3, R2, R9 ;  /* 0x0000000902037230 */ /* 0x002fca0000000000 */
[----:B------:R-:W1:Y:S02]  /*a160*/  ATOMS.CAST.SPIN P0, [R10], R2, R3 ;  /* 0x000000020a00758d */ /* 0x000e640001800003 */
[----:B-1----:R-:W-:Y:S05]  /*a170*/  @!P0 BRA `(.L_x_864) ;  /* 0xfffffffc00f08947 */ /* 0x002fea000383ffff */
[----:B------:R-:W-:Y:S05]  /*a180*/  BRA `(.L_x_862) ;  /* 0x00000000000c7947 */ /* 0x000fea0003800000 */
.L_x_863:
[----:B------:R-:W2:Y:S02]  /*a190*/  LD.E R0, desc[UR8][R12.64] ;  /* 0x000000080c007980 */ /* 0x000ea4000c101900 */
[----:B--2---:R-:W-:-:S05]  /*a1a0*/  IADD3 R3, PT, PT, R3, R0, RZ ;  /* 0x0000000003037210 */ /* 0x004fca0007ffe0ff */
[----:B------:R1:W-:Y:S02]  /*a1b0*/  ST.E desc[UR8][R12.64], R3 ;  /* 0x000000030c007985 */ /* 0x0003e4000c101908 */
.L_x_862:
[----:B------:R-:W-:Y:S05]  /*a1c0*/  BSYNC.RECONVERGENT B0 ;  /* 0x0000000000007941 */ /* 0x000fea0003800200 */
.L_x_861:
[----:B------:R2:W-:Y:S01]  /*a1d0*/  ATOM.E.ADD.F16x2.RN.STRONG.GPU P0, RZ, desc[UR8][R12.64+0x4], R4 ;  /* 0x800004040cff79a2 */ /* 0x0005e2000c10e108 */
[----:B------:R-:W-:Y:S04]  /*a1e0*/  BSSY.RECONVERGENT B0, `(.L_x_865) ;  /* 0x000000e000007945 */ /* 0x000fe80003800200 */
[----:B--2---:R-:W-:Y:S05]  /*a1f0*/  @P0 BRA `(.L_x_866) ;  /* 0x0000000000300947 */ /* 0x004fea0003800000 */
[----:B------:R-:W2:Y:S02]  /*a200*/  QSPC.E.S P0, RZ, [R12+0x4] ;  /* 0x000004000cff73aa */ /* 0x000ea40000000500 */
[----:B--2---:R-:W-:Y:S05]  /*a210*/  @!P0 BRA `(.L_x_867) ;  /* 0x00000000001c8947 */ /* 0x004fea0003800000 */
[----:B------:R-:W-:-:S04]  /*a220*/  MOV R2, R12 ;  /* 0x0000000c00027202 */ /* 0x000fc80000000f00 */
[----:B------:R-:W-:-:S07]  /*a230*/  MOV R0, R2 ;  /* 0x0000000200007202 */ /* 0x000fce0000000f00 */
.L_x_868:
[----:B------:R-:W1:Y:S02]  /*a240*/  LDS R2, [R0+0x4] ;  /* 0x0000040000027984 */ /* 0x000e640000000800 */
[----:B-1----:R-:W-:-:S05]  /*a250*/  HFMA2 R3, R2, 1, 1, R4 ;  /* 0x3c003c0002037831 */ /* 0x002fca0000000004 */
[----:B------:R-:W1:Y:S02]  /*a260*/  ATOMS.CAST.SPIN P0, [R0+0x4], R2, R3 ;  /* 0x000004020000758d */ /* 0x000e640001800003 */
[----:B-1----:R-:W-:Y:S05]  /*a270*/  @!P0 BRA `(.L_x_868) ;  /* 0xfffffffc00f08947 */ /* 0x002fea000383ffff */
[----:B------:R-:W-:Y:S05]  /*a280*/  BRA `(.L_x_866) ;  /* 0x00000000000c7947 */ /* 0x000fea0003800000 */
.L_x_867:
[----:B------:R-:W1:Y:S02]  /*a290*/  LD.E R0, desc[UR8][R12.64+0x4] ;  /* 0x000004080c007980 */ /* 0x000e64000c101900 */
[----:B-1----:R-:W-:-:S05]  /*a2a0*/  IADD3 R3, PT, PT, R4, R0, RZ ;  /* 0x0000000004037210 */ /* 0x002fca0007ffe0ff */
[----:B------:R2:W-:Y:S02]  /*a2b0*/  ST.E desc[UR8][R12.64+0x4], R3 ;  /* 0x000004030c007985 */ /* 0x0005e4000c101908 */
.L_x_866:
[----:B------:R-:W-:Y:S05]  /*a2c0*/  BSYNC.RECONVERGENT B0 ;  /* 0x0000000000007941 */ /* 0x000fea0003800200 */
.L_x_865:
        /* <DEDUP_REMOVED lines=10> */
.L_x_872:
[----:B------:R-:W1:Y:S02]  /*a370*/  LDS R2, [R0] ;  /* 0x0000000000027984 */ /* 0x000e640000000800 */
[----:B-1----:R-:W-:-:S05]  /*a380*/  HADD2 R3, R2, R5 ;  /* 0x0000000502037230 */ /* 0x002fca0000000000 */
[----:B------:R-:W1:Y:S02]  /*a390*/  ATOMS.CAST.SPIN P0, [R0], R2, R3 ;  /* 0x000000020000758d */ /* 0x000e640001800003 */
[----:B-1----:R-:W-:Y:S05]  /*a3a0*/  @!P0 BRA `(.L_x_872) ;  /* 0xfffffffc00f08947 */ /* 0x002fea000383ffff */
[----:B------:R-:W-:Y:S05]  /*a3b0*/  BRA `(.L_x_870) ;  /* 0x00000000000c7947 */ /* 0x000fea0003800000 */
.L_x_871:
[----:B------:R-:W2:Y:S02]  /*a3c0*/  LD.E R0, desc[UR8][R12.64] ;  /* 0x000000080c007980 */ /* 0x000ea4000c101900 */
[----:B--2---:R-:W-:-:S05]  /*a3d0*/  IADD3 R3, PT, PT, R5, R0, RZ ;  /* 0x0000000005037210 */ /* 0x004fca0007ffe0ff */
[----:B------:R1:W-:Y:S02]  /*a3e0*/  ST.E desc[UR8][R12.64], R3 ;  /* 0x000000030c007985 */ /* 0x0003e4000c101908 */
.L_x_870:
[----:B------:R-:W-:Y:S05]  /*a3f0*/  BSYNC.RECONVERGENT B0 ;  /* 0x0000000000007941 */ /* 0x000fea0003800200 */
.L_x_869:
[----:B------:R2:W-:Y:S01]  /*a400*/  ATOM.E.ADD.F16x2.RN.STRONG.GPU P0, RZ, desc[UR8][R12.64+0x4], R6 ;  /* 0x800004060cff79a2 */ /* 0x0005e2000c10e108 */
[----:B------:R-:W-:Y:S04]  /*a410*/  BSSY.RECONVERGENT B0, `(.L_x_873) ;  /* 0x000000e000007945 */ /* 0x000fe80003800200 */
[----:B--2---:R-:W-:Y:S05]  /*a420*/  @P0 BRA `(.L_x_874) ;  /* 0x0000000000300947 */ /* 0x004fea0003800000 */
[----:B------:R-:W2:Y:S02]  /*a430*/  QSPC.E.S P0, RZ, [R12+0x4] ;  /* 0x000004000cff73aa */ /* 0x000ea40000000500 */
[----:B--2---:R-:W-:Y:S05]  /*a440*/  @!P0 BRA `(.L_x_875) ;  /* 0x00000000001c8947 */ /* 0x004fea0003800000 */
[----:B------:R-:W-:-:S04]  /*a450*/  MOV R2, R12 ;  /* 0x0000000c00027202 */ /* 0x000fc80000000f00 */
[----:B------:R-:W-:-:S07]  /*a460*/  MOV R0, R2 ;  /* 0x0000000200007202 */ /* 0x000fce0000000f00 */
.L_x_876:
[----:B------:R-:W1:Y:S02]  /*a470*/  LDS R2, [R0+0x4] ;  /* 0x0000040000027984 */ /* 0x000e640000000800 */
[----:B-1----:R-:W-:-:S05]  /*a480*/  HFMA2 R3, R2, 1, 1, R6 ;  /* 0x3c003c0002037831 */ /* 0x002fca0000000006 */
[----:B------:R-:W1:Y:S02]  /*a490*/  ATOMS.CAST.SPIN P0, [R0+0x4], R2, R3 ;  /* 0x000004020000758d */ /* 0x000e640001800003 */
[----:B-1----:R-:W-:Y:S05]  /*a4a0*/  @!P0 BRA `(.L_x_876) ;  /* 0xfffffffc00f08947 */ /* 0x002fea000383ffff */
[----:B------:R-:W-:Y:S05]  /*a4b0*/  BRA `(.L_x_874) ;  /* 0x00000000000c7947 */ /* 0x000fea0003800000 */
.L_x_875:
[----:B------:R-:W1:Y:S02]  /*a4c0*/  LD.E R0, desc[UR8][R12.64+0x4] ;  /* 0x000004080c007980 */ /* 0x000e64000c101900 */
[----:B-1----:R-:W-:-:S05]  /*a4d0*/  IADD3 R3, PT, PT, R6, R0, RZ ;  /* 0x0000000006037210 */ /* 0x002fca0007ffe0ff */
[----:B------:R2:W-:Y:S02]  /*a4e0*/  ST.E desc[UR8][R12.64+0x4], R3 ;  /* 0x000004030c007985 */ /* 0x0005e4000c101908 */
.L_x_874:
[----:B------:R-:W-:Y:S05]  /*a4f0*/  BSYNC.RECONVERGENT B0 ;  /* 0x0000000000007941 */ /* 0x000fea0003800200 */
.L_x_873:
        /* <DEDUP_REMOVED lines=10> */
.L_x_880:
[----:B------:R-:W1:Y:S02]  /*a5a0*/  LDS R2, [R0] ;  /* 0x0000000000027984 */ /* 0x000e640000000800 */
[----:B-1----:R-:W-:-:S05]  /*a5b0*/  HADD2 R3, R2, R7 ;  /* 0x0000000702037230 */ /* 0x002fca0000000000 */
[----:B------:R-:W1:Y:S02]  /*a5c0*/  ATOMS.CAST.SPIN P0, [R0], R2, R3 ;  /* 0x000000020000758d */ /* 0x000e640001800003 */
[----:B-1----:R-:W-:Y:S05]  /*a5d0*/  @!P0 BRA `(.L_x_880) ;  /* 0xfffffffc00f08947 */ /* 0x002fea000383ffff */
[----:B------:R-:W-:Y:S05]  /*a5e0*/  BRA `(.L_x_878) ;  /* 0x00000000000c7947 */ /* 0x000fea0003800000 */
.L_x_879:
[----:B------:R-:W2:Y:S02]  /*a5f0*/  LD.E R0, desc[UR8][R12.64] ;  /* 0x000000080c007980 */ /* 0x000ea4000c101900 */
[----:B--2---:R-:W-:-:S05]  /*a600*/  IADD3 R3, PT, PT, R7, R0, RZ ;  /* 0x0000000007037210 */ /* 0x004fca0007ffe0ff */
[----:B------:R1:W-:Y:S02]  /*a610*/  ST.E desc[UR8][R12.64], R3 ;  /* 0x000000030c007985 */ /* 0x0003e4000c101908 */
.L_x_878:
[----:B------:R-:W-:Y:S05]  /*a620*/  BSYNC.RECONVERGENT B0 ;  /* 0x0000000000007941 */ /* 0x000fea0003800200 */
.L_x_877:
[----:B------:R2:W-:Y:S02]  /*a630*/  ATOM.E.ADD.F16x2.RN.STRONG.GPU P0, RZ, desc[UR8][R12.64+0x4], R8 ;  /* 0x800004080cff79a2 */ /* 0x0005e4000c10e108 */
[----:B--2---:R-:W-:Y:S05]  /*a640*/  @P0 EXIT ;  /* 0x000000000000094d */ /* 0x004fea0003800000 */
[----:B------:R-:W2:Y:S02]  /*a650*/  QSPC.E.S P0, RZ, [R12+0x4] ;  /* 0x000004000cff73aa */ /* 0x000ea40000000500 */
[----:B--2---:R-:W-:Y:S05]  /*a660*/  @!P0 BRA `(.L_x_881) ;  /* 0x00000000001c8947 */ /* 0x004fea0003800000 */
[----:B------:R-:W-:-:S04]  /*a670*/  MOV R2, R12 ;  /* 0x0000000c00027202 */ /* 0x000fc80000000f00 */
[----:B------:R-:W-:-:S07]  /*a680*/  MOV R0, R2 ;  /* 0x0000000200007202 */ /* 0x000fce0000000f00 */
.L_x_882:
[----:B------:R-:W1:Y:S02]  /*a690*/  LDS R2, [R0+0x4] ;  /* 0x0000040000027984 */ /* 0x000e640000000800 */
[----:B-1----:R-:W-:-:S05]  /*a6a0*/  HFMA2 R3, R2, 1, 1, R8 ;  /* 0x3c003c0002037831 */ /* 0x002fca0000000008 */
[----:B------:R-:W1:Y:S02]  /*a6b0*/  ATOMS.CAST.SPIN P0, [R0+0x4], R2, R3 ;  /* 0x000004020000758d */ /* 0x000e640001800003 */
[----:B-1----:R-:W-:Y:S05]  /*a6c0*/  @!P0 BRA `(.L_x_882) ;  /* 0xfffffffc00f08947 */ /* 0x002fea000383ffff */
[----:B------:R-:W-:Y:S05]  /*a6d0*/  EXIT ;  /* 0x000000000000794d */ /* 0x000fea0003800000 */
.L_x_881:
[----:B------:R-:W1:Y:S02]  /*a6e0*/  LD.E R0, desc[UR8][R12.64+0x4] ;  /* 0x000004080c007980 */ /* 0x000e64000c101900 */
[----:B-1----:R-:W-:-:S05]  /*a6f0*/  IADD3 R3, PT, PT, R8, R0, RZ ;  /* 0x0000000008037210 */ /* 0x002fca0007ffe0ff */
[----:B------:R-:W-:Y:S01]  /*a700*/  ST.E desc[UR8][R12.64+0x4], R3 ;  /* 0x000004030c007985 */ /* 0x000fe2000c101908 */
[----:B------:R-:W-:Y:S05]  /*a710*/  EXIT ;  /* 0x000000000000794d */ /* 0x000fea0003800000 */
.L_x_883:
        /* <DEDUP_REMOVED lines=14> */
.L_x_4482:


//--------------------- .text._Z23gemm_half_q_half_kernelILi4ELi40ELb0ELb0ELi32EEvPK6__halfPKjS4_S2_PS0_iiiiPKtS7_iiiiiibS2_i --------------------------
	.section	.text._Z23gemm_half_q_half_kernelILi4ELi40ELb0ELb0ELi32EEvPK6__halfPKjS4_S2_PS0_iiiiPKtS7_iiiiiibS2_i,"ax",@progbits
	.align	128
        .global         _Z23gemm_half_q_half_kernelILi4ELi40ELb0ELb0ELi32EEvPK6__halfPKjS4_S2_PS0_iiiiPKtS7_iiiiiibS2_i
        .type           _Z23gemm_half_q_half_kernelILi4ELi40ELb0ELb0ELi32EEvPK6__halfPKjS4_S2_PS0_iiiiPKtS7_iiiiiibS2_i,@function
        .size           _Z23gemm_half_q_half_kernelILi4ELi40ELb0ELb0ELi32EEvPK6__halfPKjS4_S2_PS0_iiiiPKtS7_iiiiiibS2_i,(.L_x_4483 - _Z23gemm_half_q_half_kernelILi4ELi40ELb0ELb0ELi32EEvPK6__halfPKjS4_S2_PS0_iiiiPKtS7_iiiiiibS2_i)
        .other          _Z23gemm_half_q_half_kernelILi4ELi40ELb0ELb0ELi32EEvPK6__halfPKjS4_S2_PS0_iiiiPKtS7_iiiiiibS2_i,@"STO_CUDA_ENTRY STV_DEFAULT"
_Z23gemm_half_q_half_kernelILi4ELi40ELb0ELb0ELi32EEvPK6__halfPKjS4_S2_PS0_iiiiPKtS7_iiiiiibS2_i:
.text._Z23gemm_half_q_half_kernelILi4ELi40ELb0ELb0ELi32EEvPK6__halfPKjS4_S2_PS0_iiiiPKtS7_iiiiiibS2_i:
[----:B------:R-:W-:Y:S01]  /*0000*/  LDC R1, c[0x0][0x37c] ;  /* 0x0000df00ff017b82 */ /* 0x000fe20000000800 */
[----:B------:R-:W0:Y:S07]  /*0010*/  S2R R4, SR_CTAID.Z ;  /* 0x0000000000047919 */ /* 0x000e2e0000002700 */
[----:B------:R-:W1:Y:S01]  /*0020*/  S2UR UR10, SR_CTAID.Y ;  /* 0x00000000000a79c3 */ /* 0x000e620000002600 */
[----:B------:R-:W2:Y:S01]  /*0030*/  LDCU.64 UR8, c[0x0][0x358] ;  /* 0x00006b00ff0877ac */ /* 0x000ea20008000a00 */
[----:B------:R-:W-:Y:S01]  /*0040*/  BSSY.RECONVERGENT B0, `(.L_x_884) ;  /* 0x00000c4000007945 */ /* 0x000fe20003800200 */
[----:B------:R-:W3:Y:S05]  /*0050*/  S2R R2, SR_TID.X ;  /* 0x0000000000027919 */ /* 0x000eea0000002100 */
[----:B------:R-:W4:Y:S08]  /*0060*/  LDC R33, c[0x0][0x3a8] ;  /* 0x0000ea00ff217b82 */ /* 0x000f300000000800 */
[----:B------:R-:W5:Y:S08]  /*0070*/  LDC R7, c[0x0][0x3b0] ;  /* 0x0000ec00ff077b82 */ /* 0x000f700000000800 */
[----:B------:R-:W2:Y:S01]  /*0080*/  S2UR UR4, SR_CTAID.X ;  /* 0x00000000000479c3 */ /* 0x000ea20000002500 */
[----:B-1----:R-:W-:Y:S01]  /*0090*/  USHF.L.U32 UR7, UR10, 0x2, URZ ;  /* 0x000000020a077899 */ /* 0x002fe200080006ff */
[----:B0-----:R-:W-:-:S05]  /*00a0*/  SHF.L.U32 R31, R4, 0x5, RZ ;  /* 0x00000005041f7819 */ /* 0x001fca00000006ff */
[----:B----4-:R-:W-:Y:S02]  /*00b0*/  IADD3 R33, PT, PT, R33, -UR7, RZ ;  /* 0x8000000721217c10 */ /* 0x010fe4000fffe0ff */
[C---:B------:R-:W-:Y:S02]  /*00c0*/  IADD3 R32, PT, PT, R31.reuse, 0x20, RZ ;  /* 0x000000201f207810 */ /* 0x040fe40007ffe0ff */
[----:B---3--:R-:W-:Y:S02]  /*00d0*/  IADD3 R6, PT, PT, R31, R2, RZ ;  /* 0x000000021f067210 */ /* 0x008fe40007ffe0ff */
[C---:B------:R-:W-:Y:S02]  /*00e0*/  ISETP.GE.AND P1, PT, R33.reuse, 0x1, PT ;  /* 0x000000012100780c */ /* 0x040fe40003f26270 */
[----:B-----5:R-:W-:Y:S02]  /*00f0*/  VIMNMX R15, PT, PT, R32, R7, PT ;  /* 0x00000007200f7248 */ /* 0x020fe40003fe0100 */
[----:B------:R-:W-:-:S02]  /*0100*/  VIMNMX R5, PT, PT, R33, 0x4, PT ;  /* 0x0000000421057848 */ /* 0x000fc40003fe0100 */
[----:B------:R-:W-:Y:S01]  /*0110*/  ISETP.GE.OR P0, PT, R6, R15, !P1 ;  /* 0x0000000f0600720c */ /* 0x000fe20004f06670 */
[----:B--2---:R-:W-:-:S06]  /*0120*/  USHF.L.U32 UR4, UR4, 0x7, URZ ;  /* 0x0000000704047899 */ /* 0x004fcc00080006ff */
        /* <DEDUP_REMOVED lines=32> */
.L_x_889:
        /* <DEDUP_REMOVED lines=32> */
.L_x_888:
        /* <DEDUP_REMOVED lines=20> */
.L_x_890:
[----:B------:R-:W-:-:S13]  /*0670*/  ISETP.EQ.AND P2, PT, R14, RZ, PT ;  /* 0x000000ff0e00720c */ /* 0x000fda0003f42270 */
[----:B------:R-:W-:Y:S05]  /*0680*/  @!P0 BRA P2, `(.L_x_885) ;  /* 0x00000004007c8947 */ /* 0x000fea0001000000 */
.L_x_887:
        /* <DEDUP_REMOVED lines=12> */
.L_x_886:
        /* <DEDUP_REMOVED lines=17> */
.L_x_893:
        /* <DEDUP_REMOVED lines=32> */
.L_x_892:
[----:B------:R-:W-:-:S04]  /*0a60*/  IADD3 R8, PT, PT, RZ, -R14, RZ ;  /* 0x8000000eff087210 */ /* 0x000fc80007ffe0ff */
[----:B------:R-:W-:-:S13]  /*0a70*/  ISETP.GT.AND P2, PT, R8, 0x1, PT ;  /* 0x000000010800780c */ /* 0x000fda0003f44270 */
[----:B------:R-:W-:Y:S05]  /*0a80*/  @!P2 BRA `(.L_x_894) ;  /* 0x000000000048a947 */ /* 0x000fea0003800000 */
        /* <DEDUP_REMOVED lines=18> */
.L_x_894:
[----:B------:R-:W-:-:S13]  /*0bb0*/  ISETP.NE.OR P0, PT, R14, RZ, P0 ;  /* 0x000000ff0e00720c */ /* 0x000fda0000705670 */
[----:B------:R-:W-:Y:S05]  /*0bc0*/  @!P0 BRA `(.L_x_885) ;  /* 0x00000000002c8947 */ /* 0x000fea0003800000 */
.L_x_891:
        /* <DEDUP_REMOVED lines=11> */
.L_x_885:
[----:B------:R-:W-:Y:S05]  /*0c80*/  BSYNC.RECONVERGENT B0 ;  /* 0x0000000000007941 */ /* 0x000fea0003800200 */
.L_x_884:
[----:B------:R-:W0:Y:S02]  /*0c90*/  LDCU UR5, c[0x0][0x3ac] ;  /* 0x00007580ff0577ac */ /* 0x000e240008000800 */
[----:B0-----:R-:W-:-:S04]  /*0ca0*/  MOV R3, UR5 ;  /* 0x0000000500037c02 */ /* 0x001fc80008000f00 */
[----:B------:R-:W-:-:S13]  /*0cb0*/  ISETP.GE.AND P0, PT, R0, R3, PT ;  /* 0x000000030000720c */ /* 0x000fda0003f06270 */
[----:B------:R-:W-:Y:S05]  /*0cc0*/  @P0 EXIT ;  /* 0x000000000000094d */ /* 0x000fea0003800000 */
[----:B-----5:R-:W0:Y:S02]  /*0cd0*/  LDC.U8 R6, c[0x0][0x3e0] ;  /* 0x0000f800ff067b82 */ /* 0x020e240000000000 */
        /* <DEDUP_REMOVED lines=18> */
.L_x_898:
        /* <DEDUP_REMOVED lines=15> */
.L_x_897:
[----:B-1----:R-:W-:-:S04]  /*0ef0*/  IADD3 R8, PT, PT, RZ, -R6, RZ ;  /* 0x80000006ff087210 */ /* 0x002fc80007ffe0ff */
[----:B------:R-:W-:-:S13]  /*0f00*/  ISETP.GT.AND P2, PT, R8, 0x1, PT ;  /* 0x000000010800780c */ /* 0x000fda0003f44270 */
[----:B------:R-:W-:Y:S05]  /*0f10*/  @!P2 BRA `(.L_x_899) ;  /* 0x000000000024a947 */ /* 0x000fea0003800000 */
[----:B------:R-:W0:Y:S01]  /*0f20*/  LDC.64 R10, c[0x0][0x3a0] ;  /* 0x0000e800ff0a7b82 */ /* 0x000e220000000a00 */
[CC--:B------:R-:W-:Y:S02]  /*0f30*/  IADD3 R12, PT, PT, R5.reuse, R3.reuse, RZ ;  /* 0x00000003050c7210 */ /* 0x0c0fe40007ffe0ff */
[----:B------:R-:W-:Y:S02]  /*0f40*/  PLOP3.LUT P0, PT, PT, PT, PT, 0x8, 0x80 ;  /* 0x000000000080781c */ /* 0x000fe40003f0e170 */
[----:B------:R-:W-:Y:S01]  /*0f50*/  IADD3 R6, PT, PT, R6, 0x2, RZ ;  /* 0x0000000206067810 */ /* 0x000fe20007ffe0ff */
[----:B0-----:R-:W-:Y:S01]  /*0f60*/  IMAD.WIDE R8, R5, 0x2, R10 ;  /* 0x0000000205087825 */ /* 0x001fe200078e020a */
[----:B------:R-:W-:-:S03]  /*0f70*/  IADD3 R5, PT, PT, R12, R3, RZ ;  /* 0x000000030c057210 */ /* 0x000fc60007ffe0ff */
[----:B------:R-:W-:Y:S01]  /*0f80*/  IMAD.WIDE R10, R12, 0x2, R10 ;  /* 0x000000020c0a7825 */ /* 0x000fe200078e020a */
[----:B------:R0:W-:Y:S04]  /*0f90*/  STG.E.64 desc[UR8][R8.64], RZ ;  /* 0x000000ff08007986 */ /* 0x0001e8000c101b08 */
[----:B------:R0:W-:Y:S02]  /*0fa0*/  STG.E.64 desc[UR8][R10.64], RZ ;  /* 0x000000ff0a007986 */ /* 0x0001e4000c101b08 */
.L_x_899:
[----:B------:R-:W-:-:S13]  /*0fb0*/  ISETP.NE.OR P0, PT, R6, RZ, P0 ;  /* 0x000000ff0600720c */ /* 0x000fda0000705670 */
[----:B------:R-:W-:Y:S05]  /*0fc0*/  @!P0 BRA `(.L_x_895) ;  /* 0x00000000001c8947 */ /* 0x000fea0003800000 */
.L_x_896:
[----:B0-----:R-:W0:Y:S02]  /*0fd0*/  LDC.64 R8, c[0x0][0x3a0] ;  /* 0x0000e800ff087b82 */ /* 0x001e240000000a00 */
.L_x_900:
[C---:B0-----:R-:W-:Y:S01]  /*0fe0*/  IMAD.WIDE R10, R5.reuse, 0x2, R8 ;  /* 0x00000002050a7825 */ /* 0x041fe200078e0208 */
[----:B------:R-:W-:Y:S02]  /*0ff0*/  IADD3 R6, PT, PT, R6, 0x1, RZ ;  /* 0x0000000106067810 */ /* 0x000fe40007ffe0ff */
[----:B------:R-:W-:Y:S02]  /*1000*/  IADD3 R5, PT, PT, R5, R3, RZ ;  /* 0x0000000305057210 */ /* 0x000fe40007ffe0ff */
[----:B------:R1:W-:Y:S01]  /*1010*/  STG.E.64 desc[UR8][R10.64], RZ ;  /* 0x000000ff0a007986 */ /* 0x0003e2000c101b08 */
[----:B------:R-:W-:-:S13]  /*1020*/  ISETP.NE.AND P0, PT, R6, RZ, PT ;  /* 0x000000ff0600720c */ /* 0x000fda0003f05270 */
[----:B-1----:R-:W-:Y:S05]  /*1030*/  @P0 BRA `(.L_x_900) ;  /* 0xfffffffc00e80947 */ /* 0x002fea000383ffff */
.L_x_895:
        /* <DEDUP_REMOVED lines=20> */
.L_x_902:
[----:B------:R-:W0:Y:S01]  /*1180*/  LDC.64 R4, c[0x0][0x390] ;  /* 0x0000e400ff047b82 */ /* 0x000e220000000a00 */
[----:B-----5:R-:W-:-:S05]  /*1190*/  IADD3 R2, PT, PT, R14, UR4, RZ ;  /* 0x000000040e027c10 */ /* 0x020fca000fffe0ff */
[----:B------:R-:W-:-:S05]  /*11a0*/  IMAD R6, R2, R3, RZ ;  /* 0x0000000302067224 */ /* 0x000fca00078e02ff */
[----:B------:R-:W-:-:S04]  /*11b0*/  SHF.R.S32.HI R11, RZ, 0x1f, R6 ;  /* 0x0000001fff0b7819 */ /* 0x000fc80000011406 */
[----:B------:R-:W-:-:S04]  /*11c0*/  LEA.HI R6, R11, R6, RZ, 0x3 ;  /* 0x000000060b067211 */ /* 0x000fc800078f18ff */
[----:B------:R-:W-:-:S05]  /*11d0*/  LEA.HI.SX32 R11, R6, R17, 0x1d ;  /* 0x00000011060b7211 */ /* 0x000fca00078feaff */
[----:B0-----:R-:W-:Y:S01]  /*11e0*/  IMAD.WIDE R4, R11, 0x4, R4 ;  /* 0x000000040b047825 */ /* 0x001fe200078e0204 */
[----:B------:R-:W-:Y:S01]  /*11f0*/  SHF.L.U32 R13, R18, 0x1, RZ ;  /* 0x00000001120d7819 */ /* 0x000fe200000006ff */
[----:B------:R-:W0:Y:S04]  /*1200*/  LDC.64 R10, c[0x0][0x398] ;  /* 0x0000e600ff0a7b82 */ /* 0x000e280000000a00 */
[----:B------:R-:W2:Y:S01]  /*1210*/  LDG.E.CONSTANT R5, desc[UR8][R4.64] ;  /* 0x0000000804057981 */ /* 0x000ea2000c1e9900 */
[----:B------:R-:W-:-:S05]  /*1220*/  IMAD.WIDE.U32 R12, R13, 0x2, R8 ;  /* 0x000000020d0c7825 */ /* 0x000fca00078e0008 */
[----:B------:R1:W3:Y:S01]  /*1230*/  LDG.E.U16.CONSTANT R23, desc[UR8][R12.64+0x2] ;  /* 0x000002080c177981 */ /* 0x0002e2000c1e9500 */
[----:B0-----:R-:W-:-:S06]  /*1240*/  IMAD.WIDE.U32 R10, R2, 0x2, R10 ;  /* 0x00000002020a7825 */ /* 0x001fcc00078e000a */
[----:B------:R0:W4:Y:S01]  /*1250*/  LDG.E.U16.CONSTANT R10, desc[UR8][R10.64] ;  /* 0x000000080a0a7981 */ /* 0x000122000c1e9500 */
[----:B------:R-:W-:Y:S01]  /*1260*/  UIADD3 UR4, UPT, UPT, UR4, 0x1, URZ ;  /* 0x0000000104047890 */ /* 0x000fe2000fffe0ff */
[----:B--2---:R-:W-:-:S04]  /*1270*/  SHF.R.U32.HI R2, RZ, R16, R5 ;  /* 0x00000010ff027219 */ /* 0x004fc80000011605 */
[--C-:B------:R-:W-:Y:S02]  /*1280*/  SHF.R.U32.HI R4, RZ, 0x8, R2.reuse ;  /* 0x00000008ff047819 */ /* 0x100fe40000011602 */
[----:B------:R-:W-:Y:S02]  /*1290*/  LOP3.LUT R6, R2, 0xf, RZ, 0xc0, !PT ;  /* 0x0000000f02067812 */ /* 0x000fe400078ec0ff */
[----:B------:R-:W-:Y:S02]  /*12a0*/  LOP3.LUT R4, R4, 0xf, RZ, 0xc0, !PT ;  /* 0x0000000f04047812 */ /* 0x000fe400078ec0ff */
[----:B------:R-:W-:Y:S01]  /*12b0*/  SHF.R.U32.HI R19, RZ, 0x4, R2 ;  /* 0x00000004ff137819 */ /* 0x000fe20000011602 */
[----:B------:R-:W-:Y:S01]  /*12c0*/  IMAD R21, R6, R6, R6 ;  /* 0x0000000606157224 */ /* 0x000fe200078e0206 */
[----:B------:R-:W-:Y:S01]  /*12d0*/  SHF.R.U32.HI R2, RZ, 0xc, R2 ;  /* 0x0000000cff027819 */ /* 0x000fe20000011602 */
[----:B------:R-:W-:Y:S01]  /*12e0*/  IMAD R5, R4, R4, R4 ;  /* 0x0000000404057224 */ /* 0x000fe200078e0204 */
[----:B------:R-:W-:-:S02]  /*12f0*/  LOP3.LUT R19, R19, 0xf, RZ, 0xc0, !PT ;  /* 0x0000000f13137812 */ /* 0x000fc400078ec0ff */
[----:B------:R-:W-:Y:S02]  /*1300*/  LOP3.LUT R2, R2, 0xf, RZ, 0xc0, !PT ;  /* 0x0000000f02027812 */ /* 0x000fe400078ec0ff */
[----:B------:R-:W-:Y:S01]  /*1310*/  IADD3 R21, PT, PT, R6, 0x1, R21 ;  /* 0x0000000106157810 */ /* 0x000fe20007ffe015 */
[----:B------:R-:W-:Y:S01]  /*1320*/  IMAD R6, R19, R19, R19 ;  /* 0x0000001313067224 */ /* 0x000fe200078e0213 */
[----:B-1----:R-:W-:Y:S01]  /*1330*/  IADD3 R12, PT, PT, R4, 0x1, R5 ;  /* 0x00000001040c7810 */ /* 0x002fe20007ffe005 */
[C---:B------:R-:W-:Y:S01]  /*1340*/  IMAD R5, R2.reuse, R2, R2 ;  /* 0x0000000202057224 */ /* 0x040fe200078e0202 */
[----:B---3--:R-:W-:Y:S02]  /*1350*/  IADD3 R18, PT, PT, R23, R18, RZ ;  /* 0x0000001217127210 */ /* 0x008fe40007ffe0ff */
[----:B------:R-:W-:Y:S01]  /*1360*/  IADD3 R6, PT, PT, R19, 0x1, R6 ;  /* 0x0000000113067810 */ /* 0x000fe20007ffe006 */
[----:B------:R-:W4:Y:S01]  /*1370*/  I2F.F16 R21, R21 ;  /* 0x0000001500157306 */ /* 0x000f220000200c00 */
[----:B------:R-:W-:-:S02]  /*1380*/  IADD3 R19, PT, PT, R2, 0x1, R5 ;  /* 0x0000000102137810 */ /* 0x000fc40007ffe005 */
[----:B------:R-:W-:-:S05]  /*1390*/  ISETP.GE.AND P0, PT, R18, R15, PT ;  /* 0x0000000f1200720c */ /* 0x000fca0003f06270 */
[----:B0-----:R-:W0:Y:S01]  /*13a0*/  I2F.F16 R11, R6 ;  /* 0x00000006000b7306 */ /* 0x001e220000200c00 */
[----:B----4-:R-:W-:-:S07]  /*13b0*/  HMUL2 R2, R21.H0_H0, R10.H0_H0 ;  /* 0x2000000a15027232 */ /* 0x010fce0000000800 */
[----:B------:R-:W1:Y:S01]  /*13c0*/  I2F.F16 R13, R12 ;  /* 0x0000000c000d7306 */ /* 0x000e620000200c00 */
[----:B0-----:R-:W-:-:S07]  /*13d0*/  HMUL2 R4, R11.H0_H0, R10.H0_H0 ;  /* 0x2000000a0b047232 */ /* 0x001fce0000000800 */
[----:B------:R-:W0:Y:S01]  /*13e0*/  I2F.F16 R19, R19 ;  /* 0x0000001300137306 */ /* 0x000e220000200c00 */
[-C--:B-1----:R-:W-:Y:S02]  /*13f0*/  HMUL2 R5, R13.H0_H0, R10.reuse.H0_H0 ;  /* 0x2000000a0d057232 */ /* 0x082fe40000000800 */
[----:B0-----:R-:W-:Y:S01]  /*1400*/  HMUL2 R6, R19.H0_H0, R10.H0_H0 ;  /* 0x2000000a13067232 */ /* 0x001fe20000000800 */
[----:B------:R-:W-:Y:S06]  /*1410*/  @!P0 BRA `(.L_x_902) ;  /* 0xfffffffc00588947 */ /* 0x000fec000383ffff */
.L_x_901:
[C---:B------:R-:W-:Y:S01]  /*1420*/  ISETP.GT.AND P0, PT, R31.reuse, UR5, PT ;  /* 0x000000051f007c0c */ /* 0x040fe2000bf04270 */
[----:B------:R-:W-:Y:S01]  /*1430*/  HFMA2 R13, -RZ, RZ, 0, 0 ;  /* 0x00000000ff0d7431 */ /* 0x000fe200000001ff */
[----:B0-----:R-:W-:Y:S01]  /*1440*/  SHF.R.S32.HI R9, RZ, 0x1f, R20 ;  /* 0x0000001fff097819 */ /* 0x001fe20000011414 */
[----:B------:R-:W-:Y:S01]  /*1450*/  HFMA2 R8, -RZ, RZ, 0, 0 ;  /* 0x00000000ff087431 */ /* 0x000fe200000001ff */
[----:B--2---:R-:W-:Y:S02]  /*1460*/  ISETP.GT.AND P2, PT, R31, UR6, PT ;  /* 0x000000061f007c0c */ /* 0x004fe4000bf44270 */
[----:B------:R-:W-:Y:S02]  /*1470*/  CS2R R10, SRZ ;  /* 0x00000000000a7805 */ /* 0x000fe4000001ff00 */
[----:B------:R-:W-:Y:S02]  /*1480*/  LEA.HI R9, R9, R20, RZ, 0x5 ;  /* 0x0000001409097211 */ /* 0x000fe400078f28ff */
[----:B---3--:R-:W-:-:S02]  /*1490*/  ISETP.GT.AND P3, PT, R31, UR10, PT ;  /* 0x0000000a1f007c0c */ /* 0x008fc4000bf64270 */
[C---:B----4-:R-:W-:Y:S02]  /*14a0*/  ISETP.GT.AND P4, PT, R31.reuse, UR12, PT ;  /* 0x0000000c1f007c0c */ /* 0x050fe4000bf84270 */
[----:B-1----:R-:W-:Y:S02]  /*14b0*/  ISETP.GT.AND P5, PT, R31, UR11, PT ;  /* 0x0000000b1f007c0c */ /* 0x002fe4000bfa4270 */
[----:B------:R-:W-:Y:S02]  /*14c0*/  MOV R14, RZ ;  /* 0x000000ff000e7202 */ /* 0x000fe40000000f00 */
[----:B------:R-:W-:Y:S01]  /*14d0*/  SHF.R.S32.HI R17, RZ, 0x5, R9 ;  /* 0x00000005ff117819 */ /* 0x000fe20000011409 */
[----:B------:R-:W-:Y:S08]  /*14e0*/  @!P0 BRA `(.L_x_903) ;  /* 0x00000000001c8947 */ /* 0x000ff00003800000 */
[----:B------:R-:W0:Y:S02]  /*14f0*/  LDC R8, c[0x0][0x3cc] ;  /* 0x0000f300ff087b82 */ /* 0x000e240000000800 */
[----:B0-----:R-:W-:-:S04]  /*1500*/  VIMNMX R8, PT, PT, R31, R8, PT ;  /* 0x000000081f087248 */ /* 0x001fc80003fe0100 */
[----:B------:R-:W-:-:S04]  /*1510*/  IADD3 R8, PT, PT, R8, -UR5, RZ ;  /* 0x8000000508087c10 */ /* 0x000fc8000fffe0ff */
[----:B------:R-:W-:-:S04]  /*1520*/  SHF.R.S32.HI R9, RZ, 0x1f, R8 ;  /* 0x0000001fff097819 */ /* 0x000fc80000011408 */
[----:B------:R-:W-:-:S04]  /*1530*/  LEA.HI R9, R9, R8, RZ, 0x5 ;  /* 0x0000000809097211 */ /* 0x000fc800078f28ff */
[----:B------:R-:W-:-:S05]  /*1540*/  SHF.R.S32.HI R9, RZ, 0x5, R9 ;  /* 0x00000005ff097819 */ /* 0x000fca0000011409 */
[----:B------:R-:W-:-:S07]  /*1550*/  IMAD R8, R9, 0x6, RZ ;  /* 0x0000000609087824 */ /* 0x000fce00078e02ff */
.L_x_903:
        /* <DEDUP_REMOVED lines=8> */
.L_x_904:
        /* <DEDUP_REMOVED lines=8> */
.L_x_905:
        /* <DEDUP_REMOVED lines=8> */
.L_x_906:
        /* <DEDUP_REMOVED lines=8> */
.L_x_907:
[----:B------:R-:W-:Y:S01]  /*1760*/  LEA R8, R17, R8, 0x3 ;  /* 0x0000000811087211 */ /* 0x000fe200078e18ff */
[----:B------:R-:W0:Y:S01]  /*1770*/  S2UR UR5, SR_CgaCtaId ;  /* 0x00000000000579c3 */ /* 0x000e220000008800 */
[----:B------:R-:W1:Y:S01]  /*1780*/  LDCU.64 UR10, c[0x0][0x388] ;  /* 0x00007100ff0a77ac */ /* 0x000e620008000a00 */
[----:B------:R-:W-:Y:S02]  /*1790*/  PRMT R12, RZ, 0x5410, RZ ;  /* 0x00005410ff0c7816 */ /* 0x000fe400000000ff */
[----:B------:R-:W-:Y:S01]  /*17a0*/  IADD3 R8, PT, PT, R11, R8, R10 ;  /* 0x000000080b087210 */ /* 0x000fe20007ffe00a */
[----:B------:R-:W-:Y:S01]  /*17b0*/  UMOV UR4, 0x400 ;  /* 0x0000040000047882 */ /* 0x000fe20000000000 */
[----:B------:R-:W-:Y:S02]  /*17c0*/  PRMT R11, RZ, 0x5410, RZ ;  /* 0x00005410ff0b7816 */ /* 0x000fe400000000ff */
[----:B------:R-:W-:Y:S02]  /*17d0*/  IADD3 R8, PT, PT, R14, R8, R13 ;  /* 0x000000080e087210 */ /* 0x000fe40007ffe00d */
[----:B------:R-:W-:-:S02]  /*17e0*/  PRMT R13, RZ, 0x5410, RZ ;  /* 0x00005410ff0d7816 */ /* 0x000fc400000000ff */
[----:B------:R-:W-:Y:S01]  /*17f0*/  PRMT R14, RZ, 0x5410, RZ ;  /* 0x00005410ff0e7816 */ /* 0x000fe200000000ff */
[----:B------:R-:W-:Y:S01]  /*1800*/  IMAD R9, R8, R3, RZ ;  /* 0x0000000308097224 */ /* 0x000fe200078e02ff */
[----:B------:R-:W-:-:S04]  /*1810*/  SHF.R.S32.HI R8, RZ, 0x1f, R0 ;  /* 0x0000001fff087819 */ /* 0x000fc80000011400 */
[----:B------:R-:W-:-:S04]  /*1820*/  IADD3 R10, P0, PT, R0, R9, RZ ;  /* 0x00000009000a7210 */ /* 0x000fc80007f1e0ff */
[----:B------:R-:W-:Y:S02]  /*1830*/  LEA.HI.X.SX32 R9, R9, R8, 0x1, P0 ;  /* 0x0000000809097211 */ /* 0x000fe400000f0eff */
[----:B------:R-:W-:Y:S01]  /*1840*/  VIMNMX R8, PT, PT, R7, UR6, PT ;  /* 0x0000000607087c48 */ /* 0x000fe2000bfe0100 */
[----:B0-----:R-:W-:Y:S01]  /*1850*/  ULEA UR5, UR5, UR4, 0x18 ;  /* 0x0000000405057291 */ /* 0x001fe2000f8ec0ff */
[----:B-1----:R-:W-:Y:S02]  /*1860*/  LEA R34, P2, R10, UR10, 0x2 ;  /* 0x0000000a0a227c11 */ /* 0x002fe4000f8410ff */
[----:B------:R-:W-:Y:S02]  /*1870*/  ISETP.GT.AND P0, PT, R8, R31, PT ;  /* 0x0000001f0800720c */ /* 0x000fe40003f04270 */
[----:B------:R-:W-:Y:S02]  /*1880*/  LEA.HI.X R35, R10, UR11, R9, 0x2, P2 ;  /* 0x0000000b0a237c11 */ /* 0x000fe400090f1409 */
[----:B------:R-:W-:Y:S01]  /*1890*/  UMOV UR4, UR5 ;  /* 0x0000000500047c82 */ /* 0x000fe20008000000 */
[----:B------:R-:W-:-:S02]  /*18a0*/  PRMT R8, RZ, 0x5410, RZ ;  /* 0x00005410ff087816 */ /* 0x000fc400000000ff */
[----:B------:R-:W-:Y:S02]  /*18b0*/  PRMT R9, RZ, 0x5410, RZ ;  /* 0x00005410ff097816 */ /* 0x000fe400000000ff */
[----:B------:R-:W-:Y:S02]  /*18c0*/  PRMT R10, RZ, 0x5410, RZ ;  /* 0x00005410ff0a7816 */ /* 0x000fe400000000ff */
[----:B------:R-:W-:Y:S02]  /*18d0*/  PRMT R7, RZ, 0x5410, RZ ;  /* 0x00005410ff077816 */ /* 0x000fe400000000ff */
[----:B------:R-:W-:Y:S05]  /*18e0*/  @!P0 BRA `(.L_x_908) ;  /* 0x00000028004c8947 */ /* 0x000fea0003800000 */
[C---:B------:R-:W-:Y:S01]  /*18f0*/  IMAD.WIDE R24, R3.reuse, 0x4, R34 ;  /* 0x0000000403187825 */ /* 0x040fe200078e0222 */
[----:B------:R-:W2:Y:S03]  /*1900*/  LDG.E.128.CONSTANT R16, desc[UR8][R34.64] ;  /* 0x0000000822107981 */ /* 0x000ea6000c1e9d00 */
[----:B------:R-:W-:Y:S02]  /*1910*/  IMAD.WIDE R28, R3, 0x4, R24 ;  /* 0x00000004031c7825 */ /* 0x000fe400078e0218 */
[----:B------:R-:W3:Y:S04]  /*1920*/  LDG.E.128.CONSTANT R24, desc[UR8][R24.64] ;  /* 0x0000000818187981 */ /* 0x000ee8000c1e9d00 */
[----:B------:R0:W4:Y:S01]  /*1930*/  LDG.E.128.CONSTANT R20, desc[UR8][R28.64] ;  /* 0x000000081c147981 */ /* 0x000122000c1e9d00 */
[----:B------:R-:W-:-:S02]  /*1940*/  ISETP.GT.AND P0, PT, R33, RZ, PT ;  /* 0x000000ff2100720c */ /* 0x000fc40003f04270 */
[----:B------:R-:W-:Y:S01]  /*1950*/  PRMT R13, R13, 0x5410, RZ ;  /* 0x000054100d0d7816 */ /* 0x000fe200000000ff */
[----:B0-----:R-:W-:Y:S01]  /*1960*/  IMAD.WIDE R28, R3, 0x4, R28 ;  /* 0x00000004031c7825 */ /* 0x001fe200078e021c */
[----:B--2---:R-:W-:Y:S02]  /*1970*/  SHF.R.U32.HI R30, RZ, 0xc, R16 ;  /* 0x0000000cff1e7819 */ /* 0x004fe40000011610 */
[----:B------:R-:W-:Y:S02]  /*1980*/  SHF.R.U32.HI R31, RZ, 0xc, R17 ;  /* 0x0000000cff1f7819 */ /* 0x000fe40000011611 */
[----:B------:R-:W-:Y:S02]  /*1990*/  SHF.R.U32.HI R37, RZ, 0xc, R18 ;  /* 0x0000000cff257819 */ /* 0x000fe40000011612 */
[----:B------:R-:W-:Y:S02]  /*19a0*/  LOP3.LUT R30, R30, 0xf000f, RZ, 0xc0, !PT ;  /* 0x000f000f1e1e7812 */ /* 0x000fe400078ec0ff */
[----:B------:R-:W-:-:S02]  /*19b0*/  LOP3.LUT R36, R31, 0xf000f, RZ, 0xc0, !PT ;  /* 0x000f000f1f247812 */ /* 0x000fc400078ec0ff */
[----:B----4-:R-:W-:Y:S02]  /*19c0*/  SHF.R.U32.HI R59, RZ, 0x8, R20 ;  /* 0x00000008ff3b7819 */ /* 0x010fe40000011614 */
[----:B------:R-:W-:Y:S02]  /*19d0*/  SHF.R.U32.HI R41, RZ, 0x8, R21 ;  /* 0x00000008ff297819 */ /* 0x000fe40000011615 */
[----:B------:R-:W-:Y:S02]  /*19e0*/  LOP3.LUT R38, R37, 0xf000f, RZ, 0xc0, !PT ;  /* 0x000f000f25267812 */ /* 0x000fe400078ec0ff */
[----:B------:R-:W-:Y:S02]  /*19f0*/  SHF.R.U32.HI R31, RZ, 0x8, R22 ;  /* 0x00000008ff1f7819 */ /* 0x000fe40000011616 */
[----:B------:R-:W-:Y:S02]  /*1a00*/  LOP3.LUT R59, R30, 0x300030, R59, 0xf8, !PT ;  /* 0x003000301e3b7812 */ /* 0x000fe400078ef83b */
[----:B---3--:R-:W-:-:S02]  /*1a10*/  SHF.R.U32.HI R30, RZ, 0xc, R24 ;  /* 0x0000000cff1e7819 */ /* 0x008fc40000011618 */
[----:B------:R-:W-:Y:S02]  /*1a20*/  SHF.R.U32.HI R39, RZ, 0xc, R19 ;  /* 0x0000000cff277819 */ /* 0x000fe40000011613 */
[----:B------:R-:W-:Y:S02]  /*1a30*/  SHF.R.U32.HI R34, RZ, 0xc, R25 ;  /* 0x0000000cff227819 */ /* 0x000fe40000011619 */
[----:B------:R-:W-:Y:S02]  /*1a40*/  SHF.R.U32.HI R35, RZ, 0xc, R26 ;  /* 0x0000000cff237819 */ /* 0x000fe4000001161a */
[----:B------:R-:W-:Y:S02]  /*1a50*/  SHF.R.U32.HI R37, RZ, 0xc, R27 ;  /* 0x0000000cff257819 */ /* 0x000fe4000001161b */
[----:B------:R-:W-:Y:S02]  /*1a60*/  LOP3.LUT R41, R36, 0x300030, R41, 0xf8, !PT ;  /* 0x0030003024297812 */ /* 0x000fe400078ef829 */
[----:B------:R-:W-:-:S02]  /*1a70*/  LOP3.LUT R36, R38, 0x300030, R31, 0xf8, !PT ;  /* 0x0030003026247812 */ /* 0x000fc400078ef81f */
[----:B------:R-:W-:Y:S02]  /*1a80*/  LOP3.LUT R31, R30, 0xf000f, RZ, 0xc0, !PT ;  /* 0x000f000f1e1f7812 */ /* 0x000fe400078ec0ff */
[----:B------:R-:W-:Y:S02]  /*1a90*/  LOP3.LUT R39, R39, 0xf000f, RZ, 0xc0, !PT ;  /* 0x000f000f27277812 */ /* 0x000fe400078ec0ff */
[----:B------:R-:W-:Y:S02]  /*1aa0*/  SHF.R.U32.HI R40, RZ, 0x8, R23 ;  /* 0x00000008ff287819 */ /* 0x000fe40000011617 */
[----:B------:R-:W-:Y:S02]  /*1ab0*/  SHF.R.U32.HI R58, RZ, 0xa, R20 ;  /* 0x0000000aff3a7819 */ /* 0x000fe40000011614 */
[----:B------:R-:W-:Y:S02]  /*1ac0*/  SHF.R.U32.HI R43, RZ, 0xa, R21 ;  /* 0x0000000aff2b7819 */ /* 0x000fe40000011615 */
[----:B------:R-:W-:-:S02]  /*1ad0*/  SHF.R.U32.HI R56, RZ, 0xa, R22 ;  /* 0x0000000aff387819 */ /* 0x000fc40000011616 */
[----:B------:R-:W-:Y:S02]  /*1ae0*/  SHF.R.U32.HI R57, RZ, 0xa, R23 ;  /* 0x0000000aff397819 */ /* 0x000fe40000011617 */
[----:B------:R-:W-:Y:S02]  /*1af0*/  LOP3.LUT R34, R34, 0xf000f, RZ, 0xc0, !PT ;  /* 0x000f000f22227812 */ /* 0x000fe400078ec0ff */
[----:B------:R-:W-:Y:S02]  /*1b00*/  LOP3.LUT R35, R35, 0xf000f, RZ, 0xc0, !PT ;  /* 0x000f000f23237812 */ /* 0x000fe400078ec0ff */
[----:B------:R-:W-:Y:S02]  /*1b10*/  LOP3.LUT R30, R37, 0xf000f, RZ, 0xc0, !PT ;  /* 0x000f000f251e7812 */ /* 0x000fe400078ec0ff */
[----:B------:R-:W-:Y:S02]  /*1b20*/  LOP3.LUT R40, R39, 0x300030, R40, 0xf8, !PT ;  /* 0x0030003027287812 */ /* 0x000fe400078ef828 */
[----:B------:R-:W-:-:S02]  /*1b30*/  LOP3.LUT R58, R31, 0x300030, R58, 0xf8, !PT ;  /* 0x003000301f3a7812 */ /* 0x000fc400078ef83a */
[----:B------:R-:W-:Y:S02]  /*1b40*/  LOP3.LUT R43, R34, 0x300030, R43, 0xf8, !PT ;  /* 0x00300030222b7812 */ /* 0x000fe400078ef82b */
[----:B------:R-:W-:Y:S02]  /*1b50*/  LOP3.LUT R56, R35, 0x300030, R56, 0xf8, !PT ;  /* 0x0030003023387812 */ /* 0x000fe400078ef838 */
[----:B------:R-:W-:Y:S01]  /*1b60*/  LOP3.LUT R57, R30, 0x300030, R57, 0xf8, !PT ;  /* 0x003000301e397812 */ /* 0x000fe200078ef839 */
[----:B------:R-:W-:Y:S06]  /*1b70*/  @!P0 BRA `(.L_x_909) ;  /* 0x0000001000848947 */ /* 0x000fec0003800000 */
[----:B------:R-:W0:Y:S01]  /*1b80*/  LDS.128 R8, [UR5] ;  /* 0x00000005ff087984 */ /* 0x000e220008000c00 */
[----:B------:R-:W-:Y:S02]  /*1b90*/  LOP3.LUT R42, R16, 0x3f003f, RZ, 0xc0, !PT ;  /* 0x003f003f102a7812 */ /* 0x000fe400078ec0ff */
[----:B------:R-:W-:Y:S02]  /*1ba0*/  SHF.R.U32.HI R46, RZ, 0x6, R17 ;  /* 0x00000006ff2e7819 */ /* 0x000fe40000011611 */
[----:B------:R-:W-:Y:S02]  /*1bb0*/  LOP3.LUT R50, R19, 0x3f003f, RZ, 0xc0, !PT ;  /* 0x003f003f13327812 */ /* 0x000fe400078ec0ff */
[----:B------:R-:W-:Y:S02]  /*1bc0*/  LOP3.LUT R37, R27, 0x3f003f, RZ, 0xc0, !PT ;  /* 0x003f003f1b257812 */ /* 0x000fe400078ec0ff */
[----:B------:R-:W-:Y:S02]  /*1bd0*/  SHF.R.U32.HI R38, RZ, 0x6, R27 ;  /* 0x00000006ff267819 */ /* 0x000fe4000001161b */
[----:B------:R-:W-:-:S02]  /*1be0*/  SHF.R.U32.HI R44, RZ, 0x6, R16 ;  /* 0x00000006ff2c7819 */ /* 0x000fc40000011610 */
[----:B------:R-:W-:Y:S02]  /*1bf0*/  LOP3.LUT R27, R42, 0x64006400, RZ, 0xfc, !PT ;  /* 0x640064002a1b7812 */ /* 0x000fe400078efcff */
[----:B------:R-:W-:Y:S02]  /*1c00*/  LOP3.LUT R47, R18, 0x3f003f, RZ, 0xc0, !PT ;  /* 0x003f003f122f7812 */ /* 0x000fe400078ec0ff */
[----:B------:R-:W-:Y:S01]  /*1c10*/  SHF.R.U32.HI R48, RZ, 0x6, R18 ;  /* 0x00000006ff307819 */ /* 0x000fe20000011612 */
[----:B------:R-:W-:Y:S01]  /*1c20*/  HADD2 R27, R27, -1056, -1056 ;  /* 0xe420e4201b1b7430 */ /* 0x000fe20000000000 */
[----:B------:R-:W-:Y:S02]  /*1c30*/  LOP3.LUT R46, R46, 0x3f003f, RZ, 0xc0, !PT ;  /* 0x003f003f2e2e7812 */ /* 0x000fe400078ec0ff */
[----:B------:R-:W-:Y:S02]  /*1c40*/  LOP3.LUT R50, R50, 0x64006400, RZ, 0xfc, !PT ;  /* 0x6400640032327812 */ /* 0x000fe400078efcff */
[----:B------:R-:W-:-:S02]  /*1c50*/  LOP3.LUT R45, R17, 0x3f003f, RZ, 0xc0, !PT ;  /* 0x003f003f112d7812 */ /* 0x000fc400078ec0ff */
[----:B------:R-:W-:Y:S02]  /*1c60*/  SHF.R.U32.HI R51, RZ, 0x6, R19 ;  /* 0x00000006ff337819 */ /* 0x000fe40000011613 */
[----:B------:R-:W-:Y:S01]  /*1c70*/  LOP3.LUT R49, R26, 0x3f003f, RZ, 0xc0, !PT ;  /* 0x003f003f1a317812 */ /* 0x000fe200078ec0ff */
[----:B------:R-:W1:Y:S01]  /*1c80*/  LDS.128 R16, [UR5+0x10] ;  /* 0x00001005ff107984 */ /* 0x000e620008000c00 */
[----:B------:R-:W-:Y:S02]  /*1c90*/  SHF.R.U32.HI R30, RZ, 0x6, R26 ;  /* 0x00000006ff1e7819 */ /* 0x000fe4000001161a */
[----:B------:R-:W-:Y:S02]  /*1ca0*/  LOP3.LUT R44, R44, 0x3f003f, RZ, 0xc0, !PT ;  /* 0x003f003f2c2c7812 */ /* 0x000fe400078ec0ff */
[----:B------:R-:W-:Y:S02]  /*1cb0*/  LOP3.LUT R14, R25, 0x3f003f, RZ, 0xc0, !PT ;  /* 0x003f003f190e7812 */ /* 0x000fe400078ec0ff */
[----:B------:R-:W-:-:S02]  /*1cc0*/  SHF.R.U32.HI R35, RZ, 0x6, R25 ;  /* 0x00000006ff237819 */ /* 0x000fc40000011619 */
[----:B------:R-:W-:Y:S02]  /*1cd0*/  LOP3.LUT R47, R47, 0x64006400, RZ, 0xfc, !PT ;  /* 0x640064002f2f7812 */ /* 0x000fe400078efcff */
[----:B------:R-:W-:Y:S02]  /*1ce0*/  LOP3.LUT R48, R48, 0x3f003f, RZ, 0xc0, !PT ;  /* 0x003f003f30307812 */ /* 0x000fe400078ec0ff */
[----:B------:R-:W-:Y:S01]  /*1cf0*/  LOP3.LUT R26, R46, 0x64006400, RZ, 0xfc, !PT ;  /* 0x640064002e1a7812 */ /* 0x000fe200078efcff */
[----:B------:R-:W-:Y:S01]  /*1d00*/  HADD2 R46, R50, -1056, -1056 ;  /* 0xe420e420322e7430 */ /* 0x000fe20000000000 */
[----:B------:R-:W-:Y:S01]  /*1d10*/  LOP3.LUT R25, R45, 0x64006400, RZ, 0xfc, !PT ;  /* 0x640064002d197812 */ /* 0x000fe200078efcff */
[----:B------:R-:W-:Y:S01]  /*1d20*/  HADD2 R47, R47, -1056, -1056 ;  /* 0xe420e4202f2f7430 */ /* 0x000fe20000000000 */
[----:B------:R-:W-:Y:S01]  /*1d30*/  LOP3.LUT R31, R24, 0x3f003f, RZ, 0xc0, !PT ;  /* 0x003f003f181f7812 */ /* 0x000fe200078ec0ff */
[----:B0-----:R-:W-:Y:S01]  /*1d40*/  HFMA2 R50, R27, R8, RZ ;  /* 0x000000081b327231 */ /* 0x001fe200000000ff */
[----:B------:R-:W-:Y:S01]  /*1d50*/  SHF.R.U32.HI R34, RZ, 0x6, R24 ;  /* 0x00000006ff227819 */ /* 0x000fe20000011618 */
[----:B------:R-:W-:Y:S01]  /*1d60*/  HADD2 R25, R25, -1056, -1056 ;  /* 0xe420e42019197430 */ /* 0x000fe20000000000 */
[----:B------:R-:W-:Y:S01]  /*1d70*/  LOP3.LUT R24, R44, 0x64006400, RZ, 0xfc, !PT ;  /* 0x640064002c187812 */ /* 0x000fe200078efcff */
[----:B------:R-:W-:Y:S01]  /*1d80*/  HADD2 R26, R26, -1056, -1056 ;  /* 0xe420e4201a1a7430 */ /* 0x000fe20000000000 */
[----:B------:R-:W-:-:S02]  /*1d90*/  LOP3.LUT R51, R51, 0x3f003f, RZ, 0xc0, !PT ;  /* 0x003f003f33337812 */ /* 0x000fc400078ec0ff */
[----:B------:R-:W-:Y:S01]  /*1da0*/  LOP3.LUT R44, R48, 0x64006400, RZ, 0xfc, !PT ;  /* 0x64006400302c7812 */ /* 0x000fe200078efcff */
[-C--:B------:R-:W-:Y:S01]  /*1db0*/  HFMA2 R48, R47, R8.reuse, RZ.H0_H0 ;  /* 0x000000082f307231 */ /* 0x080fe200000400ff */
[----:B------:R-:W-:Y:S01]  /*1dc0*/  LOP3.LUT R45, R49, 0x64006400, RZ, 0xfc, !PT ;  /* 0x64006400312d7812 */ /* 0x000fe200078efcff */
[-C--:B------:R-:W-:Y:S01]  /*1dd0*/  HFMA2 R49, R46, R8.reuse, RZ ;  /* 0x000000082e317231 */ /* 0x080fe200000000ff */
[----:B------:R-:W-:Y:S01]  /*1de0*/  LOP3.LUT R42, R51, 0x64006400, RZ, 0xfc, !PT ;  /* 0x64006400332a7812 */ /* 0x000fe200078efcff */
[----:B------:R-:W-:Y:S01]  /*1df0*/  HADD2 R44, R44, -1056, -1056 ;  /* 0xe420e4202c2c7430 */ /* 0x000fe20000000000 */
[----:B------:R-:W-:Y:S01]  /*1e00*/  LOP3.LUT R30, R30, 0x3f003f, RZ, 0xc0, !PT ;  /* 0x003f003f1e1e7812 */ /* 0x000fe200078ec0ff */
[----:B------:R-:W-:Y:S01]  /*1e10*/  HFMA2 R51, R25, R8, RZ.H0_H0 ;  /* 0x0000000819337231 */ /* 0x000fe200000400ff */
[----:B------:R-:W-:Y:S01]  /*1e20*/  LOP3.LUT R34, R34, 0x3f003f, RZ, 0xc0, !PT ;  /* 0x003f003f22227812 */ /* 0x000fe200078ec0ff */
[----:B------:R-:W-:Y:S01]  /*1e30*/  HADD2 R24, R24, -1056, -1056 ;  /* 0xe420e42018187430 */ /* 0x000fe20000000000 */
[----:B------:R-:W-:Y:S01]  /*1e40*/  LOP3.LUT R14, R14, 0x64006400, RZ, 0xfc, !PT ;  /* 0x640064000e0e7812 */ /* 0x000fe200078efcff */
[----:B------:R-:W-:-:S02]  /*1e50*/  HADD2 R42, R42, -1056, -1056 ;  /* 0xe420e4202a2a7430 */ /* 0x000fc40000000000 */
[-C--:B------:R-:W-:Y:S02]  /*1e60*/  HFMA2 R8, R44, R9.reuse, R48 ;  /* 0x000000092c087231 */ /* 0x080fe40000000030 */
[-C--:B------:R-:W-:Y:S02]  /*1e70*/  HFMA2 R50, R24, R9.reuse, R50 ;  /* 0x0000000918327231 */ /* 0x080fe40000000032 */
[-C--:B------:R-:W-:Y:S01]  /*1e80*/  HFMA2 R51, R26, R9.reuse, R51 ;  /* 0x000000091a337231 */ /* 0x080fe20000000033 */
[----:B------:R-:W-:Y:S01]  /*1e90*/  LOP3.LUT R35, R35, 0x3f003f, RZ, 0xc0, !PT ;  /* 0x003f003f23237812 */ /* 0x000fe200078ec0ff */
[----:B------:R-:W-:Y:S01]  /*1ea0*/  HADD2 R45, R45, -1056, -1056 ;  /* 0xe420e4202d2d7430 */ /* 0x000fe20000000000 */
[----:B------:R-:W-:Y:S01]  /*1eb0*/  LOP3.LUT R31, R31, 0x64006400, RZ, 0xfc, !PT ;  /* 0x640064001f1f7812 */ /* 0x000fe200078efcff */
[----:B------:R-:W-:Y:S01]  /*1ec0*/  HFMA2 R9, R42, R9, R49 ;  /* 0x000000092a097231 */ /* 0x000fe20000000031 */
[----:B------:R-:W-:Y:S02]  /*1ed0*/  LOP3.LUT R49, R30, 0x64006400, RZ, 0xfc, !PT ;  /* 0x640064001e317812 */ /* 0x000fe400078efcff */
        /* <DEDUP_REMOVED lines=12> */
[----:B------:R-:W-:Y:S01]  /*1fa0*/  SHF.R.U32.HI R22, RZ, 0x6, R22 ;  /* 0x00000006ff167819 */ /* 0x000fe20000011616 */
[-C--:B------:R-:W-:Y:S01]  /*1fb0*/  HFMA2 R14, R31, R10.reuse, R50 ;  /* 0x0000000a1f0e7231 */ /* 0x080fe20000000032 */
[----:B------:R-:W-:Y:S01]  /*1fc0*/  SHF.R.U32.HI R20, RZ, 0x6, R20 ;  /* 0x00000006ff147819 */ /* 0x000fe20000011614 */
[----:B------:R-:W-:Y:S01]  /*1fd0*/  HADD2 R30, R30, -1056, -1056 ;  /* 0xe420e4201e1e7430 */ /* 0x000fe20000000000 */
[----:B------:R-:W-:Y:S01]  /*1fe0*/  LOP3.LUT R38, R38, 0x3f003f, RZ, 0xc0, !PT ;  /* 0x003f003f26267812 */ /* 0x000fe200078ec0ff */
[----:B------:R-:W-:Y:S01]  /*1ff0*/  HADD2 R34, R34, -1056, -1056 ;  /* 0xe420e42022227430 */ /* 0x000fe20000000000 */
[----:B------:R-:W-:Y:S01]  /*2000*/  LOP3.LUT R12, R12, 0x64006400, RZ, 0xfc, !PT ;  /* 0x640064000c0c7812 */ /* 0x000fe200078efcff */
[-C--:B------:R-:W-:Y:S01]  /*2010*/  HFMA2 R8, R49, R11.reuse, R8 ;  /* 0x0000000b31087231 */ /* 0x080fe20000000008 */
[----:B------:R-:W-:Y:S01]  /*2020*/  LOP3.LUT R7, R21, 0x3f003f, RZ, 0xc0, !PT ;  /* 0x003f003f15077812 */ /* 0x000fe200078ec0ff */
[----:B------:R-:W-:Y:S01]  /*2030*/  HFMA2 R52, R48, R10, R9 ;  /* 0x0000000a30347231 */ /* 0x000fe20000000009 */
[----:B------:R-:W-:Y:S01]  /*2040*/  SHF.R.U32.HI R21, RZ, 0x6, R21 ;  /* 0x00000006ff157819 */ /* 0x000fe20000011615 */
        /* <DEDUP_REMOVED lines=10> */
[-C--:B-1----:R-:W-:Y:S01]  /*20f0*/  HFMA2 R8, R51, R16.reuse, R8 ;  /* 0x0000001033087231 */ /* 0x082fe20000000008 */
        /* <DEDUP_REMOVED lines=16> */
[-C--:B------:R-:W-:Y:S02]  /*2200*/  HFMA2 R7, R53, R17.reuse, R8 ;  /* 0x0000001135077231 */ /* 0x080fe40000000008 */
[----:B------:R-:W-:Y:S01]  /*2210*/  HADD2 R36, R21, -1056, -1056 ;  /* 0xe420e42015247430 */ /* 0x000fe20000000000 */
[----:B------:R-:W-:Y:S01]  /*2220*/  LOP3.LUT R8, R41, 0x64006400, RZ, 0xfc, !PT ;  /* 0x6400640029087812 */ /* 0x000fe200078efcff */
[----:B------:R-:W-:Y:S02]  /*2230*/  HFMA2 R16, R52, R16, R11 ;  /* 0x0000001034107231 */ /* 0x000fe4000000000b */
[-C--:B------:R-:W-:Y:S02]  /*2240*/  HFMA2 R11, R38, R17.reuse, R9 ;  /* 0x00000011260b7231 */ /* 0x080fe40000000009 */
[----:B------:R-:W-:Y:S01]  /*2250*/  HFMA2 R12, R36, R17, R10 ;  /* 0x00000011240c7231 */ /* 0x000fe2000000000a */
[----:B------:R-:W-:Y:S01]  /*2260*/  LOP3.LUT R10, R40, 0x64006400, RZ, 0xfc, !PT ;  /* 0x64006400280a7812 */ /* 0x000fe200078efcff */
[----:B------:R-:W-:Y:S01]  /*2270*/  HADD2 R41, R59, -1056, -1056 ;  /* 0xe420e4203b297430 */ /* 0x000fe20000000000 */
[----:B------:R-:W-:Y:S01]  /*2280*/  LOP3.LUT R23, R23, 0x3f003f, RZ, 0xc0, !PT ;  /* 0x003f003f17177812 */ /* 0x000fe200078ec0ff */
[----:B------:R-:W-:Y:S01]  /*2290*/  HFMA2 R7, R55, R18, R7 ;  /* 0x0000001237077231 */ /* 0x000fe20000000007 */
[----:B------:R-:W-:-:S02]  /*22a0*/  LOP3.LUT R40, R58, 0x64006400, RZ, 0xfc, !PT ;  /* 0x640064003a287812 */ /* 0x000fc400078efcff */
[----:B------:R-:W-:Y:S01]  /*22b0*/  LOP3.LUT R58, R43, 0x64006400, RZ, 0xfc, !PT ;  /* 0x640064002b3a7812 */ /* 0x000fe200078efcff */
[----:B------:R-:W-:Y:S01]  /*22c0*/  HADD2 R43, R8, -1056, -1056 ;  /* 0xe420e420082b7430 */ /* 0x000fe20000000000 */
[----:B------:R-:W-:Y:S01]  /*22d0*/  LOP3.LUT R23, R23, 0x64006400, RZ, 0xfc, !PT ;  /* 0x6400640017177812 */ /* 0x000fe200078efcff */
[-C--:B------:R-:W-:Y:S02]  /*22e0*/  HFMA2 R20, R41, R18.reuse, R11 ;  /* 0x0000001229147231 */ /* 0x080fe4000000000b */
[----:B------:R-:W-:Y:S01]  /*22f0*/  HADD2 R40, R40, -1056, -1056 ;  /* 0xe420e42028287430 */ /* 0x000fe20000000000 */
[----:B------:R-:W-:Y:S01]  /*2300*/  LOP3.LUT R9, R56, 0x64006400, RZ, 0xfc, !PT ;  /* 0x6400640038097812 */ /* 0x000fe200078efcff */
[----:B------:R-:W-:Y:S01]  /*2310*/  HADD2 R58, R58, -1056, -1056 ;  /* 0xe420e4203a3a7430 */ /* 0x000fe20000000000 */
[----:B------:R-:W-:Y:S01]  /*2320*/  ISETP.NE.AND P0, PT, R33, 0x1, PT ;  /* 0x000000012100780c */ /* 0x000fe20003f05270 */
[----:B------:R-:W-:Y:S01]  /*2330*/  HFMA2 R12, R43, R18, R12 ;  /* 0x000000122b0c7231 */ /* 0x000fe2000000000c */
[----:B------:R-:W-:Y:S01]  /*2340*/  PRMT R2, R2, 0x5410, R4 ;  /* 0x0000541002027816 */ /* 0x000fe20000000004 */
[----:B------:R-:W-:-:S02]  /*2350*/  HADD2 R54, R23, -1056, -1056 ;  /* 0xe420e42017367430 */ /* 0x000fc40000000000 */
[-C--:B------:R-:W-:Y:S02]  /*2360*/  HFMA2 R20, R40, R19.reuse, R20 ;  /* 0x0000001328147231 */ /* 0x080fe40000000014 */
[----:B------:R-:W-:Y:S01]  /*2370*/  HADD2 R56, R10, -1056, -1056 ;  /* 0xe420e4200a387430 */ /* 0x000fe20000000000 */
[----:B------:R-:W-:Y:S01]  /*2380*/  LOP3.LUT R10, R57, 0x64006400, RZ, 0xfc, !PT ;  /* 0x64006400390a7812 */ /* 0x000fe200078efcff */
[----:B------:R-:W-:Y:S02]  /*2390*/  HFMA2 R12, R58, R19, R12 ;  /* 0x000000133a0c7231 */ /* 0x000fe4000000000c */
[----:B------:R-:W-:Y:S01]  /*23a0*/  HFMA2 R16, R54, R17, R16 ;  /* 0x0000001136107231 */ /* 0x000fe20000000010 */
[----:B------:R-:W-:Y:S01]  /*23b0*/  PRMT R5, R5, 0x5410, R6 ;  /* 0x0000541005057816 */ /* 0x000fe20000000006 */
[----:B------:R-:W-:Y:S01]  /*23c0*/  HADD2 R57, R9, -1056, -1056 ;  /* 0xe420e42009397430 */ /* 0x000fe20000000000 */
[----:B------:R-:W-:Y:S01]  /*23d0*/  PRMT R13, RZ, 0x5410, RZ ;  /* 0x00005410ff0d7816 */ /* 0x000fe200000000ff */
[----:B------:R-:W-:Y:S01]  /*23e0*/  HFMA2 R16, R56, R18, R16 ;  /* 0x0000001238107231 */ /* 0x000fe20000000010 */
[----:B------:R-:W-:Y:S01]  /*23f0*/  PRMT R14, RZ, 0x5410, RZ ;  /* 0x00005410ff0e7816 */ /* 0x000fe200000000ff */
[----:B------:R-:W-:Y:S01]  /*2400*/  HADD2 R59, R10, -1056, -1056 ;  /* 0xe420e4200a3b7430 */ /* 0x000fe20000000000 */
[----:B------:R-:W-:Y:S01]  /*2410*/  PRMT R8, RZ, 0x5410, RZ ;  /* 0x00005410ff087816 */ /* 0x000fe200000000ff */
[-C--:B------:R-:W-:Y:S01]  /*2420*/  HFMA2 R7, R57, R19.reuse, R7 ;  /* 0x0000001339077231 */ /* 0x080fe20000000007 */
[----:B------:R-:W-:Y:S01]  /*2430*/  PRMT R9, RZ, 0x5410, RZ ;  /* 0x00005410ff097816 */ /* 0x000fe200000000ff */
[----:B------:R-:W-:Y:S01]  /*2440*/  HFMA2 R16, R59, R19, R16 ;  /* 0x000000133b107231 */ /* 0x000fe20000000010 */
[----:B------:R-:W-:Y:S01]  /*2450*/  PRMT R11, RZ, 0x5410, RZ ;  /* 0x00005410ff0b7816 */ /* 0x000fe200000000ff */
[----:B------:R-:W-:-:S02]  /*2460*/  HADD2 R10, R12.H0_H0, R12.H1_H1 ;  /* 0x3000000c0c0a7230 */ /* 0x000fc40000000800 */
[----:B------:R-:W-:Y:S02]  /*2470*/  HADD2 R20, R20.H0_H0, R20.H1_H1 ;  /* 0x3000001414147230 */ /* 0x000fe40000000800 */
[----:B------:R-:W-:Y:S02]  /*2480*/  HADD2 R7, R7.H0_H0, R7.H1_H1 ;  /* 0x3000000707077230 */ /* 0x000fe40000000800 */
[----:B------:R-:W-:Y:S01]  /*2490*/  HADD2 R16, R16.H0_H0, R16.H1_H1 ;  /* 0x3000001010107230 */ /* 0x000fe20000000800 */
[----:B------:R-:W-:Y:S02]  /*24a0*/  PRMT R20, R20, 0x5410, R10 ;  /* 0x0000541014147816 */ /* 0x000fe4000000000a */
[----:B------:R-:W-:Y:S02]  /*24b0*/  PRMT R10, RZ, 0x5410, RZ ;  /* 0x00005410ff0a7816 */ /* 0x000fe400000000ff */
[----:B------:R-:W-:Y:S01]  /*24c0*/  PRMT R12, R7, 0x5410, R16 ;  /* 0x00005410070c7816 */ /* 0x000fe20000000010 */
[----:B------:R-:W-:-:S04]  /*24d0*/  HFMA2 R7, R20, R2, RZ ;  /* 0x0000000214077231 */ /* 0x000fc800000000ff */
[----:B------:R-:W-:Y:S01]  /*24e0*/  HFMA2 R12, R12, R5, RZ.H0_H0 ;  /* 0x000000050c0c7231 */ /* 0x000fe200000400ff */
[----:B------:R-:W-:Y:S06]  /*24f0*/  @!P0 BRA `(.L_x_909) ;  /* 0x0000000800248947 */ /* 0x000fec0003800000 */
[----:B------:R-:W0:Y:S01]  /*2500*/  LDS.128 R16, [UR5+0x40] ;  /* 0x00004005ff107984 */ /* 0x000e220008000c00 */
[----:B------:R-:W-:Y:S02]  /*2510*/  ISETP.NE.AND P0, PT, R33, 0x2, PT ;  /* 0x000000022100780c */ /* 0x000fe40003f05270 */
[----:B------:R-:W-:Y:S01]  /*2520*/  PRMT R2, R2, 0x5410, R4 ;  /* 0x0000541002027816 */ /* 0x000fe20000000004 */
[----:B------:R-:W1:Y:S01]  /*2530*/  LDS.128 R20, [UR5+0x50] ;  /* 0x00005005ff147984 */ /* 0x000e620008000c00 */
[----:B------:R-:W-:Y:S02]  /*2540*/  PRMT R5, R5, 0x5410, R6 ;  /* 0x0000541005057816 */ /* 0x000fe40000000006 */
[----:B------:R-:W-:Y:S01]  /*2550*/  PRMT R13, R13, 0x5410, RZ ;  /* 0x000054100d0d7816 */ /* 0x000fe200000000ff */
[-C--:B0-----:R-:W-:Y:S02]  /*2560*/  HFMA2 R10, R47, R16.reuse, RZ ;  /* 0x000000102f0a7231 */ /* 0x081fe400000000ff */
[----:B------:R-:W-:-:S04]  /*2570*/  HFMA2 R60, R46, R16, RZ.H0_H0 ;  /* 0x000000102e3c7231 */ /* 0x000fc800000400ff */
[-C--:B------:R-:W-:Y:S02]  /*2580*/  HFMA2 R60, R42, R17.reuse, R60 ;  /* 0x000000112a3c7231 */ /* 0x080fe4000000003c */
[-C--:B------:R-:W-:Y:S02]  /*2590*/  HFMA2 R11, R44, R17.reuse, R10 ;  /* 0x000000112c0b7231 */ /* 0x080fe4000000000a */
[-C--:B------:R-:W-:Y:S02]  /*25a0*/  HFMA2 R10, R27, R16.reuse, RZ.H0_H0 ;  /* 0x000000101b0a7231 */ /* 0x080fe400000400ff */
[----:B------:R-:W-:Y:S02]  /*25b0*/  HFMA2 R16, R25, R16, RZ ;  /* 0x0000001019107231 */ /* 0x000fe400000000ff */
[----:B------:R-:W-:Y:S02]  /*25c0*/  HFMA2 R60, R48, R18, R60 ;  /* 0x00000012303c7231 */ /* 0x000fe4000000003c */
[----:B------:R-:W-:-:S02]  /*25d0*/  HFMA2 R10, R24, R17, R10 ;  /* 0x00000011180a7231 */ /* 0x000fc4000000000a */
[----:B------:R-:W-:Y:S02]  /*25e0*/  HFMA2 R60, R50, R19, R60 ;  /* 0x00000013323c7231 */ /* 0x000fe4000000003c */
[----:B------:R-:W-:Y:S02]  /*25f0*/  HFMA2 R11, R45, R18, R11 ;  /* 0x000000122d0b7231 */ /* 0x000fe4000000000b */
[----:B------:R-:W-:Y:S02]  /*2600*/  HFMA2 R16, R26, R17, R16 ;  /* 0x000000111a107231 */ /* 0x000fe40000000010 */
[----:B-1----:R-:W-:Y:S02]  /*2610*/  HFMA2 R60, R52, R20, R60 ;  /* 0x00000014343c7231 */ /* 0x002fe4000000003c */
[-C--:B------:R-:W-:Y:S02]  /*2620*/  HFMA2 R10, R31, R18.reuse, R10 ;  /* 0x000000121f0a7231 */ /* 0x080fe4000000000a */
[----:B------:R-:W-:-:S02]  /*2630*/  HFMA2 R17, R35, R18, R16 ;  /* 0x0000001223117231 */ /* 0x000fc40000000010 */
[----:B------:R-:W-:Y:S02]  /*2640*/  HFMA2 R11, R49, R19, R11 ;  /* 0x00000013310b7231 */ /* 0x000fe4000000000b */
[----:B------:R-:W-:Y:S02]  /*2650*/  HFMA2 R60, R54, R21, R60 ;  /* 0x00000015363c7231 */ /* 0x000fe4000000003c */
        /* <DEDUP_REMOVED lines=8> */
[-C--:B------:R-:W-:Y:S02]  /*26e0*/  HFMA2 R18, R36, R21.reuse, R18 ;  /* 0x0000001524127231 */ /* 0x080fe40000000012 */
[----:B------:R-:W-:-:S02]  /*26f0*/  HFMA2 R11, R38, R21, R19 ;  /* 0x00000015260b7231 */ /* 0x000fc40000000013 */
[----:B------:R-:W-:Y:S02]  /*2700*/  HADD2 R60, R60.H0_H0, R60.H1_H1 ;  /* 0x3000003c3c3c7230 */ /* 0x000fe40000000800 */
[-C--:B------:R-:W-:Y:S02]  /*2710*/  HFMA2 R18, R43, R22.reuse, R18 ;  /* 0x000000162b127231 */ /* 0x080fe40000000012 */
[-C--:B------:R-:W-:Y:S02]  /*2720*/  HFMA2 R10, R55, R22.reuse, R10 ;  /* 0x00000016370a7231 */ /* 0x080fe4000000000a */
[-C--:B------:R-:W-:Y:S02]  /*2730*/  HFMA2 R18, R58, R23.reuse, R18 ;  /* 0x000000173a127231 */ /* 0x080fe40000000012 */
[----:B------:R-:W-:Y:S02]  /*2740*/  HFMA2 R20, R41, R22, R11 ;  /* 0x0000001629147231 */ /* 0x000fe4000000000b */
[----:B------:R-:W-:-:S02]  /*2750*/  HFMA2 R11, R57, R23, R10 ;  /* 0x00000017390b7231 */ /* 0x000fc4000000000a */
[----:B------:R-:W-:-:S04]  /*2760*/  HFMA2 R20, R40, R23, R20 ;  /* 0x0000001728147231 */ /* 0x000fc80000000014 */
[----:B------:R-:W-:Y:S02]  /*2770*/  HADD2 R20, R20.H0_H0, R20.H1_H1 ;  /* 0x3000001414147230 */ /* 0x000fe40000000800 */
[----:B------:R-:W-:Y:S02]  /*2780*/  HADD2 R10, R18.H0_H0, R18.H1_H1 ;  /* 0x30000012120a7230 */ /* 0x000fe40000000800 */
[----:B------:R-:W-:-:S03]  /*2790*/  HADD2 R11, R11.H0_H0, R11.H1_H1 ;  /* 0x3000000b0b0b7230 */ /* 0x000fc60000000800 */
[----:B------:R-:W-:Y:S02]  /*27a0*/  PRMT R20, R20, 0x5410, R10 ;  /* 0x0000541014147816 */ /* 0x000fe4000000000a */
[----:B------:R-:W-:-:S03]  /*27b0*/  PRMT R10, R11, 0x5410, R60 ;  /* 0x000054100b0a7816 */ /* 0x000fc6000000003c */
[----:B------:R-:W-:Y:S02]  /*27c0*/  HFMA2 R11, R20, R2, RZ ;  /* 0x00000002140b7231 */ /* 0x000fe400000000ff */
[----:B------:R-:W-:Y:S01]  /*27d0*/  HFMA2 R10, R10, R5, RZ.H0_H0 ;  /* 0x000000050a0a7231 */ /* 0x000fe200000400ff */
[----:B------:R-:W-:Y:S06]  /*27e0*/  @!P0 BRA `(.L_x_909) ;  /* 0x0000000400688947 */ /* 0x000fec0003800000 */
[----:B------:R-:W0:Y:S01]  /*27f0*/  LDS.128 R16, [UR5+0x80] ;  /* 0x00008005ff107984 */ /* 0x000e220008000c00 */
[----:B------:R-:W-:Y:S02]  /*2800*/  ISETP.NE.AND P0, PT, R33, 0x3, PT ;  /* 0x000000032100780c */ /* 0x000fe40003f05270 */
[----:B------:R-:W-:Y:S01]  /*2810*/  PRMT R2, R2, 0x5410, R4 ;  /* 0x0000541002027816 */ /* 0x000fe20000000004 */
[----:B------:R-:W1:Y:S01]  /*2820*/  LDS.128 R20, [UR5+0x90] ;  /* 0x00009005ff147984 */ /* 0x000e620008000c00 */
[----:B------:R-:W-:Y:S01]  /*2830*/  PRMT R5, R5, 0x5410, R6 ;  /* 0x0000541005057816 */ /* 0x000fe20000000006 */
[-C--:B0-----:R-:W-:Y:S02]  /*2840*/  HFMA2 R8, R27, R16.reuse, RZ ;  /* 0x000000101b087231 */ /* 0x081fe400000000ff */
[-C--:B------:R-:W-:Y:S02]  /*2850*/  HFMA2 R13, R25, R16.reuse, RZ.H0_H0 ;  /* 0x00000010190d7231 */ /* 0x080fe400000400ff */
[----:B------:R-:W-:-:S02]  /*2860*/  HFMA2 R14, R47, R16, RZ ;  /* 0x000000102f0e7231 */ /* 0x000fc400000000ff */
[----:B------:R-:W-:Y:S02]  /*2870*/  HFMA2 R16, R46, R16, RZ.H0_H0 ;  /* 0x000000102e107231 */ /* 0x000fe400000400ff */
[-C--:B------:R-:W-:Y:S02]  /*2880*/  HFMA2 R13, R26, R17.reuse, R13 ;  /* 0x000000111a0d7231 */ /* 0x080fe4000000000d */
[-C--:B------:R-:W-:Y:S02]  /*2890*/  HFMA2 R16, R42, R17.reuse, R16 ;  /* 0x000000112a107231 */ /* 0x080fe40000000010 */
[-C--:B------:R-:W-:Y:S02]  /*28a0*/  HFMA2 R9, R24, R17.reuse, R8 ;  /* 0x0000001118097231 */ /* 0x080fe40000000008 */
[----:B------:R-:W-:Y:S02]  /*28b0*/  HFMA2 R14, R44, R17, R14 ;  /* 0x000000112c0e7231 */ /* 0x000fe4000000000e */
[-C--:B------:R-:W-:Y:S01]  /*28c0*/  HFMA2 R17, R35, R18.reuse, R13 ;  /* 0x0000001223117231 */ /* 0x080fe2000000000d */
[----:B------:R-:W-:Y:S01]  /*28d0*/  PRMT R13, RZ, 0x5410, RZ ;  /* 0x00005410ff0d7816 */ /* 0x000fe200000000ff */
[----:B------:R-:W-:-:S02]  /*28e0*/  HFMA2 R16, R48, R18, R16 ;  /* 0x0000001230107231 */ /* 0x000fc40000000010 */
[-C--:B------:R-:W-:Y:S02]  /*28f0*/  HFMA2 R17, R34, R19.reuse, R17 ;  /* 0x0000001322117231 */ /* 0x080fe40000000011 */
[-C--:B------:R-:W-:Y:S02]  /*2900*/  HFMA2 R9, R31, R18.reuse, R9 ;  /* 0x000000121f097231 */ /* 0x080fe40000000009 */
[----:B------:R-:W-:Y:S02]  /*2910*/  HFMA2 R16, R50, R19, R16 ;  /* 0x0000001332107231 */ /* 0x000fe40000000010 */
        /* <DEDUP_REMOVED lines=24> */
[----:B------:R-:W-:Y:S02]  /*2aa0*/  PRMT R8, R14, 0x5410, R16 ;  /* 0x000054100e087816 */ /* 0x000fe40000000010 */
[----:B------:R-:W-:Y:S01]  /*2ab0*/  PRMT R14, RZ, 0x5410, RZ ;  /* 0x00005410ff0e7816 */ /* 0x000fe200000000ff */
[----:B------:R-:W-:Y:S02]  /*2ac0*/  HFMA2 R9, R20, R2, RZ ;  /* 0x0000000214097231 */ /* 0x000fe400000000ff */
[----:B------:R-:W-:Y:S01]  /*2ad0*/  HFMA2 R8, R8, R5, RZ.H0_H0 ;  /* 0x0000000508087231 */ /* 0x000fe200000400ff */
        /* <DEDUP_REMOVED lines=11> */
[-C--:B------:R-:W-:Y:S02]  /*2b90*/  HFMA2 R17, R35, R18.reuse, R13 ;  /* 0x0000001223117231 */ /* 0x080fe4000000000d */
[----:B------:R-:W-:-:S02]  /*2ba0*/  HFMA2 R25, R48, R18, R24 ;  /* 0x0000001230197231 */ /* 0x000fc40000000018 */
[-C--:B------:R-:W-:Y:S02]  /*2bb0*/  HFMA2 R17, R34, R19.reuse, R17 ;  /* 0x0000001322117231 */ /* 0x080fe40000000011 */
[-C--:B------:R-:W-:Y:S02]  /*2bc0*/  HFMA2 R27, R31, R18.reuse, R27 ;  /* 0x000000121f1b7231 */ /* 0x080fe4000000001b */
[----:B------:R-:W-:Y:S02]  /*2bd0*/  HFMA2 R26, R50, R19, R25 ;  /* 0x00000013321a7231 */ /* 0x000fe40000000019 */
        /* <DEDUP_REMOVED lines=21> */
[----:B------:R-:W-:Y:S02]  /*2d30*/  HADD2 R20, R20.H0_H0, R20.H1_H1 ;  /* 0x3000001414147230 */ /* 0x000fe40000000800 */
[----:B------:R-:W-:-:S03]  /*2d40*/  HADD2 R47, R47.H0_H0, R47.H1_H1 ;  /* 0x3000002f2f2f7230 */ /* 0x000fc60000000800 */
[----:B------:R-:W-:Y:S02]  /*2d50*/  PRMT R20, R20, 0x5410, R18 ;  /* 0x0000541014147816 */ /* 0x000fe40000000012 */
[----:B------:R-:W-:-:S03]  /*2d60*/  PRMT R47, R47, 0x5410, R27 ;  /* 0x000054102f2f7816 */ /* 0x000fc6000000001b */
[----:B------:R-:W-:Y:S02]  /*2d70*/  HFMA2 R14, R20, R2, RZ ;  /* 0x00000002140e7231 */ /* 0x000fe400000000ff */
[----:B------:R-:W-:-:S07]  /*2d80*/  HFMA2 R13, R47, R5, RZ.H0_H0 ;  /* 0x000000052f0d7231 */ /* 0x000fce00000400ff */
.L_x_909:
[C---:B------:R-:W-:Y:S01]  /*2d90*/  IMAD.WIDE R24, R3.reuse, 0x4, R28 ;  /* 0x0000000403187825 */ /* 0x040fe200078e021c */
[----:B------:R-:W2:Y:S03]  /*2da0*/  LDG.E.128.CONSTANT R16, desc[UR8][R28.64] ;  /* 0x000000081c107981 */ /* 0x000ea6000c1e9d00 */
[C---:B------:R-:W-:Y:S02]  /*2db0*/  IMAD.WIDE R34, R3.reuse, 0x4, R24 ;  /* 0x0000000403227825 */ /* 0x040fe400078e0218 */
[----:B------:R-:W3:Y:S04]  /*2dc0*/  LDG.E.128.CONSTANT R24, desc[UR8][R24.64] ;  /* 0x0000000818187981 */ /* 0x000ee8000c1e9d00 */
[----:B------:R0:W4:Y:S01]  /*2dd0*/  LDG.E.128.CONSTANT R20, desc[UR8][R34.64] ;  /* 0x0000000822147981 */ /* 0x000122000c1e9d00 */
[----:B------:R-:W-:Y:S01]  /*2de0*/  UIADD3 UR4, UPT, UPT, UR5, 0x40, URZ ;  /* 0x0000004005047890 */ /* 0x000fe2000fffe0ff */
[----:B0-----:R-:W-:Y:S01]  /*2df0*/  IMAD.WIDE R34, R3, 0x4, R34 ;  /* 0x0000000403227825 */ /* 0x001fe200078e0222 */
[----:B--2---:R-:W-:-:S02]  /*2e00*/  SHF.R.U32.HI R30, RZ, 0xc, R16 ;  /* 0x0000000cff1e7819 */ /* 0x004fc40000011610 */
[----:B------:R-:W-:Y:S02]  /*2e10*/  SHF.R.U32.HI R37, RZ, 0xc, R19 ;  /* 0x0000000cff257819 */ /* 0x000fe40000011613 */
[----:B------:R-:W-:Y:S02]  /*2e20*/  LOP3.LUT R31, R30, 0xf000f, RZ, 0xc0, !PT ;  /* 0x000f000f1e1f7812 */ /* 0x000fe400078ec0ff */
[----:B------:R-:W-:Y:S02]  /*2e30*/  SHF.R.U32.HI R30, RZ, 0xc, R17 ;  /* 0x0000000cff1e7819 */ /* 0x000fe40000011611 */
[----:B---3--:R-:W-:Y:S02]  /*2e40*/  SHF.R.U32.HI R28, RZ, 0xc, R24 ;  /* 0x0000000cff1c7819 */ /* 0x008fe40000011618 */
[----:B------:R-:W-:Y:S02]  /*2e50*/  LOP3.LUT R29, R30, 0xf000f, RZ, 0xc0, !PT ;  /* 0x000f000f1e1d7812 */ /* 0x000fe400078ec0ff */
[----:B------:R-:W-:-:S02]  /*2e60*/  LOP3.LUT R30, R37, 0xf000f, RZ, 0xc0, !PT ;  /* 0x000f000f251e7812 */ /* 0x000fc400078ec0ff */
[----:B----4-:R-:W-:Y:S02]  /*2e70*/  SHF.R.U32.HI R59, RZ, 0xa, R20 ;  /* 0x0000000aff3b7819 */ /* 0x010fe40000011614 */
[----:B------:R-:W-:Y:S02]  /*2e80*/  SHF.R.U32.HI R58, RZ, 0x8, R21 ;  /* 0x00000008ff3a7819 */ /* 0x000fe40000011615 */
[----:B------:R-:W-:Y:S02]  /*2e90*/  SHF.R.U32.HI R45, RZ, 0x8, R23 ;  /* 0x00000008ff2d7819 */ /* 0x000fe40000011617 */
[----:B------:R-:W-:Y:S02]  /*2ea0*/  LOP3.LUT R28, R28, 0xf000f, RZ, 0xc0, !PT ;  /* 0x000f000f1c1c7812 */ /* 0x000fe400078ec0ff */
[----:B------:R-:W-:Y:S02]  /*2eb0*/  LOP3.LUT R58, R29, 0x300030, R58, 0xf8, !PT ;  /* 0x003000301d3a7812 */ /* 0x000fe400078ef83a */
[----:B------:R-:W-:-:S02]  /*2ec0*/  LOP3.LUT R45, R30, 0x300030, R45, 0xf8, !PT ;  /* 0x003000301e2d7812 */ /* 0x000fc400078ef82d */
[----:B------:R-:W-:Y:S02]  /*2ed0*/  LOP3.LUT R59, R28, 0x300030, R59, 0xf8, !PT ;  /* 0x003000301c3b7812 */ /* 0x000fe400078ef83b */
[----:B------:R-:W-:Y:S02]  /*2ee0*/  SHF.R.U32.HI R36, RZ, 0xc, R18 ;  /* 0x0000000cff247819 */ /* 0x000fe40000011612 */
[----:B------:R-:W-:Y:S02]  /*2ef0*/  SHF.R.U32.HI R28, RZ, 0xc, R25 ;  /* 0x0000000cff1c7819 */ /* 0x000fe40000011619 */
[----:B------:R-:W-:Y:S02]  /*2f00*/  SHF.R.U32.HI R29, RZ, 0xc, R26 ;  /* 0x0000000cff1d7819 */ /* 0x000fe4000001161a */
[----:B------:R-:W-:Y:S02]  /*2f10*/  SHF.R.U32.HI R30, RZ, 0xc, R27 ;  /* 0x0000000cff1e7819 */ /* 0x000fe4000001161b */
[----:B------:R-:W-:-:S02]  /*2f20*/  SHF.R.U32.HI R60, RZ, 0x8, R20 ;  /* 0x00000008ff3c7819 */ /* 0x000fc40000011614 */
[----:B------:R-:W-:Y:S02]  /*2f30*/  LOP3.LUT R36, R36, 0xf000f, RZ, 0xc0, !PT ;  /* 0x000f000f24247812 */ /* 0x000fe400078ec0ff */
[--C-:B------:R-:W-:Y:S02]  /*2f40*/  SHF.R.U32.HI R41, RZ, 0x8, R22.reuse ;  /* 0x00000008ff297819 */ /* 0x100fe40000011616 */
[----:B------:R-:W-:Y:S02]  /*2f50*/  SHF.R.U32.HI R47, RZ, 0xa, R21 ;  /* 0x0000000aff2f7819 */ /* 0x000fe40000011615 */
[----:B------:R-:W-:Y:S02]  /*2f60*/  SHF.R.U32.HI R48, RZ, 0xa, R22 ;  /* 0x0000000aff307819 */ /* 0x000fe40000011616 */
[----:B------:R-:W-:Y:S02]  /*2f70*/  SHF.R.U32.HI R57, RZ, 0xa, R23 ;  /* 0x0000000aff397819 */ /* 0x000fe40000011617 */
[----:B------:R-:W-:-:S02]  /*2f80*/  LOP3.LUT R28, R28, 0xf000f, RZ, 0xc0, !PT ;  /* 0x000f000f1c1c7812 */ /* 0x000fc400078ec0ff */
[----:B------:R-:W-:Y:S02]  /*2f90*/  LOP3.LUT R29, R29, 0xf000f, RZ, 0xc0, !PT ;  /* 0x000f000f1d1d7812 */ /* 0x000fe400078ec0ff */
[----:B------:R-:W-:Y:S02]  /*2fa0*/  LOP3.LUT R30, R30, 0xf000f, RZ, 0xc0, !PT ;  /* 0x000f000f1e1e7812 */ /* 0x000fe400078ec0ff */
[----:B------:R-:W-:Y:S02]  /*2fb0*/  LOP3.LUT R60, R31, 0x300030, R60, 0xf8, !PT ;  /* 0x003000301f3c7812 */ /* 0x000fe400078ef83c */
[----:B------:R-:W-:Y:S02]  /*2fc0*/  LOP3.LUT R41, R36, 0x300030, R41, 0xf8, !PT ;  /* 0x0030003024297812 */ /* 0x000fe400078ef829 */
[----:B------:R-:W-:Y:S02]  /*2fd0*/  LOP3.LUT R47, R28, 0x300030, R47, 0xf8, !PT ;  /* 0x003000301c2f7812 */ /* 0x000fe400078ef82f */
[----:B------:R-:W-:-:S02]  /*2fe0*/  LOP3.LUT R48, R29, 0x300030, R48, 0xf8, !PT ;  /* 0x003000301d307812 */ /* 0x000fc400078ef830 */
[----:B------:R-:W-:Y:S02]  /*2ff0*/  LOP3.LUT R57, R30, 0x300030, R57, 0xf8, !PT ;  /* 0x003000301e397812 */ /* 0x000fe400078ef839 */
[----:B------:R-:W-:Y:S01]  /*3000*/  MOV R31, R32 ;  /* 0x00000020001f7202 */ /* 0x000fe20000000f00 */
[----:B------:R-:W-:Y:S06]  /*3010*/  @!P1 BRA `(.L_x_908) ;  /* 0x0000001000809947 */ /* 0x000fec0003800000 */
[----:B------:R-:W0:Y:S01]  /*3020*/  LDS.128 R28, [UR5+0x20] ;  /* 0x00002005ff1c7984 */ /* 0x000e220008000c00 */
[----:B------:R-:W-:Y:S01]  /*3030*/  LOP3.LUT R46, R16, 0x3f003f, RZ, 0xc0, !PT ;  /* 0x003f003f102e7812 */ /* 0x000fe200078ec0ff */
[----:B------:R-:W1:Y:S01]  /*3040*/  S2UR UR6, SR_CgaCtaId ;  /* 0x00000000000679c3 */ /* 0x000e620000008800 */
[----:B------:R-:W-:Y:S01]  /*3050*/  SHF.R.U32.HI R62, RZ, 0x6, R16 ;  /* 0x00000006ff3e7819 */ /* 0x000fe20000011610 */
[----:B------:R-:W-:Y:S01]  /*3060*/  UMOV UR4, 0x400 ;  /* 0x0000040000047882 */ /* 0x000fe20000000000 */
[----:B------:R-:W-:Y:S02]  /*3070*/  LOP3.LUT R54, R17, 0x3f003f, RZ, 0xc0, !PT ;  /* 0x003f003f11367812 */ /* 0x000fe400078ec0ff */
[----:B------:R-:W-:Y:S02]  /*3080*/  SHF.R.U32.HI R63, RZ, 0x6, R17 ;  /* 0x00000006ff3f7819 */ /* 0x000fe40000011611 */
[----:B------:R-:W-:Y:S02]  /*3090*/  LOP3.LUT R16, R18, 0x3f003f, RZ, 0xc0, !PT ;  /* 0x003f003f12107812 */ /* 0x000fe400078ec0ff */
[----:B------:R-:W-:-:S02]  /*30a0*/  LOP3.LUT R17, R19, 0x3f003f, RZ, 0xc0, !PT ;  /* 0x003f003f13117812 */ /* 0x000fc400078ec0ff */
[----:B------:R-:W-:Y:S02]  /*30b0*/  SHF.R.U32.HI R18, RZ, 0x6, R18 ;  /* 0x00000006ff127819 */ /* 0x000fe40000011612 */
[----:B------:R-:W-:Y:S02]  /*30c0*/  SHF.R.U32.HI R19, RZ, 0x6, R19 ;  /* 0x00000006ff137819 */ /* 0x000fe40000011613 */
[----:B------:R-:W-:Y:S02]  /*30d0*/  LOP3.LUT R18, R18, 0x3f003f, RZ, 0xc0, !PT ;  /* 0x003f003f12127812 */ /* 0x000fe400078ec0ff */
        /* <DEDUP_REMOVED lines=8> */
[----:B------:R-:W-:Y:S01]  /*3160*/  HADD2 R40, R18, -1056, -1056 ;  /* 0xe420e42012287430 */ /* 0x000fe20000000000 */
[----:B------:R-:W-:Y:S01]  /*3170*/  SHF.R.U32.HI R55, RZ, 0x6, R27 ;  /* 0x00000006ff377819 */ /* 0x000fe2000001161b */
[----:B------:R-:W-:Y:S01]  /*3180*/  HADD2 R39, R19, -1056, -1056 ;  /* 0xe420e42013277430 */ /* 0x000fe20000000000 */
[----:B------:R-:W-:Y:S01]  /*3190*/  LOP3.LUT R27, R46, 0x64006400, RZ, 0xfc, !PT ;  /* 0x640064002e1b7812 */ /* 0x000fe200078efcff */
[----:B------:R-:W2:Y:S01]  /*31a0*/  LDS.128 R16, [UR5+0x30] ;  /* 0x00003005ff107984 */ /* 0x000ea20008000c00 */
[----:B------:R-:W-:Y:S01]  /*31b0*/  LOP3.LUT R62, R62, 0x3f003f, RZ, 0xc0, !PT ;  /* 0x003f003f3e3e7812 */ /* 0x000fe200078ec0ff */
[----:B-1----:R-:W-:Y:S01]  /*31c0*/  ULEA UR4, UR6, UR4, 0x18 ;  /* 0x0000000406047291 */ /* 0x002fe2000f8ec0ff */
[----:B------:R-:W-:Y:S01]  /*31d0*/  LOP3.LUT R51, R25, 0x3f003f, RZ, 0xc0, !PT ;  /* 0x003f003f19337812 */ /* 0x000fe200078ec0ff */
[----:B------:R-:W-:Y:S01]  /*31e0*/  HADD2 R27, R27, -1056, -1056 ;  /* 0xe420e4201b1b7430 */ /* 0x000fe20000000000 */
[----:B------:R-:W-:Y:S01]  /*31f0*/  SHF.R.U32.HI R52, RZ, 0x6, R25 ;  /* 0x00000006ff347819 */ /* 0x000fe20000011619 */
[-C--:B0-----:R-:W-:Y:S01]  /*3200*/  HFMA2 R56, R38, R28.reuse, RZ ;  /* 0x0000001c26387231 */ /* 0x081fe200000000ff */
[----:B------:R-:W-:Y:S01]  /*3210*/  LOP3.LUT R64, R26, 0x3f003f, RZ, 0xc0, !PT ;  /* 0x003f003f1a407812 */ /* 0x000fe200078ec0ff */
[-C--:B------:R-:W-:Y:S01]  /*3220*/  HFMA2 R44, R36, R28.reuse, RZ.H0_H0 ;  /* 0x0000001c242c7231 */ /* 0x080fe200000400ff */
[----:B------:R-:W-:Y:S01]  /*3230*/  SHF.R.U32.HI R37, RZ, 0x6, R26 ;  /* 0x00000006ff257819 */ /* 0x000fe2000001161a */
[----:B------:R-:W-:Y:S01]  /*3240*/  UIADD3 UR4, UPT, UPT, UR4, 0x40, URZ ;  /* 0x0000004004047890 */ /* 0x000fe2000fffe0ff */
[----:B------:R-:W-:Y:S01]  /*3250*/  LOP3.LUT R63, R63, 0x3f003f, RZ, 0xc0, !PT ;  /* 0x003f003f3f3f7812 */ /* 0x000fe200078ec0ff */
[-C--:B------:R-:W-:Y:S01]  /*3260*/  HFMA2 R44, R39, R29.reuse, R44 ;  /* 0x0000001d272c7231 */ /* 0x080fe2000000002c */
[----:B------:R-:W-:Y:S01]  /*3270*/  LOP3.LUT R25, R54, 0x64006400, RZ, 0xfc, !PT ;  /* 0x6400640036197812 */ /* 0x000fe200078efcff */
[----:B------:R-:W-:Y:S01]  /*3280*/  HFMA2 R56, R40, R29, R56 ;  /* 0x0000001d28387231 */ /* 0x000fe20000000038 */
[----:B------:R-:W-:Y:S01]  /*3290*/  LOP3.LUT R26, R62, 0x64006400, RZ, 0xfc, !PT ;  /* 0x640064003e1a7812 */ /* 0x000fe200078efcff */
[-C--:B------:R-:W-:Y:S01]  /*32a0*/  HFMA2 R62, R27, R28.reuse, RZ ;  /* 0x0000001c1b3e7231 */ /* 0x080fe200000000ff */
[----:B------:R-:W-:Y:S01]  /*32b0*/  LOP3.LUT R49, R24, 0x3f003f, RZ, 0xc0, !PT ;  /* 0x003f003f18317812 */ /* 0x000fe200078ec0ff */
[----:B------:R-:W-:Y:S01]  /*32c0*/  HADD2 R25, R25, -1056, -1056 ;  /* 0xe420e42019197430 */ /* 0x000fe20000000000 */
[----:B------:R-:W-:Y:S01]  /*32d0*/  SHF.R.U32.HI R50, RZ, 0x6, R24 ;  /* 0x00000006ff327819 */ /* 0x000fe20000011618 */
[----:B------:R-:W-:Y:S01]  /*32e0*/  HADD2 R26, R26, -1056, -1056 ;  /* 0xe420e4201a1a7430 */ /* 0x000fe20000000000 */
[----:B------:R-:W-:Y:S01]  /*32f0*/  LOP3.LUT R24, R63, 0x64006400, RZ, 0xfc, !PT ;  /* 0x640064003f187812 */ /* 0x000fe200078efcff */
[----:B------:R-:W-:Y:S01]  /*3300*/  HFMA2 R63, R25, R28, RZ.H0_H0 ;  /* 0x0000001c193f7231 */ /* 0x000fe200000400ff */
[----:B------:R-:W-:-:S02]  /*3310*/  LOP3.LUT R46, R64, 0x64006400, RZ, 0xfc, !PT ;  /* 0x64006400402e7812 */ /* 0x000fc400078efcff */
[----:B------:R-:W-:Y:S01]  /*3320*/  LOP3.LUT R61, R22, 0x3f003f, RZ, 0xc0, !PT ;  /* 0x003f003f163d7812 */ /* 0x000fe200078ec0ff */
[----:B------:R-:W-:Y:S02]  /*3330*/  HADD2 R24, R24, -1056, -1056 ;  /* 0xe420e42018187430 */ /* 0x000fe40000000000 */
[-C--:B------:R-:W-:Y:S02]  /*3340*/  HFMA2 R28, R26, R29.reuse, R62 ;  /* 0x0000001d1a1c7231 */ /* 0x080fe4000000003e */
[----:B------:R-:W-:Y:S01]  /*3350*/  HADD2 R46, R46, -1056, -1056 ;  /* 0xe420e4202e2e7430 */ /* 0x000fe20000000000 */
[----:B------:R-:W-:Y:S01]  /*3360*/  LOP3.LUT R43, R20, 0x3f003f, RZ, 0xc0, !PT ;  /* 0x003f003f142b7812 */ /* 0x000fe200078ec0ff */
[----:B------:R-:W-:Y:S01]  /*3370*/  HFMA2 R62, R24, R29, R63 ;  /* 0x0000001d183e7231 */ /* 0x000fe2000000003f */
[----:B------:R-:W-:Y:S02]  /*3380*/  LOP3.LUT R63, R37, 0x3f003f, RZ, 0xc0, !PT ;  /* 0x003f003f253f7812 */ /* 0x000fe400078ec0ff */
        /* <DEDUP_REMOVED lines=8> */
[----:B------:R-:W-:Y:S02]  /*3410*/  LOP3.LUT R51, R52, 0x3f003f, RZ, 0xc0, !PT ;  /* 0x003f003f34337812 */ /* 0x000fe400078ec0ff */
[----:B------:R-:W-:Y:S01]  /*3420*/  LOP3.LUT R53, R49, 0x64006400, RZ, 0xfc, !PT ;  /* 0x6400640031357812 */ /* 0x000fe200078efcff */
[----:B------:R-:W-:Y:S01]  /*3430*/  HADD2 R49, R63, -1056, -1056 ;  /* 0xe420e4203f317430 */ /* 0x000fe20000000000 */
[----:B------:R-:W-:Y:S01]  /*3440*/  SHF.R.U32.HI R22, RZ, 0x6, R22 ;  /* 0x00000006ff167819 */ /* 0x000fe20000011616 */
[----:B------:R-:W-:Y:S01]  /*3450*/  HADD2 R50, R50, -1056, -1056 ;  /* 0xe420e42032327430 */ /* 0x000fe20000000000 */
[----:B------:R-:W-:Y:S01]  /*3460*/  LOP3.LUT R64, R55, 0x3f003f, RZ, 0xc0, !PT ;  /* 0x003f003f37407812 */ /* 0x000fe200078ec0ff */
[-C--:B------:R-:W-:Y:S01]  /*3470*/  HFMA2 R62, R29, R30.reuse, R62 ;  /* 0x0000001e1d3e7231 */ /* 0x080fe2000000003e */
[----:B------:R-:W-:Y:S01]  /*3480*/  LOP3.LUT R52, R61, 0x64006400, RZ, 0xfc, !PT ;  /* 0x640064003d347812 */ /* 0x000fe200078efcff */
[-C--:B------:R-:W-:Y:S01]  /*3490*/  HFMA2 R61, R37, R30.reuse, R28 ;  /* 0x0000001e253d7231 */ /* 0x080fe2000000001c */
[----:B------:R-:W-:Y:S01]  /*34a0*/  LOP3.LUT R55, R51, 0x64006400, RZ, 0xfc, !PT ;  /* 0x6400640033377812 */ /* 0x000fe200078efcff */
[----:B------:R-:W-:Y:S01]  /*34b0*/  HADD2 R28, R53, -1056, -1056 ;  /* 0xe420e420351c7430 */ /* 0x000fe20000000000 */
[----:B------:R-:W-:Y:S01]  /*34c0*/  SHF.R.U32.HI R20, RZ, 0x6, R20 ;  /* 0x00000006ff147819 */ /* 0x000fe20000011614 */
[----:B------:R-:W-:Y:S01]  /*34d0*/  HFMA2 R63, R50, R30, R44 ;  /* 0x0000001e323f7231 */ /* 0x000fe2000000002c */
        /* <DEDUP_REMOVED lines=17> */
[-C--:B--2---:R-:W-:Y:S01]  /*35f0*/  HFMA2 R31, R52, R16.reuse, R56 ;  /* 0x00000010341f7231 */ /* 0x084fe20000000038 */
[----:B------:R-:W-:Y:S01]  /*3600*/  LOP3.LUT R53, R54, 0x64006400, RZ, 0xfc, !PT ;  /* 0x6400640036357812 */ /* 0x000fe200078efcff */
[----:B------:R-:W-:Y:S01]  /*3610*/  HADD2 R54, R22, -1056, -1056 ;  /* 0xe420e42016367430 */ /* 0x000fe20000000000 */
[----:B------:R-:W-:Y:S01]  /*3620*/  SHF.R.U32.HI R23, RZ, 0x6, R23 ;  /* 0x00000006ff177819 */ /* 0x000fe20000011617 */
        /* <DEDUP_REMOVED lines=25> */
[----:B------:R-:W-:Y:S02]  /*37c0*/  HFMA2 R16, R54, R17, R31 ;  /* 0x0000001136107231 */ /* 0x000fe4000000001f */
[----:B------:R-:W-:Y:S01]  /*37d0*/  HADD2 R47, R58, -1056, -1056 ;  /* 0xe420e4203a2f7430 */ /* 0x000fe20000000000 */
[----:B------:R-:W-:Y:S01]  /*37e0*/  LOP3.LUT R31, R57, 0x64006400, RZ, 0xfc, !PT ;  /* 0x64006400391f7812 */ /* 0x000fe200078efcff */
[-C--:B------:R-:W-:Y:S02]  /*37f0*/  HFMA2 R20, R45, R18.reuse, R20 ;  /* 0x000000122d147231 */ /* 0x080fe40000000014 */
[----:B------:R-:W-:Y:S01]  /*3800*/  HADD2 R57, R48, -1056, -1056 ;  /* 0xe420e42030397430 */ /* 0x000fe20000000000 */
[----:B------:R-:W-:Y:S01]  /*3810*/  ISETP.NE.AND P0, PT, R33, 0x1, PT ;  /* 0x000000012100780c */ /* 0x000fe20003f05270 */
[----:B------:R-:W-:Y:S01]  /*3820*/  HADD2 R58, R23, -1056, -1056 ;  /* 0xe420e420173a7430 */ /* 0x000fe20000000000 */
[----:B------:R-:W-:Y:S01]  /*3830*/  PRMT R2, R2, 0x5410, R4 ;  /* 0x0000541002027816 */ /* 0x000fe20000000004 */
[----:B------:R-:W-:-:S02]  /*3840*/  HFMA2 R21, R47, R18, R21 ;  /* 0x000000122f157231 */ /* 0x000fc40000000015 */
[----:B------:R-:W-:Y:S02]  /*3850*/  HFMA2 R16, R56, R18, R16 ;  /* 0x0000001238107231 */ /* 0x000fe40000000010 */
[----:B------:R-:W-:Y:S01]  /*3860*/  HADD2 R48, R22, -1056, -1056 ;  /* 0xe420e42016307430 */ /* 0x000fe20000000000 */
[----:B------:R-:W-:Y:S01]  /*3870*/  PRMT R5, R5, 0x5410, R6 ;  /* 0x0000541005057816 */ /* 0x000fe20000000006 */
[----:B------:R-:W-:Y:S02]  /*3880*/  HFMA2 R17, R55, R17, R61 ;  /* 0x0000001137117231 */ /* 0x000fe4000000003d */
[-C--:B------:R-:W-:Y:S02]  /*3890*/  HFMA2 R21, R58, R19.reuse, R21 ;  /* 0x000000133a157231 */ /* 0x080fe40000000015 */
[----:B------:R-:W-:Y:S02]  /*38a0*/  HADD2 R60, R31, -1056, -1056 ;  /* 0xe420e4201f3c7430 */ /* 0x000fe40000000000 */
[----:B------:R-:W-:-:S02]  /*38b0*/  HFMA2 R20, R48, R19, R20 ;  /* 0x0000001330147231 */ /* 0x000fc40000000014 */
[----:B------:R-:W-:Y:S01]  /*38c0*/  HFMA2 R17, R59, R18, R17 ;  /* 0x000000123b117231 */ /* 0x000fe20000000011 */
[----:B------:R-:W-:Y:S01]  /*38d0*/  MOV R31, R32 ;  /* 0x00000020001f7202 */ /* 0x000fe20000000f00 */
        /* <DEDUP_REMOVED lines=10> */
[----:B------:R-:W-:Y:S06]  /*3980*/  @!P0 BRA `(.L_x_908) ;  /* 0x0000000800248947 */ /* 0x000fec0003800000 */
[----:B------:R-:W0:Y:S01]  /*3990*/  LDS.128 R16, [UR5+0x60] ;  /* 0x00006005ff107984 */ /* 0x000e220008000c00 */
[----:B------:R-:W-:Y:S02]  /*39a0*/  ISETP.NE.AND P0, PT, R33, 0x2, PT ;  /* 0x000000022100780c */ /* 0x000fe40003f05270 */
[----:B------:R-:W-:Y:S01]  /*39b0*/  PRMT R2, R2, 0x5410, R4 ;  /* 0x0000541002027816 */ /* 0x000fe20000000004 */
[----:B------:R-:W1:Y:S01]  /*39c0*/  LDS.128 R20, [UR5+0x70] ;  /* 0x00007005ff147984 */ /* 0x000e620008000c00 */
[----:B------:R-:W-:Y:S01]  /*39d0*/  PRMT R5, R5, 0x5410, R6 ;  /* 0x0000541005057816 */ /* 0x000fe20000000006 */
        /* <DEDUP_REMOVED lines=28> */
[----:B------:R-:W-:-:S04]  /*3ba0*/  HFMA2 R16, R47, R22, R16 ;  /* 0x000000162f107231 */ /* 0x000fc80000000010 */
[-C--:B------:R-:W-:Y:S02]  /*3bb0*/  HFMA2 R16, R58, R23.reuse, R16 ;  /* 0x000000173a107231 */ /* 0x080fe40000000010 */
[----:B------:R-:W-:Y:S02]  /*3bc0*/  HFMA2 R31, R45, R22, R31 ;  /* 0x000000162d1f7231 */ /* 0x000fe4000000001f */
[-C--:B------:R-:W-:Y:S02]  /*3bd0*/  HFMA2 R61, R57, R23.reuse, R61 ;  /* 0x00000017393d7231 */ /* 0x080fe4000000003d */
[----:B------:R-:W-:-:S04]  /*3be0*/  HFMA2 R31, R48, R23, R31 ;  /* 0x00000017301f7231 */ /* 0x000fc8000000001f */
[----:B------:R-:W-:Y:S02]  /*3bf0*/  HADD2 R31, R31.H0_H0, R31.H1_H1 ;  /* 0x3000001f1f1f7230 */ /* 0x000fe40000000800 */
[----:B------:R-:W-:Y:S02]  /*3c00*/  HADD2 R16, R16.H0_H0, R16.H1_H1 ;  /* 0x3000001010107230 */ /* 0x000fe40000000800 */
[----:B------:R-:W-:-:S03]  /*3c10*/  HADD2 R61, R61.H0_H0, R61.H1_H1 ;  /* 0x3000003d3d3d7230 */ /* 0x000fc60000000800 */
[----:B------:R-:W-:Y:S02]  /*3c20*/  PRMT R31, R31, 0x5410, R16 ;  /* 0x000054101f1f7816 */ /* 0x000fe40000000010 */
[----:B------:R-:W-:-:S03]  /*3c30*/  PRMT R61, R61, 0x5410, R62 ;  /* 0x000054103d3d7816 */ /* 0x000fc6000000003e */
[----:B------:R-:W-:Y:S02]  /*3c40*/  HFMA2 R11, R31, R2, R11 ;  /* 0x000000021f0b7231 */ /* 0x000fe4000000000b */
[----:B------:R-:W-:Y:S01]  /*3c50*/  HFMA2 R10, R61, R5, R10 ;  /* 0x000000053d0a7231 */ /* 0x000fe2000000000a */
[----:B------:R-:W-:Y:S01]  /*3c60*/  MOV R31, R32 ;  /* 0x00000020001f7202 */ /* 0x000fe20000000f00 */
        /* <DEDUP_REMOVED lines=14> */
[----:B------:R-:W-:-:S02]  /*3d50*/  HFMA2 R62, R40, R17, R62 ;  /* 0x00000011283e7231 */ /* 0x000fc4000000003e */
[-C--:B------:R-:W-:Y:S02]  /*3d60*/  HFMA2 R16, R50, R18.reuse, R16 ;  /* 0x0000001232107231 */ /* 0x080fe40000000010 */
[-C--:B------:R-:W-:Y:S02]  /*3d70*/  HFMA2 R61, R30, R19.reuse, R61 ;  /* 0x000000131e3d7231 */ /* 0x080fe4000000003d */
[----:B------:R-:W-:Y:S02]  /*3d80*/  HFMA2 R16, R51, R19, R16 ;  /* 0x0000001333107231 */ /* 0x000fe40000000010 */
[----:B------:R-:W-:Y:S02]  /*3d90*/  HFMA2 R31, R37, R18, R31 ;  /* 0x00000012251f7231 */ /* 0x000fe4000000001f */
[----:B-1----:R-:W-:Y:S02]  /*3da0*/  HFMA2 R61, R41, R20, R61 ;  /* 0x00000014293d7231 */ /* 0x002fe4000000003d */
        /* <DEDUP_REMOVED lines=11> */
[----:B------:R-:W-:Y:S02]  /*3e60*/  HADD2 R61, R61.H0_H0, R61.H1_H1 ;  /* 0x3000003d3d3d7230 */ /* 0x000fe40000000800 */
[----:B------:R-:W-:-:S02]  /*3e70*/  HFMA2 R62, R52, R20, R62 ;  /* 0x00000014343e7231 */ /* 0x000fc4000000003e */
[----:B------:R-:W-:Y:S02]  /*3e80*/  HADD2 R16, R16.H0_H0, R16.H1_H1 ;  /* 0x3000001010107230 */ /* 0x000fe40000000800 */
        /* <DEDUP_REMOVED lines=15> */
[----:B------:R-:W-:-:S03]  /*3f80*/  MOV R31, R32 ;  /* 0x00000020001f7202 */ /* 0x000fc60000000f00 */
        /* <DEDUP_REMOVED lines=41> */
.L_x_908:
[----:B------:R-:W-:-:S04]  /*4220*/  VIMNMX R16, PT, PT, R15, UR12, PT ;  /* 0x0000000c0f107c48 */ /* 0x000fc8000bfe0100 */
[----:B------:R-:W-:-:S13]  /*4230*/  ISETP.GT.AND P0, PT, R16, R31, PT ;  /* 0x0000001f1000720c */ /* 0x000fda0003f04270 */
[----:B------:R-:W-:Y:S05]  /*4240*/  @!P0 BRA `(.L_x_910) ;  /* 0x0000004c00b88947 */ /* 0x000fea0003800000 */
[----:B------:R-:W-:Y:S01]  /*4250*/  VIMNMX.U32 R20, PT, PT, R15, UR12, PT ;  /* 0x0000000c0f147c48 */ /* 0x000fe2000bfe0000 */
[----:B------:R-:W-:-:S12]  /*4260*/  UIADD3 UR4, UPT, UPT, UR4, 0x80, URZ ;  /* 0x0000008004047890 */ /* 0x000fd8000fffe0ff */
.L_x_915:
[----:B------:R-:W-:Y:S02]  /*4270*/  ISETP.GE.AND P0, PT, R33, 0x1, PT ;  /* 0x000000012100780c */ /* 0x000fe40003f06270 */
[----:B------:R-:W-:-:S04]  /*4280*/  MOV R3, 0x2c00 ;  /* 0x00002c0000037802 */ /* 0x000fc80000000f00 */
[----:B------:R-:W-:-:S07]  /*4290*/  PRMT R2, R2, 0x5410, R3 ;  /* 0x0000541002027816 */ /* 0x000fce0000000003 */
[----:B------:R-:W-:Y:S05]  /*42a0*/  @!P0 BRA `(.L_x_911) ;  /* 0x0000001000dc8947 */ /* 0x000fea0003800000 */
[----:B------:R-:W2:Y:S01]  /*42b0*/  LDG.E.128.CONSTANT R16, desc[UR8][R34.64] ;  /* 0x0000000822107981 */ /* 0x000ea2000c1e9d00 */
[----:B------:R-:W-:Y:S01]  /*42c0*/  HADD2.F32 R58, -RZ, R4.H0_H0 ;  /* 0x20000004ff3a7230 */ /* 0x000fe20000004100 */
[----:B------:R-:W-:Y:S02]  /*42d0*/  ISETP.NE.AND P1, PT, R33, 0x1, PT ;  /* 0x000000012100780c */ /* 0x000fe40003f25270 */
[----:B------:R-:W0:Y:S02]  /*42e0*/  LDS.64 R22, [UR4+-0x80] ;  /* 0xffff8004ff167984 */ /* 0x000e240008000a00 */
[----:B0-----:R-:W-:Y:S02]  /*42f0*/  HADD2.F32 R36, -RZ, R22.H1_H1 ;  /* 0x30000016ff247230 */ /* 0x001fe40000004100 */
[--C-:B------:R-:W-:Y:S02]  /*4300*/  HADD2.F32 R39, -RZ, R23.reuse.H0_H0 ;  /* 0x20000017ff277230 */ /* 0x100fe40000004100 */
[----:B------:R-:W-:Y:S01]  /*4310*/  HADD2.F32 R40, -RZ, R23.H1_H1 ;  /* 0x30000017ff287230 */ /* 0x000fe20000004100 */
[----:B--2---:R-:W-:-:S02]  /*4320*/  LOP3.LUT R3, R16, 0xf000f, RZ, 0xc0, !PT ;  /* 0x000f000f10037812 */ /* 0x004fc400078ec0ff */
[----:B------:R-:W-:Y:S02]  /*4330*/  LOP3.LUT R15, R17, 0xf000f, RZ, 0xc0, !PT ;  /* 0x000f000f110f7812 */ /* 0x000fe400078ec0ff */
[----:B------:R-:W-:Y:S02]  /*4340*/  LOP3.LUT R3, R3, 0x64006400, RZ, 0xfc, !PT ;  /* 0x6400640003037812 */ /* 0x000fe400078efcff */
[----:B------:R-:W-:Y:S02]  /*4350*/  LOP3.LUT R28, R17, 0xf000f0, RZ, 0xc0, !PT ;  /* 0x00f000f0111c7812 */ /* 0x000fe400078ec0ff */
[----:B------:R-:W-:Y:S02]  /*4360*/  SHF.R.U32.HI R46, RZ, 0x8, R17 ;  /* 0x00000008ff2e7819 */ /* 0x000fe40000011611 */
[----:B------:R-:W-:Y:S02]  /*4370*/  LOP3.LUT R21, R16, 0xf000f0, RZ, 0xc0, !PT ;  /* 0x00f000f010157812 */ /* 0x000fe400078ec0ff */
[----:B------:R-:W-:-:S02]  /*4380*/  SHF.R.U32.HI R45, RZ, 0x8, R16 ;  /* 0x00000008ff2d7819 */ /* 0x000fc40000011610 */
[----:B------:R-:W-:Y:S02]  /*4390*/  LOP3.LUT R17, R19, 0xf000f, RZ, 0xc0, !PT ;  /* 0x000f000f13117812 */ /* 0x000fe400078ec0ff */
[C---:B------:R-:W-:Y:S02]  /*43a0*/  LOP3.LUT R16, R18.reuse, 0xf000f, RZ, 0xc0, !PT ;  /* 0x000f000f12107812 */ /* 0x040fe400078ec0ff */
[----:B------:R-:W-:Y:S02]  /*43b0*/  LOP3.LUT R30, R18, 0xf000f0, RZ, 0xc0, !PT ;  /* 0x00f000f0121e7812 */ /* 0x000fe400078ec0ff */
[----:B------:R-:W-:Y:S01]  /*43c0*/  SHF.R.U32.HI R47, RZ, 0x8, R18 ;  /* 0x00000008ff2f7819 */ /* 0x000fe20000011612 */
[----:B------:R-:W-:Y:S02]  /*43d0*/  HADD2.F32 R18, -RZ, R22.H0_H0 ;  /* 0x20000016ff127230 */ /* 0x000fe40000004100 */
[----:B------:R-:W-:Y:S01]  /*43e0*/  HADD2 R22, R3, -1032, -1032 ;  /* 0xe408e40803167430 */ /* 0x000fe20000000000 */
[----:B------:R-:W-:-:S02]  /*43f0*/  LOP3.LUT R3, R17, 0x64006400, RZ, 0xfc, !PT ;  /* 0x6400640011037812 */ /* 0x000fc400078efcff */
[----:B------:R-:W-:Y:S02]  /*4400*/  LOP3.LUT R15, R15, 0x64006400, RZ, 0xfc, !PT ;  /* 0x640064000f0f7812 */ /* 0x000fe400078efcff */
[----:B------:R-:W-:Y:S01]  /*4410*/  LOP3.LUT R16, R16, 0x64006400, RZ, 0xfc, !PT ;  /* 0x6400640010107812 */ /* 0x000fe200078efcff */
[----:B------:R-:W-:Y:S01]  /*4420*/  HADD2 R29, R3, -1032, -1032 ;  /* 0xe408e408031d7430 */ /* 0x000fe20000000000 */
[----:B------:R-:W-:Y:S01]  /*4430*/  LOP3.LUT R27, R21, 0x64006400, RZ, 0xfc, !PT ;  /* 0x64006400151b7812 */ /* 0x000fe200078efcff */
[----:B------:R-:W-:Y:S02]  /*4440*/  HADD2 R15, R15, -1032, -1032 ;  /* 0xe408e4080f0f7430 */ /* 0x000fe40000000000 */
[--C-:B------:R-:W-:Y:S02]  /*4450*/  HADD2.F32 R17, -RZ, R22.reuse.H0_H0 ;  /* 0x20000016ff117230 */ /* 0x100fe40000004100 */
[----:B------:R-:W-:Y:S02]  /*4460*/  HADD2 R24, R16, -1032, -1032 ;  /* 0xe408e40810187430 */ /* 0x000fe40000000000 */
[--C-:B------:R-:W-:Y:S01]  /*4470*/  HADD2.F32 R3, -RZ, R29.reuse.H0_H0 ;  /* 0x2000001dff037230 */ /* 0x100fe20000004100 */
[----:B------:R-:W-:Y:S01]  /*4480*/  LOP3.LUT R32, R19, 0xf000f0, RZ, 0xc0, !PT ;  /* 0x00f000f013207812 */ /* 0x000fe200078ec0ff */
[----:B------:R-:W-:Y:S01]  /*4490*/  HADD2.F32 R21, -RZ, R29.H1_H1 ;  /* 0x3000001dff157230 */ /* 0x000fe20000004100 */
[----:B------:R-:W-:Y:S01]  /*44a0*/  LOP3.LUT R29, R28, 0x64006400, RZ, 0xfc, !PT ;  /* 0x640064001c1d7812 */ /* 0x000fe200078efcff */
[----:B------:R-:W-:-:S02]  /*44b0*/  HADD2.F32 R26, -RZ, R22.H1_H1 ;  /* 0x30000016ff1a7230 */ /* 0x000fc40000004100 */
[----:B------:R-:W-:Y:S02]  /*44c0*/  HFMA2 R28, R27, R2.H1_H1, -72, -72 ;  /* 0xd480d4801b1c7431 */ /* 0x000fe40000060002 */
[--C-:B------:R-:W-:Y:S01]  /*44d0*/  HADD2.F32 R16, -RZ, R15.reuse.H0_H0 ;  /* 0x2000000fff107230 */ /* 0x100fe20000004100 */
[----:B------:R-:W0:Y:S01]  /*44e0*/  LDS.64 R22, [UR4+-0x78] ;  /* 0xffff8804ff167984 */ /* 0x000e220008000a00 */
[----:B------:R-:W-:Y:S02]  /*44f0*/  HADD2.F32 R25, -RZ, R15.H1_H1 ;  /* 0x3000000fff197230 */ /* 0x000fe40000004100 */
[----:B------:R-:W-:Y:S01]  /*4500*/  FFMA.FTZ R27, R17, R18, RZ ;  /* 0x00000012111b7223 */ /* 0x000fe200000100ff */
[--C-:B------:R-:W-:Y:S02]  /*4510*/  HADD2.F32 R15, -RZ, R24.reuse.H0_H0 ;  /* 0x20000018ff0f7230 */ /* 0x100fe40000004100 */
[----:B------:R-:W-:Y:S01]  /*4520*/  FFMA.FTZ R43, R18, R16, RZ ;  /* 0x00000010122b7223 */ /* 0x000fe200000100ff */
[----:B------:R-:W-:Y:S01]  /*4530*/  LOP3.LUT R37, R30, 0x64006400, RZ, 0xfc, !PT ;  /* 0x640064001e257812 */ /* 0x000fe200078efcff */
[----:B------:R-:W-:Y:S01]  /*4540*/  FFMA.FTZ R41, R26, R36, R27 ;  /* 0x000000241a297223 */ /* 0x000fe2000001001b */
[----:B------:R-:W-:Y:S01]  /*4550*/  LOP3.LUT R27, R32, 0x64006400, RZ, 0xfc, !PT ;  /* 0x64006400201b7812 */ /* 0x000fe200078efcff */
[C---:B------:R-:W-:Y:S01]  /*4560*/  FFMA.FTZ R49, R18.reuse, R15, RZ ;  /* 0x0000000f12317223 */ /* 0x040fe200000100ff */
[----:B------:R-:W-:Y:S01]  /*4570*/  FFMA.FTZ R18, R18, R3, RZ ;  /* 0x0000000312127223 */ /* 0x000fe200000100ff */
[----:B------:R-:W-:-:S02]  /*4580*/  HADD2.F32 R24, -RZ, R24.H1_H1 ;  /* 0x30000018ff187230 */ /* 0x000fc40000004100 */
[C---:B------:R-:W-:Y:S01]  /*4590*/  FFMA.FTZ R42, R36.reuse, R25, R43 ;  /* 0x00000019242a7223 */ /* 0x040fe2000001002b */
[-C--:B------:R-:W-:Y:S02]  /*45a0*/  HFMA2 R29, R29, R2.reuse.H1_H1, -72, -72 ;  /* 0xd480d4801d1d7431 */ /* 0x080fe40000060002 */
[C---:B------:R-:W-:Y:S01]  /*45b0*/  FFMA.FTZ R43, R36.reuse, R21, R18 ;  /* 0x00000015242b7223 */ /* 0x040fe20000010012 */
[-C--:B------:R-:W-:Y:S02]  /*45c0*/  HFMA2 R18, R37, R2.reuse.H1_H1, -72, -72 ;  /* 0xd480d48025127431 */ /* 0x080fe40000060002 */
[----:B------:R-:W-:Y:S01]  /*45d0*/  FFMA.FTZ R49, R36, R24, R49 ;  /* 0x0000001824317223 */ /* 0x000fe20000010031 */
[----:B------:R-:W-:Y:S02]  /*45e0*/  HFMA2 R27, R27, R2.H1_H1, -72, -72 ;  /* 0xd480d4801b1b7431 */ /* 0x000fe40000060002 */
[--C-:B------:R-:W-:Y:S01]  /*45f0*/  HADD2.F32 R38, -RZ, R28.reuse.H0_H0 ;  /* 0x2000001cff267230 */ /* 0x100fe20000004100 */
[----:B------:R-:W-:Y:S01]  /*4600*/  SHF.R.U32.HI R19, RZ, 0x8, R19 ;  /* 0x00000008ff137819 */ /* 0x000fe20000011613 */
[----:B------:R-:W-:-:S02]  /*4610*/  HADD2.F32 R37, -RZ, R28.H1_H1 ;  /* 0x3000001cff257230 */ /* 0x000fc40000004100 */
[----:B------:R-:W-:Y:S02]  /*4620*/  HADD2.F32 R36, -RZ, R29.H0_H0 ;  /* 0x2000001dff247230 */ /* 0x000fe40000004100 */
[--C-:B------:R-:W-:Y:S02]  /*4630*/  HADD2.F32 R30, -RZ, R18.reuse.H0_H0 ;  /* 0x20000012ff1e7230 */ /* 0x100fe40000004100 */
[----:B------:R-:W-:Y:S02]  /*4640*/  HADD2.F32 R28, -RZ, R27.H0_H0 ;  /* 0x2000001bff1c7230 */ /* 0x000fe40000004100 */
[----:B------:R-:W-:Y:S02]  /*4650*/  HADD2.F32 R32, -RZ, R29.H1_H1 ;  /* 0x3000001dff207230 */ /* 0x000fe40000004100 */
[----:B------:R-:W-:Y:S02]  /*4660*/  HADD2.F32 R29, -RZ, R18.H1_H1 ;  /* 0x30000012ff1d7230 */ /* 0x000fe40000004100 */
[----:B------:R-:W-:Y:S01]  /*4670*/  FFMA.FTZ R18, R38, R39, R41 ;  /* 0x0000002726127223 */ /* 0x000fe20000010029 */
[----:B------:R-:W-:-:S02]  /*4680*/  HADD2.F32 R27, -RZ, R27.H1_H1 ;  /* 0x3000001bff1b7230 */ /* 0x000fc40000004100 */
[C---:B------:R-:W-:Y:S01]  /*4690*/  FFMA.FTZ R41, R39.reuse, R36, R42 ;  /* 0x0000002427297223 */ /* 0x040fe2000001002a */
        /* <DEDUP_REMOVED lines=27> */
[----:B------:R-:W-:Y:S01]  /*4850*/  FFMA.FTZ R55, R52, R41, R55 ;  /* 0x0000002934377223 */ /* 0x000fe20000010037 */
[----:B------:R-:W-:Y:S01]  /*4860*/  LOP3.LUT R46, R46, 0xf000f0, RZ, 0xc0, !PT ;  /* 0x00f000f02e2e7812 */ /* 0x000fe200078ec0ff */
[C---:B------:R-:W-:Y:S01]  /*4870*/  FFMA.FTZ R51, R52.reuse, R40, R51 ;  /* 0x0000002834337223 */ /* 0x040fe20000010033 */
[----:B------:R-:W-:Y:S01]  /*4880*/  LOP3.LUT R47, R47, 0x64006400, RZ, 0xfc, !PT ;  /* 0x640064002f2f7812 */ /* 0x000fe200078efcff */
[----:B------:R-:W-:Y:S01]  /*4890*/  FFMA.FTZ R52, R52, R39, R44 ;  /* 0x0000002734347223 */ /* 0x000fe2000001002c */
[----:B------:R-:W-:Y:S01]  /*48a0*/  HADD2.F32 R44, -RZ, R43.H1_H1 ;  /* 0x3000002bff2c7230 */ /* 0x000fe20000004100 */
[----:B------:R-:W-:Y:S01]  /*48b0*/  LOP3.LUT R45, R45, 0x64006400, RZ, 0xfc, !PT ;  /* 0x640064002d2d7812 */ /* 0x000fe200078efcff */
[----:B------:R-:W-:Y:S01]  /*48c0*/  HADD2.F32 R43, -RZ, R50.H1_H1 ;  /* 0x30000032ff2b7230 */ /* 0x000fe20000004100 */
[----:B------:R-:W-:Y:S01]  /*48d0*/  LOP3.LUT R50, R19, 0xf000f0, RZ, 0xc0, !PT ;  /* 0x00f000f013327812 */ /* 0x000fe200078ec0ff */
[-C--:B------:R-:W-:Y:S01]  /*48e0*/  HFMA2 R54, R47, R2.reuse.H1_H1, -72, -72 ;  /* 0xd480d4802f367431 */ /* 0x080fe20000060002 */
[----:B------:R-:W-:Y:S01]  /*48f0*/  LOP3.LUT R19, R46, 0x64006400, RZ, 0xfc, !PT ;  /* 0x640064002e137812 */ /* 0x000fe200078efcff */
[----:B------:R-:W-:Y:S01]  /*4900*/  HFMA2 R57, R45, R2.H1_H1, -72, -72 ;  /* 0xd480d4802d397431 */ /* 0x000fe20000060002 */
[----:B------:R-:W-:Y:S01]  /*4910*/  LOP3.LUT R59, R50, 0x64006400, RZ, 0xfc, !PT ;  /* 0x64006400323b7812 */ /* 0x000fe200078efcff */
[----:B------:R-:W-:-:S02]  /*4920*/  HADD2.F32 R50, -RZ, R49.H1_H1 ;  /* 0x30000031ff327230 */ /* 0x000fc40000004100 */
[----:B------:R-:W-:Y:S01]  /*4930*/  FFMA.FTZ R53, R44, R22, R53 ;  /* 0x000000162c357223 */ /* 0x000fe20000010035 */
[----:B------:R-:W-:Y:S02]  /*4940*/  HADD2.F32 R49, -RZ, R48.H1_H1 ;  /* 0x30000030ff317230 */ /* 0x000fe40000004100 */
[-C--:B------:R-:W-:Y:S02]  /*4950*/  HFMA2 R19, R19, R2.reuse.H1_H1, -72, -72 ;  /* 0xd480d48013137431 */ /* 0x080fe40000060002 */
[----:B------:R-:W-:Y:S02]  /*4960*/  HADD2.F32 R18, -RZ, R23.H0_H0 ;  /* 0x20000017ff127230 */ /* 0x000fe40000004100 */
[----:B------:R-:W-:Y:S02]  /*4970*/  HFMA2 R56, R59, R2.H1_H1, -72, -72 ;  /* 0xd480d4803b387431 */ /* 0x000fe40000060002 */
[----:B------:R-:W-:Y:S02]  /*4980*/  HADD2.F32 R46, -RZ, R54.H0_H0 ;  /* 0x20000036ff2e7230 */ /* 0x000fe40000004100 */
[C---:B------:R-:W-:Y:S01]  /*4990*/  FFMA.FTZ R51, R22.reuse, R50, R51 ;  /* 0x0000003216337223 */ /* 0x040fe20000010033 */
[----:B------:R-:W-:Y:S01]  /*49a0*/  FFMA.FTZ R52, R22, R49, R52 ;  /* 0x0000003116347223 */ /* 0x000fe20000010034 */
[----:B------:R-:W-:-:S02]  /*49b0*/  HADD2.F32 R48, -RZ, R57.H0_H0 ;  /* 0x20000039ff307230 */ /* 0x000fc40000004100 */
[----:B------:R-:W-:Y:S01]  /*49c0*/  FFMA.FTZ R55, R22, R43, R55 ;  /* 0x0000002b16377223 */ /* 0x000fe20000010037 */
[----:B------:R-:W-:Y:S02]  /*49d0*/  HADD2.F32 R45, -RZ, R56.H0_H0 ;  /* 0x20000038ff2d7230 */ /* 0x000fe40000004100 */
[----:B------:R-:W-:Y:S01]  /*49e0*/  FFMA.FTZ R59, R18, R46, R51 ;  /* 0x0000002e123b7223 */ /* 0x000fe20000010033 */
[----:B------:R-:W-:Y:S02]  /*49f0*/  HADD2.F32 R47, -RZ, R19.H0_H0 ;  /* 0x20000013ff2f7230 */ /* 0x000fe40000004100 */
[----:B------:R-:W-:Y:S01]  /*4a00*/  FFMA.FTZ R22, R48, R18, R53 ;  /* 0x0000001230167223 */ /* 0x000fe20000010035 */
[----:B------:R-:W-:Y:S02]  /*4a10*/  HADD2.F32 R23, -RZ, R23.H1_H1 ;  /* 0x30000017ff177230 */ /* 0x000fe40000004100 */
[----:B------:R-:W-:Y:S01]  /*4a20*/  FFMA.FTZ R61, R18, R45, R52 ;  /* 0x0000002d123d7223 */ /* 0x000fe20000010034 */
[----:B------:R-:W-:-:S02]  /*4a30*/  HADD2.F32 R51, -RZ, R57.H1_H1 ;  /* 0x30000039ff337230 */ /* 0x000fc40000004100 */
[----:B------:R-:W-:Y:S01]  /*4a40*/  FFMA.FTZ R60, R18, R47, R55 ;  /* 0x0000002f123c7223 */ /* 0x000fe20000010037 */
[----:B------:R-:W-:Y:S02]  /*4a50*/  HADD2.F32 R52, -RZ, R19.H1_H1 ;  /* 0x30000013ff347230 */ /* 0x000fe40000004100 */
        /* <DEDUP_REMOVED lines=10> */
[----:B------:R-:W-:Y:S01]  /*4b00*/  FMUL.FTZ R19, R58, R19 ;  /* 0x000000133a137220 */ /* 0x000fe20000410000 */
[----:B------:R-:W-:Y:S01]  /*4b10*/  FMUL.FTZ R18, R53, R18 ;  /* 0x0000001235127220 */ /* 0x000fe20000410000 */
[----:B------:R-:W-:Y:S02]  /*4b20*/  FMUL.FTZ R60, R55, R60 ;  /* 0x0000003c373c7220 */ /* 0x000fe40000410000 */
[----:B------:R-:W-:Y:S02]  /*4b30*/  F2FP.F16.F32.PACK_AB R22, RZ, R22 ;  /* 0x00000016ff16723e */ /* 0x000fe400000000ff */
        /* <DEDUP_REMOVED lines=174> */
.L_x_911:
[----:B------:R-:W0:Y:S02]  /*5620*/  LDC R3, c[0x0][0x3ac] ;  /* 0x0000eb00ff037b82 */ /* 0x000e240000000800 */
[----:B0-----:R-:W-:Y:S01]  /*5630*/  IMAD.WIDE R34, R3, 0x4, R34 ;  /* 0x0000000403227825 */ /* 0x001fe200078e0222 */
[----:B------:R-:W-:Y:S06]  /*5640*/  @!P0 BRA `(.L_x_912) ;  /* 0x0000001000dc8947 */ /* 0x000fec0003800000 */
[----:B------:R-:W2:Y:S01]  /*5650*/  LDG.E.128.CONSTANT R16, desc[UR8][R34.64] ;  /* 0x0000000822107981 */ /* 0x000ea2000c1e9d00 */
[----:B------:R-:W-:-:S03]  /*5660*/  ISETP.NE.AND P1, PT, R33, 0x1, PT ;  /* 0x000000012100780c */ /* 0x000fc60003f25270 */
        /* <DEDUP_REMOVED lines=12> */
[----:B------:R-:W-:-:S02]  /*5730*/  LOP3.LUT R32, R18, 0xf000f0, RZ, 0xc0, !PT ;  /* 0x00f000f012207812 */ /* 0x000fc400078ec0ff */
[----:B------:R-:W-:Y:S02]  /*5740*/  SHF.R.U32.HI R46, RZ, 0x8, R18 ;  /* 0x00000008ff2e7819 */ /* 0x000fe40000011612 */
[C---:B------:R-:W-:Y:S02]  /*5750*/  LOP3.LUT R18, R19.reuse, 0xf000f, RZ, 0xc0, !PT ;  /* 0x000f000f13127812 */ /* 0x040fe400078ec0ff */
[----:B------:R-:W-:Y:S02]  /*5760*/  LOP3.LUT R36, R19, 0xf000f0, RZ, 0xc0, !PT ;  /* 0x00f000f013247812 */ /* 0x000fe400078ec0ff */
[----:B------:R-:W-:Y:S01]  /*5770*/  SHF.R.U32.HI R47, RZ, 0x8, R19 ;  /* 0x00000008ff2f7819 */ /* 0x000fe20000011613 */
[----:B------:R-:W-:Y:S01]  /*5780*/  HADD2.F32 R19, -RZ, R22.H0_H0 ;  /* 0x20000016ff137230 */ /* 0x000fe20000004100 */
[----:B------:R-:W-:Y:S01]  /*5790*/  LOP3.LUT R16, R16, 0x64006400, RZ, 0xfc, !PT ;  /* 0x6400640010107812 */ /* 0x000fe200078efcff */
[----:B------:R-:W-:Y:S01]  /*57a0*/  HADD2 R22, R15, -1032, -1032 ;  /* 0xe408e4080f167430 */ /* 0x000fe20000000000 */
[----:B------:R-:W-:-:S02]  /*57b0*/  LOP3.LUT R17, R17, 0x64006400, RZ, 0xfc, !PT ;  /* 0x6400640011117812 */ /* 0x000fc400078efcff */
[----:B------:R-:W-:Y:S01]  /*57c0*/  LOP3.LUT R15, R18, 0x64006400, RZ, 0xfc, !PT ;  /* 0x64006400120f7812 */ /* 0x000fe200078efcff */
[----:B------:R-:W-:Y:S02]  /*57d0*/  HADD2 R16, R16, -1032, -1032 ;  /* 0xe408e40810107430 */ /* 0x000fe40000000000 */
[--C-:B------:R-:W-:Y:S02]  /*57e0*/  HADD2.F32 R18, -RZ, R22.reuse.H0_H0 ;  /* 0x20000016ff127230 */ /* 0x100fe40000004100 */
[----:B------:R-:W-:Y:S02]  /*57f0*/  HADD2 R26, R17, -1032, -1032 ;  /* 0xe408e408111a7430 */ /* 0x000fe40000000000 */
[----:B------:R-:W-:Y:S02]  /*5800*/  HADD2.F32 R28, -RZ, R22.H1_H1 ;  /* 0x30000016ff1c7230 */ /* 0x000fe40000004100 */
[----:B------:R-:W-:Y:S02]  /*5810*/  HADD2 R37, R15, -1032, -1032 ;  /* 0xe408e4080f257430 */ /* 0x000fe40000000000 */
[--C-:B------:R-:W-:Y:S01]  /*5820*/  HADD2.F32 R17, -RZ, R16.reuse.H0_H0 ;  /* 0x20000010ff117230 */ /* 0x100fe20000004100 */
[----:B------:R-:W-:Y:S01]  /*5830*/  LOP3.LUT R29, R21, 0x64006400, RZ, 0xfc, !PT ;  /* 0x64006400151d7812 */ /* 0x000fe200078efcff */
[----:B------:R-:W-:Y:S01]  /*5840*/  HADD2.F32 R27, -RZ, R16.H1_H1 ;  /* 0x30000010ff1b7230 */ /* 0x000fe20000004100 */
[----:B------:R-:W0:Y:S01]  /*5850*/  LDS.64 R22, [UR4+-0x68] ;  /* 0xffff9804ff167984 */ /* 0x000e220008000a00 */
[----:B------:R-:W-:Y:S01]  /*5860*/  HADD2.F32 R16, -RZ, R26.H0_H0 ;  /* 0x2000001aff107230 */ /* 0x000fe20000004100 */
[----:B------:R-:W-:Y:S01]  /*5870*/  LOP3.LUT R39, R32, 0x64006400, RZ, 0xfc, !PT ;  /* 0x6400640020277812 */ /* 0x000fe200078efcff */
[----:B------:R-:W-:-:S02]  /*5880*/  HADD2.F32 R15, -RZ, R37.H0_H0 ;  /* 0x20000025ff0f7230 */ /* 0x000fc40000004100 */
[-C--:B------:R-:W-:Y:S02]  /*5890*/  HFMA2 R32, R29, R2.reuse.H1_H1, -72, -72 ;  /* 0xd480d4801d207431 */ /* 0x080fe40000060002 */
[----:B------:R-:W-:Y:S01]  /*58a0*/  HADD2.F32 R21, -RZ, R37.H1_H1 ;  /* 0x30000025ff157230 */ /* 0x000fe20000004100 */
[----:B------:R-:W-:Y:S01]  /*58b0*/  LOP3.LUT R37, R30, 0x64006400, RZ, 0xfc, !PT ;  /* 0x640064001e257812 */ /* 0x000fe200078efcff */
[----:B------:R-:W-:Y:S01]  /*58c0*/  FFMA.FTZ R29, R18, R19, RZ ;  /* 0x00000013121d7223 */ /* 0x000fe200000100ff */
[C---:B------:R-:W-:Y:S01]  /*58d0*/  FFMA.FTZ R43, R19.reuse, R17, RZ ;  /* 0x00000011132b7223 */ /* 0x040fe200000100ff */
[C---:B------:R-:W-:Y:S01]  /*58e0*/  FFMA.FTZ R49, R19.reuse, R16, RZ ;  /* 0x0000001013317223 */ /* 0x040fe200000100ff */
[----:B------:R-:W-:Y:S01]  /*58f0*/  FFMA.FTZ R30, R19, R15, RZ ;  /* 0x0000000f131e7223 */ /* 0x000fe200000100ff */
[----:B------:R-:W-:Y:S01]  /*5900*/  LOP3.LUT R19, R36, 0x64006400, RZ, 0xfc, !PT ;  /* 0x6400640024137812 */ /* 0x000fe200078efcff */
[----:B------:R-:W-:Y:S02]  /*5910*/  HADD2.F32 R26, -RZ, R26.H1_H1 ;  /* 0x3000001aff1a7230 */ /* 0x000fe40000004100 */
[----:B------:R-:W-:Y:S01]  /*5920*/  FFMA.FTZ R42, R28, R38, R29 ;  /* 0x000000261c2a7223 */ /* 0x000fe2000001001d */
[----:B------:R-:W-:Y:S01]  /*5930*/  FFMA.FTZ R44, R38, R21, R30 ;  /* 0x00000015262c7223 */ /* 0x000fe2000001001e */
[----:B------:R-:W-:-:S02]  /*5940*/  HFMA2 R29, R37, R2.H1_H1, -72, -72 ;  /* 0xd480d480251d7431 */ /* 0x000fc40000060002 */
[C---:B------:R-:W-:Y:S01]  /*5950*/  FFMA.FTZ R45, R38.reuse, R27, R43 ;  /* 0x0000001b262d7223 */ /* 0x040fe2000001002b */
[-C--:B------:R-:W-:Y:S02]  /*5960*/  HFMA2 R30, R39, R2.reuse.H1_H1, -72, -72 ;  /* 0xd480d480271e7431 */ /* 0x080fe40000060002 */
[----:B------:R-:W-:Y:S01]  /*5970*/  FFMA.FTZ R49, R38, R26, R49 ;  /* 0x0000001a26317223 */ /* 0x000fe20000010031 */
[----:B------:R-:W-:Y:S02]  /*5980*/  HFMA2 R19, R19, R2.H1_H1, -72, -72 ;  /* 0xd480d48013137431 */ /* 0x000fe40000060002 */
[--C-:B------:R-:W-:Y:S01]  /*5990*/  HADD2.F32 R39, -RZ, R32.reuse.H0_H0 ;  /* 0x20000020ff277230 */ /* 0x100fe20000004100 */
[----:B------:R-:W-:Y:S01]  /*59a0*/  LOP3.LUT R51, R47, 0xf000f0, RZ, 0xc0, !PT ;  /* 0x00f000f02f337812 */ /* 0x000fe200078ec0ff */
[----:B------:R-:W-:Y:S02]  /*59b0*/  HADD2.F32 R38, -RZ, R32.H1_H1 ;  /* 0x30000020ff267230 */ /* 0x000fe40000004100 */
[----:B------:R-:W-:-:S02]  /*59c0*/  HADD2.F32 R37, -RZ, R29.H0_H0 ;  /* 0x2000001dff257230 */ /* 0x000fc40000004100 */
[----:B------:R-:W-:Y:S01]  /*59d0*/  FFMA.FTZ R43, R39, R40, R42 ;  /* 0x00000028272b7223 */ /* 0x000fe2000001002a */
[----:B------:R-:W-:Y:S01]  /*59e0*/  HADD2.F32 R36, -RZ, R29.H1_H1 ;  /* 0x3000001dff247230 */ /* 0x000fe20000004100 */
[----:B------:R-:W-:Y:S01]  /*59f0*/  LOP3.LUT R59, R51, 0x64006400, RZ, 0xfc, !PT ;  /* 0x64006400333b7812 */ /* 0x000fe200078efcff */
[--C-:B------:R-:W-:Y:S02]  /*5a00*/  HADD2.F32 R32, -RZ, R30.reuse.H0_H0 ;  /* 0x2000001eff207230 */ /* 0x100fe40000004100 */
[----:B------:R-:W-:Y:S01]  /*5a10*/  FFMA.FTZ R42, R40, R37, R45 ;  /* 0x00000025282a7223 */ /* 0x000fe2000001002d */
[--C-:B------:R-:W-:Y:S02]  /*5a20*/  HADD2.F32 R29, -RZ, R19.reuse.H0_H0 ;  /* 0x20000013ff1d7230 */ /* 0x100fe40000004100 */
[----:B------:R-:W-:Y:S01]  /*5a30*/  FFMA.FTZ R54, R38, R41, R43 ;  /* 0x0000002926367223 */ /* 0x000fe2000001002b */
[----:B------:R-:W-:Y:S02]  /*5a40*/  HADD2.F32 R30, -RZ, R30.H1_H1 ;  /* 0x3000001eff1e7230 */ /* 0x000fe40000004100 */
[----:B------:R-:W-:Y:S01]  /*5a50*/  FFMA.FTZ R49, R40, R32, R49 ;  /* 0x0000002028317223 */ /* 0x000fe20000010031 */
[----:B------:R-:W-:-:S02]  /*5a60*/  HADD2.F32 R19, -RZ, R19.H1_H1 ;  /* 0x30000013ff137230 */ /* 0x000fc40000004100 */
        /* <DEDUP_REMOVED lines=21> */
[----:B------:R-:W-:Y:S02]  /*5bc0*/  HADD2 R48, R43, -1032, -1032 ;  /* 0xe408e4082b307430 */ /* 0x000fe40000000000 */
[----:B------:R-:W-:Y:S02]  /*5bd0*/  HADD2.F32 R43, -RZ, R45.H0_H0 ;  /* 0x2000002dff2b7230 */ /* 0x000fe40000004100 */
[----:B------:R-:W-:Y:S01]  /*5be0*/  HADD2.F32 R42, -RZ, R50.H0_H0 ;  /* 0x20000032ff2a7230 */ /* 0x000fe20000004100 */
[----:B------:R-:W-:Y:S01]  /*5bf0*/  LOP3.LUT R57, R46, 0x64006400, RZ, 0xfc, !PT ;  /* 0x640064002e397812 */ /* 0x000fe200078efcff */
[----:B------:R-:W-:-:S02]  /*5c00*/  HADD2.F32 R41, -RZ, R49.H0_H0 ;  /* 0x20000031ff297230 */ /* 0x000fc40000004100 */
[----:B------:R-:W-:Y:S01]  /*5c10*/  FFMA.FTZ R54, R43, R44, R54 ;  /* 0x0000002c2b367223 */ /* 0x000fe20000010036 */
[----:B------:R-:W-:Y:S02]  /*5c20*/  HADD2.F32 R40, -RZ, R48.H0_H0 ;  /* 0x20000030ff287230 */ /* 0x000fe40000004100 */
[C---:B------:R-:W-:Y:S01]  /*5c30*/  FFMA.FTZ R53, R44.reuse, R42, R53 ;  /* 0x0000002a2c357223 */ /* 0x040fe20000010035 */
[----:B------:R-:W-:Y:S02]  /*5c40*/  HADD2.F32 R45, -RZ, R45.H1_H1 ;  /* 0x3000002dff2d7230 */ /* 0x000fe40000004100 */
[C---:B------:R-:W-:Y:S01]  /*5c50*/  FFMA.FTZ R56, R44.reuse, R41, R56 ;  /* 0x000000292c387223 */ /* 0x040fe20000010038 */
[----:B------:R-:W-:Y:S02]  /*5c60*/  HADD2.F32 R51, -RZ, R49.H1_H1 ;  /* 0x30000031ff337230 */ /* 0x000fe40000004100 */
[----:B------:R-:W-:Y:S01]  /*5c70*/  FFMA.FTZ R55, R44, R40, R55 ;  /* 0x000000282c377223 */ /* 0x000fe20000010037 */
[----:B------:R-:W-:Y:S01]  /*5c80*/  HADD2.F32 R44, -RZ, R50.H1_H1 ;  /* 0x30000032ff2c7230 */ /* 0x000fe20000004100 */
[----:B------:R-:W-:Y:S01]  /*5c90*/  LOP3.LUT R50, R25, 0xf000f0, RZ, 0xc0, !PT ;  /* 0x00f000f019327812 */ /* 0x000fe200078ec0ff */
[----:B------:R-:W-:Y:S01]  /*5ca0*/  FFMA.FTZ R54, R45, R22, R54 ;  /* 0x000000162d367223 */ /* 0x000fe20000010036 */
[----:B------:R-:W-:Y:S01]  /*5cb0*/  LOP3.LUT R25, R24, 0x64006400, RZ, 0xfc, !PT ;  /* 0x6400640018197812 */ /* 0x000fe200078efcff */
[----:B------:R-:W-:Y:S01]  /*5cc0*/  FFMA.FTZ R56, R22, R51, R56 ;  /* 0x0000003316387223 */ /* 0x000fe20000010038 */
[----:B------:R-:W-:Y:S01]  /*5cd0*/  LOP3.LUT R47, R50, 0x64006400, RZ, 0xfc, !PT ;  /* 0x64006400322f7812 */ /* 0x000fe200078efcff */
[----:B------:R-:W-:-:S02]  /*5ce0*/  HADD2.F32 R50, -RZ, R48.H1_H1 ;  /* 0x30000030ff327230 */ /* 0x000fc40000004100 */
[C---:B------:R-:W-:Y:S01]  /*5cf0*/  FFMA.FTZ R53, R22.reuse, R44, R53 ;  /* 0x0000002c16357223 */ /* 0x040fe20000010035 */
[-C--:B------:R-:W-:Y:S02]  /*5d00*/  HFMA2 R58, R25, R2.reuse.H1_H1, -72, -72 ;  /* 0xd480d480193a7431 */ /* 0x080fe40000060002 */
[-C--:B------:R-:W-:Y:S02]  /*5d10*/  HFMA2 R25, R57, R2.reuse.H1_H1, -72, -72 ;  /* 0xd480d48039197431 */ /* 0x080fe40000060002 */
[----:B------:R-:W-:Y:S01]  /*5d20*/  FFMA.FTZ R55, R22, R50, R55 ;  /* 0x0000003216377223 */ /* 0x000fe20000010037 */
[-C--:B------:R-:W-:Y:S02]  /*5d30*/  HFMA2 R24, R47, R2.reuse.H1_H1, -72, -72 ;  /* 0xd480d4802f187431 */ /* 0x080fe40000060002 */
[----:B------:R-:W-:Y:S02]  /*5d40*/  HADD2.F32 R49, -RZ, R58.H0_H0 ;  /* 0x2000003aff317230 */ /* 0x000fe40000004100 */
[----:B------:R-:W-:-:S02]  /*5d50*/  HFMA2 R57, R59, R2.H1_H1, -72, -72 ;  /* 0xd480d4803b397431 */ /* 0x000fc40000060002 */
[----:B------:R-:W-:Y:S02]  /*5d60*/  HADD2.F32 R47, -RZ, R25.H0_H0 ;  /* 0x20000019ff2f7230 */ /* 0x000fe40000004100 */
[--C-:B------:R-:W-:Y:S02]  /*5d70*/  HADD2.F32 R48, -RZ, R24.reuse.H0_H0 ;  /* 0x20000018ff307230 */ /* 0x100fe40000004100 */
[----:B------:R-:W-:Y:S01]  /*5d80*/  FFMA.FTZ R61, R49, R52, R54 ;  /* 0x00000034313d7223 */ /* 0x000fe20000010036 */
[----:B------:R-:W-:Y:S02]  /*5d90*/  HADD2.F32 R46, -RZ, R57.H0_H0 ;  /* 0x20000039ff2e7230 */ /* 0x000fe40000004100 */
[C---:B------:R-:W-:Y:S01]  /*5da0*/  FFMA.FTZ R63, R52.reuse, R47, R56 ;  /* 0x0000002f343f7223 */ /* 0x040fe20000010038 */
[----:B------:R-:W-:Y:S02]  /*5db0*/  HADD2.F32 R54, -RZ, R24.H1_H1 ;  /* 0x30000018ff367230 */ /* 0x000fe40000004100 */
[----:B------:R-:W-:Y:S01]  /*5dc0*/  FFMA.FTZ R60, R52, R48, R53 ;  /* 0x00000030343c7223 */ /* 0x000fe20000010035 */
[----:B------:R-:W-:-:S02]  /*5dd0*/  HADD2.F32 R56, -RZ, R25.H1_H1 ;  /* 0x30000019ff387230 */ /* 0x000fc40000004100 */
[----:B------:R-:W-:Y:S01]  /*5de0*/  FFMA.FTZ R65, R52, R46, R55 ;  /* 0x0000002e34417223 */ /* 0x000fe20000010037 */
[----:B------:R-:W-:Y:S02]  /*5df0*/  HADD2.F32 R52, -RZ, R58.H1_H1 ;  /* 0x3000003aff347230 */ /* 0x000fe40000004100 */
[C---:B------:R-:W-:Y:S01]  /*5e00*/  FFMA.FTZ R60, R23.reuse, R54, R60 ;  /* 0x00000036173c7223 */ /* 0x040fe2000001003c */
[----:B------:R-:W-:Y:S02]  /*5e10*/  HADD2.F32 R58, -RZ, R57.H1_H1 ;  /* 0x30000039ff3a7230 */ /* 0x000fe40000004100 */
[----:B------:R-:W-:Y:S01]  /*5e20*/  FFMA.FTZ R24, R23, R56, R63 ;  /* 0x0000003817187223 */ /* 0x000fe2000001003f */
        /* <DEDUP_REMOVED lines=185> */
.L_x_912:
[----:B------:R-:W-:Y:S01]  /*69c0*/  IMAD.WIDE R34, R3, 0x4, R34 ;  /* 0x0000000403227825 */ /* 0x000fe200078e0222 */
        /* <DEDUP_REMOVED lines=312> */
.L_x_913:
        /* <DEDUP_REMOVED lines=9> */
[----:B------:R-:W-:Y:S02]  /*7de0*/  SHF.R.U32.HI R24, RZ, 0x8, R16 ;  /* 0x00000008ff187819 */ /* 0x000fe40000011610 */
[----:B------:R-:W-:-:S02]  /*7df0*/  LOP3.LUT R16, R16, 0xf000f, RZ, 0xc0, !PT ;  /* 0x000f000f10107812 */ /* 0x000fc400078ec0ff */
[C---:B------:R-:W-:Y:S02]  /*7e00*/  LOP3.LUT R30, R17.reuse, 0xf000f0, RZ, 0xc0, !PT ;  /* 0x00f000f0111e7812 */ /* 0x040fe400078ec0ff */
[----:B------:R-:W-:Y:S02]  /*7e10*/  SHF.R.U32.HI R25, RZ, 0x8, R17 ;  /* 0x00000008ff197819 */ /* 0x000fe40000011611 */
[----:B------:R-:W-:Y:S02]  /*7e20*/  LOP3.LUT R16, R16, 0x64006400, RZ, 0xfc, !PT ;  /* 0x6400640010107812 */ /* 0x000fe400078efcff */
[----:B------:R-:W-:Y:S02]  /*7e30*/  LOP3.LUT R17, R17, 0xf000f, RZ, 0xc0, !PT ;  /* 0x000f000f11117812 */ /* 0x000fe400078ec0ff */
[----:B------:R-:W-:Y:S02]  /*7e40*/  LOP3.LUT R32, R18, 0xf000f0, RZ, 0xc0, !PT ;  /* 0x00f000f012207812 */ /* 0x000fe400078ec0ff */
[----:B------:R-:W-:-:S02]  /*7e50*/  SHF.R.U32.HI R46, RZ, 0x8, R18 ;  /* 0x00000008ff2e7819 */ /* 0x000fc40000011612 */
[----:B------:R-:W-:Y:S02]  /*7e60*/  LOP3.LUT R18, R18, 0xf000f, RZ, 0xc0, !PT ;  /* 0x000f000f12127812 */ /* 0x000fe400078ec0ff */
[C---:B------:R-:W-:Y:S02]  /*7e70*/  LOP3.LUT R36, R19.reuse, 0xf000f0, RZ, 0xc0, !PT ;  /* 0x00f000f013247812 */ /* 0x040fe400078ec0ff */
[----:B------:R-:W-:Y:S02]  /*7e80*/  SHF.R.U32.HI R47, RZ, 0x8, R19 ;  /* 0x00000008ff2f7819 */ /* 0x000fe40000011613 */
[----:B------:R-:W-:Y:S01]  /*7e90*/  LOP3.LUT R21, R19, 0xf000f, RZ, 0xc0, !PT ;  /* 0x000f000f13157812 */ /* 0x000fe200078ec0ff */
        /* <DEDUP_REMOVED lines=11> */
[----:B------:R-:W0:Y:S01]  /*7f50*/  LDS.64 R22, [UR4+-0x48] ;  /* 0xffffb804ff167984 */ /* 0x000e220008000a00 */
[----:B------:R-:W-:Y:S01]  /*7f60*/  HADD2.F32 R27, -RZ, R26.H1_H1 ;  /* 0x3000001aff1b7230 */ /* 0x000fe20000004100 */
[----:B------:R-:W-:Y:S01]  /*7f70*/  LOP3.LUT R39, R32, 0x64006400, RZ, 0xfc, !PT ;  /* 0x6400640020277812 */ /* 0x000fe200078efcff */
[--C-:B------:R-:W-:Y:S01]  /*7f80*/  HADD2.F32 R16, -RZ, R29.reuse.H0_H0 ;  /* 0x2000001dff107230 */ /* 0x100fe20000004100 */
[----:B------:R-:W-:Y:S01]  /*7f90*/  LOP3.LUT R37, R30, 0x64006400, RZ, 0xfc, !PT ;  /* 0x640064001e257812 */ /* 0x000fe200078efcff */
[----:B------:R-:W-:Y:S01]  /*7fa0*/  HADD2.F32 R26, -RZ, R29.H1_H1 ;  /* 0x3000001dff1a7230 */ /* 0x000fe20000004100 */
[----:B------:R-:W-:Y:S01]  /*7fb0*/  LOP3.LUT R29, R15, 0x64006400, RZ, 0xfc, !PT ;  /* 0x640064000f1d7812 */ /* 0x000fe200078efcff */
[----:B------:R-:W-:-:S02]  /*7fc0*/  HADD2.F32 R15, -RZ, R21.H0_H0 ;  /* 0x20000015ff0f7230 */ /* 0x000fc40000004100 */
[C---:B------:R-:W-:Y:S01]  /*7fd0*/  FFMA.FTZ R43, R19.reuse, R17, RZ ;  /* 0x00000011132b7223 */ /* 0x040fe200000100ff */
[----:B------:R-:W-:Y:S02]  /*7fe0*/  HADD2.F32 R21, -RZ, R21.H1_H1 ;  /* 0x30000015ff157230 */ /* 0x000fe40000004100 */
[C---:B------:R-:W-:Y:S01]  /*7ff0*/  FFMA.FTZ R49, R19.reuse, R16, RZ ;  /* 0x0000001013317223 */ /* 0x040fe200000100ff */
[-C--:B------:R-:W-:Y:S02]  /*8000*/  HFMA2 R32, R29, R2.reuse.H1_H1, -72, -72 ;  /* 0xd480d4801d207431 */ /* 0x080fe40000060002 */
[----:B------:R-:W-:Y:S01]  /*8010*/  FFMA.FTZ R29, R18, R19, RZ ;  /* 0x00000013121d7223 */ /* 0x000fe200000100ff */
[----:B------:R-:W-:Y:S01]  /*8020*/  FFMA.FTZ R30, R19, R15, RZ ;  /* 0x0000000f131e7223 */ /* 0x000fe200000100ff */
[----:B------:R-:W-:Y:S01]  /*8030*/  LOP3.LUT R19, R36, 0x64006400, RZ, 0xfc, !PT ;  /* 0x6400640024137812 */ /* 0x000fe200078efcff */
[----:B------:R-:W-:Y:S01]  /*8040*/  FFMA.FTZ R45, R38, R27, R43 ;  /* 0x0000001b262d7223 */ /* 0x000fe2000001002b */
[----:B------:R-:W-:Y:S01]  /*8050*/  FFMA.FTZ R42, R28, R38, R29 ;  /* 0x000000261c2a7223 */ /* 0x000fe2000001001d */
[----:B------:R-:W-:Y:S01]  /*8060*/  FFMA.FTZ R44, R38, R21, R30 ;  /* 0x00000015262c7223 */ /* 0x000fe2000001001e */
[----:B------:R-:W-:-:S02]  /*8070*/  HFMA2 R29, R37, R2.H1_H1, -72, -72 ;  /* 0xd480d480251d7431 */ /* 0x000fc40000060002 */
[----:B------:R-:W-:Y:S01]  /*8080*/  FFMA.FTZ R49, R38, R26, R49 ;  /* 0x0000001a26317223 */ /* 0x000fe20000010031 */
[-C--:B------:R-:W-:Y:S02]  /*8090*/  HFMA2 R30, R39, R2.reuse.H1_H1, -72, -72 ;  /* 0xd480d480271e7431 */ /* 0x080fe40000060002 */
[--C-:B------:R-:W-:Y:S02]  /*80a0*/  HADD2.F32 R39, -RZ, R32.reuse.H0_H0 ;  /* 0x20000020ff277230 */ /* 0x100fe40000004100 */
[----:B------:R-:W-:Y:S02]  /*80b0*/  HFMA2 R19, R19, R2.H1_H1, -72, -72 ;  /* 0xd480d48013137431 */ /* 0x000fe40000060002 */
[----:B------:R-:W-:Y:S02]  /*80c0*/  HADD2.F32 R38, -RZ, R32.H1_H1 ;  /* 0x30000020ff267230 */ /* 0x000fe40000004100 */
[--C-:B------:R-:W-:Y:S02]  /*80d0*/  HADD2.F32 R37, -RZ, R29.reuse.H0_H0 ;  /* 0x2000001dff257230 */ /* 0x100fe40000004100 */
[----:B------:R-:W-:Y:S01]  /*80e0*/  FFMA.FTZ R43, R39, R40, R42 ;  /* 0x00000028272b7223 */ /* 0x000fe2000001002a */
[----:B------:R-:W-:-:S02]  /*80f0*/  HADD2.F32 R36, -RZ, R29.H1_H1 ;  /* 0x3000001dff247230 */ /* 0x000fc40000004100 */
[--C-:B------:R-:W-:Y:S02]  /*8100*/  HADD2.F32 R32, -RZ, R30.reuse.H0_H0 ;  /* 0x2000001eff207230 */ /* 0x100fe40000004100 */
[----:B------:R-:W-:Y:S01]  /*8110*/  FFMA.FTZ R42, R40, R37, R45 ;  /* 0x00000025282a7223 */ /* 0x000fe2000001002d */
[--C-:B------:R-:W-:Y:S02]  /*8120*/  HADD2.F32 R29, -RZ, R19.reuse.H0_H0 ;  /* 0x20000013ff1d7230 */ /* 0x100fe40000004100 */
[----:B------:R-:W-:Y:S01]  /*8130*/  FFMA.FTZ R54, R38, R41, R43 ;  /* 0x0000002926367223 */ /* 0x000fe2000001002b */
[----:B------:R-:W-:Y:S02]  /*8140*/  HADD2.F32 R30, -RZ, R30.H1_H1 ;  /* 0x3000001eff1e7230 */ /* 0x000fe40000004100 */
[C---:B------:R-:W-:Y:S01]  /*8150*/  FFMA.FTZ R49, R40.reuse, R32, R49 ;  /* 0x0000002028317223 */ /* 0x040fe20000010031 */
[----:B------:R-:W-:Y:S02]  /*8160*/  HADD2.F32 R19, -RZ, R19.H1_H1 ;  /* 0x30000013ff137230 */ /* 0x000fe40000004100 */
        /* <DEDUP_REMOVED lines=22> */
[----:B------:R-:W-:Y:S01]  /*82d0*/  HADD2.F32 R43, -RZ, R50.H0_H0 ;  /* 0x20000032ff2b7230 */ /* 0x000fe20000004100 */
[----:B------:R-:W-:Y:S01]  /*82e0*/  LOP3.LUT R46, R46, 0xf000f0, RZ, 0xc0, !PT ;  /* 0x00f000f02e2e7812 */ /* 0x000fe200078ec0ff */
[----:B------:R-:W-:Y:S01]  /*82f0*/  HADD2.F32 R42, -RZ, R51.H0_H0 ;  /* 0x20000033ff2a7230 */ /* 0x000fe20000004100 */
[----:B------:R-:W-:Y:S01]  /*8300*/  LOP3.LUT R25, R25, 0x64006400, RZ, 0xfc, !PT ;  /* 0x6400640019197812 */ /* 0x000fe200078efcff */
[----:B------:R-:W-:-:S02]  /*8310*/  HADD2.F32 R41, -RZ, R49.H0_H0 ;  /* 0x20000031ff297230 */ /* 0x000fc40000004100 */
[----:B------:R-:W-:Y:S01]  /*8320*/  FFMA.FTZ R54, R43, R56, R54 ;  /* 0x000000382b367223 */ /* 0x000fe20000010036 */
[----:B------:R-:W-:Y:S02]  /*8330*/  HADD2.F32 R40, -RZ, R48.H0_H0 ;  /* 0x20000030ff287230 */ /* 0x000fe40000004100 */
[----:B------:R-:W-:Y:S01]  /*8340*/  FFMA.FTZ R53, R56, R42, R53 ;  /* 0x0000002a38357223 */ /* 0x000fe20000010035 */
[----:B------:R-:W-:Y:S01]  /*8350*/  LOP3.LUT R57, R24, 0x64006400, RZ, 0xfc, !PT ;  /* 0x6400640018397812 */ /* 0x000fe200078efcff */
[C---:B------:R-:W-:Y:S01]  /*8360*/  FFMA.FTZ R55, R56.reuse, R41, R44 ;  /* 0x0000002938377223 */ /* 0x040fe2000001002c */
[----:B------:R-:W-:Y:S02]  /*8370*/  HADD2.F32 R44, -RZ, R51.H1_H1 ;  /* 0x30000033ff2c7230 */ /* 0x000fe40000004100 */
[----:B------:R-:W-:Y:S01]  /*8380*/  FFMA.FTZ R56, R56, R40, R45 ;  /* 0x0000002838387223 */ /* 0x000fe2000001002d */
        /* <DEDUP_REMOVED lines=8> */
[-C--:B------:R-:W-:Y:S02]  /*8410*/  HFMA2 R25, R47, R2.reuse.H1_H1, -72, -72 ;  /* 0xd480d4802f197431 */ /* 0x080fe40000060002 */
[----:B------:R-:W-:Y:S02]  /*8420*/  HADD2.F32 R50, -RZ, R57.H0_H0 ;  /* 0x20000039ff327230 */ /* 0x000fe40000004100 */
[----:B------:R-:W-:Y:S02]  /*8430*/  HFMA2 R58, R51, R2.H1_H1, -72, -72 ;  /* 0xd480d480333a7431 */ /* 0x000fe40000060002 */
[----:B------:R-:W-:Y:S02]  /*8440*/  HADD2.F32 R51, -RZ, R48.H1_H1 ;  /* 0x30000030ff337230 */ /* 0x000fe40000004100 */
[----:B------:R-:W-:Y:S01]  /*8450*/  FFMA.FTZ R53, R22, R44, R53 ;  /* 0x0000002c16357223 */ /* 0x000fe20000010035 */
        /* <DEDUP_REMOVED lines=12> */
[C---:B------:R-:W-:Y:S01]  /*8520*/  FFMA.FTZ R60, R23.reuse, R54, R60 ;  /* 0x00000036173c7223 */ /* 0x040fe2000001003c */
        /* <DEDUP_REMOVED lines=187> */
.L_x_914:
[----:B------:R-:W-:Y:S01]  /*90e0*/  IADD3 R31, PT, PT, R31, 0x20, RZ ;  /* 0x000000201f1f7810 */ /* 0x000fe20007ffe0ff */
[----:B------:R-:W-:Y:S01]  /*90f0*/  UIADD3 UR4, UPT, UPT, UR4, 0x40, URZ ;  /* 0x0000004004047890 */ /* 0x000fe2000fffe0ff */
[----:B------:R-:W-:Y:S02]  /*9100*/  IMAD.WIDE R34, R3, 0x4, R34 ;  /* 0x0000000403227825 */ /* 0x000fe400078e0222 */
[----:B------:R-:W-:-:S13]  /*9110*/  ISETP.GE.AND P0, PT, R31, R20, PT ;  /* 0x000000141f00720c */ /* 0x000fda0003f06270 */
[----:B------:R-:W-:Y:S05]  /*9120*/  @!P0 BRA `(.L_x_915) ;  /* 0xffffffb000508947 */ /* 0x000fea000383ffff */
.L_x_910:
[----:B------:R-:W-:-:S13]  /*9130*/  ISETP.GT.AND P0, PT, R33, RZ, PT ;  /* 0x000000ff2100720c */ /* 0x000fda0003f04270 */
[----:B------:R-:W-:Y:S05]  /*9140*/  @!P0 EXIT ;  /* 0x000000000000894d */ /* 0x000fea0003800000 */
[----:B------:R-:W0:Y:S01]  /*9150*/  LDC.64 R16, c[0x0][0x3a0] ;  /* 0x0000e800ff107b82 */ /* 0x000e220000000a00 */
        /* <DEDUP_REMOVED lines=9> */
.L_x_919:
[----:B------:R-:W0:Y:S02]  /*91f0*/  LDS R4, [R0] ;  /* 0x0000000000047984 */ /* 0x000e240000000800 */
[----:B0-----:R-:W-:-:S05]  /*9200*/  HFMA2 R5, R4, 1, 1, R7 ;  /* 0x3c003c0004057831 */ /* 0x001fca0000000007 */
[----:B------:R-:W0:Y:S02]  /*9210*/  ATOMS.CAST.SPIN P0, [R0], R4, R5 ;  /* 0x000000040000758d */ /* 0x000e240001800005 */
[----:B0-----:R-:W-:Y:S05]  /*9220*/  @!P0 BRA `(.L_x_919) ;  /* 0xfffffffc00f08947 */ /* 0x001fea000383ffff */
[----:B------:R-:W-:Y:S05]  /*9230*/  BRA `(.L_x_917) ;  /* 0x00000000000c7947 */ /* 0x000fea0003800000 */
.L_x_918:
[----:B------:R-:W2:Y:S02]  /*9240*/  LD.E R0, desc[UR8][R16.64] ;  /* 0x0000000810007980 */ /* 0x000ea4000c101900 */
[----:B--2---:R-:W-:-:S05]  /*9250*/  IADD3 R5, PT, PT, R7, R0, RZ ;  /* 0x0000000007057210 */ /* 0x004fca0007ffe0ff */
[----:B------:R0:W-:Y:S02]  /*9260*/  ST.E desc[UR8][R16.64], R5 ;  /* 0x0000000510007985 */ /* 0x0001e4000c101908 */
.L_x_917:
[----:B------:R-:W-:Y:S05]  /*9270*/  BSYNC.RECONVERGENT B0 ;  /* 0x0000000000007941 */ /* 0x000fea0003800200 */
.L_x_916:
[----:B------:R1:W-:Y:S01]  /*9280*/  ATOM.E.ADD.F16x2.RN.STRONG.GPU P0, RZ, desc[UR8][R16.64+0x4], R12 ;  /* 0x8000040c10ff79a2 */ /* 0x0003e2000c10e108 */
[----:B------:R-:W-:Y:S04]  /*9290*/  BSSY.RECONVERGENT B0, `(.L_x_920) ;  /* 0x000000e000007945 */ /* 0x000fe80003800200 */
[----:B-1----:R-:W-:Y:S05]  /*92a0*/  @P0 BRA `(.L_x_921) ;  /* 0x0000000000300947 */ /* 0x002fea0003800000 */
[----:B------:R-:W1:Y:S02]  /*92b0*/  QSPC.E.S P0, RZ, [R16+0x4] ;  /* 0x0000040010ff73aa */ /* 0x000e640000000500 */
[----:B-1----:R-:W-:Y:S05]  /*92c0*/  @!P0 BRA `(.L_x_922) ;  /* 0x00000000001c8947 */ /* 0x002fea0003800000 */
[----:B------:R-:W-:-:S04]  /*92d0*/  MOV R4, R16 ;  /* 0x0000001000047202 */ /* 0x000fc80000000f00 */
[----:B------:R-:W-:-:S07]  /*92e0*/  MOV R0, R4 ;  /* 0x0000000400007202 */ /* 0x000fce0000000f00 */
.L_x_923:
[----:B------:R-:W0:Y:S02]  /*92f0*/  LDS R4, [R0+0x4] ;  /* 0x0000040000047984 */ /* 0x000e240000000800 */
[----:B0-----:R-:W-:-:S05]  /*9300*/  HADD2 R5, R4, R12 ;  /* 0x0000000c04057230 */ /* 0x001fca0000000000 */
[----:B------:R-:W0:Y:S02]  /*9310*/  ATOMS.CAST.SPIN P0, [R0+0x4], R4, R5 ;  /* 0x000004040000758d */ /* 0x000e240001800005 */
[----:B0-----:R-:W-:Y:S05]  /*9320*/  @!P0 BRA `(.L_x_923) ;  /* 0xfffffffc00f08947 */ /* 0x001fea000383ffff */
[----:B------:R-:W-:Y:S05]  /*9330*/  BRA `(.L_x_921) ;  /* 0x00000000000c7947 */ /* 0x000fea0003800000 */
.L_x_922:
[----:B------:R-:W0:Y:S02]  /*9340*/  LD.E R0, desc[UR8][R16.64+0x4] ;  /* 0x0000040810007980 */ /* 0x000e24000c101900 */
[----:B0-----:R-:W-:-:S05]  /*9350*/  IADD3 R5, PT, PT, R12, R0, RZ ;  /* 0x000000000c057210 */ /* 0x001fca0007ffe0ff */
[----:B------:R1:W-:Y:S02]  /*9360*/  ST.E desc[UR8][R16.64+0x4], R5 ;  /* 0x0000040510007985 */ /* 0x0003e4000c101908 */
.L_x_921:
[----:B------:R-:W-:Y:S05]  /*9370*/  BSYNC.RECONVERGENT B0 ;  /* 0x0000000000007941 */ /* 0x000fea0003800200 */
.L_x_920:
        /* <DEDUP_REMOVED lines=10> */
.L_x_927:
[----:B------:R-:W0:Y:S02]  /*9420*/  LDS R4, [R0] ;  /* 0x0000000000047984 */ /* 0x000e240000000800 */
[----:B0-----:R-:W-:-:S05]  /*9430*/  HFMA2 R5, R4, 1, 1, R11 ;  /* 0x3c003c0004057831 */ /* 0x001fca000000000b */
[----:B------:R-:W0:Y:S02]  /*9440*/  ATOMS.CAST.SPIN P0, [R0], R4, R5 ;  /* 0x000000040000758d */ /* 0x000e240001800005 */
[----:B0-----:R-:W-:Y:S05]  /*9450*/  @!P0 BRA `(.L_x_927) ;  /* 0xfffffffc00f08947 */ /* 0x001fea000383ffff */
[----:B------:R-:W-:Y:S05]  /*9460*/  BRA `(.L_x_925) ;  /* 0x00000000000c7947 */ /* 0x000fea0003800000 */
.L_x_926:
[----:B------:R-:W2:Y:S02]  /*9470*/  LD.E R0, desc[UR8][R16.64] ;  /* 0x0000000810007980 */ /* 0x000ea4000c101900 */
[----:B--2---:R-:W-:-:S05]  /*9480*/  IADD3 R5, PT, PT, R11, R0, RZ ;  /* 0x000000000b057210 */ /* 0x004fca0007ffe0ff */
[----:B------:R0:W-:Y:S02]  /*9490*/  ST.E desc[UR8][R16.64], R5 ;  /* 0x0000000510007985 */ /* 0x0001e4000c101908 */
.L_x_925:
[----:B------:R-:W-:Y:S05]  /*94a0*/  BSYNC.RECONVERGENT B0 ;  /* 0x0000000000007941 */ /* 0x000fea0003800200 */
.L_x_924:
[----:B------:R1:W-:Y:S01]  /*94b0*/  ATOM.E.ADD.F16x2.RN.STRONG.GPU P0, RZ, desc[UR8][R16.64+0x4], R10 ;  /* 0x8000040a10ff79a2 */ /* 0x0003e2000c10e108 */
[----:B------:R-:W-:Y:S04]  /*94c0*/  BSSY.RECONVERGENT B0, `(.L_x_928) ;  /* 0x000000e000007945 */ /* 0x000fe80003800200 */
[----:B-1----:R-:W-:Y:S05]  /*94d0*/  @P0 BRA `(.L_x_929) ;  /* 0x0000000000300947 */ /* 0x002fea0003800000 */
[----:B------:R-:W1:Y:S02]  /*94e0*/  QSPC.E.S P0, RZ, [R16+0x4] ;  /* 0x0000040010ff73aa */ /* 0x000e640000000500 */
[----:B-1----:R-:W-:Y:S05]  /*94f0*/  @!P0 BRA `(.L_x_930) ;  /* 0x00000000001c8947 */ /* 0x002fea0003800000 */
[----:B------:R-:W-:-:S04]  /*9500*/  MOV R4, R16 ;  /* 0x0000001000047202 */ /* 0x000fc80000000f00 */
[----:B------:R-:W-:-:S07]  /*9510*/  MOV R0, R4 ;  /* 0x0000000400007202 */ /* 0x000fce0000000f00 */
.L_x_931:
[----:B------:R-:W0:Y:S02]  /*9520*/  LDS R4, [R0+0x4] ;  /* 0x0000040000047984 */ /* 0x000e240000000800 */
[----:B0-----:R-:W-:-:S05]  /*9530*/  HADD2 R5, R4, R10 ;  /* 0x0000000a04057230 */ /* 0x001fca0000000000 */
[----:B------:R-:W0:Y:S02]  /*9540*/  ATOMS.CAST.SPIN P0, [R0+0x4], R4, R5 ;  /* 0x000004040000758d */ /* 0x000e240001800005 */
[----:B0-----:R-:W-:Y:S05]  /*9550*/  @!P0 BRA `(.L_x_931) ;  /* 0xfffffffc00f08947 */ /* 0x001fea000383ffff */
[----:B------:R-:W-:Y:S05]  /*9560*/  BRA `(.L_x_929) ;  /* 0x00000000000c7947 */ /* 0x000fea0003800000 */
.L_x_930:
[----:B------:R-:W0:Y:S02]  /*9570*/  LD.E R0, desc[UR8][R16.64+0x4] ;  /* 0x0000040810007980 */ /* 0x000e24000c101900 */
[----:B0-----:R-:W-:-:S05]  /*9580*/  IADD3 R5, PT, PT, R10, R0, RZ ;  /* 0x000000000a057210 */ /* 0x001fca0007ffe0ff */
[----:B------:R1:W-:Y:S02]  /*9590*/  ST.E desc[UR8][R16.64+0x4], R5 ;  /* 0x0000040510007985 */ /* 0x0003e4000c101908 */
.L_x_929:
[----:B------:R-:W-:Y:S05]  /*95a0*/  BSYNC.RECONVERGENT B0 ;  /* 0x0000000000007941 */ /* 0x000fea0003800200 */
.L_x_928:
        /* <DEDUP_REMOVED lines=10> */
.L_x_935:
[----:B------:R-:W0:Y:S02]  /*9650*/  LDS R4, [R0] ;  /* 0x0000000000047984 */ /* 0x000e240000000800 */
[----:B0-----:R-:W-:-:S05]  /*9660*/  HFMA2 R5, R4, 1, 1, R9 ;  /* 0x3c003c0004057831 */ /* 0x001fca0000000009 */
[----:B------:R-:W0:Y:S02]  /*9670*/  ATOMS.CAST.SPIN P0, [R0], R4, R5 ;  /* 0x000000040000758d */ /* 0x000e240001800005 */
[----:B0-----:R-:W-:Y:S05]  /*9680*/  @!P0 BRA `(.L_x_935) ;  /* 0xfffffffc00f08947 */ /* 0x001fea000383ffff */
[----:B------:R-:W-:Y:S05]  /*9690*/  BRA `(.L_x_933) ;  /* 0x00000000000c7947 */ /* 0x000fea0003800000 */
.L_x_934:
[----:B------:R-:W2:Y:S02]  /*96a0*/  LD.E R0, desc[UR8][R16.64] ;  /* 0x0000000810007980 */ /* 0x000ea4000c101900 */
[----:B--2---:R-:W-:-:S05]  /*96b0*/  IADD3 R5, PT, PT, R9, R0, RZ ;  /* 0x0000000009057210 */ /* 0x004fca0007ffe0ff */
[----:B------:R0:W-:Y:S02]  /*96c0*/  ST.E desc[UR8][R16.64], R5 ;  /* 0x0000000510007985 */ /* 0x0001e4000c101908 */
.L_x_933:
[----:B------:R-:W-:Y:S05]  /*96d0*/  BSYNC.RECONVERGENT B0 ;  /* 0x0000000000007941 */ /* 0x000fea0003800200 */
.L_x_932:
[----:B------:R1:W-:Y:S01]  /*96e0*/  ATOM.E.ADD.F16x2.RN.STRONG.GPU P0, RZ, desc[UR8][R16.64+0x4], R8 ;  /* 0x8000040810ff79a2 */ /* 0x0003e2000c10e108 */
[----:B------:R-:W-:Y:S04]  /*96f0*/  BSSY.RECONVERGENT B0, `(.L_x_936) ;  /* 0x000000e000007945 */ /* 0x000fe80003800200 */
[----:B-1----:R-:W-:Y:S05]  /*9700*/  @P0 BRA `(.L_x_937) ;  /* 0x0000000000300947 */ /* 0x002fea0003800000 */
[----:B------:R-:W1:Y:S02]  /*9710*/  QSPC.E.S P0, RZ, [R16+0x4] ;  /* 0x0000040010ff73aa */ /* 0x000e640000000500 */
[----:B-1----:R-:W-:Y:S05]  /*9720*/  @!P0 BRA `(.L_x_938) ;  /* 0x00000000001c8947 */ /* 0x002fea0003800000 */
[----:B------:R-:W-:-:S04]  /*9730*/  MOV R4, R16 ;  /* 0x0000001000047202 */ /* 0x000fc80000000f00 */
[----:B------:R-:W-:-:S07]  /*9740*/  MOV R0, R4 ;  /* 0x0000000400007202 */ /* 0x000fce0000000f00 */
.L_x_939:
[----:B------:R-:W0:Y:S02]  /*9750*/  LDS R4, [R0+0x4] ;  /* 0x0000040000047984 */ /* 0x000e240000000800 */
[----:B0-----:R-:W-:-:S05]  /*9760*/  HADD2 R5, R4, R8 ;  /* 0x0000000804057230 */ /* 0x001fca0000000000 */
[----:B------:R-:W0:Y:S02]  /*9770*/  ATOMS.CAST.SPIN P0, [R0+0x4], R4, R5 ;  /* 0x000004040000758d */ /* 0x000e240001800005 */
[----:B0-----:R-:W-:Y:S05]  /*9780*/  @!P0 BRA `(.L_x_939) ;  /* 0xfffffffc00f08947 */ /* 0x001fea000383ffff */
[----:B------:R-:W-:Y:S05]  /*9790*/  BRA `(.L_x_937) ;  /* 0x00000000000c7947 */ /* 0x000fea0003800000 */
.L_x_938:
[----:B------:R-:W0:Y:S02]  /*97a0*/  LD.E R0, desc[UR8][R16.64+0x4] ;  /* 0x0000040810007980 */ /* 0x000e24000c101900 */
[----:B0-----:R-:W-:-:S05]  /*97b0*/  IADD3 R5, PT, PT, R8, R0, RZ ;  /* 0x0000000008057210 */ /* 0x001fca0007ffe0ff */
[----:B------:R1:W-:Y:S02]  /*97c0*/  ST.E desc[UR8][R16.64+0x4], R5 ;  /* 0x0000040510007985 */ /* 0x0003e4000c101908 */
.L_x_937:
[----:B------:R-:W-:Y:S05]  /*97d0*/  BSYNC.RECONVERGENT B0 ;  /* 0x0000000000007941 */ /* 0x000fea0003800200 */
.L_x_936:
        /* <DEDUP_REMOVED lines=10> */
.L_x_943:
[----:B------:R-:W0:Y:S02]  /*9880*/  LDS R2, [R0] ;  /* 0x0000000000027984 */ /* 0x000e240000000800 */
[----:B0-----:R-:W-:-:S05]  /*9890*/  HFMA2 R3, R2, 1, 1, R14 ;  /* 0x3c003c0002037831 */ /* 0x001fca000000000e */
[----:B------:R-:W0:Y:S02]  /*98a0*/  ATOMS.CAST.SPIN P0, [R0], R2, R3 ;  /* 0x000000020000758d */ /* 0x000e240001800003 */
[----:B0-----:R-:W-:Y:S05]  /*98b0*/  @!P0 BRA `(.L_x_943) ;  /* 0xfffffffc00f08947 */ /* 0x001fea000383ffff */
[----:B------:R-:W-:Y:S05]  /*98c0*/  BRA `(.L_x_941) ;  /* 0x00000000000c7947 */ /* 0x000fea0003800000 */
.L_x_942:
[----:B------:R-:W2:Y:S02]  /*98d0*/  LD.E R0, desc[UR8][R16.64] ;  /* 0x0000000810007980 */ /* 0x000ea4000c101900 */
[----:B--2---:R-:W-:-:S05]  /*98e0*/  IADD3 R3, PT, PT, R14, R0, RZ ;  /* 0x000000000e037210 */ /* 0x004fca0007ffe0ff */
[----:B------:R0:W-:Y:S02]  /*98f0*/  ST.E desc[UR8][R16.64], R3 ;  /* 0x0000000310007985 */ /* 0x0001e4000c101908 */
.L_x_941:
[----:B------:R-:W-:Y:S05]  /*9900*/  BSYNC.RECONVERGENT B0 ;  /* 0x0000000000007941 */ /* 0x000fea0003800200 */
.L_x_940:
[----:B------:R1:W-:Y:S02]  /*9910*/  ATOM.E.ADD.F16x2.RN.STRONG.GPU P0, RZ, desc[UR8][R16.64+0x4], R13 ;  /* 0x8000040d10ff79a2 */ /* 0x0003e4000c10e108 */
[----:B-1----:R-:W-:Y:S05]  /*9920*/  @P0 EXIT ;  /* 0x000000000000094d */ /* 0x002fea0003800000 */
[----:B------:R-:W1:Y:S02]  /*9930*/  QSPC.E.S P0, RZ, [R16+0x4] ;  /* 0x0000040010ff73aa */ /* 0x000e640000000500 */
[----:B-1----:R-:W-:Y:S05]  /*9940*/  @!P0 BRA `(.L_x_944) ;  /* 0x00000000001c8947 */ /* 0x002fea0003800000 */
[----:B------:R-:W-:-:S04]  /*9950*/  MOV R2, R16 ;  /* 0x0000001000027202 */ /* 0x000fc80000000f00 */
[----:B------:R-:W-:-:S07]  /*9960*/  MOV R0, R2 ;  /* 0x0000000200007202 */ /* 0x000fce0000000f00 */
.L_x_945:
[----:B------:R-:W0:Y:S02]  /*9970*/  LDS R2, [R0+0x4] ;  /* 0x0000040000027984 */ /* 0x000e240000000800 */
[----:B0-----:R-:W-:-:S05]  /*9980*/  HADD2 R3, R2, R13 ;  /* 0x0000000d02037230 */ /* 0x001fca0000000000 */
[----:B------:R-:W0:Y:S02]  /*9990*/  ATOMS.CAST.SPIN P0, [R0+0x4], R2, R3 ;  /* 0x000004020000758d */ /* 0x000e240001800003 */
[----:B0-----:R-:W-:Y:S05]  /*99a0*/  @!P0 BRA `(.L_x_945) ;  /* 0xfffffffc00f08947 */ /* 0x001fea000383ffff */
[----:B------:R-:W-:Y:S05]  /*99b0*/  EXIT ;  /* 0x000000000000794d */ /* 0x000fea0003800000 */
.L_x_944:
[----:B------:R-:W0:Y:S02]  /*99c0*/  LD.E R0, desc[UR8][R16.64+0x4] ;  /* 0x0000040810007980 */ /* 0x000e24000c101900 */
[----:B0-----:R-:W-:-:S05]  /*99d0*/  IADD3 R3, PT, PT, R13, R0, RZ ;  /* 0x000000000d037210 */ /* 0x001fca0007ffe0ff */
[----:B------:R-:W-:Y:S01]  /*99e0*/  ST.E desc[UR8][R16.64+0x4], R3 ;  /* 0x0000040310007985 */ /* 0x000fe2000c101908 */
[----:B------:R-:W-:Y:S05]  /*99f0*/  EXIT ;  /* 0x000000000000794d */ /* 0x000fea0003800000 */
.L_x_946:
        /* <DEDUP_REMOVED lines=16> */
.L_x_4483:


//--------------------- .text._Z23gemm_half_q_half_kernelILi4ELi10ELb0ELb0ELi32EEvPK6__halfPKjS4_S2_PS0_iiiiPKtS7_iiiiiibS2_i --------------------------
	.section	.text._Z23gemm_half_q_half_kernelILi4ELi10ELb0ELb0ELi32EEvPK6__halfPKjS4_S2_PS0_iiiiPKtS7_iiiiiibS2_i,"ax",@progbits
	.align	128
        .global         _Z23gemm_half_q_half_kernelILi4ELi10ELb0ELb0ELi32EEvPK6__halfPKjS4_S2_PS0_iiiiPKtS7_iiiiiibS2_i
        .type           _Z23gemm_half_q_half_kernelILi4ELi10ELb0ELb0ELi32EEvPK6__halfPKjS4_S2_PS0_iiiiPKtS7_iiiiiibS2_i,@function
        .size           _Z23gemm_half_q_half_kernelILi4ELi10ELb0ELb0ELi32EEvPK6__halfPKjS4_S2_PS0_iiiiPKtS7_iiiiiibS2_i,(.L_x_4484 - _Z23gemm_half_q_half_kernelILi4ELi10ELb0ELb0ELi32EEvPK6__halfPKjS4_S2_PS0_iiiiPKtS7_iiiiiibS2_i)
        .other          _Z23gemm_half_q_half_kernelILi4ELi10ELb0ELb0ELi32EEvPK6__halfPKjS4_S2_PS0_iiiiPKtS7_iiiiiibS2_i,@"STO_CUDA_ENTRY STV_DEFAULT"
_Z23gemm_half_q_half_kernelILi4ELi10ELb0ELb0ELi32EEvPK6__halfPKjS4_S2_PS0_iiiiPKtS7_iiiiiibS2_i:
.text._Z23gemm_half_q_half_kernelILi4ELi10ELb0ELb0ELi32EEvPK6__halfPKjS4_S2_PS0_iiiiPKtS7_iiiiiibS2_i:
        /* <DEDUP_REMOVED lines=51> */
.L_x_952:
        /* <DEDUP_REMOVED lines=32> */
.L_x_951:
        /* <DEDUP_REMOVED lines=20> */
.L_x_953:
[----:B------:R-:W-:-:S13]  /*0670*/  ISETP.EQ.AND P2, PT, R17, RZ, PT ;  /* 0x000000ff1100720c */ /* 0x000fda0003f42270 */
[----:B------:R-:W-:Y:S05]  /*0680*/  @!P0 BRA P2, `(.L_x_948) ;  /* 0x00000004007c8947 */ /* 0x000fea0001000000 */
.L_x_950:
        /* <DEDUP_REMOVED lines=12> */
.L_x_949:
        /* <DEDUP_REMOVED lines=17> */
.L_x_956:
        /* <DEDUP_REMOVED lines=32> */
.L_x_955:
        /* <DEDUP_REMOVED lines=21> */
.L_x_957:
[----:B------:R-:W-:-:S13]  /*0bb0*/  ISETP.NE.OR P0, PT, R17, RZ, P0 ;  /* 0x000000ff1100720c */ /* 0x000fda0000705670 */
[----:B------:R-:W-:Y:S05]  /*0bc0*/  @!P0 BRA `(.L_x_948) ;  /* 0x00000000002c8947 */ /* 0x000fea0003800000 */
.L_x_954:
        /* <DEDUP_REMOVED lines=11> */
.L_x_948:
[----:B------:R-:W-:Y:S05]  /*0c80*/  BSYNC.RECONVERGENT B0 ;  /* 0x0000000000007941 */ /* 0x000fea0003800200 */
.L_x_947:
        /* <DEDUP_REMOVED lines=11> */
[----:B0-----:R-:W-:Y:S01]  /*0d40*/  IADD3 R16, PT, PT, RZ, -R4, RZ ;  /* 0x80000004ff107210 */ /* 0x001fe20007ffe0ff */
        /* <DEDUP_REMOVED lines=11> */
.L_x_961:
        /* <DEDUP_REMOVED lines=15> */
.L_x_960:
        /* <DEDUP_REMOVED lines=12> */
.L_x_962:
[----:B------:R-:W-:-:S13]  /*0fb0*/  ISETP.NE.OR P0, PT, R16, RZ, P0 ;  /* 0x000000ff1000720c */ /* 0x000fda0000705670 */
[----:B------:R-:W-:Y:S05]  /*0fc0*/  @!P0 BRA `(.L_x_958) ;  /* 0x00000000001c8947 */ /* 0x000fea0003800000 */
.L_x_959:
[----:B0-----:R-:W0:Y:S02]  /*0fd0*/  LDC.64 R4, c[0x0][0x3a0] ;  /* 0x0000e800ff047b82 */ /* 0x001e240000000a00 */
.L_x_963:
[C---:B0-----:R-:W-:Y:S01]  /*0fe0*/  IMAD.WIDE R6, R17.reuse, 0x2, R4 ;  /* 0x0000000211067825 */ /* 0x041fe200078e0204 */
[----:B------:R-:W-:Y:S02]  /*0ff0*/  IADD3 R16, PT, PT, R16, 0x1, RZ ;  /* 0x0000000110107810 */ /* 0x000fe40007ffe0ff */
[----:B------:R-:W-:Y:S02]  /*1000*/  IADD3 R17, PT, PT, R17, R21, RZ ;  /* 0x0000001511117210 */ /* 0x000fe40007ffe0ff */
[----:B------:R1:W-:Y:S01]  /*1010*/  STG.E.64 desc[UR8][R6.64], RZ ;  /* 0x000000ff06007986 */ /* 0x0003e2000c101b08 */
[----:B------:R-:W-:-:S13]  /*1020*/  ISETP.NE.AND P0, PT, R16, RZ, PT ;  /* 0x000000ff1000720c */ /* 0x000fda0003f05270 */
[----:B-1----:R-:W-:Y:S05]  /*1030*/  @P0 BRA `(.L_x_963) ;  /* 0xfffffffc00e80947 */ /* 0x002fea000383ffff */
.L_x_958:
        /* <DEDUP_REMOVED lines=20> */
.L_x_965:
        /* <DEDUP_REMOVED lines=10> */
[----:B------:R-:W-:-:S06]  /*1220*/  IMAD.WIDE.U32 R8, R9, 0x2, R4 ;  /* 0x0000000209087825 */ /* 0x000fcc00078e0004 */
[----:B------:R-:W3:Y:S01]  /*1230*/  LDG.E.U16.CONSTANT R8, desc[UR8][R8.64+0x2] ;  /* 0x0000020808087981 */ /* 0x000ee2000c1e9500 */
[----:B0-----:R-:W-:-:S06]  /*1240*/  IMAD.WIDE.U32 R6, R10, 0x2, R6 ;  /* 0x000000020a067825 */ /* 0x001fcc00078e0006 */
[----:B------:R0:W4:Y:S01]  /*1250*/  LDG.E.U16.CONSTANT R6, desc[UR8][R6.64] ;  /* 0x0000000806067981 */ /* 0x000122000c1e9500 */
        /* <DEDUP_REMOVED lines=11> */
[----:B0-----:R-:W-:Y:S01]  /*1310*/  IADD3 R7, PT, PT, R12, 0x1, R3 ;  /* 0x000000010c077810 */ /* 0x001fe20007ffe003 */
        /* <DEDUP_REMOVED lines=16> */
.L_x_964:
[C---:B------:R-:W-:Y:S01]  /*1420*/  ISETP.GT.AND P0, PT, R25.reuse, UR5, PT ;  /* 0x0000000519007c0c */ /* 0x040fe2000bf04270 */
[----:B0-----:R-:W-:Y:S01]  /*1430*/  HFMA2 R7, -RZ, RZ, 0, 0 ;  /* 0x00000000ff077431 */ /* 0x001fe200000001ff */
[----:B------:R-:W-:Y:S02]  /*1440*/  SHF.R.S32.HI R2, RZ, 0x1f, R23 ;  /* 0x0000001fff027819 */ /* 0x000fe40000011417 */
[----:B------:R-:W-:Y:S02]  /*1450*/  CS2R R4, SRZ ;  /* 0x0000000000047805 */ /* 0x000fe4000001ff00 */
[C---:B--2---:R-:W-:Y:S02]  /*1460*/  ISETP.GT.AND P2, PT, R25.reuse, UR6, PT ;  /* 0x0000000619007c0c */ /* 0x044fe4000bf44270 */
[----:B------:R-:W-:Y:S02]  /*1470*/  LEA.HI R2, R2, R23, RZ, 0x5 ;  /* 0x0000001702027211 */ /* 0x000fe400078f28ff */
[----:B---3--:R-:W-:-:S02]  /*1480*/  ISETP.GT.AND P3, PT, R25, UR10, PT ;  /* 0x0000000a19007c0c */ /* 0x008fc4000bf64270 */
[C---:B----4-:R-:W-:Y:S02]  /*1490*/  ISETP.GT.AND P4, PT, R25.reuse, UR12, PT ;  /* 0x0000000c19007c0c */ /* 0x050fe4000bf84270 */
[----:B-1----:R-:W-:Y:S02]  /*14a0*/  ISETP.GT.AND P5, PT, R25, UR11, PT ;  /* 0x0000000b19007c0c */ /* 0x002fe4000bfa4270 */
[----:B------:R-:W-:Y:S01]  /*14b0*/  SHF.R.S32.HI R9, RZ, 0x5, R2 ;  /* 0x00000005ff097819 */ /* 0x000fe20000011402 */
[----:B------:R-:W-:Y:S01]  /*14c0*/  HFMA2 R2, -RZ, RZ, 0, 0 ;  /* 0x00000000ff027431 */ /* 0x000fe200000001ff */
[----:B------:R-:W-:Y:S01]  /*14d0*/  MOV R8, RZ ;  /* 0x000000ff00087202 */ /* 0x000fe20000000f00 */
        /* <DEDUP_REMOVED lines=8> */
.L_x_966:
        /* <DEDUP_REMOVED lines=8> */
.L_x_967:
        /* <DEDUP_REMOVED lines=8> */
.L_x_968:
        /* <DEDUP_REMOVED lines=8> */
.L_x_969:
        /* <DEDUP_REMOVED lines=8> */
.L_x_970:
[----:B------:R-:W-:Y:S01]  /*1760*/  LEA R2, R9, R2, 0x3 ;  /* 0x0000000209027211 */ /* 0x000fe200078e18ff */
[----:B------:R-:W0:Y:S01]  /*1770*/  S2UR UR5, SR_CgaCtaId ;  /* 0x00000000000579c3 */ /* 0x000e220000008800 */
[----:B------:R-:W1:Y:S01]  /*1780*/  LDCU.64 UR10, c[0x0][0x388] ;  /* 0x00007100ff0a77ac */ /* 0x000e620008000a00 */
[----:B------:R-:W-:Y:S02]  /*1790*/  VIMNMX R0, PT, PT, R0, UR12, PT ;  /* 0x0000000c00007c48 */ /* 0x000fe4000bfe0100 */
[----:B------:R-:W-:Y:S01]  /*17a0*/  IADD3 R2, PT, PT, R5, R2, R4 ;  /* 0x0000000205027210 */ /* 0x000fe20007ffe004 */
[----:B------:R-:W-:Y:S01]  /*17b0*/  UMOV UR4, 0x400 ;  /* 0x0000040000047882 */ /* 0x000fe20000000000 */
[----:B------:R-:W-:Y:S02]  /*17c0*/  PRMT R9, RZ, 0x5410, RZ ;  /* 0x00005410ff097816 */ /* 0x000fe400000000ff */
[----:B------:R-:W-:Y:S02]  /*17d0*/  IADD3 R2, PT, PT, R8, R2, R7 ;  /* 0x0000000208027210 */ /* 0x000fe40007ffe007 */
[----:B------:R-:W-:-:S02]  /*17e0*/  PRMT R8, RZ, 0x5410, RZ ;  /* 0x00005410ff087816 */ /* 0x000fc400000000ff */
        /* <DEDUP_REMOVED lines=9> */
[C---:B-1----:R-:W-:Y:S02]  /*1880*/  LEA R58, P2, R4.reuse, UR10, 0x2 ;  /* 0x0000000a043a7c11 */ /* 0x042fe4000f8410ff */
[----:B------:R-:W-:Y:S02]  /*1890*/  PRMT R2, RZ, 0x5410, RZ ;  /* 0x00005410ff027816 */ /* 0x000fe400000000ff */
[----:B------:R-:W-:Y:S02]  /*18a0*/  LEA.HI.X R59, R4, UR11, R3, 0x2, P2 ;  /* 0x0000000b043b7c11 */ /* 0x000fe400090f1403 */
[----:B------:R-:W-:Y:S01]  /*18b0*/  UMOV UR4, UR5 ;  /* 0x0000000500047c82 */ /* 0x000fe20008000000 */
[----:B------:R-:W-:Y:S02]  /*18c0*/  PRMT R4, RZ, 0x5410, RZ ;  /* 0x00005410ff047816 */ /* 0x000fe400000000ff */
[----:B------:R-:W-:-:S02]  /*18d0*/  PRMT R3, RZ, 0x5410, RZ ;  /* 0x00005410ff037816 */ /* 0x000fc400000000ff */
[----:B------:R-:W-:Y:S05]  /*18e0*/  @!P0 BRA `(.L_x_971) ;  /* 0x0000004c00e88947 */ /* 0x000fea0003800000 */
[----:B------:R-:W-:Y:S01]  /*18f0*/  ISETP.GT.AND P0, PT, R15, RZ, PT ;  /* 0x000000ff0f00720c */ /* 0x000fe20003f04270 */
[----:B------:R-:W-:Y:S01]  /*1900*/  HFMA2 R0, -RZ, RZ, 0, 0.0625 ;  /* 0x00002c00ff007431 */ /* 0x000fe200000001ff */
[----:B------:R-:W-:-:S04]  /*1910*/  PRMT R9, RZ, 0x7610, R9 ;  /* 0x00007610ff097816 */ /* 0x000fc80000000009 */
[----:B------:R-:W-:-:S07]  /*1920*/  PRMT R10, R10, 0x5410, R0 ;  /* 0x000054100a0a7816 */ /* 0x000fce0000000000 */
[----:B------:R-:W-:Y:S05]  /*1930*/  @!P0 BRA `(.L_x_972) ;  /* 0x00000014000c8947 */ /* 0x000fea0003800000 */
[----:B------:R-:W2:Y:S01]  /*1940*/  LDG.E.128.CONSTANT R4, desc[UR8][R58.64] ;  /* 0x000000083a047981 */ /* 0x000ea2000c1e9d00 */
[----:B------:R-:W-:Y:S01]  /*1950*/  HADD2.F32 R55, -RZ, R11.H0_H0 ;  /* 0x2000000bff377230 */ /* 0x000fe20000004100 */
[----:B------:R-:W-:Y:S02]  /*1960*/  ISETP.NE.AND P0, PT, R15, 0x1, PT ;  /* 0x000000010f00780c */ /* 0x000fe40003f05270 */
[----:B------:R-:W0:Y:S02]  /*1970*/  LDS.64 R24, [UR5] ;  /* 0x00000005ff187984 */ /* 0x000e240008000a00 */
[--C-:B0-----:R-:W-:Y:S02]  /*1980*/  HADD2.F32 R3, -RZ, R24.reuse.H0_H0 ;  /* 0x20000018ff037230 */ /* 0x101fe40000004100 */
[----:B------:R-:W-:Y:S02]  /*1990*/  HADD2.F32 R34, -RZ, R24.H1_H1 ;  /* 0x30000018ff227230 */ /* 0x000fe40000004100 */
[----:B------:R-:W-:-:S02]  /*19a0*/  HADD2.F32 R24, -RZ, R25.H0_H0 ;  /* 0x20000019ff187230 */ /* 0x000fc40000004100 */
[----:B------:R-:W-:Y:S01]  /*19b0*/  HADD2.F32 R9, -RZ, R25.H1_H1 ;  /* 0x30000019ff097230 */ /* 0x000fe20000004100 */
[C---:B--2---:R-:W-:Y:S02]  /*19c0*/  LOP3.LUT R0, R4.reuse, 0xf000f, RZ, 0xc0, !PT ;  /* 0x000f000f04007812 */ /* 0x044fe400078ec0ff */
[----:B------:R-:W-:Y:S02]  /*19d0*/  LOP3.LUT R19, R4, 0xf000f0, RZ, 0xc0, !PT ;  /* 0x00f000f004137812 */ /* 0x000fe400078ec0ff */
[----:B------:R-:W-:Y:S02]  /*19e0*/  SHF.R.U32.HI R2, RZ, 0x8, R4 ;  /* 0x00000008ff027819 */ /* 0x000fe40000011604 */
[----:B------:R-:W-:Y:S02]  /*19f0*/  LOP3.LUT R0, R0, 0x64006400, RZ, 0xfc, !PT ;  /* 0x6400640000007812 */ /* 0x000fe400078efcff */
[C---:B------:R-:W-:Y:S02]  /*1a00*/  LOP3.LUT R4, R5.reuse, 0xf000f, RZ, 0xc0, !PT ;  /* 0x000f000f05047812 */ /* 0x040fe400078ec0ff */
[----:B------:R-:W-:Y:S01]  /*1a10*/  LOP3.LUT R28, R5, 0xf000f0, RZ, 0xc0, !PT ;  /* 0x00f000f0051c7812 */ /* 0x000fe200078ec0ff */
[----:B------:R-:W-:Y:S01]  /*1a20*/  HADD2 R0, R0, -1032, -1032 ;  /* 0xe408e40800007430 */ /* 0x000fe20000000000 */
[----:B------:R-:W-:-:S02]  /*1a30*/  SHF.R.U32.HI R8, RZ, 0x8, R5 ;  /* 0x00000008ff087819 */ /* 0x000fc40000011605 */
[----:B------:R-:W-:Y:S02]  /*1a40*/  LOP3.LUT R5, R6, 0xf000f, RZ, 0xc0, !PT ;  /* 0x000f000f06057812 */ /* 0x000fe400078ec0ff */
[----:B------:R-:W-:Y:S01]  /*1a50*/  LOP3.LUT R16, R7, 0xf000f, RZ, 0xc0, !PT ;  /* 0x000f000f07107812 */ /* 0x000fe200078ec0ff */
[--C-:B------:R-:W-:Y:S01]  /*1a60*/  HADD2.F32 R18, -RZ, R0.reuse.H0_H0 ;  /* 0x20000000ff127230 */ /* 0x100fe20000004100 */
        /* <DEDUP_REMOVED lines=9> */
[--C-:B------:R-:W-:Y:S01]  /*1b00*/  HADD2.F32 R17, -RZ, R23.reuse.H0_H0 ;  /* 0x20000017ff117230 */ /* 0x100fe20000004100 */
[----:B------:R-:W0:Y:S01]  /*1b10*/  LDS.64 R4, [UR5+0x8] ;  /* 0x00000805ff047984 */ /* 0x000e220008000a00 */
[----:B------:R-:W-:Y:S01]  /*1b20*/  HADD2.F32 R26, -RZ, R23.H1_H1 ;  /* 0x30000017ff1a7230 */ /* 0x000fe20000004100 */
[----:B------:R-:W-:Y:S01]  /*1b30*/  LOP3.LUT R32, R7, 0xf000f0, RZ, 0xc0, !PT ;  /* 0x00f000f007207812 */ /* 0x000fe200078ec0ff */
[--C-:B------:R-:W-:Y:S01]  /*1b40*/  HADD2.F32 R16, -RZ, R0.reuse.H0_H0 ;  /* 0x20000000ff107230 */ /* 0x100fe20000004100 */
[----:B------:R-:W-:Y:S01]  /*1b50*/  LOP3.LUT R31, R30, 0x64006400, RZ, 0xfc, !PT ;  /* 0x640064001e1f7812 */ /* 0x000fe200078efcff */
[----:B------:R-:W-:Y:S02]  /*1b60*/  HADD2.F32 R23, -RZ, R0.H1_H1 ;  /* 0x30000000ff177230 */ /* 0x000fe40000004100 */
[----:B------:R-:W-:Y:S02]  /*1b70*/  HFMA2 R33, R25, R10.H1_H1, -72, -72 ;  /* 0xd480d48019217431 */ /* 0x000fe4000006000a */
[----:B------:R-:W-:-:S02]  /*1b80*/  HADD2.F32 R0, -RZ, R29.H0_H0 ;  /* 0x2000001dff007230 */ /* 0x000fc40000004100 */
[C---:B------:R-:W-:Y:S01]  /*1b90*/  FFMA.FTZ R25, R3.reuse, R17, RZ ;  /* 0x0000001103197223 */ /* 0x040fe200000100ff */
[----:B------:R-:W-:Y:S01]  /*1ba0*/  HADD2.F32 R19, -RZ, R29.H1_H1 ;  /* 0x3000001dff137230 */ /* 0x000fe20000004100 */
[----:B------:R-:W-:Y:S01]  /*1bb0*/  LOP3.LUT R29, R28, 0x64006400, RZ, 0xfc, !PT ;  /* 0x640064001c1d7812 */ /* 0x000fe200078efcff */
[----:B------:R-:W-:Y:S01]  /*1bc0*/  FFMA.FTZ R28, R18, R3, RZ ;  /* 0x00000003121c7223 */ /* 0x000fe200000100ff */
[C---:B------:R-:W-:Y:S01]  /*1bd0*/  FFMA.FTZ R30, R3.reuse, R16, RZ ;  /* 0x00000010031e7223 */ /* 0x040fe200000100ff */
[----:B------:R-:W-:Y:S01]  /*1be0*/  FFMA.FTZ R40, R3, R0, RZ ;  /* 0x0000000003287223 */ /* 0x000fe200000100ff */
[----:B------:R-:W-:Y:S01]  /*1bf0*/  LOP3.LUT R3, R32, 0x64006400, RZ, 0xfc, !PT ;  /* 0x6400640020037812 */ /* 0x000fe200078efcff */
[----:B------:R-:W-:Y:S01]  /*1c00*/  FFMA.FTZ R36, R27, R34, R28 ;  /* 0x000000221b247223 */ /* 0x000fe2000001001c */
[-C--:B------:R-:W-:Y:S02]  /*1c10*/  HFMA2 R29, R29, R10.reuse.H1_H1, -72, -72 ;  /* 0xd480d4801d1d7431 */ /* 0x080fe4000006000a */
[----:B------:R-:W-:Y:S01]  /*1c20*/  FFMA.FTZ R25, R34, R26, R25 ;  /* 0x0000001a22197223 */ /* 0x000fe20000010019 */
[----:B------:R-:W-:-:S02]  /*1c30*/  HFMA2 R28, R31, R10.H1_H1, -72, -72 ;  /* 0xd480d4801f1c7431 */ /* 0x000fc4000006000a */
[C---:B------:R-:W-:Y:S01]  /*1c40*/  FFMA.FTZ R38, R34.reuse, R23, R30 ;  /* 0x0000001722267223 */ /* 0x040fe2000001001e */
[----:B------:R-:W-:Y:S02]  /*1c50*/  HFMA2 R3, R3, R10.H1_H1, -72, -72 ;  /* 0xd480d48003037431 */ /* 0x000fe4000006000a */
[----:B------:R-:W-:Y:S01]  /*1c60*/  FFMA.FTZ R40, R34, R19, R40 ;  /* 0x0000001322287223 */ /* 0x000fe20000010028 */
[--C-:B------:R-:W-:Y:S01]  /*1c70*/  HADD2.F32 R35, -RZ, R33.reuse.H0_H0 ;  /* 0x20000021ff237230 */ /* 0x100fe20000004100 */
[----:B------:R-:W-:Y:S01]  /*1c80*/  SHF.R.U32.HI R7, RZ, 0x8, R7 ;  /* 0x00000008ff077819 */ /* 0x000fe20000011607 */
[----:B------:R-:W-:Y:S01]  /*1c90*/  HADD2.F32 R34, -RZ, R33.H1_H1 ;  /* 0x30000021ff227230 */ /* 0x000fe20000004100 */
[----:B------:R-:W-:Y:S01]  /*1ca0*/  SHF.R.U32.HI R6, RZ, 0x8, R6 ;  /* 0x00000008ff067819 */ /* 0x000fe20000011606 */
[--C-:B------:R-:W-:Y:S02]  /*1cb0*/  HADD2.F32 R33, -RZ, R29.reuse.H0_H0 ;  /* 0x2000001dff217230 */ /* 0x100fe40000004100 */
[----:B------:R-:W-:-:S02]  /*1cc0*/  HADD2.F32 R32, -RZ, R29.H1_H1 ;  /* 0x3000001dff207230 */ /* 0x000fc40000004100 */
[--C-:B------:R-:W-:Y:S02]  /*1cd0*/  HADD2.F32 R31, -RZ, R28.reuse.H0_H0 ;  /* 0x2000001cff1f7230 */ /* 0x100fe40000004100 */
[--C-:B------:R-:W-:Y:S02]  /*1ce0*/  HADD2.F32 R29, -RZ, R3.reuse.H0_H0 ;  /* 0x20000003ff1d7230 */ /* 0x100fe40000004100 */
[----:B------:R-:W-:Y:S02]  /*1cf0*/  HADD2.F32 R30, -RZ, R28.H1_H1 ;  /* 0x3000001cff1e7230 */ /* 0x000fe40000004100 */
[----:B------:R-:W-:Y:S02]  /*1d00*/  HADD2.F32 R28, -RZ, R3.H1_H1 ;  /* 0x30000003ff1c7230 */ /* 0x000fe40000004100 */
[----:B------:R-:W-:Y:S01]  /*1d10*/  FFMA.FTZ R3, R35, R24, R36 ;  /* 0x0000001823037223 */ /* 0x000fe20000010024 */
        /* <DEDUP_REMOVED lines=25> */
[----:B------:R-:W-:-:S02]  /*1eb0*/  HADD2 R46, R24, -1032, -1032 ;  /* 0xe408e408182e7430 */ /* 0x000fc40000000000 */
[----:B------:R-:W-:Y:S02]  /*1ec0*/  HADD2.F32 R39, -RZ, R44.H0_H0 ;  /* 0x2000002cff277230 */ /* 0x000fe40000004100 */
[C---:B------:R-:W-:Y:S01]  /*1ed0*/  FFMA.FTZ R9, R41.reuse, R38, R42 ;  /* 0x0000002629097223 */ /* 0x040fe2000001002a */
[----:B------:R-:W-:Y:S01]  /*1ee0*/  FFMA.FTZ R25, R41, R36, R43 ;  /* 0x0000002429197223 */ /* 0x000fe2000001002b */
[----:B------:R-:W-:Y:S01]  /*1ef0*/  LOP3.LUT R42, R7, 0xf000f0, RZ, 0xc0, !PT ;  /* 0x00f000f0072a7812 */ /* 0x000fe200078ec0ff */
[----:B------:R-:W-:Y:S02]  /*1f00*/  HADD2.F32 R37, -RZ, R46.H0_H0 ;  /* 0x2000002eff257230 */ /* 0x000fe40000004100 */
[----:B------:R-:W-:Y:S01]  /*1f10*/  FFMA.FTZ R24, R39, R41, R40 ;  /* 0x0000002927187223 */ /* 0x000fe20000010028 */
[----:B------:R-:W-:Y:S01]  /*1f20*/  LOP3.LUT R7, R2, 0x64006400, RZ, 0xfc, !PT ;  /* 0x6400640002077812 */ /* 0x000fe200078efcff */
[----:B------:R-:W-:Y:S01]  /*1f30*/  HADD2.F32 R40, -RZ, R45.H1_H1 ;  /* 0x3000002dff287230 */ /* 0x000fe20000004100 */
[----:B------:R-:W-:Y:S01]  /*1f40*/  LOP3.LUT R43, R8, 0x64006400, RZ, 0xfc, !PT ;  /* 0x64006400082b7812 */ /* 0x000fe200078efcff */
[----:B------:R-:W-:Y:S01]  /*1f50*/  FFMA.FTZ R48, R41, R37, R48 ;  /* 0x0000002529307223 */ /* 0x000fe20000010030 */
[----:B------:R-:W-:Y:S01]  /*1f60*/  LOP3.LUT R45, R6, 0x64006400, RZ, 0xfc, !PT ;  /* 0x64006400062d7812 */ /* 0x000fe200078efcff */
[-C--:B------:R-:W-:Y:S01]  /*1f70*/  HFMA2 R6, R7, R10.reuse.H1_H1, -72, -72 ;  /* 0xd480d48007067431 */ /* 0x080fe2000006000a */
[----:B------:R-:W-:Y:S01]  /*1f80*/  LOP3.LUT R49, R42, 0x64006400, RZ, 0xfc, !PT ;  /* 0x640064002a317812 */ /* 0x000fe200078efcff */
[----:B------:R-:W-:-:S02]  /*1f90*/  HFMA2 R8, R43, R10.H1_H1, -72, -72 ;  /* 0xd480d4802b087431 */ /* 0x000fc4000006000a */
[----:B------:R-:W-:Y:S02]  /*1fa0*/  HADD2.F32 R41, -RZ, R44.H1_H1 ;  /* 0x3000002cff297230 */ /* 0x000fe40000004100 */
[-C--:B------:R-:W-:Y:S02]  /*1fb0*/  HFMA2 R50, R45, R10.reuse.H1_H1, -72, -72 ;  /* 0xd480d4802d327431 */ /* 0x080fe4000006000a */
[----:B------:R-:W-:Y:S02]  /*1fc0*/  HADD2.F32 R47, -RZ, R46.H1_H1 ;  /* 0x3000002eff2f7230 */ /* 0x000fe40000004100 */
[----:B------:R-:W-:Y:S02]  /*1fd0*/  HFMA2 R49, R49, R10.H1_H1, -72, -72 ;  /* 0xd480d48031317431 */ /* 0x000fe4000006000a */
        /* <DEDUP_REMOVED lines=17> */
[----:B------:R-:W-:Y:S02]  /*20f0*/  HADD2.F32 R53, -RZ, R50.H1_H1 ;  /* 0x30000032ff357230 */ /* 0x000fe40000004100 */
[----:B------:R-:W-:Y:S01]  /*2100*/  FFMA.FTZ R3, R51, R5, R24 ;  /* 0x0000000533037223 */ /* 0x000fe20000010018 */
[----:B------:R-:W-:-:S02]  /*2110*/  HADD2.F32 R54, -RZ, R49.H1_H1 ;  /* 0x30000031ff367230 */ /* 0x000fc40000004100 */
[C---:B------:R-:W-:Y:S01]  /*2120*/  FFMA.FTZ R7, R5.reuse, R52, R7 ;  /* 0x0000003405077223 */ /* 0x040fe20000010007 */
[----:B------:R-:W-:Y:S02]  /*2130*/  HADD2.F32 R48, -RZ, R13.H0_H0 ;  /* 0x2000000dff307230 */ /* 0x000fe40000004100 */
[C---:B------:R-:W-:Y:S01]  /*2140*/  FFMA.FTZ R2, R5.reuse, R53, R2 ;  /* 0x0000003505027223 */ /* 0x040fe20000010002 */
[----:B------:R-:W-:Y:S02]  /*2150*/  HADD2.F32 R50, -RZ, R12.H0_H0 ;  /* 0x2000000cff327230 */ /* 0x000fe40000004100 */
[----:B------:R-:W-:Y:S01]  /*2160*/  FFMA.FTZ R6, R5, R54, R25 ;  /* 0x0000003605067223 */ /* 0x000fe20000010019 */
[----:B------:R-:W-:Y:S02]  /*2170*/  HADD2.F32 R49, -RZ, R10.H0_H0 ;  /* 0x2000000aff317230 */ /* 0x000fe40000004100 */
[----:B------:R-:W-:Y:S01]  /*2180*/  FMUL.FTZ R3, R48, R3 ;  /* 0x0000000330037220 */ /* 0x000fe20000410000 */
[----:B------:R-:W-:Y:S01]  /*2190*/  FMUL.FTZ R4, R55, R2 ;  /* 0x0000000237047220 */ /* 0x000fe20000410000 */
[----:B------:R-:W-:Y:S01]  /*21a0*/  FMUL.FTZ R7, R50, R7 ;  /* 0x0000000732077220 */ /* 0x000fe20000410000 */
[----:B------:R-:W-:Y:S01]  /*21b0*/  PRMT R5, RZ, 0x5410, RZ ;  /* 0x00005410ff057816 */ /* 0x000fe200000000ff */
[----:B------:R-:W-:Y:S01]  /*21c0*/  FMUL.FTZ R6, R49, R6 ;  /* 0x0000000631067220 */ /* 0x000fe20000410000 */
[----:B------:R-:W-:-:S02]  /*21d0*/  F2FP.F16.F32.PACK_AB R2, RZ, R3 ;  /* 0x00000003ff02723e */ /* 0x000fc400000000ff */
[----:B------:R-:W-:Y:S02]  /*21e0*/  F2FP.F16.F32.PACK_AB R8, RZ, R7 ;  /* 0x00000007ff08723e */ /* 0x000fe400000000ff */
[----:B------:R-:W-:Y:S02]  /*21f0*/  F2FP.F16.F32.PACK_AB R9, RZ, R4 ;  /* 0x00000004ff09723e */ /* 0x000fe400000000ff */
[----:B------:R-:W-:Y:S02]  /*2200*/  F2FP.F16.F32.PACK_AB R24, RZ, R6 ;  /* 0x00000006ff18723e */ /* 0x000fe400000000ff */
[----:B------:R-:W-:Y:S02]  /*2210*/  PRMT R25, R2, 0x5410, R8 ;  /* 0x0000541002197816 */ /* 0x000fe40000000008 */
[----:B------:R-:W-:Y:S02]  /*2220*/  PRMT R56, R9, 0x5410, R24 ;  /* 0x0000541009387816 */ /* 0x000fe40000000018 */
[----:B------:R-:W-:Y:S01]  /*2230*/  PRMT R7, RZ, 0x5410, RZ ;  /* 0x00005410ff077816 */ /* 0x000fe200000000ff */
[----:B------:R-:W-:Y:S01]  /*2240*/  HFMA2 R9, R25, 1, 1, RZ ;  /* 0x3c003c0019097831 */ /* 0x000fe200000000ff */
[----:B------:R-:W-:Y:S01]  /*2250*/  PRMT R6, RZ, 0x5410, RZ ;  /* 0x00005410ff067816 */ /* 0x000fe200000000ff */
[----:B------:R-:W-:Y:S01]  /*2260*/  HADD2 R8, R56, RZ.H0_H0 ;  /* 0x200000ff38087230 */ /* 0x000fe20000000000 */
[----:B------:R-:W-:-:S02]  /*2270*/  PRMT R4, RZ, 0x5410, RZ ;  /* 0x00005410ff047816 */ /* 0x000fc400000000ff */
[----:B------:R-:W-:Y:S02]  /*2280*/  PRMT R3, RZ, 0x5410, RZ ;  /* 0x00005410ff037816 */ /* 0x000fe400000000ff */
[----:B------:R-:W-:Y:S01]  /*2290*/  PRMT R2, RZ, 0x5410, RZ ;  /* 0x00005410ff027816 */ /* 0x000fe200000000ff */
        /* <DEDUP_REMOVED lines=173> */
.L_x_972:
[----:B------:R-:W-:Y:S01]  /*2d70*/  IMAD.WIDE R58, R21, 0x4, R58 ;  /* 0x00000004153a7825 */ /* 0x000fe200078e023a */
[----:B------:R-:W-:Y:S06]  /*2d80*/  @!P1 BRA `(.L_x_973) ;  /* 0x0000001000dc9947 */ /* 0x000fec0003800000 */
[----:B------:R-:W2:Y:S01]  /*2d90*/  LDG.E.128.CONSTANT R16, desc[UR8][R58.64] ;  /* 0x000000083a107981 */ /* 0x000ea2000c1e9d00 */
[----:B------:R-:W-:-:S03]  /*2da0*/  ISETP.NE.AND P0, PT, R15, 0x1, PT ;  /* 0x000000010f00780c */ /* 0x000fc60003f05270 */
[----:B------:R-:W0:Y:S02]  /*2db0*/  LDS.64 R24, [UR5+0x10] ;  /* 0x00001005ff187984 */ /* 0x000e240008000a00 */
        /* <DEDUP_REMOVED lines=29> */
[----:B------:R-:W0:Y:S01]  /*2f90*/  LDS.64 R24, [UR5+0x18] ;  /* 0x00001805ff187984 */ /* 0x000e220008000a00 */
        /* <DEDUP_REMOVED lines=13> */
[----:B------:R-:W-:-:S02]  /*3070*/  HFMA2 R33, R33, R10.H1_H1, -72, -72 ;  /* 0xd480d48021217431 */ /* 0x000fc4000006000a */
[C---:B------:R-:W-:Y:S01]  /*3080*/  FFMA.FTZ R43, R37.reuse, R29, R32 ;  /* 0x0000001d252b7223 */ /* 0x040fe20000010020 */
[-C--:B------:R-:W-:Y:S02]  /*3090*/  HFMA2 R31, R35, R10.reuse.H1_H1, -72, -72 ;  /* 0xd480d480231f7431 */ /* 0x080fe4000006000a */
[C---:B------:R-:W-:Y:S01]  /*30a0*/  FFMA.FTZ R42, R37.reuse, R28, R41 ;  /* 0x0000001c252a7223 */ /* 0x040fe20000010029 */
[----:B------:R-:W-:Y:S02]  /*30b0*/  HFMA2 R19, R19, R10.H1_H1, -72, -72 ;  /* 0xd480d48013137431 */ /* 0x000fe4000006000a */
[----:B------:R-:W-:Y:S01]  /*30c0*/  FFMA.FTZ R46, R37, R23, R34 ;  /* 0x00000017252e7223 */ /* 0x000fe20000010022 */
[----:B------:R-:W-:Y:S01]  /*30d0*/  HADD2.F32 R37, -RZ, R47.H0_H0 ;  /* 0x2000002fff257230 */ /* 0x000fe20000004100 */
[----:B------:R-:W-:Y:S01]  /*30e0*/  LOP3.LUT R49, R45, 0xf000f0, RZ, 0xc0, !PT ;  /* 0x00f000f02d317812 */ /* 0x000fe200078ec0ff */
[--C-:B------:R-:W-:Y:S02]  /*30f0*/  HADD2.F32 R35, -RZ, R33.reuse.H0_H0 ;  /* 0x20000021ff237230 */ /* 0x100fe40000004100 */
[----:B------:R-:W-:-:S02]  /*3100*/  HADD2.F32 R34, -RZ, R33.H1_H1 ;  /* 0x30000021ff227230 */ /* 0x000fc40000004100 */
[----:B------:R-:W-:Y:S01]  /*3110*/  FFMA.FTZ R41, R37, R38, R40 ;  /* 0x0000002625297223 */ /* 0x000fe20000010028 */
[--C-:B------:R-:W-:Y:S02]  /*3120*/  HADD2.F32 R33, -RZ, R31.reuse.H0_H0 ;  /* 0x2000001fff217230 */ /* 0x100fe40000004100 */
[C---:B------:R-:W-:Y:S01]  /*3130*/  FFMA.FTZ R40, R38.reuse, R35, R43 ;  /* 0x0000002326287223 */ /* 0x040fe2000001002b */
[----:B------:R-:W-:Y:S01]  /*3140*/  HADD2.F32 R32, -RZ, R31.H1_H1 ;  /* 0x3000001fff207230 */ /* 0x000fe20000004100 */
[----:B------:R-:W-:Y:S01]  /*3150*/  LOP3.LUT R57, R49, 0x64006400, RZ, 0xfc, !PT ;  /* 0x6400640031397812 */ /* 0x000fe200078efcff */
        /* <DEDUP_REMOVED lines=250> */
.L_x_973:
        /* <DEDUP_REMOVED lines=313> */
.L_x_974:
[----:B------:R-:W-:-:S05]  /*5490*/  IMAD.WIDE R58, R21, 0x4, R58 ;  /* 0x00000004153a7825 */ /* 0x000fca00078e023a */
[----:B------:R0:W2:Y:S01]  /*54a0*/  LDG.E.128.CONSTANT R16, desc[UR8][R58.64] ;  /* 0x000000083a107981 */ /* 0x0000a2000c1e9d00 */
[----:B------:R-:W-:Y:S01]  /*54b0*/  UIADD3 UR4, UPT, UPT, UR5, 0x40, URZ ;  /* 0x0000004005047890 */ /* 0x000fe2000fffe0ff */
[----:B0-----:R-:W-:Y:S01]  /*54c0*/  IMAD.WIDE R58, R21, 0x4, R58 ;  /* 0x00000004153a7825 */ /* 0x001fe200078e023a */
[----:B--2---:R-:W-:Y:S02]  /*54d0*/  LOP3.LUT R26, R19, 0xf000f0, RZ, 0xc0, !PT ;  /* 0x00f000f0131a7812 */ /* 0x004fe400078ec0ff */
[----:B------:R-:W-:Y:S02]  /*54e0*/  LOP3.LUT R0, R16, 0xf000f0, RZ, 0xc0, !PT ;  /* 0x00f000f010007812 */ /* 0x000fe400078ec0ff */
[----:B------:R-:W-:Y:S02]  /*54f0*/  LOP3.LUT R24, R18, 0xf000f0, RZ, 0xc0, !PT ;  /* 0x00f000f012187812 */ /* 0x000fe400078ec0ff */
[----:B------:R-:W-:Y:S02]  /*5500*/  SHF.R.U32.HI R40, RZ, 0x8, R18 ;  /* 0x00000008ff287819 */ /* 0x000fe40000011612 */
[----:B------:R-:W-:-:S02]  /*5510*/  SHF.R.U32.HI R38, RZ, 0x8, R16 ;  /* 0x00000008ff267819 */ /* 0x000fc40000011610 */
[----:B------:R-:W-:Y:S02]  /*5520*/  SHF.R.U32.HI R39, RZ, 0x8, R17 ;  /* 0x00000008ff277819 */ /* 0x000fe40000011611 */
[----:B------:R-:W-:Y:S02]  /*5530*/  SHF.R.U32.HI R41, RZ, 0x8, R19 ;  /* 0x00000008ff297819 */ /* 0x000fe40000011613 */
[----:B------:R-:W-:Y:S02]  /*5540*/  LOP3.LUT R29, R26, 0x64006400, RZ, 0xfc, !PT ;  /* 0x640064001a1d7812 */ /* 0x000fe400078efcff */
[----:B------:R-:W-:Y:S02]  /*5550*/  LOP3.LUT R23, R17, 0xf000f0, RZ, 0xc0, !PT ;  /* 0x00f000f011177812 */ /* 0x000fe400078ec0ff */
[----:B------:R-:W-:Y:S01]  /*5560*/  LOP3.LUT R33, R0, 0x64006400, RZ, 0xfc, !PT ;  /* 0x6400640000217812 */ /* 0x000fe200078efcff */
[----:B------:R-:W-:Y:S01]  /*5570*/  HFMA2 R42, R29, R10.H1_H1, -72, -72 ;  /* 0xd480d4801d2a7431 */ /* 0x000fe2000006000a */
[----:B------:R-:W-:-:S02]  /*5580*/  LOP3.LUT R31, R24, 0x64006400, RZ, 0xfc, !PT ;  /* 0x64006400181f7812 */ /* 0x000fc400078efcff */
[----:B------:R-:W-:Y:S01]  /*5590*/  LOP3.LUT R26, R40, 0xf000f0, RZ, 0xc0, !PT ;  /* 0x00f000f0281a7812 */ /* 0x000fe200078ec0ff */
[-C--:B------:R-:W-:Y:S01]  /*55a0*/  HFMA2 R33, R33, R10.reuse.H1_H1, -72, -72 ;  /* 0xd480d48021217431 */ /* 0x080fe2000006000a */
[----:B------:R-:W-:Y:S01]  /*55b0*/  LOP3.LUT R0, R38, 0xf000f0, RZ, 0xc0, !PT ;  /* 0x00f000f026007812 */ /* 0x000fe200078ec0ff */
[----:B------:R-:W-:Y:S01]  /*55c0*/  HFMA2 R31, R31, R10.H1_H1, -72, -72 ;  /* 0xd480d4801f1f7431 */ /* 0x000fe2000006000a */
        /* <DEDUP_REMOVED lines=10> */
[----:B------:R-:W-:Y:S01]  /*5670*/  MOV R25, R20 ;  /* 0x0000001400197202 */ /* 0x000fe20000000f00 */
[-C--:B------:R-:W-:Y:S02]  /*5680*/  HFMA2 R51, R51, R10.reuse.H1_H1, -72, -72 ;  /* 0xd480d48033337431 */ /* 0x080fe4000006000a */
[----:B------:R-:W-:Y:S01]  /*5690*/  HFMA2 R27, R35, R10.H1_H1, -72, -72 ;  /* 0xd480d480231b7431 */ /* 0x000fe2000006000a */
[----:B------:R-:W-:Y:S06]  /*56a0*/  @!P1 BRA `(.L_x_971) ;  /* 0x0000001000789947 */ /* 0x000fec0003800000 */
[----:B------:R-:W0:Y:S01]  /*56b0*/  LDS.64 R24, [UR5+0x30] ;  /* 0x00003005ff187984 */ /* 0x000e220008000a00 */
        /* <DEDUP_REMOVED lines=14> */
[--C-:B------:R-:W-:Y:S01]  /*57a0*/  HADD2.F32 R18, -RZ, R16.reuse.H0_H0 ;  /* 0x20000010ff127230 */ /* 0x100fe20000004100 */
[----:B------:R-:W-:Y:S01]  /*57b0*/  LOP3.LUT R39, R39, 0xf000f, RZ, 0xc0, !PT ;  /* 0x000f000f27277812 */ /* 0x000fe200078ec0ff */
[----:B------:R-:W-:Y:S01]  /*57c0*/  HADD2.F32 R0, -RZ, R35.H0_H0 ;  /* 0x20000023ff007230 */ /* 0x000fe20000004100 */
[----:B------:R-:W-:Y:S01]  /*57d0*/  LOP3.LUT R40, R40, 0xf000f, RZ, 0xc0, !PT ;  /* 0x000f000f28287812 */ /* 0x000fe200078ec0ff */
[----:B------:R-:W-:Y:S01]  /*57e0*/  HADD2.F32 R30, -RZ, R16.H1_H1 ;  /* 0x30000010ff1e7230 */ /* 0x000fe20000004100 */
[----:B------:R-:W-:Y:S01]  /*57f0*/  LOP3.LUT R41, R41, 0xf000f, RZ, 0xc0, !PT ;  /* 0x000f000f29297812 */ /* 0x000fe200078ec0ff */
[--C-:B------:R-:W-:Y:S01]  /*5800*/  HADD2.F32 R16, -RZ, R28.reuse.H0_H0 ;  /* 0x2000001cff107230 */ /* 0x100fe20000004100 */
[----:B------:R-:W-:Y:S01]  /*5810*/  LOP3.LUT R38, R38, 0x64006400, RZ, 0xfc, !PT ;  /* 0x6400640026267812 */ /* 0x000fe200078efcff */
[----:B------:R-:W-:Y:S01]  /*5820*/  HADD2.F32 R29, -RZ, R23.H1_H1 ;  /* 0x30000017ff1d7230 */ /* 0x000fe20000004100 */
[----:B------:R-:W-:Y:S01]  /*5830*/  LOP3.LUT R39, R39, 0x64006400, RZ, 0xfc, !PT ;  /* 0x6400640027277812 */ /* 0x000fe200078efcff */
[----:B------:R-:W-:Y:S01]  /*5840*/  HADD2.F32 R23, -RZ, R35.H1_H1 ;  /* 0x30000023ff177230 */ /* 0x000fe20000004100 */
[----:B------:R-:W-:Y:S01]  /*5850*/  LOP3.LUT R40, R40, 0x64006400, RZ, 0xfc, !PT ;  /* 0x6400640028287812 */ /* 0x000fe200078efcff */
[----:B------:R-:W-:Y:S01]  /*5860*/  HADD2.F32 R28, -RZ, R28.H1_H1 ;  /* 0x3000001cff1c7230 */ /* 0x000fe20000004100 */
[----:B------:R-:W-:-:S02]  /*5870*/  LOP3.LUT R41, R41, 0x64006400, RZ, 0xfc, !PT ;  /* 0x6400640029297812 */ /* 0x000fc400078efcff */
[----:B------:R-:W-:Y:S01]  /*5880*/  ISETP.NE.AND P0, PT, R15, 0x1, PT ;  /* 0x000000010f00780c */ /* 0x000fe20003f05270 */
[----:B------:R-:W-:Y:S02]  /*5890*/  HADD2 R57, R40, -1032, -1032 ;  /* 0xe408e40828397430 */ /* 0x000fe40000000000 */
[----:B------:R-:W-:Y:S02]  /*58a0*/  HADD2 R60, R41, -1032, -1032 ;  /* 0xe408e408293c7430 */ /* 0x000fe40000000000 */
[--C-:B0-----:R-:W-:Y:S02]  /*58b0*/  HADD2.F32 R19, -RZ, R24.reuse.H0_H0 ;  /* 0x20000018ff137230 */ /* 0x101fe40000004100 */
[----:B------:R-:W-:Y:S02]  /*58c0*/  HADD2.F32 R34, -RZ, R24.H1_H1 ;  /* 0x30000018ff227230 */ /* 0x000fe40000004100 */
[--C-:B------:R-:W-:Y:S02]  /*58d0*/  HADD2.F32 R44, -RZ, R25.reuse.H0_H0 ;  /* 0x20000019ff2c7230 */ /* 0x100fe40000004100 */
[----:B------:R-:W-:Y:S01]  /*58e0*/  FFMA.FTZ R37, R19, R17, RZ ;  /* 0x0000001113257223 */ /* 0x000fe200000100ff */
[----:B------:R-:W-:-:S02]  /*58f0*/  HADD2.F32 R43, -RZ, R25.H1_H1 ;  /* 0x30000019ff2b7230 */ /* 0x000fc40000004100 */
[----:B------:R-:W-:Y:S01]  /*5900*/  FFMA.FTZ R35, R18, R19, RZ ;  /* 0x0000001312237223 */ /* 0x000fe200000100ff */
[----:B------:R-:W0:Y:S01]  /*5910*/  LDS.64 R24, [UR5+0x38] ;  /* 0x00003805ff187984 */ /* 0x000e220008000a00 */
[C---:B------:R-:W-:Y:S01]  /*5920*/  FFMA.FTZ R36, R19.reuse, R0, RZ ;  /* 0x0000000013247223 */ /* 0x040fe200000100ff */
[----:B------:R-:W-:Y:S01]  /*5930*/  FFMA.FTZ R45, R19, R16, RZ ;  /* 0x00000010132d7223 */ /* 0x000fe200000100ff */
[----:B------:R-:W-:Y:S01]  /*5940*/  FFMA.FTZ R47, R34, R29, R37 ;  /* 0x0000001d222f7223 */ /* 0x000fe20000010025 */
[----:B------:R-:W-:Y:S01]  /*5950*/  FFMA.FTZ R46, R30, R34, R35 ;  /* 0x000000221e2e7223 */ /* 0x000fe20000010023 */
[C---:B------:R-:W-:Y:S01]  /*5960*/  FFMA.FTZ R52, R34.reuse, R23, R36 ;  /* 0x0000001722347223 */ /* 0x040fe20000010024 */
[--C-:B------:R-:W-:Y:S02]  /*5970*/  HADD2.F32 R37, -RZ, R33.reuse.H0_H0 ;  /* 0x20000021ff257230 */ /* 0x100fe40000004100 */
[----:B------:R-:W-:Y:S01]  /*5980*/  FFMA.FTZ R48, R34, R28, R45 ;  /* 0x0000001c22307223 */ /* 0x000fe2000001002d */
[----:B------:R-:W-:-:S02]  /*5990*/  HADD2.F32 R36, -RZ, R33.H1_H1 ;  /* 0x30000021ff247230 */ /* 0x000fc40000004100 */
[--C-:B------:R-:W-:Y:S02]  /*59a0*/  HADD2.F32 R35, -RZ, R32.reuse.H0_H0 ;  /* 0x20000020ff237230 */ /* 0x100fe40000004100 */
[----:B------:R-:W-:Y:S01]  /*59b0*/  FFMA.FTZ R45, R37, R44, R46 ;  /* 0x0000002c252d7223 */ /* 0x000fe2000001002e */
[--C-:B------:R-:W-:Y:S02]  /*59c0*/  HADD2.F32 R33, -RZ, R31.reuse.H0_H0 ;  /* 0x2000001fff217230 */ /* 0x100fe40000004100 */
[----:B------:R-:W-:Y:S02]  /*59d0*/  HADD2.F32 R34, -RZ, R32.H1_H1 ;  /* 0x30000020ff227230 */ /* 0x000fe40000004100 */
[C---:B------:R-:W-:Y:S01]  /*59e0*/  FFMA.FTZ R46, R44.reuse, R35, R47 ;  /* 0x000000232c2e7223 */ /* 0x040fe2000001002f */
[----:B------:R-:W-:Y:S02]  /*59f0*/  HADD2.F32 R32, -RZ, R31.H1_H1 ;  /* 0x3000001fff207230 */ /* 0x000fe40000004100 */
[----:B------:R-:W-:Y:S01]  /*5a00*/  FFMA.FTZ R47, R44, R33, R48 ;  /* 0x000000212c2f7223 */ /* 0x000fe20000010030 */
[----:B------:R-:W-:-:S02]  /*5a10*/  HADD2.F32 R31, -RZ, R42.H0_H0 ;  /* 0x2000002aff1f7230 */ /* 0x000fc40000004100 */
[----:B------:R-:W-:Y:S02]  /*5a20*/  HADD2 R48, R39, -1032, -1032 ;  /* 0xe408e40827307430 */ /* 0x000fe40000000000 */
[----:B------:R-:W-:Y:S02]  /*5a30*/  HADD2.F32 R19, -RZ, R42.H1_H1 ;  /* 0x3000002aff137230 */ /* 0x000fe40000004100 */
[----:B------:R-:W-:Y:S01]  /*5a40*/  FFMA.FTZ R42, R36, R43, R45 ;  /* 0x0000002b242a7223 */ /* 0x000fe2000001002d */
[C---:B------:R-:W-:Y:S01]  /*5a50*/  FFMA.FTZ R45, R43.reuse, R34, R46 ;  /* 0x000000222b2d7223 */ /* 0x040fe2000001002e */
[----:B------:R-:W-:Y:S01]  /*5a60*/  FFMA.FTZ R52, R44, R31, R52 ;  /* 0x0000001f2c347223 */ /* 0x000fe20000010034 */
[----:B------:R-:W-:Y:S01]  /*5a70*/  FFMA.FTZ R44, R43, R32, R47 ;  /* 0x000000202b2c7223 */ /* 0x000fe2000001002f */
[----:B------:R-:W-:Y:S02]  /*5a80*/  HADD2 R47, R38, -1032, -1032 ;  /* 0xe408e408262f7430 */ /* 0x000fe40000000000 */
[----:B------:R-:W-:-:S02]  /*5a90*/  HADD2.F32 R40, -RZ, R48.H0_H0 ;  /* 0x20000030ff287230 */ /* 0x000fc40000004100 */
[----:B------:R-:W-:Y:S01]  /*5aa0*/  FFMA.FTZ R43, R43, R19, R52 ;  /* 0x000000132b2b7223 */ /* 0x000fe20000010034 */
[----:B------:R-:W-:Y:S02]  /*5ab0*/  HADD2.F32 R39, -RZ, R57.H0_H0 ;  /* 0x20000039ff277230 */ /* 0x000fe40000004100 */
[--C-:B------:R-:W-:Y:S02]  /*5ac0*/  HADD2.F32 R41, -RZ, R47.reuse.H0_H0 ;  /* 0x2000002fff297230 */ /* 0x100fe40000004100 */
[----:B------:R-:W-:Y:S02]  /*5ad0*/  HADD2.F32 R38, -RZ, R60.H0_H0 ;  /* 0x2000003cff267230 */ /* 0x000fe40000004100 */
[----:B------:R-:W-:Y:S02]  /*5ae0*/  HADD2.F32 R49, -RZ, R47.H1_H1 ;  /* 0x3000002fff317230 */ /* 0x000fe40000004100 */
[----:B------:R-:W-:Y:S02]  /*5af0*/  HADD2.F32 R48, -RZ, R48.H1_H1 ;  /* 0x30000030ff307230 */ /* 0x000fe40000004100 */
[----:B------:R-:W-:-:S02]  /*5b00*/  HADD2.F32 R47, -RZ, R57.H1_H1 ;  /* 0x30000039ff2f7230 */ /* 0x000fc40000004100 */
[--C-:B0-----:R-:W-:Y:S02]  /*5b10*/  HADD2.F32 R46, -RZ, R24.reuse.H0_H0 ;  /* 0x20000018ff2e7230 */ /* 0x101fe40000004100 */
[----:B------:R-:W-:Y:S02]  /*5b20*/  HADD2.F32 R24, -RZ, R24.H1_H1 ;  /* 0x30000018ff187230 */ /* 0x000fe40000004100 */
[----:B------:R-:W-:Y:S02]  /*5b30*/  HADD2.F32 R52, -RZ, R25.H0_H0 ;  /* 0x20000019ff347230 */ /* 0x000fe40000004100 */
[----:B------:R-:W-:Y:S01]  /*5b40*/  FFMA.FTZ R54, R41, R46, R42 ;  /* 0x0000002e29367223 */ /* 0x000fe2000001002a */
[C---:B------:R-:W-:Y:S01]  /*5b50*/  FFMA.FTZ R53, R46.reuse, R40, R45 ;  /* 0x000000282e357223 */ /* 0x040fe2000001002d */
[C---:B------:R-:W-:Y:S01]  /*5b60*/  FFMA.FTZ R56, R46.reuse, R39, R44 ;  /* 0x000000272e387223 */ /* 0x040fe2000001002c */
[----:B------:R-:W-:Y:S01]  /*5b70*/  FFMA.FTZ R55, R46, R38, R43 ;  /* 0x000000262e377223 */ /* 0x000fe2000001002b */
[----:B------:R-:W-:-:S02]  /*5b80*/  HADD2.F32 R46, -RZ, R60.H1_H1 ;  /* 0x3000003cff2e7230 */ /* 0x000fc40000004100 */
[----:B------:R-:W-:Y:S01]  /*5b90*/  FFMA.FTZ R54, R49, R24, R54 ;  /* 0x0000001831367223 */ /* 0x000fe20000010036 */
[----:B------:R-:W-:Y:S02]  /*5ba0*/  HADD2.F32 R45, -RZ, R50.H0_H0 ;  /* 0x20000032ff2d7230 */ /* 0x000fe40000004100 */
[C---:B------:R-:W-:Y:S01]  /*5bb0*/  FFMA.FTZ R53, R24.reuse, R48, R53 ;  /* 0x0000003018357223 */ /* 0x040fe20000010035 */
[----:B------:R-:W-:Y:S02]  /*5bc0*/  HADD2.F32 R44, -RZ, R51.H0_H0 ;  /* 0x20000033ff2c7230 */ /* 0x000fe40000004100 */
[C---:B------:R-:W-:Y:S01]  /*5bd0*/  FFMA.FTZ R56, R24.reuse, R47, R56 ;  /* 0x0000002f18387223 */ /* 0x040fe20000010038 */
[----:B------:R-:W-:Y:S02]  /*5be0*/  HADD2.F32 R43, -RZ, R26.H0_H0 ;  /* 0x2000001aff2b7230 */ /* 0x000fe40000004100 */
[----:B------:R-:W-:Y:S01]  /*5bf0*/  FFMA.FTZ R55, R24, R46, R55 ;  /* 0x0000002e18377223 */ /* 0x000fe20000010037 */
[----:B------:R-:W-:-:S02]  /*5c00*/  HADD2.F32 R42, -RZ, R27.H0_H0 ;  /* 0x2000001bff2a7230 */ /* 0x000fc40000004100 */
[----:B------:R-:W-:Y:S01]  /*5c10*/  FFMA.FTZ R61, R45, R52, R54 ;  /* 0x000000342d3d7223 */ /* 0x000fe20000010036 */
[----:B------:R-:W-:Y:S02]  /*5c20*/  HADD2.F32 R25, -RZ, R25.H1_H1 ;  /* 0x30000019ff197230 */ /* 0x000fe40000004100 */
[C---:B------:R-:W-:Y:S01]  /*5c30*/  FFMA.FTZ R60, R52.reuse, R44, R53 ;  /* 0x0000002c343c7223 */ /* 0x040fe20000010035 */
[----:B------:R-:W-:Y:S02]  /*5c40*/  HADD2.F32 R50, -RZ, R50.H1_H1 ;  /* 0x30000032ff327230 */ /* 0x000fe40000004100 */
[C---:B------:R-:W-:Y:S01]  /*5c50*/  FFMA.FTZ R63, R52.reuse, R43, R56 ;  /* 0x0000002b343f7223 */ /* 0x040fe20000010038 */
[----:B------:R-:W-:Y:S02]  /*5c60*/  HADD2.F32 R51, -RZ, R51.H1_H1 ;  /* 0x30000033ff337230 */ /* 0x000fe40000004100 */
[----:B------:R-:W-:Y:S01]  /*5c70*/  FFMA.FTZ R65, R52, R42, R55 ;  /* 0x0000002a34417223 */ /* 0x000fe20000010037 */
[----:B------:R-:W-:-:S02]  /*5c80*/  HADD2.F32 R52, -RZ, R26.H1_H1 ;  /* 0x3000001aff347230 */ /* 0x000fc40000004100 */
[----:B------:R-:W-:Y:S01]  /*5c90*/  FFMA.FTZ R24, R50, R25, R61 ;  /* 0x0000001932187223 */ /* 0x000fe2000001003d */
[----:B------:R-:W-:Y:S02]  /*5ca0*/  HADD2.F32 R56, -RZ, R27.H1_H1 ;  /* 0x3000001bff387230 */ /* 0x000fe40000004100 */
[C---:B------:R-:W-:Y:S01]  /*5cb0*/  FFMA.FTZ R60, R25.reuse, R51, R60 ;  /* 0x00000033193c7223 */ /* 0x040fe2000001003c */
        /* <DEDUP_REMOVED lines=8> */
[----:B------:R-:W-:Y:S01]  /*5d40*/  MOV R25, R20 ;  /* 0x0000001400197202 */ /* 0x000fe20000000f00 */
[----:B------:R-:W-:Y:S01]  /*5d50*/  FMUL.FTZ R63, R54, R63 ;  /* 0x0000003f363f7220 */ /* 0x000fe20000410000 */
[----:B------:R-:W-:Y:S01]  /*5d60*/  F2FP.F16.F32.PACK_AB R24, RZ, R24 ;  /* 0x00000018ff18723e */ /* 0x000fe200000000ff */
[----:B------:R-:W-:Y:S01]  /*5d70*/  FMUL.FTZ R26, R53, R26 ;  /* 0x0000001a351a7220 */ /* 0x000fe20000410000 */
        /* <DEDUP_REMOVED lines=55> */
[----:B------:R-:W-:-:S02]  /*60f0*/  MOV R25, R20 ;  /* 0x0000001400197202 */ /* 0x000fc40000000f00 */
        /* <DEDUP_REMOVED lines=121> */
.L_x_971:
[----:B------:R-:W0:Y:S02]  /*6890*/  LDCU UR5, c[0x0][0x3dc] ;  /* 0x00007b80ff0577ac */ /* 0x000e240008000800 */
[----:B0-----:R-:W-:-:S04]  /*68a0*/  VIMNMX R0, PT, PT, R22, UR5, PT ;  /* 0x0000000516007c48 */ /* 0x001fc8000bfe0100 */
[----:B------:R-:W-:-:S13]  /*68b0*/  ISETP.GT.AND P0, PT, R0, R25, PT ;  /* 0x000000190000720c */ /* 0x000fda0003f04270 */
[----:B------:R-:W-:Y:S05]  /*68c0*/  @!P0 BRA `(.L_x_975) ;  /* 0x0000001000888947 */ /* 0x000fea0003800000 */
[----:B------:R-:W-:Y:S01]  /*68d0*/  VIMNMX.U32 R0, PT, PT, R22, UR5, PT ;  /* 0x0000000516007c48 */ /* 0x000fe2000bfe0000 */
[----:B------:R-:W-:-:S12]  /*68e0*/  UIADD3 UR4, UPT, UPT, UR4, 0x80, URZ ;  /* 0x0000008004047890 */ /* 0x000fd8000fffe0ff */
.L_x_977:
[----:B------:R-:W-:-:S13]  /*68f0*/  ISETP.GE.AND P0, PT, R15, 0x1, PT ;  /* 0x000000010f00780c */ /* 0x000fda0003f06270 */
[----:B------:R-:W-:Y:S05]  /*6900*/  @!P0 BRA `(.L_x_976) ;  /* 0x0000001000608947 */ /* 0x000fea0003800000 */
[----:B------:R-:W2:Y:S01]  /*6910*/  LDG.E.128.CONSTANT R16, desc[UR8][R58.64] ;  /* 0x000000083a107981 */ /* 0x000ea2000c1e9d00 */
[----:B------:R-:W-:Y:S01]  /*6920*/  MOV R30, 0x3400 ;  /* 0x00003400001e7802 */ /* 0x000fe20000000f00 */
[----:B------:R-:W-:Y:S01]  /*6930*/  HFMA2 R27, -RZ, RZ, 0, 0.0625 ;  /* 0x00002c00ff1b7431 */ /* 0x000fe200000001ff */
[----:B------:R-:W-:Y:S02]  /*6940*/  MOV R46, 0x2400 ;  /* 0x00002400002e7802 */ /* 0x000fe40000000f00 */
[----:B------:R-:W-:Y:S02]  /*6950*/  ISETP.NE.AND P0, PT, R15, 0x1, PT ;  /* 0x000000010f00780c */ /* 0x000fe40003f05270 */
[----:B------:R-:W-:Y:S02]  /*6960*/  PRMT R13, R13, 0x5410, R12 ;  /* 0x000054100d0d7816 */ /* 0x000fe4000000000c */
[----:B------:R-:W-:Y:S02]  /*6970*/  PRMT R11, R11, 0x5410, R10 ;  /* 0x000054100b0b7816 */ /* 0x000fe4000000000a */
[----:B--2---:R-:W-:-:S02]  /*6980*/  LOP3.LUT R20, R16, 0xc000c, RZ, 0xc0, !PT ;  /* 0x000c000c10147812 */ /* 0x004fc400078ec0ff */
[----:B------:R-:W-:Y:S02]  /*6990*/  SHF.R.U32.HI R51, RZ, 0x8, R16 ;  /* 0x00000008ff337819 */ /* 0x000fe40000011610 */
[C---:B------:R-:W-:Y:S02]  /*69a0*/  LOP3.LUT R21, R16.reuse, 0x300030, RZ, 0xc0, !PT ;  /* 0x0030003010157812 */ /* 0x040fe400078ec0ff */
[C---:B------:R-:W-:Y:S02]  /*69b0*/  LOP3.LUT R39, R16.reuse, 0xc000c0, RZ, 0xc0, !PT ;  /* 0x00c000c010277812 */ /* 0x040fe400078ec0ff */
[----:B------:R-:W-:Y:S02]  /*69c0*/  LOP3.LUT R41, R16, 0x30003, RZ, 0xc0, !PT ;  /* 0x0003000310297812 */ /* 0x000fe400078ec0ff */
        /* <DEDUP_REMOVED lines=8> */
[C---:B------:R-:W-:Y:S02]  /*6a50*/  LOP3.LUT R22, R17.reuse, 0x300030, RZ, 0xc0, !PT ;  /* 0x0030003011167812 */ /* 0x040fe400078ec0ff */
[C---:B------:R-:W-:Y:S02]  /*6a60*/  LOP3.LUT R24, R17.reuse, 0xc000c0, RZ, 0xc0, !PT ;  /* 0x00c000c011187812 */ /* 0x040fe400078ec0ff */
[----:B------:R-:W-:Y:S02]  /*6a70*/  LOP3.LUT R42, R17, 0x30003, RZ, 0xc0, !PT ;  /* 0x00030003112a7812 */ /* 0x000fe400078ec0ff */
[----:B------:R-:W-:Y:S02]  /*6a80*/  SHF.R.U32.HI R56, RZ, 0x8, R19 ;  /* 0x00000008ff387819 */ /* 0x000fe40000011613 */
[C---:B------:R-:W-:Y:S02]  /*6a90*/  LOP3.LUT R33, R19.reuse, 0x300030, RZ, 0xc0, !PT ;  /* 0x0030003013217812 */ /* 0x040fe400078ec0ff */
        /* <DEDUP_REMOVED lines=17> */
[----:B------:R-:W0:Y:S01]  /*6bb0*/  LDS.128 R16, [UR4+-0x80] ;  /* 0xffff8004ff107984 */ /* 0x000e220008000c00 */
[----:B------:R-:W-:Y:S01]  /*6bc0*/  HFMA2 R38, R23, R30.H0_H0, -258, -258 ;  /* 0xdc08dc0817267431 */ /* 0x000fe2000004001e */
[----:B------:R-:W-:Y:S02]  /*6bd0*/  LOP3.LUT R23, R20, 0x64006400, RZ, 0xfc, !PT ;  /* 0x6400640014177812 */ /* 0x000fe400078efcff */
[----:B------:R-:W-:-:S02]  /*6be0*/  LOP3.LUT R35, R32, 0x64006400, RZ, 0xfc, !PT ;  /* 0x6400640020237812 */ /* 0x000fc400078efcff */
        /* <DEDUP_REMOVED lines=20> */
[----:B------:R-:W-:Y:S01]  /*6d30*/  LOP3.LUT R48, R29, 0x64006400, RZ, 0xfc, !PT ;  /* 0x640064001d307812 */ /* 0x000fe200078efcff */
[-C--:B------:R-:W-:Y:S01]  /*6d40*/  HFMA2 R45, R20, R27.reuse.H0_H0, -66, -66 ;  /* 0xd420d420142d7431 */ /* 0x080fe2000004001b */
[----:B------:R-:W-:Y:S02]  /*6d50*/  LOP3.LUT R49, R24, 0x64006400, RZ, 0xfc, !PT ;  /* 0x6400640018317812 */ /* 0x000fe400078efcff */
        /* <DEDUP_REMOVED lines=9> */
[----:B------:R-:W-:Y:S01]  /*6df0*/  HADD2 R49, R41, -1026, -1026 ;  /* 0xe402e40229317430 */ /* 0x000fe20000000000 */
[----:B------:R-:W-:Y:S01]  /*6e00*/  LOP3.LUT R57, R44, 0x64006400, RZ, 0xfc, !PT ;  /* 0x640064002c397812 */ /* 0x000fe200078efcff */
[----:B------:R-:W-:Y:S01]  /*6e10*/  HADD2 R41, R43, -1026, -1026 ;  /* 0xe402e4022b297430 */ /* 0x000fe20000000000 */
[----:B------:R-:W-:Y:S01]  /*6e20*/  LOP3.LUT R65, R28, 0x64006400, RZ, 0xfc, !PT ;  /* 0x640064001c417812 */ /* 0x000fe200078efcff */
[----:B------:R-:W-:Y:S01]  /*6e30*/  HFMA2 R28, R61, R46.H0_H0, -18, -18 ;  /* 0xcc80cc803d1c7431 */ /* 0x000fe2000004002e */
[----:B------:R-:W-:Y:S01]  /*6e40*/  LOP3.LUT R39, R42, 0x64006400, RZ, 0xfc, !PT ;  /* 0x640064002a277812 */ /* 0x000fe200078efcff */
[----:B------:R-:W-:Y:S01]  /*6e50*/  HADD2 R43, R57, -1026, -1026 ;  /* 0xe402e402392b7430 */ /* 0x000fe20000000000 */
[----:B------:R-:W-:Y:S01]  /*6e60*/  LOP3.LUT R42, R55, 0xc000c0, RZ, 0xc0, !PT ;  /* 0x00c000c0372a7812 */ /* 0x000fe200078ec0ff */
[----:B0-----:R-:W-:Y:S01]  /*6e70*/  HFMA2 R57, R49, R16, RZ ;  /* 0x0000001031397231 */ /* 0x001fe200000000ff */
[----:B------:R-:W-:Y:S01]  /*6e80*/  LOP3.LUT R61, R26, 0x64006400, RZ, 0xfc, !PT ;  /* 0x640064001a3d7812 */ /* 0x000fe200078efcff */
[-C--:B------:R-:W-:Y:S01]  /*6e90*/  HFMA2 R26, R63, R46.reuse.H0_H0, -18, -18 ;  /* 0xcc80cc803f1a7431 */ /* 0x080fe2000004002e */
[----:B------:R-:W-:Y:S01]  /*6ea0*/  LOP3.LUT R63, R42, 0x64006400, RZ, 0xfc, !PT ;  /* 0x640064002a3f7812 */ /* 0x000fe200078efcff */
[----:B------:R-:W-:Y:S01]  /*6eb0*/  HADD2 R39, R39, -1026, -1026 ;  /* 0xe402e40227277430 */ /* 0x000fe20000000000 */
[----:B------:R-:W-:Y:S01]  /*6ec0*/  LOP3.LUT R51, R51, 0x30003, RZ, 0xc0, !PT ;  /* 0x0003000333337812 */ /* 0x000fe200078ec0ff */
[----:B------:R-:W-:-:S02]  /*6ed0*/  HFMA2 R42, R61, R46.H0_H0, -18, -18 ;  /* 0xcc80cc803d2a7431 */ /* 0x000fc4000004002e */
[-C--:B------:R-:W-:Y:S02]  /*6ee0*/  HFMA2 R61, R41, R16.reuse, RZ ;  /* 0x00000010293d7231 */ /* 0x080fe400000000ff */
[----:B------:R-:W-:Y:S02]  /*6ef0*/  HFMA2 R27, R60, R27.H0_H0, -66, -66 ;  /* 0xd420d4203c1b7431 */ /* 0x000fe4000004001b */
[-C--:B------:R-:W-:Y:S02]  /*6f00*/  HFMA2 R57, R54, R17.reuse, R57 ;  /* 0x0000001136397231 */ /* 0x080fe40000000039 */
[-C--:B------:R-:W-:Y:S01]  /*6f10*/  HFMA2 R60, R39, R16.reuse, RZ.H0_H0 ;  /* 0x00000010273c7231 */ /* 0x080fe200000400ff */
[----:B------:R-:W-:Y:S01]  /*6f20*/  LOP3.LUT R53, R53, 0x30003, RZ, 0xc0, !PT ;  /* 0x0003000335357812 */ /* 0x000fe200078ec0ff */
[----:B------:R-:W-:Y:S01]  /*6f30*/  HFMA2 R62, R43, R16, RZ.H0_H0 ;  /* 0x000000102b3e7231 */ /* 0x000fe200000400ff */
[----:B------:R-:W-:Y:S01]  /*6f40*/  LOP3.LUT R55, R55, 0x30003, RZ, 0xc0, !PT ;  /* 0x0003000337377812 */ /* 0x000fe200078ec0ff */
[----:B------:R-:W-:-:S02]  /*6f50*/  HFMA2 R60, R40, R17, R60 ;  /* 0x00000011283c7231 */ /* 0x000fc4000000003c */
[-C--:B------:R-:W-:Y:S02]  /*6f60*/  HFMA2 R16, R38, R17.reuse, R61 ;  /* 0x0000001126107231 */ /* 0x080fe4000000003d */
[----:B------:R-:W-:Y:S02]  /*6f70*/  HFMA2 R62, R36, R17, R62 ;  /* 0x00000011243e7231 */ /* 0x000fe4000000003e */
[-C--:B------:R-:W-:Y:S02]  /*6f80*/  HFMA2 R17, R47, R18.reuse, R57 ;  /* 0x000000122f117231 */ /* 0x080fe40000000039 */
[----:B------:R-:W-:Y:S01]  /*6f90*/  HFMA2 R57, R37, R18, R60 ;  /* 0x0000001225397231 */ /* 0x000fe2000000003c */
[----:B------:R-:W-:Y:S01]  /*6fa0*/  LOP3.LUT R51, R51, 0x64006400, RZ, 0xfc, !PT ;  /* 0x6400640033337812 */ /* 0x000fe200078efcff */
[----:B------:R-:W-:Y:S01]  /*6fb0*/  HFMA2 R24, R65, R46.H0_H0, -18, -18 ;  /* 0xcc80cc8041187431 */ /* 0x000fe2000004002e */
        /* <DEDUP_REMOVED lines=8> */
[----:B------:R-:W-:Y:S01]  /*7040*/  HFMA2 R18, R33, R18, R62 ;  /* 0x0000001221127231 */ /* 0x000fe2000000003e */
[----:B------:R-:W-:Y:S01]  /*7050*/  LOP3.LUT R60, R60, 0x64006400, RZ, 0xfc, !PT ;  /* 0x640064003c3c7812 */ /* 0x000fe200078efcff */
[----:B------:R-:W-:Y:S02]  /*7060*/  HFMA2 R16, R26, R19, R16 ;  /* 0x000000131a107231 */ /* 0x000fe40000000010 */
[----:B------:R-:W-:-:S02]  /*7070*/  HADD2 R55, R53, -1026, -1026 ;  /* 0xe402e40235377430 */ /* 0x000fc40000000000 */
[-C--:B-1----:R-:W-:Y:S02]  /*7080*/  HFMA2 R17, R57, R20.reuse, R17 ;  /* 0x0000001439117231 */ /* 0x082fe40000000011 */
[----:B------:R-:W-:Y:S01]  /*7090*/  HADD2 R53, R56, -1026, -1026 ;  /* 0xe402e40238357430 */ /* 0x000fe20000000000 */
[----:B------:R-:W-:Y:S01]  /*70a0*/  LOP3.LUT R67, R44, 0x64006400, RZ, 0xfc, !PT ;  /* 0x640064002c437812 */ /* 0x000fe200078efcff */
[----:B------:R-:W-:Y:S02]  /*70b0*/  HFMA2 R18, R24, R19, R18 ;  /* 0x0000001318127231 */ /* 0x000fe40000000012 */
[----:B------:R-:W-:Y:S02]  /*70c0*/  HADD2 R51, R60, -1026, -1026 ;  /* 0xe402e4023c337430 */ /* 0x000fe40000000000 */
[-C--:B------:R-:W-:Y:S02]  /*70d0*/  HFMA2 R16, R53, R20.reuse, R16 ;  /* 0x0000001435107231 */ /* 0x080fe40000000010 */
[----:B------:R-:W-:-:S02]  /*70e0*/  HFMA2 R61, R55, R20, R61 ;  /* 0x00000014373d7231 */ /* 0x000fc4000000003d */
[-C--:B------:R-:W-:Y:S02]  /*70f0*/  HFMA2 R17, R50, R21.reuse, R17 ;  /* 0x0000001532117231 */ /* 0x080fe40000000011 */
[----:B------:R-:W-:Y:S02]  /*7100*/  HFMA2 R44, R63, R46.H0_H0, -18, -18 ;  /* 0xcc80cc803f2c7431 */ /* 0x000fe4000004002e */
[----:B------:R-:W-:Y:S02]  /*7110*/  HFMA2 R18, R51, R20, R18 ;  /* 0x0000001433127231 */ /* 0x000fe40000000012 */
[-C--:B------:R-:W-:Y:S02]  /*7120*/  HFMA2 R61, R34, R21.reuse, R61 ;  /* 0x00000015223d7231 */ /* 0x080fe4000000003d */
[-C--:B------:R-:W-:Y:S02]  /*7130*/  HFMA2 R16, R32, R21.reuse, R16 ;  /* 0x0000001520107231 */ /* 0x080fe40000000010 */
[----:B------:R-:W-:-:S02]  /*7140*/  HFMA2 R18, R30, R21, R18 ;  /* 0x000000151e127231 */ /* 0x000fc40000000012 */
[-C--:B------:R-:W-:Y:S02]  /*7150*/  HFMA2 R17, R45, R22.reuse, R17 ;  /* 0x000000162d117231 */ /* 0x080fe40000000011 */
[----:B------:R-:W-:Y:S02]  /*7160*/  HFMA2 R21, R31, R22, R61 ;  /* 0x000000161f157231 */ /* 0x000fe4000000003d */
[----:B------:R-:W-:Y:S02]  /*7170*/  HFMA2 R46, R67, R46.H0_H0, -18, -18 ;  /* 0xcc80cc80432e7431 */ /* 0x000fe4000004002e */
[-C--:B------:R-:W-:Y:S02]  /*7180*/  HFMA2 R18, R27, R22.reuse, R18 ;  /* 0x000000161b127231 */ /* 0x080fe40000000012 */
[----:B------:R-:W-:Y:S02]  /*7190*/  HFMA2 R16, R29, R22, R16 ;  /* 0x000000161d107231 */ /* 0x000fe40000000010 */
[----:B------:R-:W-:-:S02]  /*71a0*/  HFMA2 R21, R42, R23, R21 ;  /* 0x000000172a157231 */ /* 0x000fc40000000015 */
[-C--:B------:R-:W-:Y:S02]  /*71b0*/  HFMA2 R17, R48, R23.reuse, R17 ;  /* 0x0000001730117231 */ /* 0x080fe40000000011 */
[-C--:B------:R-:W-:Y:S02]  /*71c0*/  HFMA2 R18, R46, R23.reuse, R18 ;  /* 0x000000172e127231 */ /* 0x080fe40000000012 */
[----:B------:R-:W-:Y:S02]  /*71d0*/  HADD2 R21, R21.H0_H0, R21.H1_H1 ;  /* 0x3000001515157230 */ /* 0x000fe40000000800 */
[----:B------:R-:W-:Y:S02]  /*71e0*/  HADD2 R18, R18.H0_H0, R18.H1_H1 ;  /* 0x3000001212127230 */ /* 0x000fe40000000800 */
[----:B------:R-:W-:Y:S02]  /*71f0*/  HFMA2 R16, R44, R23, R16 ;  /* 0x000000172c107231 */ /* 0x000fe40000000010 */
[----:B------:R-:W-:-:S05]  /*7200*/  HADD2 R17, R17.H0_H0, R17.H1_H1 ;  /* 0x3000001111117230 */ /* 0x000fca0000000800 */
[----:B------:R-:W-:Y:S01]  /*7210*/  PRMT R17, R17, 0x5410, R21 ;  /* 0x0000541011117816 */ /* 0x000fe20000000015 */
[----:B------:R-:W-:-:S05]  /*7220*/  HADD2 R16, R16.H0_H0, R16.H1_H1 ;  /* 0x3000001010107230 */ /* 0x000fca0000000800 */
        /* <DEDUP_REMOVED lines=23> */
[-C--:B------:R-:W-:Y:S02]  /*73a0*/  HFMA2 R61, R26, R19.reuse, R61 ;  /* 0x000000131a3d7231 */ /* 0x080fe4000000003d */
[----:B------:R-:W-:-:S04]  /*73b0*/  HFMA2 R19, R24, R19, R16 ;  /* 0x0000001318137231 */ /* 0x000fc80000000010 */
[-C--:B------:R-:W-:Y:S02]  /*73c0*/  HFMA2 R19, R51, R20.reuse, R19 ;  /* 0x0000001433137231 */ /* 0x080fe40000000013 */
[-C--:B------:R-:W-:Y:S02]  /*73d0*/  HFMA2 R56, R57, R20.reuse, R56 ;  /* 0x0000001439387231 */ /* 0x080fe40000000038 */
[----:B------:R-:W-:Y:S02]  /*73e0*/  HFMA2 R16, R53, R20, R61 ;  /* 0x0000001435107231 */ /* 0x000fe4000000003d */
[----:B------:R-:W-:-:S04]  /*73f0*/  HFMA2 R19, R30, R21, R19 ;  /* 0x000000151e137231 */ /* 0x000fc80000000013 */
        /* <DEDUP_REMOVED lines=105> */
.L_x_976:
[----:B------:R-:W0:Y:S01]  /*7a90*/  LDC R21, c[0x0][0x3ac] ;  /* 0x0000eb00ff157b82 */ /* 0x000e220000000800 */
[----:B------:R-:W-:Y:S01]  /*7aa0*/  IADD3 R25, PT, PT, R25, 0x10, RZ ;  /* 0x0000001019197810 */ /* 0x000fe20007ffe0ff */
[----:B------:R-:W-:-:S03]  /*7ab0*/  UIADD3 UR4, UPT, UPT, UR4, 0x20, URZ ;  /* 0x0000002004047890 */ /* 0x000fc6000fffe0ff */
[----:B------:R-:W-:Y:S01]  /*7ac0*/  ISETP.GE.AND P0, PT, R25, R0, PT ;  /* 0x000000001900720c */ /* 0x000fe20003f06270 */
[----:B0-----:R-:W-:-:S12]  /*7ad0*/  IMAD.WIDE R58, R21, 0x4, R58 ;  /* 0x00000004153a7825 */ /* 0x001fd800078e023a */
[----:B------:R-:W-:Y:S05]  /*7ae0*/  @!P0 BRA `(.L_x_977) ;  /* 0xffffffec00808947 */ /* 0x000fea000383ffff */
.L_x_975:
        /* <DEDUP_REMOVED lines=12> */
.L_x_981:
[----:B------:R-:W0:Y:S02]  /*7bb0*/  LDS R10, [R0] ;  /* 0x00000000000a7984 */ /* 0x000e240000000800 */
[----:B0-----:R-:W-:-:S05]  /*7bc0*/  HADD2 R11, R10, R9 ;  /* 0x000000090a0b7230 */ /* 0x001fca0000000000 */
[----:B------:R-:W0:Y:S02]  /*7bd0*/  ATOMS.CAST.SPIN P0, [R0], R10, R11 ;  /* 0x0000000a0000758d */ /* 0x000e24000180000b */
[----:B0-----:R-:W-:Y:S05]  /*7be0*/  @!P0 BRA `(.L_x_981) ;  /* 0xfffffffc00f08947 */ /* 0x001fea000383ffff */
[----:B------:R-:W-:Y:S05]  /*7bf0*/  BRA `(.L_x_979) ;  /* 0x00000000000c7947 */ /* 0x000fea0003800000 */
.L_x_980:
[----:B------:R-:W2:Y:S02]  /*7c00*/  LD.E R0, desc[UR8][R12.64] ;  /* 0x000000080c007980 */ /* 0x000ea4000c101900 */
[----:B--2---:R-:W-:-:S05]  /*7c10*/  IADD3 R9, PT, PT, R9, R0, RZ ;  /* 0x0000000009097210 */ /* 0x004fca0007ffe0ff */
[----:B------:R0:W-:Y:S02]  /*7c20*/  ST.E desc[UR8][R12.64], R9 ;  /* 0x000000090c007985 */ /* 0x0001e4000c101908 */
.L_x_979:
[----:B------:R-:W-:Y:S05]  /*7c30*/  BSYNC.RECONVERGENT B0 ;  /* 0x0000000000007941 */ /* 0x000fea0003800200 */
.L_x_978:
[----:B------:R1:W-:Y:S01]  /*7c40*/  ATOM.E.ADD.F16x2.RN.STRONG.GPU P0, RZ, desc[UR8][R12.64+0x4], R8 ;  /* 0x800004080cff79a2 */ /* 0x0003e2000c10e108 */
[----:B------:R-:W-:Y:S04]  /*7c50*/  BSSY.RECONVERGENT B0, `(.L_x_982) ;  /* 0x000000f000007945 */ /* 0x000fe80003800200 */
[----:B-1----:R-:W-:Y:S05]  /*7c60*/  @P0 BRA `(.L_x_983) ;  /* 0x0000000000340947 */ /* 0x002fea0003800000 */
[----:B------:R-:W1:Y:S02]  /*7c70*/  QSPC.E.S P0, RZ, [R12+0x4] ;  /* 0x000004000cff73aa */ /* 0x000e640000000500 */
[----:B-1----:R-:W-:Y:S05]  /*7c80*/  @!P0 BRA `(.L_x_984) ;  /* 0x0000000000208947 */ /* 0x002fea0003800000 */
[----:B------:R-:W-:-:S04]  /*7c90*/  MOV R10, R12 ;  /* 0x0000000c000a7202 */ /* 0x000fc80000000f00 */
[----:B------:R-:W-:Y:S02]  /*7ca0*/  MOV R10, R10 ;  /* 0x0000000a000a7202 */ /* 0x000fe40000000f00 */
[----:B------:R-:W-:-:S07]  /*7cb0*/  MOV R11, R8 ;  /* 0x00000008000b7202 */ /* 0x000fce0000000f00 */
.L_x_985:
[----:B------:R-:W0:Y:S02]  /*7cc0*/  LDS R8, [R10+0x4] ;  /* 0x000004000a087984 */ /* 0x000e240000000800 */
[----:B0-----:R-:W-:-:S05]  /*7cd0*/  HFMA2 R9, R8, 1, 1, R11 ;  /* 0x3c003c0008097831 */ /* 0x001fca000000000b */
[----:B------:R-:W0:Y:S02]  /*7ce0*/  ATOMS.CAST.SPIN P0, [R10+0x4], R8, R9 ;  /* 0x000004080a00758d */ /* 0x000e240001800009 */
[----:B0-----:R-:W-:Y:S05]  /*7cf0*/  @!P0 BRA `(.L_x_985) ;  /* 0xfffffffc00f08947 */ /* 0x001fea000383ffff */
[----:B------:R-:W-:Y:S05]  /*7d00*/  BRA `(.L_x_983) ;  /* 0x00000000000c7947 */ /* 0x000fea0003800000 */
.L_x_984:
[----:B------:R-:W0:Y:S02]  /*7d10*/  LD.E R0, desc[UR8][R12.64+0x4] ;  /* 0x000004080c007980 */ /* 0x000e24000c101900 */
[----:B0-----:R-:W-:-:S05]  /*7d20*/  IADD3 R9, PT, PT, R8, R0, RZ ;  /* 0x0000000008097210 */ /* 0x001fca0007ffe0ff */
[----:B------:R1:W-:Y:S02]  /*7d30*/  ST.E desc[UR8][R12.64+0x4], R9 ;  /* 0x000004090c007985 */ /* 0x0003e4000c101908 */
.L_x_983:
[----:B------:R-:W-:Y:S05]  /*7d40*/  BSYNC.RECONVERGENT B0 ;  /* 0x0000000000007941 */ /* 0x000fea0003800200 */
.L_x_982:
        /* <DEDUP_REMOVED lines=10> */
.L_x_989:
[----:B------:R-:W0:Y:S02]  /*7df0*/  LDS R8, [R0] ;  /* 0x0000000000087984 */ /* 0x000e240000000800 */
[----:B0-----:R-:W-:-:S05]  /*7e00*/  HADD2 R9, R8, R7 ;  /* 0x0000000708097230 */ /* 0x001fca0000000000 */
[----:B------:R-:W0:Y:S02]  /*7e10*/  ATOMS.CAST.SPIN P0, [R0], R8, R9 ;  /* 0x000000080000758d */ /* 0x000e240001800009 */
[----:B0-----:R-:W-:Y:S05]  /*7e20*/  @!P0 BRA `(.L_x_989) ;  /* 0xfffffffc00f08947 */ /* 0x001fea000383ffff */
[----:B------:R-:W-:Y:S05]  /*7e30*/  BRA `(.L_x_987) ;  /* 0x00000000000c7947 */ /* 0x000fea0003800000 */
.L_x_988:
[----:B------:R-:W2:Y:S02]  /*7e40*/  LD.E R0, desc[UR8][R12.64] ;  /* 0x000000080c007980 */ /* 0x000ea4000c101900 */
[----:B--2---:R-:W-:-:S05]  /*7e50*/  IADD3 R7, PT, PT, R7, R0, RZ ;  /* 0x0000000007077210 */ /* 0x004fca0007ffe0ff */
[----:B------:R0:W-:Y:S02]  /*7e60*/  ST.E desc[UR8][R12.64], R7 ;  /* 0x000000070c007985 */ /* 0x0001e4000c101908 */
.L_x_987:
[----:B------:R-:W-:Y:S05]  /*7e70*/  BSYNC.RECONVERGENT B0 ;  /* 0x0000000000007941 */ /* 0x000fea0003800200 */
.L_x_986:
        /* <DEDUP_REMOVED lines=8> */
.L_x_993:
[----:B------:R-:W0:Y:S02]  /*7f00*/  LDS R6, [R8+0x4] ;  /* 0x0000040008067984 */ /* 0x000e240000000800 */
[----:B0-----:R-:W-:-:S05]  /*7f10*/  HFMA2 R7, R6, 1, 1, R9 ;  /* 0x3c003c0006077831 */ /* 0x001fca0000000009 */
[----:B------:R-:W0:Y:S02]  /*7f20*/  ATOMS.CAST.SPIN P0, [R8+0x4], R6, R7 ;  /* 0x000004060800758d */ /* 0x000e240001800007 */
[----:B0-----:R-:W-:Y:S05]  /*7f30*/  @!P0 BRA `(.L_x_993) ;  /* 0xfffffffc00f08947 */ /* 0x001fea000383ffff */
[----:B------:R-:W-:Y:S05]  /*7f40*/  BRA `(.L_x_991) ;  /* 0x00000000000c7947 */ /* 0x000fea0003800000 */
.L_x_992:
[----:B------:R-:W0:Y:S02]  /*7f50*/  LD.E R0, desc[UR8][R12.64+0x4] ;  /* 0x000004080c007980 */ /* 0x000e24000c101900 */
[----:B0-----:R-:W-:-:S05]  /*7f60*/  IADD3 R7, PT, PT, R6, R0, RZ ;  /* 0x0000000006077210 */ /* 0x001fca0007ffe0ff */
[----:B------:R1:W-:Y:S02]  /*7f70*/  ST.E desc[UR8][R12.64+0x4], R7 ;  /* 0x000004070c007985 */ /* 0x0003e4000c101908 */
.L_x_991:
[----:B------:R-:W-:Y:S05]  /*7f80*/  BSYNC.RECONVERGENT B0 ;  /* 0x0000000000007941 */ /* 0x000fea0003800200 */
.L_x_990:
        /* <DEDUP_REMOVED lines=10> */
.L_x_997:
[----:B------:R-:W0:Y:S02]  /*8030*/  LDS R6, [R0] ;  /* 0x0000000000067984 */ /* 0x000e240000000800 */
[----:B0-----:R-:W-:-:S05]  /*8040*/  HADD2 R7, R6, R5 ;  /* 0x0000000506077230 */ /* 0x001fca0000000000 */
[----:B------:R-:W0:Y:S02]  /*8050*/  ATOMS.CAST.SPIN P0, [R0], R6, R7 ;  /* 0x000000060000758d */ /* 0x000e240001800007 */
[----:B0-----:R-:W-:Y:S05]  /*8060*/  @!P0 BRA `(.L_x_997) ;  /* 0xfffffffc00f08947 */ /* 0x001fea000383ffff */
[----:B------:R-:W-:Y:S05]  /*8070*/  BRA `(.L_x_995) ;  /* 0x00000000000c7947 */ /* 0x000fea0003800000 */
.L_x_996:
[----:B------:R-:W2:Y:S02]  /*8080*/  LD.E R0, desc[UR8][R12.64] ;  /* 0x000000080c007980 */ /* 0x000ea4000c101900 */
[----:B--2---:R-:W-:-:S05]  /*8090*/  IADD3 R5, PT, PT, R5, R0, RZ ;  /* 0x0000000005057210 */ /* 0x004fca0007ffe0ff */
[----:B------:R0:W-:Y:S02]  /*80a0*/  ST.E desc[UR8][R12.64], R5 ;  /* 0x000000050c007985 */ /* 0x0001e4000c101908 */
.L_x_995:
[----:B------:R-:W-:Y:S05]  /*80b0*/  BSYNC.RECONVERGENT B0 ;  /* 0x0000000000007941 */ /* 0x000fea0003800200 */
.L_x_994:
        /* <DEDUP_REMOVED lines=8> */
.L_x_1001:
[----:B------:R-:W0:Y:S02]  /*8140*/  LDS R4, [R6+0x4] ;  /* 0x0000040006047984 */ /* 0x000e240000000800 */
[----:B0-----:R-:W-:-:S05]  /*8150*/  HFMA2 R5, R4, 1, 1, R7 ;  /* 0x3c003c0004057831 */ /* 0x001fca0000000007 */
[----:B------:R-:W0:Y:S02]  /*8160*/  ATOMS.CAST.SPIN P0, [R6+0x4], R4, R5 ;  /* 0x000004040600758d */ /* 0x000e240001800005 */
[----:B0-----:R-:W-:Y:S05]  /*8170*/  @!P0 BRA `(.L_x_1001) ;  /* 0xfffffffc00f08947 */ /* 0x001fea000383ffff */
[----:B------:R-:W-:Y:S05]  /*8180*/  BRA `(.L_x_999) ;  /* 0x00000000000c7947 */ /* 0x000fea0003800000 */
.L_x_1000:
[----:B------:R-:W0:Y:S02]  /*8190*/  LD.E R0, desc[UR8][R12.64+0x4] ;  /* 0x000004080c007980 */ /* 0x000e24000c101900 */
[----:B0-----:R-:W-:-:S05]  /*81a0*/  IADD3 R5, PT, PT, R4, R0, RZ ;  /* 0x0000000004057210 */ /* 0x001fca0007ffe0ff */
[----:B------:R1:W-:Y:S02]  /*81b0*/  ST.E desc[UR8][R12.64+0x4], R5 ;  /* 0x000004050c007985 */ /* 0x0003e4000c101908 */
.L_x_999:
[----:B------:R-:W-:Y:S05]  /*81c0*/  BSYNC.RECONVERGENT B0 ;  /* 0x0000000000007941 */ /* 0x000fea0003800200 */
.L_x_998:
        /* <DEDUP_REMOVED lines=10> */
.L_x_1005:
[----:B------:R-:W0:Y:S02]  /*8270*/  LDS R4, [R0] ;  /* 0x0000000000047984 */ /* 0x000e240000000800 */
[----:B0-----:R-:W-:-:S05]  /*8280*/  HADD2 R5, R4, R3 ;  /* 0x0000000304057230 */ /* 0x001fca0000000000 */
[----:B------:R-:W0:Y:S02]  /*8290*/  ATOMS.CAST.SPIN P0, [R0], R4, R5 ;  /* 0x000000040000758d */ /* 0x000e240001800005 */
[----:B0-----:R-:W-:Y:S05]  /*82a0*/  @!P0 BRA `(.L_x_1005) ;  /* 0xfffffffc00f08947 */ /* 0x001fea000383ffff */
[----:B------:R-:W-:Y:S05]  /*82b0*/  BRA `(.L_x_1003) ;  /* 0x00000000000c7947 */ /* 0x000fea0003800000 */
.L_x_1004:
[----:B------:R-:W2:Y:S02]  /*82c0*/  LD.E R0, desc[UR8][R12.64] ;  /* 0x000000080c007980 */ /* 0x000ea4000c101900 */
[----:B--2---:R-:W-:-:S05]  /*82d0*/  IADD3 R3, PT, PT, R3, R0, RZ ;  /* 0x0000000003037210 */ /* 0x004fca0007ffe0ff */
[----:B------:R0:W-:Y:S02]  /*82e0*/  ST.E desc[UR8][R12.64], R3 ;  /* 0x000000030c007985 */ /* 0x0001e4000c101908 */
.L_x_1003:
[----:B------:R-:W-:Y:S05]  /*82f0*/  BSYNC.RECONVERGENT B0 ;  /* 0x0000000000007941 */ /* 0x000fea0003800200 */
.L_x_1002:
[----:B------:R1:W-:Y:S02]  /*8300*/  ATOM.E.ADD.F16x2.RN.STRONG.GPU P0, RZ, desc[UR8][R12.64+0x4], R2 ;  /* 0x800004020cff79a2 */ /* 0x0003e4000c10e108 */
[----:B-1----:R-:W-:Y:S05]  /*8310*/  @P0 EXIT ;  /* 0x000000000000094d */ /* 0x002fea0003800000 */
[----:B------:R-:W1:Y:S02]  /*8320*/  QSPC.E.S P0, RZ, [R12+0x4] ;  /* 0x000004000cff73aa */ /* 0x000e640000000500 */
[----:B-1----:R-:W-:Y:S05]  /*8330*/  @!P0 BRA `(.L_x_1006) ;  /* 0x0000000000208947 */ /* 0x002fea0003800000 */
[----:B------:R-:W-:-:S04]  /*8340*/  MOV R4, R12 ;  /* 0x0000000c00047202 */ /* 0x000fc80000000f00 */
[----:B------:R-:W-:Y:S02]  /*8350*/  MOV R4, R4 ;  /* 0x0000000400047202 */ /* 0x000fe40000000f00 */
[----:B------:R-:W-:-:S07]  /*8360*/  MOV R5, R2 ;  /* 0x0000000200057202 */ /* 0x000fce0000000f00 */
.L_x_1007:
[----:B------:R-:W0:Y:S02]  /*8370*/  LDS R2, [R4+0x4] ;  /* 0x0000040004027984 */ /* 0x000e240000000800 */
[----:B0-----:R-:W-:-:S05]  /*8380*/  HFMA2 R3, R2, 1, 1, R5 ;  /* 0x3c003c0002037831 */ /* 0x001fca0000000005 */
[----:B------:R-:W0:Y:S02]  /*8390*/  ATOMS.CAST.SPIN P0, [R4+0x4], R2, R3 ;  /* 0x000004020400758d */ /* 0x000e240001800003 */
[----:B0-----:R-:W-:Y:S05]  /*83a0*/  @!P0 BRA `(.L_x_1007) ;  /* 0xfffffffc00f08947 */ /* 0x001fea000383ffff */
[----:B------:R-:W-:Y:S05]  /*83b0*/  EXIT ;  /* 0x000000000000794d */ /* 0x000fea0003800000 */
.L_x_1006:
[----:B------:R-:W0:Y:S02]  /*83c0*/  LD.E R0, desc[UR8][R12.64+0x4] ;  /* 0x000004080c007980 */ /* 0x000e24000c101900 */
[----:B0-----:R-:W-:-:S05]  /*83d0*/  IADD3 R3, PT, PT, R2, R0, RZ ;  /* 0x0000000002037210 */ /* 0x001fca0007ffe0ff */
[----:B------:R-:W-:Y:S01]  /*83e0*/  ST.E desc[UR8][R12.64+0x4], R3 ;  /* 0x000004030c007985 */ /* 0x000fe2000c101908 */
[----:B------:R-:W-:Y:S05]  /*83f0*/  EXIT ;  /* 0x000000000000794d */ /* 0x000fea0003800000 */
.L_x_1008:
        /* <DEDUP_REMOVED lines=16> */
.L_x_4484:


//--------------------- .text._Z23gemm_half_q_half_kernelILi4ELi172ELb0ELb0ELi32EEvPK6__halfPKjS4_S2_PS0_iiiiPKtS7_iiiiiibS2_i --------------------------
	.section	.text._Z23gemm_half_q_half_kernelILi4ELi172ELb0ELb0ELi32EEvPK6__halfPKjS4_S2_PS0_iiiiPKtS7_iiiiiibS2_i,"ax",@progbits
	.align	128
        .global         _Z23gemm_half_q_half_kernelILi4ELi172ELb0ELb0ELi32EEvPK6__halfPKjS4_S2_PS0_iiiiPKtS7_iiiiiibS2_i
        .type           _Z23gemm_half_q_half_kernelILi4ELi172ELb0ELb0ELi32EEvPK6__halfPKjS4_S2_PS0_iiiiPKtS7_iiiiiibS2_i,@function
        .size           _Z23gemm_half_q_half_kernelILi4ELi172ELb0ELb0ELi32EEvPK6__halfPKjS4_S2_PS0_iiiiPKtS7_iiiiiibS2_i,(.L_x_4485 - _Z23gemm_half_q_half_kernelILi4ELi172ELb0ELb0ELi32EEvPK6__halfPKjS4_S2_PS0_iiiiPKtS7_iiiiiibS2_i)
        .other          _Z23gemm_half_q_half_kernelILi4ELi172ELb0ELb0ELi32EEvPK6__halfPKjS4_S2_PS0_iiiiPKtS7_iiiiiibS2_i,@"STO_CUDA_ENTRY STV_DEFAULT"
_Z23gemm_half_q_half_kernelILi4ELi172ELb0ELb0ELi32EEvPK6__halfPKjS4_S2_PS0_iiiiPKtS7_iiiiiibS2_i:
.text._Z23gemm_half_q_half_kernelILi4ELi172ELb0ELb0ELi32EEvPK6__halfPKjS4_S2_PS0_iiiiPKtS7_iiiiiibS2_i:
[----:B------:R-:W-:Y:S01]  /*0000*/  LDC R1, c[0x0][0x37c] ;  /* 0x0000df00ff017b82 */ /* 0x000fe20000000800 */
[----:B------:R-:W0:Y:S07]  /*0010*/  S2R R3, SR_CTAID.Z ;  /* 0x0000000000037919 */ /* 0x000e2e0000002700 */
[----:B------:R-:W1:Y:S01]  /*0020*/  LDC R19, c[0x0][0x3a8] ;  /* 0x0000ea00ff137b82 */ /* 0x000e620000000800 */
[----:B------:R-:W2:Y:S01]  /*0030*/  LDCU UR7, c[0x0][0x3b0] ;  /* 0x00007600ff0777ac */ /* 0x000ea20008000800 */
[----:B------:R-:W-:Y:S01]  /*0040*/  BSSY.RECONVERGENT B0, `(.L_x_1009) ;  /* 0x00000c3000007945 */ /* 0x000fe20003800200 */
[----:B------:R-:W1:Y:S01]  /*0050*/  S2R R14, SR_CTAID.Y ;  /* 0x00000000000e7919 */ /* 0x000e620000002600 */
[----:B------:R-:W3:Y:S01]  /*0060*/  LDCU.64 UR10, c[0x0][0x358] ;  /* 0x00006b00ff0a77ac */ /* 0x000ee20008000a00 */
[----:B------:R-:W4:Y:S03]  /*0070*/  S2R R2, SR_TID.X ;  /* 0x0000000000027919 */ /* 0x000f260000002100 */
[----:B------:R-:W5:Y:S01]  /*0080*/  S2UR UR4, SR_CTAID.X ;  /* 0x00000000000479c3 */ /* 0x000f620000002500 */
[----:B0-----:R-:W-:Y:S01]  /*0090*/  SHF.L.U32 R15, R3, 0x5, RZ ;  /* 0x00000005030f7819 */ /* 0x001fe200000006ff */
[----:B-----5:R-:W-:Y:S01]  /*00a0*/  USHF.L.U32 UR4, UR4, 0x7, URZ ;  /* 0x0000000704047899 */ /* 0x020fe200080006ff */
[----:B-1----:R-:W-:-:S02]  /*00b0*/  IMAD R19, R14, -0x4, R19 ;  /* 0xfffffffc0e137824 */ /* 0x002fc400078e0213 */
[C---:B------:R-:W-:Y:S02]  /*00c0*/  IADD3 R21, PT, PT, R15.reuse, 0x20, RZ ;  /* 0x000000200f157810 */ /* 0x040fe40007ffe0ff */
[----:B----4-:R-:W-:Y:S02]  /*00d0*/  IADD3 R13, PT, PT, R15, R2, RZ ;  /* 0x000000020f0d7210 */ /* 0x010fe40007ffe0ff */
[----:B------:R-:W-:Y:S02]  /*00e0*/  ISETP.GE.AND P1, PT, R19, 0x1, PT ;  /* 0x000000011300780c */ /* 0x000fe40003f26270 */
[----:B--2---:R-:W-:Y:S02]  /*00f0*/  VIMNMX R20, PT, PT, R21, UR7, PT ;  /* 0x0000000715147c48 */ /* 0x004fe4000bfe0100 */
[----:B------:R-:W-:Y:S02]  /*0100*/  LEA R0, R2, UR4, 0x2 ;  /* 0x0000000402007c11 */ /* 0x000fe4000f8e10ff */
[----:B------:R-:W-:-:S02]  /*0110*/  ISETP.GE.OR P0, PT, R13, R20, !P1 ;  /* 0x000000140d00720c */ /* 0x000fc40004f06670 */
[----:B------:R-:W-:-:S11]  /*0120*/  VIMNMX R12, PT, PT, R19, 0x4, PT ;  /* 0x00000004130c7848 */ /* 0x000fd60003fe0100 */
        /* <DEDUP_REMOVED lines=24> */
[----:B0-----:R-:W-:-:S09]  /*02b0*/  IADD3 R16, PT, PT, R8, UR7, RZ ;  /* 0x0000000708107c10 */ /* 0x001fd2000fffe0ff */
[----:B------:R-:W-:Y:S05]  /*02c0*/  @P0 BRA `(.L_x_1012) ;  /* 0x0000000000ec0947 */ /* 0x000fea0003800000 */
[----:B------:R-:W-:Y:S02]  /*02d0*/  IADD3 R4, PT, PT, RZ, -R17, RZ ;  /* 0x80000011ff047210 */ /* 0x000fe40007ffe0ff */
[----:B------:R-:W-:Y:S02]  /*02e0*/  PLOP3.LUT P0, PT, PT, PT, PT, 0x80, 0x8 ;  /* 0x000000000008781c */ /* 0x000fe40003f0f070 */
[----:B------:R-:W-:-:S13]  /*02f0*/  ISETP.GT.AND P2, PT, R4, 0x3, PT ;  /* 0x000000030400780c */ /* 0x000fda0003f44270 */
[----:B------:R-:W-:Y:S05]  /*0300*/  @!P2 BRA `(.L_x_1013) ;  /* 0x000000000084a947 */ /* 0x000fea0003800000 */
[----:B------:R-:W-:-:S13]  /*0310*/  PLOP3.LUT P0, PT, PT, PT, PT, 0x8, 0x80 ;  /* 0x000000000080781c */ /* 0x000fda0003f0e170 */
.L_x_1014:
        /* <DEDUP_REMOVED lines=25> */
[----:B------:R-:W-:Y:S01]  /*04b0*/  IADD3 R16, PT, PT, R16, UR7, RZ ;  /* 0x0000000710107c10 */ /* 0x000fe2000fffe0ff */
[----:B--2---:R-:W-:Y:S04]  /*04c0*/  STS.U16 [R18], R5 ;  /* 0x0000000512007388 */ /* 0x004fe80000000400 */
[----:B---3--:R-:W-:Y:S04]  /*04d0*/  STS.U16 [R18+0x40], R7 ;  /* 0x0000400712007388 */ /* 0x008fe80000000400 */
[----:B----4-:R-:W-:Y:S04]  /*04e0*/  STS.U16 [R18+0x80], R9 ;  /* 0x0000800912007388 */ /* 0x010fe80000000400 */
[----:B-----5:R0:W-:Y:S02]  /*04f0*/  STS.U16 [R18+0xc0], R11 ;  /* 0x0000c00b12007388 */ /* 0x0201e40000000400 */
[----:B0-----:R-:W-:Y:S01]  /*0500*/  IADD3 R18, PT, PT, R18, 0x100, RZ ;  /* 0x0000010012127810 */ /* 0x001fe20007ffe0ff */
[----:B------:R-:W-:Y:S06]  /*0510*/  @!P2 BRA `(.L_x_1014) ;  /* 0xfffffffc0080a947 */ /* 0x000fec000383ffff */
.L_x_1013:
[----:B------:R-:W-:-:S04]  /*0520*/  IADD3 R4, PT, PT, RZ, -R17, RZ ;  /* 0x80000011ff047210 */ /* 0x000fc80007ffe0ff */
[----:B------:R-:W-:-:S13]  /*0530*/  ISETP.GT.AND P2, PT, R4, 0x1, PT ;  /* 0x000000010400780c */ /* 0x000fda0003f44270 */
[----:B------:R-:W-:Y:S05]  /*0540*/  @!P2 BRA `(.L_x_1015) ;  /* 0x000000000044a947 */ /* 0x000fea0003800000 */
        /* <DEDUP_REMOVED lines=13> */
[----:B------:R-:W-:Y:S01]  /*0620*/  IADD3 R16, PT, PT, R8, UR7, RZ ;  /* 0x0000000708107c10 */ /* 0x000fe2000fffe0ff */
[----:B--2---:R-:W-:Y:S04]  /*0630*/  STS.U16 [R18], R5 ;  /* 0x0000000512007388 */ /* 0x004fe80000000400 */
[----:B---3--:R0:W-:Y:S02]  /*0640*/  STS.U16 [R18+0x40], R7 ;  /* 0x0000400712007388 */ /* 0x0081e40000000400 */
[----:B0-----:R-:W-:-:S07]  /*0650*/  IADD3 R18, PT, PT, R18, 0x80, RZ ;  /* 0x0000008012127810 */ /* 0x001fce0007ffe0ff */
.L_x_1015:
[----:B------:R-:W-:-:S13]  /*0660*/  ISETP.EQ.AND P2, PT, R17, RZ, PT ;  /* 0x000000ff1100720c */ /* 0x000fda0003f42270 */
[----:B------:R-:W-:Y:S05]  /*0670*/  @!P0 BRA P2, `(.L_x_1010) ;  /* 0x00000004007c8947 */ /* 0x000fea0001000000 */
.L_x_1012:
[----:B------:R-:W-:-:S04]  /*0680*/  IADD3 R5, P0, PT, R13, R16, RZ ;  /* 0x000000100d057210 */ /* 0x000fc80007f1e0ff */
[----:B------:R-:W-:Y:S02]  /*0690*/  LEA.HI.X.SX32 R6, R16, RZ, 0x1, P0 ;  /* 0x000000ff10067211 */ /* 0x000fe400000f0eff */
[----:B------:R-:W-:-:S04]  /*06a0*/  LEA R4, P0, R5, UR8, 0x1 ;  /* 0x0000000805047c11 */ /* 0x000fc8000f8008ff */
[----:B------:R-:W-:-:S06]  /*06b0*/  LEA.HI.X R5, R5, UR9, R6, 0x1, P0 ;  /* 0x0000000905057c11 */ /* 0x000fcc00080f0c06 */
[----:B------:R-:W2:Y:S01]  /*06c0*/  LDG.E.U16.CONSTANT R5, desc[UR10][R4.64] ;  /* 0x0000000a04057981 */ /* 0x000ea2000c1e9500 */
[----:B------:R-:W-:Y:S02]  /*06d0*/  IADD3 R17, PT, PT, R17, 0x1, RZ ;  /* 0x0000000111117810 */ /* 0x000fe40007ffe0ff */
[----:B------:R-:W-:Y:S02]  /*06e0*/  IADD3 R16, PT, PT, R16, UR7, RZ ;  /* 0x0000000710107c10 */ /* 0x000fe4000fffe0ff */
[----:B------:R-:W-:Y:S01]  /*06f0*/  ISETP.NE.AND P0, PT, R17, RZ, PT ;  /* 0x000000ff1100720c */ /* 0x000fe20003f05270 */
[----:B--2---:R0:W-:Y:S02]  /*0700*/  STS.U16 [R18], R5 ;  /* 0x0000000512007388 */ /* 0x0041e40000000400 */
[----:B0-----:R-:W-:-:S10]  /*0710*/  IADD3 R18, PT, PT, R18, 0x40, RZ ;  /* 0x0000004012127810 */ /* 0x001fd40007ffe0ff */
[----:B------:R-:W-:Y:S05]  /*0720*/  @P0 BRA `(.L_x_1012) ;  /* 0xfffffffc00d40947 */ /* 0x000fea000383ffff */
[----:B------:R-:W-:Y:S05]  /*0730*/  BRA `(.L_x_1010) ;  /* 0x00000004004c7947 */ /* 0x000fea0003800000 */
.L_x_1011:
        /* <DEDUP_REMOVED lines=17> */
.L_x_1018:
        /* <DEDUP_REMOVED lines=25> */
[----:B------:R-:W-:Y:S01]  /*09e0*/  IADD3 R18, PT, PT, R18, UR7, RZ ;  /* 0x0000000712127c10 */ /* 0x000fe2000fffe0ff */
[----:B--2---:R-:W-:Y:S04]  /*09f0*/  STS.U16 [R16], R5 ;  /* 0x0000000510007388 */ /* 0x004fe80000000400 */
[----:B---3--:R-:W-:Y:S04]  /*0a00*/  STS.U16 [R16+0x40], R7 ;  /* 0x0000400710007388 */ /* 0x008fe80000000400 */
[----:B----4-:R-:W-:Y:S04]  /*0a10*/  STS.U16 [R16+0x80], R9 ;  /* 0x0000800910007388 */ /* 0x010fe80000000400 */
[----:B------:R0:W-:Y:S02]  /*0a20*/  STS.U16 [R16+0xc0], R11 ;  /* 0x0000c00b10007388 */ /* 0x0001e40000000400 */
[----:B0-----:R-:W-:Y:S01]  /*0a30*/  IADD3 R16, PT, PT, R16, 0x100, RZ ;  /* 0x0000010010107810 */ /* 0x001fe20007ffe0ff */
[----:B------:R-:W-:Y:S06]  /*0a40*/  @!P2 BRA `(.L_x_1018) ;  /* 0xfffffffc0080a947 */ /* 0x000fec000383ffff */
.L_x_1017:
[----:B------:R-:W-:-:S04]  /*0a50*/  IADD3 R4, PT, PT, RZ, -R17, RZ ;  /* 0x80000011ff047210 */ /* 0x000fc80007ffe0ff */
[----:B------:R-:W-:-:S13]  /*0a60*/  ISETP.GT.AND P2, PT, R4, 0x1, PT ;  /* 0x000000010400780c */ /* 0x000fda0003f44270 */
[----:B------:R-:W-:Y:S05]  /*0a70*/  @!P2 BRA `(.L_x_1019) ;  /* 0x000000000048a947 */ /* 0x000fea0003800000 */
        /* <DEDUP_REMOVED lines=18> */
.L_x_1019:
[----:B------:R-:W-:-:S13]  /*0ba0*/  ISETP.NE.OR P0, PT, R17, RZ, P0 ;  /* 0x000000ff1100720c */ /* 0x000fda0000705670 */
[----:B------:R-:W-:Y:S05]  /*0bb0*/  @!P0 BRA `(.L_x_1010) ;  /* 0x00000000002c8947 */ /* 0x000fea0003800000 */
.L_x_1016:
[----:B-----5:R-:W-:-:S04]  /*0bc0*/  IADD3 R5, P0, PT, R13, R18, RZ ;  /* 0x000000120d057210 */ /* 0x020fc80007f1e0ff */
        /* <DEDUP_REMOVED lines=10> */
.L_x_1010:
[----:B------:R-:W-:Y:S05]  /*0c70*/  BSYNC.RECONVERGENT B0 ;  /* 0x0000000000007941 */ /* 0x000fea0003800200 */
.L_x_1009:
[----:B------:R-:W1:Y:S02]  /*0c80*/  LDCU UR5, c[0x0][0x3ac] ;  /* 0x00007580ff0577ac */ /* 0x000e640008000800 */
[----:B-1----:R-:W-:-:S04]  /*0c90*/  MOV R49, UR5 ;  /* 0x0000000500317c02 */ /* 0x002fc80008000f00 */
[----:B------:R-:W-:-:S13]  /*0ca0*/  ISETP.GE.AND P0, PT, R0, R49, PT ;  /* 0x000000310000720c */ /* 0x000fda0003f06270 */
[----:B------:R-:W-:Y:S05]  /*0cb0*/  @P0 EXIT ;  /* 0x000000000000094d */ /* 0x000fea0003800000 */
[----:B------:R-:W1:Y:S02]  /*0cc0*/  LDC.U8 R4, c[0x0][0x3e0] ;  /* 0x0000f800ff047b82 */ /* 0x000e640000000000 */
[----:B-1----:R-:W-:-:S04]  /*0cd0*/  PRMT R4, R4, 0x8880, RZ ;  /* 0x0000888004047816 */ /* 0x002fc800000000ff */
[----:B------:R-:W-:-:S04]  /*0ce0*/  ISETP.NE.AND P0, PT, R4, RZ, PT ;  /* 0x000000ff0400720c */ /* 0x000fc80003f05270 */
[----:B------:R-:W-:-:S04]  /*0cf0*/  ISETP.NE.OR P0, PT, R3, RZ, !P0 ;  /* 0x000000ff0300720c */ /* 0x000fc80004705670 */
[----:B------:R-:W-:-:S13]  /*0d00*/  ISETP.LT.OR P0, PT, R19, 0x1, P0 ;  /* 0x000000011300780c */ /* 0x000fda0000701670 */
[----:B------:R-:W-:Y:S05]  /*0d10*/  @P0 BRA `(.L_x_1020) ;  /* 0x0000000000c40947 */ /* 0x000fea0003800000 */
[----:B------:R-:W-:Y:S01]  /*0d20*/  VIMNMX R12, PT, PT, R12, 0x1, !PT ;  /* 0x000000010c0c7848 */ /* 0x000fe20007fe0100 */
[----:B------:R-:W-:-:S03]  /*0d30*/  IMAD R4, R14, R49, RZ ;  /* 0x000000310e047224 */ /* 0x000fc600078e02ff */
[----:B0-----:R-:W-:Y:S02]  /*0d40*/  IADD3 R16, PT, PT, RZ, -R12, RZ ;  /* 0x8000000cff107210 */ /* 0x001fe40007ffe0ff */
        /* <DEDUP_REMOVED lines=8> */
[----:B-----5:R-:W0:Y:S01]  /*0dd0*/  LDC.64 R12, c[0x0][0x3a0] ;  /* 0x0000e800ff0c7b82 */ /* 0x020e220000000a00 */
[----:B------:R-:W-:-:S13]  /*0de0*/  PLOP3.LUT P0, PT, PT, PT, PT, 0x8, 0x80 ;  /* 0x000000000080781c */ /* 0x000fda0003f0e170 */
.L_x_1023:
        /* <DEDUP_REMOVED lines=15> */
.L_x_1022:
        /* <DEDUP_REMOVED lines=12> */
.L_x_1024:
[----:B------:R-:W-:-:S13]  /*0fa0*/  ISETP.NE.OR P0, PT, R16, RZ, P0 ;  /* 0x000000ff1000720c */ /* 0x000fda0000705670 */
[----:B------:R-:W-:Y:S05]  /*0fb0*/  @!P0 BRA `(.L_x_1020) ;  /* 0x00000000001c8947 */ /* 0x000fea0003800000 */
.L_x_1021:
[----:B0-----:R-:W0:Y:S02]  /*0fc0*/  LDC.64 R4, c[0x0][0x3a0] ;  /* 0x0000e800ff047b82 */ /* 0x001e240000000a00 */
.L_x_1025:
[C---:B0-----:R-:W-:Y:S01]  /*0fd0*/  IMAD.WIDE R6, R17.reuse, 0x2, R4 ;  /* 0x0000000211067825 */ /* 0x041fe200078e0204 */
[----:B------:R-:W-:Y:S02]  /*0fe0*/  IADD3 R16, PT, PT, R16, 0x1, RZ ;  /* 0x0000000110107810 */ /* 0x000fe40007ffe0ff */
[----:B------:R-:W-:Y:S02]  /*0ff0*/  IADD3 R17, PT, PT, R17, R49, RZ ;  /* 0x0000003111117210 */ /* 0x000fe40007ffe0ff */
[----:B------:R1:W-:Y:S01]  /*1000*/  STG.E.64 desc[UR10][R6.64], RZ ;  /* 0x000000ff06007986 */ /* 0x0003e2000c101b0a */
[----:B------:R-:W-:-:S13]  /*1010*/  ISETP.NE.AND P0, PT, R16, RZ, PT ;  /* 0x000000ff1000720c */ /* 0x000fda0003f05270 */
[----:B-1----:R-:W-:Y:S05]  /*1020*/  @P0 BRA `(.L_x_1025) ;  /* 0xfffffffc00e80947 */ /* 0x002fea000383ffff */
.L_x_1020:
[----:B------:R-:W1:Y:S01]  /*1030*/  LDCU UR5, c[0x0][0x3c8] ;  /* 0x00007900ff0577ac */ /* 0x000e620008000800 */
[----:B------:R-:W-:Y:S01]  /*1040*/  BAR.SYNC.DEFER_BLOCKING 0x0 ;  /* 0x0000000000007b1d */ /* 0x000fe20000010000 */
[----:B------:R-:W-:-:S05]  /*1050*/  ISETP.GE.AND P0, PT, R15, UR7, PT ;  /* 0x000000070f007c0c */ /* 0x000fca000bf06270 */
[----:B------:R-:W2:Y:S01]  /*1060*/  LDCU UR9, c[0x0][0x3cc] ;  /* 0x00007980ff0977ac */ /* 0x000ea20008000800 */
[----:B------:R-:W3:Y:S01]  /*1070*/  LDCU UR6, c[0x0][0x3d0] ;  /* 0x00007a00ff0677ac */ /* 0x000ee20008000800 */
[----:B------:R-:W4:Y:S01]  /*1080*/  LDCU UR8, c[0x0][0x3d4] ;  /* 0x00007a80ff0877ac */ /* 0x000f220008000800 */
[----:B-1----:R-:W-:Y:S01]  /*1090*/  VIMNMX R24, PT, PT, R15, UR5, PT ;  /* 0x000000050f187c48 */ /* 0x002fe2000bfe0100 */
[----:B------:R-:W1:Y:S04]  /*10a0*/  LDCU UR12, c[0x0][0x3d8] ;  /* 0x00007b00ff0c77ac */ /* 0x000e680008000800 */
[----:B------:R-:W-:Y:S05]  /*10b0*/  @P0 BRA `(.L_x_1026) ;  /* 0x0000000000d40947 */ /* 0x000fea0003800000 */
[----:B------:R-:W2:Y:S01]  /*10c0*/  LDC.64 R8, c[0x0][0x3b8] ;  /* 0x0000ee00ff087b82 */ /* 0x000ea20000000a00 */
[----:B0-----:R-:W-:-:S05]  /*10d0*/  SHF.L.U32 R5, R3, 0x6, RZ ;  /* 0x0000000603057819 */ /* 0x001fca00000006ff */
[----:B--2---:R-:W-:-:S05]  /*10e0*/  IMAD.WIDE.U32 R4, R5, 0x2, R8 ;  /* 0x0000000205047825 */ /* 0x004fca00078e0008 */
        /* <DEDUP_REMOVED lines=8> */
.L_x_1027:
        /* <DEDUP_REMOVED lines=42> */
.L_x_1026:
[C---:B------:R-:W-:Y:S01]  /*1410*/  ISETP.GT.AND P0, PT, R15.reuse, UR5, PT ;  /* 0x000000050f007c0c */ /* 0x040fe2000bf04270 */
[----:B0-----:R-:W-:Y:S01]  /*1420*/  HFMA2 R7, -RZ, RZ, 0, 0 ;  /* 0x00000000ff077431 */ /* 0x001fe200000001ff */
[----:B------:R-:W-:Y:S01]  /*1430*/  SHF.R.S32.HI R3, RZ, 0x1f, R24 ;  /* 0x0000001fff037819 */ /* 0x000fe20000011418 */
        /* <DEDUP_REMOVED lines=17> */
.L_x_1028:
        /* <DEDUP_REMOVED lines=8> */
.L_x_1029:
        /* <DEDUP_REMOVED lines=8> */
.L_x_1030:
        /* <DEDUP_REMOVED lines=8> */
.L_x_1031:
        /* <DEDUP_REMOVED lines=8> */
.L_x_1032:
[----:B------:R-:W-:Y:S01]  /*1750*/  LEA R2, R9, R2, 0x3 ;  /* 0x0000000209027211 */ /* 0x000fe200078e18ff */
[----:B------:R-:W0:Y:S01]  /*1760*/  LDCU.64 UR12, c[0x0][0x388] ;  /* 0x00007100ff0c77ac */ /* 0x000e220008000a00 */
[----:B------:R-:W1:Y:S01]  /*1770*/  S2UR UR8, SR_CgaCtaId ;  /* 0x00000000000879c3 */ /* 0x000e620000008800 */
[----:B------:R-:W-:Y:S02]  /*1780*/  PRMT R9, RZ, 0x5410, RZ ;  /* 0x00005410ff097816 */ /* 0x000fe400000000ff */
[----:B------:R-:W-:Y:S01]  /*1790*/  IADD3 R2, PT, PT, R5, R2, R4 ;  /* 0x0000000205027210 */ /* 0x000fe20007ffe004 */
[----:B------:R-:W-:Y:S01]  /*17a0*/  UISETP.LT.AND UP0, UPT, UR7, UR5, UPT ;  /* 0x000000050700728c */ /* 0x000fe2000bf01270 */
[----:B------:R-:W-:Y:S01]  /*17b0*/  PRMT R6, RZ, 0x5410, RZ ;  /* 0x00005410ff067816 */ /* 0x000fe200000000ff */
[----:B------:R-:W-:Y:S01]  /*17c0*/  UMOV UR6, 0x400 ;  /* 0x0000040000067882 */ /* 0x000fe20000000000 */
[----:B------:R-:W-:Y:S01]  /*17d0*/  IADD3 R2, PT, PT, R8, R2, R7 ;  /* 0x0000000208027210 */ /* 0x000fe20007ffe007 */
[----:B------:R-:W-:Y:S01]  /*17e0*/  USEL UR4, UR7, UR5, UP0 ;  /* 0x0000000507047287 */ /* 0x000fe20008000000 */
        /* <DEDUP_REMOVED lines=8> */
[C---:B0-----:R-:W-:Y:S01]  /*1870*/  LEA R32, P0, R0.reuse, UR12, 0x2 ;  /* 0x0000000c00207c11 */ /* 0x041fe2000f8010ff */
[----:B-1----:R-:W-:Y:S01]  /*1880*/  ULEA UR6, UR8, UR6, 0x18 ;  /* 0x0000000608067291 */ /* 0x002fe2000f8ec0ff */
[----:B------:R-:W-:Y:S02]  /*1890*/  PRMT R2, RZ, 0x5410, RZ ;  /* 0x00005410ff027816 */ /* 0x000fe400000000ff */
[----:B------:R-:W-:Y:S02]  /*18a0*/  LEA.HI.X R33, R0, UR13, R3, 0x2, P0 ;  /* 0x0000000d00217c11 */ /* 0x000fe400080f1403 */
[----:B------:R-:W-:Y:S02]  /*18b0*/  ISETP.LT.AND P0, PT, R15, UR4, PT ;  /* 0x000000040f007c0c */ /* 0x000fe4000bf01270 */
[----:B------:R-:W-:Y:S01]  /*18c0*/  UMOV UR4, UR6 ;  /* 0x0000000600047c82 */ /* 0x000fe20008000000 */
[----:B------:R-:W-:-:S10]  /*18d0*/  PRMT R3, RZ, 0x5410, RZ ;  /* 0x00005410ff037816 */ /* 0x000fd400000000ff */
[----:B------:R-:W-:Y:S05]  /*18e0*/  @!P0 BRA `(.L_x_1033) ;  /* 0x0000005c00408947 */ /* 0x000fea0003800000 */
[----:B------:R-:W-:Y:S01]  /*18f0*/  IMAD.WIDE R16, R49, 0x4, R32 ;  /* 0x0000000431107825 */ /* 0x000fe200078e0220 */
[----:B------:R-:W2:Y:S04]  /*1900*/  LDG.E.128.CONSTANT R28, desc[UR10][R32.64] ;  /* 0x0000000a201c7981 */ /* 0x000ea8000c1e9d00 */
[----:B------:R-:W3:Y:S01]  /*1910*/  LDG.E.128.CONSTANT R24, desc[UR10][R16.64] ;  /* 0x0000000a10187981 */ /* 0x000ee2000c1e9d00 */
[----:B------:R-:W-:Y:S01]  /*1920*/  ISETP.GT.AND P0, PT, R19, RZ, PT ;  /* 0x000000ff1300720c */ /* 0x000fe20003f04270 */
[----:B------:R-:W-:Y:S01]  /*1930*/  IMAD.WIDE R22, R49, 0x4, R16 ;  /* 0x0000000431167825 */ /* 0x000fe200078e0210 */
[----:B------:R-:W-:Y:S02]  /*1940*/  PRMT R9, RZ, 0x7610, R9 ;  /* 0x00007610ff097816 */ /* 0x000fe40000000009 */
        /* <DEDUP_REMOVED lines=10> */
[----:B------:R-:W-:Y:S01]  /*19f0*/  I2F.F16 R3, R35 ;  /* 0x0000002300037306 */ /* 0x000fe20000200c00 */
[----:B------:R-:W-:Y:S02]  /*1a00*/  SHF.R.U32.HI R17, RZ, 0x10, R26 ;  /* 0x00000010ff117819 */ /* 0x000fe4000001161a */
[----:B------:R-:W-:Y:S02]  /*1a10*/  IADD3 R6, PT, PT, R2, -0x80, RZ ;  /* 0xffffff8002067810 */ /* 0x000fe40007ffe0ff */
[----:B------:R-:W-:Y:S02]  /*1a20*/  LOP3.LUT R2, R31, 0xff, RZ, 0xc0, !PT ;  /* 0x000000ff1f027812 */ /* 0x000fe400078ec0ff */
[----:B------:R-:W-:Y:S01]  /*1a30*/  SHF.R.U32.HI R41, RZ, 0x10, R27 ;  /* 0x00000010ff297819 */ /* 0x000fe2000001161b */
[----:B------:R0:W-:Y:S01]  /*1a40*/  I2F.F16 R43, R6 ;  /* 0x00000006002b7306 */ /* 0x0001e20000200c00 */
[----:B------:R-:W-:-:S02]  /*1a50*/  IADD3 R16, PT, PT, R2, -0x80, RZ ;  /* 0xffffff8002107810 */ /* 0x000fc40007ffe0ff */
[----:B------:R-:W-:Y:S02]  /*1a60*/  LOP3.LUT R2, R30, 0xff, RZ, 0xc0, !PT ;  /* 0x000000ff1e027812 */ /* 0x000fe400078ec0ff */
[----:B------:R-:W-:Y:S02]  /*1a70*/  LOP3.LUT R41, R41, 0xff, RZ, 0xc0, !PT ;  /* 0x000000ff29297812 */ /* 0x000fe400078ec0ff */
[----:B------:R-:W-:Y:S01]  /*1a80*/  IADD3 R7, PT, PT, R2, -0x80, RZ ;  /* 0xffffff8002077810 */ /* 0x000fe20007ffe0ff */
[----:B------:R1:W-:Y:S01]  /*1a90*/  I2F.F16 R4, R15 ;  /* 0x0000000f00047306 */ /* 0x0003e20000200c00 */
[----:B0-----:R-:W-:Y:S02]  /*1aa0*/  LOP3.LUT R6, R25, 0xff, RZ, 0xc0, !PT ;  /* 0x000000ff19067812 */ /* 0x001fe400078ec0ff */
[----:B------:R-:W-:Y:S02]  /*1ab0*/  LOP3.LUT R2, R24, 0xff, RZ, 0xc0, !PT ;  /* 0x000000ff18027812 */ /* 0x000fe400078ec0ff */
[----:B------:R-:W-:-:S02]  /*1ac0*/  IADD3 R6, PT, PT, R6, -0x80, RZ ;  /* 0xffffff8006067810 */ /* 0x000fc40007ffe0ff */
[----:B------:R-:W-:Y:S01]  /*1ad0*/  IADD3 R2, PT, PT, R2, -0x80, RZ ;  /* 0xffffff8002027810 */ /* 0x000fe20007ffe0ff */
[----:B------:R-:W0:Y:S01]  /*1ae0*/  I2F.F16 R32, R36 ;  /* 0x0000002400207306 */ /* 0x000e220000200c00 */
[----:B-1----:R-:W-:Y:S02]  /*1af0*/  LOP3.LUT R15, R26, 0xff, RZ, 0xc0, !PT ;  /* 0x000000ff1a0f7812 */ /* 0x002fe400078ec0ff */
[----:B------:R-:W-:Y:S02]  /*1b00*/  ISETP.NE.AND P0, PT, R19, 0x1, PT ;  /* 0x000000011300780c */ /* 0x000fe40003f05270 */
[----:B------:R-:W-:-:S03]  /*1b10*/  IADD3 R15, PT, PT, R15, -0x80, RZ ;  /* 0xffffff800f0f7810 */ /* 0x000fc60007ffe0ff */
[----:B------:R1:W2:Y:S01]  /*1b20*/  I2F.F16 R35, R6 ;  /* 0x0000000600237306 */ /* 0x0002a20000200c00 */
[----:B0-----:R-:W-:-:S07]  /*1b30*/  HADD2.F32 R32, -RZ, R32.H0_H0 ;  /* 0x20000020ff207230 */ /* 0x001fce0000004100 */
[----:B------:R0:W3:Y:S01]  /*1b40*/  I2F.F16 R36, R15 ;  /* 0x0000000f00247306 */ /* 0x0000e20000200c00 */
[--C-:B-1----:R-:W-:Y:S02]  /*1b50*/  SHF.R.U32.HI R6, RZ, 0x8, R30.reuse ;  /* 0x00000008ff067819 */ /* 0x102fe4000001161e */
[----:B------:R-:W-:Y:S02]  /*1b60*/  SHF.R.U32.HI R30, RZ, 0x10, R30 ;  /* 0x00000010ff1e7819 */ /* 0x000fe4000001161e */
[----:B------:R-:W-:Y:S02]  /*1b70*/  LOP3.LUT R6, R6, 0xff, RZ, 0xc0, !PT ;  /* 0x000000ff06067812 */ /* 0x000fe400078ec0ff */
[----:B------:R-:W-:Y:S01]  /*1b80*/  LOP3.LUT R30, R30, 0xff, RZ, 0xc0, !PT ;  /* 0x000000ff1e1e7812 */ /* 0x000fe200078ec0ff */
[----:B------:R1:W-:Y:S01]  /*1b90*/  I2F.F16 R46, R7 ;  /* 0x00000007002e7306 */ /* 0x0003e20000200c00 */
[----:B0-----:R-:W-:Y:S01]  /*1ba0*/  IADD3 R15, PT, PT, R6, -0x80, RZ ;  /* 0xffffff80060f7810 */ /* 0x001fe20007ffe0ff */
[----:B--2---:R-:W-:Y:S01]  /*1bb0*/  HADD2.F32 R35, -RZ, R35.H0_H0 ;  /* 0x20000023ff237230 */ /* 0x004fe20000004100 */
[----:B------:R-:W-:Y:S01]  /*1bc0*/  IADD3 R30, PT, PT, R30, -0x80, RZ ;  /* 0xffffff801e1e7810 */ /* 0x000fe20007ffe0ff */
[----:B---3--:R-:W-:-:S04]  /*1bd0*/  HADD2.F32 R36, -RZ, R36.H0_H0 ;  /* 0x20000024ff247230 */ /* 0x008fc80000004100 */
[----:B------:R0:W-:Y:S01]  /*1be0*/  I2F.F16 R8, R0 ;  /* 0x0000000000087306 */ /* 0x0001e20000200c00 */
[----:B-1----:R-:W1:Y:S07]  /*1bf0*/  LDS.64 R6, [UR6] ;  /* 0x00000006ff067984 */ /* 0x002e6e0008000a00 */
[----:B------:R-:W-:Y:S01]  /*1c00*/  I2F.F16 R5, R37 ;  /* 0x0000002500057306 */ /* 0x000fe20000200c00 */
[----:B0-----:R-:W-:-:S04]  /*1c10*/  LOP3.LUT R0, R28, 0xff, RZ, 0xc0, !PT ;  /* 0x000000ff1c007812 */ /* 0x001fc800078ec0ff */
[----:B------:R-:W-:-:S03]  /*1c20*/  IADD3 R0, PT, PT, R0, -0x80, RZ ;  /* 0xffffff8000007810 */ /* 0x000fc60007ffe0ff */
[----:B------:R-:W-:Y:S08]  /*1c30*/  I2F.F16 R9, R34 ;  /* 0x0000002200097306 */ /* 0x000ff00000200c00 */
[----:B------:R0:W-:Y:S08]  /*1c40*/  I2F.F16 R37, R0 ;  /* 0x0000000000257306 */ /* 0x0001f00000200c00 */
[----:B------:R2:W3:Y:S01]  /*1c50*/  I2F.F16 R34, R2 ;  /* 0x0000000200227306 */ /* 0x0004e20000200c00 */
[----:B0-----:R-:W-:-:S02]  /*1c60*/  SHF.R.U32.HI R0, RZ, 0x8, R28 ;  /* 0x00000008ff007819 */ /* 0x001fc4000001161c */
[----:B------:R-:W-:Y:S02]  /*1c70*/  SHF.R.U32.HI R28, RZ, 0x10, R28 ;  /* 0x00000010ff1c7819 */ /* 0x000fe4000001161c */
[----:B------:R-:W-:Y:S02]  /*1c80*/  LOP3.LUT R0, R0, 0xff, RZ, 0xc0, !PT ;  /* 0x000000ff00007812 */ /* 0x000fe400078ec0ff */
[----:B------:R-:W-:Y:S01]  /*1c90*/  LOP3.LUT R28, R28, 0xff, RZ, 0xc0, !PT ;  /* 0x000000ff1c1c7812 */ /* 0x000fe200078ec0ff */
[----:B------:R0:W-:Y:S01]  /*1ca0*/  I2F.F16 R55, R16 ;  /* 0x0000001000377306 */ /* 0x0001e20000200c00 */
[----:B--2---:R-:W-:Y:S01]  /*1cb0*/  SHF.R.U32.HI R2, RZ, 0x8, R29 ;  /* 0x00000008ff027819 */ /* 0x004fe2000001161d */
[----:B-1----:R-:W-:Y:S01]  /*1cc0*/  HADD2.F32 R42, -RZ, R7.H1_H1 ;  /* 0x30000007ff2a7230 */ /* 0x002fe20000004100 */
[----:B------:R-:W-:Y:S02]  /*1cd0*/  IADD3 R0, PT, PT, R0, -0x80, RZ ;  /* 0xffffff8000007810 */ /* 0x000fe40007ffe0ff */
[----:B------:R-:W-:-:S02]  /*1ce0*/  LOP3.LUT R2, R2, 0xff, RZ, 0xc0, !PT ;  /* 0x000000ff02027812 */ /* 0x000fc400078ec0ff */
[----:B------:R-:W-:Y:S01]  /*1cf0*/  SHF.R.U32.HI R29, RZ, 0x10, R29 ;  /* 0x00000010ff1d7819 */ /* 0x000fe2000001161d */
[----:B------:R1:W-:Y:S01]  /*1d00*/  I2F.F16 R40, R0 ;  /* 0x0000000000287306 */ /* 0x0003e20000200c00 */
[----:B------:R-:W-:Y:S01]  /*1d10*/  IADD3 R2, PT, PT, R2, -0x80, RZ ;  /* 0xffffff8002027810 */ /* 0x000fe20007ffe0ff */
[----:B---3--:R-:W-:Y:S01]  /*1d20*/  HADD2.F32 R34, -RZ, R34.H0_H0 ;  /* 0x20000022ff227230 */ /* 0x008fe20000004100 */
[----:B0-----:R-:W-:Y:S02]  /*1d30*/  LOP3.LUT R16, R27, 0xff, RZ, 0xc0, !PT ;  /* 0x000000ff1b107812 */ /* 0x001fe400078ec0ff */
[----:B------:R-:W-:Y:S02]  /*1d40*/  LOP3.LUT R29, R29, 0xff, RZ, 0xc0, !PT ;  /* 0x000000ff1d1d7812 */ /* 0x000fe400078ec0ff */
[----:B------:R-:W-:Y:S01]  /*1d50*/  IADD3 R16, PT, PT, R16, -0x80, RZ ;  /* 0xffffff8010107810 */ /* 0x000fe20007ffe0ff */
[----:B------:R0:W-:Y:S01]  /*1d60*/  I2F.F16 R45, R2 ;  /* 0x00000002002d7306 */ /* 0x0001e20000200c00 */
[----:B-1----:R-:W-:-:S02]  /*1d70*/  SHF.R.U32.HI R0, RZ, 0x8, R31 ;  /* 0x00000008ff007819 */ /* 0x002fc4000001161f */
[----:B------:R-:W-:Y:S02]  /*1d80*/  SHF.R.U32.HI R31, RZ, 0x10, R31 ;  /* 0x00000010ff1f7819 */ /* 0x000fe4000001161f */
[----:B------:R-:W-:Y:S02]  /*1d90*/  LOP3.LUT R0, R0, 0xff, RZ, 0xc0, !PT ;  /* 0x000000ff00007812 */ /* 0x000fe400078ec0ff */
[----:B------:R-:W-:Y:S01]  /*1da0*/  LOP3.LUT R31, R31, 0xff, RZ, 0xc0, !PT ;  /* 0x000000ff1f1f7812 */ /* 0x000fe200078ec0ff */
[----:B------:R1:W2:Y:S01]  /*1db0*/  I2F.F16 R39, R16 ;  /* 0x0000001000277306 */ /* 0x0002a20000200c00 */
[----:B0-----:R-:W-:Y:S02]  /*1dc0*/  SHF.R.U32.HI R2, RZ, 0x8, R25 ;  /* 0x00000008ff027819 */ /* 0x001fe40000011619 */
[----:B------:R-:W-:Y:S02]  /*1dd0*/  IADD3 R31, PT, PT, R31, -0x80, RZ ;  /* 0xffffff801f1f7810 */ /* 0x000fe40007ffe0ff */
[----:B------:R-:W-:-:S02]  /*1de0*/  LOP3.LUT R2, R2, 0xff, RZ, 0xc0, !PT ;  /* 0x000000ff02027812 */ /* 0x000fc400078ec0ff */
[----:B------:R-:W-:Y:S01]  /*1df0*/  IADD3 R28, PT, PT, R28, -0x80, RZ ;  /* 0xffffff801c1c7810 */ /* 0x000fe20007ffe0ff */
[----:B------:R0:W-:Y:S01]  /*1e00*/  I2F.F16 R51, R15 ;  /* 0x0000000f00337306 */ /* 0x0001e20000200c00 */
[----:B-1----:R-:W-:Y:S02]  /*1e10*/  IADD3 R16, PT, PT, R0, -0x80, RZ ;  /* 0xffffff8000107810 */ /* 0x002fe40007ffe0ff */
[--C-:B------:R-:W-:Y:S02]  /*1e20*/  SHF.R.U32.HI R0, RZ, 0x8, R24.reuse ;  /* 0x00000008ff007819 */ /* 0x100fe40000011618 */
[----:B------:R-:W-:Y:S02]  /*1e30*/  SHF.R.U32.HI R24, RZ, 0x10, R24 ;  /* 0x00000010ff187819 */ /* 0x000fe40000011618 */
[----:B------:R-:W-:Y:S01]  /*1e40*/  LOP3.LUT R0, R0, 0xff, RZ, 0xc0, !PT ;  /* 0x000000ff00007812 */ /* 0x000fe200078ec0ff */
[----:B------:R1:W3:Y:S01]  /*1e50*/  I2F.F16 R33, R38 ;  /* 0x0000002600217306 */ /* 0x0002e20000200c00 */
[----:B0-----:R-:W-:Y:S01]  /*1e60*/  IADD3 R15, PT, PT, R2, -0x80, RZ ;  /* 0xffffff80020f7810 */ /* 0x001fe20007ffe0ff */
[----:B------:R-:W-:Y:S01]  /*1e70*/  HADD2.F32 R2, -RZ, R6.H0_H0 ;  /* 0x20000006ff027230 */ /* 0x000fe20000004100 */
[----:B------:R-:W-:Y:S01]  /*1e80*/  IADD3 R29, PT, PT, R29, -0x80, RZ ;  /* 0xffffff801d1d7810 */ /* 0x000fe20007ffe0ff */
[----:B--2---:R-:W-:Y:S01]  /*1e90*/  HADD2.F32 R39, -RZ, R39.H0_H0 ;  /* 0x20000027ff277230 */ /* 0x004fe20000004100 */
[----:B------:R-:W-:-:S02]  /*1ea0*/  IADD3 R0, PT, PT, R0, -0x80, RZ ;  /* 0xffffff8000007810 */ /* 0x000fc40007ffe0ff */
[----:B------:R-:W-:Y:S01]  /*1eb0*/  LOP3.LUT R24, R24, 0xff, RZ, 0xc0, !PT ;  /* 0x000000ff18187812 */ /* 0x000fe200078ec0ff */
[----:B------:R0:W-:Y:S01]  /*1ec0*/  I2F.F16 R58, R31 ;  /* 0x0000001f003a7306 */ /* 0x0001e20000200c00 */
[----:B-1----:R-:W-:Y:S01]  /*1ed0*/  HADD2.F32 R38, -RZ, R7.H0_H0 ;  /* 0x20000007ff267230 */ /* 0x002fe20000004100 */
[----:B------:R-:W-:Y:S02]  /*1ee0*/  SHF.R.U32.HI R25, RZ, 0x10, R25 ;  /* 0x00000010ff197819 */ /* 0x000fe40000011619 */
[----:B------:R-:W-:Y:S02]  /*1ef0*/  IADD3 R24, PT, PT, R24, -0x80, RZ ;  /* 0xffffff8018187810 */ /* 0x000fe40007ffe0ff */
[----:B------:R-:W-:Y:S01]  /*1f00*/  LOP3.LUT R25, R25, 0xff, RZ, 0xc0, !PT ;  /* 0x000000ff19197812 */ /* 0x000fe200078ec0ff */
[----:B---3--:R-:W-:Y:S01]  /*1f10*/  HADD2.F32 R33, -RZ, R33.H0_H0 ;  /* 0x20000021ff217230 */ /* 0x008fe20000004100 */
[----:B------:R1:W2:Y:S01]  /*1f20*/  I2F.F16 R57, R16 ;  /* 0x0000001000397306 */ /* 0x0002a20000200c00 */
[----:B0-----:R-:W-:-:S02]  /*1f30*/  HADD2.F32 R31, -RZ, R6.H1_H1 ;  /* 0x30000006ff1f7230 */ /* 0x001fc40000004100 */
[----:B------:R-:W0:Y:S05]  /*1f40*/  LDS.64 R6, [UR6+0x8] ;  /* 0x00000806ff067984 */ /* 0x000e2a0008000a00 */
[----:B------:R3:W-:Y:S01]  /*1f50*/  I2F.F16 R44, R28 ;  /* 0x0000001c002c7306 */ /* 0x0007e20000200c00 */
[----:B-1----:R-:W-:Y:S02]  /*1f60*/  SHF.R.U32.HI R16, RZ, 0x8, R26 ;  /* 0x00000008ff107819 */ /* 0x002fe4000001161a */
[----:B------:R-:W-:Y:S01]  /*1f70*/  IADD3 R26, PT, PT, R25, -0x80, RZ ;  /* 0xffffff80191a7810 */ /* 0x000fe20007ffe0ff */
[----:B------:R-:W-:Y:S01]  /*1f80*/  HADD2.F32 R25, -RZ, R45.H0_H0 ;  /* 0x2000002dff197230 */ /* 0x000fe20000004100 */
[----:B------:R-:W-:-:S03]  /*1f90*/  LOP3.LUT R16, R16, 0xff, RZ, 0xc0, !PT ;  /* 0x000000ff10107812 */ /* 0x000fc600078ec0ff */
[----:B------:R1:W4:Y:S01]  /*1fa0*/  I2F.F16 R48, R29 ;  /* 0x0000001d00307306 */ /* 0x0003220000200c00 */
[----:B---3--:R-:W-:Y:S01]  /*1fb0*/  IADD3 R28, PT, PT, R16, -0x80, RZ ;  /* 0xffffff80101c7810 */ /* 0x008fe20007ffe0ff */
[----:B------:R-:W-:-:S05]  /*1fc0*/  HADD2.F32 R16, -RZ, R37.H0_H0 ;  /* 0x20000025ff107230 */ /* 0x000fca0000004100 */
[----:B------:R-:W-:Y:S01]  /*1fd0*/  FFMA.FTZ R37, R16, R2, RZ ;  /* 0x0000000210257223 */ /* 0x000fe200000100ff */
[----:B------:R3:W-:Y:S01]  /*1fe0*/  I2F.F16 R47, R0 ;  /* 0x00000000002f7306 */ /* 0x0007e20000200c00 */
[----:B-1----:R-:W-:Y:S01]  /*1ff0*/  LOP3.LUT R29, R17, 0xff, RZ, 0xc0, !PT ;  /* 0x000000ff111d7812 */ /* 0x002fe200078ec0ff */
[----:B------:R-:W-:-:S05]  /*2000*/  HADD2.F32 R17, -RZ, R46.H0_H0 ;  /* 0x2000002eff117230 */ /* 0x000fca0000004100 */
[----:B------:R-:W-:Y:S01]  /*2010*/  FFMA.FTZ R45, R2, R17, RZ ;  /* 0x00000011022d7223 */ /* 0x000fe200000100ff */
[----:B------:R1:W-:Y:S01]  /*2020*/  I2F.F16 R52, R15 ;  /* 0x0000000f00347306 */ /* 0x0003e20000200c00 */
[----:B---3--:R-:W-:-:S07]  /*2030*/  HADD2.F32 R0, -RZ, R43.H0_H0 ;  /* 0x2000002bff007230 */ /* 0x008fce0000004100 */
[----:B------:R3:W-:Y:S01]  /*2040*/  I2F.F16 R50, R24 ;  /* 0x0000001800327306 */ /* 0x0007e20000200c00 */
[----:B-1----:R-:W-:-:S07]  /*2050*/  HADD2.F32 R15, -RZ, R55.H0_H0 ;  /* 0x20000037ff0f7230 */ /* 0x002fce0000004100 */
[----:B------:R1:W0:Y:S01]  /*2060*/  I2F.F16 R53, R30 ;  /* 0x0000001e00357306 */ /* 0x0002220000200c00 */
[----:B---3--:R-:W-:Y:S02]  /*2070*/  HADD2.F32 R24, -RZ, R40.H0_H0 ;  /* 0x20000028ff187230 */ /* 0x008fe40000004100 */
[C---:B------:R-:W-:Y:S01]  /*2080*/  FFMA.FTZ R40, R2.reuse, R0, RZ ;  /* 0x0000000002287223 */ /* 0x040fe200000100ff */
[----:B------:R-:W-:-:S03]  /*2090*/  FFMA.FTZ R2, R2, R15, RZ ;  /* 0x0000000f02027223 */ /* 0x000fc600000100ff */
[----:B------:R-:W-:Y:S01]  /*20a0*/  FFMA.FTZ R43, R31, R25, R40 ;  /* 0x000000191f2b7223 */ /* 0x000fe20000010028 */
[----:B------:R-:W-:Y:S01]  /*20b0*/  FFMA.FTZ R37, R24, R31, R37 ;  /* 0x0000001f18257223 */ /* 0x000fe20000010025 */
[----:B------:R3:W-:Y:S01]  /*20c0*/  I2F.F16 R54, R26 ;  /* 0x0000001a00367306 */ /* 0x0007e20000200c00 */
[----:B-1----:R-:W-:Y:S01]  /*20d0*/  SHF.R.U32.HI R30, RZ, 0x8, R27 ;  /* 0x00000008ff1e7819 */ /* 0x002fe2000001161b */
[----:B--2---:R-:W-:-:S03]  /*20e0*/  HADD2.F32 R27, -RZ, R57.H0_H0 ;  /* 0x20000039ff1b7230 */ /* 0x004fc60000004100 */
[----:B------:R-:W-:Y:S02]  /*20f0*/  LOP3.LUT R40, R30, 0xff, RZ, 0xc0, !PT ;  /* 0x000000ff1e287812 */ /* 0x000fe400078ec0ff */
[----:B------:R-:W-:Y:S01]  /*2100*/  FFMA.FTZ R46, R31, R27, R2 ;  /* 0x0000001b1f2e7223 */ /* 0x000fe20000010002 */
[----:B------:R-:W-:Y:S01]  /*2110*/  IADD3 R2, PT, PT, R29, -0x80, RZ ;  /* 0xffffff801d027810 */ /* 0x000fe20007ffe0ff */
[----:B---3--:R-:W-:Y:S01]  /*2120*/  HADD2.F32 R26, -RZ, R51.H0_H0 ;  /* 0x20000033ff1a7230 */ /* 0x008fe20000004100 */
[----:B------:R-:W-:Y:S01]  /*2130*/  IADD3 R40, PT, PT, R40, -0x80, RZ ;  /* 0xffffff8028287810 */ /* 0x000fe20007ffe0ff */
[----:B------:R1:W2:Y:S01]  /*2140*/  I2F.F16 R56, R28 ;  /* 0x0000001c00387306 */ /* 0x0002a20000200c00 */
[----:B----4-:R-:W-:Y:S02]  /*2150*/  HADD2.F32 R29, -RZ, R48.H0_H0 ;  /* 0x20000030ff1d7230 */ /* 0x010fe40000004100 */
[----:B------:R-:W-:Y:S01]  /*2160*/  FFMA.FTZ R45, R31, R26, R45 ;  /* 0x0000001a1f2d7223 */ /* 0x000fe2000001002d */
[----:B0-----:R-:W-:-:S02]  /*2170*/  HADD2.F32 R30, -RZ, R53.H0_H0 ;  /* 0x20000035ff1e7230 */ /* 0x001fc40000004100 */
[----:B------:R-:W-:Y:S02]  /*2180*/  HADD2.F32 R31, -RZ, R58.H0_H0 ;  /* 0x2000003aff1f7230 */ /* 0x000fe40000004100 */
[C---:B------:R-:W-:Y:S01]  /*2190*/  FFMA.FTZ R43, R38.reuse, R29, R43 ;  /* 0x0000001d262b7223 */ /* 0x040fe2000001002b */
[----:B------:R0:W-:Y:S01]  /*21a0*/  I2F.F16 R57, R2 ;  /* 0x0000000200397306 */ /* 0x0001e20000200c00 */
[----:B-1----:R-:W-:Y:S02]  /*21b0*/  HADD2.F32 R28, -RZ, R44.H0_H0 ;  /* 0x2000002cff1c7230 */ /* 0x002fe40000004100 */
[C---:B------:R-:W-:Y:S01]  /*21c0*/  FFMA.FTZ R45, R38.reuse, R30, R45 ;  /* 0x0000001e262d7223 */ /* 0x040fe2000001002d */
[----:B------:R-:W-:Y:S01]  /*21d0*/  FFMA.FTZ R46, R38, R31, R46 ;  /* 0x0000001f262e7223 */ /* 0x000fe2000001002e */
[----:B------:R-:W-:Y:S02]  /*21e0*/  HADD2.F32 R51, -RZ, R7.H0_H0 ;  /* 0x20000007ff337230 */ /* 0x000fe40000004100 */
[----:B------:R-:W-:Y:S01]  /*21f0*/  FFMA.FTZ R44, R28, R38, R37 ;  /* 0x000000261c2c7223 */ /* 0x000fe20000010025 */
[----:B------:R-:W-:Y:S01]  /*2200*/  HADD2.F32 R37, -RZ, R8.H0_H0 ;  /* 0x20000008ff257230 */ /* 0x000fe20000004100 */
[----:B------:R-:W1:Y:S01]  /*2210*/  I2F.F16 R40, R40 ;  /* 0x0000002800287306 */ /* 0x000e620000200c00 */
[----:B0-----:R-:W-:Y:S01]  /*2220*/  IADD3 R2, PT, PT, R41, -0x80, RZ ;  /* 0xffffff8029027810 */ /* 0x001fe20007ffe0ff */
[----:B------:R-:W-:-:S02]  /*2230*/  HADD2.F32 R38, -RZ, R9.H0_H0 ;  /* 0x20000009ff267230 */ /* 0x000fc40000004100 */
[C---:B------:R-:W-:Y:S01]  /*2240*/  FFMA.FTZ R45, R42.reuse, R32, R45 ;  /* 0x000000202a2d7223 */ /* 0x040fe2000001002d */
[--C-:B------:R-:W-:Y:S02]  /*2250*/  HADD2.F32 R8, -RZ, R6.reuse.H0_H0 ;  /* 0x20000006ff087230 */ /* 0x100fe40000004100 */
[C---:B------:R-:W-:Y:S01]  /*2260*/  FFMA.FTZ R46, R42.reuse, R33, R46 ;  /* 0x000000212a2e7223 */ /* 0x040fe2000001002e */
[----:B------:R-:W-:Y:S01]  /*2270*/  FFMA.FTZ R9, R37, R42, R44 ;  /* 0x0000002a25097223 */ /* 0x000fe2000001002c */
[----:B------:R-:W-:Y:S01]  /*2280*/  FFMA.FTZ R43, R42, R38, R43 ;  /* 0x000000262a2b7223 */ /* 0x000fe2000001002b */
[----:B------:R-:W0:Y:S01]  /*2290*/  I2F.F16 R2, R2 ;  /* 0x0000000200027306 */ /* 0x000e220000200c00 */
[----:B------:R-:W-:Y:S02]  /*22a0*/  HADD2.F32 R6, -RZ, R6.H1_H1 ;  /* 0x30000006ff067230 */ /* 0x000fe40000004100 */
[C---:B------:R-:W-:Y:S01]  /*22b0*/  FFMA.FTZ R55, R8.reuse, R36, R45 ;  /* 0x0000002408377223 */ /* 0x040fe2000001002d */
[----:B------:R-:W-:Y:S01]  /*22c0*/  FFMA.FTZ R48, R8, R39, R46 ;  /* 0x0000002708307223 */ /* 0x000fe2000001002e */
[----:B------:R-:W-:-:S02]  /*22d0*/  HADD2.F32 R44, -RZ, R47.H0_H0 ;  /* 0x2000002fff2c7230 */ /* 0x000fc40000004100 */
[----:B------:R-:W-:Y:S01]  /*22e0*/  FFMA.FTZ R9, R34, R8, R9 ;  /* 0x0000000822097223 */ /* 0x000fe20000010009 */
[----:B------:R-:W-:Y:S02]  /*22f0*/  HADD2.F32 R45, -RZ, R52.H0_H0 ;  /* 0x20000034ff2d7230 */ /* 0x000fe40000004100 */
[----:B------:R-:W-:Y:S01]  /*2300*/  FFMA.FTZ R53, R8, R35, R43 ;  /* 0x0000002308357223 */ /* 0x000fe2000001002b */
[----:B------:R3:W4:Y:S01]  /*2310*/  I2F.F16 R58, R18 ;  /* 0x00000012003a7306 */ /* 0x0007220000200c00 */
[----:B--2---:R-:W-:Y:S02]  /*2320*/  HADD2.F32 R46, -RZ, R56.H0_H0 ;  /* 0x20000038ff2e7230 */ /* 0x004fe40000004100 */
[----:B-1----:R-:W-:Y:S02]  /*2330*/  HADD2.F32 R47, -RZ, R40.H0_H0 ;  /* 0x20000028ff2f7230 */ /* 0x002fe40000004100 */
[----:B------:R-:W-:Y:S01]  /*2340*/  FFMA.FTZ R8, R6, R45, R53 ;  /* 0x0000002d06087223 */ /* 0x000fe20000010035 */
[----:B------:R-:W-:-:S02]  /*2350*/  HADD2.F32 R41, -RZ, R50.H0_H0 ;  /* 0x20000032ff297230 */ /* 0x000fc40000004100 */
[----:B0-----:R-:W-:Y:S02]  /*2360*/  HADD2.F32 R40, -RZ, R2.H0_H0 ;  /* 0x20000002ff287230 */ /* 0x001fe40000004100 */
[----:B------:R-:W-:Y:S01]  /*2370*/  FFMA.FTZ R2, R44, R6, R9 ;  /* 0x000000062c027223 */ /* 0x000fe20000010009 */
[----:B------:R-:W-:Y:S02]  /*2380*/  HADD2.F32 R42, -RZ, R54.H0_H0 ;  /* 0x20000036ff2a7230 */ /* 0x000fe40000004100 */
[C---:B---3--:R-:W-:Y:S01]  /*2390*/  FFMA.FTZ R18, R6.reuse, R46, R55 ;  /* 0x0000002e06127223 */ /* 0x048fe20000010037 */
[----:B------:R-:W-:Y:S02]  /*23a0*/  HADD2.F32 R43, -RZ, R57.H0_H0 ;  /* 0x20000039ff2b7230 */ /* 0x000fe40000004100 */
[----:B------:R-:W-:Y:S01]  /*23b0*/  FFMA.FTZ R9, R6, R47, R48 ;  /* 0x0000002f06097223 */ /* 0x000fe20000010030 */
[----:B------:R-:W-:Y:S01]  /*23c0*/  FFMA.FTZ R2, R41, R51, R2 ;  /* 0x0000003329027223 */ /* 0x000fe20000010002 */
[----:B------:R-:W-:Y:S01]  /*23d0*/  FFMA.FTZ R8, R51, R42, R8 ;  /* 0x0000002a33087223 */ /* 0x000fe20000010008 */
[----:B------:R-:W-:-:S02]  /*23e0*/  HADD2.F32 R7, -RZ, R7.H1_H1 ;  /* 0x30000007ff077230 */ /* 0x000fc40000004100 */
[C---:B------:R-:W-:Y:S01]  /*23f0*/  FFMA.FTZ R6, R51.reuse, R43, R18 ;  /* 0x0000002b33067223 */ /* 0x040fe20000010012 */
[----:B------:R-:W-:Y:S01]  /*2400*/  FFMA.FTZ R57, R51, R40, R9 ;  /* 0x0000002833397223 */ /* 0x000fe20000010009 */
[----:B------:R-:W-:Y:S02]  /*2410*/  HADD2.F32 R51, -RZ, R4.H0_H0 ;  /* 0x20000004ff337230 */ /* 0x000fe40000004100 */
[----:B------:R-:W-:Y:S02]  /*2420*/  HADD2.F32 R55, -RZ, R3.H0_H0 ;  /* 0x20000003ff377230 */ /* 0x000fe40000004100 */
[----:B------:R-:W-:Y:S02]  /*2430*/  HADD2.F32 R52, -RZ, R5.H0_H0 ;  /* 0x20000005ff347230 */ /* 0x000fe40000004100 */
[----:B------:R-:W-:Y:S01]  /*2440*/  FFMA.FTZ R3, R51, R7, R2 ;  /* 0x0000000733037223 */ /* 0x000fe20000010002 */
[----:B----4-:R-:W-:Y:S02]  /*2450*/  HADD2.F32 R54, -RZ, R58.H0_H0 ;  /* 0x2000003aff367230 */ /* 0x010fe40000004100 */
[----:B------:R-:W-:Y:S01]  /*2460*/  FFMA.FTZ R5, R7, R55, R8 ;  /* 0x0000003707057223 */ /* 0x000fe20000010008 */
[----:B-----5:R-:W-:-:S02]  /*2470*/  HADD2.F32 R18, -RZ, R13.H0_H0 ;  /* 0x2000000dff127230 */ /* 0x020fc40000004100 */
[C---:B------:R-:W-:Y:S01]  /*2480*/  FFMA.FTZ R9, R7.reuse, R52, R6 ;  /* 0x0000003407097223 */ /* 0x040fe20000010006 */
[----:B------:R-:W-:Y:S02]  /*2490*/  HADD2.F32 R50, -RZ, R12.H0_H0 ;  /* 0x2000000cff327230 */ /* 0x000fe40000004100 */
[----:B------:R-:W-:Y:S01]  /*24a0*/  FFMA.FTZ R2, R7, R54, R57 ;  /* 0x0000003607027223 */ /* 0x000fe20000010039 */
[----:B------:R-:W-:Y:S02]  /*24b0*/  HADD2.F32 R48, -RZ, R11.H0_H0 ;  /* 0x2000000bff307230 */ /* 0x000fe40000004100 */
[----:B------:R-:W-:Y:S01]  /*24c0*/  FMUL.FTZ R3, R18, R3 ;  /* 0x0000000312037220 */ /* 0x000fe20000410000 */
[----:B------:R-:W-:Y:S02]  /*24d0*/  HADD2.F32 R53, -RZ, R10.H0_H0 ;  /* 0x2000000aff357230 */ /* 0x000fe40000004100 */
[----:B------:R-:W-:Y:S01]  /*24e0*/  FMUL.FTZ R5, R50, R5 ;  /* 0x0000000532057220 */ /* 0x000fe20000410000 */
[----:B------:R-:W-:Y:S01]  /*24f0*/  PRMT R7, RZ, 0x5410, RZ ;  /* 0x00005410ff077816 */ /* 0x000fe200000000ff */
        /* <DEDUP_REMOVED lines=188> */
.L_x_1034:
[C---:B------:R-:W-:Y:S01]  /*30c0*/  IMAD.WIDE R16, R49.reuse, 0x4, R22 ;  /* 0x0000000431107825 */ /* 0x040fe200078e0216 */
[----:B------:R0:W5:Y:S04]  /*30d0*/  LDG.E.128.CONSTANT R24, desc[UR10][R22.64] ;  /* 0x0000000a16187981 */ /* 0x000168000c1e9d00 */
[----:B------:R0:W5:Y:S01]  /*30e0*/  LDG.E.128.CONSTANT R28, desc[UR10][R16.64] ;  /* 0x0000000a101c7981 */ /* 0x000162000c1e9d00 */
[----:B------:R-:W-:Y:S01]  /*30f0*/  IMAD.WIDE R32, R49, 0x4, R16 ;  /* 0x0000000431207825 */ /* 0x000fe200078e0210 */
[----:B------:R-:W-:Y:S06]  /*3100*/  @!P1 BRA `(.L_x_1035) ;  /* 0x0000001400a89947 */ /* 0x000fec0003800000 */
[----:B-----5:R-:W-:Y:S02]  /*3110*/  LOP3.LUT R0, R25, 0xff, RZ, 0xc0, !PT ;  /* 0x000000ff19007812 */ /* 0x020fe400078ec0ff */
[----:B------:R-:W-:Y:S02]  /*3120*/  LOP3.LUT R15, R26, 0xff, RZ, 0xc0, !PT ;  /* 0x000000ff1a0f7812 */ /* 0x000fe400078ec0ff */
[----:B0-----:R-:W-:Y:S02]  /*3130*/  IADD3 R16, PT, PT, R0, -0x80, RZ ;  /* 0xffffff8000107810 */ /* 0x001fe40007ffe0ff */
[----:B------:R-:W-:Y:S02]  /*3140*/  LOP3.LUT R0, R27, 0xff, RZ, 0xc0, !PT ;  /* 0x000000ff1b007812 */ /* 0x000fe400078ec0ff */
[----:B------:R0:W-:Y:S01]  /*3150*/  I2F.F16 R55, R16 ;  /* 0x0000001000377306 */ /* 0x0001e20000200c00 */
[----:B------:R-:W-:Y:S02]  /*3160*/  LEA.HI R38, R24, 0xffffff80, RZ, 0x8 ;  /* 0xffffff8018267811 */ /* 0x000fe400078f40ff */
[----:B------:R-:W-:-:S02]  /*3170*/  IADD3 R18, PT, PT, R0, -0x80, RZ ;  /* 0xffffff8000127810 */ /* 0x000fc40007ffe0ff */
[----:B------:R-:W-:Y:S02]  /*3180*/  LOP3.LUT R0, R24, 0xff, RZ, 0xc0, !PT ;  /* 0x000000ff18007812 */ /* 0x000fe400078ec0ff */
[----:B------:R-:W-:Y:S01]  /*3190*/  IADD3 R17, PT, PT, R15, -0x80, RZ ;  /* 0xffffff800f117810 */ /* 0x000fe20007ffe0ff */
[----:B------:R1:W-:Y:S01]  /*31a0*/  I2F.F16 R60, R18 ;  /* 0x00000012003c7306 */ /* 0x0003e20000200c00 */
[----:B------:R-:W-:Y:S02]  /*31b0*/  IADD3 R0, PT, PT, R0, -0x80, RZ ;  /* 0xffffff8000007810 */ /* 0x000fe40007ffe0ff */
[----:B0-----:R-:W-:Y:S02]  /*31c0*/  LOP3.LUT R16, R29, 0xff, RZ, 0xc0, !PT ;  /* 0x000000ff1d107812 */ /* 0x001fe400078ec0ff */
[----:B------:R-:W-:Y:S02]  /*31d0*/  LOP3.LUT R15, R28, 0xff, RZ, 0xc0, !PT ;  /* 0x000000ff1c0f7812 */ /* 0x000fe400078ec0ff */
[----:B------:R-:W-:Y:S01]  /*31e0*/  IADD3 R16, PT, PT, R16, -0x80, RZ ;  /* 0xffffff8010107810 */ /* 0x000fe20007ffe0ff */
[----:B------:R0:W-:Y:S01]  /*31f0*/  I2F.F16 R53, R0 ;  /* 0x0000000000357306 */ /* 0x0001e20000200c00 */
[----:B-1----:R-:W-:-:S02]  /*3200*/  LOP3.LUT R18, R30, 0xff, RZ, 0xc0, !PT ;  /* 0x000000ff1e127812 */ /* 0x002fc400078ec0ff */
[----:B------:R-:W-:Y:S02]  /*3210*/  IADD3 R15, PT, PT, R15, -0x80, RZ ;  /* 0xffffff800f0f7810 */ /* 0x000fe40007ffe0ff */
[----:B------:R-:W-:Y:S02]  /*3220*/  IADD3 R18, PT, PT, R18, -0x80, RZ ;  /* 0xffffff8012127810 */ /* 0x000fe40007ffe0ff */
[----:B------:R-:W-:Y:S01]  /*3230*/  LEA.HI R37, R25, 0xffffff80, RZ, 0x8 ;  /* 0xffffff8019257811 */ /* 0x000fe200078f40ff */
[----:B------:R1:W2:Y:S01]  /*3240*/  I2F.F16 R40, R16 ;  /* 0x0000001000287306 */ /* 0x0002a20000200c00 */
[--C-:B0-----:R-:W-:Y:S02]  /*3250*/  SHF.R.U32.HI R0, RZ, 0x8, R24.reuse ;  /* 0x00000008ff007819 */ /* 0x101fe40000011618 */
[----:B------:R-:W-:Y:S02]  /*3260*/  SHF.R.U32.HI R24, RZ, 0x10, R24 ;  /* 0x00000010ff187819 */ /* 0x000fe40000011618 */
[----:B------:R-:W-:-:S02]  /*3270*/  LOP3.LUT R0, R0, 0xff, RZ, 0xc0, !PT ;  /* 0x000000ff00007812 */ /* 0x000fc400078ec0ff */
[----:B------:R-:W-:Y:S01]  /*3280*/  LOP3.LUT R24, R24, 0xff, RZ, 0xc0, !PT ;  /* 0x000000ff18187812 */ /* 0x000fe200078ec0ff */
[----:B------:R0:W3:Y:S01]  /*3290*/  I2F.F16 R41, R18 ;  /* 0x0000001200297306 */ /* 0x0000e20000200c00 */
[----:B-1----:R-:W-:Y:S02]  /*32a0*/  SHF.R.U32.HI R16, RZ, 0x8, R26 ;  /* 0x00000008ff107819 */ /* 0x002fe4000001161a */
[----:B------:R-:W-:Y:S02]  /*32b0*/  IADD3 R0, PT, PT, R0, -0x80, RZ ;  /* 0xffffff8000007810 */ /* 0x000fe40007ffe0ff */
[----:B------:R-:W-:Y:S02]  /*32c0*/  LOP3.LUT R16, R16, 0xff, RZ, 0xc0, !PT ;  /* 0x000000ff10107812 */ /* 0x000fe400078ec0ff */
[----:B------:R-:W-:Y:S01]  /*32d0*/  IADD3 R24, PT, PT, R24, -0x80, RZ ;  /* 0xffffff8018187810 */ /* 0x000fe20007ffe0ff */
[----:B------:R1:W-:Y:S01]  /*32e0*/  I2F.F16 R54, R0 ;  /* 0x0000000000367306 */ /* 0x0003e20000200c00 */
[----:B0-----:R-:W-:Y:S01]  /*32f0*/  IADD3 R18, PT, PT, R16, -0x80, RZ ;  /* 0xffffff8010127810 */ /* 0x001fe20007ffe0ff */
[----:B--2---:R-:W-:Y:S01]  /*3300*/  HADD2.F32 R40, -RZ, R40.H0_H0 ;  /* 0x20000028ff287230 */ /* 0x004fe20000004100 */
[----:B------:R-:W-:-:S02]  /*3310*/  LEA.HI R35, R26, 0xffffff80, RZ, 0x8 ;  /* 0xffffff801a237811 */ /* 0x000fc400078f40ff */
[----:B------:R-:W-:Y:S02]  /*3320*/  LEA.HI R36, R27, 0xffffff80, RZ, 0x8 ;  /* 0xffffff801b247811 */ /* 0x000fe400078f40ff */
[----:B------:R-:W-:Y:S01]  /*3330*/  SHF.R.U32.HI R26, RZ, 0x10, R26 ;  /* 0x00000010ff1a7819 */ /* 0x000fe2000001161a */
[----:B------:R0:W-:Y:S01]  /*3340*/  I2F.F16 R57, R17 ;  /* 0x0000001100397306 */ /* 0x0001e20000200c00 */
[--C-:B-1----:R-:W-:Y:S01]  /*3350*/  SHF.R.U32.HI R0, RZ, 0x8, R27.reuse ;  /* 0x00000008ff007819 */ /* 0x102fe2000001161b */
[----:B---3--:R-:W-:Y:S01]  /*3360*/  HADD2.F32 R41, -RZ, R41.H0_H0 ;  /* 0x20000029ff297230 */ /* 0x008fe20000004100 */
[----:B------:R-:W-:Y:S02]  /*3370*/  SHF.R.U32.HI R27, RZ, 0x10, R27 ;  /* 0x00000010ff1b7819 */ /* 0x000fe4000001161b */
[----:B------:R-:W-:Y:S02]  /*3380*/  LOP3.LUT R0, R0, 0xff, RZ, 0xc0, !PT ;  /* 0x000000ff00007812 */ /* 0x000fe400078ec0ff */
[----:B------:R-:W-:Y:S01]  /*3390*/  LOP3.LUT R26, R26, 0xff, RZ, 0xc0, !PT ;  /* 0x000000ff1a1a7812 */ /* 0x000fe200078ec0ff */
[----:B------:R1:W2:Y:S01]  /*33a0*/  I2F.F16 R39, R15 ;  /* 0x0000000f00277306 */ /* 0x0002a20000200c00 */
[----:B0-----:R-:W0:Y:S01]  /*33b0*/  LDS.64 R16, [UR6+0x10] ;  /* 0x00001006ff107984 */ /* 0x001e220008000a00 */
[----:B------:R-:W-:-:S02]  /*33c0*/  LOP3.LUT R27, R27, 0xff, RZ, 0xc0, !PT ;  /* 0x000000ff1b1b7812 */ /* 0x000fc400078ec0ff */
[----:B------:R-:W-:Y:S02]  /*33d0*/  IADD3 R26, PT, PT, R26, -0x80, RZ ;  /* 0xffffff801a1a7810 */ /* 0x000fe40007ffe0ff */
[----:B------:R-:W-:Y:S02]  /*33e0*/  IADD3 R27, PT, PT, R27, -0x80, RZ ;  /* 0xffffff801b1b7810 */ /* 0x000fe40007ffe0ff */
[----:B------:R3:W-:Y:S01]  /*33f0*/  I2F.F16 R58, R24 ;  /* 0x00000018003a7306 */ /* 0x0007e20000200c00 */
[--C-:B-1----:R-:W-:Y:S02]  /*3400*/  SHF.R.U32.HI R15, RZ, 0x8, R25.reuse ;  /* 0x00000008ff0f7819 */ /* 0x102fe40000011619 */
[----:B------:R-:W-:Y:S02]  /*3410*/  SHF.R.U32.HI R25, RZ, 0x10, R25 ;  /* 0x00000010ff197819 */ /* 0x000fe40000011619 */
[----:B------:R-:W-:Y:S02]  /*3420*/  LOP3.LUT R15, R15, 0xff, RZ, 0xc0, !PT ;  /* 0x000000ff0f0f7812 */ /* 0x000fe400078ec0ff */
[----:B------:R-:W-:Y:S01]  /*3430*/  LOP3.LUT R25, R25, 0xff, RZ, 0xc0, !PT ;  /* 0x000000ff19197812 */ /* 0x000fe200078ec0ff */
[----:B------:R1:W-:Y:S01]  /*3440*/  I2F.F16 R61, R18 ;  /* 0x00000012003d7306 */ /* 0x0003e20000200c00 */
[----:B---3--:R-:W-:Y:S01]  /*3450*/  IADD3 R24, PT, PT, R0, -0x80, RZ ;  /* 0xffffff8000187810 */ /* 0x008fe20007ffe0ff */
[----:B--2---:R-:W-:Y:S01]  /*3460*/  HADD2.F32 R39, -RZ, R39.H0_H0 ;  /* 0x20000027ff277230 */ /* 0x004fe20000004100 */
[----:B------:R-:W-:-:S02]  /*3470*/  IADD3 R25, PT, PT, R25, -0x80, RZ ;  /* 0xffffff8019197810 */ /* 0x000fc40007ffe0ff */
[----:B------:R-:W-:Y:S02]  /*3480*/  IADD3 R15, PT, PT, R15, -0x80, RZ ;  /* 0xffffff800f0f7810 */ /* 0x000fe40007ffe0ff */
[----:B------:R-:W-:Y:S01]  /*3490*/  SHF.R.U32.HI R0, RZ, 0x8, R28 ;  /* 0x00000008ff007819 */ /* 0x000fe2000001161c */
[----:B------:R2:W-:Y:S01]  /*34a0*/  I2F.F16 R63, R24 ;  /* 0x00000018003f7306 */ /* 0x0005e20000200c00 */
[----:B-1----:R-:W-:Y:S02]  /*34b0*/  SHF.R.U32.HI R18, RZ, 0x8, R30 ;  /* 0x00000008ff127819 */ /* 0x002fe4000001161e */
[----:B------:R-:W-:Y:S02]  /*34c0*/  LOP3.LUT R0, R0, 0xff, RZ, 0xc0, !PT ;  /* 0x000000ff00007812 */ /* 0x000fe400078ec0ff */
[----:B------:R-:W-:Y:S02]  /*34d0*/  LOP3.LUT R18, R18, 0xff, RZ, 0xc0, !PT ;  /* 0x000000ff12127812 */ /* 0x000fe400078ec0ff */
[----:B------:R-:W-:Y:S01]  /*34e0*/  LEA.HI R23, R28, 0xffffff80, RZ, 0x8 ;  /* 0xffffff801c177811 */ /* 0x000fe200078f40ff */
[----:B------:R1:W-:Y:S01]  /*34f0*/  I2F.F16 R59, R25 ;  /* 0x00000019003b7306 */ /* 0x0003e20000200c00 */
[----:B--2---:R-:W-:-:S02]  /*3500*/  SHF.R.U32.HI R24, RZ, 0x8, R31 ;  /* 0x00000008ff187819 */ /* 0x004fc4000001161f */
[----:B------:R-:W-:Y:S02]  /*3510*/  IADD3 R0, PT, PT, R0, -0x80, RZ ;  /* 0xffffff8000007810 */ /* 0x000fe40007ffe0ff */
[----:B------:R-:W-:Y:S02]  /*3520*/  LOP3.LUT R24, R24, 0xff, RZ, 0xc0, !PT ;  /* 0x000000ff18187812 */ /* 0x000fe400078ec0ff */
[----:B------:R-:W-:Y:S01]  /*3530*/  LOP3.LUT R42, R31, 0xff, RZ, 0xc0, !PT ;  /* 0x000000ff1f2a7812 */ /* 0x000fe200078ec0ff */
[----:B------:R2:W3:Y:S01]  /*3540*/  I2F.F16 R56, R15 ;  /* 0x0000000f00387306 */ /* 0x0004e20000200c00 */
[----:B------:R-:W-:Y:S01]  /*3550*/  IADD3 R46, PT, PT, R24, -0x80, RZ ;  /* 0xffffff80182e7810 */ /* 0x000fe20007ffe0ff */
[----:B0-----:R-:W-:Y:S01]  /*3560*/  HADD2.F32 R47, -RZ, R16.H1_H1 ;  /* 0x30000010ff2f7230 */ /* 0x001fe20000004100 */
[----:B-1----:R-:W0:Y:S01]  /*3570*/  LDS.64 R24, [UR6+0x18] ;  /* 0x00001806ff187984 */ /* 0x002e220008000a00 */
[----:B------:R-:W-:Y:S01]  /*3580*/  SHF.R.U32.HI R28, RZ, 0x10, R28 ;  /* 0x00000010ff1c7819 */ /* 0x000fe2000001161c */
[--C-:B------:R-:W-:Y:S01]  /*3590*/  HADD2.F32 R50, -RZ, R17.reuse.H0_H0 ;  /* 0x20000011ff327230 */ /* 0x100fe20000004100 */
[----:B------:R-:W-:Y:S01]  /*35a0*/  LEA.HI R34, R29, 0xffffff80, RZ, 0x8 ;  /* 0xffffff801d227811 */ /* 0x000fe200078f40ff */
[----:B------:R-:W-:Y:S01]  /*35b0*/  HADD2.F32 R52, -RZ, R17.H1_H1 ;  /* 0x30000011ff347230 */ /* 0x000fe20000004100 */
[----:B------:R1:W-:Y:S01]  /*35c0*/  I2F.F16 R62, R26 ;  /* 0x0000001a003e7306 */ /* 0x0003e20000200c00 */
[----:B--2---:R-:W-:Y:S01]  /*35d0*/  SHF.R.U32.HI R15, RZ, 0x8, R29 ;  /* 0x00000008ff0f7819 */ /* 0x004fe2000001161d */
[----:B------:R-:W-:Y:S01]  /*35e0*/  HADD2.F32 R17, -RZ, R57.H0_H0 ;  /* 0x20000039ff117230 */ /* 0x000fe20000004100 */
[----:B------:R-:W-:-:S02]  /*35f0*/  IADD3 R42, PT, PT, R42, -0x80, RZ ;  /* 0xffffff802a2a7810 */ /* 0x000fc40007ffe0ff */
[----:B------:R-:W-:Y:S02]  /*3600*/  LOP3.LUT R15, R15, 0xff, RZ, 0xc0, !PT ;  /* 0x000000ff0f0f7812 */ /* 0x000fe400078ec0ff */
[----:B------:R-:W-:Y:S01]  /*3610*/  SHF.R.U32.HI R29, RZ, 0x10, R29 ;  /* 0x00000010ff1d7819 */ /* 0x000fe2000001161d */
[----:B------:R3:W-:Y:S01]  /*3620*/  I2F.F16 R65, R27 ;  /* 0x0000001b00417306 */ /* 0x0007e20000200c00 */
[----:B------:R-:W-:Y:S02]  /*3630*/  IADD3 R15, PT, PT, R15, -0x80, RZ ;  /* 0xffffff800f0f7810 */ /* 0x000fe40007ffe0ff */
[----:B-1----:R-:W-:Y:S01]  /*3640*/  IADD3 R26, PT, PT, R18, -0x80, RZ ;  /* 0xffffff80121a7810 */ /* 0x002fe20007ffe0ff */
[----:B------:R-:W-:Y:S01]  /*3650*/  HADD2.F32 R18, -RZ, R16.H0_H0 ;  /* 0x20000010ff127230 */ /* 0x000fe20000004100 */
[----:B------:R-:W-:Y:S01]  /*3660*/  LOP3.LUT R28, R28, 0xff, RZ, 0xc0, !PT ;  /* 0x000000ff1c1c7812 */ /* 0x000fe200078ec0ff */
[----:B------:R-:W-:Y:S01]  /*3670*/  HADD2.F32 R16, -RZ, R53.H0_H0 ;  /* 0x20000035ff107230 */ /* 0x000fe20000004100 */
[----:B------:R-:W-:Y:S01]  /*3680*/  LEA.HI R22, R30, 0xffffff80, RZ, 0x8 ;  /* 0xffffff801e167811 */ /* 0x000fe200078f40ff */
[----:B------:R1:W-:Y:S01]  /*3690*/  I2F.F16 R44, R0 ;  /* 0x00000000002c7306 */ /* 0x0003e20000200c00 */
[----:B------:R-:W-:Y:S01]  /*36a0*/  SHF.R.U32.HI R43, RZ, 0x10, R30 ;  /* 0x00000010ff2b7819 */ /* 0x000fe2000001161e */
[----:B---3--:R-:W-:Y:S01]  /*36b0*/  HADD2.F32 R27, -RZ, R56.H0_H0 ;  /* 0x20000038ff1b7230 */ /* 0x008fe20000004100 */
[----:B------:R-:W-:Y:S01]  /*36c0*/  LEA.HI R51, R31, 0xffffff80, RZ, 0x8 ;  /* 0xffffff801f337811 */ /* 0x000fe200078f40ff */
[----:B------:R-:W-:Y:S01]  /*36d0*/  FFMA.FTZ R53, R16, R18, RZ ;  /* 0x0000001210357223 */ /* 0x000fe200000100ff */
[----:B------:R-:W-:Y:S01]  /*36e0*/  SHF.R.U32.HI R48, RZ, 0x10, R31 ;  /* 0x00000010ff307819 */ /* 0x000fe2000001161f */
[----:B------:R-:W-:Y:S01]  /*36f0*/  FFMA.FTZ R57, R18, R17, RZ ;  /* 0x0000001112397223 */ /* 0x000fe200000100ff */
[----:B------:R-:W-:Y:S01]  /*3700*/  LOP3.LUT R31, R29, 0xff, RZ, 0xc0, !PT ;  /* 0x000000ff1d1f7812 */ /* 0x000fe200078ec0ff */
[----:B------:R-:W2:Y:S01]  /*3710*/  I2F.F16 R38, R38 ;  /* 0x0000002600267306 */ /* 0x000ea20000200c00 */
[----:B-1----:R-:W-:Y:S01]  /*3720*/  HADD2.F32 R0, -RZ, R55.H0_H0 ;  /* 0x20000037ff007230 */ /* 0x002fe20000004100 */
[----:B------:R-:W-:Y:S01]  /*3730*/  IADD3 R30, PT, PT, R28, -0x80, RZ ;  /* 0xffffff801c1e7810 */ /* 0x000fe20007ffe0ff */
[----:B------:R-:W-:Y:S01]  /*3740*/  HADD2.F32 R28, -RZ, R61.H0_H0 ;  /* 0x2000003dff1c7230 */ /* 0x000fe20000004100 */
[----:B------:R-:W-:Y:S01]  /*3750*/  LOP3.LUT R48, R48, 0xff, RZ, 0xc0, !PT ;  /* 0x000000ff30307812 */ /* 0x000fe200078ec0ff */
[----:B------:R-:W-:Y:S01]  /*3760*/  HADD2.F32 R29, -RZ, R63.H0_H0 ;  /* 0x2000003fff1d7230 */ /* 0x000fe20000004100 */
[----:B------:R-:W-:-:S02]  /*3770*/  ISETP.NE.AND P0, PT, R19, 0x1, PT ;  /* 0x000000011300780c */ /* 0x000fc40003f05270 */
[----:B------:R1:W-:Y:S01]  /*3780*/  I2F.F16 R45, R15 ;  /* 0x0000000f002d7306 */ /* 0x0003e20000200c00 */
[----:B------:R-:W-:Y:S01]  /*3790*/  IADD3 R48, PT, PT, R48, -0x80, RZ ;  /* 0xffffff8030307810 */ /* 0x000fe20007ffe0ff */
[----:B--2---:R-:W-:-:S06]  /*37a0*/  HADD2.F32 R38, -RZ, R38.H0_H0 ;  /* 0x20000026ff267230 */ /* 0x004fcc0000004100 */
[----:B------:R-:W2:Y:S01]  /*37b0*/  I2F.F16 R36, R36 ;  /* 0x0000002400247306 */ /* 0x000ea20000200c00 */
[----:B-1----:R-:W-:-:S07]  /*37c0*/  HADD2.F32 R15, -RZ, R60.H0_H0 ;  /* 0x2000003cff0f7230 */ /* 0x002fce0000004100 */
[----:B------:R1:W-:Y:S01]  /*37d0*/  I2F.F16 R64, R26 ;  /* 0x0000001a00407306 */ /* 0x0003e20000200c00 */
[----:B--2---:R-:W-:-:S07]  /*37e0*/  HADD2.F32 R36, -RZ, R36.H0_H0 ;  /* 0x20000024ff247230 */ /* 0x004fce0000004100 */
[----:B------:R2:W-:Y:S01]  /*37f0*/  I2F.F16 R66, R46 ;  /* 0x0000002e00427306 */ /* 0x0005e20000200c00 */
[----:B-1----:R-:W-:Y:S02]  /*3800*/  HADD2.F32 R26, -RZ, R54.H0_H0 ;  /* 0x20000036ff1a7230 */ /* 0x002fe40000004100 */
[----:B------:R-:W-:-:S03]  /*3810*/  FFMA.FTZ R54, R47, R28, R57 ;  /* 0x0000001c2f367223 */ /* 0x000fc60000010039 */
[----:B------:R-:W-:Y:S02]  /*3820*/  FFMA.FTZ R53, R26, R47, R53 ;  /* 0x0000002f1a357223 */ /* 0x000fe40000010035 */
[----:B------:R-:W1:Y:S01]  /*3830*/  I2F.F16 R37, R37 ;  /* 0x0000002500257306 */ /* 0x000e620000200c00 */
[C---:B--2---:R-:W-:Y:S01]  /*3840*/  FFMA.FTZ R46, R18.reuse, R0, RZ ;  /* 0x00000000122e7223 */ /* 0x044fe200000100ff */
[----:B------:R-:W-:-:S03]  /*3850*/  FFMA.FTZ R18, R18, R15, RZ ;  /* 0x0000000f12127223 */ /* 0x000fc600000100ff */
[C---:B------:R-:W-:Y:S01]  /*3860*/  FFMA.FTZ R55, R47.reuse, R27, R46 ;  /* 0x0000001b2f377223 */ /* 0x040fe2000001002e */
[----:B------:R-:W-:Y:S01]  /*3870*/  FFMA.FTZ R56, R47, R29, R18 ;  /* 0x0000001d2f387223 */ /* 0x000fe20000010012 */
[----:B------:R-:W-:Y:S01]  /*3880*/  LOP3.LUT R47, R43, 0xff, RZ, 0xc0, !PT ;  /* 0x000000ff2b2f7812 */ /* 0x000fe200078ec0ff */
[----:B------:R-:W2:Y:S01]  /*3890*/  I2F.F16 R42, R42 ;  /* 0x0000002a002a7306 */ /* 0x000ea20000200c00 */
[----:B------:R-:W-:Y:S01]  /*38a0*/  HADD2.F32 R18, -RZ, R58.H0_H0 ;  /* 0x2000003aff127230 */ /* 0x000fe20000004100 */
[----:B------:R-:W-:Y:S01]  /*38b0*/  IADD3 R46, PT, PT, R31, -0x80, RZ ;  /* 0xffffff801f2e7810 */ /* 0x000fe20007ffe0ff */
[----:B------:R-:W-:Y:S01]  /*38c0*/  HADD2.F32 R43, -RZ, R65.H0_H0 ;  /* 0x20000041ff2b7230 */ /* 0x000fe20000004100 */
[----:B------:R-:W-:Y:S01]  /*38d0*/  IADD3 R47, PT, PT, R47, -0x80, RZ ;  /* 0xffffff802f2f7810 */ /* 0x000fe20007ffe0ff */
[----:B------:R-:W-:Y:S02]  /*38e0*/  HADD2.F32 R31, -RZ, R62.H0_H0 ;  /* 0x2000003eff1f7230 */ /* 0x000fe40000004100 */
[----:B------:R-:W-:Y:S01]  /*38f0*/  FFMA.FTZ R53, R18, R50, R53 ;  /* 0x0000003212357223 */ /* 0x000fe20000010035 */
[----:B-1----:R-:W-:Y:S01]  /*3900*/  HADD2.F32 R37, -RZ, R37.H0_H0 ;  /* 0x20000025ff257230 */ /* 0x002fe20000004100 */
[----:B------:R-:W1:Y:S01]  /*3910*/  I2F.F16 R35, R35 ;  /* 0x0000002300237306 */ /* 0x000e620000200c00 */
[C---:B------:R-:W-:Y:S01]  /*3920*/  FFMA.FTZ R57, R50.reuse, R43, R56 ;  /* 0x0000002b32397223 */ /* 0x040fe20000010038 */
[----:B------:R-:W-:-:S03]  /*3930*/  FFMA.FTZ R54, R50, R31, R54 ;  /* 0x0000001f32367223 */ /* 0x000fc60000010036 */
[----:B------:R-:W-:Y:S01]  /*3940*/  FFMA.FTZ R65, R52, R36, R57 ;  /* 0x0000002434417223 */ /* 0x000fe20000010039 */
[----:B0-----:R-:W-:Y:S02]  /*3950*/  HADD2.F32 R57, -RZ, R25.H0_H0 ;  /* 0x20000019ff397230 */ /* 0x001fe40000004100 */
[----:B------:R0:W-:Y:S01]  /*3960*/  I2F.F16 R60, R30 ;  /* 0x0000001e003c7306 */ /* 0x0001e20000200c00 */
[----:B--2---:R-:W-:Y:S02]  /*3970*/  HADD2.F32 R42, -RZ, R42.H0_H0 ;  /* 0x2000002aff2a7230 */ /* 0x004fe40000004100 */
[----:B-1----:R-:W-:-:S05]  /*3980*/  HADD2.F32 R35, -RZ, R35.H0_H0 ;  /* 0x20000023ff237230 */ /* 0x002fca0000004100 */
[----:B------:R1:W2:Y:S01]  /*3990*/  I2F.F16 R58, R46 ;  /* 0x0000002e003a7306 */ /* 0x0002a20000200c00 */
[----:B0-----:R-:W-:Y:S02]  /*39a0*/  HADD2.F32 R30, -RZ, R59.H0_H0 ;  /* 0x2000003bff1e7230 */ /* 0x001fe40000004100 */
[----:B------:R-:W-:Y:S02]  /*39b0*/  HADD2.F32 R59, -RZ, R25.H1_H1 ;  /* 0x30000019ff3b7230 */ /* 0x000fe40000004100 */
[----:B------:R-:W-:Y:S01]  /*39c0*/  FFMA.FTZ R54, R52, R35, R54 ;  /* 0x0000002334367223 */ /* 0x000fe20000010036 */
[----:B------:R-:W-:Y:S02]  /*39d0*/  HADD2.F32 R25, -RZ, R45.H0_H0 ;  /* 0x2000002dff197230 */ /* 0x000fe40000004100 */
[----:B------:R-:W-:Y:S01]  /*39e0*/  FFMA.FTZ R55, R50, R30, R55 ;  /* 0x0000001e32377223 */ /* 0x000fe20000010037 */
[----:B------:R-:W-:Y:S01]  /*39f0*/  HADD2.F32 R45, -RZ, R66.H0_H0 ;  /* 0x20000042ff2d7230 */ /* 0x000fe20000004100 */
[----:B------:R2:W0:Y:S01]  /*3a00*/  I2F.F16 R62, R47 ;  /* 0x0000002f003e7306 */ /* 0x0004220000200c00 */
[----:B-1----:R-:W-:Y:S01]  /*3a10*/  FFMA.FTZ R46, R38, R52, R53 ;  /* 0x00000034262e7223 */ /* 0x002fe20000010035 */
[----:B------:R-:W-:-:S02]  /*3a20*/  HADD2.F32 R53, -RZ, R24.H0_H0 ;  /* 0x20000018ff357230 */ /* 0x000fc40000004100 */
[----:B------:R-:W-:Y:S01]  /*3a30*/  FFMA.FTZ R50, R52, R37, R55 ;  /* 0x0000002534327223 */ /* 0x000fe20000010037 */
[----:B------:R-:W-:Y:S02]  /*3a40*/  HADD2.F32 R52, -RZ, R24.H1_H1 ;  /* 0x30000018ff347230 */ /* 0x000fe40000004100 */
[----:B------:R-:W-:Y:S02]  /*3a50*/  HADD2.F32 R24, -RZ, R44.H0_H0 ;  /* 0x2000002cff187230 */ /* 0x000fe40000004100 */
[C---:B------:R-:W-:Y:S01]  /*3a60*/  FFMA.FTZ R56, R53.reuse, R42, R65 ;  /* 0x0000002a35387223 */ /* 0x040fe20000010041 */
[----:B------:R0:W1:Y:S01]  /*3a70*/  I2F.F16 R67, R48 ;  /* 0x0000003000437306 */ /* 0x0000620000200c00 */
[----:B------:R-:W-:Y:S01]  /*3a80*/  FFMA.FTZ R61, R53, R40, R50 ;  /* 0x00000028353d7223 */ /* 0x000fe20000010032 */
[----:B------:R-:W-:Y:S02]  /*3a90*/  HADD2.F32 R44, -RZ, R64.H0_H0 ;  /* 0x20000040ff2c7230 */ /* 0x000fe40000004100 */
[----:B------:R-:W-:Y:S01]  /*3aa0*/  FFMA.FTZ R55, R39, R53, R46 ;  /* 0x0000003527377223 */ /* 0x000fe2000001002e */
[----:B------:R-:W-:Y:S01]  /*3ab0*/  FFMA.FTZ R63, R53, R41, R54 ;  /* 0x00000029353f7223 */ /* 0x000fe20000010036 */
[----:B--2---:R-:W-:-:S02]  /*3ac0*/  HADD2.F32 R47, -RZ, R58.H0_H0 ;  /* 0x2000003aff2f7230 */ /* 0x004fc40000004100 */
[----:B------:R-:W-:Y:S01]  /*3ad0*/  FFMA.FTZ R54, R52, R25, R61 ;  /* 0x0000001934367223 */ /* 0x000fe2000001003d */
[----:B------:R-:W-:Y:S01]  /*3ae0*/  HADD2.F32 R46, -RZ, R60.H0_H0 ;  /* 0x2000003cff2e7230 */ /* 0x000fe20000004100 */
[----:B------:R-:W2:Y:S01]  /*3af0*/  I2F.F16 R23, R23 ;  /* 0x0000001700177306 */ /* 0x000ea20000200c00 */
[----:B0-----:R-:W-:Y:S02]  /*3b00*/  HADD2.F32 R48, -RZ, R62.H0_H0 ;  /* 0x2000003eff307230 */ /* 0x001fe40000004100 */
[----:B------:R-:W-:Y:S01]  /*3b10*/  FFMA.FTZ R55, R24, R52, R55 ;  /* 0x0000003418377223 */ /* 0x000fe20000010037 */
[----:B------:R-:W-:Y:S01]  /*3b20*/  FFMA.FTZ R63, R52, R44, R63 ;  /* 0x0000002c343f7223 */ /* 0x000fe2000001003f */
[C---:B------:R-:W-:Y:S01]  /*3b30*/  FFMA.FTZ R58, R57.reuse, R47, R54 ;  /* 0x0000002f393a7223 */ /* 0x040fe20000010036 */
[----:B------:R-:W-:Y:S02]  /*3b40*/  HADD2.F32 R53, -RZ, R11.H0_H0 ;  /* 0x2000000bff357230 */ /* 0x000fe40000004100 */
[----:B------:R-:W-:Y:S01]  /*3b50*/  FFMA.FTZ R61, R46, R57, R55 ;  /* 0x000000392e3d7223 */ /* 0x000fe20000010037 */
[----:B-1----:R-:W-:Y:S01]  /*3b60*/  HADD2.F32 R50, -RZ, R67.H0_H0 ;  /* 0x20000043ff327230 */ /* 0x002fe20000004100 */
[----:B------:R-:W0:Y:S01]  /*3b70*/  I2F.F16 R34, R34 ;  /* 0x0000002200227306 */ /* 0x000e220000200c00 */
[----:B------:R-:W-:Y:S01]  /*3b80*/  FFMA.FTZ R60, R57, R48, R63 ;  /* 0x00000030393c7223 */ /* 0x000fe2000001003f */
[----:B------:R-:W-:-:S02]  /*3b90*/  HADD2.F32 R55, -RZ, R10.H0_H0 ;  /* 0x2000000aff377230 */ /* 0x000fc40000004100 */
[----:B--2---:R-:W-:-:S04]  /*3ba0*/  HADD2.F32 R54, -RZ, R23.H0_H0 ;  /* 0x20000017ff367230 */ /* 0x004fc80000004100 */
[----:B------:R-:W1:Y:S01]  /*3bb0*/  I2F.F16 R22, R22 ;  /* 0x0000001600167306 */ /* 0x000e620000200c00 */
[----:B0-----:R-:W-:-:S07]  /*3bc0*/  HADD2.F32 R34, -RZ, R34.H0_H0 ;  /* 0x20000022ff227230 */ /* 0x001fce0000004100 */
[----:B------:R0:W2:Y:S01]  /*3bd0*/  I2F.F16 R65, R51 ;  /* 0x0000003300417306 */ /* 0x0000a20000200c00 */
[----:B------:R-:W-:Y:S01]  /*3be0*/  FFMA.FTZ R23, R59, R34, R58 ;  /* 0x000000223b177223 */ /* 0x000fe2000001003a */
[----:B0-----:R-:W-:Y:S01]  /*3bf0*/  FFMA.FTZ R51, R52, R45, R56 ;  /* 0x0000002d34337223 */ /* 0x001fe20000010038 */
[----:B------:R-:W-:-:S03]  /*3c00*/  HADD2.F32 R52, -RZ, R12.H0_H0 ;  /* 0x2000000cff347230 */ /* 0x000fc60000004100 */
[----:B------:R-:W-:Y:S01]  /*3c10*/  FFMA.FTZ R63, R57, R50, R51 ;  /* 0x00000032393f7223 */ /* 0x000fe20000010033 */
[----:B-1----:R-:W-:Y:S02]  /*3c20*/  HADD2.F32 R57, -RZ, R22.H0_H0 ;  /* 0x20000016ff397230 */ /* 0x002fe40000004100 */
[----:B------:R-:W-:Y:S01]  /*3c30*/  FFMA.FTZ R22, R54, R59, R61 ;  /* 0x0000003b36167223 */ /* 0x000fe2000001003d */
[----:B--2---:R-:W-:Y:S02]  /*3c40*/  HADD2.F32 R56, -RZ, R65.H0_H0 ;  /* 0x20000041ff387230 */ /* 0x004fe40000004100 */
[----:B------:R-:W-:Y:S01]  /*3c50*/  FMUL.FTZ R23, R52, R23 ;  /* 0x0000001734177220 */ /* 0x000fe20000410000 */
[----:B------:R-:W-:Y:S02]  /*3c60*/  HADD2.F32 R51, -RZ, R13.H0_H0 ;  /* 0x2000000dff337230 */ /* 0x000fe40000004100 */
[C---:B------:R-:W-:Y:S01]  /*3c70*/  FFMA.FTZ R60, R59.reuse, R57, R60 ;  /* 0x000000393b3c7223 */ /* 0x040fe2000001003c */
[----:B------:R-:W-:Y:S01]  /*3c80*/  FFMA.FTZ R58, R59, R56, R63 ;  /* 0x000000383b3a7223 */ /* 0x000fe2000001003f */
[----:B------:R-:W-:Y:S01]  /*3c90*/  F2FP.F16.F32.PACK_AB R23, RZ, R23 ;  /* 0x00000017ff17723e */ /* 0x000fe200000000ff */
[----:B------:R-:W-:Y:S01]  /*3ca0*/  FMUL.FTZ R22, R51, R22 ;  /* 0x0000001633167220 */ /* 0x000fe20000410000 */
[----:B------:R-:W-:Y:S01]  /*3cb0*/  FMUL.FTZ R60, R53, R60 ;  /* 0x0000003c353c7220 */ /* 0x000fe20000410000 */
[----:B------:R-:W-:-:S03]  /*3cc0*/  FMUL.FTZ R58, R55, R58 ;  /* 0x0000003a373a7220 */ /* 0x000fc60000410000 */
        /* <DEDUP_REMOVED lines=32> */
[--C-:B------:R-:W-:Y:S02]  /*3ed0*/  HADD2.F32 R59, -RZ, R23.reuse.H0_H0 ;  /* 0x20000017ff3b7230 */ /* 0x100fe40000004100 */
[----:B------:R-:W-:Y:S02]  /*3ee0*/  HADD2.F32 R61, -RZ, R23.H1_H1 ;  /* 0x30000017ff3d7230 */ /* 0x000fe40000004100 */
        /* <DEDUP_REMOVED lines=140> */
.L_x_1035:
[C---:B0-----:R-:W-:Y:S02]  /*47b0*/  IMAD.WIDE R16, R49.reuse, 0x4, R32 ;  /* 0x0000000431107825 */ /* 0x041fe400078e0220 */
[----:B------:R-:W5:Y:S04]  /*47c0*/  LDG.E.128.CONSTANT R32, desc[UR10][R32.64] ;  /* 0x0000000a20207981 */ /* 0x000f68000c1e9d00 */
[----:B-----5:R0:W5:Y:S01]  /*47d0*/  LDG.E.128.CONSTANT R24, desc[UR10][R16.64] ;  /* 0x0000000a10187981 */ /* 0x020162000c1e9d00 */
[----:B------:R-:W-:Y:S01]  /*47e0*/  IMAD.WIDE R22, R49, 0x4, R16 ;  /* 0x0000000431167825 */ /* 0x000fe200078e0210 */
[----:B------:R-:W-:Y:S06]  /*47f0*/  @!P1 BRA `(.L_x_1036) ;  /* 0x0000001400a89947 */ /* 0x000fec0003800000 */
[----:B------:R-:W-:Y:S02]  /*4800*/  LOP3.LUT R0, R33, 0xff, RZ, 0xc0, !PT ;  /* 0x000000ff21007812 */ /* 0x000fe400078ec0ff */
[----:B------:R-:W-:Y:S02]  /*4810*/  LOP3.LUT R15, R34, 0xff, RZ, 0xc0, !PT ;  /* 0x000000ff220f7812 */ /* 0x000fe400078ec0ff */
[----:B0-----:R-:W-:Y:S02]  /*4820*/  IADD3 R16, PT, PT, R0, -0x80, RZ ;  /* 0xffffff8000107810 */ /* 0x001fe40007ffe0ff */
[----:B------:R-:W-:Y:S02]  /*4830*/  LOP3.LUT R0, R35, 0xff, RZ, 0xc0, !PT ;  /* 0x000000ff23007812 */ /* 0x000fe400078ec0ff */
[----:B------:R0:W-:Y:S01]  /*4840*/  I2F.F16 R55, R16 ;  /* 0x0000001000377306 */ /* 0x0001e20000200c00 */
[----:B------:R-:W-:Y:S02]  /*4850*/  IADD3 R17, PT, PT, R15, -0x80, RZ ;  /* 0xffffff800f117810 */ /* 0x000fe40007ffe0ff */
[----:B------:R-:W-:-:S02]  /*4860*/  IADD3 R18, PT, PT, R0, -0x80, RZ ;  /* 0xffffff8000127810 */ /* 0x000fc40007ffe0ff */
[----:B------:R-:W-:Y:S02]  /*4870*/  LOP3.LUT R0, R32, 0xff, RZ, 0xc0, !PT ;  /* 0x000000ff20007812 */ /* 0x000fe400078ec0ff */
[----:B-----5:R-:W-:Y:S01]  /*4880*/  LOP3.LUT R15, R24, 0xff, RZ, 0xc0, !PT ;  /* 0x000000ff180f7812 */ /* 0x020fe200078ec0ff */
[----:B------:R1:W-:Y:S01]  /*4890*/  I2F.F16 R62, R18 ;  /* 0x00000012003e7306 */ /* 0x0003e20000200c00 */
[----:B------:R-:W-:Y:S02]  /*48a0*/  IADD3 R0, PT, PT, R0, -0x80, RZ ;  /* 0xffffff8000007810 */ /* 0x000fe40007ffe0ff */
[----:B0-----:R-:W-:Y:S02]  /*48b0*/  LOP3.LUT R16, R25, 0xff, RZ, 0xc0, !PT ;  /* 0x000000ff19107812 */ /* 0x001fe400078ec0ff */
[----:B------:R-:W-:Y:S02]  /*48c0*/  LEA.HI R38, R32, 0xffffff80, RZ, 0x8 ;  /* 0xffffff8020267811 */ /* 0x000fe400078f40ff */
        /* <DEDUP_REMOVED lines=17> */
[----:B0-----:R-:W-:Y:S01]  /*49e0*/  SHF.R.U32.HI R15, RZ, 0x8, R33 ;  /* 0x00000008ff0f7819 */ /* 0x001fe20000011621 */
[----:B--2---:R-:W-:Y:S01]  /*49f0*/  HADD2.F32 R40, -RZ, R40.H0_H0 ;  /* 0x20000028ff287230 */ /* 0x004fe20000004100 */
[----:B------:R-:W-:-:S02]  /*4a00*/  LEA.HI R29, R24, 0xffffff80, RZ, 0x8 ;  /* 0xffffff80181d7811 */ /* 0x000fc400078f40ff */
[----:B------:R-:W-:Y:S02]  /*4a10*/  LOP3.LUT R15, R15, 0xff, RZ, 0xc0, !PT ;  /* 0x000000ff0f0f7812 */ /* 0x000fe400078ec0ff */
[----:B------:R-:W-:Y:S01]  /*4a20*/  LEA.HI R37, R33, 0xffffff80, RZ, 0x8 ;  /* 0xffffff8021257811 */ /* 0x000fe200078f40ff */
[----:B------:R0:W2:Y:S01]  /*4a30*/  I2F.F16 R41, R18 ;  /* 0x0000001200297306 */ /* 0x0000a20000200c00 */
[----:B-1----:R-:W-:Y:S01]  /*4a40*/  SHF.R.U32.HI R0, RZ, 0x8, R35 ;  /* 0x00000008ff007819 */ /* 0x002fe20000011623 */
[----:B---3--:R-:W-:Y:S01]  /*4a50*/  HADD2.F32 R39, -RZ, R39.H0_H0 ;  /* 0x20000027ff277230 */ /* 0x008fe20000004100 */
[----:B------:R-:W-:Y:S02]  /*4a60*/  IADD3 R15, PT, PT, R15, -0x80, RZ ;  /* 0xffffff800f0f7810 */ /* 0x000fe40007ffe0ff */
[----:B------:R-:W-:Y:S02]  /*4a70*/  LOP3.LUT R0, R0, 0xff, RZ, 0xc0, !PT ;  /* 0x000000ff00007812 */ /* 0x000fe400078ec0ff */
[----:B------:R-:W-:Y:S01]  /*4a80*/  LEA.HI R31, R34, 0xffffff80, RZ, 0x8 ;  /* 0xffffff80221f7811 */ /* 0x000fe200078f40ff */
[----:B------:R1:W-:Y:S01]  /*4a90*/  I2F.F16 R57, R17 ;  /* 0x0000001100397306 */ /* 0x0003e20000200c00 */
[----:B0-----:R-:W-:-:S02]  /*4aa0*/  IADD3 R18, PT, PT, R16, -0x80, RZ ;  /* 0xffffff8010127810 */ /* 0x001fc40007ffe0ff */
[----:B------:R-:W-:Y:S02]  /*4ab0*/  LEA.HI R36, R35, 0xffffff80, RZ, 0x8 ;  /* 0xffffff8023247811 */ /* 0x000fe400078f40ff */
[----:B------:R-:W-:Y:S02]  /*4ac0*/  SHF.R.U32.HI R33, RZ, 0x10, R33 ;  /* 0x00000010ff217819 */ /* 0x000fe40000011621 */
[----:B------:R-:W-:Y:S01]  /*4ad0*/  SHF.R.U32.HI R34, RZ, 0x10, R34 ;  /* 0x00000010ff227819 */ /* 0x000fe20000011622 */
[----:B------:R0:W-:Y:S01]  /*4ae0*/  I2F.F16 R58, R32 ;  /* 0x00000020003a7306 */ /* 0x0001e20000200c00 */
[----:B-1----:R-:W1:Y:S01]  /*4af0*/  LDS.64 R16, [UR6+0x20] ;  /* 0x00002006ff107984 */ /* 0x002e620008000a00 */
[----:B------:R-:W-:Y:S01]  /*4b00*/  SHF.R.U32.HI R35, RZ, 0x10, R35 ;  /* 0x00000010ff237819 */ /* 0x000fe20000011623 */
[----:B--2---:R-:W-:Y:S01]  /*4b10*/  HADD2.F32 R41, -RZ, R41.H0_H0 ;  /* 0x20000029ff297230 */ /* 0x004fe20000004100 */
[----:B------:R-:W-:Y:S02]  /*4b20*/  LOP3.LUT R33, R33, 0xff, RZ, 0xc0, !PT ;  /* 0x000000ff21217812 */ /* 0x000fe400078ec0ff */
[----:B------:R-:W-:-:S02]  /*4b30*/  LOP3.LUT R34, R34, 0xff, RZ, 0xc0, !PT ;  /* 0x000000ff22227812 */ /* 0x000fc400078ec0ff */
[----:B------:R2:W-:Y:S01]  /*4b40*/  I2F.F16 R56, R15 ;  /* 0x0000000f00387306 */ /* 0x0005e20000200c00 */
[----:B0-----:R-:W-:Y:S02]  /*4b50*/  IADD3 R32, PT, PT, R0, -0x80, RZ ;  /* 0xffffff8000207810 */ /* 0x001fe40007ffe0ff */
[--C-:B------:R-:W-:Y:S02]  /*4b60*/  SHF.R.U32.HI R0, RZ, 0x8, R24.reuse ;  /* 0x00000008ff007819 */ /* 0x100fe40000011618 */
[----:B------:R-:W-:Y:S02]  /*4b70*/  SHF.R.U32.HI R24, RZ, 0x10, R24 ;  /* 0x00000010ff187819 */ /* 0x000fe40000011618 */
[----:B------:R-:W-:Y:S01]  /*4b80*/  LOP3.LUT R0, R0, 0xff, RZ, 0xc0, !PT ;  /* 0x000000ff00007812 */ /* 0x000fe200078ec0ff */
[----:B------:R0:W-:Y:S01]  /*4b90*/  I2F.F16 R63, R32 ;  /* 0x00000020003f7306 */ /* 0x0001e20000200c00 */
[----:B--2---:R-:W-:Y:S02]  /*4ba0*/  SHF.R.U32.HI R15, RZ, 0x8, R25 ;  /* 0x00000008ff0f7819 */ /* 0x004fe40000011619 */
[----:B------:R-:W-:-:S02]  /*4bb0*/  IADD3 R0, PT, PT, R0, -0x80, RZ ;  /* 0xffffff8000007810 */ /* 0x000fc40007ffe0ff */
[----:B------:R-:W-:Y:S02]  /*4bc0*/  LOP3.LUT R35, R35, 0xff, RZ, 0xc0, !PT ;  /* 0x000000ff23237812 */ /* 0x000fe400078ec0ff */
[----:B------:R-:W-:Y:S01]  /*4bd0*/  LOP3.LUT R15, R15, 0xff, RZ, 0xc0, !PT ;  /* 0x000000ff0f0f7812 */ /* 0x000fe200078ec0ff */
[----:B------:R2:W3:Y:S01]  /*4be0*/  I2F.F16 R44, R0 ;  /* 0x00000000002c7306 */ /* 0x0004e20000200c00 */
[----:B0-----:R-:W-:Y:S02]  /*4bf0*/  SHF.R.U32.HI R32, RZ, 0x10, R25 ;  /* 0x00000010ff207819 */ /* 0x001fe40000011619 */
[----:B------:R-:W-:Y:S02]  /*4c00*/  SHF.R.U32.HI R25, RZ, 0x8, R27 ;  /* 0x00000008ff197819 */ /* 0x000fe4000001161b */
[----:B------:R-:W-:Y:S02]  /*4c10*/  IADD3 R33, PT, PT, R33, -0x80, RZ ;  /* 0xffffff8021217810 */ /* 0x000fe40007ffe0ff */
[----:B------:R-:W-:Y:S01]  /*4c20*/  LOP3.LUT R25, R25, 0xff, RZ, 0xc0, !PT ;  /* 0x000000ff19197812 */ /* 0x000fe200078ec0ff */
[----:B------:R0:W4:Y:S01]  /*4c30*/  I2F.F16 R60, R18 ;  /* 0x00000012003c7306 */ /* 0x0001220000200c00 */
[----:B--2---:R-:W-:-:S02]  /*4c40*/  LOP3.LUT R0, R24, 0xff, RZ, 0xc0, !PT ;  /* 0x000000ff18007812 */ /* 0x004fc400078ec0ff */
[----:B------:R-:W-:Y:S02]  /*4c50*/  IADD3 R46, PT, PT, R25, -0x80, RZ ;  /* 0xffffff80192e7810 */ /* 0x000fe40007ffe0ff */
[----:B------:R-:W2:Y:S01]  /*4c60*/  LDS.64 R24, [UR6+0x28] ;  /* 0x00002806ff187984 */ /* 0x000ea20008000a00 */
[----:B------:R-:W-:Y:S01]  /*4c70*/  IADD3 R34, PT, PT, R34, -0x80, RZ ;  /* 0xffffff8022227810 */ /* 0x000fe20007ffe0ff */
[----:B---3--:R-:W-:Y:S01]  /*4c80*/  HADD2.F32 R44, -RZ, R44.H0_H0 ;  /* 0x2000002cff2c7230 */ /* 0x008fe20000004100 */
[----:B------:R-:W-:Y:S01]  /*4c90*/  IADD3 R35, PT, PT, R35, -0x80, RZ ;  /* 0xffffff8023237810 */ /* 0x000fe20007ffe0ff */
[----:B------:R3:W-:Y:S01]  /*4ca0*/  I2F.F16 R59, R33 ;  /* 0x00000021003b7306 */ /* 0x0007e20000200c00 */
[--C-:B0-----:R-:W-:Y:S01]  /*4cb0*/  SHF.R.U32.HI R18, RZ, 0x8, R26.reuse ;  /* 0x00000008ff127819 */ /* 0x101fe2000001161a */
[--C-:B-1----:R-:W-:Y:S01]  /*4cc0*/  HADD2.F32 R47, -RZ, R16.reuse.H1_H1 ;  /* 0x30000010ff2f7230 */ /* 0x102fe20000004100 */
[----:B------:R-:W-:Y:S01]  /*4cd0*/  LOP3.LUT R42, R27, 0xff, RZ, 0xc0, !PT ;  /* 0x000000ff1b2a7812 */ /* 0x000fe200078ec0ff */
[--C-:B------:R-:W-:Y:S01]  /*4ce0*/  HADD2.F32 R50, -RZ, R17.reuse.H0_H0 ;  /* 0x20000011ff327230 */ /* 0x100fe20000004100 */
[----:B------:R-:W-:Y:S01]  /*4cf0*/  LOP3.LUT R18, R18, 0xff, RZ, 0xc0, !PT ;  /* 0x000000ff12127812 */ /* 0x000fe200078ec0ff */
[----:B------:R-:W-:Y:S01]  /*4d00*/  HADD2.F32 R52, -RZ, R17.H1_H1 ;  /* 0x30000011ff347230 */ /* 0x000fe20000004100 */
[----:B------:R-:W-:Y:S01]  /*4d10*/  IADD3 R15, PT, PT, R15, -0x80, RZ ;  /* 0xffffff800f0f7810 */ /* 0x000fe20007ffe0ff */
[----:B------:R0:W-:Y:S01]  /*4d20*/  I2F.F16 R61, R34 ;  /* 0x00000022003d7306 */ /* 0x0001e20000200c00 */
[----:B---3--:R-:W-:Y:S01]  /*4d30*/  IADD3 R33, PT, PT, R18, -0x80, RZ ;  /* 0xffffff8012217810 */ /* 0x008fe20007ffe0ff */
[----:B------:R-:W-:Y:S01]  /*4d40*/  HADD2.F32 R18, -RZ, R16.H0_H0 ;  /* 0x20000010ff127230 */ /* 0x000fe20000004100 */
[----:B------:R-:W-:Y:S01]  /*4d50*/  IADD3 R42, PT, PT, R42, -0x80, RZ ;  /* 0xffffff802a2a7810 */ /* 0x000fe20007ffe0ff */
[----:B------:R-:W-:Y:S01]  /*4d60*/  HADD2.F32 R16, -RZ, R51.H0_H0 ;  /* 0x20000033ff107230 */ /* 0x000fe20000004100 */
[----:B------:R-:W-:Y:S01]  /*4d70*/  LEA.HI R28, R26, 0xffffff80, RZ, 0x8 ;  /* 0xffffff801a1c7811 */ /* 0x000fe200078f40ff */
[----:B------:R-:W-:Y:S01]  /*4d80*/  HADD2.F32 R17, -RZ, R57.H0_H0 ;  /* 0x20000039ff117230 */ /* 0x000fe20000004100 */
[----:B------:R-:W-:Y:S01]  /*4d90*/  SHF.R.U32.HI R43, RZ, 0x10, R26 ;  /* 0x00000010ff2b7819 */ /* 0x000fe2000001161a */
[----:B------:R1:W-:Y:S01]  /*4da0*/  I2F.F16 R65, R35 ;  /* 0x0000002300417306 */ /* 0x0003e20000200c00 */
[----:B0-----:R-:W-:Y:S01]  /*4db0*/  IADD3 R34, PT, PT, R0, -0x80, RZ ;  /* 0xffffff8000227810 */ /* 0x001fe20007ffe0ff */
[----:B------:R-:W-:Y:S01]  /*4dc0*/  HADD2.F32 R0, -RZ, R55.H0_H0 ;  /* 0x20000037ff007230 */ /* 0x000fe20000004100 */
[----:B------:R-:W-:Y:S01]  /*4dd0*/  LEA.HI R53, R27, 0xffffff80, RZ, 0x8 ;  /* 0xffffff801b357811 */ /* 0x000fe200078f40ff */
[----:B------:R-:W-:Y:S01]  /*4de0*/  HADD2.F32 R26, -RZ, R54.H0_H0 ;  /* 0x20000036ff1a7230 */ /* 0x000fe20000004100 */
[----:B------:R-:W-:Y:S01]  /*4df0*/  SHF.R.U32.HI R48, RZ, 0x10, R27 ;  /* 0x00000010ff307819 */ /* 0x000fe2000001161b */
[----:B------:R-:W-:-:S02]  /*4e00*/  HADD2.F32 R27, -RZ, R56.H0_H0 ;  /* 0x20000038ff1b7230 */ /* 0x000fc40000004100 */
[----:B------:R-:W-:Y:S01]  /*4e10*/  FFMA.FTZ R51, R16, R18, RZ ;  /* 0x0000001210337223 */ /* 0x000fe200000100ff */
[----:B------:R-:W0:Y:S01]  /*4e20*/  I2F.F16 R38, R38 ;  /* 0x0000002600267306 */ /* 0x000e220000200c00 */
[----:B-1----:R-:W-:Y:S01]  /*4e30*/  LOP3.LUT R35, R32, 0xff, RZ, 0xc0, !PT ;  /* 0x000000ff20237812 */ /* 0x002fe200078ec0ff */
[----:B----4-:R-:W-:Y:S02]  /*4e40*/  HADD2.F32 R32, -RZ, R60.H0_H0 ;  /* 0x2000003cff207230 */ /* 0x010fe40000004100 */
[----:B------:R-:W-:Y:S01]  /*4e50*/  FFMA.FTZ R57, R18, R17, RZ ;  /* 0x0000001112397223 */ /* 0x000fe200000100ff */
[----:B------:R-:W-:Y:S01]  /*4e60*/  FFMA.FTZ R51, R26, R47, R51 ;  /* 0x0000002f1a337223 */ /* 0x000fe20000010033 */
[----:B------:R-:W-:Y:S02]  /*4e70*/  LOP3.LUT R48, R48, 0xff, RZ, 0xc0, !PT ;  /* 0x000000ff30307812 */ /* 0x000fe400078ec0ff */
[----:B------:R-:W-:Y:S01]  /*4e80*/  FFMA.FTZ R54, R47, R32, R57 ;  /* 0x000000202f367223 */ /* 0x000fe20000010039 */
[----:B------:R1:W3:Y:S01]  /*4e90*/  I2F.F16 R45, R15 ;  /* 0x0000000f002d7306 */ /* 0x0002e20000200c00 */
[----:B------:R-:W-:-:S02]  /*4ea0*/  IADD3 R48, PT, PT, R48, -0x80, RZ ;  /* 0xffffff8030307810 */ /* 0x000fc40007ffe0ff */
[----:B------:R-:W-:Y:S01]  /*4eb0*/  ISETP.NE.AND P0, PT, R19, 0x1, PT ;  /* 0x000000011300780c */ /* 0x000fe20003f05270 */
[----:B0-----:R-:W-:-:S04]  /*4ec0*/  HADD2.F32 R38, -RZ, R38.H0_H0 ;  /* 0x20000026ff267230 */ /* 0x001fc80000004100 */
[----:B------:R-:W0:Y:S01]  /*4ed0*/  I2F.F16 R37, R37 ;  /* 0x0000002500257306 */ /* 0x000e220000200c00 */
[----:B-1----:R-:W-:Y:S02]  /*4ee0*/  HADD2.F32 R15, -RZ, R62.H0_H0 ;  /* 0x2000003eff0f7230 */ /* 0x002fe40000004100 */
[----:B---3--:R-:W-:-:S05]  /*4ef0*/  HADD2.F32 R45, -RZ, R45.H0_H0 ;  /* 0x2000002dff2d7230 */ /* 0x008fca0000004100 */
[----:B------:R-:W1:Y:S01]  /*4f00*/  I2F.F16 R31, R31 ;  /* 0x0000001f001f7306 */ /* 0x000e620000200c00 */
[----:B0-----:R-:W-:-:S07]  /*4f10*/  HADD2.F32 R37, -RZ, R37.H0_H0 ;  /* 0x20000025ff257230 */ /* 0x001fce0000004100 */
[----:B------:R-:W0:Y:S01]  /*4f20*/  I2F.F16 R36, R36 ;  /* 0x0000002400247306 */ /* 0x000e220000200c00 */
[----:B-1----:R-:W-:-:S07]  /*4f30*/  HADD2.F32 R31, -RZ, R31.H0_H0 ;  /* 0x2000001fff1f7230 */ /* 0x002fce0000004100 */
[----:B------:R1:W-:Y:S01]  /*4f40*/  I2F.F16 R64, R33 ;  /* 0x0000002100407306 */ /* 0x0003e20000200c00 */
[----:B0-----:R-:W-:-:S07]  /*4f50*/  HADD2.F32 R36, -RZ, R36.H0_H0 ;  /* 0x20000024ff247230 */ /* 0x001fce0000004100 */
[----:B------:R0:W-:Y:S01]  /*4f60*/  I2F.F16 R66, R46 ;  /* 0x0000002e00427306 */ /* 0x0001e20000200c00 */
[----:B-1----:R-:W-:-:S07]  /*4f70*/  HADD2.F32 R33, -RZ, R63.H0_H0 ;  /* 0x2000003fff217230 */ /* 0x002fce0000004100 */
[----:B------:R-:W1:Y:S01]  /*4f80*/  I2F.F16 R42, R42 ;  /* 0x0000002a002a7306 */ /* 0x000e620000200c00 */
[C---:B0-----:R-:W-:Y:S01]  /*4f90*/  FFMA.FTZ R46, R18.reuse, R0, RZ ;  /* 0x00000000122e7223 */ /* 0x041fe200000100ff */
[----:B------:R-:W-:-:S03]  /*4fa0*/  FFMA.FTZ R18, R18, R15, RZ ;  /* 0x0000000f12127223 */ /* 0x000fc600000100ff */
[C---:B------:R-:W-:Y:S01]  /*4fb0*/  FFMA.FTZ R55, R47.reuse, R27, R46 ;  /* 0x0000001b2f377223 */ /* 0x040fe2000001002e */
[----:B------:R-:W-:Y:S01]  /*4fc0*/  FFMA.FTZ R56, R47, R33, R18 ;  /* 0x000000212f387223 */ /* 0x000fe20000010012 */
[----:B------:R-:W-:Y:S01]  /*4fd0*/  LOP3.LUT R47, R43, 0xff, RZ, 0xc0, !PT ;  /* 0x000000ff2b2f7812 */ /* 0x000fe200078ec0ff */
[----:B------:R0:W3:Y:S01]  /*4fe0*/  I2F.F16 R62, R34 ;  /* 0x00000022003e7306 */ /* 0x0000e20000200c00 */
[----:B------:R-:W-:Y:S01]  /*4ff0*/  IADD3 R46, PT, PT, R35, -0x80, RZ ;  /* 0xffffff80232e7810 */ /* 0x000fe20007ffe0ff */
[----:B------:R-:W-:Y:S01]  /*5000*/  HADD2.F32 R18, -RZ, R58.H0_H0 ;  /* 0x2000003aff127230 */ /* 0x000fe20000004100 */
[----:B------:R-:W-:Y:S01]  /*5010*/  IADD3 R47, PT, PT, R47, -0x80, RZ ;  /* 0xffffff802f2f7810 */ /* 0x000fe20007ffe0ff */
[----:B------:R-:W-:Y:S02]  /*5020*/  HADD2.F32 R35, -RZ, R61.H0_H0 ;  /* 0x2000003dff237230 */ /* 0x000fe40000004100 */
[----:B------:R-:W-:Y:S02]  /*5030*/  HADD2.F32 R43, -RZ, R65.H0_H0 ;  /* 0x20000041ff2b7230 */ /* 0x000fe40000004100 */
[----:B------:R-:W-:Y:S01]  /*5040*/  FFMA.FTZ R51, R18, R50, R51 ;  /* 0x0000003212337223 */ /* 0x000fe20000010033 */
[----:B------:R4:W3:Y:S01]  /*5050*/  I2F.F16 R63, R46 ;  /* 0x0000002e003f7306 */ /* 0x0008e20000200c00 */
[----:B0-----:R-:W-:-:S02]  /*5060*/  HADD2.F32 R34, -RZ, R59.H0_H0 ;  /* 0x2000003bff227230 */ /* 0x001fc40000004100 */
[C---:B------:R-:W-:Y:S01]  /*5070*/  FFMA.FTZ R54, R50.reuse, R35, R54 ;  /* 0x0000002332367223 */ /* 0x040fe20000010036 */
[C---:B------:R-:W-:Y:S01]  /*5080*/  FFMA.FTZ R57, R50.reuse, R43, R56 ;  /* 0x0000002b32397223 */ /* 0x040fe20000010038 */
[----:B-1----:R-:W-:Y:S02]  /*5090*/  HADD2.F32 R42, -RZ, R42.H0_H0 ;  /* 0x2000002aff2a7230 */ /* 0x002fe40000004100 */
[----:B------:R-:W-:Y:S01]  /*50a0*/  FFMA.FTZ R55, R50, R34, R55 ;  /* 0x0000002232377223 */ /* 0x000fe20000010037 */
[----:B------:R-:W-:Y:S01]  /*50b0*/  FFMA.FTZ R54, R52, R31, R54 ;  /* 0x0000001f34367223 */ /* 0x000fe20000010036 */
[----:B------:R0:W1:Y:S01]  /*50c0*/  I2F.F16 R56, R47 ;  /* 0x0000002f00387306 */ /* 0x0000620000200c00 */
[----:B----4-:R-:W-:Y:S01]  /*50d0*/  FFMA.FTZ R46, R38, R52, R51 ;  /* 0x00000034262e7223 */ /* 0x010fe20000010033 */
[C---:B------:R-:W-:Y:S01]  /*50e0*/  FFMA.FTZ R50, R52.reuse, R37, R55 ;  /* 0x0000002534327223 */ /* 0x040fe20000010037 */
[----:B------:R-:W-:Y:S01]  /*50f0*/  FFMA.FTZ R61, R52, R36, R57 ;  /* 0x00000024343d7223 */ /* 0x000fe20000010039 */
[----:B--2---:R-:W-:-:S02]  /*5100*/  HADD2.F32 R51, -RZ, R24.H0_H0 ;  /* 0x20000018ff337230 */ /* 0x004fc40000004100 */
[----:B------:R-:W-:Y:S02]  /*5110*/  HADD2.F32 R24, -RZ, R24.H1_H1 ;  /* 0x30000018ff187230 */ /* 0x000fe40000004100 */
[----:B------:R3:W2:Y:S01]  /*5120*/  I2F.F16 R52, R48 ;  /* 0x0000003000347306 */ /* 0x0006a20000200c00 */
[C---:B------:R-:W-:Y:S01]  /*5130*/  FFMA.FTZ R60, R51.reuse, R42, R61 ;  /* 0x0000002a333c7223 */ /* 0x040fe2000001003d */
[--C-:B------:R-:W-:Y:S02]  /*5140*/  HADD2.F32 R55, -RZ, R25.reuse.H0_H0 ;  /* 0x20000019ff377230 */ /* 0x100fe40000004100 */
[----:B------:R-:W-:Y:S01]  /*5150*/  FFMA.FTZ R57, R51, R40, R50 ;  /* 0x0000002833397223 */ /* 0x000fe20000010032 */
[----:B------:R-:W-:Y:S02]  /*5160*/  HADD2.F32 R58, -RZ, R25.H1_H1 ;  /* 0x30000019ff3a7230 */ /* 0x000fe40000004100 */
[----:B------:R-:W-:Y:S01]  /*5170*/  FFMA.FTZ R25, R39, R51, R46 ;  /* 0x0000003327197223 */ /* 0x000fe2000001002e */
[----:B------:R-:W-:-:S02]  /*5180*/  HADD2.F32 R46, -RZ, R64.H0_H0 ;  /* 0x20000040ff2e7230 */ /* 0x000fc40000004100 */
[----:B------:R-:W-:Y:S01]  /*5190*/  FFMA.FTZ R59, R51, R41, R54 ;  /* 0x00000029333b7223 */ /* 0x000fe20000010036 */
[----:B------:R-:W4:Y:S01]  /*51a0*/  I2F.F16 R29, R29 ;  /* 0x0000001d001d7306 */ /* 0x000f220000200c00 */
[----:B0-----:R-:W-:Y:S02]  /*51b0*/  HADD2.F32 R47, -RZ, R66.H0_H0 ;  /* 0x20000042ff2f7230 */ /* 0x001fe40000004100 */
[----:B------:R-:W-:Y:S01]  /*51c0*/  FFMA.FTZ R25, R44, R24, R25 ;  /* 0x000000182c197223 */ /* 0x000fe20000010019 */
[----:B---3--:R-:W-:Y:S02]  /*51d0*/  HADD2.F32 R48, -RZ, R62.H0_H0 ;  /* 0x2000003eff307230 */ /* 0x008fe40000004100 */
[----:B------:R-:W-:Y:S01]  /*51e0*/  FFMA.FTZ R54, R24, R45, R57 ;  /* 0x0000002d18367223 */ /* 0x000fe20000010039 */
[----:B------:R-:W-:Y:S02]  /*51f0*/  HADD2.F32 R50, -RZ, R63.H0_H0 ;  /* 0x2000003fff327230 */ /* 0x000fe40000004100 */
[----:B-1----:R-:W-:Y:S01]  /*5200*/  HADD2.F32 R51, -RZ, R56.H0_H0 ;  /* 0x20000038ff337230 */ /* 0x002fe20000004100 */
[----:B------:R-:W0:Y:S01]  /*5210*/  I2F.F16 R30, R30 ;  /* 0x0000001e001e7306 */ /* 0x000e220000200c00 */
[----:B--2---:R-:W-:-:S02]  /*5220*/  HADD2.F32 R52, -RZ, R52.H0_H0 ;  /* 0x20000034ff347230 */ /* 0x004fc40000004100 */
[----:B------:R-:W-:Y:S01]  /*5230*/  FFMA.FTZ R56, R24, R46, R59 ;  /* 0x0000002e18387223 */ /* 0x000fe2000001003b */
[----:B----4-:R-:W-:-:S04]  /*5240*/  HADD2.F32 R29, -RZ, R29.H0_H0 ;  /* 0x2000001dff1d7230 */ /* 0x010fc80000004100 */
[----:B------:R-:W1:Y:S01]  /*5250*/  I2F.F16 R28, R28 ;  /* 0x0000001c001c7306 */ /* 0x000e620000200c00 */
[----:B0-----:R-:W-:-:S07]  /*5260*/  HADD2.F32 R30, -RZ, R30.H0_H0 ;  /* 0x2000001eff1e7230 */ /* 0x001fce0000004100 */
[----:B------:R0:W2:Y:S01]  /*5270*/  I2F.F16 R61, R53 ;  /* 0x00000035003d7306 */ /* 0x0000a20000200c00 */
[----:B-1----:R-:W-:Y:S02]  /*5280*/  HADD2.F32 R57, -RZ, R28.H0_H0 ;  /* 0x2000001cff397230 */ /* 0x002fe40000004100 */
[----:B0-----:R-:W-:Y:S01]  /*5290*/  FFMA.FTZ R53, R24, R47, R60 ;  /* 0x0000002f18357223 */ /* 0x001fe2000001003c */
[----:B------:R-:W-:Y:S01]  /*52a0*/  FFMA.FTZ R24, R48, R55, R25 ;  /* 0x0000003730187223 */ /* 0x000fe20000010019 */
[C---:B------:R-:W-:Y:S01]  /*52b0*/  FFMA.FTZ R25, R55.reuse, R50, R54 ;  /* 0x0000003237197223 */ /* 0x040fe20000010036 */
[C---:B------:R-:W-:Y:S01]  /*52c0*/  FFMA.FTZ R60, R55.reuse, R51, R56 ;  /* 0x00000033373c7223 */ /* 0x040fe20000010038 */
[----:B------:R-:W-:Y:S01]  /*52d0*/  FFMA.FTZ R59, R55, R52, R53 ;  /* 0x00000034373b7223 */ /* 0x000fe20000010035 */
[----:B------:R-:W-:Y:S02]  /*52e0*/  HADD2.F32 R53, -RZ, R13.H0_H0 ;  /* 0x2000000dff357230 */ /* 0x000fe40000004100 */
[----:B------:R-:W-:Y:S01]  /*52f0*/  FFMA.FTZ R24, R29, R58, R24 ;  /* 0x0000003a1d187223 */ /* 0x000fe20000010018 */
[----:B--2---:R-:W-:-:S02]  /*5300*/  HADD2.F32 R56, -RZ, R61.H0_H0 ;  /* 0x2000003dff387230 */ /* 0x004fc40000004100 */
        /* <DEDUP_REMOVED lines=41> */
[--C-:B------:R-:W-:Y:S02]  /*55a0*/  HADD2.F32 R59, -RZ, R25.reuse.H0_H0 ;  /* 0x20000019ff3b7230 */ /* 0x100fe40000004100 */
[-C--:B------:R-:W-:Y:S01]  /*55b0*/  FFMA.FTZ R64, R31, R61.reuse, R64 ;  /* 0x0000003d1f407223 */ /* 0x080fe20000010040 */
[----:B------:R-:W-:Y:S02]  /*55c0*/  HADD2.F32 R60, -RZ, R25.H1_H1 ;  /* 0x30000019ff3c7230 */ /* 0x000fe40000004100 */
        /* <DEDUP_REMOVED lines=141> */
.L_x_1036:
[C---:B0-----:R-:W-:Y:S01]  /*5ea0*/  IMAD.WIDE R16, R49.reuse, 0x4, R22 ;  /* 0x0000000431107825 */ /* 0x041fe200078e0216 */
[----:B------:R-:W2:Y:S04]  /*5eb0*/  LDG.E.128.CONSTANT R28, desc[UR10][R22.64] ;  /* 0x0000000a161c7981 */ /* 0x000ea8000c1e9d00 */
[----:B-----5:R-:W3:Y:S01]  /*5ec0*/  LDG.E.128.CONSTANT R24, desc[UR10][R16.64] ;  /* 0x0000000a10187981 */ /* 0x020ee2000c1e9d00 */
[----:B------:R-:W-:Y:S01]  /*5ed0*/  UIADD3 UR4, UPT, UPT, UR6, 0x40, URZ ;  /* 0x0000004006047890 */ /* 0x000fe2000fffe0ff */
[----:B------:R-:W-:Y:S01]  /*5ee0*/  MOV R15, R21 ;  /* 0x00000015000f7202 */ /* 0x000fe20000000f00 */
        /* <DEDUP_REMOVED lines=11> */
[----:B------:R0:W-:Y:S01]  /*5fa0*/  I2F.F16 R22, R0 ;  /* 0x0000000000167306 */ /* 0x0001e20000200c00 */
[----:B------:R-:W-:Y:S02]  /*5fb0*/  LOP3.LUT R43, R27, 0xff, RZ, 0xc0, !PT ;  /* 0x000000ff1b2b7812 */ /* 0x000fe400078ec0ff */
[----:B------:R-:W-:Y:S02]  /*5fc0*/  IADD3 R16, PT, PT, R15, -0x80, RZ ;  /* 0xffffff800f107810 */ /* 0x000fe40007ffe0ff */
[----:B------:R-:W-:Y:S02]  /*5fd0*/  LOP3.LUT R15, R31, 0xff, RZ, 0xc0, !PT ;  /* 0x000000ff1f0f7812 */ /* 0x000fe400078ec0ff */
[----:B------:R-:W-:Y:S01]  /*5fe0*/  SHF.R.U32.HI R44, RZ, 0x8, R27 ;  /* 0x00000008ff2c7819 */ /* 0x000fe2000001161b */
[----:B------:R1:W-:Y:S01]  /*5ff0*/  I2F.F16 R53, R16 ;  /* 0x0000001000357306 */ /* 0x0003e20000200c00 */
[----:B0-----:R-:W-:-:S02]  /*6000*/  LOP3.LUT R0, R28, 0xff, RZ, 0xc0, !PT ;  /* 0x000000ff1c007812 */ /* 0x001fc400078ec0ff */
[----:B------:R-:W-:Y:S02]  /*6010*/  IADD3 R41, PT, PT, R15, -0x80, RZ ;  /* 0xffffff800f297810 */ /* 0x000fe40007ffe0ff */
[----:B------:R-:W-:Y:S02]  /*6020*/  IADD3 R0, PT, PT, R0, -0x80, RZ ;  /* 0xffffff8000007810 */ /* 0x000fe40007ffe0ff */
[----:B------:R-:W-:Y:S01]  /*6030*/  LOP3.LUT R15, R30, 0xff, RZ, 0xc0, !PT ;  /* 0x000000ff1e0f7812 */ /* 0x000fe200078ec0ff */
[----:B------:R-:W-:Y:S01]  /*6040*/  I2F.F16 R63, R41 ;  /* 0x00000029003f7306 */ /* 0x000fe20000200c00 */
[----:B-1----:R-:W-:Y:S02]  /*6050*/  LOP3.LUT R16, R25, 0xff, RZ, 0xc0, !PT ;  /* 0x000000ff19107812 */ /* 0x002fe400078ec0ff */
[----:B------:R-:W-:Y:S02]  /*6060*/  IADD3 R17, PT, PT, R15, -0x80, RZ ;  /* 0xffffff800f117810 */ /* 0x000fe40007ffe0ff */
[----:B------:R-:W-:-:S02]  /*6070*/  IADD3 R16, PT, PT, R16, -0x80, RZ ;  /* 0xffffff8010107810 */ /* 0x000fc40007ffe0ff */
[----:B------:R-:W-:Y:S01]  /*6080*/  LOP3.LUT R15, R24, 0xff, RZ, 0xc0, !PT ;  /* 0x000000ff180f7812 */ /* 0x000fe200078ec0ff */
[----:B------:R0:W-:Y:S01]  /*6090*/  I2F.F16 R23, R18 ;  /* 0x0000001200177306 */ /* 0x0001e20000200c00 */
[----:B------:R-:W-:Y:S02]  /*60a0*/  SHF.R.U32.HI R48, RZ, 0x10, R27 ;  /* 0x00000010ff307819 */ /* 0x000fe4000001161b */
[----:B------:R-:W-:Y:S02]  /*60b0*/  IADD3 R15, PT, PT, R15, -0x80, RZ ;  /* 0xffffff800f0f7810 */ /* 0x000fe40007ffe0ff */
[----:B------:R-:W-:Y:S02]  /*60c0*/  IADD3 R43, PT, PT, R43, -0x80, RZ ;  /* 0xffffff802b2b7810 */ /* 0x000fe40007ffe0ff */
[----:B------:R-:W-:Y:S01]  /*60d0*/  LOP3.LUT R48, R48, 0xff, RZ, 0xc0, !PT ;  /* 0x000000ff30307812 */ /* 0x000fe200078ec0ff */
[----:B------:R1:W-:Y:S01]  /*60e0*/  I2F.F16 R46, R0 ;  /* 0x00000000002e7306 */ /* 0x0003e20000200c00 */
[----:B0-----:R-:W-:-:S02]  /*60f0*/  LOP3.LUT R18, R26, 0xff, RZ, 0xc0, !PT ;  /* 0x000000ff1a127812 */ /* 0x001fc400078ec0ff */
[----:B------:R-:W-:Y:S02]  /*6100*/  IADD3 R48, PT, PT, R48, -0x80, RZ ;  /* 0xffffff8030307810 */ /* 0x000fe40007ffe0ff */
[----:B------:R-:W-:Y:S02]  /*6110*/  IADD3 R18, PT, PT, R18, -0x80, RZ ;  /* 0xffffff8012127810 */ /* 0x000fe40007ffe0ff */
[----:B------:R-:W-:Y:S01]  /*6120*/  ISETP.NE.AND P0, PT, R19, 0x1, PT ;  /* 0x000000011300780c */ /* 0x000fe20003f05270 */
[----:B------:R0:W2:Y:S01]  /*6130*/  I2F.F16 R41, R16 ;  /* 0x0000001000297306 */ /* 0x0000a20000200c00 */
[--C-:B-1----:R-:W-:Y:S02]  /*6140*/  SHF.R.U32.HI R0, RZ, 0x8, R28.reuse ;  /* 0x00000008ff007819 */ /* 0x102fe4000001161c */
[----:B------:R-:W-:Y:S02]  /*6150*/  SHF.R.U32.HI R28, RZ, 0x10, R28 ;  /* 0x00000010ff1c7819 */ /* 0x000fe4000001161c */
[----:B------:R-:W-:-:S02]  /*6160*/  LOP3.LUT R0, R0, 0xff, RZ, 0xc0, !PT ;  /* 0x000000ff00007812 */ /* 0x000fc400078ec0ff */
[----:B------:R-:W-:Y:S01]  /*6170*/  LOP3.LUT R28, R28, 0xff, RZ, 0xc0, !PT ;  /* 0x000000ff1c1c7812 */ /* 0x000fe200078ec0ff */
[----:B------:R1:W3:Y:S01]  /*6180*/  I2F.F16 R42, R18 ;  /* 0x00000012002a7306 */ /* 0x0002e20000200c00 */
[--C-:B0-----:R-:W-:Y:S02]  /*6190*/  SHF.R.U32.HI R16, RZ, 0x8, R30.reuse ;  /* 0x00000008ff107819 */ /* 0x101fe4000001161e */
[----:B------:R-:W-:Y:S02]  /*61a0*/  IADD3 R0, PT, PT, R0, -0x80, RZ ;  /* 0xffffff8000007810 */ /* 0x000fe40007ffe0ff */
[----:B------:R-:W-:Y:S02]  /*61b0*/  LOP3.LUT R16, R16, 0xff, RZ, 0xc0, !PT ;  /* 0x000000ff10107812 */ /* 0x000fe400078ec0ff */
[----:B------:R-:W-:Y:S01]  /*61c0*/  IADD3 R28, PT, PT, R28, -0x80, RZ ;  /* 0xffffff801c1c7810 */ /* 0x000fe20007ffe0ff */
[----:B------:R0:W-:Y:S01]  /*61d0*/  I2F.F16 R55, R17 ;  /* 0x0000001100377306 */ /* 0x0001e20000200c00 */
[----:B-1----:R-:W-:Y:S01]  /*61e0*/  IADD3 R18, PT, PT, R16, -0x80, RZ ;  /* 0xffffff8010127810 */ /* 0x002fe20007ffe0ff */
[----:B--2---:R-:W-:Y:S01]  /*61f0*/  HADD2.F32 R41, -RZ, R41.H0_H0 ;  /* 0x20000029ff297230 */ /* 0x004fe20000004100 */
[----:B------:R-:W-:-:S04]  /*6200*/  SHF.R.U32.HI R30, RZ, 0x10, R30 ;  /* 0x00000010ff1e7819 */ /* 0x000fc8000001161e */
[----:B------:R-:W-:Y:S01]  /*6210*/  LOP3.LUT R30, R30, 0xff, RZ, 0xc0, !PT ;  /* 0x000000ff1e1e7812 */ /* 0x000fe200078ec0ff */
[----:B------:R1:W2:Y:S01]  /*6220*/  I2F.F16 R40, R15 ;  /* 0x0000000f00287306 */ /* 0x0002a20000200c00 */
[----:B0-----:R-:W0:Y:S01]  /*6230*/  LDS.64 R16, [UR6+0x30] ;  /* 0x00003006ff107984 */ /* 0x001e220008000a00 */
[----:B---3--:R-:W-:Y:S01]  /*6240*/  HADD2.F32 R42, -RZ, R42.H0_H0 ;  /* 0x2000002aff2a7230 */ /* 0x008fe20000004100 */
[----:B------:R-:W-:-:S05]  /*6250*/  IADD3 R30, PT, PT, R30, -0x80, RZ ;  /* 0xffffff801e1e7810 */ /* 0x000fca0007ffe0ff */
[----:B------:R3:W-:Y:S01]  /*6260*/  I2F.F16 R51, R0 ;  /* 0x0000000000337306 */ /* 0x0007e20000200c00 */
[--C-:B-1----:R-:W-:Y:S02]  /*6270*/  SHF.R.U32.HI R15, RZ, 0x8, R29.reuse ;  /* 0x00000008ff0f7819 */ /* 0x102fe4000001161d */
[----:B------:R-:W-:Y:S02]  /*6280*/  SHF.R.U32.HI R29, RZ, 0x10, R29 ;  /* 0x00000010ff1d7819 */ /* 0x000fe4000001161d */
[----:B------:R-:W-:Y:S02]  /*6290*/  LOP3.LUT R15, R15, 0xff, RZ, 0xc0, !PT ;  /* 0x000000ff0f0f7812 */ /* 0x000fe400078ec0ff */
[----:B------:R-:W-:Y:S01]  /*62a0*/  LOP3.LUT R29, R29, 0xff, RZ, 0xc0, !PT ;  /* 0x000000ff1d1d7812 */ /* 0x000fe200078ec0ff */
[----:B------:R1:W-:Y:S01]  /*62b0*/  I2F.F16 R56, R28 ;  /* 0x0000001c00387306 */ /* 0x0003e20000200c00 */
[----:B---3--:R-:W-:Y:S01]  /*62c0*/  SHF.R.U32.HI R0, RZ, 0x8, R31 ;  /* 0x00000008ff007819 */ /* 0x008fe2000001161f */
[----:B--2---:R-:W-:Y:S01]  /*62d0*/  HADD2.F32 R40, -RZ, R40.H0_H0 ;  /* 0x20000028ff287230 */ /* 0x004fe20000004100 */
[----:B------:R-:W-:-:S02]  /*62e0*/  IADD3 R15, PT, PT, R15, -0x80, RZ ;  /* 0xffffff800f0f7810 */ /* 0x000fc40007ffe0ff */
[----:B------:R-:W-:Y:S02]  /*62f0*/  LOP3.LUT R0, R0, 0xff, RZ, 0xc0, !PT ;  /* 0x000000ff00007812 */ /* 0x000fe400078ec0ff */
[----:B------:R-:W-:Y:S01]  /*6300*/  SHF.R.U32.HI R31, RZ, 0x10, R31 ;  /* 0x00000010ff1f7819 */ /* 0x000fe2000001161f */
[----:B------:R2:W3:Y:S01]  /*6310*/  I2F.F16 R54, R15 ;  /* 0x0000000f00367306 */ /* 0x0004e20000200c00 */
[----:B-1----:R-:W-:Y:S02]  /*6320*/  IADD3 R28, PT, PT, R0, -0x80, RZ ;  /* 0xffffff80001c7810 */ /* 0x002fe40007ffe0ff */
[--C-:B------:R-:W-:Y:S02]  /*6330*/  SHF.R.U32.HI R0, RZ, 0x8, R24.reuse ;  /* 0x00000008ff007819 */ /* 0x100fe40000011618 */
[----:B------:R-:W-:Y:S02]  /*6340*/  SHF.R.U32.HI R24, RZ, 0x10, R24 ;  /* 0x00000010ff187819 */ /* 0x000fe40000011618 */
[----:B------:R-:W-:Y:S01]  /*6350*/  LOP3.LUT R0, R0, 0xff, RZ, 0xc0, !PT ;  /* 0x000000ff00007812 */ /* 0x000fe200078ec0ff */
[----:B------:R1:W-:Y:S01]  /*6360*/  I2F.F16 R64, R28 ;  /* 0x0000001c00407306 */ /* 0x0003e20000200c00 */
[----:B--2---:R-:W-:-:S02]  /*6370*/  SHF.R.U32.HI R15, RZ, 0x8, R25 ;  /* 0x00000008ff0f7819 */ /* 0x004fc40000011619 */
[----:B------:R-:W-:Y:S02]  /*6380*/  LOP3.LUT R24, R24, 0xff, RZ, 0xc0, !PT ;  /* 0x000000ff18187812 */ /* 0x000fe400078ec0ff */
[----:B------:R-:W-:Y:S02]  /*6390*/  SHF.R.U32.HI R25, RZ, 0x10, R25 ;  /* 0x00000010ff197819 */ /* 0x000fe40000011619 */
[----:B------:R-:W-:Y:S01]  /*63a0*/  IADD3 R24, PT, PT, R24, -0x80, RZ ;  /* 0xffffff8018187810 */ /* 0x000fe20007ffe0ff */
[----:B------:R2:W-:Y:S01]  /*63b0*/  I2F.F16 R58, R18 ;  /* 0x00000012003a7306 */ /* 0x0005e20000200c00 */
[----:B------:R-:W-:Y:S01]  /*63c0*/  LOP3.LUT R25, R25, 0xff, RZ, 0xc0, !PT ;  /* 0x000000ff19197812 */ /* 0x000fe200078ec0ff */
[--C-:B0-----:R-:W-:Y:S01]  /*63d0*/  HADD2.F32 R50, -RZ, R17.reuse.H0_H0 ;  /* 0x20000011ff327230 */ /* 0x101fe20000004100 */
[----:B------:R-:W-:Y:S01]  /*63e0*/  LOP3.LUT R31, R31, 0xff, RZ, 0xc0, !PT ;  /* 0x000000ff1f1f7812 */ /* 0x000fe200078ec0ff */
[----:B------:R-:W-:Y:S01]  /*63f0*/  HADD2.F32 R52, -RZ, R17.H1_H1 ;  /* 0x30000011ff347230 */ /* 0x000fe20000004100 */
[----:B-1----:R-:W-:Y:S01]  /*6400*/  IADD3 R28, PT, PT, R25, -0x80, RZ ;  /* 0xffffff80191c7810 */ /* 0x002fe20007ffe0ff */
[----:B------:R-:W-:Y:S01]  /*6410*/  HADD2.F32 R45, -RZ, R16.H1_H1 ;  /* 0x30000010ff2d7230 */ /* 0x000fe20000004100 */
[----:B------:R-:W-:Y:S01]  /*6420*/  IADD3 R0, PT, PT, R0, -0x80, RZ ;  /* 0xffffff8000007810 */ /* 0x000fe20007ffe0ff */
[----:B------:R0:W-:Y:S01]  /*6430*/  I2F.F16 R60, R24 ;  /* 0x00000018003c7306 */ /* 0x0001e20000200c00 */
[----:B------:R-:W-:Y:S01]  /*6440*/  LOP3.LUT R15, R15, 0xff, RZ, 0xc0, !PT ;  /* 0x000000ff0f0f7812 */ /* 0x000fe200078ec0ff */
[----:B------:R-:W-:Y:S01]  /*6450*/  HADD2.F32 R17, -RZ, R46.H0_H0 ;  /* 0x2000002eff117230 */ /* 0x000fe20000004100 */
[----:B------:R-:W-:Y:S01]  /*6460*/  IADD3 R29, PT, PT, R29, -0x80, RZ ;  /* 0xffffff801d1d7810 */ /* 0x000fe20007ffe0ff */
[----:B---3--:R-:W-:Y:S01]  /*6470*/  HADD2.F32 R27, -RZ, R54.H0_H0 ;  /* 0x20000036ff1b7230 */ /* 0x008fe20000004100 */
[----:B------:R-:W-:-:S02]  /*6480*/  IADD3 R31, PT, PT, R31, -0x80, RZ ;  /* 0xffffff801f1f7810 */ /* 0x000fc40007ffe0ff */
[----:B--2---:R-:W-:Y:S01]  /*6490*/  IADD3 R18, PT, PT, R15, -0x80, RZ ;  /* 0xffffff800f127810 */ /* 0x004fe20007ffe0ff */
[----:B------:R1:W2:Y:S01]  /*64a0*/  I2F.F16 R47, R0 ;  /* 0x00000000002f7306 */ /* 0x0002a20000200c00 */
[----:B0-----:R-:W0:Y:S01]  /*64b0*/  LDS.64 R24, [UR6+0x38] ;  /* 0x00003806ff187984 */ /* 0x001e220008000a00 */
[----:B------:R-:W-:Y:S02]  /*64c0*/  HADD2.F32 R15, -RZ, R16.H0_H0 ;  /* 0x20000010ff0f7230 */ /* 0x000fe40000004100 */
[----:B------:R-:W-:-:S04]  /*64d0*/  HADD2.F32 R16, -RZ, R63.H0_H0 ;  /* 0x2000003fff107230 */ /* 0x000fc80000004100 */
[----:B------:R3:W-:Y:S01]  /*64e0*/  I2F.F16 R57, R29 ;  /* 0x0000001d00397306 */ /* 0x0007e20000200c00 */
[----:B-1----:R-:W-:Y:S02]  /*64f0*/  HADD2.F32 R0, -RZ, R53.H0_H0 ;  /* 0x20000035ff007230 */ /* 0x002fe40000004100 */
[----:B------:R-:W-:-:S03]  /*6500*/  FFMA.FTZ R54, R15, R16, RZ ;  /* 0x000000100f367223 */ /* 0x000fc600000100ff */
[----:B------:R-:W-:Y:S01]  /*6510*/  FFMA.FTZ R46, R15, R0, RZ ;  /* 0x000000000f2e7223 */ /* 0x000fe200000100ff */
[----:B--2---:R-:W-:Y:S01]  /*6520*/  HADD2.F32 R47, -RZ, R47.H0_H0 ;  /* 0x2000002fff2f7230 */ /* 0x004fe20000004100 */
[----:B------:R1:W-:Y:S01]  /*6530*/  I2F.F16 R65, R31 ;  /* 0x0000001f00417306 */ /* 0x0003e20000200c00 */
[----:B---3--:R-:W-:Y:S01]  /*6540*/  SHF.R.U32.HI R29, RZ, 0x8, R26 ;  /* 0x00000008ff1d7819 */ /* 0x008fe2000001161a */
[----:B------:R-:W-:Y:S01]  /*6550*/  FFMA.FTZ R53, R45, R27, R46 ;  /* 0x0000001b2d357223 */ /* 0x000fe2000001002e */
[----:B------:R-:W-:Y:S02]  /*6560*/  SHF.R.U32.HI R26, RZ, 0x10, R26 ;  /* 0x00000010ff1a7819 */ /* 0x000fe4000001161a */
[----:B------:R-:W-:Y:S02]  /*6570*/  LOP3.LUT R29, R29, 0xff, RZ, 0xc0, !PT ;  /* 0x000000ff1d1d7812 */ /* 0x000fe400078ec0ff */
[----:B------:R-:W-:Y:S01]  /*6580*/  LOP3.LUT R46, R44, 0xff, RZ, 0xc0, !PT ;  /* 0x000000ff2c2e7812 */ /* 0x000fe200078ec0ff */
[----:B------:R2:W3:Y:S01]  /*6590*/  I2F.F16 R59, R30 ;  /* 0x0000001e003b7306 */ /* 0x0004e20000200c00 */
[----:B-1----:R-:W-:Y:S01]  /*65a0*/  LOP3.LUT R31, R26, 0xff, RZ, 0xc0, !PT ;  /* 0x000000ff1a1f7812 */ /* 0x002fe200078ec0ff */
[----:B------:R-:W-:-:S02]  /*65b0*/  HADD2.F32 R26, -RZ, R51.H0_H0 ;  /* 0x20000033ff1a7230 */ /* 0x000fc40000004100 */
[----:B------:R-:W-:Y:S01]  /*65c0*/  FFMA.FTZ R51, R17, R15, RZ ;  /* 0x0000000f11337223 */ /* 0x000fe200000100ff */
[----:B------:R-:W-:-:S03]  /*65d0*/  IADD3 R46, PT, PT, R46, -0x80, RZ ;  /* 0xffffff802e2e7810 */ /* 0x000fc60007ffe0ff */
[----:B------:R-:W-:Y:S01]  /*65e0*/  FFMA.FTZ R51, R26, R45, R51 ;  /* 0x0000002d1a337223 */ /* 0x000fe20000010033 */
[----:B------:R1:W-:Y:S01]  /*65f0*/  I2F.F16 R61, R18 ;  /* 0x00000012003d7306 */ /* 0x0003e20000200c00 */
[----:B--2---:R-:W-:Y:S01]  /*6600*/  IADD3 R30, PT, PT, R29, -0x80, RZ ;  /* 0xffffff801d1e7810 */ /* 0x004fe20007ffe0ff */
[----:B------:R-:W-:-:S05]  /*6610*/  HADD2.F32 R29, -RZ, R64.H0_H0 ;  /* 0x20000040ff1d7230 */ /* 0x000fca0000004100 */
[----:B------:R-:W-:Y:S01]  /*6620*/  FFMA.FTZ R54, R45, R29, R54 ;  /* 0x0000001d2d367223 */ /* 0x000fe20000010036 */
[----:B------:R-:W2:Y:S01]  /*6630*/  I2F.F16 R36, R36 ;  /* 0x0000002400247306 */ /* 0x000ea20000200c00 */
[----:B-1----:R-:W-:Y:S02]  /*6640*/  HADD2.F32 R18, -RZ, R55.H0_H0 ;  /* 0x20000037ff127230 */ /* 0x002fe40000004100 */
[----:B---3--:R-:W-:Y:S02]  /*6650*/  HADD2.F32 R44, -RZ, R59.H0_H0 ;  /* 0x2000003bff2c7230 */ /* 0x008fe40000004100 */
[----:B0-----:R-:W-:Y:S02]  /*6660*/  HADD2.F32 R59, -RZ, R25.H1_H1 ;  /* 0x30000019ff3b7230 */ /* 0x001fe40000004100 */
[----:B------:R-:W-:Y:S01]  /*6670*/  FFMA.FTZ R55, R15, R18, RZ ;  /* 0x000000120f377223 */ /* 0x000fe200000100ff */
[----:B------:R-:W-:Y:S01]  /*6680*/  IADD3 R15, PT, PT, R31, -0x80, RZ ;  /* 0xffffff801f0f7810 */ /* 0x000fe20007ffe0ff */
[----:B------:R-:W0:Y:S01]  /*6690*/  I2F.F16 R37, R37 ;  /* 0x0000002500257306 */ /* 0x000e220000200c00 */
[----:B------:R-:W-:-:S05]  /*66a0*/  HADD2.F32 R31, -RZ, R57.H0_H0 ;  /* 0x20000039ff1f7230 */ /* 0x000fca0000004100 */
[----:B------:R-:W-:Y:S01]  /*66b0*/  FFMA.FTZ R53, R50, R31, R53 ;  /* 0x0000001f32357223 */ /* 0x000fe20000010035 */
[----:B--2---:R-:W-:Y:S01]  /*66c0*/  HADD2.F32 R36, -RZ, R36.H0_H0 ;  /* 0x20000024ff247230 */ /* 0x004fe20000004100 */
[----:B------:R-:W1:Y:S01]  /*66d0*/  I2F.F16 R38, R38 ;  /* 0x0000002600267306 */ /* 0x000e620000200c00 */
[----:B0-----:R-:W-:-:S07]  /*66e0*/  HADD2.F32 R37, -RZ, R37.H0_H0 ;  /* 0x20000025ff257230 */ /* 0x001fce0000004100 */
[----:B------:R-:W0:Y:S01]  /*66f0*/  I2F.F16 R39, R39 ;  /* 0x0000002700277306 */ /* 0x000e220000200c00 */
[----:B------:R-:W-:Y:S01]  /*6700*/  FFMA.FTZ R53, R52, R37, R53 ;  /* 0x0000002534357223 */ /* 0x000fe20000010035 */
[----:B-1----:R-:W-:-:S06]  /*6710*/  HADD2.F32 R38, -RZ, R38.H0_H0 ;  /* 0x20000026ff267230 */ /* 0x002fcc0000004100 */
[----:B------:R1:W-:Y:S01]  /*6720*/  I2F.F16 R62, R28 ;  /* 0x0000001c003e7306 */ /* 0x0003e20000200c00 */
[----:B0-----:R-:W-:-:S07]  /*6730*/  HADD2.F32 R39, -RZ, R39.H0_H0 ;  /* 0x20000027ff277230 */ /* 0x001fce0000004100 */
[----:B------:R-:W0:Y:S01]  /*6740*/  I2F.F16 R43, R43 ;  /* 0x0000002b002b7306 */ /* 0x000e220000200c00 */
[----:B-1----:R-:W-:-:S05]  /*6750*/  HADD2.F32 R28, -RZ, R58.H0_H0 ;  /* 0x2000003aff1c7230 */ /* 0x002fca0000004100 */
[----:B------:R-:W-:Y:S01]  /*6760*/  FFMA.FTZ R55, R45, R28, R55 ;  /* 0x0000001c2d377223 */ /* 0x000fe20000010037 */
[----:B------:R-:W-:Y:S01]  /*6770*/  HADD2.F32 R45, -RZ, R65.H0_H0 ;  /* 0x20000041ff2d7230 */ /* 0x000fe20000004100 */
[----:B------:R1:W2:Y:S02]  /*6780*/  I2F.F16 R63, R30 ;  /* 0x0000001e003f7306 */ /* 0x0002a40000200c00 */
[C---:B------:R-:W-:Y:S02]  /*6790*/  FFMA.FTZ R55, R50.reuse, R44, R55 ;  /* 0x0000002c32377223 */ /* 0x040fe40000010037 */
[----:B------:R-:W-:Y:S02]  /*67a0*/  FFMA.FTZ R54, R50, R45, R54 ;  /* 0x0000002d32367223 */ /* 0x000fe40000010036 */
[----:B------:R-:W-:Y:S01]  /*67b0*/  FFMA.FTZ R57, R52, R38, R55 ;  /* 0x0000002634397223 */ /* 0x000fe20000010037 */
[----:B0-----:R-:W-:Y:S01]  /*67c0*/  HADD2.F32 R43, -RZ, R43.H0_H0 ;  /* 0x2000002bff2b7230 */ /* 0x001fe20000004100 */
[----:B------:R-:W0:Y:S01]  /*67d0*/  I2F.F16 R65, R46 ;  /* 0x0000002e00417306 */ /* 0x000e220000200c00 */
[----:B-1----:R-:W-:-:S02]  /*67e0*/  HADD2.F32 R30, -RZ, R56.H0_H0 ;  /* 0x20000038ff1e7230 */ /* 0x002fc40000004100 */
[----:B------:R-:W-:Y:S02]  /*67f0*/  HADD2.F32 R55, -RZ, R25.H0_H0 ;  /* 0x20000019ff377230 */ /* 0x000fe40000004100 */
[----:B------:R-:W-:Y:S02]  /*6800*/  HADD2.F32 R25, -RZ, R62.H0_H0 ;  /* 0x2000003eff197230 */ /* 0x000fe40000004100 */
[----:B------:R-:W-:Y:S01]  /*6810*/  FFMA.FTZ R51, R30, R50, R51 ;  /* 0x000000321e337223 */ /* 0x000fe20000010033 */
[--C-:B------:R-:W-:Y:S01]  /*6820*/  HADD2.F32 R50, -RZ, R24.reuse.H0_H0 ;  /* 0x20000018ff327230 */ /* 0x100fe20000004100 */
[----:B------:R1:W3:Y:S02]  /*6830*/  I2F.F16 R64, R15 ;  /* 0x0000000f00407306 */ /* 0x0002e40000200c00 */
[----:B------:R-:W-:Y:S01]  /*6840*/  FFMA.FTZ R51, R36, R52, R51 ;  /* 0x0000003424337223 */ /* 0x000fe20000010033 */
[----:B------:R-:W-:Y:S01]  /*6850*/  FFMA.FTZ R52, R52, R39, R54 ;  /* 0x0000002734347223 */ /* 0x000fe20000010036 */
[C---:B------:R-:W-:Y:S01]  /*6860*/  FFMA.FTZ R56, R50.reuse, R41, R53 ;  /* 0x0000002932387223 */ /* 0x040fe20000010035 */
[----:B------:R-:W-:Y:S01]  /*6870*/  FFMA.FTZ R57, R50, R42, R57 ;  /* 0x0000002a32397223 */ /* 0x000fe20000010039 */
[----:B------:R-:W-:Y:S01]  /*6880*/  FFMA.FTZ R54, R40, R50, R51 ;  /* 0x0000003228367223 */ /* 0x000fe20000010033 */
[----:B------:R-:W-:Y:S01]  /*6890*/  FFMA.FTZ R58, R50, R43, R52 ;  /* 0x0000002b323a7223 */ /* 0x000fe20000010034 */
[----:B------:R4:W5:Y:S01]  /*68a0*/  I2F.F16 R66, R48 ;  /* 0x0000003000427306 */ /* 0x0009620000200c00 */
[----:B-1----:R-:W-:-:S02]  /*68b0*/  HADD2.F32 R15, -RZ, R24.H1_H1 ;  /* 0x30000018ff0f7230 */ /* 0x002fc40000004100 */
[----:B--2---:R-:W-:Y:S02]  /*68c0*/  HADD2.F32 R50, -RZ, R63.H0_H0 ;  /* 0x2000003fff327230 */ /* 0x004fe40000004100 */
[----:B0-----:R-:W-:Y:S02]  /*68d0*/  HADD2.F32 R51, -RZ, R65.H0_H0 ;  /* 0x20000041ff337230 */ /* 0x001fe40000004100 */
[----:B------:R-:W-:Y:S01]  /*68e0*/  FFMA.FTZ R53, R47, R15, R54 ;  /* 0x0000000f2f357223 */ /* 0x000fe20000010036 */
[----:B------:R-:W-:Y:S01]  /*68f0*/  HADD2.F32 R24, -RZ, R60.H0_H0 ;  /* 0x2000003cff187230 */ /* 0x000fe20000004100 */
[----:B------:R-:W0:Y:S01]  /*6900*/  I2F.F16 R34, R34 ;  /* 0x0000002200227306 */ /* 0x000e220000200c00 */
[----:B----4-:R-:W-:Y:S02]  /*6910*/  HADD2.F32 R48, -RZ, R61.H0_H0 ;  /* 0x2000003dff307230 */ /* 0x010fe40000004100 */
[----:B------:R-:W-:Y:S01]  /*6920*/  FFMA.FTZ R57, R15, R50, R57 ;  /* 0x000000320f397223 */ /* 0x000fe20000010039 */
[----:B---3--:R-:W-:-:S02]  /*6930*/  HADD2.F32 R46, -RZ, R64.H0_H0 ;  /* 0x20000040ff2e7230 */ /* 0x008fc40000004100 */
[----:B------:R-:W-:Y:S01]  /*6940*/  FFMA.FTZ R60, R24, R55, R53 ;  /* 0x00000037183c7223 */ /* 0x000fe20000010035 */
[----:B------:R-:W-:Y:S02]  /*6950*/  HADD2.F32 R53, -RZ, R12.H0_H0 ;  /* 0x2000000cff357230 */ /* 0x000fe40000004100 */
[----:B------:R-:W-:Y:S01]  /*6960*/  FFMA.FTZ R56, R15, R48, R56 ;  /* 0x000000300f387223 */ /* 0x000fe20000010038 */
[----:B-----5:R-:W-:Y:S01]  /*6970*/  HADD2.F32 R52, -RZ, R66.H0_H0 ;  /* 0x20000042ff347230 */ /* 0x020fe20000004100 */
[----:B------:R1:W2:Y:S01]  /*6980*/  I2F.F16 R67, R35 ;  /* 0x0000002300437306 */ /* 0x0002a20000200c00 */
[----:B------:R-:W-:Y:S02]  /*6990*/  HADD2.F32 R54, -RZ, R11.H0_H0 ;  /* 0x2000000bff367230 */ /* 0x000fe40000004100 */
[----:B------:R-:W-:Y:S01]  /*69a0*/  FFMA.FTZ R62, R55, R25, R56 ;  /* 0x00000019373e7223 */ /* 0x000fe20000010038 */
[----:B------:R-:W-:-:S05]  /*69b0*/  HADD2.F32 R56, -RZ, R23.H0_H0 ;  /* 0x20000017ff387230 */ /* 0x000fca0000004100 */
[----:B------:R-:W-:Y:S01]  /*69c0*/  FFMA.FTZ R62, R59, R56, R62 ;  /* 0x000000383b3e7223 */ /* 0x000fe2000001003e */
[----:B-1----:R-:W-:Y:S01]  /*69d0*/  FFMA.FTZ R35, R15, R51, R58 ;  /* 0x000000330f237223 */ /* 0x002fe2000001003a */
[----:B------:R-:W-:Y:S01]  /*69e0*/  FFMA.FTZ R15, R55, R46, R57 ;  /* 0x0000002e370f7223 */ /* 0x000fe20000010039 */
[----:B0-----:R-:W-:Y:S02]  /*69f0*/  HADD2.F32 R58, -RZ, R34.H0_H0 ;  /* 0x20000022ff3a7230 */ /* 0x001fe40000004100 */
[----:B------:R-:W-:Y:S01]  /*6a00*/  FMUL.FTZ R62, R53, R62 ;  /* 0x0000003e353e7220 */ /* 0x000fe20000410000 */
[----:B------:R-:W-:Y:S01]  /*6a10*/  FFMA.FTZ R64, R55, R52, R35 ;  /* 0x0000003437407223 */ /* 0x000fe20000010023 */
[----:B------:R-:W-:Y:S02]  /*6a20*/  HADD2.F32 R55, -RZ, R22.H0_H0 ;  /* 0x20000016ff377230 */ /* 0x000fe40000004100 */
[----:B--2---:R-:W-:Y:S02]  /*6a30*/  HADD2.F32 R57, -RZ, R67.H0_H0 ;  /* 0x20000043ff397230 */ /* 0x004fe40000004100 */
[----:B------:R-:W-:Y:S01]  /*6a40*/  FFMA.FTZ R15, R59, R58, R15 ;  /* 0x0000003a3b0f7223 */ /* 0x000fe2000001000f */
[----:B------:R-:W-:-:S02]  /*6a50*/  HADD2.F32 R35, -RZ, R13.H0_H0 ;  /* 0x2000000dff237230 */ /* 0x000fc40000004100 */
[----:B------:R-:W-:Y:S01]  /*6a60*/  FFMA.FTZ R60, R55, R59, R60 ;  /* 0x0000003b373c7223 */ /* 0x000fe2000001003c */
[----:B------:R-:W-:Y:S02]  /*6a70*/  HADD2.F32 R34, -RZ, R10.H0_H0 ;  /* 0x2000000aff227230 */ /* 0x000fe40000004100 */
[----:B------:R-:W-:Y:S01]  /*6a80*/  FFMA.FTZ R59, R59, R57, R64 ;  /* 0x000000393b3b7223 */ /* 0x000fe20000010040 */
        /* <DEDUP_REMOVED lines=11> */
[----:B------:R-:W-:Y:S01]  /*6b40*/  MOV R15, R21 ;  /* 0x00000015000f7202 */ /* 0x000fe20000000f00 */
        /* <DEDUP_REMOVED lines=170> */
.L_x_1033:
[----:B------:R-:W-:-:S04]  /*75f0*/  VIMNMX R0, PT, PT, R20, UR9, PT ;  /* 0x0000000914007c48 */ /* 0x000fc8000bfe0100 */
[----:B------:R-:W-:-:S13]  /*7600*/  ISETP.GT.AND P0, PT, R0, R15, PT ;  /* 0x0000000f0000720c */ /* 0x000fda0003f04270 */
[----:B------:R-:W-:Y:S05]  /*7610*/  @!P0 BRA `(.L_x_1037) ;  /* 0x0000002800088947 */ /* 0x000fea0003800000 */
[----:B------:R-:W0:Y:S01]  /*7620*/  LDC R49, c[0x0][0x3ac] ;  /* 0x0000eb00ff317b82 */ /* 0x000e220000000800 */
[----:B------:R-:W-:Y:S02]  /*7630*/  ISETP.GE.AND P1, PT, R19, 0x1, PT ;  /* 0x000000011300780c */ /* 0x000fe40003f26270 */
[----:B------:R-:W-:Y:S02]  /*7640*/  MOV R28, R32 ;  /* 0x00000020001c7202 */ /* 0x000fe40000000f00 */
[----:B------:R-:W-:Y:S02]  /*7650*/  MOV R29, R33 ;  /* 0x00000021001d7202 */ /* 0x000fe40000000f00 */
[----:B------:R-:W-:-:S07]  /*7660*/  VIMNMX.U32 R0, PT, PT, R20, UR9, PT ;  /* 0x0000000914007c48 */ /* 0x000fce000bfe0000 */
.L_x_1040:
[C---:B0-----:R-:W-:Y:S01]  /*7670*/  IMAD.WIDE R30, R49.reuse, 0x4, R28 ;  /* 0x00000004311e7825 */ /* 0x041fe200078e021c */
[----:B-----5:R0:W5:Y:S04]  /*7680*/  LDG.E.128.CONSTANT R32, desc[UR10][R28.64] ;  /* 0x0000000a1c207981 */ /* 0x020168000c1e9d00 */
[----:B------:R0:W5:Y:S01]  /*7690*/  LDG.E.128.CONSTANT R24, desc[UR10][R30.64] ;  /* 0x0000000a1e187981 */ /* 0x000162000c1e9d00 */
[----:B------:R-:W-:Y:S01]  /*76a0*/  MOV R16, R28 ;  /* 0x0000001c00107202 */ /* 0x000fe20000000f00 */
[----:B------:R-:W-:Y:S01]  /*76b0*/  IMAD.WIDE R22, R49, 0x4, R30 ;  /* 0x0000000431167825 */ /* 0x000fe200078e021e */
[----:B------:R-:W-:Y:S01]  /*76c0*/  MOV R17, R29 ;  /* 0x0000001d00117202 */ /* 0x000fe20000000f00 */
        /* <DEDUP_REMOVED lines=21> */
[----:B------:R-:W-:Y:S02]  /*7820*/  SHF.R.U32.HI R21, RZ, 0xc, R32 ;  /* 0x0000000cff157819 */ /* 0x000fe40000011620 */
[----:B------:R-:W-:Y:S02]  /*7830*/  LOP3.LUT R65, R35, 0x3f003f, RZ, 0xc0, !PT ;  /* 0x003f003f23417812 */ /* 0x000fe400078ec0ff */
[--C-:B------:R-:W-:Y:S02]  /*7840*/  SHF.R.U32.HI R54, RZ, 0xc, R35.reuse ;  /* 0x0000000cff367819 */ /* 0x100fe40000011623 */
        /* <DEDUP_REMOVED lines=22> */
[----:B------:R-:W-:Y:S01]  /*79b0*/  ISETP.NE.AND P0, PT, R19, 0x1, PT ;  /* 0x000000011300780c */ /* 0x000fe20003f05270 */
[----:B------:R-:W-:Y:S01]  /*79c0*/  HADD2 R58, R58, -1056, -1056 ;  /* 0xe420e4203a3a7430 */ /* 0x000fe20000000000 */
[----:B------:R-:W-:Y:S02]  /*79d0*/  LOP3.LUT R60, R60, 0x64006400, RZ, 0xfc, !PT ;  /* 0x640064003c3c7812 */ /* 0x000fe400078efcff */
[----:B------:R-:W-:Y:S02]  /*79e0*/  PRMT R13, R13, 0x5410, R12 ;  /* 0x000054100d0d7816 */ /* 0x000fe4000000000c */
[----:B------:R-:W-:Y:S01]  /*79f0*/  PRMT R11, R11, 0x5410, R10 ;  /* 0x000054100b0b7816 */ /* 0x000fe2000000000a */
[----:B------:R-:W-:Y:S01]  /*7a00*/  HADD2 R60, R60, -1056, -1056 ;  /* 0xe420e4203c3c7430 */ /* 0x000fe20000000000 */
[----:B--2---:R-:W-:-:S02]  /*7a10*/  SHF.R.U32.HI R38, RZ, 0x8, R28 ;  /* 0x00000008ff267819 */ /* 0x004fc4000001161c */
[----:B------:R-:W-:Y:S02]  /*7a20*/  SHF.R.U32.HI R35, RZ, 0x8, R29 ;  /* 0x00000008ff237819 */ /* 0x000fe4000001161d */
[--C-:B------:R-:W-:Y:S02]  /*7a30*/  SHF.R.U32.HI R39, RZ, 0xa, R28.reuse ;  /* 0x0000000aff277819 */ /* 0x100fe4000001161c */
[----:B------:R-:W-:Y:S02]  /*7a40*/  LOP3.LUT R50, R28, 0x3f003f, RZ, 0xc0, !PT ;  /* 0x003f003f1c327812 */ /* 0x000fe400078ec0ff */
[----:B------:R-:W-:Y:S02]  /*7a50*/  SHF.R.U32.HI R55, RZ, 0x6, R28 ;  /* 0x00000006ff377819 */ /* 0x000fe4000001161c */
[----:B------:R-:W-:Y:S02]  /*7a60*/  LOP3.LUT R38, R21, 0x300030, R38, 0xf8, !PT ;  /* 0x0030003015267812 */ /* 0x000fe400078ef826 */
[----:B------:R-:W-:-:S02]  /*7a70*/  LOP3.LUT R40, R40, 0x300030, R35, 0xf8, !PT ;  /* 0x0030003028287812 */ /* 0x000fc400078ef823 */
[----:B------:R-:W-:Y:S02]  /*7a80*/  SHF.R.U32.HI R56, RZ, 0xa, R30 ;  /* 0x0000000aff387819 */ /* 0x000fe4000001161e */
[----:B------:R-:W-:Y:S02]  /*7a90*/  LOP3.LUT R28, R33, 0xf000f, RZ, 0xc0, !PT ;  /* 0x000f000f211c7812 */ /* 0x000fe400078ec0ff */
[----:B------:R-:W-:Y:S02]  /*7aa0*/  LOP3.LUT R21, R53, 0xf000f, RZ, 0xc0, !PT ;  /* 0x000f000f35157812 */ /* 0x000fe400078ec0ff */
[----:B------:R-:W-:Y:S02]  /*7ab0*/  LOP3.LUT R35, R61, 0x64006400, RZ, 0xfc, !PT ;  /* 0x640064003d237812 */ /* 0x000fe400078efcff */
[--C-:B------:R-:W-:Y:S02]  /*7ac0*/  SHF.R.U32.HI R41, RZ, 0xa, R29.reuse ;  /* 0x0000000aff297819 */ /* 0x100fe4000001161d */
[----:B------:R-:W-:Y:S01]  /*7ad0*/  LOP3.LUT R47, R29, 0x3f003f, RZ, 0xc0, !PT ;  /* 0x003f003f1d2f7812 */ /* 0x000fe200078ec0ff */
[----:B------:R-:W-:Y:S01]  /*7ae0*/  HADD2 R35, R35, -1056, -1056 ;  /* 0xe420e42023237430 */ /* 0x000fe20000000000 */
[----:B------:R-:W-:-:S02]  /*7af0*/  SHF.R.U32.HI R48, RZ, 0x6, R29 ;  /* 0x00000006ff307819 */ /* 0x000fc4000001161d */
[--C-:B------:R-:W-:Y:S02]  /*7b00*/  SHF.R.U32.HI R29, RZ, 0x8, R30.reuse ;  /* 0x00000008ff1d7819 */ /* 0x100fe4000001161e */
[----:B------:R-:W-:Y:S02]  /*7b10*/  LOP3.LUT R44, R30, 0x3f003f, RZ, 0xc0, !PT ;  /* 0x003f003f1e2c7812 */ /* 0x000fe400078ec0ff */
[----:B------:R-:W-:Y:S02]  /*7b20*/  SHF.R.U32.HI R46, RZ, 0x6, R30 ;  /* 0x00000006ff2e7819 */ /* 0x000fe4000001161e */
[----:B------:R-:W-:Y:S02]  /*7b30*/  LOP3.LUT R39, R28, 0x300030, R39, 0xf8, !PT ;  /* 0x003000301c277812 */ /* 0x000fe400078ef827 */
[----:B------:R-:W-:Y:S01]  /*7b40*/  LOP3.LUT R56, R21, 0x300030, R56, 0xf8, !PT ;  /* 0x0030003015387812 */ /* 0x000fe200078ef838 */
[----:B------:R-:W-:Y:S01]  /*7b50*/  HADD2 R21, R18, -1056, -1056 ;  /* 0xe420e42012157430 */ /* 0x000fe20000000000 */
[----:B------:R-:W-:Y:S01]  /*7b60*/  LOP3.LUT R42, R31, 0x3f003f, RZ, 0xc0, !PT ;  /* 0x003f003f1f2a7812 */ /* 0x000fe200078ec0ff */
[----:B------:R-:W-:Y:S01]  /*7b70*/  HADD2 R18, R32, -1056, -1056 ;  /* 0xe420e42020127430 */ /* 0x000fe20000000000 */
[----:B------:R-:W-:-:S02]  /*7b80*/  SHF.R.U32.HI R30, RZ, 0x8, R31 ;  /* 0x00000008ff1e7819 */ /* 0x000fc4000001161f */
[--C-:B------:R-:W-:Y:S02]  /*7b90*/  SHF.R.U32.HI R68, RZ, 0xa, R31.reuse ;  /* 0x0000000aff447819 */ /* 0x100fe4000001161f */
[----:B------:R-:W-:Y:S02]  /*7ba0*/  SHF.R.U32.HI R45, RZ, 0x6, R31 ;  /* 0x00000006ff2d7819 */ /* 0x000fe4000001161f */
[----:B------:R-:W-:Y:S01]  /*7bb0*/  LOP3.LUT R28, R37, 0x64006400, RZ, 0xfc, !PT ;  /* 0x64006400251c7812 */ /* 0x000fe200078efcff */
[----:B------:R-:W-:Y:S01]  /*7bc0*/  HADD2 R37, R65, -1056, -1056 ;  /* 0xe420e42041257430 */ /* 0x000fe20000000000 */
[----:B------:R-:W-:Y:S02]  /*7bd0*/  LOP3.LUT R31, R54, 0xf000f, RZ, 0xc0, !PT ;  /* 0x000f000f361f7812 */ /* 0x000fe400078ec0ff */
[----:B------:R-:W-:Y:S01]  /*7be0*/  LOP3.LUT R33, R36, 0x64006400, RZ, 0xfc, !PT ;  /* 0x6400640024217812 */ /* 0x000fe200078efcff */
[----:B------:R-:W-:Y:S01]  /*7bf0*/  HADD2 R32, R28, -1056, -1056 ;  /* 0xe420e4201c207430 */ /* 0x000fe20000000000 */
[----:B------:R-:W-:Y:S01]  /*7c00*/  LOP3.LUT R41, R34, 0x300030, R41, 0xf8, !PT ;  /* 0x0030003022297812 */ /* 0x000fe200078ef829 */
[-C--:B0-----:R-:W-:Y:S01]  /*7c10*/  HFMA2 R28, R21, R24.reuse, RZ ;  /* 0x00000018151c7231 */ /* 0x081fe200000000ff */
[----:B------:R-:W-:Y:S01]  /*7c20*/  LOP3.LUT R34, R62, 0x64006400, RZ, 0xfc, !PT ;  /* 0x640064003e227812 */ /* 0x000fe200078efcff */
[----:B------:R-:W-:Y:S01]  /*7c30*/  HADD2 R33, R33, -1056, -1056 ;  /* 0xe420e42021217430 */ /* 0x000fe20000000000 */
[----:B------:R-:W-:Y:S01]  /*7c40*/  LOP3.LUT R54, R31, 0x300030, R30, 0xf8, !PT ;  /* 0x003000301f367812 */ /* 0x000fe200078ef81e */
[-C--:B------:R-:W-:Y:S01]  /*7c50*/  HFMA2 R30, R35, R24.reuse, RZ ;  /* 0x00000018231e7231 */ /* 0x080fe200000000ff */
[----:B------:R-:W-:Y:S01]  /*7c60*/  LOP3.LUT R53, R52, 0x300030, R29, 0xf8, !PT ;  /* 0x0030003034357812 */ /* 0x000fe200078ef81d */
[----:B------:R-:W-:Y:S01]  /*7c70*/  HADD2 R34, R34, -1056, -1056 ;  /* 0xe420e42022227430 */ /* 0x000fe20000000000 */
[----:B------:R-:W-:Y:S01]  /*7c80*/  LOP3.LUT R36, R66, 0x64006400, RZ, 0xfc, !PT ;  /* 0x6400640042247812 */ /* 0x000fe200078efcff */
[----:B------:R-:W-:-:S02]  /*7c90*/  HFMA2 R29, R33, R24, RZ.H0_H0 ;  /* 0x00000018211d7231 */ /* 0x000fc400000400ff */
[-C--:B------:R-:W-:Y:S02]  /*7ca0*/  HFMA2 R61, R18, R25.reuse, R28 ;  /* 0x00000019123d7231 */ /* 0x080fe4000000001c */
[----:B------:R-:W-:Y:S01]  /*7cb0*/  HFMA2 R24, R37, R24, RZ.H0_H0 ;  /* 0x0000001825187231 */ /* 0x000fe200000400ff */
[----:B------:R-:W-:Y:S01]  /*7cc0*/  LOP3.LUT R52, R67, 0x300030, R68, 0xf8, !PT ;  /* 0x0030003043347812 */ /* 0x000fe200078ef844 */
[-C--:B------:R-:W-:Y:S02]  /*7cd0*/  HFMA2 R65, R32, R25.reuse, R29 ;  /* 0x0000001920417231 */ /* 0x080fe4000000001d */
[----:B------:R-:W-:Y:S02]  /*7ce0*/  HFMA2 R66, R34, R25, R30 ;  /* 0x0000001922427231 */ /* 0x000fe4000000001e */
[----:B------:R-:W-:Y:S01]  /*7cf0*/  HADD2 R36, R36, -1056, -1056 ;  /* 0xe420e42024247430 */ /* 0x000fe20000000000 */
[----:B------:R-:W0:Y:S01]  /*7d00*/  LDS.128 R28, [UR4+0x10] ;  /* 0x00001004ff1c7984 */ /* 0x000e220008000c00 */
[----:B------:R-:W-:-:S02]  /*7d10*/  LOP3.LUT R62, R64, 0x64006400, RZ, 0xfc, !PT ;  /* 0x64006400403e7812 */ /* 0x000fc400078efcff */
        /* <DEDUP_REMOVED lines=13> */
[-C--:B------:R-:W-:Y:S01]  /*7df0*/  HFMA2 R65, R51, R26.reuse, R65 ;  /* 0x0000001a33417231 */ /* 0x080fe20000000041 */
[----:B------:R-:W-:Y:S01]  /*7e00*/  LOP3.LUT R24, R44, 0x64006400, RZ, 0xfc, !PT ;  /* 0x640064002c187812 */ /* 0x000fe200078efcff */
[----:B------:R-:W-:Y:S02]  /*7e10*/  HFMA2 R67, R59, R26, R67 ;  /* 0x0000001a3b437231 */ /* 0x000fe40000000043 */
[----:B------:R-:W-:Y:S02]  /*7e20*/  HFMA2 R26, R58, R27, R61 ;  /* 0x0000001b3a1a7231 */ /* 0x000fe4000000003d */
[----:B------:R-:W-:-:S02]  /*7e30*/  HADD2 R64, R25, -1056, -1056 ;  /* 0xe420e42019407430 */ /* 0x000fc40000000000 */
        /* <DEDUP_REMOVED lines=17> */
[----:B------:R-:W-:Y:S02]  /*7f50*/  HADD2 R46, R46, -1056, -1056 ;  /* 0xe420e4202e2e7430 */ /* 0x000fe40000000000 */
[-C--:B0-----:R-:W-:Y:S02]  /*7f60*/  HFMA2 R26, R45, R28.reuse, R26 ;  /* 0x0000001c2d1a7231 */ /* 0x081fe4000000001a */
[-C--:B------:R-:W-:Y:S02]  /*7f70*/  HFMA2 R65, R47, R28.reuse, R65 ;  /* 0x0000001c2f417231 */ /* 0x080fe40000000041 */
[-C--:B------:R-:W-:Y:S02]  /*7f80*/  HFMA2 R66, R55, R28.reuse, R66 ;  /* 0x0000001c37427231 */ /* 0x080fe40000000042 */
[----:B------:R-:W-:Y:S01]  /*7f90*/  HADD2 R44, R44, -1056, -1056 ;  /* 0xe420e4202c2c7430 */ /* 0x000fe20000000000 */
[----:B------:R-:W-:Y:S01]  /*7fa0*/  LOP3.LUT R38, R38, 0x64006400, RZ, 0xfc, !PT ;  /* 0x6400640026267812 */ /* 0x000fe200078efcff */
[----:B------:R-:W-:Y:S01]  /*7fb0*/  HFMA2 R24, R61, R28, R67 ;  /* 0x0000001c3d187231 */ /* 0x000fe20000000043 */
[----:B------:R-:W-:Y:S01]  /*7fc0*/  LOP3.LUT R53, R53, 0x64006400, RZ, 0xfc, !PT ;  /* 0x6400640035357812 */ /* 0x000fe200078efcff */
[----:B------:R-:W-:-:S02]  /*7fd0*/  HADD2 R48, R25, -1056, -1056 ;  /* 0xe420e42019307430 */ /* 0x000fc40000000000 */
        /* <DEDUP_REMOVED lines=14> */
[----:B------:R-:W-:Y:S01]  /*80c0*/  HADD2 R50, R50, -1056, -1056 ;  /* 0xe420e42032327430 */ /* 0x000fe20000000000 */
[----:B------:R-:W-:Y:S01]  /*80d0*/  LOP3.LUT R52, R52, 0x64006400, RZ, 0xfc, !PT ;  /* 0x6400640034347812 */ /* 0x000fe200078efcff */
[----:B------:R-:W-:Y:S02]  /*80e0*/  HADD2 R41, R40, -1056, -1056 ;  /* 0xe420e42028297430 */ /* 0x000fe40000000000 */
[----:B------:R-:W-:Y:S02]  /*80f0*/  HADD2 R63, R54, -1056, -1056 ;  /* 0xe420e420363f7430 */ /* 0x000fe40000000000 */
[-C--:B------:R-:W-:Y:S02]  /*8100*/  HFMA2 R26, R38, R31.reuse, R26 ;  /* 0x0000001f261a7231 */ /* 0x080fe4000000001a */
[----:B------:R-:W-:Y:S02]  /*8110*/  HFMA2 R65, R41, R30, R65 ;  /* 0x0000001e29417231 */ /* 0x000fe40000000041 */
[----:B------:R-:W-:-:S02]  /*8120*/  HFMA2 R66, R50, R31, R66 ;  /* 0x0000001f32427231 */ /* 0x000fc40000000042 */
[----:B------:R-:W-:Y:S02]  /*8130*/  HADD2 R40, R25, -1056, -1056 ;  /* 0xe420e42019287430 */ /* 0x000fe40000000000 */
[----:B------:R-:W-:Y:S02]  /*8140*/  HFMA2 R29, R63, R30, R29 ;  /* 0x0000001e3f1d7231 */ /* 0x000fe4000000001d */
[----:B------:R-:W-:Y:S02]  /*8150*/  HADD2 R52, R52, -1056, -1056 ;  /* 0xe420e42034347430 */ /* 0x000fe40000000000 */
[-C--:B------:R-:W-:Y:S02]  /*8160*/  HFMA2 R65, R40, R31.reuse, R65 ;  /* 0x0000001f28417231 */ /* 0x080fe40000000041 */
[----:B------:R-:W-:Y:S02]  /*8170*/  HFMA2 R29, R52, R31, R29 ;  /* 0x0000001f341d7231 */ /* 0x000fe4000000001d */
[----:B------:R-:W-:-:S02]  /*8180*/  HADD2 R26, R26.H0_H0, R26.H1_H1 ;  /* 0x3000001a1a1a7230 */ /* 0x000fc40000000800 */
        /* <DEDUP_REMOVED lines=138> */
.L_x_1038:
[----:B-----5:R-:W-:-:S04]  /*8a30*/  IMAD.WIDE R32, R49, 0x4, R22 ;  /* 0x0000000431207825 */ /* 0x020fc800078e0216 */
[C---:B0-----:R-:W-:Y:S02]  /*8a40*/  IMAD.WIDE R28, R49.reuse, 0x4, R32 ;  /* 0x00000004311c7825 */ /* 0x041fe400078e0220 */
        /* <DEDUP_REMOVED lines=313> */
.L_x_1039:
[----:B------:R-:W-:Y:S01]  /*9de0*/  IADD3 R15, PT, PT, R15, 0x20, RZ ;  /* 0x000000200f0f7810 */ /* 0x000fe20007ffe0ff */
[----:B------:R-:W-:Y:S01]  /*9df0*/  UIADD3 UR4, UPT, UPT, UR4, 0x40, URZ ;  /* 0x0000004004047890 */ /* 0x000fe2000fffe0ff */
[----:B0-----:R-:W-:Y:S02]  /*9e00*/  IMAD.WIDE R28, R49, 0x4, R22 ;  /* 0x00000004311c7825 */ /* 0x001fe400078e0216 */
[----:B------:R-:W-:-:S13]  /*9e10*/  ISETP.GE.AND P0, PT, R15, R0, PT ;  /* 0x000000000f00720c */ /* 0x000fda0003f06270 */
[----:B------:R-:W-:Y:S05]  /*9e20*/  @!P0 BRA `(.L_x_1040) ;  /* 0xffffffd800108947 */ /* 0x000fea000383ffff */
[----:B-----5:R-:W-:-:S07]  /*9e30*/  IMAD.WIDE R32, R49, 0x18, R16 ;  /* 0x0000001831207825 */ /* 0x020fce00078e0210 */
.L_x_1037:
[----:B------:R-:W0:Y:S02]  /*9e40*/  LDCU UR5, c[0x0][0x3d4] ;  /* 0x00007a80ff0577ac */ /* 0x000e240008000800 */
[----:B0-----:R-:W-:-:S04]  /*9e50*/  VIMNMX R26, PT, PT, R20, UR5, PT ;  /* 0x00000005141a7c48 */ /* 0x001fc8000bfe0100 */
[----:B------:R-:W-:-:S13]  /*9e60*/  ISETP.GT.AND P0, PT, R26, R15, PT ;  /* 0x0000000f1a00720c */ /* 0x000fda0003f04270 */
[----:B------:R-:W-:Y:S05]  /*9e70*/  @!P0 BRA `(.L_x_1041) ;  /* 0x0000004c00cc8947 */ /* 0x000fea0003800000 */
[----:B------:R-:W0:Y:S01]  /*9e80*/  LDC R21, c[0x0][0x3a8] ;  /* 0x0000ea00ff157b82 */ /* 0x000e220000000800 */
[----:B------:R-:W-:Y:S02]  /*9e90*/  MOV R24, R32 ;  /* 0x0000002000187202 */ /* 0x000fe40000000f00 */
[----:B------:R-:W-:Y:S01]  /*9ea0*/  MOV R25, R33 ;  /* 0x0000002100197202 */ /* 0x000fe20000000f00 */
[----:B0-----:R-:W-:-:S07]  /*9eb0*/  IMAD R21, R14, -0x4, R21 ;  /* 0xfffffffc0e157824 */ /* 0x001fce00078e0215 */
.L_x_1046:
[----:B------:R-:W-:Y:S01]  /*9ec0*/  HFMA2 R0, -RZ, RZ, 0, 0.0625 ;  /* 0x00002c00ff007431 */ /* 0x000fe200000001ff */
[----:B------:R-:W-:Y:S02]  /*9ed0*/  MOV R22, R24 ;  /* 0x0000001800167202 */ /* 0x000fe40000000f00 */
[----:B------:R-:W-:Y:S02]  /*9ee0*/  MOV R23, R25 ;  /* 0x0000001900177202 */ /* 0x000fe40000000f00 */
[----:B------:R-:W-:Y:S01]  /*9ef0*/  PRMT R10, R10, 0x5410, R0 ;  /* 0x000054100a0a7816 */ /* 0x000fe20000000000 */
[----:B------:R-:W-:Y:S06]  /*9f00*/  @!P1 BRA `(.L_x_1042) ;  /* 0x0000001000dc9947 */ /* 0x000fec0003800000 */
[----:B------:R-:W2:Y:S01]  /*9f10*/  LDG.E.128.CONSTANT R16, desc[UR10][R24.64] ;  /* 0x0000000a18107981 */ /* 0x000ea2000c1e9d00 */
[----:B------:R-:W-:-:S03]  /*9f20*/  ISETP.NE.AND P0, PT, R21, 0x1, PT ;  /* 0x000000011500780c */ /* 0x000fc60003f05270 */
        /* <DEDUP_REMOVED lines=23> */
[----:B------:R-:W-:-:S02]  /*a0a0*/  HADD2 R35, R18, -1032, -1032 ;  /* 0xe408e40812237430 */ /* 0x000fc40000000000 */
[----:B------:R-:W-:Y:S01]  /*a0b0*/  HADD2.F32 R19, -RZ, R28.H0_H0 ;  /* 0x2000001cff137230 */ /* 0x000fe20000004100 */
[----:B------:R-:W-:Y:S01]  /*a0c0*/  LOP3.LUT R33, R32, 0x64006400, RZ, 0xfc, !PT ;  /* 0x6400640020217812 */ /* 0x000fe200078efcff */
[----:B------:R-:W0:Y:S01]  /*a0d0*/  LDS.64 R28, [UR4+0x8] ;  /* 0x00000804ff1c7984 */ /* 0x000e220008000a00 */
[----:B------:R-:W-:Y:S01]  /*a0e0*/  HADD2.F32 R0, -RZ, R27.H0_H0 ;  /* 0x2000001bff007230 */ /* 0x000fe20000004100 */
[----:B------:R-:W-:Y:S01]  /*a0f0*/  LOP3.LUT R37, R36, 0x64006400, RZ, 0xfc, !PT ;  /* 0x6400640024257812 */ /* 0x000fe200078efcff */
[----:B------:R-:W-:Y:S02]  /*a100*/  HADD2.F32 R16, -RZ, R30.H0_H0 ;  /* 0x2000001eff107230 */ /* 0x000fe40000004100 */
[----:B------:R-:W-:Y:S02]  /*a110*/  HFMA2 R33, R33, R10.H1_H1, -72, -72 ;  /* 0xd480d48021217431 */ /* 0x000fe4000006000a */
[----:B------:R-:W-:Y:S02]  /*a120*/  HADD2.F32 R17, -RZ, R31.H0_H0 ;  /* 0x2000001fff117230 */ /* 0x000fe40000004100 */
[----:B------:R-:W-:-:S02]  /*a130*/  HADD2.F32 R18, -RZ, R35.H0_H0 ;  /* 0x20000023ff127230 */ /* 0x000fc40000004100 */
[C---:B------:R-:W-:Y:S01]  /*a140*/  FFMA.FTZ R36, R19.reuse, R16, RZ ;  /* 0x0000001013247223 */ /* 0x040fe200000100ff */
[----:B------:R-:W-:Y:S01]  /*a150*/  HADD2.F32 R32, -RZ, R35.H1_H1 ;  /* 0x30000023ff207230 */ /* 0x000fe20000004100 */
[----:B------:R-:W-:Y:S01]  /*a160*/  LOP3.LUT R35, R34, 0x64006400, RZ, 0xfc, !PT ;  /* 0x6400640022237812 */ /* 0x000fe200078efcff */
[----:B------:R-:W-:Y:S02]  /*a170*/  HADD2.F32 R27, -RZ, R27.H1_H1 ;  /* 0x3000001bff1b7230 */ /* 0x000fe40000004100 */
[----:B------:R-:W-:Y:S01]  /*a180*/  FFMA.FTZ R34, R0, R19, RZ ;  /* 0x0000001300227223 */ /* 0x000fe200000100ff */
[----:B------:R-:W-:Y:S02]  /*a190*/  HADD2.F32 R30, -RZ, R30.H1_H1 ;  /* 0x3000001eff1e7230 */ /* 0x000fe40000004100 */
[C---:B------:R-:W-:Y:S01]  /*a1a0*/  FFMA.FTZ R50, R19.reuse, R17, RZ ;  /* 0x0000001113327223 */ /* 0x040fe200000100ff */
[----:B------:R-:W-:Y:S02]  /*a1b0*/  HADD2.F32 R31, -RZ, R31.H1_H1 ;  /* 0x3000001fff1f7230 */ /* 0x000fe40000004100 */
[----:B------:R-:W-:Y:S01]  /*a1c0*/  FFMA.FTZ R19, R19, R18, RZ ;  /* 0x0000001213137223 */ /* 0x000fe200000100ff */
[----:B------:R-:W-:Y:S01]  /*a1d0*/  FFMA.FTZ R40, R27, R39, R34 ;  /* 0x000000271b287223 */ /* 0x000fe20000010022 */
[----:B------:R-:W-:Y:S01]  /*a1e0*/  FFMA.FTZ R44, R39, R30, R36 ;  /* 0x0000001e272c7223 */ /* 0x000fe20000010024 */
[----:B------:R-:W-:-:S02]  /*a1f0*/  HFMA2 R35, R35, R10.H1_H1, -72, -72 ;  /* 0xd480d48023237431 */ /* 0x000fc4000006000a */
[C---:B------:R-:W-:Y:S01]  /*a200*/  FFMA.FTZ R45, R39.reuse, R31, R50 ;  /* 0x0000001f272d7223 */ /* 0x040fe20000010032 */
[----:B------:R-:W-:Y:S01]  /*a210*/  FFMA.FTZ R51, R39, R32, R19 ;  /* 0x0000002027337223 */ /* 0x000fe20000010013 */
[----:B------:R-:W-:Y:S01]  /*a220*/  LOP3.LUT R39, R38, 0x64006400, RZ, 0xfc, !PT ;  /* 0x6400640026277812 */ /* 0x000fe200078efcff */
[-C--:B------:R-:W-:Y:S02]  /*a230*/  HFMA2 R37, R37, R10.reuse.H1_H1, -72, -72 ;  /* 0xd480d48025257431 */ /* 0x080fe4000006000a */
[----:B------:R-:W-:Y:S02]  /*a240*/  HADD2.F32 R34, -RZ, R35.H0_H0 ;  /* 0x20000023ff227230 */ /* 0x000fe40000004100 */
[----:B------:R-:W-:Y:S02]  /*a250*/  HADD2.F32 R19, -RZ, R33.H0_H0 ;  /* 0x20000021ff137230 */ /* 0x000fe40000004100 */
[----:B------:R-:W-:Y:S02]  /*a260*/  HFMA2 R39, R39, R10.H1_H1, -72, -72 ;  /* 0xd480d48027277431 */ /* 0x000fe4000006000a */
[----:B------:R-:W-:-:S02]  /*a270*/  HADD2.F32 R36, -RZ, R37.H0_H0 ;  /* 0x20000025ff247230 */ /* 0x000fc40000004100 */
[----:B------:R-:W-:Y:S01]  /*a280*/  FFMA.FTZ R43, R41, R34, R44 ;  /* 0x00000022292b7223 */ /* 0x000fe2000001002c */
[----:B------:R-:W-:Y:S02]  /*a290*/  HADD2.F32 R33, -RZ, R33.H1_H1 ;  /* 0x30000021ff217230 */ /* 0x000fe40000004100 */
        /* <DEDUP_REMOVED lines=8> */
[----:B------:R-:W-:Y:S01]  /*a320*/  FFMA.FTZ R51, R42, R35, R43 ;  /* 0x000000232a337223 */ /* 0x000fe2000001002b */
[----:B------:R-:W-:Y:S01]  /*a330*/  LOP3.LUT R40, R46, 0xf000f, RZ, 0xc0, !PT ;  /* 0x000f000f2e287812 */ /* 0x000fe200078ec0ff */
        /* <DEDUP_REMOVED lines=37> */
[----:B------:R-:W-:-:S02]  /*a590*/  HFMA2 R28, R29, R10.H1_H1, -72, -72 ;  /* 0xd480d4801d1c7431 */ /* 0x000fc4000006000a */
[----:B------:R-:W-:Y:S01]  /*a5a0*/  FFMA.FTZ R55, R52, R45, R55 ;  /* 0x0000002d34377223 */ /* 0x000fe20000010037 */
[-C--:B------:R-:W-:Y:S02]  /*a5b0*/  HFMA2 R58, R47, R10.reuse.H1_H1, -72, -72 ;  /* 0xd480d4802f3a7431 */ /* 0x080fe4000006000a */
[----:B------:R-:W-:Y:S02]  /*a5c0*/  HADD2.F32 R47, -RZ, R61.H1_H1 ;  /* 0x3000003dff2f7230 */ /* 0x000fe40000004100 */
[-C--:B------:R-:W-:Y:S02]  /*a5d0*/  HFMA2 R59, R49, R10.reuse.H1_H1, -72, -72 ;  /* 0xd480d480313b7431 */ /* 0x080fe4000006000a */
[----:B------:R-:W-:Y:S02]  /*a5e0*/  HADD2.F32 R48, -RZ, R28.H0_H0 ;  /* 0x2000001cff307230 */ /* 0x000fe40000004100 */
[----:B------:R-:W-:Y:S02]  /*a5f0*/  HFMA2 R62, R51, R10.H1_H1, -72, -72 ;  /* 0xd480d480333e7431 */ /* 0x000fe4000006000a */
        /* <DEDUP_REMOVED lines=15> */
[----:B-----5:R-:W-:Y:S02]  /*a6f0*/  HADD2.F32 R58, -RZ, R13.H0_H0 ;  /* 0x2000000dff3a7230 */ /* 0x020fe40000004100 */
        /* <DEDUP_REMOVED lines=184> */
.L_x_1042:
[----:B------:R-:W0:Y:S01]  /*b280*/  LDC R49, c[0x0][0x3ac] ;  /* 0x0000eb00ff317b82 */ /* 0x000e220000000800 */
[----:B------:R-:W-:Y:S01]  /*b290*/  ISETP.GE.AND P1, PT, R21, 0x1, PT ;  /* 0x000000011500780c */ /* 0x000fe20003f26270 */
[----:B0-----:R-:W-:-:S12]  /*b2a0*/  IMAD.WIDE R24, R49, 0x4, R24 ;  /* 0x0000000431187825 */ /* 0x001fd800078e0218 */
[----:B------:R-:W-:Y:S05]  /*b2b0*/  @!P1 BRA `(.L_x_1043) ;  /* 0x0000001000dc9947 */ /* 0x000fea0003800000 */
        /* <DEDUP_REMOVED lines=59> */
[C---:B------:R-:W-:Y:S01]  /*b670*/  FFMA.FTZ R46, R41.reuse, R36, R45 ;  /* 0x00000024292e7223 */ /* 0x040fe2000001002d */
[----:B------:R-:W-:Y:S02]  /*b680*/  HADD2.F32 R35, -RZ, R35.H1_H1 ;  /* 0x30000023ff237230 */ /* 0x000fe40000004100 */
[----:B------:R-:W-:Y:S02]  /*b690*/  HADD2.F32 R37, -RZ, R37.H1_H1 ;  /* 0x30000025ff257230 */ /* 0x000fe40000004100 */
[----:B------:R-:W-:Y:S01]  /*b6a0*/  FFMA.FTZ R52, R41, R38, R47 ;  /* 0x0000002629347223 */ /* 0x000fe2000001002f */
[----:B------:R-:W-:Y:S01]  /*b6b0*/  HADD2.F32 R39, -RZ, R39.H1_H1 ;  /* 0x30000027ff277230 */ /* 0x000fe20000004100 */
[----:B------:R-:W-:Y:S01]  /*b6c0*/  LOP3.LUT R41, R40, 0xf000f, RZ, 0xc0, !PT ;  /* 0x000f000f28297812 */ /* 0x000fe200078ec0ff */
        /* <DEDUP_REMOVED lines=32> */
[----:B------:R-:W-:Y:S01]  /*b8d0*/  LOP3.LUT R51, R50, 0x64006400, RZ, 0xfc, !PT ;  /* 0x6400640032337812 */ /* 0x000fe200078efcff */
[----:B------:R-:W-:Y:S01]  /*b8e0*/  HADD2.F32 R46, -RZ, R41.H1_H1 ;  /* 0x30000029ff2e7230 */ /* 0x000fe20000004100 */
[----:B------:R-:W-:Y:S01]  /*b8f0*/  LOP3.LUT R29, R40, 0x64006400, RZ, 0xfc, !PT ;  /* 0x64006400281d7812 */ /* 0x000fe200078efcff */
[----:B------:R-:W-:Y:S01]  /*b900*/  HADD2.F32 R50, -RZ, R58.H1_H1 ;  /* 0x3000003aff327230 */ /* 0x000fe20000004100 */
[----:B------:R-:W-:Y:S01]  /*b910*/  LOP3.LUT R41, R48, 0x64006400, RZ, 0xfc, !PT ;  /* 0x6400640030297812 */ /* 0x000fe200078efcff */
[----:B------:R-:W-:Y:S01]  /*b920*/  HFMA2 R60, R51, R10.H1_H1, -72, -72 ;  /* 0xd480d480333c7431 */ /* 0x000fe2000006000a */
[----:B------:R-:W-:Y:S01]  /*b930*/  LOP3.LUT R53, R28, 0x64006400, RZ, 0xfc, !PT ;  /* 0x640064001c357812 */ /* 0x000fe200078efcff */
[----:B------:R-:W-:-:S02]  /*b940*/  HADD2.F32 R48, -RZ, R54.H1_H1 ;  /* 0x30000036ff307230 */ /* 0x000fc40000004100 */
[-C--:B------:R-:W-:Y:S02]  /*b950*/  HFMA2 R29, R29, R10.reuse.H1_H1, -72, -72 ;  /* 0xd480d4801d1d7431 */ /* 0x080fe4000006000a */
[----:B------:R-:W-:Y:S01]  /*b960*/  FFMA.FTZ R28, R46, R55, R57 ;  /* 0x000000372e1c7223 */ /* 0x000fe20000010039 */
[-C--:B------:R-:W-:Y:S02]  /*b970*/  HFMA2 R41, R41, R10.reuse.H1_H1, -72, -72 ;  /* 0xd480d48029297431 */ /* 0x080fe4000006000a */
[C---:B------:R-:W-:Y:S01]  /*b980*/  FFMA.FTZ R56, R55.reuse, R47, R56 ;  /* 0x0000002f37387223 */ /* 0x040fe20000010038 */
[----:B------:R-:W-:Y:S02]  /*b990*/  HFMA2 R62, R53, R10.H1_H1, -72, -72 ;  /* 0xd480d480353e7431 */ /* 0x000fe4000006000a */
[----:B------:R-:W-:Y:S02]  /*b9a0*/  HADD2.F32 R53, -RZ, R60.H0_H0 ;  /* 0x2000003cff357230 */ /* 0x000fe40000004100 */
        /* <DEDUP_REMOVED lines=15> */
[----:B-----5:R-:W-:Y:S02]  /*baa0*/  HADD2.F32 R61, -RZ, R13.H0_H0 ;  /* 0x2000000dff3d7230 */ /* 0x020fe40000004100 */
        /* <DEDUP_REMOVED lines=184> */
.L_x_1043:
        /* <DEDUP_REMOVED lines=313> */
.L_x_1044:
        /* <DEDUP_REMOVED lines=15> */
[----:B------:R-:W-:Y:S02]  /*dab0*/  SHF.R.U32.HI R48, RZ, 0x8, R18 ;  /* 0x00000008ff307819 */ /* 0x000fe40000011612 */
[----:B------:R-:W-:-:S02]  /*dac0*/  LOP3.LUT R16, R16, 0x64006400, RZ, 0xfc, !PT ;  /* 0x6400640010107812 */ /* 0x000fc400078efcff */
        /* <DEDUP_REMOVED lines=8> */
[----:B------:R-:W-:Y:S01]  /*db50*/  HADD2 R18, R18, -1032, -1032 ;  /* 0xe408e40812127430 */ /* 0x000fe20000000000 */
[----:B------:R-:W-:Y:S01]  /*db60*/  SHF.R.U32.HI R50, RZ, 0x8, R19 ;  /* 0x00000008ff327819 */ /* 0x000fe20000011613 */
[----:B------:R-:W-:-:S02]  /*db70*/  HADD2 R35, R16, -1032, -1032 ;  /* 0xe408e40810237430 */ /* 0x000fc40000000000 */
[--C-:B------:R-:W-:Y:S01]  /*db80*/  HADD2.F32 R16, -RZ, R17.reuse.H0_H0 ;  /* 0x20000011ff107230 */ /* 0x100fe20000004100 */
[----:B------:R-:W-:Y:S01]  /*db90*/  LOP3.LUT R33, R32, 0x64006400, RZ, 0xfc, !PT ;  /* 0x6400640020217812 */ /* 0x000fe200078efcff */
[----:B------:R-:W-:Y:S01]  /*dba0*/  HADD2.F32 R30, -RZ, R17.H1_H1 ;  /* 0x30000011ff1e7230 */ /* 0x000fe20000004100 */
[----:B------:R-:W-:Y:S01]  /*dbb0*/  LOP3.LUT R37, R36, 0x64006400, RZ, 0xfc, !PT ;  /* 0x6400640024257812 */ /* 0x000fe200078efcff */
[----:B------:R-:W-:Y:S02]  /*dbc0*/  HADD2.F32 R19, -RZ, R28.H0_H0 ;  /* 0x2000001cff137230 */ /* 0x000fe40000004100 */
[----:B------:R-:W-:Y:S01]  /*dbd0*/  HADD2.F32 R0, -RZ, R27.H0_H0 ;  /* 0x2000001bff007230 */ /* 0x000fe20000004100 */
[----:B------:R-:W0:Y:S01]  /*dbe0*/  LDS.64 R28, [UR4+0x38] ;  /* 0x00003804ff1c7984 */ /* 0x000e220008000a00 */
[--C-:B------:R-:W-:Y:S02]  /*dbf0*/  HADD2.F32 R17, -RZ, R18.reuse.H0_H0 ;  /* 0x20000012ff117230 */ /* 0x100fe40000004100 */
[----:B------:R-:W-:Y:S01]  /*dc00*/  FFMA.FTZ R36, R19, R16, RZ ;  /* 0x0000001013247223 */ /* 0x000fe200000100ff */
[----:B------:R-:W-:-:S02]  /*dc10*/  HADD2.F32 R31, -RZ, R18.H1_H1 ;  /* 0x30000012ff1f7230 */ /* 0x000fc40000004100 */
[-C--:B------:R-:W-:Y:S02]  /*dc20*/  HFMA2 R33, R33, R10.reuse.H1_H1, -72, -72 ;  /* 0xd480d48021217431 */ /* 0x080fe4000006000a */
[--C-:B------:R-:W-:Y:S02]  /*dc30*/  HADD2.F32 R18, -RZ, R35.reuse.H0_H0 ;  /* 0x20000023ff127230 */ /* 0x100fe40000004100 */
[C---:B------:R-:W-:Y:S01]  /*dc40*/  FFMA.FTZ R52, R19.reuse, R17, RZ ;  /* 0x0000001113347223 */ /* 0x040fe200000100ff */
[----:B------:R-:W-:Y:S01]  /*dc50*/  HADD2.F32 R32, -RZ, R35.H1_H1 ;  /* 0x30000023ff207230 */ /* 0x000fe20000004100 */
[----:B------:R-:W-:Y:S01]  /*dc60*/  LOP3.LUT R35, R34, 0x64006400, RZ, 0xfc, !PT ;  /* 0x6400640022237812 */ /* 0x000fe200078efcff */
[----:B------:R-:W-:Y:S02]  /*dc70*/  HADD2.F32 R27, -RZ, R27.H1_H1 ;  /* 0x3000001bff1b7230 */ /* 0x000fe40000004100 */
[----:B------:R-:W-:Y:S01]  /*dc80*/  FFMA.FTZ R34, R0, R19, RZ ;  /* 0x0000001300227223 */ /* 0x000fe200000100ff */
[----:B------:R-:W-:Y:S01]  /*dc90*/  FFMA.FTZ R19, R19, R18, RZ ;  /* 0x0000001213137223 */ /* 0x000fe200000100ff */
[C---:B------:R-:W-:Y:S01]  /*dca0*/  FFMA.FTZ R44, R39.reuse, R30, R36 ;  /* 0x0000001e272c7223 */ /* 0x040fe20000010024 */
[----:B------:R-:W-:Y:S01]  /*dcb0*/  FFMA.FTZ R45, R39, R31, R52 ;  /* 0x0000001f272d7223 */ /* 0x000fe20000010034 */
[----:B------:R-:W-:Y:S01]  /*dcc0*/  FFMA.FTZ R40, R27, R39, R34 ;  /* 0x000000271b287223 */ /* 0x000fe20000010022 */
[----:B------:R-:W-:Y:S01]  /*dcd0*/  FFMA.FTZ R51, R39, R32, R19 ;  /* 0x0000002027337223 */ /* 0x000fe20000010013 */
[----:B------:R-:W-:Y:S01]  /*dce0*/  LOP3.LUT R39, R38, 0x64006400, RZ, 0xfc, !PT ;  /* 0x6400640026277812 */ /* 0x000fe200078efcff */
[----:B------:R-:W-:-:S02]  /*dcf0*/  HFMA2 R35, R35, R10.H1_H1, -72, -72 ;  /* 0xd480d48023237431 */ /* 0x000fc4000006000a */
[--C-:B------:R-:W-:Y:S02]  /*dd00*/  HADD2.F32 R19, -RZ, R33.reuse.H0_H0 ;  /* 0x20000021ff137230 */ /* 0x100fe40000004100 */
[-C--:B------:R-:W-:Y:S02]  /*dd10*/  HFMA2 R37, R37, R10.reuse.H1_H1, -72, -72 ;  /* 0xd480d48025257431 */ /* 0x080fe4000006000a */
[----:B------:R-:W-:Y:S02]  /*dd20*/  HADD2.F32 R33, -RZ, R33.H1_H1 ;  /* 0x30000021ff217230 */ /* 0x000fe40000004100 */
[----:B------:R-:W-:Y:S02]  /*dd30*/  HFMA2 R39, R39, R10.H1_H1, -72, -72 ;  /* 0xd480d48027277431 */ /* 0x000fe4000006000a */
[----:B------:R-:W-:Y:S02]  /*dd40*/  HADD2.F32 R34, -RZ, R35.H0_H0 ;  /* 0x20000023ff227230 */ /* 0x000fe40000004100 */
[----:B------:R-:W-:Y:S01]  /*dd50*/  FFMA.FTZ R40, R19, R41, R40 ;  /* 0x0000002913287223 */ /* 0x000fe20000010028 */
[----:B------:R-:W-:-:S02]  /*dd60*/  HADD2.F32 R36, -RZ, R37.H0_H0 ;  /* 0x20000025ff247230 */ /* 0x000fc40000004100 */
        /* <DEDUP_REMOVED lines=18> */
[----:B------:R-:W-:Y:S01]  /*de90*/  HADD2 R56, R41, -1032, -1032 ;  /* 0xe408e40829387430 */ /* 0x000fe20000000000 */
[----:B------:R-:W-:Y:S01]  /*dea0*/  LOP3.LUT R42, R42, 0x64006400, RZ, 0xfc, !PT ;  /* 0x640064002a2a7812 */ /* 0x000fe200078efcff */
[----:B------:R-:W-:Y:S01]  /*deb0*/  HADD2.F32 R61, -RZ, R29.H1_H1 ;  /* 0x3000001dff3d7230 */ /* 0x000fe20000004100 */
        /* <DEDUP_REMOVED lines=11> */
[----:B------:R-:W-:Y:S01]  /*df70*/  FFMA.FTZ R59, R44, R41, R51 ;  /* 0x000000292c3b7223 */ /* 0x000fe20000010033 */
[----:B------:R-:W-:Y:S01]  /*df80*/  LOP3.LUT R50, R50, 0xf000f0, RZ, 0xc0, !PT ;  /* 0x00f000f032327812 */ /* 0x000fe200078ec0ff */
[----:B------:R-:W-:Y:S01]  /*df90*/  HADD2.F32 R40, -RZ, R54.H0_H0 ;  /* 0x20000036ff287230 */ /* 0x000fe20000004100 */
[----:B------:R-:W-:Y:S01]  /*dfa0*/  LOP3.LUT R29, R46, 0x64006400, RZ, 0xfc, !PT ;  /* 0x640064002e1d7812 */ /* 0x000fe200078efcff */
[----:B------:R-:W-:Y:S01]  /*dfb0*/  HADD2.F32 R43, -RZ, R62.H0_H0 ;  /* 0x2000003eff2b7230 */ /* 0x000fe20000004100 */
[----:B------:R-:W-:Y:S01]  /*dfc0*/  LOP3.LUT R51, R48, 0x64006400, RZ, 0xfc, !PT ;  /* 0x6400640030337812 */ /* 0x000fe200078efcff */
[----:B------:R-:W-:Y:S01]  /*dfd0*/  FFMA.FTZ R63, R44, R42, R53 ;  /* 0x0000002a2c3f7223 */ /* 0x000fe20000010035 */
[----:B------:R-:W-:Y:S01]  /*dfe0*/  LOP3.LUT R47, R47, 0x64006400, RZ, 0xfc, !PT ;  /* 0x640064002f2f7812 */ /* 0x000fe200078efcff */
[----:B------:R-:W-:Y:S01]  /*dff0*/  HADD2.F32 R46, -RZ, R60.H1_H1 ;  /* 0x3000003cff2e7230 */ /* 0x000fe20000004100 */
[----:B------:R-:W-:Y:S01]  /*e000*/  LOP3.LUT R53, R50, 0x64006400, RZ, 0xfc, !PT ;  /* 0x6400640032357812 */ /* 0x000fe200078efcff */
[----:B------:R-:W-:Y:S01]  /*e010*/  FFMA.FTZ R55, R40, R44, R45 ;  /* 0x0000002c28377223 */ /* 0x000fe2000001002d */
[----:B------:R-:W-:Y:S01]  /*e020*/  FFMA.FTZ R58, R44, R43, R52 ;  /* 0x0000002b2c3a7223 */ /* 0x000fe20000010034 */
[----:B------:R-:W-:-:S02]  /*e030*/  HFMA2 R60, R29, R10.H1_H1, -72, -72 ;  /* 0xd480d4801d3c7431 */ /* 0x000fc4000006000a */
[----:B------:R-:W-:Y:S02]  /*e040*/  HADD2.F32 R44, -RZ, R54.H1_H1 ;  /* 0x30000036ff2c7230 */ /* 0x000fe40000004100 */
[-C--:B------:R-:W-:Y:S02]  /*e050*/  HFMA2 R67, R51, R10.reuse.H1_H1, -72, -72 ;  /* 0xd480d48033437431 */ /* 0x080fe4000006000a */
[----:B------:R-:W-:Y:S02]  /*e060*/  HADD2.F32 R45, -RZ, R56.H1_H1 ;  /* 0x30000038ff2d7230 */ /* 0x000fe40000004100 */
[-C--:B------:R-:W-:Y:S02]  /*e070*/  HFMA2 R66, R47, R10.reuse.H1_H1, -72, -72 ;  /* 0xd480d4802f427431 */ /* 0x080fe4000006000a */
[----:B------:R-:W-:Y:S02]  /*e080*/  HADD2.F32 R47, -RZ, R62.H1_H1 ;  /* 0x3000003eff2f7230 */ /* 0x000fe40000004100 */
[----:B------:R-:W-:-:S02]  /*e090*/  HFMA2 R53, R53, R10.H1_H1, -72, -72 ;  /* 0xd480d48035357431 */ /* 0x000fc4000006000a */
[----:B------:R-:W-:Y:S02]  /*e0a0*/  HADD2.F32 R48, -RZ, R60.H0_H0 ;  /* 0x2000003cff307230 */ /* 0x000fe40000004100 */
[----:B------:R-:W-:Y:S01]  /*e0b0*/  FFMA.FTZ R55, R44, R28, R55 ;  /* 0x0000001c2c377223 */ /* 0x000fe20000010037 */
[----:B------:R-:W-:Y:S02]  /*e0c0*/  HADD2.F32 R51, -RZ, R67.H0_H0 ;  /* 0x20000043ff337230 */ /* 0x000fe40000004100 */
[C---:B------:R-:W-:Y:S01]  /*e0d0*/  FFMA.FTZ R56, R28.reuse, R46, R63 ;  /* 0x0000002e1c387223 */ /* 0x040fe2000001003f */
[----:B------:R-:W-:Y:S02]  /*e0e0*/  HADD2.F32 R50, -RZ, R66.H0_H0 ;  /* 0x20000042ff327230 */ /* 0x000fe40000004100 */
[C---:B------:R-:W-:Y:S01]  /*e0f0*/  FFMA.FTZ R54, R28.reuse, R45, R59 ;  /* 0x0000002d1c367223 */ /* 0x040fe2000001003b */
[----:B------:R-:W-:Y:S02]  /*e100*/  HADD2.F32 R52, -RZ, R53.H0_H0 ;  /* 0x20000035ff347230 */ /* 0x000fe40000004100 */
[----:B------:R-:W-:Y:S01]  /*e110*/  FFMA.FTZ R29, R28, R47, R58 ;  /* 0x0000002f1c1d7223 */ /* 0x000fe2000001003a */
[----:B------:R-:W-:Y:S01]  /*e120*/  FFMA.FTZ R28, R48, R57, R55 ;  /* 0x00000039301c7223 */ /* 0x000fe20000010037 */
[----:B------:R-:W-:Y:S01]  /*e130*/  FFMA.FTZ R64, R57, R51, R56 ;  /* 0x0000003339407223 */ /* 0x000fe20000010038 */
[----:B------:R-:W-:-:S02]  /*e140*/  HADD2.F32 R55, -RZ, R60.H1_H1 ;  /* 0x3000003cff377230 */ /* 0x000fc40000004100 */
[C---:B------:R-:W-:Y:S01]  /*e150*/  FFMA.FTZ R62, R57.reuse, R50, R54 ;  /* 0x00000032393e7223 */ /* 0x040fe20000010036 */
[----:B------:R-:W-:Y:S02]  /*e160*/  HADD2.F32 R56, -RZ, R66.H1_H1 ;  /* 0x30000042ff387230 */ /* 0x000fe40000004100 */
[----:B------:R-:W-:Y:S01]  /*e170*/  FFMA.FTZ R65, R57, R52, R29 ;  /* 0x0000003439417223 */ /* 0x000fe2000001001d */
[----:B------:R-:W-:Y:S02]  /*e180*/  HADD2.F32 R57, -RZ, R67.H1_H1 ;  /* 0x30000043ff397230 */ /* 0x000fe40000004100 */
[----:B------:R-:W-:Y:S01]  /*e190*/  FFMA.FTZ R28, R55, R61, R28 ;  /* 0x0000003d371c7223 */ /* 0x000fe2000001001c */
[----:B------:R-:W-:Y:S02]  /*e1a0*/  HADD2.F32 R58, -RZ, R53.H1_H1 ;  /* 0x30000035ff3a7230 */ /* 0x000fe40000004100 */
        /* <DEDUP_REMOVED lines=186> */
.L_x_1045:
[----:B------:R-:W-:Y:S01]  /*ed50*/  IADD3 R15, PT, PT, R15, 0x20, RZ ;  /* 0x000000200f0f7810 */ /* 0x000fe20007ffe0ff */
[----:B------:R-:W-:Y:S01]  /*ed60*/  UIADD3 UR4, UPT, UPT, UR4, 0x40, URZ ;  /* 0x0000004004047890 */ /* 0x000fe2000fffe0ff */
[----:B------:R-:W-:Y:S02]  /*ed70*/  IMAD.WIDE R24, R49, 0x4, R24 ;  /* 0x0000000431187825 */ /* 0x000fe400078e0218 */
[----:B------:R-:W-:-:S13]  /*ed80*/  ISETP.GE.AND P0, PT, R15, R26, PT ;  /* 0x0000001a0f00720c */ /* 0x000fda0003f06270 */
[----:B------:R-:W-:Y:S05]  /*ed90*/  @!P0 BRA `(.L_x_1046) ;  /* 0xffffffb000488947 */ /* 0x000fea000383ffff */
[----:B------:R-:W-:-:S07]  /*eda0*/  IMAD.WIDE R32, R49, 0x10, R22 ;  /* 0x0000001031207825 */ /* 0x000fce00078e0216 */
.L_x_1041:
[----:B------:R-:W0:Y:S02]  /*edb0*/  LDCU UR5, c[0x0][0x3d8] ;  /* 0x00007b00ff0577ac */ /* 0x000e240008000800 */
[----:B0-----:R-:W-:-:S04]  /*edc0*/  VIMNMX R0, PT, PT, R20, UR5, PT ;  /* 0x0000000514007c48 */ /* 0x001fc8000bfe0100 */
[----:B------:R-:W-:-:S13]  /*edd0*/  ISETP.GT.AND P0, PT, R0, R15, PT ;  /* 0x0000000f0000720c */ /* 0x000fda0003f04270 */
[----:B------:R-:W-:Y:S05]  /*ede0*/  @!P0 BRA `(.L_x_1047) ;  /* 0x0000002000a88947 */ /* 0x000fea0003800000 */
[----:B------:R-:W-:-:S12]  /*edf0*/  UIADD3 UR4, UPT, UPT, UR4, 0x80, URZ ;  /* 0x0000008004047890 */ /* 0x000fd8000fffe0ff */
.L_x_1049:
[----:B------:R-:W0:Y:S02]  /*ee00*/  LDC.64 R48, c[0x0][0x3a8] ;  /* 0x0000ea00ff307b82 */ /* 0x000e240000000a00 */
[C---:B0-----:R-:W-:Y:S02]  /*ee10*/  IMAD.WIDE R16, R49.reuse, 0x4, R32 ;  /* 0x0000000431107825 */ /* 0x041fe400078e0220 */
[----:B-----5:R-:W5:Y:S04]  /*ee20*/  LDG.E.128.CONSTANT R32, desc[UR10][R32.64] ;  /* 0x0000000a20207981 */ /* 0x020f68000c1e9d00 */
[----:B------:R0:W5:Y:S01]  /*ee30*/  LDG.E.128.CONSTANT R20, desc[UR10][R16.64] ;  /* 0x0000000a10147981 */ /* 0x000162000c1e9d00 */
[----:B------:R-:W-:Y:S02]  /*ee40*/  IMAD R96, R14, -0x4, R48 ;  /* 0xfffffffc0e607824 */ /* 0x000fe400078e0230 */
[----:B------:R-:W-:-:S03]  /*ee50*/  IMAD.WIDE R98, R49, 0x4, R16 ;  /* 0x0000000431627825 */ /* 0x000fc600078e0210 */
[----:B------:R-:W-:-:S13]  /*ee60*/  ISETP.GE.AND P0, PT, R96, 0x1, PT ;  /* 0x000000016000780c */ /* 0x000fda0003f06270 */
[----:B0-----:R-:W-:Y:S05]  /*ee70*/  @!P0 BRA `(.L_x_1048) ;  /* 0x0000002000708947 */ /* 0x001fea0003800000 */
[----:B------:R-:W2:Y:S01]  /*ee80*/  LDG.E.128.CONSTANT R16, desc[UR10][R98.64] ;  /* 0x0000000a62107981 */ /* 0x000ea2000c1e9d00 */
[----:B-----5:R-:W-:Y:S01]  /*ee90*/  SHF.R.U32.HI R40, RZ, 0xf, R34 ;  /* 0x0000000fff287819 */ /* 0x020fe20000011622 */
[----:B------:R-:W-:Y:S01]  /*eea0*/  HFMA2 R42, -RZ, RZ, 0, 0.015625 ;  /* 0x00002400ff2a7431 */ /* 0x000fe200000001ff */
        /* <DEDUP_REMOVED lines=8> */
[C---:B------:R-:W-:Y:S02]  /*ef30*/  LOP3.LUT R34, R35.reuse, 0x380038, RZ, 0xc0, !PT ;  /* 0x0038003823227812 */ /* 0x040fe400078ec0ff */
[----:B------:R-:W-:Y:S02]  /*ef40*/  SHF.R.U32.HI R39, RZ, 0x6, R35 ;  /* 0x00000006ff277819 */ /* 0x000fe40000011623 */
[----:B------:R-:W-:-:S02]  /*ef50*/  LOP3.LUT R73, R35, 0x70007, RZ, 0xc0, !PT ;  /* 0x0007000723497812 */ /* 0x000fc400078ec0ff */
[--C-:B------:R-:W-:Y:S02]  /*ef60*/  SHF.R.U32.HI R29, RZ, 0xe, R20.reuse ;  /* 0x0000000eff1d7819 */ /* 0x100fe40000011614 */
[C---:B------:R-:W-:Y:S02]  /*ef70*/  LOP3.LUT R27, R20.reuse, 0x380038, RZ, 0xc0, !PT ;  /* 0x00380038141b7812 */ /* 0x040fe400078ec0ff */
[----:B------:R-:W-:Y:S02]  /*ef80*/  SHF.R.U32.HI R80, RZ, 0x6, R20 ;  /* 0x00000006ff507819 */ /* 0x000fe40000011614 */
[----:B------:R-:W-:Y:S02]  /*ef90*/  LOP3.LUT R72, R20, 0x70007, RZ, 0xc0, !PT ;  /* 0x0007000714487812 */ /* 0x000fe400078ec0ff */
[----:B------:R-:W-:Y:S02]  /*efa0*/  SHF.R.U32.HI R35, RZ, 0xe, R22 ;  /* 0x0000000eff237819 */ /* 0x000fe40000011616 */
[----:B------:R-:W-:-:S02]  /*efb0*/  SHF.R.U32.HI R20, RZ, 0xe, R23 ;  /* 0x0000000eff147819 */ /* 0x000fc40000011617 */
[----:B------:R-:W-:Y:S02]  /*efc0*/  LOP3.LUT R40, R40, 0x10001, RZ, 0xc0, !PT ;  /* 0x0001000128287812 */ /* 0x000fe400078ec0ff */
[----:B------:R-:W-:Y:S02]  /*efd0*/  LOP3.LUT R41, R41, 0x10001, RZ, 0xc0, !PT ;  /* 0x0001000129297812 */ /* 0x000fe400078ec0ff */
[----:B------:R-:W-:Y:S02]  /*efe0*/  LOP3.LUT R40, R40, 0x20002, R35, 0xf8, !PT ;  /* 0x0002000228287812 */ /* 0x000fe400078ef823 */
[----:B------:R-:W-:Y:S02]  /*eff0*/  LOP3.LUT R41, R41, 0x20002, R20, 0xf8, !PT ;  /* 0x0002000229297812 */ /* 0x000fe400078ef814 */
        /* <DEDUP_REMOVED lines=9> */
[----:B------:R-:W-:Y:S02]  /*f090*/  PRMT R10, R10, 0x5410, R42 ;  /* 0x000054100a0a7816 */ /* 0x000fe4000000002a */
[----:B------:R-:W-:Y:S02]  /*f0a0*/  LOP3.LUT R30, R30, 0x10001, RZ, 0xc0, !PT ;  /* 0x000100011e1e7812 */ /* 0x000fe400078ec0ff */
[----:B------:R-:W-:Y:S02]  /*f0b0*/  LOP3.LUT R26, R26, 0x10001, RZ, 0xc0, !PT ;  /* 0x000100011a1a7812 */ /* 0x000fe400078ec0ff */
[----:B------:R-:W-:Y:S02]  /*f0c0*/  SHF.R.U32.HI R84, RZ, 0x6, R22 ;  /* 0x00000006ff547819 */ /* 0x000fe40000011616 */
[----:B------:R-:W-:-:S02]  /*f0d0*/  LOP3.LUT R76, R22, 0x70007, RZ, 0xc0, !PT ;  /* 0x00070007164c7812 */ /* 0x000fc400078ec0ff */
[----:B------:R-:W-:Y:S02]  /*f0e0*/  MOV R24, 0x3000 ;  /* 0x0000300000187802 */ /* 0x000fe40000000f00 */
[----:B------:R-:W-:Y:S02]  /*f0f0*/  LOP3.LUT R61, R21, 0x64006400, RZ, 0xfc, !PT ;  /* 0x64006400153d7812 */ /* 0x000fe400078efcff */
[----:B------:R-:W-:Y:S02]  /*f100*/  LOP3.LUT R22, R23, 0x380038, RZ, 0xc0, !PT ;  /* 0x0038003817167812 */ /* 0x000fe400078ec0ff */
[----:B------:R-:W-:Y:S01]  /*f110*/  LOP3.LUT R33, R30, 0x20002, R33, 0xf8, !PT ;  /* 0x000200021e217812 */ /* 0x000fe200078ef821 */
[----:B------:R-:W-:Y:S01]  /*f120*/  HFMA2 R61, R61, R24.H0_H0, -132, -132 ;  /* 0xd820d8203d3d7431 */ /* 0x000fe20000040018 */
[----:B------:R-:W-:Y:S02]  /*f130*/  LOP3.LUT R21, R37, 0x380038, RZ, 0xc0, !PT ;  /* 0x0038003825157812 */ /* 0x000fe400078ec0ff */
[----:B------:R-:W-:-:S02]  /*f140*/  LOP3.LUT R29, R26, 0x20002, R29, 0xf8, !PT ;  /* 0x000200021a1d7812 */ /* 0x000fc400078ef81d */
[----:B------:R-:W-:Y:S02]  /*f150*/  SHF.R.U32.HI R86, RZ, 0x6, R23 ;  /* 0x00000006ff567819 */ /* 0x000fe40000011617 */
        /* <DEDUP_REMOVED lines=27> */
[----:B------:R-:W-:-:S02]  /*f310*/  ISETP.NE.AND P0, PT, R96, 0x1, PT ;  /* 0x000000016000780c */ /* 0x000fc40003f05270 */
[----:B------:R-:W-:Y:S02]  /*f320*/  PRMT R13, R13, 0x5410, R12 ;  /* 0x000054100d0d7816 */ /* 0x000fe4000000000c */
[----:B------:R-:W-:Y:S02]  /*f330*/  PRMT R11, R11, 0x5410, R10 ;  /* 0x000054100b0b7816 */ /* 0x000fe4000000000a */
[----:B--2---:R-:W-:Y:S02]  /*f340*/  SHF.R.U32.HI R45, RZ, 0xd, R18 ;  /* 0x0000000dff2d7819 */ /* 0x004fe40000011612 */
[----:B------:R-:W-:Y:S02]  /*f350*/  SHF.R.U32.HI R46, RZ, 0xd, R19 ;  /* 0x0000000dff2e7819 */ /* 0x000fe40000011613 */
[----:B------:R-:W-:Y:S02]  /*f360*/  LOP3.LUT R45, R40, 0x40004, R45, 0xf8, !PT ;  /* 0x00040004282d7812 */ /* 0x000fe400078ef82d */
[----:B------:R-:W-:-:S02]  /*f370*/  LOP3.LUT R46, R41, 0x40004, R46, 0xf8, !PT ;  /* 0x00040004292e7812 */ /* 0x000fc400078ef82e */
[----:B------:R-:W0:Y:S01]  /*f380*/  LDS.128 R40, [UR4+-0x80] ;  /* 0xffff8004ff287984 */ /* 0x000e220008000c00 */
[C---:B------:R-:W-:Y:S02]  /*f390*/  LOP3.LUT R35, R19.reuse, 0x380038, RZ, 0xc0, !PT ;  /* 0x0038003813237812 */ /* 0x040fe400078ec0ff */
[----:B------:R-:W-:Y:S02]  /*f3a0*/  SHF.R.U32.HI R92, RZ, 0x6, R19 ;  /* 0x00000006ff5c7819 */ /* 0x000fe40000011613 */
[----:B------:R-:W-:Y:S02]  /*f3b0*/  LOP3.LUT R89, R19, 0x70007, RZ, 0xc0, !PT ;  /* 0x0007000713597812 */ /* 0x000fe400078ec0ff */
[----:B------:R-:W-:Y:S02]  /*f3c0*/  LOP3.LUT R19, R28, 0x64006400, RZ, 0xfc, !PT ;  /* 0x640064001c137812 */ /* 0x000fe400078efcff */
[--C-:B------:R-:W-:Y:S02]  /*f3d0*/  SHF.R.U32.HI R88, RZ, 0xd, R16.reuse ;  /* 0x0000000dff587819 */ /* 0x100fe40000011610 */
[----:B------:R-:W-:Y:S01]  /*f3e0*/  LOP3.LUT R20, R16, 0x380038, RZ, 0xc0, !PT ;  /* 0x0038003810147812 */ /* 0x000fe200078ec0ff */
[----:B------:R-:W-:Y:S01]  /*f3f0*/  HFMA2 R68, R19, R24.H0_H0, -132, -132 ;  /* 0xd820d82013447431 */ /* 0x000fe20000040018 */
[----:B------:R-:W-:-:S02]  /*f400*/  SHF.R.U32.HI R47, RZ, 0x6, R16 ;  /* 0x00000006ff2f7819 */ /* 0x000fc40000011610 */
[----:B------:R-:W-:Y:S02]  /*f410*/  LOP3.LUT R83, R16, 0x70007, RZ, 0xc0, !PT ;  /* 0x0007000710537812 */ /* 0x000fe400078ec0ff */
[C---:B------:R-:W-:Y:S02]  /*f420*/  LOP3.LUT R30, R18.reuse, 0x380038, RZ, 0xc0, !PT ;  /* 0x00380038121e7812 */ /* 0x040fe400078ec0ff */
[----:B------:R-:W-:Y:S02]  /*f430*/  SHF.R.U32.HI R91, RZ, 0x6, R18 ;  /* 0x00000006ff5b7819 */ /* 0x000fe40000011612 */
[----:B------:R-:W-:Y:S02]  /*f440*/  LOP3.LUT R87, R18, 0x70007, RZ, 0xc0, !PT ;  /* 0x0007000712577812 */ /* 0x000fe400078ec0ff */
[----:B------:R-:W-:Y:S02]  /*f450*/  LOP3.LUT R16, R36, 0x380038, RZ, 0xc0, !PT ;  /* 0x0038003824107812 */ /* 0x000fe400078ec0ff */
[----:B------:R-:W-:-:S02]  /*f460*/  LOP3.LUT R18, R80, 0x380038, RZ, 0xc0, !PT ;  /* 0x0038003850127812 */ /* 0x000fc400078ec0ff */
[--C-:B------:R-:W-:Y:S02]  /*f470*/  SHF.R.U32.HI R44, RZ, 0xd, R17.reuse ;  /* 0x0000000dff2c7819 */ /* 0x100fe40000011611 */
[----:B------:R-:W-:Y:S02]  /*f480*/  SHF.R.U32.HI R90, RZ, 0x6, R17 ;  /* 0x00000006ff5a7819 */ /* 0x000fe40000011611 */
[C---:B------:R-:W-:Y:S02]  /*f490*/  LOP3.LUT R23, R17.reuse, 0x380038, RZ, 0xc0, !PT ;  /* 0x0038003811177812 */ /* 0x040fe400078ec0ff */
[----:B------:R-:W-:Y:S02]  /*f4a0*/  LOP3.LUT R85, R17, 0x70007, RZ, 0xc0, !PT ;  /* 0x0007000711557812 */ /* 0x000fe400078ec0ff */
[----:B------:R-:W-:Y:S02]  /*f4b0*/  LOP3.LUT R17, R16, 0x64006400, RZ, 0xfc, !PT ;  /* 0x6400640010117812 */ /* 0x000fe400078efcff */
[----:B------:R-:W-:-:S02]  /*f4c0*/  LOP3.LUT R19, R20, 0x64006400, RZ, 0xfc, !PT ;  /* 0x6400640014137812 */ /* 0x000fc400078efcff */
[----:B------:R-:W-:Y:S01]  /*f4d0*/  LOP3.LUT R88, R29, 0x40004, R88, 0xf8, !PT ;  /* 0x000400041d587812 */ /* 0x000fe200078ef858 */
[-C--:B------:R-:W-:Y:S01]  /*f4e0*/  HFMA2 R62, R17, R24.reuse.H0_H0, -132, -132 ;  /* 0xd820d820113e7431 */ /* 0x080fe20000040018 */
[----:B------:R-:W-:Y:S01]  /*f4f0*/  LOP3.LUT R57, R18, 0x64006400, RZ, 0xfc, !PT ;  /* 0x6400640012397812 */ /* 0x000fe200078efcff */
[----:B------:R-:W-:Y:S01]  /*f500*/  HFMA2 R54, R19, R24.H0_H0, -132, -132 ;  /* 0xd820d82013367431 */ /* 0x000fe20000040018 */
[----:B------:R-:W-:Y:S01]  /*f510*/  LOP3.LUT R20, R91, 0x380038, RZ, 0xc0, !PT ;  /* 0x003800385b147812 */ /* 0x000fe200078ec0ff */
[----:B0-----:R-:W-:Y:S01]  /*f520*/  HFMA2 R67, R79, R40, RZ ;  /* 0x000000284f437231 */ /* 0x001fe200000000ff */
[----:B------:R-:W-:Y:S01]  /*f530*/  LOP3.LUT R44, R33, 0x40004, R44, 0xf8, !PT ;  /* 0x00040004212c7812 */ /* 0x000fe200078ef82c */
[----:B------:R-:W-:Y:S01]  /*f540*/  HFMA2 R57, R57, R24.H0_H0, -132, -132 ;  /* 0xd820d82039397431 */ /* 0x000fe20000040018 */
[----:B------:R-:W-:Y:S01]  /*f550*/  LOP3.LUT R29, R32, 0x64006400, RZ, 0xfc, !PT ;  /* 0x64006400201d7812 */ /* 0x000fe200078efcff */
[-C--:B------:R-:W-:Y:S01]  /*f560*/  HFMA2 R71, R75, R40.reuse, RZ ;  /* 0x000000284b477231 */ /* 0x080fe200000000ff */
[----:B------:R-:W-:Y:S01]  /*f570*/  LOP3.LUT R16, R47, 0x380038, RZ, 0xc0, !PT ;  /* 0x003800382f107812 */ /* 0x000fe200078ec0ff */
[----:B------:R-:W-:Y:S01]  /*f580*/  HFMA2 R69, R77, R40, RZ.H0_H0 ;  /* 0x000000284d457231 */ /* 0x000fe200000400ff */
[----:B------:R-:W-:Y:S01]  /*f590*/  LOP3.LUT R18, R90, 0x380038, RZ, 0xc0, !PT ;  /* 0x003800385a127812 */ /* 0x000fe200078ec0ff */
[----:B------:R-:W-:Y:S01]  /*f5a0*/  HFMA2 R66, R29, R24.H0_H0, -132, -132 ;  /* 0xd820d8201d427431 */ /* 0x000fe20000040018 */
[----:B------:R-:W-:Y:S01]  /*f5b0*/  LOP3.LUT R33, R34, 0x64006400, RZ, 0xfc, !PT ;  /* 0x6400640022217812 */ /* 0x000fe200078efcff */
[----:B------:R-:W-:Y:S01]  /*f5c0*/  HFMA2 R81, R73, R40, RZ.H0_H0 ;  /* 0x0000002849517231 */ /* 0x000fe200000400ff */
[----:B------:R-:W-:Y:S01]  /*f5d0*/  LOP3.LUT R23, R23, 0x64006400, RZ, 0xfc, !PT ;  /* 0x6400640017177812 */ /* 0x000fe200078efcff */
[-C--:B------:R-:W-:Y:S01]  /*f5e0*/  HFMA2 R40, R70, R41.reuse, R67 ;  /* 0x0000002946287231 */ /* 0x080fe20000000043 */
[----:B------:R-:W-:Y:S01]  /*f5f0*/  LOP3.LUT R28, R84, 0x380038, RZ, 0xc0, !PT ;  /* 0x00380038541c7812 */ /* 0x000fe200078ec0ff */
[-C--:B------:R-:W-:Y:S01]  /*f600*/  HFMA2 R64, R33, R24.reuse.H0_H0, -132, -132 ;  /* 0xd820d82021407431 */ /* 0x080fe20000040018 */
[----:B------:R-:W-:Y:S01]  /*f610*/  LOP3.LUT R32, R39, 0x380038, RZ, 0xc0, !PT ;  /* 0x0038003827207812 */ /* 0x000fe200078ec0ff */
[----:B------:R-:W-:Y:S01]  /*f620*/  HFMA2 R52, R23, R24.H0_H0, -132, -132 ;  /* 0xd820d82017347431 */ /* 0x000fe20000040018 */
[----:B------:R-:W-:Y:S01]  /*f630*/  LOP3.LUT R34, R86, 0x380038, RZ, 0xc0, !PT ;  /* 0x0038003856227812 */ /* 0x000fe200078ec0ff */
[-C--:B------:R-:W-:Y:S01]  /*f640*/  HFMA2 R93, R68, R41.reuse, R69 ;  /* 0x00000029445d7231 */ /* 0x080fe20000000045 */
[----:B------:R-:W-:Y:S01]  /*f650*/  LOP3.LUT R22, R92, 0x380038, RZ, 0xc0, !PT ;  /* 0x003800385c167812 */ /* 0x000fe200078ec0ff */
[-C--:B------:R-:W-:Y:S01]  /*f660*/  HFMA2 R94, R66, R41.reuse, R71 ;  /* 0x00000029425e7231 */ /* 0x080fe20000000047 */
[----:B------:R-:W-:Y:S01]  /*f670*/  LOP3.LUT R21, R20, 0x64006400, RZ, 0xfc, !PT ;  /* 0x6400640014157812 */ /* 0x000fe200078efcff */
[----:B------:R-:W-:Y:S01]  /*f680*/  HFMA2 R41, R64, R41, R81 ;  /* 0x0000002940297231 */ /* 0x000fe20000000051 */
        /* <DEDUP_REMOVED lines=46> */
[----:B------:R-:W0:Y:S01]  /*f970*/  LDS.128 R32, [UR4+-0x70] ;  /* 0xffff9004ff207984 */ /* 0x000e220008000c00 */
        /* <DEDUP_REMOVED lines=9> */
[----:B------:R-:W-:Y:S01]  /*fa10*/  HADD2 R81, R36, -1028, -1028 ;  /* 0xe404e40424517430 */ /* 0x000fe20000000000 */
[----:B------:R-:W-:Y:S01]  /*fa20*/  LOP3.LUT R39, R39, 0x70007, RZ, 0xc0, !PT ;  /* 0x0007000727277812 */ /* 0x000fe200078ec0ff */
[----:B------:R-:W-:Y:S01]  /*fa30*/  HADD2 R69, R38, -1028, -1028 ;  /* 0xe404e40426457430 */ /* 0x000fe20000000000 */
[----:B------:R-:W-:-:S02]  /*fa40*/  LOP3.LUT R37, R37, 0x64006400, RZ, 0xfc, !PT ;  /* 0x6400640025257812 */ /* 0x000fc400078efcff */
[----:B------:R-:W-:Y:S01]  /*fa50*/  LOP3.LUT R39, R39, 0x64006400, RZ, 0xfc, !PT ;  /* 0x6400640027277812 */ /* 0x000fe200078efcff */
[-C--:B------:R-:W-:Y:S01]  /*fa60*/  HFMA2 R40, R81, R42.reuse, R40 ;  /* 0x0000002a51287231 */ /* 0x080fe20000000028 */
[----:B------:R-:W-:Y:S01]  /*fa70*/  LOP3.LUT R80, R80, 0x70007, RZ, 0xc0, !PT ;  /* 0x0007000750507812 */ /* 0x000fe200078ec0ff */
[----:B------:R-:W-:Y:S02]  /*fa80*/  HADD2 R67, R37, -1028, -1028 ;  /* 0xe404e40425437430 */ /* 0x000fe40000000000 */
[-C--:B------:R-:W-:Y:S02]  /*fa90*/  HFMA2 R94, R69, R42.reuse, R94 ;  /* 0x0000002a455e7231 */ /* 0x080fe4000000005e */
[----:B------:R-:W-:Y:S01]  /*faa0*/  HADD2 R71, R39, -1028, -1028 ;  /* 0xe404e40427477430 */ /* 0x000fe20000000000 */
[----:B------:R-:W-:Y:S01]  /*fab0*/  LOP3.LUT R82, R82, 0x70007, RZ, 0xc0, !PT ;  /* 0x0007000752527812 */ /* 0x000fe200078ec0ff */
[-C--:B------:R-:W-:Y:S01]  /*fac0*/  HFMA2 R93, R67, R42.reuse, R93 ;  /* 0x0000002a435d7231 */ /* 0x080fe2000000005d */
[----:B------:R-:W1:Y:S01]  /*fad0*/  LDS.128 R36, [UR4+-0x60] ;  /* 0xffffa004ff247984 */ /* 0x000e620008000c00 */
        /* <DEDUP_REMOVED lines=36> */
[----:B------:R-:W0:Y:S01]  /*fd20*/  LDS.128 R40, [UR4+-0x50] ;  /* 0xffffb004ff287984 */ /* 0x000e220008000c00 */
[----:B------:R-:W-:Y:S01]  /*fd30*/  HADD2 R89, R83, -1028, -1028 ;  /* 0xe404e40453597430 */ /* 0x000fe20000000000 */
[----:B------:R-:W-:Y:S01]  /*fd40*/  LOP3.LUT R47, R47, 0x70007, RZ, 0xc0, !PT ;  /* 0x000700072f2f7812 */ /* 0x000fe200078ec0ff */
[----:B------:R-:W-:Y:S02]  /*fd50*/  HFMA2 R93, R86, R35, R93 ;  /* 0x00000023565d7231 */ /* 0x000fe4000000005d */
[----:B------:R-:W-:-:S02]  /*fd60*/  HADD2 R83, R85, -1028, -1028 ;  /* 0xe404e40455537430 */ /* 0x000fc40000000000 */
[-C--:B------:R-:W-:Y:S02]  /*fd70*/  HFMA2 R95, R82, R35.reuse, R95 ;  /* 0x00000023525f7231 */ /* 0x080fe4000000005f */
[----:B------:R-:W-:Y:S01]  /*fd80*/  HADD2 R85, R87, -1028, -1028 ;  /* 0xe404e40457557430 */ /* 0x000fe20000000000 */
[----:B------:R-:W-:Y:S01]  /*fd90*/  LOP3.LUT R91, R91, 0x70007, RZ, 0xc0, !PT ;  /* 0x000700075b5b7812 */ /* 0x000fe200078ec0ff */
[----:B------:R-:W-:Y:S01]  /*fda0*/  HFMA2 R94, R84, R35, R94 ;  /* 0x00000023545e7231 */ /* 0x000fe2000000005e */
[----:B------:R-:W-:Y:S01]  /*fdb0*/  LOP3.LUT R47, R47, 0x64006400, RZ, 0xfc, !PT ;  /* 0x640064002f2f7812 */ /* 0x000fe200078efcff */
[----:B------:R-:W-:Y:S02]  /*fdc0*/  HADD2 R87, R32, -1028, -1028 ;  /* 0xe404e40420577430 */ /* 0x000fe40000000000 */
[-C--:B-1----:R-:W-:Y:S01]  /*fdd0*/  HFMA2 R93, R57, R36.reuse, R93 ;  /* 0x00000024395d7231 */ /* 0x082fe2000000005d */
[----:B------:R-:W-:Y:S01]  /*fde0*/  LOP3.LUT R91, R91, 0x64006400, RZ, 0xfc, !PT ;  /* 0x640064005b5b7812 */ /* 0x000fe200078efcff */
[----:B------:R-:W-:-:S02]  /*fdf0*/  HFMA2 R95, R53, R36, R95 ;  /* 0x00000024355f7231 */ /* 0x000fc4000000005f */
[----:B------:R-:W-:Y:S01]  /*fe00*/  HFMA2 R94, R55, R36, R94 ;  /* 0x00000024375e7231 */ /* 0x000fe2000000005e */
[C---:B------:R-:W-:Y:S01]  /*fe10*/  LOP3.LUT R21, R90.reuse, 0x1c001c0, RZ, 0xc0, !PT ;  /* 0x01c001c05a157812 */ /* 0x040fe200078ec0ff */
[----:B------:R-:W-:Y:S01]  /*fe20*/  HADD2 R80, R33, -1028, -1028 ;  /* 0xe404e40421507430 */ /* 0x000fe20000000000 */
[----:B------:R-:W-:Y:S01]  /*fe30*/  LOP3.LUT R90, R90, 0x70007, RZ, 0xc0, !PT ;  /* 0x000700075a5a7812 */ /* 0x000fe200078ec0ff */
[----:B------:R-:W-:Y:S02]  /*fe40*/  HADD2 R97, R47, -1028, -1028 ;  /* 0xe404e4042f617430 */ /* 0x000fe40000000000 */
[-C--:B------:R-:W-:Y:S02]  /*fe50*/  HFMA2 R93, R22, R37.reuse, R93 ;  /* 0x00000025165d7231 */ /* 0x080fe4000000005d */
[-C--:B------:R-:W-:Y:S02]  /*fe60*/  HFMA2 R94, R20, R37.reuse, R94 ;  /* 0x00000025145e7231 */ /* 0x080fe4000000005e */
[----:B------:R-:W-:Y:S01]  /*fe70*/  HFMA2 R95, R18, R37, R95 ;  /* 0x00000025125f7231 */ /* 0x000fe2000000005f */
[----:B------:R-:W-:Y:S01]  /*fe80*/  LOP3.LUT R90, R90, 0x64006400, RZ, 0xfc, !PT ;  /* 0x640064005a5a7812 */ /* 0x000fe200078efcff */
[----:B------:R-:W-:Y:S01]  /*fe90*/  HFMA2 R34, R80, R35, R34 ;  /* 0x0000002350227231 */ /* 0x000fe20000000022 */
[----:B------:R-:W-:Y:S01]  /*fea0*/  LOP3.LUT R21, R21, 0x64006400, RZ, 0xfc, !PT ;  /* 0x6400640015157812 */ /* 0x000fe200078efcff */
[-C--:B------:R-:W-:Y:S01]  /*feb0*/  HFMA2 R94, R83, R38.reuse, R94 ;  /* 0x00000026535e7231 */ /* 0x080fe2000000005e */
[----:B------:R-:W-:Y:S01]  /*fec0*/  LOP3.LUT R92, R92, 0x70007, RZ, 0xc0, !PT ;  /* 0x000700075c5c7812 */ /* 0x000fe200078ec0ff */
[----:B------:R-:W-:-:S02]  /*fed0*/  HFMA2 R93, R89, R38, R93 ;  /* 0x00000026595d7231 */ /* 0x000fc4000000005d */
[----:B------:R-:W-:Y:S02]  /*fee0*/  HFMA2 R34, R51, R36, R34 ;  /* 0x0000002433227231 */ /* 0x000fe40000000022 */
[----:B------:R-:W-:Y:S02]  /*fef0*/  HFMA2 R95, R85, R38, R95 ;  /* 0x00000026555f7231 */ /* 0x000fe4000000005f */
[----:B------:R-:W-:Y:S01]  /*ff00*/  HFMA2 R94, R52, R39, R94 ;  /* 0x00000027345e7231 */ /* 0x000fe2000000005e */
[----:B------:R-:W-:Y:S01]  /*ff10*/  LOP3.LUT R92, R92, 0x64006400, RZ, 0xfc, !PT ;  /* 0x640064005c5c7812 */ /* 0x000fe200078efcff */
[----:B------:R-:W-:Y:S01]  /*ff20*/  HFMA2 R34, R16, R37, R34 ;  /* 0x0000002510227231 */ /* 0x000fe20000000022 */
[----:B------:R-:W-:Y:S01]  /*ff30*/  LOP3.LUT R88, R88, 0x64006400, RZ, 0xfc, !PT ;  /* 0x6400640058587812 */ /* 0x000fe200078efcff */
[----:B------:R-:W-:Y:S02]  /*ff40*/  HFMA2 R21, R21, R10.H1_H1, -20, -20 ;  /* 0xcd00cd0015157431 */ /* 0x000fe4000006000a */
[----:B------:R-:W-:-:S02]  /*ff50*/  HFMA2 R32, R54, R39, R93 ;  /* 0x0000002736207231 */ /* 0x000fc4000000005d */
[----:B------:R-:W-:Y:S02]  /*ff60*/  HADD2 R93, R91, -1028, -1028 ;  /* 0xe404e4045b5d7430 */ /* 0x000fe40000000000 */
[----:B------:R-:W-:Y:S02]  /*ff70*/  HFMA2 R33, R50, R39, R95 ;  /* 0x0000002732217231 */ /* 0x000fe4000000005f */
[----:B------:R-:W-:Y:S01]  /*ff80*/  HADD2 R95, R90, -1028, -1028 ;  /* 0xe404e4045a5f7430 */ /* 0x000fe20000000000 */
[----:B------:R-:W-:Y:S01]  /*ff90*/  LOP3.LUT R45, R45, 0x64006400, RZ, 0xfc, !PT ;  /* 0x640064002d2d7812 */ /* 0x000fe200078efcff */
[----:B------:R-:W-:Y:S01]  /*ffa0*/  HFMA2 R34, R87, R38, R34 ;  /* 0x0000002657227231 */ /* 0x000fe20000000022 */
[----:B------:R-:W-:Y:S01]  /*ffb0*/  LOP3.LUT R44, R44, 0x64006400, RZ, 0xfc, !PT ;  /* 0x640064002c2c7812 */ /* 0x000fe200078efcff */
[-C--:B0-----:R-:W-:Y:S02]  /*ffc0*/  HFMA2 R94, R95, R40.reuse, R94 ;  /* 0x000000285f5e7231 */ /* 0x081fe4000000005e */
[----:B------:R-:W-:-:S02]  /*ffd0*/  HFMA2 R32, R97, R40, R32 ;  /* 0x0000002861207231 */ /* 0x000fc40000000020 */
[----:B------:R-:W-:Y:S02]  /*ffe0*/  HFMA2 R34, R48, R39, R34 ;  /* 0x0000002730227231 */ /* 0x000fe40000000022 */
[----:B------:R-:W-:Y:S02]  /*fff0*/  HFMA2 R33, R93, R40, R33 ;  /* 0x000000285d217231 */ /* 0x000fe40000000021 */
[-C--:B------:R-:W-:Y:S01]  /*10000*/  HFMA2 R94, R28, R41.reuse, R94 ;  /* 0x000000291c5e7231 */ /* 0x080fe2000000005e */
[----:B------:R-:W-:Y:S01]  /*10010*/  LOP3.LUT R46, R46, 0x64006400, RZ, 0xfc, !PT ;  /* 0x640064002e2e7812 */ /* 0x000fe200078efcff */
[----:B------:R-:W-:Y:S02]  /*10020*/  HADD2 R91, R92, -1028, -1028 ;  /* 0xe404e4045c5b7430 */ /* 0x000fe40000000000 */
[----:B------:R-:W-:Y:S02]  /*10030*/  HADD2 R90, R45, -1028, -1028 ;  /* 0xe404e4042d5a7430 */ /* 0x000fe40000000000 */
[----:B------:R-:W-:-:S02]  /*10040*/  HFMA2 R32, R30, R41, R32 ;  /* 0x000000291e207231 */ /* 0x000fc40000000020 */
[----:B------:R-:W-:Y:S02]  /*10050*/  HFMA2 R34, R91, R40, R34 ;  /* 0x000000285b227231 */ /* 0x000fe40000000022 */
[-C--:B------:R-:W-:Y:S02]  /*10060*/  HFMA2 R33, R26, R41.reuse, R33 ;  /* 0x000000291a217231 */ /* 0x080fe40000000021 */
[----:B------:R-:W-:Y:S02]  /*10070*/  HADD2 R92, R44, -1028, -1028 ;  /* 0xe404e4042c5c7430 */ /* 0x000fe40000000000 */
[----:B------:R-:W-:Y:S02]  /*10080*/  HFMA2 R34, R24, R41, R34 ;  /* 0x0000002918227231 */ /* 0x000fe40000000022 */
[-C--:B------:R-:W-:Y:S02]  /*10090*/  HFMA2 R47, R23, R42.reuse, R32 ;  /* 0x0000002a172f7231 */ /* 0x080fe40000000020 */
[----:B------:R-:W-:-:S02]  /*100a0*/  HFMA2 R32, R21, R42, R94 ;  /* 0x0000002a15207231 */ /* 0x000fc4000000005e */
[-C--:B------:R-:W-:Y:S02]  /*100b0*/  HFMA2 R33, R19, R42.reuse, R33 ;  /* 0x0000002a13217231 */ /* 0x080fe40000000021 */
[----:B------:R-:W-:Y:S02]  /*100c0*/  HADD2 R94, R88, -1028, -1028 ;  /* 0xe404e404585e7430 */ /* 0x000fe40000000000 */
[----:B------:R-:W-:Y:S02]  /*100d0*/  HFMA2 R34, R17, R42, R34 ;  /* 0x0000002a11227231 */ /* 0x000fe40000000022 */
[----:B------:R-:W-:Y:S02]  /*100e0*/  HADD2 R88, R46, -1028, -1028 ;  /* 0xe404e4042e587430 */ /* 0x000fe40000000000 */
[-C--:B------:R-:W-:Y:S02]  /*100f0*/  HFMA2 R47, R94, R43.reuse, R47 ;  /* 0x0000002b5e2f7231 */ /* 0x080fe4000000002f */
[----:B------:R-:W-:-:S02]  /*10100*/  HFMA2 R32, R92, R43, R32 ;  /* 0x0000002b5c207231 */ /* 0x000fc40000000020 */
[-C--:B------:R-:W-:Y:S02]  /*10110*/  HFMA2 R33, R90, R43.reuse, R33 ;  /* 0x0000002b5a217231 */ /* 0x080fe40000000021 */
[----:B------:R-:W-:Y:S02]  /*10120*/  HFMA2 R34, R88, R43, R34 ;  /* 0x0000002b58227231 */ /* 0x000fe40000000022 */
        /* <DEDUP_REMOVED lines=22> */
[----:B------:R-:W0:Y:S01]  /*10290*/  LDS.128 R44, [UR4+-0x10] ;  /* 0xfffff004ff2c7984 */ /* 0x000e220008000c00 */
        /* <DEDUP_REMOVED lines=25> */
[----:B------:R-:W-:Y:S02]  /*10430*/  HFMA2 R36, R51, R40, R36 ;  /* 0x0000002833247231 */ /* 0x000fe40000000024 */
[----:B0-----:R-:W-:Y:S02]  /*10440*/  HFMA2 R100, R95, R44, R100 ;  /* 0x0000002c5f647231 */ /* 0x001fe40000000064 */
        /* <DEDUP_REMOVED lines=11> */
[----:B------:R-:W-:Y:S02]  /*10500*/  HADD2 R100, R100.H0_H0, R100.H1_H1 ;  /* 0x3000006464647230 */ /* 0x000fe40000000800 */
        /* <DEDUP_REMOVED lines=128> */
[----:B--2---:R-:W-:Y:S02]  /*10d10*/  HFMA2 R77, R55, R40, R77 ;  /* 0x00000028374d7231 */ /* 0x004fe4000000004d */
[-C--:B------:R-:W-:Y:S02]  /*10d20*/  HFMA2 R75, R27, R36.reuse, R75 ;  /* 0x000000241b4b7231 */ /* 0x080fe4000000004b */
[----:B------:R-:W-:Y:S02]  /*10d30*/  HFMA2 R36, R25, R36, R32 ;  /* 0x0000002419247231 */ /* 0x000fe40000000020 */
        /* <DEDUP_REMOVED lines=48> */
.L_x_1048:
[----:B------:R-:W-:Y:S01]  /*11040*/  IADD3 R15, PT, PT, R15, 0x20, RZ ;  /* 0x000000200f0f7810 */ /* 0x000fe20007ffe0ff */
[----:B------:R-:W-:Y:S01]  /*11050*/  UIADD3 UR4, UPT, UPT, UR4, 0x40, URZ ;  /* 0x0000004004047890 */ /* 0x000fe2000fffe0ff */
[----:B-----5:R-:W-:Y:S02]  /*11060*/  IMAD.WIDE R32, R49, 0x4, R98 ;  /* 0x0000000431207825 */ /* 0x020fe400078e0262 */
[----:B------:R-:W-:-:S13]  /*11070*/  ISETP.GE.AND P0, PT, R15, R0, PT ;  /* 0x000000000f00720c */ /* 0x000fda0003f06270 */
[----:B------:R-:W-:Y:S05]  /*11080*/  @!P0 BRA `(.L_x_1049) ;  /* 0xffffffdc005c8947 */ /* 0x000fea000383ffff */
.L_x_1047:
[----:B------:R-:W0:Y:S01]  /*11090*/  S2R R10, SR_CTAID.Y ;  /* 0x00000000000a7919 */ /* 0x000e220000002600 */
[----:B------:R-:W0:Y:S02]  /*110a0*/  LDC R11, c[0x0][0x3a8] ;  /* 0x0000ea00ff0b7b82 */ /* 0x000e240000000800 */
[----:B0-----:R-:W-:-:S05]  /*110b0*/  IMAD R14, R10, -0x4, R11 ;  /* 0xfffffffc0a0e7824 */ /* 0x001fca00078e020b */
[----:B------:R-:W-:-:S13]  /*110c0*/  ISETP.GT.AND P0, PT, R14, RZ, PT ;  /* 0x000000ff0e00720c */ /* 0x000fda0003f04270 */
[----:B------:R-:W-:Y:S05]  /*110d0*/  @!P0 EXIT ;  /* 0x000000000000894d */ /* 0x000fea0003800000 */
[----:B------:R-:W0:Y:S01]  /*110e0*/  S2R R0, SR_CTAID.X ;  /* 0x0000000000007919 */ /* 0x000e220000002500 */
[----:B-----5:R-:W1:Y:S01]  /*110f0*/  LDC.64 R12, c[0x0][0x3a0] ;  /* 0x0000e800ff0c7b82 */ /* 0x020e620000000a00 */
[----:B------:R-:W0:Y:S02]  /*11100*/  S2R R11, SR_TID.X ;  /* 0x00000000000b7919 */ /* 0x000e240000002100 */
[----:B0-----:R-:W-:-:S05]  /*11110*/  LEA R0, R0, R11, 0x5 ;  /* 0x0000000b00007211 */ /* 0x001fca00078e28ff */
[----:B------:R-:W-:-:S05]  /*11120*/  IMAD R0, R10, R49, R0 ;  /* 0x000000310a007224 */ /* 0x000fca00078e0200 */
        /* <DEDUP_REMOVED lines=9> */
.L_x_1053:
[----:B------:R-:W0:Y:S02]  /*111c0*/  LDS R10, [R0] ;  /* 0x00000000000a7984 */ /* 0x000e240000000800 */
[----:B0-----:R-:W-:-:S05]  /*111d0*/  HADD2 R11, R10, R9 ;  /* 0x000000090a0b7230 */ /* 0x001fca0000000000 */
[----:B------:R-:W0:Y:S02]  /*111e0*/  ATOMS.CAST.SPIN P0, [R0], R10, R11 ;  /* 0x0000000a0000758d */ /* 0x000e24000180000b */
[----:B0-----:R-:W-:Y:S05]  /*111f0*/  @!P0 BRA `(.L_x_1053) ;  /* 0xfffffffc00f08947 */ /* 0x001fea000383ffff */
[----:B------:R-:W-:Y:S05]  /*11200*/  BRA `(.L_x_1051) ;  /* 0x00000000000c7947 */ /* 0x000fea0003800000 */
.L_x_1052:
[----:B------:R-:W2:Y:S02]  /*11210*/  LD.E R0, desc[UR10][R12.64] ;  /* 0x0000000a0c007980 */ /* 0x000ea4000c101900 */
[----:B--2---:R-:W-:-:S05]  /*11220*/  IADD3 R9, PT, PT, R9, R0, RZ ;  /* 0x0000000009097210 */ /* 0x004fca0007ffe0ff */
[----:B------:R0:W-:Y:S02]  /*11230*/  ST.E desc[UR10][R12.64], R9 ;  /* 0x000000090c007985 */ /* 0x0001e4000c10190a */
.L_x_1051:
[----:B------:R-:W-:Y:S05]  /*11240*/  BSYNC.RECONVERGENT B0 ;  /* 0x0000000000007941 */ /* 0x000fea0003800200 */
.L_x_1050:
        /* <DEDUP_REMOVED lines=8> */
.L_x_1057:
[----:B------:R-:W0:Y:S02]  /*112d0*/  LDS R8, [R10+0x4] ;  /* 0x000004000a087984 */ /* 0x000e240000000800 */
[----:B0-----:R-:W-:-:S05]  /*112e0*/  HFMA2 R9, R8, 1, 1, R11 ;  /* 0x3c003c0008097831 */ /* 0x001fca000000000b */
[----:B------:R-:W0:Y:S02]  /*112f0*/  ATOMS.CAST.SPIN P0, [R10+0x4], R8, R9 ;  /* 0x000004080a00758d */ /* 0x000e240001800009 */
[----:B0-----:R-:W-:Y:S05]  /*11300*/  @!P0 BRA `(.L_x_1057) ;  /* 0xfffffffc00f08947 */ /* 0x001fea000383ffff */
[----:B------:R-:W-:Y:S05]  /*11310*/  BRA `(.L_x_1055) ;  /* 0x00000000000c7947 */ /* 0x000fea0003800000 */
.L_x_1056:
[----:B------:R-:W0:Y:S02]  /*11320*/  LD.E R0, desc[UR10][R12.64+0x4] ;  /* 0x0000040a0c007980 */ /* 0x000e24000c101900 */
[----:B0-----:R-:W-:-:S05]  /*11330*/  IADD3 R9, PT, PT, R8, R0, RZ ;  /* 0x0000000008097210 */ /* 0x001fca0007ffe0ff */
[----:B------:R1:W-:Y:S02]  /*11340*/  ST.E desc[UR10][R12.64+0x4], R9 ;  /* 0x000004090c007985 */ /* 0x0003e4000c10190a */
.L_x_1055:
[----:B------:R-:W-:Y:S05]  /*11350*/  BSYNC.RECONVERGENT B0 ;  /* 0x0000000000007941 */ /* 0x000fea0003800200 */
.L_x_1054:
        /* <DEDUP_REMOVED lines=10> */
.L_x_1061:
[----:B------:R-:W0:Y:S02]  /*11400*/  LDS R8, [R0] ;  /* 0x0000000000087984 */ /* 0x000e240000000800 */
[----:B0-----:R-:W-:-:S05]  /*11410*/  HADD2 R9, R8, R7 ;  /* 0x0000000708097230 */ /* 0x001fca0000000000 */
[----:B------:R-:W0:Y:S02]  /*11420*/  ATOMS.CAST.SPIN P0, [R0], R8, R9 ;  /* 0x000000080000758d */ /* 0x000e240001800009 */
[----:B0-----:R-:W-:Y:S05]  /*11430*/  @!P0 BRA `(.L_x_1061) ;  /* 0xfffffffc00f08947 */ /* 0x001fea000383ffff */
[----:B------:R-:W-:Y:S05]  /*11440*/  BRA `(.L_x_1059) ;  /* 0x00000000000c7947 */ /* 0x000fea0003800000 */
.L_x_1060:
[----:B------:R-:W2:Y:S02]  /*11450*/  LD.E R0, desc[UR10][R12.64] ;  /* 0x0000000a0c007980 */ /* 0x000ea4000c101900 */
[----:B--2---:R-:W-:-:S05]  /*11460*/  IADD3 R7, PT, PT, R7, R0, RZ ;  /* 0x0000000007077210 */ /* 0x004fca0007ffe0ff */
[----:B------:R0:W-:Y:S02]  /*11470*/  ST.E desc[UR10][R12.64], R7 ;  /* 0x000000070c007985 */ /* 0x0001e4000c10190a */
.L_x_1059:
[----:B------:R-:W-:Y:S05]  /*11480*/  BSYNC.RECONVERGENT B0 ;  /* 0x0000000000007941 */ /* 0x000fea0003800200 */
.L_x_1058:
        /* <DEDUP_REMOVED lines=8> */
.L_x_1065:
[----:B------:R-:W0:Y:S02]  /*11510*/  LDS R6, [R8+0x4] ;  /* 0x0000040008067984 */ /* 0x000e240000000800 */
[----:B0-----:R-:W-:-:S05]  /*11520*/  HFMA2 R7, R6, 1, 1, R9 ;  /* 0x3c003c0006077831 */ /* 0x001fca0000000009 */
[----:B------:R-:W0:Y:S02]  /*11530*/  ATOMS.CAST.SPIN P0, [R8+0x4], R6, R7 ;  /* 0x000004060800758d */ /* 0x000e240001800007 */
[----:B0-----:R-:W-:Y:S05]  /*11540*/  @!P0 BRA `(.L_x_1065) ;  /* 0xfffffffc00f08947 */ /* 0x001fea000383ffff */
[----:B------:R-:W-:Y:S05]  /*11550*/  BRA `(.L_x_1063) ;  /* 0x00000000000c7947 */ /* 0x000fea0003800000 */
.L_x_1064:
[----:B------:R-:W0:Y:S02]  /*11560*/  LD.E R0, desc[UR10][R12.64+0x4] ;  /* 0x0000040a0c007980 */ /* 0x000e24000c101900 */
[----:B0-----:R-:W-:-:S05]  /*11570*/  IADD3 R7, PT, PT, R6, R0, RZ ;  /* 0x0000000006077210 */ /* 0x001fca0007ffe0ff */
[----:B------:R1:W-:Y:S02]  /*11580*/  ST.E desc[UR10][R12.64+0x4], R7 ;  /* 0x000004070c007985 */ /* 0x0003e4000c10190a */
.L_x_1063:
[----:B------:R-:W-:Y:S05]  /*11590*/  BSYNC.RECONVERGENT B0 ;  /* 0x0000000000007941 */ /* 0x000fea0003800200 */
.L_x_1062:
        /* <DEDUP_REMOVED lines=10> */
.L_x_1069:
[----:B------:R-:W0:Y:S02]  /*11640*/  LDS R6, [R0] ;  /* 0x0000000000067984 */ /* 0x000e240000000800 */
[----:B0-----:R-:W-:-:S05]  /*11650*/  HADD2 R7, R6, R5 ;  /* 0x0000000506077230 */ /* 0x001fca0000000000 */
[----:B------:R-:W0:Y:S02]  /*11660*/  ATOMS.CAST.SPIN P0, [R0], R6, R7 ;  /* 0x000000060000758d */ /* 0x000e240001800007 */
[----:B0-----:R-:W-:Y:S05]  /*11670*/  @!P0 BRA `(.L_x_1069) ;  /* 0xfffffffc00f08947 */ /* 0x001fea000383ffff */
[----:B------:R-:W-:Y:S05]  /*11680*/  BRA `(.L_x_1067) ;  /* 0x00000000000c7947 */ /* 0x000fea0003800000 */
.L_x_1068:
[----:B------:R-:W2:Y:S02]  /*11690*/  LD.E R0, desc[UR10][R12.64] ;  /* 0x0000000a0c007980 */ /* 0x000ea4000c101900 */
[----:B--2---:R-:W-:-:S05]  /*116a0*/  IADD3 R5, PT, PT, R5, R0, RZ ;  /* 0x0000000005057210 */ /* 0x004fca0007ffe0ff */
[----:B------:R0:W-:Y:S02]  /*116b0*/  ST.E desc[UR10][R12.64], R5 ;  /* 0x000000050c007985 */ /* 0x0001e4000c10190a */
.L_x_1067:
[----:B------:R-:W-:Y:S05]  /*116c0*/  BSYNC.RECONVERGENT B0 ;  /* 0x0000000000007941 */ /* 0x000fea0003800200 */
.L_x_1066:
        /* <DEDUP_REMOVED lines=8> */
.L_x_1073:
[----:B------:R-:W0:Y:S02]  /*11750*/  LDS R4, [R6+0x4] ;  /* 0x0000040006047984 */ /* 0x000e240000000800 */
[----:B0-----:R-:W-:-:S05]  /*11760*/  HFMA2 R5, R4, 1, 1, R7 ;  /* 0x3c003c0004057831 */ /* 0x001fca0000000007 */
[----:B------:R-:W0:Y:S02]  /*11770*/  ATOMS.CAST.SPIN P0, [R6+0x4], R4, R5 ;  /* 0x000004040600758d */ /* 0x000e240001800005 */
[----:B0-----:R-:W-:Y:S05]  /*11780*/  @!P0 BRA `(.L_x_1073) ;  /* 0xfffffffc00f08947 */ /* 0x001fea000383ffff */
[----:B------:R-:W-:Y:S05]  /*11790*/  BRA `(.L_x_1071) ;  /* 0x00000000000c7947 */ /* 0x000fea0003800000 */
.L_x_1072:
[----:B------:R-:W0:Y:S02]  /*117a0*/  LD.E R0, desc[UR10][R12.64+0x4] ;  /* 0x0000040a0c007980 */ /* 0x000e24000c101900 */
[----:B0-----:R-:W-:-:S05]  /*117b0*/  IADD3 R5, PT, PT, R4, R0, RZ ;  /* 0x0000000004057210 */ /* 0x001fca0007ffe0ff */
[----:B------:R1:W-:Y:S02]  /*117c0*/  ST.E desc[UR10][R12.64+0x4], R5 ;  /* 0x000004050c007985 */ /* 0x0003e4000c10190a */
.L_x_1071:
[----:B------:R-:W-:Y:S05]  /*117d0*/  BSYNC.RECONVERGENT B0 ;  /* 0x0000000000007941 */ /* 0x000fea0003800200 */
.L_x_1070:
        /* <DEDUP_REMOVED lines=10> */
.L_x_1077:
[----:B------:R-:W0:Y:S02]  /*11880*/  LDS R4, [R0] ;  /* 0x0000000000047984 */ /* 0x000e240000000800 */
[----:B0-----:R-:W-:-:S05]  /*11890*/  HADD2 R5, R4, R3 ;  /* 0x0000000304057230 */ /* 0x001fca0000000000 */
[----:B------:R-:W0:Y:S02]  /*118a0*/  ATOMS.CAST.SPIN P0, [R0], R4, R5 ;  /* 0x000000040000758d */ /* 0x000e240001800005 */
[----:B0-----:R-:W-:Y:S05]  /*118b0*/  @!P0 BRA `(.L_x_1077) ;  /* 0xfffffffc00f08947 */ /* 0x001fea000383ffff */
[----:B------:R-:W-:Y:S05]  /*118c0*/  BRA `(.L_x_1075) ;  /* 0x00000000000c7947 */ /* 0x000fea0003800000 */
.L_x_1076:
[----:B------:R-:W2:Y:S02]  /*118d0*/  LD.E R0, desc[UR10][R12.64] ;  /* 0x0000000a0c007980 */ /* 0x000ea4000c101900 */
[----:B--2---:R-:W-:-:S05]  /*118e0*/  IADD3 R3, PT, PT, R3, R0, RZ ;  /* 0x0000000003037210 */ /* 0x004fca0007ffe0ff */
[----:B------:R0:W-:Y:S02]  /*118f0*/  ST.E desc[UR10][R12.64], R3 ;  /* 0x000000030c007985 */ /* 0x0001e4000c10190a */
.L_x_1075:
[----:B------:R-:W-:Y:S05]  /*11900*/  BSYNC.RECONVERGENT B0 ;  /* 0x0000000000007941 */ /* 0x000fea0003800200 */
.L_x_1074:
[----:B------:R1:W-:Y:S02]  /*11910*/  ATOM.E.ADD.F16x2.RN.STRONG.GPU P0, RZ, desc[UR10][R12.64+0x4], R2 ;  /* 0x800004020cff79a2 */ /* 0x0003e4000c10e10a */
[----:B-1----:R-:W-:Y:S05]  /*11920*/  @P0 EXIT ;  /* 0x000000000000094d */ /* 0x002fea0003800000 */
[----:B------:R-:W1:Y:S02]  /*11930*/  QSPC.E.S P0, RZ, [R12+0x4] ;  /* 0x000004000cff73aa */ /* 0x000e640000000500 */
[----:B-1----:R-:W-:Y:S05]  /*11940*/  @!P0 BRA `(.L_x_1078) ;  /* 0x0000000000208947 */ /* 0x002fea0003800000 */
[----:B------:R-:W-:-:S04]  /*11950*/  MOV R4, R12 ;  /* 0x0000000c00047202 */ /* 0x000fc80000000f00 */
[----:B------:R-:W-:Y:S02]  /*11960*/  MOV R4, R4 ;  /* 0x0000000400047202 */ /* 0x000fe40000000f00 */
[----:B------:R-:W-:-:S07]  /*11970*/  MOV R5, R2 ;  /* 0x0000000200057202 */ /* 0x000fce0000000f00 */
.L_x_1079:
[----:B------:R-:W0:Y:S02]  /*11980*/  LDS R2, [R4+0x4] ;  /* 0x0000040004027984 */ /* 0x000e240000000800 */
[----:B0-----:R-:W-:-:S05]  /*11990*/  HFMA2 R3, R2, 1, 1, R5 ;  /* 0x3c003c0002037831 */ /* 0x001fca0000000005 */
[----:B------:R-:W0:Y:S02]  /*119a0*/  ATOMS.CAST.SPIN P0, [R4+0x4], R2, R3 ;  /* 0x000004020400758d */ /* 0x000e240001800003 */
[----:B0-----:R-:W-:Y:S05]  /*119b0*/  @!P0 BRA `(.L_x_1079) ;  /* 0xfffffffc00f08947 */ /* 0x001fea000383ffff */
[----:B------:R-:W-:Y:S05]  /*119c0*/  EXIT ;  /* 0x000000000000794d */ /* 0x000fea0003800000 */
.L_x_1078:
[----:B------:R-:W0:Y:S02]  /*119d0*/  LD.E R0, desc[UR10][R12.64+0x4] ;  /* 0x0000040a0c007980 */ /* 0x000e24000c101900 */
[----:B0-----:R-:W-:-:S05]  /*119e0*/  IADD3 R3, PT, PT, R2, R0, RZ ;  /* 0x0000000002037210 */ /* 0x001fca0007ffe0ff */
[----:B------:R-:W-:Y:S01]  /*119f0*/  ST.E desc[UR10][R12.64+0x4], R3 ;  /* 0x000004030c007985 */ /* 0x000fe2000c10190a */
[----:B------:R-:W-:Y:S05]  /*11a00*/  EXIT ;  /* 0x000000000000794d */ /* 0x000fea0003800000 */
.L_x_1080:
        /* <DEDUP_REMOVED lines=15> */
.L_x_4485:


//--------------------- .text._Z23gemm_half_q_half_kernelILi4ELi176ELb0ELb0ELi32EEvPK6__halfPKjS4_S2_PS0_iiiiPKtS7_iiiiiibS2_i --------------------------
	.section	.text._Z23gemm_half_q_half_kernelILi4ELi176ELb0ELb0ELi32EEvPK6__halfPKjS4_S2_PS0_iiiiPKtS7_iiiiiibS2_i,"ax",@progbits
	.align	128
        .global         _Z23gemm_half_q_half_kernelILi4ELi176ELb0ELb0ELi32EEvPK6__halfPKjS4_S2_PS0_iiiiPKtS7_iiiiiibS2_i
        .type           _Z23gemm_half_q_half_kernelILi4ELi176ELb0ELb0ELi32EEvPK6__halfPKjS4_S2_PS0_iiiiPKtS7_iiiiiibS2_i,@function
        .size           _Z23gemm_half_q_half_kernelILi4ELi176ELb0ELb0ELi32EEvPK6__halfPKjS4_S2_PS0_iiiiPKtS7_iiiiiibS2_i,(.L_x_4486 - _Z23gemm_half_q_half_kernelILi4ELi176ELb0ELb0ELi32EEvPK6__halfPKjS4_S2_PS0_iiiiPKtS7_iiiiiibS2_i)
        .other          _Z23gemm_half_q_half_kernelILi4ELi176ELb0ELb0ELi32EEvPK6__halfPKjS4_S2_PS0_iiiiPKtS7_iiiiiibS2_i,@"STO_CUDA_ENTRY STV_DEFAULT"
_Z23gemm_half_q_half_kernelILi4ELi176ELb0ELb0ELi32EEvPK6__halfPKjS4_S2_PS0_iiiiPKtS7_iiiiiibS2_i:
.text._Z23gemm_half_q_half_kernelILi4ELi176ELb0ELb0ELi32EEvPK6__halfPKjS4_S2_PS0_iiiiPKtS7_iiiiiibS2_i:
        /* <DEDUP_REMOVED lines=50> */
.L_x_1086:
[C---:B------:R-:W-:Y:S02]  /*0320*/  IADD3 R7, P2, PT, R16.reuse, R9, RZ ;  /* 0x0000000910077210 */ /* 0x040fe40007f5e0ff */
[C---:B------:R-:W-:Y:S02]  /*0330*/  IADD3 R11, PT, PT, R9.reuse, UR7, RZ ;  /* 0x00000007090b7c10 */ /* 0x040fe4000fffe0ff */
[----:B------:R-:W-:Y:S02]  /*0340*/  LEA.HI.X.SX32 R10, R9, RZ, 0x1, P2 ;  /* 0x000000ff090a7211 */ /* 0x000fe400010f0eff */
[----:B------:R-:W-:Y:S02]  /*0350*/  IADD3 R9, PT, PT, R11, UR7, RZ ;  /* 0x000000070b097c10 */ /* 0x000fe4000fffe0ff */
[----:B------:R-:W-:Y:S02]  /*0360*/  LEA R6, P2, R7, UR8, 0x1 ;  /* 0x0000000807067c11 */ /* 0x000fe4000f8408ff */
[----:B------:R-:W-:-:S02]  /*0370*/  IADD3 R14, P3, PT, R16, R11, RZ ;  /* 0x0000000b100e7210 */ /* 0x000fc40007f7e0ff */
[----:B------:R-:W-:Y:S02]  /*0380*/  IADD3 R23, PT, PT, R9, UR7, RZ ;  /* 0x0000000709177c10 */ /* 0x000fe4000fffe0ff */
        /* <DEDUP_REMOVED lines=25> */
.L_x_1085:
        /* <DEDUP_REMOVED lines=20> */
.L_x_1087:
[----:B------:R-:W-:-:S13]  /*0660*/  ISETP.EQ.AND P2, PT, R17, RZ, PT ;  /* 0x000000ff1100720c */ /* 0x000fda0003f42270 */
[----:B------:R-:W-:Y:S05]  /*0670*/  @!P0 BRA P2, `(.L_x_1082) ;  /* 0x00000004007c8947 */ /* 0x000fea0001000000 */
.L_x_1084:
        /* <DEDUP_REMOVED lines=12> */
.L_x_1083:
        /* <DEDUP_REMOVED lines=17> */
.L_x_1090:
[----:B------:R-:W-:Y:S02]  /*0850*/  IADD3 R11, PT, PT, R23, UR7, RZ ;  /* 0x00000007170b7c10 */ /* 0x000fe4000fffe0ff */
[C---:B-----5:R-:W-:Y:S02]  /*0860*/  IADD3 R7, P2, PT, R16.reuse, R23, RZ ;  /* 0x0000001710077210 */ /* 0x060fe40007f5e0ff */
[----:B------:R-:W-:Y:S02]  /*0870*/  IADD3 R13, PT, PT, R11, UR7, RZ ;  /* 0x000000070b0d7c10 */ /* 0x000fe4000fffe0ff */
[----:B------:R-:W-:Y:S02]  /*0880*/  LEA.HI.X.SX32 R10, R23, RZ, 0x1, P2 ;  /* 0x000000ff170a7211 */ /* 0x000fe400010f0eff */
[----:B0-----:R-:W-:Y:S02]  /*0890*/  LEA R6, P2, R7, UR8, 0x1 ;  /* 0x0000000807067c11 */ /* 0x001fe4000f8408ff */
[----:B------:R-:W-:-:S02]  /*08a0*/  IADD3 R14, P3, PT, R16, R11, RZ ;  /* 0x0000000b100e7210 */ /* 0x000fc40007f7e0ff */
[----:B------:R-:W-:Y:S02]  /*08b0*/  IADD3 R23, PT, PT, R13, UR7, RZ ;  /* 0x000000070d177c10 */ /* 0x000fe4000fffe0ff */
        /* <DEDUP_REMOVED lines=25> */
.L_x_1089:
        /* <DEDUP_REMOVED lines=21> */
.L_x_1091:
[----:B------:R-:W-:-:S13]  /*0ba0*/  ISETP.NE.OR P0, PT, R17, RZ, P0 ;  /* 0x000000ff1100720c */ /* 0x000fda0000705670 */
[----:B------:R-:W-:Y:S05]  /*0bb0*/  @!P0 BRA `(.L_x_1082) ;  /* 0x00000000002c8947 */ /* 0x000fea0003800000 */
.L_x_1088:
[----:B-----5:R-:W-:-:S04]  /*0bc0*/  IADD3 R7, P0, PT, R16, R23, RZ ;  /* 0x0000001710077210 */ /* 0x020fc80007f1e0ff */
[----:B------:R-:W-:Y:S02]  /*0bd0*/  LEA.HI.X.SX32 R10, R23, RZ, 0x1, P0 ;  /* 0x000000ff170a7211 */ /* 0x000fe400000f0eff */
[----:B------:R-:W-:-:S04]  /*0be0*/  LEA R6, P0, R7, UR12, 0x1 ;  /* 0x0000000c07067c11 */ /* 0x000fc8000f8008ff */
[----:B------:R-:W-:-:S05]  /*0bf0*/  LEA.HI.X R7, R7, UR13, R10, 0x1, P0 ;  /* 0x0000000d07077c11 */ /* 0x000fca00080f0c0a */
[----:B------:R-:W2:Y:S01]  /*0c00*/  LDG.E.U16.CONSTANT R6, desc[UR10][R6.64] ;  /* 0x0000000a06067981 */ /* 0x000ea2000c1e9500 */
[----:B------:R-:W-:Y:S02]  /*0c10*/  IADD3 R17, PT, PT, R17, 0x1, RZ ;  /* 0x0000000111117810 */ /* 0x000fe40007ffe0ff */
[----:B------:R-:W-:Y:S02]  /*0c20*/  IADD3 R23, PT, PT, R23, UR7, RZ ;  /* 0x0000000717177c10 */ /* 0x000fe4000fffe0ff */
[----:B------:R-:W-:Y:S01]  /*0c30*/  ISETP.NE.AND P0, PT, R17, RZ, PT ;  /* 0x000000ff1100720c */ /* 0x000fe20003f05270 */
[----:B--2---:R0:W-:Y:S02]  /*0c40*/  STS.U16 [R9], R6 ;  /* 0x0000000609007388 */ /* 0x0041e40000000400 */
[----:B0-----:R-:W-:-:S10]  /*0c50*/  IADD3 R9, PT, PT, R9, 0x40, RZ ;  /* 0x0000004009097810 */ /* 0x001fd40007ffe0ff */
[----:B------:R-:W-:Y:S05]  /*0c60*/  @P0 BRA `(.L_x_1088) ;  /* 0xfffffffc00d40947 */ /* 0x000fea000383ffff */
.L_x_1082:
[----:B------:R-:W-:Y:S05]  /*0c70*/  BSYNC.RECONVERGENT B0 ;  /* 0x0000000000007941 */ /* 0x000fea0003800200 */
.L_x_1081:
        /* <DEDUP_REMOVED lines=12> */
[----:B------:R-:W-:-:S03]  /*0d40*/  IMAD R5, R0, R41, RZ ;  /* 0x0000002900057224 */ /* 0x000fc600078e02ff */
        /* <DEDUP_REMOVED lines=10> */
.L_x_1095:
        /* <DEDUP_REMOVED lines=15> */
.L_x_1094:
        /* <DEDUP_REMOVED lines=12> */
.L_x_1096:
[----:B------:R-:W-:-:S13]  /*0fa0*/  ISETP.NE.OR P0, PT, R9, RZ, P0 ;  /* 0x000000ff0900720c */ /* 0x000fda0000705670 */
[----:B------:R-:W-:Y:S05]  /*0fb0*/  @!P0 BRA `(.L_x_1092) ;  /* 0x00000000001c8947 */ /* 0x000fea0003800000 */
.L_x_1093:
[----:B0-----:R-:W0:Y:S02]  /*0fc0*/  LDC.64 R6, c[0x0][0x3a0] ;  /* 0x0000e800ff067b82 */ /* 0x001e240000000a00 */
.L_x_1097:
[----:B0-----:R-:W-:Y:S01]  /*0fd0*/  IMAD.WIDE R10, R5, 0x2, R6 ;  /* 0x00000002050a7825 */ /* 0x001fe200078e0206 */
[----:B------:R-:W-:Y:S02]  /*0fe0*/  IADD3 R9, PT, PT, R9, 0x1, RZ ;  /* 0x0000000109097810 */ /* 0x000fe40007ffe0ff */
[----:B------:R-:W-:Y:S02]  /*0ff0*/  IADD3 R5, PT, PT, R5, R41, RZ ;  /* 0x0000002905057210 */ /* 0x000fe40007ffe0ff */
[----:B------:R1:W-:Y:S01]  /*1000*/  STG.E.64 desc[UR10][R10.64], RZ ;  /* 0x000000ff0a007986 */ /* 0x0003e2000c101b0a */
[----:B------:R-:W-:-:S13]  /*1010*/  ISETP.NE.AND P0, PT, R9, RZ, PT ;  /* 0x000000ff0900720c */ /* 0x000fda0003f05270 */
[----:B-1----:R-:W-:Y:S05]  /*1020*/  @P0 BRA `(.L_x_1097) ;  /* 0xfffffffc00e80947 */ /* 0x002fea000383ffff */
.L_x_1092:
        /* <DEDUP_REMOVED lines=17> */
[----:B-----5:R-:W-:Y:S02]  /*1140*/  MOV R16, R2 ;  /* 0x0000000200107202 */ /* 0x020fe40000000f00 */
[----:B------:R-:W-:Y:S02]  /*1150*/  LOP3.LUT R14, R3, 0x10, RZ, 0xc0, !PT ;  /* 0x00000010030e7812 */ /* 0x000fe400078ec0ff */
[----:B0-----:R-:W-:-:S07]  /*1160*/  SHF.R.S32.HI R15, RZ, 0x3, R7 ;  /* 0x00000003ff0f7819 */ /* 0x001fce0000011407 */
.L_x_1099:
[----:B------:R-:W0:Y:S01]  /*1170*/  LDC.64 R4, c[0x0][0x390] ;  /* 0x0000e400ff047b82 */ /* 0x000e220000000a00 */
[----:B------:R-:W-:-:S05]  /*1180*/  IADD3 R3, PT, PT, R9, UR4, RZ ;  /* 0x0000000409037c10 */ /* 0x000fca000fffe0ff */
[----:B------:R-:W-:-:S05]  /*1190*/  IMAD R6, R3, R41, RZ ;  /* 0x0000002903067224 */ /* 0x000fca00078e02ff */
[----:B------:R-:W-:-:S04]  /*11a0*/  SHF.R.S32.HI R7, RZ, 0x1f, R6 ;  /* 0x0000001fff077819 */ /* 0x000fc80000011406 */
[----:B------:R-:W-:-:S04]  /*11b0*/  LEA.HI R6, R7, R6, RZ, 0x3 ;  /* 0x0000000607067211 */ /* 0x000fc800078f18ff */
[----:B------:R-:W-:-:S05]  /*11c0*/  LEA.HI.SX32 R7, R6, R15, 0x1d ;  /* 0x0000000f06077211 */ /* 0x000fca00078feaff */
[----:B0-----:R-:W-:Y:S02]  /*11d0*/  IMAD.WIDE R4, R7, 0x4, R4 ;  /* 0x0000000407047825 */ /* 0x001fe400078e0204 */
[----:B------:R-:W0:Y:S04]  /*11e0*/  LDC.64 R6, c[0x0][0x398] ;  /* 0x0000e600ff067b82 */ /* 0x000e280000000a00 */
[----:B------:R-:W5:Y:S01]  /*11f0*/  LDG.E.CONSTANT R5, desc[UR10][R4.64] ;  /* 0x0000000a04057981 */ /* 0x000f62000c1e9900 */
[----:B------:R-:W-:-:S05]  /*1200*/  SHF.L.U32 R13, R16, 0x1, RZ ;  /* 0x00000001100d7819 */ /* 0x000fca00000006ff */
[----:B------:R-:W-:-:S05]  /*1210*/  IMAD.WIDE.U32 R12, R13, 0x2, R10 ;  /* 0x000000020d0c7825 */ /* 0x000fca00078e000a */
[----:B------:R-:W2:Y:S01]  /*1220*/  LDG.E.U16.CONSTANT R23, desc[UR10][R12.64+0x2] ;  /* 0x0000020a0c177981 */ /* 0x000ea2000c1e9500 */
[----:B0-----:R-:W-:-:S06]  /*1230*/  IMAD.WIDE.U32 R6, R3, 0x2, R6 ;  /* 0x0000000203067825 */ /* 0x001fcc00078e0006 */
[----:B------:R0:W3:Y:S01]  /*1240*/  LDG.E.U16.CONSTANT R6, desc[UR10][R6.64] ;  /* 0x0000000a06067981 */ /* 0x0000e2000c1e9500 */
[----:B------:R-:W-:Y:S01]  /*1250*/  UIADD3 UR4, UPT, UPT, UR4, 0x1, URZ ;  /* 0x0000000104047890 */ /* 0x000fe2000fffe0ff */
[----:B-----5:R-:W-:-:S04]  /*1260*/  SHF.R.U32.HI R3, RZ, R14, R5 ;  /* 0x0000000eff037219 */ /* 0x020fc80000011605 */
[--C-:B------:R-:W-:Y:S02]  /*1270*/  SHF.R.U32.HI R18, RZ, 0x4, R3.reuse ;  /* 0x00000004ff127819 */ /* 0x100fe40000011603 */
[--C-:B------:R-:W-:Y:S02]  /*1280*/  SHF.R.U32.HI R4, RZ, 0x8, R3.reuse ;  /* 0x00000008ff047819 */ /* 0x100fe40000011603 */
[----:B------:R-:W-:Y:S02]  /*1290*/  LOP3.LUT R18, R18, 0xf, RZ, 0xc0, !PT ;  /* 0x0000000f12127812 */ /* 0x000fe400078ec0ff */
[----:B------:R-:W-:Y:S02]  /*12a0*/  LOP3.LUT R4, R4, 0xf, RZ, 0xc0, !PT ;  /* 0x0000000f04047812 */ /* 0x000fe400078ec0ff */
[----:B------:R-:W-:Y:S01]  /*12b0*/  LOP3.LUT R17, R3, 0xf, RZ, 0xc0, !PT ;  /* 0x0000000f03117812 */ /* 0x000fe200078ec0ff */
[----:B------:R-:W-:Y:S01]  /*12c0*/  IMAD R5, R18, R18, R18 ;  /* 0x0000001212057224 */ /* 0x000fe200078e0212 */
[----:B------:R-:W-:-:S02]  /*12d0*/  SHF.R.U32.HI R3, RZ, 0xc, R3 ;  /* 0x0000000cff037819 */ /* 0x000fc40000011603 */
[----:B--2---:R-:W-:Y:S01]  /*12e0*/  IADD3 R16, PT, PT, R23, R16, RZ ;  /* 0x0000001017107210 */ /* 0x004fe20007ffe0ff */
[----:B------:R-:W-:Y:S01]  /*12f0*/  IMAD R22, R17, R17, R17 ;  /* 0x0000001111167224 */ /* 0x000fe200078e0211 */
[----:B------:R-:W-:Y:S01]  /*1300*/  IADD3 R18, PT, PT, R18, 0x1, R5 ;  /* 0x0000000112127810 */ /* 0x000fe20007ffe005 */
[C---:B------:R-:W-:Y:S01]  /*1310*/  IMAD R5, R4.reuse, R4, R4 ;  /* 0x0000000404057224 */ /* 0x040fe200078e0204 */
[----:B------:R-:W-:Y:S02]  /*1320*/  LOP3.LUT R3, R3, 0xf, RZ, 0xc0, !PT ;  /* 0x0000000f03037812 */ /* 0x000fe400078ec0ff */
[----:B------:R-:W-:Y:S01]  /*1330*/  IADD3 R22, PT, PT, R17, 0x1, R22 ;  /* 0x0000000111167810 */ /* 0x000fe20007ffe016 */
[----:B0-----:R-:W3:Y:S01]  /*1340*/  I2F.F16 R7, R18 ;  /* 0x0000001200077306 */ /* 0x001ee20000200c00 */
[----:B------:R-:W-:Y:S01]  /*1350*/  IADD3 R12, PT, PT, R4, 0x1, R5 ;  /* 0x00000001040c7810 */ /* 0x000fe20007ffe005 */
[----:B------:R-:W-:Y:S01]  /*1360*/  IMAD R4, R3, R3, R3 ;  /* 0x0000000303047224 */ /* 0x000fe200078e0203 */
[----:B------:R-:W-:-:S04]  /*1370*/  ISETP.GE.AND P0, PT, R16, R21, PT ;  /* 0x000000151000720c */ /* 0x000fc80003f06270 */
[----:B------:R-:W-:Y:S01]  /*1380*/  IADD3 R17, PT, PT, R3, 0x1, R4 ;  /* 0x0000000103117810 */ /* 0x000fe20007ffe004 */
[----:B------:R-:W0:Y:S01]  /*1390*/  I2F.F16 R13, R22 ;  /* 0x00000016000d7306 */ /* 0x000e220000200c00 */
[----:B---3--:R-:W-:-:S07]  /*13a0*/  HMUL2 R4, R7.H0_H0, R6.H0_H0 ;  /* 0x2000000607047232 */ /* 0x008fce0000000800 */
[----:B------:R-:W2:Y:S01]  /*13b0*/  I2F.F16 R5, R12 ;  /* 0x0000000c00057306 */ /* 0x000ea20000200c00 */
[----:B0-----:R-:W-:-:S07]  /*13c0*/  HMUL2 R3, R13.H0_H0, R6.H0_H0 ;  /* 0x200000060d037232 */ /* 0x001fce0000000800 */
[----:B------:R-:W0:Y:S01]  /*13d0*/  I2F.F16 R17, R17 ;  /* 0x0000001100117306 */ /* 0x000e220000200c00 */
[-C--:B--2---:R-:W-:Y:S02]  /*13e0*/  HMUL2 R5, R5.H0_H0, R6.reuse.H0_H0 ;  /* 0x2000000605057232 */ /* 0x084fe40000000800 */
[----:B0-----:R-:W-:Y:S01]  /*13f0*/  HMUL2 R6, R17.H0_H0, R6.H0_H0 ;  /* 0x2000000611067232 */ /* 0x001fe20000000800 */
[----:B------:R-:W-:Y:S06]  /*1400*/  @!P0 BRA `(.L_x_1099) ;  /* 0xfffffffc00588947 */ /* 0x000fec000383ffff */
.L_x_1098:
[C---:B------:R-:W-:Y:S01]  /*1410*/  ISETP.GT.AND P0, PT, R2.reuse, UR5, PT ;  /* 0x0000000502007c0c */ /* 0x040fe2000bf04270 */
[----:B------:R-:W-:Y:S01]  /*1420*/  HFMA2 R9, -RZ, RZ, 0, 0 ;  /* 0x00000000ff097431 */ /* 0x000fe200000001ff */
[----:B0-----:R-:W-:Y:S02]  /*1430*/  SHF.R.S32.HI R7, RZ, 0x1f, R24 ;  /* 0x0000001fff077819 */ /* 0x001fe40000011418 */
[----:B------:R-:W-:Y:S02]  /*1440*/  CS2R R12, SRZ ;  /* 0x00000000000c7805 */ /* 0x000fe4000001ff00 */
[C---:B--2---:R-:W-:Y:S02]  /*1450*/  ISETP.GT.AND P2, PT, R2.reuse, UR9, PT ;  /* 0x0000000902007c0c */ /* 0x044fe4000bf44270 */
[----:B------:R-:W-:Y:S02]  /*1460*/  LEA.HI R7, R7, R24, RZ, 0x5 ;  /* 0x0000001807077211 */ /* 0x000fe400078f28ff */
[----:B---3--:R-:W-:-:S02]  /*1470*/  ISETP.GT.AND P3, PT, R2, UR6, PT ;  /* 0x0000000602007c0c */ /* 0x008fc4000bf64270 */
[C---:B----4-:R-:W-:Y:S02]  /*1480*/  ISETP.GT.AND P4, PT, R2.reuse, UR8, PT ;  /* 0x0000000802007c0c */ /* 0x050fe4000bf84270 */
[----:B-1----:R-:W-:Y:S02]  /*1490*/  ISETP.GT.AND P5, PT, R2, UR12, PT ;  /* 0x0000000c02007c0c */ /* 0x002fe4000bfa4270 */
[----:B-----5:R-:W-:Y:S01]  /*14a0*/  SHF.R.S32.HI R16, RZ, 0x5, R7 ;  /* 0x00000005ff107819 */ /* 0x020fe20000011407 */
        /* <DEDUP_REMOVED lines=10> */
.L_x_1100:
        /* <DEDUP_REMOVED lines=8> */
.L_x_1101:
        /* <DEDUP_REMOVED lines=8> */
.L_x_1102:
        /* <DEDUP_REMOVED lines=8> */
.L_x_1103:
        /* <DEDUP_REMOVED lines=8> */
.L_x_1104:
[----:B------:R-:W-:Y:S01]  /*1750*/  LEA R7, R16, R7, 0x3 ;  /* 0x0000000710077211 */ /* 0x000fe200078e18ff */
[----:B------:R-:W0:Y:S01]  /*1760*/  LDCU.64 UR12, c[0x0][0x388] ;  /* 0x00007100ff0c77ac */ /* 0x000e220008000a00 */
[----:B------:R-:W1:Y:S01]  /*1770*/  S2UR UR8, SR_CgaCtaId ;  /* 0x00000000000879c3 */ /* 0x000e620000008800 */
[----:B------:R-:W-:Y:S02]  /*1780*/  SHF.R.S32.HI R10, RZ, 0x1f, R8 ;  /* 0x0000001fff0a7819 */ /* 0x000fe40000011408 */
        /* <DEDUP_REMOVED lines=9> */
[----:B------:R-:W-:Y:S02]  /*1820*/  PRMT R14, RZ, 0x5410, RZ ;  /* 0x00005410ff0e7816 */ /* 0x000fe400000000ff */
[----:B------:R-:W-:Y:S02]  /*1830*/  PRMT R13, RZ, 0x5410, RZ ;  /* 0x00005410ff0d7816 */ /* 0x000fe400000000ff */
[----:B------:R-:W-:-:S04]  /*1840*/  IADD3 R8, P0, PT, R8, R7, RZ ;  /* 0x0000000708087210 */ /* 0x000fc80007f1e0ff */
[----:B------:R-:W-:Y:S02]  /*1850*/  LEA.HI.X.SX32 R7, R7, R10, 0x1, P0 ;  /* 0x0000000a07077211 */ /* 0x000fe400000f0eff */
[C---:B0-----:R-:W-:Y:S01]  /*1860*/  LEA R32, P0, R8.reuse, UR12, 0x2 ;  /* 0x0000000c08207c11 */ /* 0x041fe2000f8010ff */
[----:B-1----:R-:W-:Y:S01]  /*1870*/  ULEA UR6, UR8, UR6, 0x18 ;  /* 0x0000000608067291 */ /* 0x002fe2000f8ec0ff */
[----:B------:R-:W-:Y:S02]  /*1880*/  PRMT R10, RZ, 0x5410, RZ ;  /* 0x00005410ff0a7816 */ /* 0x000fe400000000ff */
[----:B------:R-:W-:Y:S02]  /*1890*/  LEA.HI.X R33, R8, UR13, R7, 0x2, P0 ;  /* 0x0000000d08217c11 */ /* 0x000fe400080f1407 */
[----:B------:R-:W-:Y:S02]  /*18a0*/  ISETP.LT.AND P0, PT, R2, UR4, PT ;  /* 0x0000000402007c0c */ /* 0x000fe4000bf01270 */
[----:B------:R-:W-:Y:S01]  /*18b0*/  UMOV UR4, UR6 ;  /* 0x0000000600047c82 */ /* 0x000fe20008000000 */
[----:B------:R-:W-:-:S02]  /*18c0*/  PRMT R7, RZ, 0x5410, RZ ;  /* 0x00005410ff077816 */ /* 0x000fc400000000ff */
[----:B------:R-:W-:-:S08]  /*18d0*/  PRMT R8, RZ, 0x5410, RZ ;  /* 0x00005410ff087816 */ /* 0x000fd000000000ff */
[----:B------:R-:W-:Y:S05]  /*18e0*/  @!P0 BRA `(.L_x_1105) ;  /* 0x0000005c00408947 */ /* 0x000fea0003800000 */
[C---:B------:R-:W-:Y:S01]  /*18f0*/  IMAD.WIDE R16, R41.reuse, 0x4, R32 ;  /* 0x0000000429107825 */ /* 0x040fe200078e0220 */
        /* <DEDUP_REMOVED lines=15> */
[----:B------:R0:W-:Y:S01]  /*19f0*/  I2F.F16 R14, R15 ;  /* 0x0000000f000e7306 */ /* 0x0001e20000200c00 */
[----:B------:R-:W-:Y:S02]  /*1a00*/  LOP3.LUT R7, R27, 0xff, RZ, 0xc0, !PT ;  /* 0x000000ff1b077812 */ /* 0x000fe400078ec0ff */
[----:B------:R-:W-:Y:S02]  /*1a10*/  IADD3 R17, PT, PT, R8, -0x80, RZ ;  /* 0xffffff8008117810 */ /* 0x000fe40007ffe0ff */
[----:B------:R-:W-:Y:S02]  /*1a20*/  LOP3.LUT R8, R28, 0xff, RZ, 0xc0, !PT ;  /* 0x000000ff1c087812 */ /* 0x000fe400078ec0ff */
[----:B------:R-:W-:Y:S01]  /*1a30*/  LOP3.LUT R9, R29, 0xff, RZ, 0xc0, !PT ;  /* 0x000000ff1d097812 */ /* 0x000fe200078ec0ff */
[----:B------:R-:W-:Y:S01]  /*1a40*/  I2F.F16 R10, R36 ;  /* 0x00000024000a7306 */ /* 0x000fe20000200c00 */
[----:B0-----:R-:W-:-:S02]  /*1a50*/  IADD3 R15, PT, PT, R7, -0x80, RZ ;  /* 0xffffff80070f7810 */ /* 0x001fc40007ffe0ff */
[----:B------:R-:W-:Y:S02]  /*1a60*/  LOP3.LUT R7, R24, 0xff, RZ, 0xc0, !PT ;  /* 0x000000ff18077812 */ /* 0x000fe400078ec0ff */
[----:B------:R-:W-:Y:S02]  /*1a70*/  IADD3 R8, PT, PT, R8, -0x80, RZ ;  /* 0xffffff8008087810 */ /* 0x000fe40007ffe0ff */
[----:B------:R-:W-:Y:S01]  /*1a80*/  IADD3 R7, PT, PT, R7, -0x80, RZ ;  /* 0xffffff8007077810 */ /* 0x000fe20007ffe0ff */
[----:B------:R-:W0:Y:S01]  /*1a90*/  I2F.F16 R32, R37 ;  /* 0x0000002500207306 */ /* 0x000e220000200c00 */
[----:B------:R-:W-:Y:S02]  /*1aa0*/  IADD3 R9, PT, PT, R9, -0x80, RZ ;  /* 0xffffff8009097810 */ /* 0x000fe40007ffe0ff */
[----:B------:R-:W-:Y:S02]  /*1ab0*/  LOP3.LUT R2, R25, 0xff, RZ, 0xc0, !PT ;  /* 0x000000ff19027812 */ /* 0x000fe400078ec0ff */
[----:B------:R-:W-:-:S02]  /*1ac0*/  SHF.R.U32.HI R42, RZ, 0x8, R27 ;  /* 0x00000008ff2a7819 */ /* 0x000fc4000001161b */
[----:B------:R-:W-:Y:S01]  /*1ad0*/  IADD3 R2, PT, PT, R2, -0x80, RZ ;  /* 0xffffff8002027810 */ /* 0x000fe20007ffe0ff */
[----:B------:R1:W2:Y:S01]  /*1ae0*/  I2F.F16 R36, R8 ;  /* 0x0000000800247306 */ /* 0x0002a20000200c00 */
[----:B------:R-:W-:Y:S02]  /*1af0*/  LOP3.LUT R42, R42, 0xff, RZ, 0xc0, !PT ;  /* 0x000000ff2a2a7812 */ /* 0x000fe400078ec0ff */
[----:B------:R-:W-:Y:S02]  /*1b00*/  SHF.R.U32.HI R46, RZ, 0x10, R31 ;  /* 0x00000010ff2e7819 */ /* 0x000fe4000001161f */
[----:B------:R-:W-:Y:S02]  /*1b10*/  IADD3 R42, PT, PT, R42, -0x80, RZ ;  /* 0xffffff802a2a7810 */ /* 0x000fe40007ffe0ff */
[----:B------:R-:W-:Y:S01]  /*1b20*/  SHF.R.U32.HI R27, RZ, 0x10, R27 ;  /* 0x00000010ff1b7819 */ /* 0x000fe2000001161b */
[----:B------:R3:W4:Y:S01]  /*1b30*/  I2F.F16 R16, R7 ;  /* 0x0000000700107306 */ /* 0x0007220000200c00 */
[----:B-1----:R-:W-:Y:S01]  /*1b40*/  SHF.R.U32.HI R8, RZ, 0x8, R25 ;  /* 0x00000008ff087819 */ /* 0x002fe20000011619 */
[----:B0-----:R-:W-:Y:S01]  /*1b50*/  HADD2.F32 R32, -RZ, R32.H0_H0 ;  /* 0x20000020ff207230 */ /* 0x001fe20000004100 */
[----:B------:R-:W-:-:S02]  /*1b60*/  LOP3.LUT R27, R27, 0xff, RZ, 0xc0, !PT ;  /* 0x000000ff1b1b7812 */ /* 0x000fc400078ec0ff */
[----:B------:R-:W-:Y:S02]  /*1b70*/  LOP3.LUT R8, R8, 0xff, RZ, 0xc0, !PT ;  /* 0x000000ff08087812 */ /* 0x000fe400078ec0ff */
[----:B------:R-:W-:Y:S01]  /*1b80*/  IADD3 R44, PT, PT, R27, -0x80, RZ ;  /* 0xffffff801b2c7810 */ /* 0x000fe20007ffe0ff */
[----:B------:R0:W1:Y:S01]  /*1b90*/  I2F.F16 R37, R9 ;  /* 0x0000000900257306 */ /* 0x0000620000200c00 */
[--C-:B---3--:R-:W-:Y:S01]  /*1ba0*/  SHF.R.U32.HI R7, RZ, 0x8, R24.reuse ;  /* 0x00000008ff077819 */ /* 0x108fe20000011618 */
[----:B--2---:R-:W-:Y:S01]  /*1bb0*/  HADD2.F32 R36, -RZ, R36.H0_H0 ;  /* 0x20000024ff247230 */ /* 0x004fe20000004100 */
[----:B------:R-:W-:Y:S02]  /*1bc0*/  SHF.R.U32.HI R24, RZ, 0x10, R24 ;  /* 0x00000010ff187819 */ /* 0x000fe40000011618 */
[----:B------:R-:W-:Y:S02]  /*1bd0*/  LOP3.LUT R7, R7, 0xff, RZ, 0xc0, !PT ;  /* 0x000000ff07077812 */ /* 0x000fe400078ec0ff */
[----:B------:R-:W-:Y:S01]  /*1be0*/  LOP3.LUT R24, R24, 0xff, RZ, 0xc0, !PT ;  /* 0x000000ff18187812 */ /* 0x000fe200078ec0ff */
[----:B------:R-:W-:Y:S01]  /*1bf0*/  I2F.F16 R11, R38 ;  /* 0x00000026000b7306 */ /* 0x000fe20000200c00 */
[----:B0-----:R-:W-:Y:S01]  /*1c00*/  SHF.R.U32.HI R9, RZ, 0x10, R25 ;  /* 0x00000010ff097819 */ /* 0x001fe20000011619 */
[----:B----4-:R-:W-:Y:S01]  /*1c10*/  HADD2.F32 R16, -RZ, R16.H0_H0 ;  /* 0x20000010ff107230 */ /* 0x010fe20000004100 */
[----:B------:R-:W-:-:S02]  /*1c20*/  IADD3 R25, PT, PT, R8, -0x80, RZ ;  /* 0xffffff8008197810 */ /* 0x000fc40007ffe0ff */
[----:B------:R-:W-:Y:S02]  /*1c30*/  SHF.R.U32.HI R8, RZ, 0x8, R26 ;  /* 0x00000008ff087819 */ /* 0x000fe4000001161a */
[----:B------:R-:W-:Y:S01]  /*1c40*/  IADD3 R7, PT, PT, R7, -0x80, RZ ;  /* 0xffffff8007077810 */ /* 0x000fe20007ffe0ff */
[----:B------:R0:W-:Y:S01]  /*1c50*/  I2F.F16 R13, R39 ;  /* 0x00000027000d7306 */ /* 0x0001e20000200c00 */
[----:B------:R-:W-:Y:S01]  /*1c60*/  LOP3.LUT R9, R9, 0xff, RZ, 0xc0, !PT ;  /* 0x000000ff09097812 */ /* 0x000fe200078ec0ff */
[----:B-1----:R-:W-:Y:S01]  /*1c70*/  HADD2.F32 R37, -RZ, R37.H0_H0 ;  /* 0x20000025ff257230 */ /* 0x002fe20000004100 */
[----:B------:R-:W-:Y:S02]  /*1c80*/  LOP3.LUT R8, R8, 0xff, RZ, 0xc0, !PT ;  /* 0x000000ff08087812 */ /* 0x000fe400078ec0ff */
[----:B------:R-:W-:Y:S02]  /*1c90*/  SHF.R.U32.HI R27, RZ, 0x8, R30 ;  /* 0x00000008ff1b7819 */ /* 0x000fe4000001161e */
[----:B------:R-:W-:Y:S01]  /*1ca0*/  IADD3 R24, PT, PT, R24, -0x80, RZ ;  /* 0xffffff8018187810 */ /* 0x000fe20007ffe0ff */
[----:B------:R1:W-:Y:S01]  /*1cb0*/  I2F.F16 R38, R7 ;  /* 0x0000000700267306 */ /* 0x0003e20000200c00 */
[----:B0-----:R-:W-:-:S02]  /*1cc0*/  IADD3 R39, PT, PT, R9, -0x80, RZ ;  /* 0xffffff8009277810 */ /* 0x001fc40007ffe0ff */
[----:B------:R-:W-:Y:S02]  /*1cd0*/  LOP3.LUT R27, R27, 0xff, RZ, 0xc0, !PT ;  /* 0x000000ff1b1b7812 */ /* 0x000fe400078ec0ff */
[----:B------:R-:W-:Y:S02]  /*1ce0*/  LOP3.LUT R46, R46, 0xff, RZ, 0xc0, !PT ;  /* 0x000000ff2e2e7812 */ /* 0x000fe400078ec0ff */
[----:B------:R-:W-:Y:S01]  /*1cf0*/  IADD3 R47, PT, PT, R27, -0x80, RZ ;  /* 0xffffff801b2f7810 */ /* 0x000fe20007ffe0ff */
[----:B------:R0:W-:Y:S01]  /*1d00*/  I2F.F16 R12, R34 ;  /* 0x00000022000c7306 */ /* 0x0001e20000200c00 */
[----:B-1----:R-:W-:Y:S02]  /*1d10*/  SHF.R.U32.HI R7, RZ, 0x10, R26 ;  /* 0x00000010ff077819 */ /* 0x002fe4000001161a */
[----:B------:R-:W-:Y:S02]  /*1d20*/  IADD3 R26, PT, PT, R8, -0x80, RZ ;  /* 0xffffff80081a7810 */ /* 0x000fe40007ffe0ff */
[----:B------:R-:W1:Y:S01]  /*1d30*/  LDS.64 R8, [UR6] ;  /* 0x00000006ff087984 */ /* 0x000e620008000a00 */
[----:B------:R-:W-:-:S02]  /*1d40*/  LOP3.LUT R7, R7, 0xff, RZ, 0xc0, !PT ;  /* 0x000000ff07077812 */ /* 0x000fc400078ec0ff */
[----:B------:R2:W3:Y:S01]  /*1d50*/  I2F.F16 R33, R35 ;  /* 0x0000002300217306 */ /* 0x0004e20000200c00 */
[----:B0-----:R-:W-:Y:S02]  /*1d60*/  LOP3.LUT R34, R30, 0xff, RZ, 0xc0, !PT ;  /* 0x000000ff1e227812 */ /* 0x001fe400078ec0ff */
[----:B------:R-:W-:Y:S02]  /*1d70*/  IADD3 R40, PT, PT, R7, -0x80, RZ ;  /* 0xffffff8007287810 */ /* 0x000fe40007ffe0ff */
[--C-:B------:R-:W-:Y:S02]  /*1d80*/  SHF.R.U32.HI R7, RZ, 0x8, R28.reuse ;  /* 0x00000008ff077819 */ /* 0x100fe4000001161c */
[----:B------:R-:W-:Y:S01]  /*1d90*/  SHF.R.U32.HI R28, RZ, 0x10, R28 ;  /* 0x00000010ff1c7819 */ /* 0x000fe2000001161c */
[----:B------:R-:W0:Y:S01]  /*1da0*/  I2F.F16 R49, R25 ;  /* 0x0000001900317306 */ /* 0x000e220000200c00 */
[----:B------:R-:W-:Y:S02]  /*1db0*/  LOP3.LUT R7, R7, 0xff, RZ, 0xc0, !PT ;  /* 0x000000ff07077812 */ /* 0x000fe400078ec0ff */
[----:B--2---:R-:W-:-:S02]  /*1dc0*/  IADD3 R35, PT, PT, R34, -0x80, RZ ;  /* 0xffffff8022237810 */ /* 0x004fc40007ffe0ff */
[----:B------:R-:W-:Y:S02]  /*1dd0*/  IADD3 R7, PT, PT, R7, -0x80, RZ ;  /* 0xffffff8007077810 */ /* 0x000fe40007ffe0ff */
[----:B------:R-:W-:Y:S01]  /*1de0*/  LOP3.LUT R34, R31, 0xff, RZ, 0xc0, !PT ;  /* 0x000000ff1f227812 */ /* 0x000fe200078ec0ff */
[----:B------:R2:W-:Y:S01]  /*1df0*/  I2F.F16 R52, R42 ;  /* 0x0000002a00347306 */ /* 0x0005e20000200c00 */
[----:B------:R-:W-:Y:S01]  /*1e00*/  LOP3.LUT R28, R28, 0xff, RZ, 0xc0, !PT ;  /* 0x000000ff1c1c7812 */ /* 0x000fe200078ec0ff */
[----:B---3--:R-:W-:Y:S01]  /*1e10*/  HADD2.F32 R33, -RZ, R33.H0_H0 ;  /* 0x20000021ff217230 */ /* 0x008fe20000004100 */
[----:B------:R-:W-:Y:S02]  /*1e20*/  IADD3 R34, PT, PT, R34, -0x80, RZ ;  /* 0xffffff8022227810 */ /* 0x000fe40007ffe0ff */
[----:B------:R-:W-:Y:S01]  /*1e30*/  IADD3 R28, PT, PT, R28, -0x80, RZ ;  /* 0xffffff801c1c7810 */ /* 0x000fe20007ffe0ff */
[----:B0-----:R-:W-:Y:S02]  /*1e40*/  HADD2.F32 R27, -RZ, R49.H0_H0 ;  /* 0x20000031ff1b7230 */ /* 0x001fe40000004100 */
[----:B------:R1:W-:Y:S01]  /*1e50*/  I2F.F16 R25, R7 ;  /* 0x0000000700197306 */ /* 0x0003e20000200c00 */
[----:B--2---:R-:W-:-:S02]  /*1e60*/  SHF.R.U32.HI R42, RZ, 0x8, R31 ;  /* 0x00000008ff2a7819 */ /* 0x004fc4000001161f */
[----:B------:R-:W-:Y:S02]  /*1e70*/  SHF.R.U32.HI R30, RZ, 0x10, R30 ;  /* 0x00000010ff1e7819 */ /* 0x000fe4000001161e */
[----:B------:R-:W-:Y:S02]  /*1e80*/  LOP3.LUT R42, R42, 0xff, RZ, 0xc0, !PT ;  /* 0x000000ff2a2a7812 */ /* 0x000fe400078ec0ff */
[----:B------:R-:W-:Y:S01]  /*1e90*/  LOP3.LUT R30, R30, 0xff, RZ, 0xc0, !PT ;  /* 0x000000ff1e1e7812 */ /* 0x000fe200078ec0ff */
[----:B------:R-:W0:Y:S01]  /*1ea0*/  I2F.F16 R2, R2 ;  /* 0x0000000200027306 */ /* 0x000e220000200c00 */
[----:B------:R-:W-:Y:S02]  /*1eb0*/  IADD3 R46, PT, PT, R46, -0x80, RZ ;  /* 0xffffff802e2e7810 */ /* 0x000fe40007ffe0ff */
[----:B------:R-:W-:Y:S01]  /*1ec0*/  ISETP.NE.AND P0, PT, R20, 0x1, PT ;  /* 0x000000011400780c */ /* 0x000fe20003f05270 */
[--C-:B-1----:R-:W-:Y:S02]  /*1ed0*/  HADD2.F32 R7, -RZ, R8.reuse.H0_H0 ;  /* 0x20000008ff077230 */ /* 0x102fe40000004100 */
[----:B------:R-:W-:-:S02]  /*1ee0*/  HADD2.F32 R31, -RZ, R8.H1_H1 ;  /* 0x30000008ff1f7230 */ /* 0x000fc40000004100 */
[----:B------:R-:W1:Y:S01]  /*1ef0*/  I2F.F16 R15, R15 ;  /* 0x0000000f000f7306 */ /* 0x000e620000200c00 */
[--C-:B------:R-:W-:Y:S02]  /*1f00*/  HADD2.F32 R48, -RZ, R9.reuse.H0_H0 ;  /* 0x20000009ff307230 */ /* 0x100fe40000004100 */
[----:B------:R-:W-:Y:S01]  /*1f10*/  FFMA.FTZ R49, R16, R7, RZ ;  /* 0x0000000710317223 */ /* 0x000fe200000100ff */
[----:B------:R-:W-:Y:S02]  /*1f20*/  HADD2.F32 R51, -RZ, R9.H1_H1 ;  /* 0x30000009ff337230 */ /* 0x000fe40000004100 */
[----:B------:R-:W2:Y:S01]  /*1f30*/  LDS.64 R8, [UR6+0x8] ;  /* 0x00000806ff087984 */ /* 0x000ea20008000a00 */
[----:B0-----:R-:W-:Y:S01]  /*1f40*/  HADD2.F32 R2, -RZ, R2.H0_H0 ;  /* 0x20000002ff027230 */ /* 0x001fe20000004100 */
[----:B------:R-:W0:Y:S01]  /*1f50*/  I2F.F16 R17, R17 ;  /* 0x0000001100117306 */ /* 0x000e220000200c00 */
[----:B-1----:R-:W-:-:S07]  /*1f60*/  HADD2.F32 R15, -RZ, R15.H0_H0 ;  /* 0x2000000fff0f7230 */ /* 0x002fce0000004100 */
[----:B------:R1:W3:Y:S01]  /*1f70*/  I2F.F16 R50, R26 ;  /* 0x0000001a00327306 */ /* 0x0002e20000200c00 */
[----:B0-----:R-:W-:-:S07]  /*1f80*/  HADD2.F32 R17, -RZ, R17.H0_H0 ;  /* 0x20000011ff117230 */ /* 0x001fce0000004100 */
[----:B------:R-:W-:Y:S01]  /*1f90*/  I2F.F16 R39, R39 ;  /* 0x0000002700277306 */ /* 0x000fe20000200c00 */
[--C-:B-1----:R-:W-:Y:S02]  /*1fa0*/  SHF.R.U32.HI R26, RZ, 0x8, R29.reuse ;  /* 0x00000008ff1a7819 */ /* 0x102fe4000001161d */
[----:B------:R-:W-:Y:S01]  /*1fb0*/  SHF.R.U32.HI R29, RZ, 0x10, R29 ;  /* 0x00000010ff1d7819 */ /* 0x000fe2000001161d */
[----:B------:R-:W-:Y:S01]  /*1fc0*/  FFMA.FTZ R55, R7, R17, RZ ;  /* 0x0000001107377223 */ /* 0x000fe200000100ff */
[----:B------:R-:W-:Y:S02]  /*1fd0*/  LOP3.LUT R26, R26, 0xff, RZ, 0xc0, !PT ;  /* 0x000000ff1a1a7812 */ /* 0x000fe400078ec0ff */
[----:B------:R-:W-:Y:S01]  /*1fe0*/  LOP3.LUT R29, R29, 0xff, RZ, 0xc0, !PT ;  /* 0x000000ff1d1d7812 */ /* 0x000fe200078ec0ff */
[----:B------:R-:W-:Y:S01]  /*1ff0*/  I2F.F16 R40, R40 ;  /* 0x0000002800287306 */ /* 0x000fe20000200c00 */
[----:B------:R-:W-:Y:S02]  /*2000*/  IADD3 R26, PT, PT, R26, -0x80, RZ ;  /* 0xffffff801a1a7810 */ /* 0x000fe40007ffe0ff */
[----:B------:R-:W-:-:S05]  /*2010*/  IADD3 R29, PT, PT, R29, -0x80, RZ ;  /* 0xffffff801d1d7810 */ /* 0x000fca0007ffe0ff */
[----:B------:R-:W-:Y:S08]  /*2020*/  I2F.F16 R54, R44 ;  /* 0x0000002c00367306 */ /* 0x000ff00000200c00 */
[----:B------:R3:W0:Y:S08]  /*2030*/  I2F.F16 R43, R28 ;  /* 0x0000001c002b7306 */ /* 0x0006300000200c00 */
[----:B------:R1:W-:Y:S01]  /*2040*/  I2F.F16 R44, R26 ;  /* 0x0000001a002c7306 */ /* 0x0003e20000200c00 */
[----:B---3--:R-:W-:-:S05]  /*2050*/  HADD2.F32 R28, -RZ, R50.H0_H0 ;  /* 0x20000032ff1c7230 */ /* 0x008fca0000004100 */
[----:B------:R-:W-:Y:S01]  /*2060*/  FFMA.FTZ R50, R31, R28, R55 ;  /* 0x0000001c1f327223 */ /* 0x000fe20000010037 */
[----:B0-----:R-:W-:Y:S01]  /*2070*/  HADD2.F32 R43, -RZ, R43.H0_H0 ;  /* 0x2000002bff2b7230 */ /* 0x001fe20000004100 */
[----:B------:R0:W-:Y:S01]  /*2080*/  I2F.F16 R45, R29 ;  /* 0x0000001d002d7306 */ /* 0x0001e20000200c00 */
[----:B-1----:R-:W-:Y:S02]  /*2090*/  HADD2.F32 R26, -RZ, R38.H0_H0 ;  /* 0x20000026ff1a7230 */ /* 0x002fe40000004100 */
[----:B------:R-:W-:-:S03]  /*20a0*/  FFMA.FTZ R38, R7, R2, RZ ;  /* 0x0000000207267223 */ /* 0x000fc600000100ff */
[----:B------:R-:W-:Y:S01]  /*20b0*/  FFMA.FTZ R49, R26, R31, R49 ;  /* 0x0000001f1a317223 */ /* 0x000fe20000010031 */
[----:B------:R-:W-:Y:S01]  /*20c0*/  FFMA.FTZ R53, R31, R27, R38 ;  /* 0x0000001b1f357223 */ /* 0x000fe20000010026 */
[----:B------:R-:W1:Y:S01]  /*20d0*/  I2F.F16 R24, R24 ;  /* 0x0000001800187306 */ /* 0x000e620000200c00 */
[----:B0-----:R-:W-:Y:S02]  /*20e0*/  HADD2.F32 R29, -RZ, R52.H0_H0 ;  /* 0x20000034ff1d7230 */ /* 0x001fe40000004100 */
[----:B------:R-:W-:Y:S01]  /*20f0*/  FFMA.FTZ R52, R7, R15, RZ ;  /* 0x0000000f07347223 */ /* 0x000fe200000100ff */
[----:B------:R-:W-:Y:S01]  /*2100*/  IADD3 R7, PT, PT, R30, -0x80, RZ ;  /* 0xffffff801e077810 */ /* 0x000fe20007ffe0ff */
[----:B------:R-:W-:Y:S02]  /*2110*/  HADD2.F32 R38, -RZ, R54.H0_H0 ;  /* 0x20000036ff267230 */ /* 0x000fe40000004100 */
[----:B------:R-:W-:Y:S01]  /*2120*/  FFMA.FTZ R57, R31, R29, R52 ;  /* 0x0000001d1f397223 */ /* 0x000fe20000010034 */
[----:B------:R-:W-:Y:S01]  /*2130*/  HADD2.F32 R31, -RZ, R39.H0_H0 ;  /* 0x20000027ff1f7230 */ /* 0x000fe20000004100 */
[----:B------:R-:W0:Y:S01]  /*2140*/  I2F.F16 R35, R35 ;  /* 0x0000002300237306 */ /* 0x000e220000200c00 */
[----:B------:R-:W-:-:S02]  /*2150*/  HADD2.F32 R39, -RZ, R40.H0_H0 ;  /* 0x20000028ff277230 */ /* 0x000fc40000004100 */
[----:B------:R-:W-:Y:S01]  /*2160*/  FFMA.FTZ R57, R48, R38, R57 ;  /* 0x0000002630397223 */ /* 0x000fe20000010039 */
[----:B------:R-:W-:Y:S01]  /*2170*/  HADD2.F32 R40, -RZ, R14.H0_H0 ;  /* 0x2000000eff287230 */ /* 0x000fe20000004100 */
[----:B------:R-:W-:Y:S01]  /*2180*/  IADD3 R14, PT, PT, R42, -0x80, RZ ;  /* 0xffffff802a0e7810 */ /* 0x000fe20007ffe0ff */
[----:B------:R-:W-:Y:S02]  /*2190*/  HADD2.F32 R42, -RZ, R13.H0_H0 ;  /* 0x2000000dff2a7230 */ /* 0x000fe40000004100 */
[C---:B------:R-:W-:Y:S01]  /*21a0*/  FFMA.FTZ R55, R48.reuse, R39, R50 ;  /* 0x0000002730377223 */ /* 0x040fe20000010032 */
[----:B-1----:R-:W-:Y:S01]  /*21b0*/  HADD2.F32 R30, -RZ, R24.H0_H0 ;  /* 0x20000018ff1e7230 */ /* 0x002fe20000004100 */
[----:B------:R-:W1:Y:S01]  /*21c0*/  I2F.F16 R34, R34 ;  /* 0x0000002200227306 */ /* 0x000e620000200c00 */
[----:B------:R-:W-:Y:S01]  /*21d0*/  FFMA.FTZ R24, R48, R31, R53 ;  /* 0x0000001f30187223 */ /* 0x000fe20000010035 */
[----:B------:R-:W-:Y:S01]  /*21e0*/  FFMA.FTZ R57, R51, R42, R57 ;  /* 0x0000002a33397223 */ /* 0x000fe20000010039 */
[----:B------:R-:W-:-:S02]  /*21f0*/  HADD2.F32 R44, -RZ, R44.H0_H0 ;  /* 0x2000002cff2c7230 */ /* 0x000fc40000004100 */
[----:B------:R-:W-:Y:S01]  /*2200*/  FFMA.FTZ R49, R30, R48, R49 ;  /* 0x000000301e317223 */ /* 0x000fe20000010031 */
[C---:B------:R-:W-:Y:S01]  /*2210*/  FFMA.FTZ R53, R51.reuse, R33, R24 ;  /* 0x0000002133357223 */ /* 0x040fe20000010018 */
[--C-:B--2---:R-:W-:Y:S02]  /*2220*/  HADD2.F32 R24, -RZ, R8.reuse.H0_H0 ;  /* 0x20000008ff187230 */ /* 0x104fe40000004100 */
[----:B------:R-:W-:Y:S01]  /*2230*/  FFMA.FTZ R48, R51, R32, R55 ;  /* 0x0000002033307223 */ /* 0x000fe20000010037 */
[----:B------:R-:W2:Y:S01]  /*2240*/  I2F.F16 R47, R47 ;  /* 0x0000002f002f7306 */ /* 0x000ea20000200c00 */
[----:B0-----:R-:W-:Y:S02]  /*2250*/  HADD2.F32 R35, -RZ, R35.H0_H0 ;  /* 0x20000023ff237230 */ /* 0x001fe40000004100 */
[----:B------:R-:W-:Y:S01]  /*2260*/  FFMA.FTZ R49, R40, R51, R49 ;  /* 0x0000003328317223 */ /* 0x000fe20000010031 */
[----:B------:R-:W-:Y:S02]  /*2270*/  HADD2.F32 R8, -RZ, R8.H1_H1 ;  /* 0x30000008ff087230 */ /* 0x000fe40000004100 */
[----:B------:R-:W-:Y:S01]  /*2280*/  FFMA.FTZ R53, R24, R37, R53 ;  /* 0x0000002518357223 */ /* 0x000fe20000010035 */
[----:B------:R-:W-:-:S02]  /*2290*/  HADD2.F32 R13, -RZ, R9.H0_H0 ;  /* 0x20000009ff0d7230 */ /* 0x000fc40000004100 */
[C---:B------:R-:W-:Y:S01]  /*22a0*/  FFMA.FTZ R52, R24.reuse, R35, R48 ;  /* 0x0000002318347223 */ /* 0x040fe20000010030 */
[----:B-1----:R-:W-:Y:S01]  /*22b0*/  HADD2.F32 R34, -RZ, R34.H0_H0 ;  /* 0x20000022ff227230 */ /* 0x002fe20000004100 */
[----:B------:R-:W0:Y:S01]  /*22c0*/  I2F.F16 R14, R14 ;  /* 0x0000000e000e7306 */ /* 0x000e220000200c00 */
[----:B------:R-:W-:Y:S02]  /*22d0*/  HADD2.F32 R48, -RZ, R25.H0_H0 ;  /* 0x20000019ff307230 */ /* 0x000fe40000004100 */
[----:B------:R-:W-:Y:S02]  /*22e0*/  HADD2.F32 R45, -RZ, R45.H0_H0 ;  /* 0x2000002dff2d7230 */ /* 0x000fe40000004100 */
[----:B------:R-:W-:Y:S01]  /*22f0*/  FFMA.FTZ R54, R24, R34, R57 ;  /* 0x0000002218367223 */ /* 0x000fe20000010039 */
[----:B------:R-:W-:Y:S02]  /*2300*/  HADD2.F32 R9, -RZ, R9.H1_H1 ;  /* 0x30000009ff097230 */ /* 0x000fe40000004100 */
[----:B--2---:R-:W-:Y:S01]  /*2310*/  HADD2.F32 R47, -RZ, R47.H0_H0 ;  /* 0x2000002fff2f7230 */ /* 0x004fe20000004100 */
[----:B------:R1:W2:Y:S01]  /*2320*/  I2F.F16 R56, R7 ;  /* 0x0000000700387306 */ /* 0x0002a20000200c00 */
[----:B------:R-:W-:-:S02]  /*2330*/  HADD2.F32 R57, -RZ, R10.H0_H0 ;  /* 0x2000000aff397230 */ /* 0x000fc40000004100 */
[----:B------:R-:W-:-:S05]  /*2340*/  HADD2.F32 R51, -RZ, R5.H0_H0 ;  /* 0x20000005ff337230 */ /* 0x000fca0000004100 */
[----:B------:R2:W3:Y:S01]  /*2350*/  I2F.F16 R50, R46 ;  /* 0x0000002e00327306 */ /* 0x0004e20000200c00 */
[----:B-1----:R-:W-:Y:S01]  /*2360*/  FFMA.FTZ R7, R36, R24, R49 ;  /* 0x0000001824077223 */ /* 0x002fe20000010031 */
[----:B0-----:R-:W-:Y:S02]  /*2370*/  HADD2.F32 R49, -RZ, R14.H0_H0 ;  /* 0x2000000eff317230 */ /* 0x001fe40000004100 */
[----:B------:R-:W-:Y:S01]  /*2380*/  FFMA.FTZ R24, R8, R44, R53 ;  /* 0x0000002c08187223 */ /* 0x000fe20000010035 */
[----:B------:R-:W-:Y:S02]  /*2390*/  HADD2.F32 R53, -RZ, R12.H0_H0 ;  /* 0x2000000cff357230 */ /* 0x000fe40000004100 */
[----:B------:R-:W-:Y:S01]  /*23a0*/  FFMA.FTZ R14, R48, R8, R7 ;  /* 0x00000008300e7223 */ /* 0x000fe20000010007 */
[C---:B------:R-:W-:Y:S01]  /*23b0*/  FFMA.FTZ R7, R8.reuse, R47, R52 ;  /* 0x0000002f08077223 */ /* 0x040fe20000010034 */
[----:B------:R-:W-:Y:S01]  /*23c0*/  FFMA.FTZ R25, R8, R49, R54 ;  /* 0x0000003108197223 */ /* 0x000fe20000010036 */
[----:B------:R0:W1:Y:S01]  /*23d0*/  I2F.F16 R55, R18 ;  /* 0x0000001200377306 */ /* 0x0000620000200c00 */
[----:B--2---:R-:W-:-:S02]  /*23e0*/  HADD2.F32 R46, -RZ, R56.H0_H0 ;  /* 0x20000038ff2e7230 */ /* 0x004fc40000004100 */
[----:B------:R-:W-:Y:S01]  /*23f0*/  FFMA.FTZ R14, R43, R13, R14 ;  /* 0x0000000d2b0e7223 */ /* 0x000fe2000001000e */
[----:B------:R-:W-:Y:S02]  /*2400*/  HADD2.F32 R54, -RZ, R11.H0_H0 ;  /* 0x2000000bff367230 */ /* 0x000fe40000004100 */
[C---:B------:R-:W-:Y:S01]  /*2410*/  FFMA.FTZ R24, R13.reuse, R45, R24 ;  /* 0x0000002d0d187223 */ /* 0x040fe20000010018 */
[----:B------:R-:W-:Y:S02]  /*2420*/  HADD2.F32 R52, -RZ, R4.H0_H0 ;  /* 0x20000004ff347230 */ /* 0x000fe40000004100 */
[----:B------:R-:W-:Y:S01]  /*2430*/  FFMA.FTZ R8, R13, R46, R7 ;  /* 0x0000002e0d087223 */ /* 0x000fe20000010007 */
[----:B---3--:R-:W-:Y:S02]  /*2440*/  HADD2.F32 R50, -RZ, R50.H0_H0 ;  /* 0x20000032ff327230 */ /* 0x008fe40000004100 */
[----:B------:R-:W-:Y:S01]  /*2450*/  FFMA.FTZ R7, R53, R9, R14 ;  /* 0x0000000935077223 */ /* 0x000fe2000001000e */
[----:B0-----:R-:W-:-:S02]  /*2460*/  HADD2.F32 R18, -RZ, R3.H0_H0 ;  /* 0x20000003ff127230 */ /* 0x001fc40000004100 */
[C---:B------:R-:W-:Y:S01]  /*2470*/  FFMA.FTZ R8, R9.reuse, R54, R8 ;  /* 0x0000003609087223 */ /* 0x040fe20000010008 */
[----:B------:R-:W-:Y:S01]  /*2480*/  FFMA.FTZ R11, R9, R57, R24 ;  /* 0x00000039090b7223 */ /* 0x000fe20000010018 */
[----:B------:R-:W-:Y:S01]  /*2490*/  FFMA.FTZ R25, R13, R50, R25 ;  /* 0x000000320d197223 */ /* 0x000fe20000010019 */
[----:B------:R-:W-:Y:S01]  /*24a0*/  PRMT R14, RZ, 0x5410, RZ ;  /* 0x00005410ff0e7816 */ /* 0x000fe200000000ff */
[----:B------:R-:W-:Y:S01]  /*24b0*/  FMUL.FTZ R8, R51, R8 ;  /* 0x0000000833087220 */ /* 0x000fe20000410000 */
[----:B-1----:R-:W-:Y:S02]  /*24c0*/  HADD2.F32 R56, -RZ, R55.H0_H0 ;  /* 0x20000037ff387230 */ /* 0x002fe40000004100 */
[----:B------:R-:W-:Y:S01]  /*24d0*/  FMUL.FTZ R7, R18, R7 ;  /* 0x0000000712077220 */ /* 0x000fe20000410000 */
[----:B------:R-:W-:Y:S02]  /*24e0*/  HADD2.F32 R55, -RZ, R6.H0_H0 ;  /* 0x20000006ff377230 */ /* 0x000fe40000004100 */
[----:B------:R-:W-:Y:S01]  /*24f0*/  FMUL.FTZ R11, R52, R11 ;  /* 0x0000000b340b7220 */ /* 0x000fe20000410000 */
[----:B------:R-:W-:Y:S01]  /*2500*/  F2FP.F16.F32.PACK_AB R13, RZ, R8 ;  /* 0x00000008ff0d723e */ /* 0x000fe200000000ff */
[----:B------:R-:W-:Y:S01]  /*2510*/  FFMA.FTZ R10, R9, R56, R25 ;  /* 0x00000038090a7223 */ /* 0x000fe20000010019 */
[----:B------:R-:W-:-:S02]  /*2520*/  F2FP.F16.F32.PACK_AB R7, RZ, R7 ;  /* 0x00000007ff07723e */ /* 0x000fc400000000ff */
[----:B------:R-:W-:Y:S01]  /*2530*/  F2FP.F16.F32.PACK_AB R8, RZ, R11 ;  /* 0x0000000bff08723e */ /* 0x000fe200000000ff */
[----:B------:R-:W-:Y:S01]  /*2540*/  FMUL.FTZ R10, R55, R10 ;  /* 0x0000000a370a7220 */ /* 0x000fe20000410000 */
[----:B------:R-:W-:Y:S02]  /*2550*/  PRMT R9, RZ, 0x5410, RZ ;  /* 0x00005410ff097816 */ /* 0x000fe400000000ff */
[----:B------:R-:W-:Y:S02]  /*2560*/  PRMT R7, R7, 0x5410, R8 ;  /* 0x0000541007077816 */ /* 0x000fe40000000008 */
[----:B------:R-:W-:Y:S02]  /*2570*/  F2FP.F16.F32.PACK_AB R24, RZ, R10 ;  /* 0x0000000aff18723e */ /* 0x000fe400000000ff */
[----:B------:R-:W-:Y:S02]  /*2580*/  PRMT R10, RZ, 0x5410, RZ ;  /* 0x00005410ff0a7816 */ /* 0x000fe400000000ff */
[----:B------:R-:W-:Y:S01]  /*2590*/  PRMT R25, R13, 0x5410, R24 ;  /* 0x000054100d197816 */ /* 0x000fe20000000018 */
[----:B------:R-:W-:Y:S01]  /*25a0*/  HFMA2 R7, R7, 1, 1, RZ ;  /* 0x3c003c0007077831 */ /* 0x000fe200000000ff */
[----:B------:R-:W-:-:S02]  /*25b0*/  PRMT R11, RZ, 0x5410, RZ ;  /* 0x00005410ff0b7816 */ /* 0x000fc400000000ff */
        /* <DEDUP_REMOVED lines=93> */
[----:B------:R-:W-:-:S02]  /*2b90*/  HADD2.F32 R11, -RZ, R25.H0_H0 ;  /* 0x20000019ff0b7230 */ /* 0x000fc40000004100 */
        /* <DEDUP_REMOVED lines=36> */
[----:B------:R-:W-:Y:S01]  /*2de0*/  FFMA.FTZ R17, R17, R58, RZ ;  /* 0x0000003a11117223 */ /* 0x000fe200000100ff */
[----:B------:R-:W-:Y:S01]  /*2df0*/  FFMA.FTZ R2, R27, R12, R2 ;  /* 0x0000000c1b027223 */ /* 0x000fe20000010002 */
[----:B------:R-:W-:Y:S01]  /*2e00*/  FFMA.FTZ R58, R15, R58, RZ ;  /* 0x0000003a0f3a7223 */ /* 0x000fe200000100ff */
[-C--:B------:R-:W-:Y:S01]  /*2e10*/  FFMA.FTZ R13, R26, R12.reuse, R13 ;  /* 0x0000000c1a0d7223 */ /* 0x080fe2000001000d */
[----:B------:R-:W-:Y:S01]  /*2e20*/  FFMA.FTZ R28, R28, R12, R17 ;  /* 0x0000000c1c1c7223 */ /* 0x000fe20000010011 */
[----:B------:R-:W-:Y:S01]  /*2e30*/  FFMA.FTZ R2, R31, R60, R2 ;  /* 0x0000003c1f027223 */ /* 0x000fe20000010002 */
        /* <DEDUP_REMOVED lines=40> */
.L_x_1106:
[C---:B------:R-:W-:Y:S01]  /*30c0*/  IMAD.WIDE R16, R41.reuse, 0x4, R22 ;  /* 0x0000000429107825 */ /* 0x040fe200078e0216 */
[----:B------:R0:W5:Y:S04]  /*30d0*/  LDG.E.128.CONSTANT R24, desc[UR10][R22.64] ;  /* 0x0000000a16187981 */ /* 0x000168000c1e9d00 */
[----:B------:R0:W5:Y:S01]  /*30e0*/  LDG.E.128.CONSTANT R28, desc[UR10][R16.64] ;  /* 0x0000000a101c7981 */ /* 0x000162000c1e9d00 */
[----:B------:R-:W-:Y:S01]  /*30f0*/  IMAD.WIDE R32, R41, 0x4, R16 ;  /* 0x0000000429207825 */ /* 0x000fe200078e0210 */
[----:B------:R-:W-:Y:S06]  /*3100*/  @!P1 BRA `(.L_x_1107) ;  /* 0x0000001400a89947 */ /* 0x000fec0003800000 */
[----:B0----5:R-:W-:Y:S02]  /*3110*/  LOP3.LUT R17, R26, 0xff, RZ, 0xc0, !PT ;  /* 0x000000ff1a117812 */ /* 0x021fe400078ec0ff */
[----:B------:R-:W-:Y:S02]  /*3120*/  LOP3.LUT R16, R24, 0xff, RZ, 0xc0, !PT ;  /* 0x000000ff18107812 */ /* 0x000fe400078ec0ff */
        /* <DEDUP_REMOVED lines=8> */
[----:B------:R-:W-:Y:S01]  /*31b0*/  LOP3.LUT R18, R29, 0xff, RZ, 0xc0, !PT ;  /* 0x000000ff1d127812 */ /* 0x000fe200078ec0ff */
[----:B------:R0:W1:Y:S01]  /*31c0*/  I2F.F16 R45, R17 ;  /* 0x00000011002d7306 */ /* 0x0000620000200c00 */
[----:B------:R-:W-:Y:S02]  /*31d0*/  IADD3 R23, PT, PT, R23, -0x80, RZ ;  /* 0xffffff8017177810 */ /* 0x000fe40007ffe0ff */
[----:B------:R-:W-:Y:S02]  /*31e0*/  IADD3 R18, PT, PT, R18, -0x80, RZ ;  /* 0xffffff8012127810 */ /* 0x000fe40007ffe0ff */
[----:B------:R-:W-:-:S02]  /*31f0*/  LEA.HI R38, R26, 0xffffff80, RZ, 0x8 ;  /* 0xffffff801a267811 */ /* 0x000fc400078f40ff */
[----:B------:R-:W-:Y:S01]  /*3200*/  LOP3.LUT R2, R25, 0xff, RZ, 0xc0, !PT ;  /* 0x000000ff19027812 */ /* 0x000fe200078ec0ff */
[----:B------:R2:W-:Y:S01]  /*3210*/  I2F.F16 R46, R16 ;  /* 0x00000010002e7306 */ /* 0x0005e20000200c00 */
[----:B0-----:R-:W-:Y:S02]  /*3220*/  SHF.R.U32.HI R17, RZ, 0x8, R25 ;  /* 0x00000008ff117819 */ /* 0x001fe40000011619 */
[----:B------:R-:W-:Y:S02]  /*3230*/  LOP3.LUT R15, R27, 0xff, RZ, 0xc0, !PT ;  /* 0x000000ff1b0f7812 */ /* 0x000fe400078ec0ff */
[----:B------:R-:W-:Y:S02]  /*3240*/  LOP3.LUT R17, R17, 0xff, RZ, 0xc0, !PT ;  /* 0x000000ff11117812 */ /* 0x000fe400078ec0ff */
[----:B------:R-:W-:Y:S01]  /*3250*/  LEA.HI R40, R24, 0xffffff80, RZ, 0x8 ;  /* 0xffffff8018287811 */ /* 0x000fe200078f40ff */
[----:B------:R0:W3:Y:S01]  /*3260*/  I2F.F16 R42, R22 ;  /* 0x00000016002a7306 */ /* 0x0000e20000200c00 */
[----:B--2---:R-:W-:Y:S01]  /*3270*/  SHF.R.U32.HI R16, RZ, 0x8, R24 ;  /* 0x00000008ff107819 */ /* 0x004fe20000011618 */
[----:B-1----:R-:W-:Y:S01]  /*3280*/  HADD2.F32 R45, -RZ, R45.H0_H0 ;  /* 0x2000002dff2d7230 */ /* 0x002fe20000004100 */
[----:B------:R-:W-:-:S02]  /*3290*/  IADD3 R49, PT, PT, R17, -0x80, RZ ;  /* 0xffffff8011317810 */ /* 0x000fc40007ffe0ff */
[----:B------:R-:W-:Y:S02]  /*32a0*/  LOP3.LUT R16, R16, 0xff, RZ, 0xc0, !PT ;  /* 0x000000ff10107812 */ /* 0x000fe400078ec0ff */
[----:B------:R-:W-:Y:S01]  /*32b0*/  SHF.R.U32.HI R17, RZ, 0x8, R26 ;  /* 0x00000008ff117819 */ /* 0x000fe2000001161a */
[----:B------:R1:W2:Y:S01]  /*32c0*/  I2F.F16 R43, R23 ;  /* 0x00000017002b7306 */ /* 0x0002a20000200c00 */
[----:B------:R-:W-:Y:S02]  /*32d0*/  IADD3 R16, PT, PT, R16, -0x80, RZ ;  /* 0xffffff8010107810 */ /* 0x000fe40007ffe0ff */
[----:B------:R-:W-:Y:S02]  /*32e0*/  LOP3.LUT R17, R17, 0xff, RZ, 0xc0, !PT ;  /* 0x000000ff11117812 */ /* 0x000fe400078ec0ff */
[----:B0-----:R-:W-:Y:S02]  /*32f0*/  SHF.R.U32.HI R22, RZ, 0x10, R27 ;  /* 0x00000010ff167819 */ /* 0x001fe4000001161b */
[----:B------:R-:W-:Y:S01]  /*3300*/  IADD3 R58, PT, PT, R17, -0x80, RZ ;  /* 0xffffff80113a7810 */ /* 0x000fe20007ffe0ff */
[----:B------:R0:W-:Y:S01]  /*3310*/  I2F.F16 R48, R16 ;  /* 0x0000001000307306 */ /* 0x0001e20000200c00 */
[----:B------:R-:W-:Y:S01]  /*3320*/  LOP3.LUT R22, R22, 0xff, RZ, 0xc0, !PT ;  /* 0x000000ff16167812 */ /* 0x000fe200078ec0ff */
[----:B---3--:R-:W-:Y:S01]  /*3330*/  HADD2.F32 R42, -RZ, R42.H0_H0 ;  /* 0x2000002aff2a7230 */ /* 0x008fe20000004100 */
[----:B-1----:R-:W-:-:S02]  /*3340*/  SHF.R.U32.HI R23, RZ, 0x8, R30 ;  /* 0x00000008ff177819 */ /* 0x002fc4000001161e */
[----:B------:R-:W-:Y:S02]  /*3350*/  IADD3 R56, PT, PT, R22, -0x80, RZ ;  /* 0xffffff8016387810 */ /* 0x000fe40007ffe0ff */
[----:B------:R-:W-:Y:S01]  /*3360*/  SHF.R.U32.HI R22, RZ, 0x8, R29 ;  /* 0x00000008ff167819 */ /* 0x000fe2000001161d */
[----:B------:R1:W3:Y:S01]  /*3370*/  I2F.F16 R44, R18 ;  /* 0x00000012002c7306 */ /* 0x0002e20000200c00 */
[----:B0-----:R-:W0:Y:S01]  /*3380*/  LDS.64 R16, [UR6+0x10] ;  /* 0x00001006ff107984 */ /* 0x001e220008000a00 */
[----:B------:R-:W-:Y:S01]  /*3390*/  LOP3.LUT R23, R23, 0xff, RZ, 0xc0, !PT ;  /* 0x000000ff17177812 */ /* 0x000fe200078ec0ff */
[----:B--2---:R-:W-:Y:S01]  /*33a0*/  HADD2.F32 R43, -RZ, R43.H0_H0 ;  /* 0x2000002bff2b7230 */ /* 0x004fe20000004100 */
[----:B------:R-:W-:Y:S02]  /*33b0*/  LOP3.LUT R22, R22, 0xff, RZ, 0xc0, !PT ;  /* 0x000000ff16167812 */ /* 0x000fe400078ec0ff */
[----:B------:R-:W-:Y:S02]  /*33c0*/  SHF.R.U32.HI R26, RZ, 0x10, R26 ;  /* 0x00000010ff1a7819 */ /* 0x000fe4000001161a */
[----:B------:R-:W-:Y:S01]  /*33d0*/  IADD3 R22, PT, PT, R22, -0x80, RZ ;  /* 0xffffff8016167810 */ /* 0x000fe20007ffe0ff */
[----:B------:R-:W-:Y:S01]  /*33e0*/  I2F.F16 R49, R49 ;  /* 0x0000003100317306 */ /* 0x000fe20000200c00 */
[----:B-1----:R-:W-:-:S02]  /*33f0*/  SHF.R.U32.HI R18, RZ, 0x8, R27 ;  /* 0x00000008ff127819 */ /* 0x002fc4000001161b */
[----:B------:R-:W-:Y:S02]  /*3400*/  IADD3 R53, PT, PT, R23, -0x80, RZ ;  /* 0xffffff8017357810 */ /* 0x000fe40007ffe0ff */
[----:B------:R-:W-:Y:S01]  /*3410*/  LOP3.LUT R18, R18, 0xff, RZ, 0xc0, !PT ;  /* 0x000000ff12127812 */ /* 0x000fe200078ec0ff */
[----:B---3--:R-:W-:Y:S01]  /*3420*/  HADD2.F32 R44, -RZ, R44.H0_H0 ;  /* 0x2000002cff2c7230 */ /* 0x008fe20000004100 */
[----:B------:R-:W-:Y:S01]  /*3430*/  SHF.R.U32.HI R24, RZ, 0x10, R24 ;  /* 0x00000010ff187819 */ /* 0x000fe20000011618 */
[----:B------:R1:W2:Y:S01]  /*3440*/  I2F.F16 R52, R22 ;  /* 0x0000001600347306 */ /* 0x0002a20000200c00 */
[----:B------:R-:W-:Y:S02]  /*3450*/  LEA.HI R37, R27, 0xffffff80, RZ, 0x8 ;  /* 0xffffff801b257811 */ /* 0x000fe400078f40ff */
[----:B------:R-:W-:Y:S02]  /*3460*/  LEA.HI R39, R25, 0xffffff80, RZ, 0x8 ;  /* 0xffffff8019277811 */ /* 0x000fe400078f40ff */
[----:B------:R-:W-:-:S02]  /*3470*/  IADD3 R2, PT, PT, R2, -0x80, RZ ;  /* 0xffffff8002027810 */ /* 0x000fc40007ffe0ff */
[----:B------:R-:W-:Y:S01]  /*3480*/  IADD3 R15, PT, PT, R15, -0x80, RZ ;  /* 0xffffff800f0f7810 */ /* 0x000fe20007ffe0ff */
[----:B------:R-:W-:Y:S01]  /*3490*/  I2F.F16 R58, R58 ;  /* 0x0000003a003a7306 */ /* 0x000fe20000200c00 */
[----:B-1----:R-:W1:Y:S01]  /*34a0*/  LDS.64 R22, [UR6+0x18] ;  /* 0x00001806ff167984 */ /* 0x002e620008000a00 */
[----:B------:R-:W-:Y:S02]  /*34b0*/  IADD3 R27, PT, PT, R18, -0x80, RZ ;  /* 0xffffff80121b7810 */ /* 0x000fe40007ffe0ff */
[----:B------:R-:W-:Y:S02]  /*34c0*/  SHF.R.U32.HI R25, RZ, 0x10, R25 ;  /* 0x00000010ff197819 */ /* 0x000fe40000011619 */
[----:B------:R-:W-:Y:S01]  /*34d0*/  LOP3.LUT R26, R26, 0xff, RZ, 0xc0, !PT ;  /* 0x000000ff1a1a7812 */ /* 0x000fe200078ec0ff */
[----:B--2---:R-:W-:Y:S01]  /*34e0*/  HADD2.F32 R52, -RZ, R52.H0_H0 ;  /* 0x20000034ff347230 */ /* 0x004fe20000004100 */
[----:B------:R-:W-:Y:S01]  /*34f0*/  SHF.R.U32.HI R18, RZ, 0x8, R28 ;  /* 0x00000008ff127819 */ /* 0x000fe2000001161c */
[----:B------:R-:W2:Y:S01]  /*3500*/  I2F.F16 R2, R2 ;  /* 0x0000000200027306 */ /* 0x000ea20000200c00 */
[----:B------:R-:W-:-:S02]  /*3510*/  LOP3.LUT R24, R24, 0xff, RZ, 0xc0, !PT ;  /* 0x000000ff18187812 */ /* 0x000fc400078ec0ff */
[----:B------:R-:W-:Y:S02]  /*3520*/  LOP3.LUT R25, R25, 0xff, RZ, 0xc0, !PT ;  /* 0x000000ff19197812 */ /* 0x000fe400078ec0ff */
[----:B------:R-:W-:Y:S02]  /*3530*/  IADD3 R26, PT, PT, R26, -0x80, RZ ;  /* 0xffffff801a1a7810 */ /* 0x000fe40007ffe0ff */
[----:B------:R-:W-:Y:S01]  /*3540*/  LOP3.LUT R18, R18, 0xff, RZ, 0xc0, !PT ;  /* 0x000000ff12127812 */ /* 0x000fe200078ec0ff */
[----:B------:R-:W3:Y:S01]  /*3550*/  I2F.F16 R15, R15 ;  /* 0x0000000f000f7306 */ /* 0x000ee20000200c00 */
[----:B------:R-:W-:Y:S01]  /*3560*/  IADD3 R24, PT, PT, R24, -0x80, RZ ;  /* 0xffffff8018187810 */ /* 0x000fe20007ffe0ff */
[----:B0-----:R-:W-:Y:S01]  /*3570*/  HADD2.F32 R61, -RZ, R16.H1_H1 ;  /* 0x30000010ff3d7230 */ /* 0x001fe20000004100 */
[----:B------:R-:W-:Y:S01]  /*3580*/  IADD3 R25, PT, PT, R25, -0x80, RZ ;  /* 0xffffff8019197810 */ /* 0x000fe20007ffe0ff */
[--C-:B------:R-:W-:Y:S01]  /*3590*/  HADD2.F32 R62, -RZ, R17.reuse.H0_H0 ;  /* 0x20000011ff3e7230 */ /* 0x100fe20000004100 */
[----:B------:R-:W-:Y:S01]  /*35a0*/  IADD3 R18, PT, PT, R18, -0x80, RZ ;  /* 0xffffff8012127810 */ /* 0x000fe20007ffe0ff */
[----:B------:R-:W-:Y:S01]  /*35b0*/  HADD2.F32 R57, -RZ, R17.H1_H1 ;  /* 0x30000011ff397230 */ /* 0x000fe20000004100 */
[----:B------:R-:W-:Y:S01]  /*35c0*/  LEA.HI R36, R28, 0xffffff80, RZ, 0x8 ;  /* 0xffffff801c247811 */ /* 0x000fe200078f40ff */
[----:B------:R0:W4:Y:S01]  /*35d0*/  I2F.F16 R51, R26 ;  /* 0x0000001a00337306 */ /* 0x0001220000200c00 */
[----:B------:R-:W-:Y:S01]  /*35e0*/  LEA.HI R35, R29, 0xffffff80, RZ, 0x8 ;  /* 0xffffff801d237811 */ /* 0x000fe200078f40ff */
[----:B------:R-:W-:Y:S01]  /*35f0*/  HADD2.F32 R17, -RZ, R47.H0_H0 ;  /* 0x2000002fff117230 */ /* 0x000fe20000004100 */
[----:B------:R-:W-:Y:S01]  /*3600*/  SHF.R.U32.HI R28, RZ, 0x10, R28 ;  /* 0x00000010ff1c7819 */ /* 0x000fe2000001161c */
[----:B--2---:R-:W-:Y:S01]  /*3610*/  HADD2.F32 R2, -RZ, R2.H0_H0 ;  /* 0x20000002ff027230 */ /* 0x004fe20000004100 */
[----:B------:R-:W-:-:S02]  /*3620*/  SHF.R.U32.HI R29, RZ, 0x10, R29 ;  /* 0x00000010ff1d7819 */ /* 0x000fc4000001161d */
[----:B------:R-:W-:Y:S01]  /*3630*/  SHF.R.U32.HI R59, RZ, 0x10, R30 ;  /* 0x00000010ff3b7819 */ /* 0x000fe2000001161e */
[----:B------:R-:W-:Y:S01]  /*3640*/  I2F.F16 R24, R24 ;  /* 0x0000001800187306 */ /* 0x000fe20000200c00 */
[--C-:B0-----:R-:W-:Y:S01]  /*3650*/  SHF.R.U32.HI R26, RZ, 0x8, R31.reuse ;  /* 0x00000008ff1a7819 */ /* 0x101fe2000001161f */
[----:B---3--:R-:W-:Y:S01]  /*3660*/  HADD2.F32 R15, -RZ, R15.H0_H0 ;  /* 0x2000000fff0f7230 */ /* 0x008fe20000004100 */
[----:B------:R-:W-:Y:S02]  /*3670*/  SHF.R.U32.HI R60, RZ, 0x10, R31 ;  /* 0x00000010ff3c7819 */ /* 0x000fe4000001161f */
[----:B------:R-:W-:Y:S02]  /*3680*/  LOP3.LUT R26, R26, 0xff, RZ, 0xc0, !PT ;  /* 0x000000ff1a1a7812 */ /* 0x000fe400078ec0ff */
[----:B------:R-:W-:Y:S01]  /*3690*/  LEA.HI R54, R31, 0xffffff80, RZ, 0x8 ;  /* 0xffffff801f367811 */ /* 0x000fe200078f40ff */
[----:B------:R0:W2:Y:S01]  /*36a0*/  I2F.F16 R63, R27 ;  /* 0x0000001b003f7306 */ /* 0x0000a20000200c00 */
[----:B------:R-:W-:Y:S01]  /*36b0*/  IADD3 R55, PT, PT, R26, -0x80, RZ ;  /* 0xffffff801a377810 */ /* 0x000fe20007ffe0ff */
[----:B------:R-:W-:Y:S01]  /*36c0*/  HADD2.F32 R26, -RZ, R48.H0_H0 ;  /* 0x20000030ff1a7230 */ /* 0x000fe20000004100 */
[----:B------:R-:W-:Y:S01]  /*36d0*/  LOP3.LUT R28, R28, 0xff, RZ, 0xc0, !PT ;  /* 0x000000ff1c1c7812 */ /* 0x000fe200078ec0ff */
[----:B----4-:R-:W-:Y:S01]  /*36e0*/  HADD2.F32 R51, -RZ, R51.H0_H0 ;  /* 0x20000033ff337230 */ /* 0x010fe20000004100 */
[----:B------:R-:W-:Y:S01]  /*36f0*/  LOP3.LUT R31, R29, 0xff, RZ, 0xc0, !PT ;  /* 0x000000ff1d1f7812 */ /* 0x000fe200078ec0ff */
[----:B------:R-:W-:Y:S01]  /*3700*/  HADD2.F32 R29, -RZ, R58.H0_H0 ;  /* 0x2000003aff1d7230 */ /* 0x000fe20000004100 */
[----:B------:R-:W-:Y:S01]  /*3710*/  LOP3.LUT R59, R59, 0xff, RZ, 0xc0, !PT ;  /* 0x000000ff3b3b7812 */ /* 0x000fe200078ec0ff */
[----:B------:R3:W4:Y:S01]  /*3720*/  I2F.F16 R50, R18 ;  /* 0x0000001200327306 */ /* 0x0007220000200c00 */
[----:B0-----:R-:W-:Y:S01]  /*3730*/  HADD2.F32 R27, -RZ, R49.H0_H0 ;  /* 0x20000031ff1b7230 */ /* 0x001fe20000004100 */
[----:B------:R-:W-:-:S02]  /*3740*/  LOP3.LUT R60, R60, 0xff, RZ, 0xc0, !PT ;  /* 0x000000ff3c3c7812 */ /* 0x000fc400078ec0ff */
[----:B------:R-:W-:Y:S02]  /*3750*/  LEA.HI R34, R30, 0xffffff80, RZ, 0x8 ;  /* 0xffffff801e227811 */ /* 0x000fe400078f40ff */
[----:B------:R-:W-:Y:S01]  /*3760*/  IADD3 R30, PT, PT, R28, -0x80, RZ ;  /* 0xffffff801c1e7810 */ /* 0x000fe20007ffe0ff */
[----:B--2---:R-:W-:Y:S01]  /*3770*/  HADD2.F32 R28, -RZ, R63.H0_H0 ;  /* 0x2000003fff1c7230 */ /* 0x004fe20000004100 */
[----:B------:R-:W-:Y:S01]  /*3780*/  I2F.F16 R25, R25 ;  /* 0x0000001900197306 */ /* 0x000fe20000200c00 */
[----:B---3--:R-:W-:Y:S01]  /*3790*/  HADD2.F32 R18, -RZ, R16.H0_H0 ;  /* 0x20000010ff127230 */ /* 0x008fe20000004100 */
[----:B------:R-:W-:Y:S01]  /*37a0*/  IADD3 R59, PT, PT, R59, -0x80, RZ ;  /* 0xffffff803b3b7810 */ /* 0x000fe20007ffe0ff */
[----:B------:R-:W-:Y:S01]  /*37b0*/  HADD2.F32 R16, -RZ, R46.H0_H0 ;  /* 0x2000002eff107230 */ /* 0x000fe20000004100 */
[----:B------:R-:W-:Y:S02]  /*37c0*/  IADD3 R60, PT, PT, R60, -0x80, RZ ;  /* 0xffffff803c3c7810 */ /* 0x000fe40007ffe0ff */
[C---:B------:R-:W-:Y:S01]  /*37d0*/  FFMA.FTZ R58, R18.reuse, R17, RZ ;  /* 0x00000011123a7223 */ /* 0x040fe200000100ff */
[----:B------:R-:W-:Y:S01]  /*37e0*/  FFMA.FTZ R48, R18, R2, RZ ;  /* 0x0000000212307223 */ /* 0x000fe200000100ff */
[----:B------:R-:W0:Y:S01]  /*37f0*/  I2F.F16 R40, R40 ;  /* 0x0000002800287306 */ /* 0x000e220000200c00 */
[----:B------:R-:W-:Y:S01]  /*3800*/  FFMA.FTZ R47, R16, R18, RZ ;  /* 0x00000012102f7223 */ /* 0x000fe200000100ff */
[----:B------:R-:W-:Y:S01]  /*3810*/  FFMA.FTZ R65, R18, R15, RZ ;  /* 0x0000000f12417223 */ /* 0x000fe200000100ff */
[----:B------:R-:W-:-:S02]  /*3820*/  HADD2.F32 R18, -RZ, R24.H0_H0 ;  /* 0x20000018ff127230 */ /* 0x000fc40000004100 */
[----:B------:R-:W-:Y:S01]  /*3830*/  FFMA.FTZ R58, R61, R29, R58 ;  /* 0x0000001d3d3a7223 */ /* 0x000fe2000001003a */
[----:B------:R-:W-:Y:S01]  /*3840*/  FFMA.FTZ R49, R26, R61, R47 ;  /* 0x0000003d1a317223 */ /* 0x000fe2000001002f */
[----:B------:R-:W-:Y:S01]  /*3850*/  IADD3 R47, PT, PT, R31, -0x80, RZ ;  /* 0xffffff801f2f7810 */ /* 0x000fe20007ffe0ff */
[C---:B------:R-:W-:Y:S01]  /*3860*/  FFMA.FTZ R63, R61.reuse, R27, R48 ;  /* 0x0000001b3d3f7223 */ /* 0x040fe20000010030 */
[----:B------:R-:W2:Y:S01]  /*3870*/  I2F.F16 R38, R38 ;  /* 0x0000002600267306 */ /* 0x000ea20000200c00 */
[----:B------:R-:W-:Y:S01]  /*3880*/  FFMA.FTZ R49, R18, R62, R49 ;  /* 0x0000003e12317223 */ /* 0x000fe20000010031 */
[----:B------:R-:W-:Y:S01]  /*3890*/  FFMA.FTZ R64, R61, R28, R65 ;  /* 0x0000001c3d407223 */ /* 0x000fe20000010041 */
[----:B-1----:R-:W-:Y:S01]  /*38a0*/  HADD2.F32 R61, -RZ, R23.H1_H1 ;  /* 0x30000017ff3d7230 */ /* 0x002fe20000004100 */
[----:B------:R-:W-:Y:S01]  /*38b0*/  ISETP.NE.AND P0, PT, R20, 0x1, PT ;  /* 0x000000011400780c */ /* 0x000fe20003f05270 */
[----:B----4-:R-:W-:Y:S02]  /*38c0*/  HADD2.F32 R50, -RZ, R50.H0_H0 ;  /* 0x20000032ff327230 */ /* 0x010fe40000004100 */
[----:B0-----:R-:W-:Y:S01]  /*38d0*/  HADD2.F32 R40, -RZ, R40.H0_H0 ;  /* 0x20000028ff287230 */ /* 0x001fe20000004100 */
[----:B------:R-:W0:Y:S04]  /*38e0*/  I2F.F16 R56, R56 ;  /* 0x0000003800387306 */ /* 0x000e280000200c00 */
[----:B------:R-:W-:Y:S01]  /*38f0*/  FFMA.FTZ R24, R40, R57, R49 ;  /* 0x0000003928187223 */ /* 0x000fe20000010031 */
[----:B--2---:R-:W-:-:S03]  /*3900*/  HADD2.F32 R38, -RZ, R38.H0_H0 ;  /* 0x20000026ff267230 */ /* 0x004fc60000004100 */
[----:B------:R-:W1:Y:S01]  /*3910*/  I2F.F16 R39, R39 ;  /* 0x0000002700277306 */ /* 0x000e620000200c00 */
[----:B0-----:R-:W-:-:S07]  /*3920*/  HADD2.F32 R31, -RZ, R56.H0_H0 ;  /* 0x20000038ff1f7230 */ /* 0x001fce0000004100 */
[----:B------:R-:W0:Y:S01]  /*3930*/  I2F.F16 R37, R37 ;  /* 0x0000002500257306 */ /* 0x000e220000200c00 */
[----:B------:R-:W-:Y:S02]  /*3940*/  HADD2.F32 R56, -RZ, R23.H0_H0 ;  /* 0x20000017ff387230 */ /* 0x000fe40000004100 */
[----:B------:R-:W-:Y:S01]  /*3950*/  FFMA.FTZ R64, R62, R31, R64 ;  /* 0x0000001f3e407223 */ /* 0x000fe20000010040 */
[----:B-1----:R-:W-:-:S04]  /*3960*/  HADD2.F32 R39, -RZ, R39.H0_H0 ;  /* 0x20000027ff277230 */ /* 0x002fc80000004100 */
[----:B------:R-:W1:Y:S01]  /*3970*/  I2F.F16 R53, R53 ;  /* 0x0000003500357306 */ /* 0x000e620000200c00 */
[----:B0-----:R-:W-:-:S07]  /*3980*/  HADD2.F32 R37, -RZ, R37.H0_H0 ;  /* 0x20000025ff257230 */ /* 0x001fce0000004100 */
[----:B------:R-:W0:Y:S01]  /*3990*/  I2F.F16 R55, R55 ;  /* 0x0000003700377306 */ /* 0x000e220000200c00 */
[----:B------:R-:W-:Y:S01]  /*39a0*/  FFMA.FTZ R64, R57, R37, R64 ;  /* 0x0000002539407223 */ /* 0x000fe20000010040 */
[----:B-1----:R-:W-:-:S06]  /*39b0*/  HADD2.F32 R53, -RZ, R53.H0_H0 ;  /* 0x20000035ff357230 */ /* 0x002fcc0000004100 */
[----:B------:R1:W2:Y:S01]  /*39c0*/  I2F.F16 R46, R30 ;  /* 0x0000001e002e7306 */ /* 0x0002a20000200c00 */
[----:B0-----:R-:W-:-:S07]  /*39d0*/  HADD2.F32 R55, -RZ, R55.H0_H0 ;  /* 0x20000037ff377230 */ /* 0x001fce0000004100 */
[----:B------:R-:W0:Y:S01]  /*39e0*/  I2F.F16 R47, R47 ;  /* 0x0000002f002f7306 */ /* 0x000e220000200c00 */
[----:B-1----:R-:W-:Y:S02]  /*39f0*/  HADD2.F32 R30, -RZ, R25.H0_H0 ;  /* 0x20000019ff1e7230 */ /* 0x002fe40000004100 */
[----:B------:R-:W-:-:S03]  /*3a00*/  FFMA.FTZ R25, R62, R51, R58 ;  /* 0x000000333e197223 */ /* 0x000fc6000001003a */
[----:B------:R-:W-:Y:S01]  /*3a10*/  FFMA.FTZ R48, R62, R30, R63 ;  /* 0x0000001e3e307223 */ /* 0x000fe2000001003f */
[C---:B------:R-:W-:Y:S01]  /*3a20*/  FFMA.FTZ R49, R57.reuse, R38, R25 ;  /* 0x0000002639317223 */ /* 0x040fe20000010019 */
[----:B------:R-:W1:Y:S01]  /*3a30*/  I2F.F16 R59, R59 ;  /* 0x0000003b003b7306 */ /* 0x000e620000200c00 */
[--C-:B------:R-:W-:Y:S02]  /*3a40*/  HADD2.F32 R25, -RZ, R22.reuse.H0_H0 ;  /* 0x20000016ff197230 */ /* 0x100fe40000004100 */
[----:B------:R-:W-:Y:S01]  /*3a50*/  FFMA.FTZ R48, R57, R39, R48 ;  /* 0x0000002739307223 */ /* 0x000fe20000010030 */
[----:B------:R-:W-:Y:S02]  /*3a60*/  HADD2.F32 R22, -RZ, R22.H1_H1 ;  /* 0x30000016ff167230 */ /* 0x000fe40000004100 */
[----:B--2---:R-:W-:Y:S02]  /*3a70*/  HADD2.F32 R46, -RZ, R46.H0_H0 ;  /* 0x2000002eff2e7230 */ /* 0x004fe40000004100 */
[----:B------:R-:W-:Y:S01]  /*3a80*/  FFMA.FTZ R23, R45, R25, R24 ;  /* 0x000000192d177223 */ /* 0x000fe20000010018 */
[C---:B------:R-:W-:Y:S01]  /*3a90*/  FFMA.FTZ R57, R25.reuse, R44, R48 ;  /* 0x0000002c19397223 */ /* 0x040fe20000010030 */
[----:B------:R-:W2:Y:S01]  /*3aa0*/  I2F.F16 R60, R60 ;  /* 0x0000003c003c7306 */ /* 0x000ea20000200c00 */
[C---:B------:R-:W-:Y:S01]  /*3ab0*/  FFMA.FTZ R24, R25.reuse, R42, R49 ;  /* 0x0000002a19187223 */ /* 0x040fe20000010031 */
[----:B------:R-:W-:Y:S01]  /*3ac0*/  FFMA.FTZ R64, R25, R43, R64 ;  /* 0x0000002b19407223 */ /* 0x000fe20000010040 */
[----:B0-----:R-:W-:-:S02]  /*3ad0*/  HADD2.F32 R47, -RZ, R47.H0_H0 ;  /* 0x2000002fff2f7230 */ /* 0x001fc40000004100 */
[----:B------:R-:W-:Y:S01]  /*3ae0*/  FFMA.FTZ R23, R50, R22, R23 ;  /* 0x0000001632177223 */ /* 0x000fe20000010017 */
[C---:B------:R-:W-:Y:S01]  /*3af0*/  FFMA.FTZ R57, R22.reuse, R52, R57 ;  /* 0x0000003416397223 */ /* 0x040fe20000010039 */
[C---:B------:R-:W-:Y:S01]  /*3b00*/  FFMA.FTZ R25, R22.reuse, R53, R24 ;  /* 0x0000003516197223 */ /* 0x040fe20000010018 */
[----:B-1----:R-:W-:Y:S01]  /*3b10*/  HADD2.F32 R48, -RZ, R59.H0_H0 ;  /* 0x2000003bff307230 */ /* 0x002fe20000004100 */
[----:B------:R-:W0:Y:S01]  /*3b20*/  I2F.F16 R36, R36 ;  /* 0x0000002400247306 */ /* 0x000e220000200c00 */
[----:B------:R-:W-:Y:S01]  /*3b30*/  FFMA.FTZ R64, R22, R55, R64 ;  /* 0x0000003716407223 */ /* 0x000fe20000010040 */
[----:B------:R-:W-:Y:S01]  /*3b40*/  FFMA.FTZ R23, R46, R56, R23 ;  /* 0x000000382e177223 */ /* 0x000fe20000010017 */
[C---:B------:R-:W-:Y:S01]  /*3b50*/  FFMA.FTZ R22, R56.reuse, R47, R57 ;  /* 0x0000002f38167223 */ /* 0x040fe20000010039 */
[C---:B------:R-:W-:Y:S01]  /*3b60*/  FFMA.FTZ R24, R56.reuse, R48, R25 ;  /* 0x0000003038187223 */ /* 0x040fe20000010019 */
[----:B------:R-:W-:Y:S02]  /*3b70*/  HADD2.F32 R57, -RZ, R5.H0_H0 ;  /* 0x20000005ff397230 */ /* 0x000fe40000004100 */
[----:B--2---:R-:W-:Y:S01]  /*3b80*/  HADD2.F32 R49, -RZ, R60.H0_H0 ;  /* 0x2000003cff317230 */ /* 0x004fe20000004100 */
[----:B------:R-:W1:Y:S04]  /*3b90*/  I2F.F16 R35, R35 ;  /* 0x0000002300237306 */ /* 0x000e680000200c00 */
[----:B------:R-:W-:Y:S01]  /*3ba0*/  FFMA.FTZ R63, R56, R49, R64 ;  /* 0x00000031383f7223 */ /* 0x000fe20000010040 */
[----:B------:R-:W-:-:S02]  /*3bb0*/  HADD2.F32 R56, -RZ, R4.H0_H0 ;  /* 0x20000004ff387230 */ /* 0x000fc40000004100 */
[----:B0-----:R-:W-:Y:S01]  /*3bc0*/  HADD2.F32 R36, -RZ, R36.H0_H0 ;  /* 0x20000024ff247230 */ /* 0x001fe20000004100 */
[----:B------:R-:W0:Y:S04]  /*3bd0*/  I2F.F16 R34, R34 ;  /* 0x0000002200227306 */ /* 0x000e280000200c00 */
[----:B------:R-:W-:Y:S01]  /*3be0*/  FFMA.FTZ R23, R36, R61, R23 ;  /* 0x0000003d24177223 */ /* 0x000fe20000010017 */
[----:B-1----:R-:W-:-:S03]  /*3bf0*/  HADD2.F32 R35, -RZ, R35.H0_H0 ;  /* 0x20000023ff237230 */ /* 0x002fc60000004100 */
[----:B------:R1:W2:Y:S02]  /*3c00*/  I2F.F16 R58, R54 ;  /* 0x00000036003a7306 */ /* 0x0002a40000200c00 */
[----:B------:R-:W-:Y:S01]  /*3c10*/  FFMA.FTZ R25, R61, R35, R22 ;  /* 0x000000233d197223 */ /* 0x000fe20000010016 */
[----:B0-----:R-:W-:-:S03]  /*3c20*/  HADD2.F32 R59, -RZ, R34.H0_H0 ;  /* 0x20000022ff3b7230 */ /* 0x001fc60000004100 */
[----:B------:R-:W-:Y:S01]  /*3c30*/  FMUL.FTZ R25, R56, R25 ;  /* 0x0000001938197220 */ /* 0x000fe20000410000 */
[----:B-1----:R-:W-:Y:S02]  /*3c40*/  HADD2.F32 R54, -RZ, R3.H0_H0 ;  /* 0x20000003ff367230 */ /* 0x002fe40000004100 */
[----:B------:R-:W-:Y:S02]  /*3c50*/  HADD2.F32 R34, -RZ, R6.H0_H0 ;  /* 0x20000006ff227230 */ /* 0x000fe40000004100 */
[----:B------:R-:W-:Y:S01]  /*3c60*/  FFMA.FTZ R24, R61, R59, R24 ;  /* 0x0000003b3d187223 */ /* 0x000fe20000010018 */
[----:B------:R-:W-:Y:S01]  /*3c70*/  F2FP.F16.F32.PACK_AB R25, RZ, R25 ;  /* 0x00000019ff19723e */ /* 0x000fe200000000ff */
[----:B------:R-:W-:Y:S01]  /*3c80*/  FMUL.FTZ R23, R54, R23 ;  /* 0x0000001736177220 */ /* 0x000fe20000410000 */
[----:B--2---:R-:W-:Y:S02]  /*3c90*/  HADD2.F32 R58, -RZ, R58.H0_H0 ;  /* 0x2000003aff3a7230 */ /* 0x004fe40000004100 */
[----:B------:R-:W-:-:S02]  /*3ca0*/  FMUL.FTZ R24, R57, R24 ;  /* 0x0000001839187220 */ /* 0x000fc40000410000 */
[----:B------:R-:W-:Y:S01]  /*3cb0*/  F2FP.F16.F32.PACK_AB R23, RZ, R23 ;  /* 0x00000017ff17723e */ /* 0x000fe200000000ff */
[----:B------:R-:W-:Y:S02]  /*3cc0*/  FFMA.FTZ R63, R61, R58, R63 ;  /* 0x0000003a3d3f7223 */ /* 0x000fe4000001003f */
        /* <DEDUP_REMOVED lines=174> */
.L_x_1107:
[C---:B0-----:R-:W-:Y:S01]  /*47b0*/  IMAD.WIDE R16, R41.reuse, 0x4, R32 ;  /* 0x0000000429107825 */ /* 0x041fe200078e0220 */
[----:B-----5:R0:W5:Y:S04]  /*47c0*/  LDG.E.128.CONSTANT R24, desc[UR10][R32.64] ;  /* 0x0000000a20187981 */ /* 0x020168000c1e9d00 */
        /* <DEDUP_REMOVED lines=10> */
[----:B------:R-:W-:-:S02]  /*4870*/  LEA.HI R38, R24, 0xffffff80, RZ, 0x8 ;  /* 0xffffff8018267811 */ /* 0x000fc400078f40ff */
[C---:B------:R-:W-:Y:S02]  /*4880*/  LEA.HI R37, R25.reuse, 0xffffff80, RZ, 0x8 ;  /* 0xffffff8019257811 */ /* 0x040fe400078f40ff */
[----:B------:R-:W-:Y:S02]  /*4890*/  LOP3.LUT R2, R25, 0xff, RZ, 0xc0, !PT ;  /* 0x000000ff19027812 */ /* 0x000fe400078ec0ff */
[----:B------:R-:W-:Y:S01]  /*48a0*/  LOP3.LUT R18, R29, 0xff, RZ, 0xc0, !PT ;  /* 0x000000ff1d127812 */ /* 0x000fe200078ec0ff */
[----:B------:R0:W1:Y:S01]  /*48b0*/  I2F.F16 R43, R17 ;  /* 0x00000011002b7306 */ /* 0x0000620000200c00 */
[C---:B------:R-:W-:Y:S02]  /*48c0*/  LEA.HI R35, R27.reuse, 0xffffff80, RZ, 0x8 ;  /* 0xffffff801b237811 */ /* 0x040fe400078f40ff */
[----:B------:R-:W-:Y:S02]  /*48d0*/  IADD3 R18, PT, PT, R18, -0x80, RZ ;  /* 0xffffff8012127810 */ /* 0x000fe40007ffe0ff */
[----:B------:R-:W-:-:S02]  /*48e0*/  LOP3.LUT R15, R27, 0xff, RZ, 0xc0, !PT ;  /* 0x000000ff1b0f7812 */ /* 0x000fc400078ec0ff */
[----:B------:R-:W-:Y:S01]  /*48f0*/  IADD3 R2, PT, PT, R2, -0x80, RZ ;  /* 0xffffff8002027810 */ /* 0x000fe20007ffe0ff */
[----:B------:R2:W-:Y:S01]  /*4900*/  I2F.F16 R44, R16 ;  /* 0x00000010002c7306 */ /* 0x0005e20000200c00 */
[--C-:B0-----:R-:W-:Y:S02]  /*4910*/  SHF.R.U32.HI R17, RZ, 0x8, R25.reuse ;  /* 0x00000008ff117819 */ /* 0x101fe40000011619 */
[----:B------:R-:W-:Y:S02]  /*4920*/  SHF.R.U32.HI R25, RZ, 0x10, R25 ;  /* 0x00000010ff197819 */ /* 0x000fe40000011619 */
[----:B------:R-:W-:Y:S02]  /*4930*/  LOP3.LUT R17, R17, 0xff, RZ, 0xc0, !PT ;  /* 0x000000ff11117812 */ /* 0x000fe400078ec0ff */
[----:B------:R-:W-:Y:S01]  /*4940*/  LOP3.LUT R25, R25, 0xff, RZ, 0xc0, !PT ;  /* 0x000000ff19197812 */ /* 0x000fe200078ec0ff */
[----:B------:R-:W0:Y:S01]  /*4950*/  I2F.F16 R42, R18 ;  /* 0x00000012002a7306 */ /* 0x000e220000200c00 */
[--C-:B--2---:R-:W-:Y:S01]  /*4960*/  SHF.R.U32.HI R16, RZ, 0x8, R24.reuse ;  /* 0x00000008ff107819 */ /* 0x104fe20000011618 */
[----:B-1----:R-:W-:Y:S01]  /*4970*/  HADD2.F32 R43, -RZ, R43.H0_H0 ;  /* 0x2000002bff2b7230 */ /* 0x002fe20000004100 */
[----:B------:R-:W-:-:S02]  /*4980*/  SHF.R.U32.HI R24, RZ, 0x10, R24 ;  /* 0x00000010ff187819 */ /* 0x000fc40000011618 */
[----:B------:R-:W-:Y:S02]  /*4990*/  IADD3 R49, PT, PT, R17, -0x80, RZ ;  /* 0xffffff8011317810 */ /* 0x000fe40007ffe0ff */
[----:B------:R-:W-:Y:S01]  /*49a0*/  LOP3.LUT R16, R16, 0xff, RZ, 0xc0, !PT ;  /* 0x000000ff10107812 */ /* 0x000fe200078ec0ff */
[----:B------:R-:W1:Y:S01]  /*49b0*/  I2F.F16 R2, R2 ;  /* 0x0000000200027306 */ /* 0x000e620000200c00 */
[----:B------:R-:W-:Y:S02]  /*49c0*/  LOP3.LUT R24, R24, 0xff, RZ, 0xc0, !PT ;  /* 0x000000ff18187812 */ /* 0x000fe400078ec0ff */
[----:B------:R-:W-:Y:S02]  /*49d0*/  SHF.R.U32.HI R17, RZ, 0x8, R26 ;  /* 0x00000008ff117819 */ /* 0x000fe4000001161a */
[----:B------:R-:W-:Y:S02]  /*49e0*/  IADD3 R16, PT, PT, R16, -0x80, RZ ;  /* 0xffffff8010107810 */ /* 0x000fe40007ffe0ff */
[----:B------:R-:W-:Y:S01]  /*49f0*/  IADD3 R24, PT, PT, R24, -0x80, RZ ;  /* 0xffffff8018187810 */ /* 0x000fe20007ffe0ff */
[----:B------:R-:W-:Y:S01]  /*4a00*/  I2F.F16 R49, R49 ;  /* 0x0000003100317306 */ /* 0x000fe20000200c00 */
[----:B------:R-:W-:Y:S01]  /*4a10*/  LOP3.LUT R17, R17, 0xff, RZ, 0xc0, !PT ;  /* 0x000000ff11117812 */ /* 0x000fe200078ec0ff */
[----:B0-----:R-:W-:Y:S01]  /*4a20*/  HADD2.F32 R42, -RZ, R42.H0_H0 ;  /* 0x2000002aff2a7230 */ /* 0x001fe20000004100 */
[----:B------:R-:W-:-:S02]  /*4a30*/  IADD3 R25, PT, PT, R25, -0x80, RZ ;  /* 0xffffff8019197810 */ /* 0x000fc40007ffe0ff */
[----:B------:R-:W-:Y:S02]  /*4a40*/  IADD3 R56, PT, PT, R17, -0x80, RZ ;  /* 0xffffff8011387810 */ /* 0x000fe40007ffe0ff */
[--C-:B------:R-:W-:Y:S01]  /*4a50*/  SHF.R.U32.HI R18, RZ, 0x8, R27.reuse ;  /* 0x00000008ff127819 */ /* 0x100fe2000001161b */
[----:B------:R0:W2:Y:S01]  /*4a60*/  I2F.F16 R46, R24 ;  /* 0x00000018002e7306 */ /* 0x0000a20000200c00 */
[----:B------:R-:W-:Y:S01]  /*4a70*/  IADD3 R15, PT, PT, R15, -0x80, RZ ;  /* 0xffffff800f0f7810 */ /* 0x000fe20007ffe0ff */
[----:B-1----:R-:W-:Y:S01]  /*4a80*/  HADD2.F32 R2, -RZ, R2.H0_H0 ;  /* 0x20000002ff027230 */ /* 0x002fe20000004100 */
[----:B------:R-:W-:Y:S02]  /*4a90*/  LOP3.LUT R18, R18, 0xff, RZ, 0xc0, !PT ;  /* 0x000000ff12127812 */ /* 0x000fe400078ec0ff */
[----:B------:R-:W-:Y:S02]  /*4aa0*/  LEA.HI R36, R26, 0xffffff80, RZ, 0x8 ;  /* 0xffffff801a247811 */ /* 0x000fe400078f40ff */
[----:B------:R-:W-:Y:S01]  /*4ab0*/  SHF.R.U32.HI R26, RZ, 0x10, R26 ;  /* 0x00000010ff1a7819 */ /* 0x000fe2000001161a */
[----:B------:R1:W-:Y:S01]  /*4ac0*/  I2F.F16 R47, R16 ;  /* 0x00000010002f7306 */ /* 0x0003e20000200c00 */
[----:B0-----:R-:W-:-:S02]  /*4ad0*/  SHF.R.U32.HI R24, RZ, 0x10, R27 ;  /* 0x00000010ff187819 */ /* 0x001fc4000001161b */
[----:B------:R-:W-:Y:S02]  /*4ae0*/  IADD3 R27, PT, PT, R18, -0x80, RZ ;  /* 0xffffff80121b7810 */ /* 0x000fe40007ffe0ff */
[----:B------:R-:W-:Y:S02]  /*4af0*/  LOP3.LUT R24, R24, 0xff, RZ, 0xc0, !PT ;  /* 0x000000ff18187812 */ /* 0x000fe400078ec0ff */
[----:B------:R-:W-:Y:S01]  /*4b00*/  SHF.R.U32.HI R18, RZ, 0x8, R28 ;  /* 0x00000008ff127819 */ /* 0x000fe2000001161c */
[----:B------:R0:W3:Y:S01]  /*4b10*/  I2F.F16 R48, R25 ;  /* 0x0000001900307306 */ /* 0x0000e20000200c00 */
[----:B-1----:R-:W1:Y:S01]  /*4b20*/  LDS.64 R16, [UR6+0x20] ;  /* 0x00002006ff107984 */ /* 0x002e620008000a00 */
[----:B------:R-:W-:Y:S01]  /*4b30*/  IADD3 R54, PT, PT, R24, -0x80, RZ ;  /* 0xffffff8018367810 */ /* 0x000fe20007ffe0ff */
[----:B--2---:R-:W-:Y:S01]  /*4b40*/  HADD2.F32 R46, -RZ, R46.H0_H0 ;  /* 0x2000002eff2e7230 */ /* 0x004fe20000004100 */
[----:B------:R-:W-:Y:S02]  /*4b50*/  SHF.R.U32.HI R24, RZ, 0x8, R29 ;  /* 0x00000008ff187819 */ /* 0x000fe4000001161d */
[----:B------:R-:W-:-:S02]  /*4b60*/  LOP3.LUT R26, R26, 0xff, RZ, 0xc0, !PT ;  /* 0x000000ff1a1a7812 */ /* 0x000fc400078ec0ff */
[----:B------:R-:W-:Y:S01]  /*4b70*/  LOP3.LUT R24, R24, 0xff, RZ, 0xc0, !PT ;  /* 0x000000ff18187812 */ /* 0x000fe200078ec0ff */
[----:B------:R-:W-:Y:S01]  /*4b80*/  I2F.F16 R62, R27 ;  /* 0x0000001b003e7306 */ /* 0x000fe20000200c00 */
[----:B0-----:R-:W-:Y:S02]  /*4b90*/  SHF.R.U32.HI R25, RZ, 0x8, R30 ;  /* 0x00000008ff197819 */ /* 0x001fe4000001161e */
[----:B------:R-:W-:Y:S02]  /*4ba0*/  IADD3 R24, PT, PT, R24, -0x80, RZ ;  /* 0xffffff8018187810 */ /* 0x000fe40007ffe0ff */
[----:B------:R-:W-:Y:S01]  /*4bb0*/  LOP3.LUT R25, R25, 0xff, RZ, 0xc0, !PT ;  /* 0x000000ff19197812 */ /* 0x000fe200078ec0ff */
[----:B---3--:R-:W-:Y:S01]  /*4bc0*/  HADD2.F32 R48, -RZ, R48.H0_H0 ;  /* 0x20000030ff307230 */ /* 0x008fe20000004100 */
[----:B------:R-:W-:Y:S01]  /*4bd0*/  LOP3.LUT R18, R18, 0xff, RZ, 0xc0, !PT ;  /* 0x000000ff12127812 */ /* 0x000fe200078ec0ff */
[----:B------:R0:W-:Y:S01]  /*4be0*/  I2F.F16 R27, R24 ;  /* 0x00000018001b7306 */ /* 0x0001e20000200c00 */
[----:B------:R-:W-:-:S02]  /*4bf0*/  IADD3 R51, PT, PT, R25, -0x80, RZ ;  /* 0xffffff8019337810 */ /* 0x000fc40007ffe0ff */
[----:B------:R-:W-:Y:S02]  /*4c00*/  IADD3 R26, PT, PT, R26, -0x80, RZ ;  /* 0xffffff801a1a7810 */ /* 0x000fe40007ffe0ff */
[----:B------:R-:W-:Y:S02]  /*4c10*/  LEA.HI R34, R28, 0xffffff80, RZ, 0x8 ;  /* 0xffffff801c227811 */ /* 0x000fe400078f40ff */
[----:B------:R-:W-:Y:S01]  /*4c20*/  IADD3 R18, PT, PT, R18, -0x80, RZ ;  /* 0xffffff8012127810 */ /* 0x000fe20007ffe0ff */
[----:B------:R-:W2:Y:S01]  /*4c30*/  I2F.F16 R15, R15 ;  /* 0x0000000f000f7306 */ /* 0x000ea20000200c00 */
[----:B0-----:R-:W0:Y:S01]  /*4c40*/  LDS.64 R24, [UR6+0x28] ;  /* 0x00002806ff187984 */ /* 0x001e220008000a00 */
[----:B------:R-:W-:Y:S02]  /*4c50*/  SHF.R.U32.HI R28, RZ, 0x10, R28 ;  /* 0x00000010ff1c7819 */ /* 0x000fe4000001161c */
[----:B------:R-:W-:Y:S02]  /*4c60*/  LOP3.LUT R39, R30, 0xff, RZ, 0xc0, !PT ;  /* 0x000000ff1e277812 */ /* 0x000fe400078ec0ff */
[----:B------:R-:W-:-:S02]  /*4c70*/  LOP3.LUT R40, R31, 0xff, RZ, 0xc0, !PT ;  /* 0x000000ff1f287812 */ /* 0x000fc400078ec0ff */
[----:B------:R-:W3:Y:S01]  /*4c80*/  I2F.F16 R56, R56 ;  /* 0x0000003800387306 */ /* 0x000ee20000200c00 */
[----:B------:R-:W-:Y:S02]  /*4c90*/  LEA.HI R33, R29, 0xffffff80, RZ, 0x8 ;  /* 0xffffff801d217811 */ /* 0x000fe400078f40ff */
[----:B------:R-:W-:Y:S02]  /*4ca0*/  SHF.R.U32.HI R29, RZ, 0x10, R29 ;  /* 0x00000010ff1d7819 */ /* 0x000fe4000001161d */
[----:B------:R-:W-:Y:S02]  /*4cb0*/  LOP3.LUT R28, R28, 0xff, RZ, 0xc0, !PT ;  /* 0x000000ff1c1c7812 */ /* 0x000fe400078ec0ff */
[----:B------:R-:W-:Y:S01]  /*4cc0*/  SHF.R.U32.HI R53, RZ, 0x8, R31 ;  /* 0x00000008ff357819 */ /* 0x000fe2000001161f */
[----:B------:R-:W4:Y:S01]  /*4cd0*/  I2F.F16 R50, R26 ;  /* 0x0000001a00327306 */ /* 0x000f220000200c00 */
[----:B-1----:R-:W-:Y:S01]  /*4ce0*/  HADD2.F32 R61, -RZ, R16.H1_H1 ;  /* 0x30000010ff3d7230 */ /* 0x002fe20000004100 */
[----:B------:R-:W-:Y:S01]  /*4cf0*/  IADD3 R39, PT, PT, R39, -0x80, RZ ;  /* 0xffffff8027277810 */ /* 0x000fe20007ffe0ff */
[--C-:B------:R-:W-:Y:S01]  /*4d00*/  HADD2.F32 R63, -RZ, R17.reuse.H0_H0 ;  /* 0x20000011ff3f7230 */ /* 0x100fe20000004100 */
[----:B------:R-:W-:Y:S01]  /*4d10*/  IADD3 R40, PT, PT, R40, -0x80, RZ ;  /* 0xffffff8028287810 */ /* 0x000fe20007ffe0ff */
[----:B------:R-:W-:Y:S01]  /*4d20*/  HADD2.F32 R55, -RZ, R17.H1_H1 ;  /* 0x30000011ff377230 */ /* 0x000fe20000004100 */
[----:B------:R-:W-:Y:S01]  /*4d30*/  LEA.HI R32, R30, 0xffffff80, RZ, 0x8 ;  /* 0xffffff801e207811 */ /* 0x000fe200078f40ff */
[----:B------:R-:W-:Y:S01]  /*4d40*/  HADD2.F32 R17, -RZ, R45.H0_H0 ;  /* 0x2000002dff117230 */ /* 0x000fe20000004100 */
[----:B------:R1:W-:Y:S01]  /*4d50*/  I2F.F16 R26, R18 ;  /* 0x00000012001a7306 */ /* 0x0003e20000200c00 */
[----:B--2---:R-:W-:Y:S01]  /*4d60*/  HADD2.F32 R15, -RZ, R15.H0_H0 ;  /* 0x2000000fff0f7230 */ /* 0x004fe20000004100 */
[----:B------:R-:W-:Y:S01]  /*4d70*/  SHF.R.U32.HI R59, RZ, 0x10, R30 ;  /* 0x00000010ff3b7819 */ /* 0x000fe2000001161e */
[----:B------:R-:W-:Y:S01]  /*4d80*/  HADD2.F32 R30, -RZ, R62.H0_H0 ;  /* 0x2000003eff1e7230 */ /* 0x000fe20000004100 */
[----:B------:R-:W-:-:S02]  /*4d90*/  LEA.HI R52, R31, 0xffffff80, RZ, 0x8 ;  /* 0xffffff801f347811 */ /* 0x000fc400078f40ff */
[----:B------:R-:W-:Y:S01]  /*4da0*/  SHF.R.U32.HI R60, RZ, 0x10, R31 ;  /* 0x00000010ff3c7819 */ /* 0x000fe2000001161f */
[----:B---3--:R-:W-:Y:S01]  /*4db0*/  HADD2.F32 R31, -RZ, R56.H0_H0 ;  /* 0x20000038ff1f7230 */ /* 0x008fe20000004100 */
[----:B------:R-:W2:Y:S01]  /*4dc0*/  I2F.F16 R54, R54 ;  /* 0x0000003600367306 */ /* 0x000ea20000200c00 */
[----:B-1----:R-:W-:Y:S01]  /*4dd0*/  HADD2.F32 R18, -RZ, R16.H0_H0 ;  /* 0x20000010ff127230 */ /* 0x002fe20000004100 */
[----:B------:R-:W-:Y:S01]  /*4de0*/  LOP3.LUT R58, R29, 0xff, RZ, 0xc0, !PT ;  /* 0x000000ff1d3a7812 */ /* 0x000fe200078ec0ff */
[----:B------:R-:W-:Y:S01]  /*4df0*/  HADD2.F32 R16, -RZ, R44.H0_H0 ;  /* 0x2000002cff107230 */ /* 0x000fe20000004100 */
[----:B------:R-:W-:Y:S01]  /*4e00*/  IADD3 R57, PT, PT, R28, -0x80, RZ ;  /* 0xffffff801c397810 */ /* 0x000fe20007ffe0ff */
[----:B------:R-:W-:Y:S01]  /*4e10*/  HADD2.F32 R28, -RZ, R47.H0_H0 ;  /* 0x2000002fff1c7230 */ /* 0x000fe20000004100 */
[----:B------:R-:W-:Y:S01]  /*4e20*/  LOP3.LUT R53, R53, 0xff, RZ, 0xc0, !PT ;  /* 0x000000ff35357812 */ /* 0x000fe200078ec0ff */
[----:B------:R-:W-:Y:S01]  /*4e30*/  HADD2.F32 R29, -RZ, R49.H0_H0 ;  /* 0x20000031ff1d7230 */ /* 0x000fe20000004100 */
[----:B------:R-:W1:Y:S01]  /*4e40*/  I2F.F16 R38, R38 ;  /* 0x0000002600267306 */ /* 0x000e620000200c00 */
[----:B------:R-:W-:Y:S01]  /*4e50*/  FFMA.FTZ R45, R16, R18, RZ ;  /* 0x00000012102d7223 */ /* 0x000fe200000100ff */
[C---:B------:R-:W-:Y:S01]  /*4e60*/  FFMA.FTZ R56, R18.reuse, R2, RZ ;  /* 0x0000000212387223 */ /* 0x040fe200000100ff */
[C---:B------:R-:W-:Y:S01]  /*4e70*/  FFMA.FTZ R62, R18.reuse, R17, RZ ;  /* 0x00000011123e7223 */ /* 0x040fe200000100ff */
[----:B------:R-:W-:Y:S01]  /*4e80*/  FFMA.FTZ R49, R18, R15, RZ ;  /* 0x0000000f12317223 */ /* 0x000fe200000100ff */
[----:B------:R-:W-:Y:S01]  /*4e90*/  IADD3 R53, PT, PT, R53, -0x80, RZ ;  /* 0xffffff8035357810 */ /* 0x000fe20007ffe0ff */
[----:B------:R-:W-:Y:S01]  /*4ea0*/  FFMA.FTZ R45, R28, R61, R45 ;  /* 0x0000003d1c2d7223 */ /* 0x000fe2000001002d */
[----:B------:R-:W-:Y:S01]  /*4eb0*/  LOP3.LUT R59, R59, 0xff, RZ, 0xc0, !PT ;  /* 0x000000ff3b3b7812 */ /* 0x000fe200078ec0ff */
[----:B------:R-:W3:Y:S01]  /*4ec0*/  I2F.F16 R37, R37 ;  /* 0x0000002500257306 */ /* 0x000ee20000200c00 */
[----:B------:R-:W-:Y:S01]  /*4ed0*/  LOP3.LUT R60, R60, 0xff, RZ, 0xc0, !PT ;  /* 0x000000ff3c3c7812 */ /* 0x000fe200078ec0ff */
[C---:B------:R-:W-:Y:S01]  /*4ee0*/  FFMA.FTZ R56, R61.reuse, R29, R56 ;  /* 0x0000001d3d387223 */ /* 0x040fe20000010038 */
[C---:B------:R-:W-:Y:S01]  /*4ef0*/  FFMA.FTZ R47, R61.reuse, R31, R62 ;  /* 0x0000001f3d2f7223 */ /* 0x040fe2000001003e */
[----:B------:R-:W-:Y:S01]  /*4f00*/  FFMA.FTZ R61, R61, R30, R49 ;  /* 0x0000001e3d3d7223 */ /* 0x000fe20000010031 */
[----:B------:R-:W-:Y:S01]  /*4f10*/  IADD3 R49, PT, PT, R58, -0x80, RZ ;  /* 0xffffff803a317810 */ /* 0x000fe20007ffe0ff */
[----:B----4-:R-:W-:Y:S01]  /*4f20*/  HADD2.F32 R50, -RZ, R50.H0_H0 ;  /* 0x20000032ff327230 */ /* 0x010fe20000004100 */
[----:B------:R-:W-:Y:S01]  /*4f30*/  IADD3 R59, PT, PT, R59, -0x80, RZ ;  /* 0xffffff803b3b7810 */ /* 0x000fe20007ffe0ff */
[----:B------:R-:W4:Y:S01]  /*4f40*/  I2F.F16 R36, R36 ;  /* 0x0000002400247306 */ /* 0x000f220000200c00 */
[----:B------:R-:W-:Y:S01]  /*4f50*/  IADD3 R60, PT, PT, R60, -0x80, RZ ;  /* 0xffffff803c3c7810 */ /* 0x000fe20007ffe0ff */
[----:B--2---:R-:W-:-:S02]  /*4f60*/  HADD2.F32 R18, -RZ, R54.H0_H0 ;  /* 0x20000036ff127230 */ /* 0x004fc40000004100 */
[----:B------:R-:W-:Y:S01]  /*4f70*/  FFMA.FTZ R45, R46, R63, R45 ;  /* 0x0000003f2e2d7223 */ /* 0x000fe2000001002d */
[----:B-1----:R-:W-:Y:S02]  /*4f80*/  HADD2.F32 R38, -RZ, R38.H0_H0 ;  /* 0x20000026ff267230 */ /* 0x002fe40000004100 */
[C---:B------:R-:W-:Y:S01]  /*4f90*/  FFMA.FTZ R56, R63.reuse, R48, R56 ;  /* 0x000000303f387223 */ /* 0x040fe20000010038 */
[C---:B------:R-:W-:Y:S01]  /*4fa0*/  FFMA.FTZ R47, R63.reuse, R50, R47 ;  /* 0x000000323f2f7223 */ /* 0x040fe2000001002f */
[----:B---3--:R-:W-:Y:S01]  /*4fb0*/  HADD2.F32 R37, -RZ, R37.H0_H0 ;  /* 0x20000025ff257230 */ /* 0x008fe20000004100 */
[----:B------:R-:W1:Y:S01]  /*4fc0*/  I2F.F16 R35, R35 ;  /* 0x0000002300237306 */ /* 0x000e620000200c00 */
[----:B------:R-:W-:Y:S01]  /*4fd0*/  FFMA.FTZ R58, R63, R18, R61 ;  /* 0x000000123f3a7223 */ /* 0x000fe2000001003d */
[----:B------:R-:W-:Y:S01]  /*4fe0*/  FFMA.FTZ R54, R38, R55, R45 ;  /* 0x0000003726367223 */ /* 0x000fe2000001002d */
[--C-:B0-----:R-:W-:Y:S02]  /*4ff0*/  HADD2.F32 R45, -RZ, R24.reuse.H0_H0 ;  /* 0x20000018ff2d7230 */ /* 0x101fe40000004100 */
[----:B------:R-:W-:Y:S01]  /*5000*/  FFMA.FTZ R62, R55, R37, R56 ;  /* 0x00000025373e7223 */ /* 0x000fe20000010038 */
[----:B------:R-:W-:Y:S01]  /*5010*/  HADD2.F32 R24, -RZ, R24.H1_H1 ;  /* 0x30000018ff187230 */ /* 0x000fe20000004100 */
[----:B------:R-:W-:Y:S01]  /*5020*/  ISETP.NE.AND P0, PT, R20, 0x1, PT ;  /* 0x000000011400780c */ /* 0x000fe20003f05270 */
[----:B----4-:R-:W-:Y:S01]  /*5030*/  HADD2.F32 R36, -RZ, R36.H0_H0 ;  /* 0x20000024ff247230 */ /* 0x010fe20000004100 */
[----:B------:R-:W0:Y:S01]  /*5040*/  I2F.F16 R39, R39 ;  /* 0x0000002700277306 */ /* 0x000e220000200c00 */
[----:B------:R-:W-:Y:S01]  /*5050*/  FFMA.FTZ R56, R43, R45, R54 ;  /* 0x0000002d2b387223 */ /* 0x000fe20000010036 */
[----:B------:R-:W-:-:S02]  /*5060*/  HADD2.F32 R61, -RZ, R25.H1_H1 ;  /* 0x30000019ff3d7230 */ /* 0x000fc40000004100 */
[C---:B------:R-:W-:Y:S01]  /*5070*/  FFMA.FTZ R64, R55.reuse, R36, R47 ;  /* 0x0000002437407223 */ /* 0x040fe2000001002f */
[----:B------:R-:W-:Y:S02]  /*5080*/  HADD2.F32 R47, -RZ, R27.H0_H0 ;  /* 0x2000001bff2f7230 */ /* 0x000fe40000004100 */
[----:B-1----:R-:W-:Y:S01]  /*5090*/  HADD2.F32 R35, -RZ, R35.H0_H0 ;  /* 0x20000023ff237230 */ /* 0x002fe20000004100 */
[----:B------:R-:W1:Y:S04]  /*50a0*/  I2F.F16 R40, R40 ;  /* 0x0000002800287306 */ /* 0x000e680000200c00 */
[----:B------:R-:W-:Y:S01]  /*50b0*/  FFMA.FTZ R55, R55, R35, R58 ;  /* 0x0000002337377223 */ /* 0x000fe2000001003a */
[----:B------:R-:W-:Y:S02]  /*50c0*/  HADD2.F32 R58, -RZ, R25.H0_H0 ;  /* 0x20000019ff3a7230 */ /* 0x000fe40000004100 */
[----:B0-----:R-:W-:Y:S01]  /*50d0*/  HADD2.F32 R39, -RZ, R39.H0_H0 ;  /* 0x20000027ff277230 */ /* 0x001fe20000004100 */
[----:B------:R-:W0:Y:S04]  /*50e0*/  I2F.F16 R51, R51 ;  /* 0x0000003300337306 */ /* 0x000e280000200c00 */
[----:B------:R-:W-:Y:S01]  /*50f0*/  FFMA.FTZ R64, R45, R39, R64 ;  /* 0x000000272d407223 */ /* 0x000fe20000010040 */
[----:B-1----:R-:W-:-:S03]  /*5100*/  HADD2.F32 R40, -RZ, R40.H0_H0 ;  /* 0x20000028ff287230 */ /* 0x002fc60000004100 */
[----:B------:R-:W1:Y:S01]  /*5110*/  I2F.F16 R53, R53 ;  /* 0x0000003500357306 */ /* 0x000e620000200c00 */
[----:B0-----:R-:W-:-:S07]  /*5120*/  HADD2.F32 R51, -RZ, R51.H0_H0 ;  /* 0x20000033ff337230 */ /* 0x001fce0000004100 */
[----:B------:R0:W2:Y:S01]  /*5130*/  I2F.F16 R44, R57 ;  /* 0x00000039002c7306 */ /* 0x0000a20000200c00 */
[----:B------:R-:W-:Y:S01]  /*5140*/  FFMA.FTZ R27, R24, R51, R64 ;  /* 0x00000033181b7223 */ /* 0x000fe20000010040 */
[----:B-1----:R-:W-:-:S06]  /*5150*/  HADD2.F32 R53, -RZ, R53.H0_H0 ;  /* 0x20000035ff357230 */ /* 0x002fcc0000004100 */
[----:B------:R-:W1:Y:S01]  /*5160*/  I2F.F16 R49, R49 ;  /* 0x0000003100317306 */ /* 0x000e620000200c00 */
[C---:B0-----:R-:W-:Y:S01]  /*5170*/  FFMA.FTZ R57, R45.reuse, R42, R62 ;  /* 0x0000002a2d397223 */ /* 0x041fe2000001003e */
[----:B------:R-:W-:Y:S01]  /*5180*/  FFMA.FTZ R62, R45, R40, R55 ;  /* 0x000000282d3e7223 */ /* 0x000fe20000010037 */
[----:B------:R-:W-:Y:S02]  /*5190*/  HADD2.F32 R45, -RZ, R26.H0_H0 ;  /* 0x2000001aff2d7230 */ /* 0x000fe40000004100 */
[C---:B------:R-:W-:Y:S01]  /*51a0*/  FFMA.FTZ R57, R24.reuse, R47, R57 ;  /* 0x0000002f18397223 */ /* 0x040fe20000010039 */
[----:B------:R-:W-:Y:S01]  /*51b0*/  FFMA.FTZ R62, R24, R53, R62 ;  /* 0x00000035183e7223 */ /* 0x000fe2000001003e */
[----:B--2---:R-:W-:Y:S01]  /*51c0*/  HADD2.F32 R44, -RZ, R44.H0_H0 ;  /* 0x2000002cff2c7230 */ /* 0x004fe20000004100 */
[----:B------:R-:W0:Y:S01]  /*51d0*/  I2F.F16 R59, R59 ;  /* 0x0000003b003b7306 */ /* 0x000e220000200c00 */
[----:B------:R-:W-:Y:S01]  /*51e0*/  FFMA.FTZ R25, R45, R24, R56 ;  /* 0x000000182d197223 */ /* 0x000fe20000010038 */
[----:B------:R-:W-:-:S03]  /*51f0*/  HADD2.F32 R56, -RZ, R4.H0_H0 ;  /* 0x20000004ff387230 */ /* 0x000fc60000004100 */
[----:B------:R-:W-:Y:S01]  /*5200*/  FFMA.FTZ R25, R44, R58, R25 ;  /* 0x0000003a2c197223 */ /* 0x000fe20000010019 */
[----:B-1----:R-:W-:Y:S02]  /*5210*/  HADD2.F32 R49, -RZ, R49.H0_H0 ;  /* 0x20000031ff317230 */ /* 0x002fe40000004100 */
[----:B------:R-:W1:Y:S03]  /*5220*/  I2F.F16 R60, R60 ;  /* 0x0000003c003c7306 */ /* 0x000e660000200c00 */
[C---:B------:R-:W-:Y:S01]  /*5230*/  FFMA.FTZ R24, R58.reuse, R49, R57 ;  /* 0x000000313a187223 */ /* 0x040fe20000010039 */
[----:B------:R-:W-:Y:S02]  /*5240*/  HADD2.F32 R57, -RZ, R5.H0_H0 ;  /* 0x20000005ff397230 */ /* 0x000fe40000004100 */
[----:B0-----:R-:W-:Y:S02]  /*5250*/  HADD2.F32 R54, -RZ, R59.H0_H0 ;  /* 0x2000003bff367230 */ /* 0x001fe40000004100 */
[----:B------:R-:W0:Y:S03]  /*5260*/  I2F.F16 R34, R34 ;  /* 0x0000002200227306 */ /* 0x000e260000200c00 */
[----:B------:R-:W-:Y:S01]  /*5270*/  FFMA.FTZ R26, R58, R54, R27 ;  /* 0x000000363a1a7223 */ /* 0x000fe2000001001b */
[----:B-1----:R-:W-:-:S04]  /*5280*/  HADD2.F32 R55, -RZ, R60.H0_H0 ;  /* 0x2000003cff377230 */ /* 0x002fc80000004100 */
[----:B------:R-:W1:Y:S01]  /*5290*/  I2F.F16 R33, R33 ;  /* 0x0000002100217306 */ /* 0x000e620000200c00 */
[----:B------:R-:W-:Y:S01]  /*52a0*/  FFMA.FTZ R63, R58, R55, R62 ;  /* 0x000000373a3f7223 */ /* 0x000fe2000001003e */
[----:B0-----:R-:W-:-:S06]  /*52b0*/  HADD2.F32 R34, -RZ, R34.H0_H0 ;  /* 0x20000022ff227230 */ /* 0x001fcc0000004100 */
[----:B------:R-:W0:Y:S01]  /*52c0*/  I2F.F16 R32, R32 ;  /* 0x0000002000207306 */ /* 0x000e220000200c00 */
[----:B------:R-:W-:Y:S01]  /*52d0*/  FFMA.FTZ R25, R34, R61, R25 ;  /* 0x0000003d22197223 */ /* 0x000fe20000010019 */
[----:B-1----:R-:W-:-:S06]  /*52e0*/  HADD2.F32 R33, -RZ, R33.H0_H0 ;  /* 0x20000021ff217230 */ /* 0x002fcc0000004100 */
[----:B------:R1:W2:Y:S01]  /*52f0*/  I2F.F16 R65, R52 ;  /* 0x0000003400417306 */ /* 0x0002a20000200c00 */
        /* <DEDUP_REMOVED lines=186> */
.L_x_1108:
[C---:B0-----:R-:W-:Y:S01]  /*5ea0*/  IMAD.WIDE R16, R41.reuse, 0x4, R22 ;  /* 0x0000000429107825 */ /* 0x041fe200078e0216 */
[----:B-----5:R-:W2:Y:S04]  /*5eb0*/  LDG.E.128.CONSTANT R28, desc[UR10][R22.64] ;  /* 0x0000000a161c7981 */ /* 0x020ea8000c1e9d00 */
[----:B------:R-:W3:Y:S01]  /*5ec0*/  LDG.E.128.CONSTANT R24, desc[UR10][R16.64] ;  /* 0x0000000a10187981 */ /* 0x000ee2000c1e9d00 */
        /* <DEDUP_REMOVED lines=13> */
[----:B------:R-:W0:Y:S01]  /*5fa0*/  I2F.F16 R40, R40 ;  /* 0x0000002800287306 */ /* 0x000e220000200c00 */
[----:B------:R-:W-:Y:S02]  /*5fb0*/  LOP3.LUT R17, R25, 0xff, RZ, 0xc0, !PT ;  /* 0x000000ff19117812 */ /* 0x000fe400078ec0ff */
[----:B------:R-:W-:Y:S02]  /*5fc0*/  IADD3 R15, PT, PT, R2, -0x80, RZ ;  /* 0xffffff80020f7810 */ /* 0x000fe40007ffe0ff */
[----:B------:R-:W-:Y:S02]  /*5fd0*/  LOP3.LUT R2, R31, 0xff, RZ, 0xc0, !PT ;  /* 0x000000ff1f027812 */ /* 0x000fe400078ec0ff */
[----:B------:R-:W-:Y:S01]  /*5fe0*/  LOP3.LUT R16, R30, 0xff, RZ, 0xc0, !PT ;  /* 0x000000ff1e107812 */ /* 0x000fe200078ec0ff */
[----:B------:R-:W1:Y:S01]  /*5ff0*/  I2F.F16 R39, R39 ;  /* 0x0000002700277306 */ /* 0x000e620000200c00 */
[----:B------:R-:W-:-:S02]  /*6000*/  IADD3 R18, PT, PT, R2, -0x80, RZ ;  /* 0xffffff8002127810 */ /* 0x000fc40007ffe0ff */
[----:B------:R-:W-:Y:S02]  /*6010*/  LOP3.LUT R2, R28, 0xff, RZ, 0xc0, !PT ;  /* 0x000000ff1c027812 */ /* 0x000fe400078ec0ff */
[----:B------:R-:W-:Y:S02]  /*6020*/  IADD3 R17, PT, PT, R17, -0x80, RZ ;  /* 0xffffff8011117810 */ /* 0x000fe40007ffe0ff */
[----:B------:R-:W-:Y:S01]  /*6030*/  LOP3.LUT R22, R26, 0xff, RZ, 0xc0, !PT ;  /* 0x000000ff1a167812 */ /* 0x000fe200078ec0ff */
[----:B------:R-:W-:Y:S01]  /*6040*/  I2F.F16 R18, R18 ;  /* 0x0000001200127306 */ /* 0x000fe20000200c00 */
[----:B------:R-:W-:Y:S01]  /*6050*/  IADD3 R2, PT, PT, R2, -0x80, RZ ;  /* 0xffffff8002027810 */ /* 0x000fe20007ffe0ff */
[----:B0-----:R-:W-:Y:S01]  /*6060*/  HADD2.F32 R40, -RZ, R40.H0_H0 ;  /* 0x20000028ff287230 */ /* 0x001fe20000004100 */
[----:B------:R-:W-:Y:S02]  /*6070*/  IADD3 R48, PT, PT, R16, -0x80, RZ ;  /* 0xffffff8010307810 */ /* 0x000fe40007ffe0ff */
[----:B------:R-:W-:-:S02]  /*6080*/  LOP3.LUT R16, R24, 0xff, RZ, 0xc0, !PT ;  /* 0x000000ff18107812 */ /* 0x000fc400078ec0ff */
[----:B------:R-:W-:Y:S01]  /*6090*/  IADD3 R22, PT, PT, R22, -0x80, RZ ;  /* 0xffffff8016167810 */ /* 0x000fe20007ffe0ff */
[----:B------:R0:W2:Y:S01]  /*60a0*/  I2F.F16 R45, R17 ;  /* 0x00000011002d7306 */ /* 0x0000a20000200c00 */
[----:B------:R-:W-:Y:S01]  /*60b0*/  IADD3 R16, PT, PT, R16, -0x80, RZ ;  /* 0xffffff8010107810 */ /* 0x000fe20007ffe0ff */
[----:B-1----:R-:W-:Y:S01]  /*60c0*/  HADD2.F32 R39, -RZ, R39.H0_H0 ;  /* 0x20000027ff277230 */ /* 0x002fe20000004100 */
[----:B------:R-:W-:Y:S02]  /*60d0*/  LOP3.LUT R23, R27, 0xff, RZ, 0xc0, !PT ;  /* 0x000000ff1b177812 */ /* 0x000fe400078ec0ff */
[----:B------:R-:W-:Y:S02]  /*60e0*/  SHF.R.U32.HI R52, RZ, 0x10, R25 ;  /* 0x00000010ff347819 */ /* 0x000fe40000011619 */
[----:B------:R-:W-:Y:S01]  /*60f0*/  IADD3 R23, PT, PT, R23, -0x80, RZ ;  /* 0xffffff8017177810 */ /* 0x000fe20007ffe0ff */
[----:B------:R1:W-:Y:S01]  /*6100*/  I2F.F16 R47, R2 ;  /* 0x00000002002f7306 */ /* 0x0003e20000200c00 */
[----:B0-----:R-:W-:-:S02]  /*6110*/  SHF.R.U32.HI R17, RZ, 0x8, R29 ;  /* 0x00000008ff117819 */ /* 0x001fc4000001161d */
[--C-:B------:R-:W-:Y:S02]  /*6120*/  SHF.R.U32.HI R56, RZ, 0x8, R26.reuse ;  /* 0x00000008ff387819 */ /* 0x100fe4000001161a */
[----:B------:R-:W-:Y:S02]  /*6130*/  LOP3.LUT R17, R17, 0xff, RZ, 0xc0, !PT ;  /* 0x000000ff11117812 */ /* 0x000fe400078ec0ff */
[----:B------:R-:W-:Y:S01]  /*6140*/  SHF.R.U32.HI R26, RZ, 0x10, R26 ;  /* 0x00000010ff1a7819 */ /* 0x000fe2000001161a */
[----:B------:R0:W3:Y:S01]  /*6150*/  I2F.F16 R43, R22 ;  /* 0x00000016002b7306 */ /* 0x0000e20000200c00 */
[--C-:B-1----:R-:W-:Y:S01]  /*6160*/  SHF.R.U32.HI R2, RZ, 0x8, R28.reuse ;  /* 0x00000008ff027819 */ /* 0x102fe2000001161c */
[----:B--2---:R-:W-:Y:S01]  /*6170*/  HADD2.F32 R45, -RZ, R45.H0_H0 ;  /* 0x2000002dff2d7230 */ /* 0x004fe20000004100 */
[----:B------:R-:W-:Y:S02]  /*6180*/  SHF.R.U32.HI R28, RZ, 0x10, R28 ;  /* 0x00000010ff1c7819 */ /* 0x000fe4000001161c */
[----:B------:R-:W-:-:S02]  /*6190*/  LOP3.LUT R2, R2, 0xff, RZ, 0xc0, !PT ;  /* 0x000000ff02027812 */ /* 0x000fc400078ec0ff */
[----:B------:R-:W-:Y:S01]  /*61a0*/  LOP3.LUT R57, R26, 0xff, RZ, 0xc0, !PT ;  /* 0x000000ff1a397812 */ /* 0x000fe200078ec0ff */
[----:B------:R1:W2:Y:S01]  /*61b0*/  I2F.F16 R46, R16 ;  /* 0x00000010002e7306 */ /* 0x0002a20000200c00 */
[----:B0-----:R-:W-:Y:S02]  /*61c0*/  SHF.R.U32.HI R22, RZ, 0x10, R29 ;  /* 0x00000010ff167819 */ /* 0x001fe4000001161d */
[----:B------:R-:W-:Y:S02]  /*61d0*/  IADD3 R29, PT, PT, R17, -0x80, RZ ;  /* 0xffffff80111d7810 */ /* 0x000fe40007ffe0ff */
[----:B------:R-:W-:Y:S02]  /*61e0*/  SHF.R.U32.HI R17, RZ, 0x8, R30 ;  /* 0x00000008ff117819 */ /* 0x000fe4000001161e */
[----:B------:R-:W-:Y:S01]  /*61f0*/  IADD3 R2, PT, PT, R2, -0x80, RZ ;  /* 0xffffff8002027810 */ /* 0x000fe20007ffe0ff */
[----:B------:R0:W4:Y:S01]  /*6200*/  I2F.F16 R44, R23 ;  /* 0x00000017002c7306 */ /* 0x0001220000200c00 */
[----:B-1----:R-:W-:Y:S01]  /*6210*/  LOP3.LUT R16, R28, 0xff, RZ, 0xc0, !PT ;  /* 0x000000ff1c107812 */ /* 0x002fe200078ec0ff */
[----:B---3--:R-:W-:Y:S01]  /*6220*/  HADD2.F32 R43, -RZ, R43.H0_H0 ;  /* 0x2000002bff2b7230 */ /* 0x008fe20000004100 */
[----:B------:R-:W-:-:S02]  /*6230*/  LOP3.LUT R17, R17, 0xff, RZ, 0xc0, !PT ;  /* 0x000000ff11117812 */ /* 0x000fc400078ec0ff */
[----:B------:R-:W-:Y:S02]  /*6240*/  IADD3 R16, PT, PT, R16, -0x80, RZ ;  /* 0xffffff8010107810 */ /* 0x000fe40007ffe0ff */
[----:B------:R-:W-:Y:S01]  /*6250*/  IADD3 R55, PT, PT, R17, -0x80, RZ ;  /* 0xffffff8011377810 */ /* 0x000fe20007ffe0ff */
[----:B------:R1:W3:Y:S01]  /*6260*/  I2F.F16 R28, R2 ;  /* 0x00000002001c7306 */ /* 0x0002e20000200c00 */
[----:B------:R-:W-:Y:S01]  /*6270*/  LOP3.LUT R22, R22, 0xff, RZ, 0xc0, !PT ;  /* 0x000000ff16167812 */ /* 0x000fe200078ec0ff */
[----:B--2---:R-:W-:Y:S01]  /*6280*/  HADD2.F32 R46, -RZ, R46.H0_H0 ;  /* 0x2000002eff2e7230 */ /* 0x004fe20000004100 */
[----:B0-----:R-:W-:Y:S02]  /*6290*/  SHF.R.U32.HI R23, RZ, 0x8, R25 ;  /* 0x00000008ff177819 */ /* 0x001fe40000011619 */
[----:B------:R-:W-:Y:S02]  /*62a0*/  IADD3 R22, PT, PT, R22, -0x80, RZ ;  /* 0xffffff8016167810 */ /* 0x000fe40007ffe0ff */
[----:B------:R-:W-:Y:S01]  /*62b0*/  LOP3.LUT R23, R23, 0xff, RZ, 0xc0, !PT ;  /* 0x000000ff17177812 */ /* 0x000fe200078ec0ff */
[----:B------:R0:W2:Y:S01]  /*62c0*/  I2F.F16 R49, R16 ;  /* 0x0000001000317306 */ /* 0x0000a20000200c00 */
[----:B-1----:R-:W-:Y:S01]  /*62d0*/  SHF.R.U32.HI R2, RZ, 0x8, R31 ;  /* 0x00000008ff027819 */ /* 0x002fe2000001161f */
[----:B----4-:R-:W-:Y:S01]  /*62e0*/  HADD2.F32 R44, -RZ, R44.H0_H0 ;  /* 0x2000002cff2c7230 */ /* 0x010fe20000004100 */
[----:B------:R-:W-:-:S02]  /*62f0*/  SHF.R.U32.HI R30, RZ, 0x10, R30 ;  /* 0x00000010ff1e7819 */ /* 0x000fc4000001161e */
[----:B------:R-:W-:Y:S02]  /*6300*/  LOP3.LUT R2, R2, 0xff, RZ, 0xc0, !PT ;  /* 0x000000ff02027812 */ /* 0x000fe400078ec0ff */
[----:B------:R-:W-:Y:S01]  /*6310*/  IADD3 R25, PT, PT, R23, -0x80, RZ ;  /* 0xffffff8017197810 */ /* 0x000fe20007ffe0ff */
[----:B------:R1:W4:Y:S01]  /*6320*/  I2F.F16 R50, R22 ;  /* 0x0000001600327306 */ /* 0x0003220000200c00 */
[----:B0-----:R-:W0:Y:S01]  /*6330*/  LDS.64 R16, [UR6+0x30] ;  /* 0x00003006ff107984 */ /* 0x001e220008000a00 */
[----:B------:R-:W-:Y:S01]  /*6340*/  IADD3 R51, PT, PT, R2, -0x80, RZ ;  /* 0xffffff8002337810 */ /* 0x000fe20007ffe0ff */
[----:B---3--:R-:W-:Y:S01]  /*6350*/  HADD2.F32 R26, -RZ, R28.H0_H0 ;  /* 0x2000001cff1a7230 */ /* 0x008fe20000004100 */
[--C-:B------:R-:W-:Y:S02]  /*6360*/  SHF.R.U32.HI R2, RZ, 0x8, R24.reuse ;  /* 0x00000008ff027819 */ /* 0x100fe40000011618 */
[----:B------:R-:W-:Y:S01]  /*6370*/  SHF.R.U32.HI R24, RZ, 0x10, R24 ;  /* 0x00000010ff187819 */ /* 0x000fe20000011618 */
[----:B--2---:R-:W-:Y:S01]  /*6380*/  HADD2.F32 R49, -RZ, R49.H0_H0 ;  /* 0x20000031ff317230 */ /* 0x004fe20000004100 */
[----:B------:R-:W2:Y:S01]  /*6390*/  I2F.F16 R60, R51 ;  /* 0x00000033003c7306 */ /* 0x000ea20000200c00 */
[----:B------:R-:W-:-:S02]  /*63a0*/  LOP3.LUT R30, R30, 0xff, RZ, 0xc0, !PT ;  /* 0x000000ff1e1e7812 */ /* 0x000fc400078ec0ff */
[----:B-1----:R-:W-:Y:S02]  /*63b0*/  LOP3.LUT R22, R24, 0xff, RZ, 0xc0, !PT ;  /* 0x000000ff18167812 */ /* 0x002fe400078ec0ff */
[----:B------:R-:W-:Y:S02]  /*63c0*/  IADD3 R30, PT, PT, R30, -0x80, RZ ;  /* 0xffffff801e1e7810 */ /* 0x000fe40007ffe0ff */
[----:B------:R-:W-:Y:S01]  /*63d0*/  IADD3 R22, PT, PT, R22, -0x80, RZ ;  /* 0xffffff8016167810 */ /* 0x000fe20007ffe0ff */
[----:B------:R-:W-:Y:S01]  /*63e0*/  I2F.F16 R48, R48 ;  /* 0x0000003000307306 */ /* 0x000fe20000200c00 */
[----:B------:R-:W-:Y:S01]  /*63f0*/  SHF.R.U32.HI R31, RZ, 0x10, R31 ;  /* 0x00000010ff1f7819 */ /* 0x000fe2000001161f */
[----:B----4-:R-:W-:Y:S01]  /*6400*/  HADD2.F32 R50, -RZ, R50.H0_H0 ;  /* 0x20000032ff327230 */ /* 0x010fe20000004100 */
[----:B------:R-:W-:Y:S02]  /*6410*/  LOP3.LUT R2, R2, 0xff, RZ, 0xc0, !PT ;  /* 0x000000ff02027812 */ /* 0x000fe400078ec0ff */
[----:B------:R-:W-:-:S02]  /*6420*/  LOP3.LUT R31, R31, 0xff, RZ, 0xc0, !PT ;  /* 0x000000ff1f1f7812 */ /* 0x000fc400078ec0ff */
[----:B------:R-:W-:Y:S01]  /*6430*/  IADD3 R2, PT, PT, R2, -0x80, RZ ;  /* 0xffffff8002027810 */ /* 0x000fe20007ffe0ff */
[----:B------:R1:W3:Y:S01]  /*6440*/  I2F.F16 R51, R22 ;  /* 0x0000001600337306 */ /* 0x0002e20000200c00 */
[----:B------:R-:W-:Y:S02]  /*6450*/  IADD3 R31, PT, PT, R31, -0x80, RZ ;  /* 0xffffff801f1f7810 */ /* 0x000fe40007ffe0ff */
[--C-:B------:R-:W-:Y:S02]  /*6460*/  SHF.R.U32.HI R58, RZ, 0x8, R27.reuse ;  /* 0x00000008ff3a7819 */ /* 0x100fe4000001161b */
[----:B------:R-:W-:Y:S01]  /*6470*/  SHF.R.U32.HI R54, RZ, 0x10, R27 ;  /* 0x00000010ff367819 */ /* 0x000fe2000001161b */
[----:B--2---:R-:W-:Y:S01]  /*6480*/  HADD2.F32 R27, -RZ, R60.H0_H0 ;  /* 0x2000003cff1b7230 */ /* 0x004fe20000004100 */
[----:B------:R-:W-:Y:S01]  /*6490*/  LOP3.LUT R58, R58, 0xff, RZ, 0xc0, !PT ;  /* 0x000000ff3a3a7812 */ /* 0x000fe200078ec0ff */
[----:B------:R-:W2:Y:S01]  /*64a0*/  I2F.F16 R15, R15 ;  /* 0x0000000f000f7306 */ /* 0x000ea20000200c00 */
[----:B-1----:R-:W1:Y:S01]  /*64b0*/  LDS.64 R22, [UR6+0x38] ;  /* 0x00003806ff167984 */ /* 0x002e620008000a00 */
[----:B------:R-:W-:-:S02]  /*64c0*/  LOP3.LUT R56, R56, 0xff, RZ, 0xc0, !PT ;  /* 0x000000ff38387812 */ /* 0x000fc400078ec0ff */
[----:B------:R-:W-:Y:S02]  /*64d0*/  LOP3.LUT R52, R52, 0xff, RZ, 0xc0, !PT ;  /* 0x000000ff34347812 */ /* 0x000fe400078ec0ff */
[----:B------:R-:W-:Y:S01]  /*64e0*/  IADD3 R58, PT, PT, R58, -0x80, RZ ;  /* 0xffffff803a3a7810 */ /* 0x000fe20007ffe0ff */
[----:B---3--:R-:W-:Y:S01]  /*64f0*/  HADD2.F32 R51, -RZ, R51.H0_H0 ;  /* 0x20000033ff337230 */ /* 0x008fe20000004100 */
[----:B------:R-:W3:Y:S01]  /*6500*/  I2F.F16 R55, R55 ;  /* 0x0000003700377306 */ /* 0x000ee20000200c00 */
[----:B0-----:R-:W-:Y:S01]  /*6510*/  HADD2.F32 R59, -RZ, R16.H1_H1 ;  /* 0x30000010ff3b7230 */ /* 0x001fe20000004100 */
[----:B------:R-:W-:Y:S01]  /*6520*/  LOP3.LUT R54, R54, 0xff, RZ, 0xc0, !PT ;  /* 0x000000ff36367812 */ /* 0x000fe200078ec0ff */
[--C-:B------:R-:W-:Y:S01]  /*6530*/  HADD2.F32 R61, -RZ, R17.reuse.H0_H0 ;  /* 0x20000011ff3d7230 */ /* 0x100fe20000004100 */
[----:B------:R-:W-:Y:S01]  /*6540*/  IADD3 R56, PT, PT, R56, -0x80, RZ ;  /* 0xffffff8038387810 */ /* 0x000fe20007ffe0ff */
[----:B------:R-:W-:Y:S01]  /*6550*/  HADD2.F32 R53, -RZ, R17.H1_H1 ;  /* 0x30000011ff357230 */ /* 0x000fe20000004100 */
[----:B------:R-:W-:Y:S01]  /*6560*/  IADD3 R52, PT, PT, R52, -0x80, RZ ;  /* 0xffffff8034347810 */ /* 0x000fe20007ffe0ff */
[----:B------:R-:W-:Y:S01]  /*6570*/  HADD2.F32 R17, -RZ, R47.H0_H0 ;  /* 0x2000002fff117230 */ /* 0x000fe20000004100 */
[----:B------:R-:W0:Y:S01]  /*6580*/  I2F.F16 R29, R29 ;  /* 0x0000001d001d7306 */ /* 0x000e220000200c00 */
[----:B--2---:R-:W-:Y:S01]  /*6590*/  HADD2.F32 R15, -RZ, R15.H0_H0 ;  /* 0x2000000fff0f7230 */ /* 0x004fe20000004100 */
[----:B------:R-:W-:-:S02]  /*65a0*/  IADD3 R57, PT, PT, R57, -0x80, RZ ;  /* 0xffffff8039397810 */ /* 0x000fc40007ffe0ff */
[----:B------:R-:W-:Y:S02]  /*65b0*/  IADD3 R54, PT, PT, R54, -0x80, RZ ;  /* 0xffffff8036367810 */ /* 0x000fe40007ffe0ff */
[----:B------:R-:W-:Y:S01]  /*65c0*/  ISETP.NE.AND P0, PT, R20, 0x1, PT ;  /* 0x000000011400780c */ /* 0x000fe20003f05270 */
[----:B---3--:R-:W-:Y:S01]  /*65d0*/  HADD2.F32 R28, -RZ, R55.H0_H0 ;  /* 0x20000037ff1c7230 */ /* 0x008fe20000004100 */
[----:B------:R-:W2:Y:S01]  /*65e0*/  I2F.F16 R30, R30 ;  /* 0x0000001e001e7306 */ /* 0x000ea20000200c00 */
[----:B0-----:R-:W-:-:S07]  /*65f0*/  HADD2.F32 R29, -RZ, R29.H0_H0 ;  /* 0x2000001dff1d7230 */ /* 0x001fce0000004100 */
[----:B------:R0:W-:Y:S01]  /*6600*/  I2F.F16 R24, R2 ;  /* 0x0000000200187306 */ /* 0x0001e20000200c00 */
[----:B--2---:R-:W-:-:S07]  /*6610*/  HADD2.F32 R30, -RZ, R30.H0_H0 ;  /* 0x2000001eff1e7230 */ /* 0x004fce0000004100 */
[----:B------:R-:W2:Y:S01]  /*6620*/  I2F.F16 R31, R31 ;  /* 0x0000001f001f7306 */ /* 0x000ea20000200c00 */
[----:B0-----:R-:W-:Y:S02]  /*6630*/  HADD2.F32 R2, -RZ, R16.H0_H0 ;  /* 0x20000010ff027230 */ /* 0x001fe40000004100 */
[----:B------:R-:W-:Y:S02]  /*6640*/  HADD2.F32 R16, -RZ, R18.H0_H0 ;  /* 0x20000012ff107230 */ /* 0x000fe40000004100 */
[----:B------:R-:W-:Y:S02]  /*6650*/  HADD2.F32 R18, -RZ, R48.H0_H0 ;  /* 0x20000030ff127230 */ /* 0x000fe40000004100 */
[----:B------:R-:W-:Y:S01]  /*6660*/  FFMA.FTZ R55, R17, R2, RZ ;  /* 0x0000000211377223 */ /* 0x000fe200000100ff */
[C---:B------:R-:W-:Y:S01]  /*6670*/  FFMA.FTZ R48, R2.reuse, R15, RZ ;  /* 0x0000000f02307223 */ /* 0x040fe200000100ff */
[----:B------:R-:W0:Y:S01]  /*6680*/  I2F.F16 R42, R42 ;  /* 0x0000002a002a7306 */ /* 0x000e220000200c00 */
[C---:B------:R-:W-:Y:S01]  /*6690*/  FFMA.FTZ R60, R2.reuse, R16, RZ ;  /* 0x00000010023c7223 */ /* 0x040fe200000100ff */
[----:B------:R-:W-:Y:S01]  /*66a0*/  FFMA.FTZ R63, R2, R18, RZ ;  /* 0x00000012023f7223 */ /* 0x000fe200000100ff */
[----:B------:R-:W-:Y:S01]  /*66b0*/  FFMA.FTZ R2, R26, R59, R55 ;  /* 0x0000003b1a027223 */ /* 0x000fe20000010037 */
[C---:B------:R-:W-:Y:S01]  /*66c0*/  FFMA.FTZ R48, R59.reuse, R29, R48 ;  /* 0x0000001d3b307223 */ /* 0x040fe20000010030 */
[C---:B------:R-:W-:Y:S01]  /*66d0*/  FFMA.FTZ R60, R59.reuse, R27, R60 ;  /* 0x0000001b3b3c7223 */ /* 0x040fe2000001003c */
[----:B------:R-:W-:Y:S01]  /*66e0*/  FFMA.FTZ R63, R59, R28, R63 ;  /* 0x0000001c3b3f7223 */ /* 0x000fe2000001003f */
[----:B------:R-:W-:Y:S01]  /*66f0*/  FFMA.FTZ R55, R49, R61, R2 ;  /* 0x0000003d31377223 */ /* 0x000fe20000010002 */
[----:B------:R-:W3:Y:S01]  /*6700*/  I2F.F16 R38, R38 ;  /* 0x0000002600267306 */ /* 0x000ee20000200c00 */
[----:B--2---:R-:W-:-:S02]  /*6710*/  HADD2.F32 R31, -RZ, R31.H0_H0 ;  /* 0x2000001fff1f7230 */ /* 0x004fc40000004100 */
[C---:B------:R-:W-:Y:S01]  /*6720*/  FFMA.FTZ R2, R61.reuse, R30, R63 ;  /* 0x0000001e3d027223 */ /* 0x040fe2000001003f */
[C---:B------:R-:W-:Y:S02]  /*6730*/  FFMA.FTZ R48, R61.reuse, R50, R48 ;  /* 0x000000323d307223 */ /* 0x040fe40000010030 */
[----:B------:R-:W-:Y:S01]  /*6740*/  FFMA.FTZ R61, R61, R31, R60 ;  /* 0x0000001f3d3d7223 */ /* 0x000fe2000001003c */
[----:B0-----:R-:W-:Y:S01]  /*6750*/  HADD2.F32 R42, -RZ, R42.H0_H0 ;  /* 0x2000002aff2a7230 */ /* 0x001fe20000004100 */
[----:B------:R-:W-:Y:S01]  /*6760*/  I2F.F16 R25, R25 ;  /* 0x0000001900197306 */ /* 0x000fe20000200c00 */
[C---:B------:R-:W-:Y:S01]  /*6770*/  FFMA.FTZ R59, R53.reuse, R40, R48 ;  /* 0x00000028353b7223 */ /* 0x040fe20000010030 */
[----:B------:R-:W-:Y:S01]  /*6780*/  FFMA.FTZ R48, R53, R39, R2 ;  /* 0x0000002735307223 */ /* 0x000fe20000010002 */
[--C-:B-1----:R-:W-:Y:S02]  /*6790*/  HADD2.F32 R2, -RZ, R22.reuse.H0_H0 ;  /* 0x20000016ff027230 */ /* 0x102fe40000004100 */
[----:B------:R-:W-:Y:S01]  /*67a0*/  FFMA.FTZ R55, R42, R53, R55 ;  /* 0x000000352a377223 */ /* 0x000fe20000010037 */
[----:B------:R-:W-:-:S02]  /*67b0*/  HADD2.F32 R22, -RZ, R22.H1_H1 ;  /* 0x30000016ff167230 */ /* 0x000fc40000004100 */
[----:B---3--:R-:W-:Y:S01]  /*67c0*/  HADD2.F32 R38, -RZ, R38.H0_H0 ;  /* 0x20000026ff267230 */ /* 0x008fe20000004100 */
[----:B------:R0:W1:Y:S01]  /*67d0*/  I2F.F16 R63, R58 ;  /* 0x0000003a003f7306 */ /* 0x0000620000200c00 */
[C---:B------:R-:W-:Y:S01]  /*67e0*/  FFMA.FTZ R59, R2.reuse, R45, R59 ;  /* 0x0000002d023b7223 */ /* 0x040fe2000001003b */
[----:B------:R-:W-:Y:S02]  /*67f0*/  FFMA.FTZ R60, R2, R43, R48 ;  /* 0x0000002b023c7223 */ /* 0x000fe40000010030 */
[----:B------:R-:W-:Y:S01]  /*6800*/  FFMA.FTZ R61, R53, R38, R61 ;  /* 0x00000026353d7223 */ /* 0x000fe2000001003d */
[----:B------:R-:W-:-:S03]  /*6810*/  HADD2.F32 R53, -RZ, R24.H0_H0 ;  /* 0x20000018ff357230 */ /* 0x000fc60000004100 */
[----:B------:R-:W2:Y:S01]  /*6820*/  I2F.F16 R47, R56 ;  /* 0x00000038002f7306 */ /* 0x000ea20000200c00 */
[----:B0-----:R-:W-:Y:S01]  /*6830*/  FFMA.FTZ R58, R46, R2, R55 ;  /* 0x000000022e3a7223 */ /* 0x001fe20000010037 */
[----:B------:R-:W-:-:S03]  /*6840*/  FFMA.FTZ R62, R2, R44, R61 ;  /* 0x0000002c023e7223 */ /* 0x000fc6000001003d */
[----:B------:R-:W-:Y:S01]  /*6850*/  FFMA.FTZ R58, R53, R22, R58 ;  /* 0x00000016353a7223 */ /* 0x000fe2000001003a */
[----:B-1----:R-:W-:Y:S02]  /*6860*/  HADD2.F32 R55, -RZ, R63.H0_H0 ;  /* 0x2000003fff377230 */ /* 0x002fe40000004100 */
[----:B------:R0:W1:Y:S01]  /*6870*/  I2F.F16 R56, R57 ;  /* 0x0000003900387306 */ /* 0x0000620000200c00 */
[----:B--2---:R-:W-:-:S07]  /*6880*/  HADD2.F32 R47, -RZ, R47.H0_H0 ;  /* 0x2000002fff2f7230 */ /* 0x004fce0000004100 */
[----:B------:R-:W2:Y:S01]  /*6890*/  I2F.F16 R52, R52 ;  /* 0x0000003400347306 */ /* 0x000ea20000200c00 */
[--C-:B0-----:R-:W-:Y:S02]  /*68a0*/  HADD2.F32 R57, -RZ, R23.reuse.H0_H0 ;  /* 0x20000017ff397230 */ /* 0x101fe40000004100 */
[----:B------:R-:W-:Y:S02]  /*68b0*/  HADD2.F32 R23, -RZ, R23.H1_H1 ;  /* 0x30000017ff177230 */ /* 0x000fe40000004100 */
[----:B-1----:R-:W-:-:S03]  /*68c0*/  HADD2.F32 R48, -RZ, R56.H0_H0 ;  /* 0x20000038ff307230 */ /* 0x002fc60000004100 */
[----:B------:R0:W1:Y:S01]  /*68d0*/  I2F.F16 R64, R54 ;  /* 0x0000003600407306 */ /* 0x0000620000200c00 */
[----:B--2---:R-:W-:-:S07]  /*68e0*/  HADD2.F32 R52, -RZ, R52.H0_H0 ;  /* 0x20000034ff347230 */ /* 0x004fce0000004100 */
[----:B------:R-:W2:Y:S01]  /*68f0*/  I2F.F16 R36, R36 ;  /* 0x0000002400247306 */ /* 0x000ea20000200c00 */
[----:B0-----:R-:W-:Y:S02]  /*6900*/  HADD2.F32 R54, -RZ, R25.H0_H0 ;  /* 0x20000019ff367230 */ /* 0x001fe40000004100 */
[----:B------:R-:W-:Y:S01]  /*6910*/  FFMA.FTZ R25, R51, R57, R58 ;  /* 0x0000003933197223 */ /* 0x000fe2000001003a */
[----:B------:R-:W-:Y:S02]  /*6920*/  HADD2.F32 R58, -RZ, R5.H0_H0 ;  /* 0x20000005ff3a7230 */ /* 0x000fe40000004100 */
[C---:B------:R-:W-:Y:S01]  /*6930*/  FFMA.FTZ R2, R22.reuse, R54, R59 ;  /* 0x0000003616027223 */ /* 0x040fe2000001003b */
[----:B-1----:R-:W-:Y:S01]  /*6940*/  HADD2.F32 R56, -RZ, R64.H0_H0 ;  /* 0x20000040ff387230 */ /* 0x002fe20000004100 */
[----:B------:R-:W0:Y:S01]  /*6950*/  I2F.F16 R35, R35 ;  /* 0x0000002300237306 */ /* 0x000e220000200c00 */
[----:B------:R-:W-:-:S04]  /*6960*/  FFMA.FTZ R59, R22, R55, R62 ;  /* 0x00000037163b7223 */ /* 0x000fc8000001003e */
[----:B------:R-:W-:Y:S01]  /*6970*/  FFMA.FTZ R24, R57, R56, R59 ;  /* 0x0000003839187223 */ /* 0x000fe2000001003b */
[----:B--2---:R-:W-:Y:S02]  /*6980*/  HADD2.F32 R36, -RZ, R36.H0_H0 ;  /* 0x20000024ff247230 */ /* 0x004fe40000004100 */
[----:B------:R-:W1:Y:S01]  /*6990*/  I2F.F16 R34, R34 ;  /* 0x0000002200227306 */ /* 0x000e620000200c00 */
[----:B0-----:R-:W-:-:S07]  /*69a0*/  HADD2.F32 R35, -RZ, R35.H0_H0 ;  /* 0x20000023ff237230 */ /* 0x001fce0000004100 */
[----:B------:R0:W2:Y:S02]  /*69b0*/  I2F.F16 R65, R37 ;  /* 0x0000002500417306 */ /* 0x0000a40000200c00 */
[----:B0-----:R-:W-:Y:S01]  /*69c0*/  FFMA.FTZ R37, R22, R47, R60 ;  /* 0x0000002f16257223 */ /* 0x001fe2000001003c */
[C---:B------:R-:W-:Y:S01]  /*69d0*/  FFMA.FTZ R22, R57.reuse, R52, R2 ;  /* 0x0000003439167223 */ /* 0x040fe20000010002 */
[----:B-1----:R-:W-:Y:S02]  /*69e0*/  HADD2.F32 R60, -RZ, R34.H0_H0 ;  /* 0x20000022ff3c7230 */ /* 0x002fe40000004100 */
        /* <DEDUP_REMOVED lines=192> */
.L_x_1105:
[----:B------:R-:W-:-:S04]  /*75f0*/  VIMNMX R15, PT, PT, R21, UR9, PT ;  /* 0x00000009150f7c48 */ /* 0x000fc8000bfe0100 */
[----:B------:R-:W-:-:S13]  /*7600*/  ISETP.GT.AND P0, PT, R15, R2, PT ;  /* 0x000000020f00720c */ /* 0x000fda0003f04270 */
[----:B------:R-:W-:Y:S05]  /*7610*/  @!P0 BRA `(.L_x_1109) ;  /* 0x0000002800008947 */ /* 0x000fea0003800000 */
[----:B------:R-:W-:-:S07]  /*7620*/  VIMNMX.U32 R15, PT, PT, R21, UR9, PT ;  /* 0x00000009150f7c48 */ /* 0x000fce000bfe0000 */
.L_x_1112:
[----:B0-----:R-:W0:Y:S01]  /*7630*/  LDC R41, c[0x0][0x3ac] ;  /* 0x0000eb00ff297b82 */ /* 0x001e220000000800 */
[----:B-----5:R1:W5:Y:S01]  /*7640*/  LDG.E.128.CONSTANT R28, desc[UR10][R32.64] ;  /* 0x0000000a201c7981 */ /* 0x020362000c1e9d00 */
[----:B0-----:R-:W-:-:S05]  /*7650*/  IMAD.WIDE R16, R41, 0x4, R32 ;  /* 0x0000000429107825 */ /* 0x001fca00078e0220 */
[----:B------:R0:W5:Y:S01]  /*7660*/  LDG.E.128.CONSTANT R24, desc[UR10][R16.64] ;  /* 0x0000000a10187981 */ /* 0x000162000c1e9d00 */
[----:B------:R-:W-:Y:S02]  /*7670*/  ISETP.GE.AND P0, PT, R20, 0x1, PT ;  /* 0x000000011400780c */ /* 0x000fe40003f06270 */
[----:B------:R-:W-:Y:S02]  /*7680*/  MOV R22, R32 ;  /* 0x0000002000167202 */ /* 0x000fe40000000f00 */
[----:B------:R-:W-:Y:S01]  /*7690*/  MOV R23, R33 ;  /* 0x0000002100177202 */ /* 0x000fe20000000f00 */
[----:B-1----:R-:W-:-:S08]  /*76a0*/  IMAD.WIDE R32, R41, 0x4, R16 ;  /* 0x0000000429207825 */ /* 0x002fd000078e0210 */
        /* <DEDUP_REMOVED lines=16> */
[--C-:B------:R-:W-:Y:S02]  /*77b0*/  SHF.R.U32.HI R49, RZ, 0xc, R29.reuse ;  /* 0x0000000cff317819 */ /* 0x100fe4000001161d */
[----:B------:R-:W-:Y:S02]  /*77c0*/  LOP3.LUT R34, R29, 0x3f003f, RZ, 0xc0, !PT ;  /* 0x003f003f1d227812 */ /* 0x000fe400078ec0ff */
[----:B------:R-:W-:Y:S02]  /*77d0*/  SHF.R.U32.HI R35, RZ, 0x6, R29 ;  /* 0x00000006ff237819 */ /* 0x000fe4000001161d */
[----:B------:R-:W-:Y:S02]  /*77e0*/  SHF.R.U32.HI R66, RZ, 0xc, R31 ;  /* 0x0000000cff427819 */ /* 0x000fe4000001161f */
[----:B------:R-:W-:-:S02]  /*77f0*/  LOP3.LUT R49, R49, 0xf000f, RZ, 0xc0, !PT ;  /* 0x000f000f31317812 */ /* 0x000fc400078ec0ff */
[----:B------:R-:W-:Y:S02]  /*7800*/  LOP3.LUT R37, R28, 0x3f003f, RZ, 0xc0, !PT ;  /* 0x003f003f1c257812 */ /* 0x000fe400078ec0ff */
[----:B------:R-:W-:Y:S02]  /*7810*/  LOP3.LUT R29, R30, 0x3f003f, RZ, 0xc0, !PT ;  /* 0x003f003f1e1d7812 */ /* 0x000fe400078ec0ff */
[----:B------:R-:W-:Y:S02]  /*7820*/  LOP3.LUT R48, R48, 0xf000f, RZ, 0xc0, !PT ;  /* 0x000f000f30307812 */ /* 0x000fe400078ec0ff */
[----:B------:R-:W-:Y:S02]  /*7830*/  LOP3.LUT R50, R50, 0xf000f, RZ, 0xc0, !PT ;  /* 0x000f000f32327812 */ /* 0x000fe400078ec0ff */
[----:B------:R-:W-:Y:S02]  /*7840*/  SHF.R.U32.HI R36, RZ, 0x6, R28 ;  /* 0x00000006ff247819 */ /* 0x000fe4000001161c */
[----:B------:R-:W-:-:S02]  /*7850*/  SHF.R.U32.HI R52, RZ, 0xc, R30 ;  /* 0x0000000cff347819 */ /* 0x000fc4000001161e */
[----:B------:R-:W-:Y:S02]  /*7860*/  LOP3.LUT R28, R31, 0x3f003f, RZ, 0xc0, !PT ;  /* 0x003f003f1f1c7812 */ /* 0x000fe400078ec0ff */
[----:B------:R-:W-:Y:S02]  /*7870*/  SHF.R.U32.HI R31, RZ, 0x6, R31 ;  /* 0x00000006ff1f7819 */ /* 0x000fe4000001161f */
[----:B------:R-:W-:Y:S02]  /*7880*/  LOP3.LUT R37, R37, 0x64006400, RZ, 0xfc, !PT ;  /* 0x6400640025257812 */ /* 0x000fe400078efcff */
[----:B------:R-:W-:Y:S02]  /*7890*/  LOP3.LUT R29, R29, 0x64006400, RZ, 0xfc, !PT ;  /* 0x640064001d1d7812 */ /* 0x000fe400078efcff */
[----:B------:R-:W-:Y:S01]  /*78a0*/  SHF.R.U32.HI R30, RZ, 0x6, R30 ;  /* 0x00000006ff1e7819 */ /* 0x000fe2000001161e */
        /* <DEDUP_REMOVED lines=15> */
[----:B------:R-:W-:-:S02]  /*79a0*/  LOP3.LUT R39, R39, 0x64006400, RZ, 0xfc, !PT ;  /* 0x6400640027277812 */ /* 0x000fc400078efcff */
[----:B------:R-:W-:Y:S02]  /*79b0*/  LOP3.LUT R42, R42, 0x3f003f, RZ, 0xc0, !PT ;  /* 0x003f003f2a2a7812 */ /* 0x000fe400078ec0ff */
[----:B------:R-:W-:Y:S01]  /*79c0*/  LOP3.LUT R67, R67, 0xf000f, RZ, 0xc0, !PT ;  /* 0x000f000f43437812 */ /* 0x000fe200078ec0ff */
[----:B------:R-:W-:Y:S01]  /*79d0*/  HADD2 R39, R39, -1056, -1056 ;  /* 0xe420e42027277430 */ /* 0x000fe20000000000 */
[----:B------:R-:W-:Y:S02]  /*79e0*/  LOP3.LUT R42, R42, 0x64006400, RZ, 0xfc, !PT ;  /* 0x640064002a2a7812 */ /* 0x000fe400078efcff */
[----:B------:R-:W-:Y:S02]  /*79f0*/  ISETP.NE.AND P1, PT, R20, 0x1, PT ;  /* 0x000000011400780c */ /* 0x000fe40003f25270 */
[----:B------:R-:W-:Y:S01]  /*7a00*/  PRMT R3, R3, 0x5410, R4 ;  /* 0x0000541003037816 */ /* 0x000fe20000000004 */
[----:B------:R-:W-:Y:S01]  /*7a10*/  HADD2 R42, R42, -1056, -1056 ;  /* 0xe420e4202a2a7430 */ /* 0x000fe20000000000 */
[----:B------:R-:W-:-:S02]  /*7a20*/  PRMT R5, R5, 0x5410, R6 ;  /* 0x0000541005057816 */ /* 0x000fc40000000006 */
        /* <DEDUP_REMOVED lines=8> */
[----:B------:R-:W-:Y:S02]  /*7ab0*/  LOP3.LUT R17, R46, 0xf000f, RZ, 0xc0, !PT ;  /* 0x000f000f2e117812 */ /* 0x000fe400078ec0ff */
[--C-:B------:R-:W-:Y:S02]  /*7ac0*/  SHF.R.U32.HI R64, RZ, 0x8, R18.reuse ;  /* 0x00000008ff407819 */ /* 0x100fe40000011612 */
[----:B------:R-:W-:Y:S02]  /*7ad0*/  SHF.R.U32.HI R65, RZ, 0xa, R18 ;  /* 0x0000000aff417819 */ /* 0x000fe40000011612 */
[----:B------:R-:W-:-:S02]  /*7ae0*/  LOP3.LUT R58, R18, 0x3f003f, RZ, 0xc0, !PT ;  /* 0x003f003f123a7812 */ /* 0x000fc400078ec0ff */
[----:B------:R-:W-:Y:S02]  /*7af0*/  SHF.R.U32.HI R61, RZ, 0x6, R18 ;  /* 0x00000006ff3d7819 */ /* 0x000fe40000011612 */
[----:B------:R-:W-:Y:S02]  /*7b00*/  LOP3.LUT R54, R17, 0x300030, R54, 0xf8, !PT ;  /* 0x0030003011367812 */ /* 0x000fe400078ef836 */
[----:B------:R-:W-:Y:S02]  /*7b10*/  SHF.R.U32.HI R18, RZ, 0x8, R19 ;  /* 0x00000008ff127819 */ /* 0x000fe40000011613 */
[----:B------:R-:W-:Y:S02]  /*7b20*/  LOP3.LUT R46, R49, 0x300030, R16, 0xf8, !PT ;  /* 0x00300030312e7812 */ /* 0x000fe400078ef810 */
[----:B------:R-:W-:Y:S02]  /*7b30*/  LOP3.LUT R17, R66, 0xf000f, RZ, 0xc0, !PT ;  /* 0x000f000f42117812 */ /* 0x000fe400078ec0ff */
[----:B------:R-:W-:-:S02]  /*7b40*/  LOP3.LUT R53, R48, 0x300030, R53, 0xf8, !PT ;  /* 0x0030003030357812 */ /* 0x000fc400078ef835 */
[----:B------:R-:W-:Y:S02]  /*7b50*/  LOP3.LUT R16, R63, 0xf000f, RZ, 0xc0, !PT ;  /* 0x000f000f3f107812 */ /* 0x000fe400078ec0ff */
[----:B------:R-:W-:Y:S02]  /*7b60*/  LOP3.LUT R48, R50, 0x300030, R51, 0xf8, !PT ;  /* 0x0030003032307812 */ /* 0x000fe400078ef833 */
[----:B------:R-:W-:Y:S02]  /*7b70*/  LOP3.LUT R51, R52, 0xf000f, RZ, 0xc0, !PT ;  /* 0x000f000f34337812 */ /* 0x000fe400078ec0ff */
[----:B------:R-:W-:Y:S01]  /*7b80*/  LOP3.LUT R52, R17, 0x300030, R18, 0xf8, !PT ;  /* 0x0030003011347812 */ /* 0x000fe200078ef812 */
[----:B0-----:R-:W-:Y:S01]  /*7b90*/  HFMA2 R18, R37, R24, RZ ;  /* 0x0000001825127231 */ /* 0x001fe200000000ff */
[----:B------:R-:W-:Y:S02]  /*7ba0*/  LOP3.LUT R49, R16, 0x300030, R65, 0xf8, !PT ;  /* 0x0030003010317812 */ /* 0x000fe400078ef841 */
[----:B------:R-:W-:Y:S01]  /*7bb0*/  LOP3.LUT R17, R31, 0x3f003f, RZ, 0xc0, !PT ;  /* 0x003f003f1f117812 */ /* 0x000fe200078ec0ff */
[----:B------:R-:W-:Y:S01]  /*7bc0*/  HADD2 R31, R29, -1056, -1056 ;  /* 0xe420e4201d1f7430 */ /* 0x000fe20000000000 */
[----:B------:R-:W-:Y:S01]  /*7bd0*/  LOP3.LUT R16, R35, 0x64006400, RZ, 0xfc, !PT ;  /* 0x6400640023107812 */ /* 0x000fe200078efcff */
[----:B------:R-:W-:Y:S01]  /*7be0*/  HADD2 R35, R34, -1056, -1056 ;  /* 0xe420e42022237430 */ /* 0x000fe20000000000 */
[----:B------:R-:W-:Y:S01]  /*7bf0*/  LOP3.LUT R17, R17, 0x64006400, RZ, 0xfc, !PT ;  /* 0x6400640011117812 */ /* 0x000fe200078efcff */
[----:B------:R-:W-:Y:S01]  /*7c00*/  HADD2 R29, R28, -1056, -1056 ;  /* 0xe420e4201c1d7430 */ /* 0x000fe20000000000 */
[----:B------:R-:W-:Y:S01]  /*7c10*/  LOP3.LUT R51, R51, 0x300030, R64, 0xf8, !PT ;  /* 0x0030003033337812 */ /* 0x000fe200078ef840 */
[----:B------:R-:W-:-:S02]  /*7c20*/  HADD2 R34, R16, -1056, -1056 ;  /* 0xe420e42010227430 */ /* 0x000fc40000000000 */
[-C--:B------:R-:W-:Y:S02]  /*7c30*/  HFMA2 R16, R31, R24.reuse, RZ ;  /* 0x000000181f107231 */ /* 0x080fe400000000ff */
[----:B------:R-:W-:Y:S01]  /*7c40*/  HADD2 R28, R17, -1056, -1056 ;  /* 0xe420e420111c7430 */ /* 0x000fe20000000000 */
[----:B------:R-:W-:Y:S01]  /*7c50*/  LOP3.LUT R60, R19, 0x3f003f, RZ, 0xc0, !PT ;  /* 0x003f003f133c7812 */ /* 0x000fe200078ec0ff */
[----:B------:R-:W-:Y:S01]  /*7c60*/  HFMA2 R17, R35, R24, RZ.H0_H0 ;  /* 0x0000001823117231 */ /* 0x000fe200000400ff */
[--C-:B------:R-:W-:Y:S01]  /*7c70*/  SHF.R.U32.HI R68, RZ, 0xa, R19.reuse ;  /* 0x0000000aff447819 */ /* 0x100fe20000011613 */
[-C--:B------:R-:W-:Y:S01]  /*7c80*/  HFMA2 R63, R36, R25.reuse, R18 ;  /* 0x00000019243f7231 */ /* 0x080fe20000000012 */
[----:B------:R-:W-:Y:S01]  /*7c90*/  SHF.R.U32.HI R62, RZ, 0x6, R19 ;  /* 0x00000006ff3e7819 */ /* 0x000fe20000011613 */
[-C--:B------:R-:W-:Y:S02]  /*7ca0*/  HFMA2 R64, R34, R25.reuse, R17 ;  /* 0x0000001922407231 */ /* 0x080fe40000000011 */
[----:B------:R-:W-:-:S02]  /*7cb0*/  HFMA2 R65, R30, R25, R16 ;  /* 0x000000191e417231 */ /* 0x000fc40000000010 */
[----:B------:R-:W-:Y:S01]  /*7cc0*/  HFMA2 R24, R29, R24, RZ.H0_H0 ;  /* 0x000000181d187231 */ /* 0x000fe200000400ff */
[----:B------:R-:W0:Y:S01]  /*7cd0*/  LDS.128 R16, [UR4+0x10] ;  /* 0x00001004ff107984 */ /* 0x000e220008000c00 */
[----:B------:R-:W-:Y:S02]  /*7ce0*/  LOP3.LUT R56, R56, 0x64006400, RZ, 0xfc, !PT ;  /* 0x6400640038387812 */ /* 0x000fe400078efcff */
[----:B------:R-:W-:Y:S01]  /*7cf0*/  HFMA2 R25, R28, R25, R24 ;  /* 0x000000191c197231 */ /* 0x000fe20000000018 */
        /* <DEDUP_REMOVED lines=13> */
[-C--:B------:R-:W-:Y:S01]  /*7dd0*/  HFMA2 R64, R45, R26.reuse, R64 ;  /* 0x0000001a2d407231 */ /* 0x080fe20000000040 */
[----:B------:R-:W-:Y:S01]  /*7de0*/  LOP3.LUT R61, R61, 0x3f003f, RZ, 0xc0, !PT ;  /* 0x003f003f3d3d7812 */ /* 0x000fe200078ec0ff */
[----:B------:R-:W-:Y:S01]  /*7df0*/  HFMA2 R25, R39, R26, R25 ;  /* 0x0000001a27197231 */ /* 0x000fe20000000019 */
[----:B------:R-:W-:Y:S01]  /*7e00*/  LOP3.LUT R26, R58, 0x64006400, RZ, 0xfc, !PT ;  /* 0x640064003a1a7812 */ /* 0x000fe200078efcff */
[----:B------:R-:W-:-:S02]  /*7e10*/  HADD2 R38, R24, -1056, -1056 ;  /* 0xe420e42018267430 */ /* 0x000fc40000000000 */
[-C--:B------:R-:W-:Y:S01]  /*7e20*/  HFMA2 R63, R44, R27.reuse, R63 ;  /* 0x0000001b2c3f7231 */ /* 0x080fe2000000003f */
[----:B------:R-:W-:Y:S01]  /*7e30*/  LOP3.LUT R58, R59, 0x64006400, RZ, 0xfc, !PT ;  /* 0x640064003b3a7812 */ /* 0x000fe200078efcff */
        /* <DEDUP_REMOVED lines=24> */
[----:B------:R-:W-:Y:S02]  /*7fc0*/  HADD2 R62, R62, -1056, -1056 ;  /* 0xe420e4203e3e7430 */ /* 0x000fe40000000000 */
[-C--:B------:R-:W-:Y:S02]  /*7fd0*/  HFMA2 R65, R60, R17.reuse, R65 ;  /* 0x000000113c417231 */ /* 0x080fe40000000041 */
[-C--:B------:R-:W-:Y:S01]  /*7fe0*/  HFMA2 R64, R58, R17.reuse, R64 ;  /* 0x000000113a407231 */ /* 0x080fe20000000040 */
[----:B------:R-:W-:Y:S01]  /*7ff0*/  LOP3.LUT R53, R51, 0x64006400, RZ, 0xfc, !PT ;  /* 0x6400640033357812 */ /* 0x000fe200078efcff */
[----:B------:R-:W-:Y:S01]  /*8000*/  HFMA2 R66, R62, R17, R66 ;  /* 0x000000113e427231 */ /* 0x000fe20000000042 */
[----:B------:R-:W-:Y:S01]  /*8010*/  LOP3.LUT R17, R49, 0x64006400, RZ, 0xfc, !PT ;  /* 0x6400640031117812 */ /* 0x000fe200078efcff */
[----:B------:R-:W-:Y:S01]  /*8020*/  HADD2 R49, R54, -1056, -1056 ;  /* 0xe420e42036317430 */ /* 0x000fe20000000000 */
[----:B------:R-:W-:Y:S01]  /*8030*/  LOP3.LUT R50, R67, 0x300030, R68, 0xf8, !PT ;  /* 0x0030003043327812 */ /* 0x000fe200078ef844 */
[----:B------:R-:W-:Y:S01]  /*8040*/  HADD2 R53, R53, -1056, -1056 ;  /* 0xe420e42035357430 */ /* 0x000fe20000000000 */
[----:B------:R-:W-:Y:S01]  /*8050*/  LOP3.LUT R52, R52, 0x64006400, RZ, 0xfc, !PT ;  /* 0x6400640034347812 */ /* 0x000fe200078efcff */
[----:B------:R-:W-:Y:S01]  /*8060*/  HADD2 R51, R46, -1056, -1056 ;  /* 0xe420e4202e337430 */ /* 0x000fe20000000000 */
[----:B------:R-:W-:Y:S01]  /*8070*/  LOP3.LUT R24, R50, 0x64006400, RZ, 0xfc, !PT ;  /* 0x6400640032187812 */ /* 0x000fe200078efcff */
[----:B------:R-:W-:-:S02]  /*8080*/  HFMA2 R25, R49, R18, R25 ;  /* 0x0000001231197231 */ /* 0x000fc40000000019 */
[----:B------:R-:W-:Y:S02]  /*8090*/  HADD2 R46, R16, -1056, -1056 ;  /* 0xe420e420102e7430 */ /* 0x000fe40000000000 */
[-C--:B------:R-:W-:Y:S01]  /*80a0*/  HFMA2 R65, R53, R18.reuse, R65 ;  /* 0x0000001235417231 */ /* 0x080fe20000000041 */
[----:B------:R-:W-:Y:S01]  /*80b0*/  LOP3.LUT R48, R48, 0x64006400, RZ, 0xfc, !PT ;  /* 0x6400640030307812 */ /* 0x000fe200078efcff */
[----:B------:R-:W-:Y:S02]  /*80c0*/  HADD2 R50, R17, -1056, -1056 ;  /* 0xe420e42011327430 */ /* 0x000fe40000000000 */
[----:B------:R-:W-:Y:S02]  /*80d0*/  HADD2 R63, R52, -1056, -1056 ;  /* 0xe420e420343f7430 */ /* 0x000fe40000000000 */
[----:B------:R-:W-:Y:S02]  /*80e0*/  HFMA2 R25, R46, R19, R25 ;  /* 0x000000132e197231 */ /* 0x000fe40000000019 */
[----:B------:R-:W-:-:S02]  /*80f0*/  HFMA2 R64, R51, R18, R64 ;  /* 0x0000001233407231 */ /* 0x000fc40000000040 */
[-C--:B------:R-:W-:Y:S02]  /*8100*/  HFMA2 R65, R50, R19.reuse, R65 ;  /* 0x0000001332417231 */ /* 0x080fe40000000041 */
[----:B------:R-:W-:Y:S02]  /*8110*/  HADD2 R48, R48, -1056, -1056 ;  /* 0xe420e42030307430 */ /* 0x000fe40000000000 */
        /* <DEDUP_REMOVED lines=143> */
.L_x_1110:
        /* <DEDUP_REMOVED lines=315> */
.L_x_1111:
[----:B------:R-:W-:Y:S01]  /*9dc0*/  IADD3 R2, PT, PT, R2, 0x20, RZ ;  /* 0x0000002002027810 */ /* 0x000fe20007ffe0ff */
[----:B------:R-:W-:Y:S01]  /*9dd0*/  UIADD3 UR4, UPT, UPT, UR4, 0x40, URZ ;  /* 0x0000004004047890 */ /* 0x000fe2000fffe0ff */
[----:B------:R-:W-:Y:S02]  /*9de0*/  IMAD.WIDE R32, R41, 0x4, R32 ;  /* 0x0000000429207825 */ /* 0x000fe400078e0220 */
[----:B------:R-:W-:-:S13]  /*9df0*/  ISETP.GE.AND P0, PT, R2, R15, PT ;  /* 0x0000000f0200720c */ /* 0x000fda0003f06270 */
[----:B------:R-:W-:Y:S05]  /*9e00*/  @!P0 BRA `(.L_x_1112) ;  /* 0xffffffd800088947 */ /* 0x000fea000383ffff */
[----:B------:R-:W-:-:S07]  /*9e10*/  IMAD.WIDE R32, R41, 0x18, R22 ;  /* 0x0000001829207825 */ /* 0x000fce00078e0216 */
.L_x_1109:
[----:B------:R-:W1:Y:S02]  /*9e20*/  LDCU UR5, c[0x0][0x3d0] ;  /* 0x00007a00ff0577ac */ /* 0x000e640008000800 */
[----:B-1----:R-:W-:-:S04]  /*9e30*/  VIMNMX R15, PT, PT, R21, UR5, PT ;  /* 0x00000005150f7c48 */ /* 0x002fc8000bfe0100 */
[----:B------:R-:W-:-:S13]  /*9e40*/  ISETP.GT.AND P0, PT, R15, R2, PT ;  /* 0x000000020f00720c */ /* 0x000fda0003f04270 */
[----:B------:R-:W-:Y:S05]  /*9e50*/  @!P0 BRA `(.L_x_1113) ;  /* 0x0000002400108947 */ /* 0x000fea0003800000 */
[----:B------:R-:W-:-:S12]  /*9e60*/  UIADD3 UR4, UPT, UPT, UR4, 0x80, URZ ;  /* 0x0000008004047890 */ /* 0x000fd8000fffe0ff */
.L_x_1115:
[----:B------:R-:W0:Y:S01]  /*9e70*/  LDC.64 R40, c[0x0][0x3a8] ;  /* 0x0000ea00ff287b82 */ /* 0x000e220000000a00 */
[----:B-----5:R1:W5:Y:S01]  /*9e80*/  LDG.E.128.CONSTANT R20, desc[UR10][R32.64] ;  /* 0x0000000a20147981 */ /* 0x020362000c1e9d00 */
[----:B0-----:R-:W-:-:S04]  /*9e90*/  IMAD.WIDE R16, R41, 0x4, R32 ;  /* 0x0000000429107825 */ /* 0x001fc800078e0220 */
[C---:B------:R-:W-:Y:S02]  /*9ea0*/  IMAD.WIDE R24, R41.reuse, 0x4, R16 ;  /* 0x0000000429187825 */ /* 0x040fe400078e0210 */
[----:B------:R-:W5:Y:S02]  /*9eb0*/  LDG.E.128.CONSTANT R16, desc[UR10][R16.64] ;  /* 0x0000000a10107981 */ /* 0x000f64000c1e9d00 */
[----:B------:R-:W-:Y:S02]  /*9ec0*/  IMAD.WIDE R34, R41, 0x4, R24 ;  /* 0x0000000429227825 */ /* 0x000fe400078e0218 */
[----:B------:R-:W5:Y:S04]  /*9ed0*/  LDG.E.128.CONSTANT R24, desc[UR10][R24.64] ;  /* 0x0000000a18187981 */ /* 0x000f68000c1e9d00 */
[----:B------:R1:W5:Y:S01]  /*9ee0*/  LDG.E.128.CONSTANT R28, desc[UR10][R34.64] ;  /* 0x0000000a221c7981 */ /* 0x000362000c1e9d00 */
[----:B------:R-:W-:-:S05]  /*9ef0*/  IMAD R95, R0, -0x4, R40 ;  /* 0xfffffffc005f7824 */ /* 0x000fca00078e0228 */
[----:B------:R-:W-:Y:S01]  /*9f00*/  ISETP.GE.AND P0, PT, R95, 0x1, PT ;  /* 0x000000015f00780c */ /* 0x000fe20003f06270 */
[----:B------:R-:W-:-:S12]  /*9f10*/  IMAD.WIDE R100, R41, 0x4, R34 ;  /* 0x0000000429647825 */ /* 0x000fd800078e0222 */
[----:B-1----:R-:W-:Y:S05]  /*9f20*/  @!P0 BRA `(.L_x_1114) ;  /* 0x0000002000c88947 */ /* 0x002fea0003800000 */
[----:B------:R-:W2:Y:S01]  /*9f30*/  LDG.E.128.CONSTANT R32, desc[UR10][R100.64] ;  /* 0x0000000a64207981 */ /* 0x000ea2000c1e9d00 */
[----:B-----5:R-:W-:Y:S02]  /*9f40*/  SHF.R.U32.HI R36, RZ, 0xf, R20 ;  /* 0x0000000fff247819 */ /* 0x020fe40000011614 */
[----:B------:R-:W-:Y:S02]  /*9f50*/  SHF.R.U32.HI R38, RZ, 0xf, R21 ;  /* 0x0000000fff267819 */ /* 0x000fe40000011615 */
[----:B------:R-:W-:Y:S02]  /*9f60*/  SHF.R.U32.HI R37, RZ, 0xe, R16 ;  /* 0x0000000eff257819 */ /* 0x000fe40000011610 */
[----:B------:R-:W-:Y:S02]  /*9f70*/  SHF.R.U32.HI R39, RZ, 0xe, R17 ;  /* 0x0000000eff277819 */ /* 0x000fe40000011611 */
[----:B------:R-:W-:Y:S02]  /*9f80*/  LOP3.LUT R36, R36, 0x10001, RZ, 0xc0, !PT ;  /* 0x0001000124247812 */ /* 0x000fe400078ec0ff */
[----:B------:R-:W-:-:S02]  /*9f90*/  LOP3.LUT R38, R38, 0x10001, RZ, 0xc0, !PT ;  /* 0x0001000126267812 */ /* 0x000fc400078ec0ff */
[----:B------:R-:W-:Y:S02]  /*9fa0*/  LOP3.LUT R36, R36, 0x20002, R37, 0xf8, !PT ;  /* 0x0002000224247812 */ /* 0x000fe400078ef825 */
[----:B------:R-:W-:Y:S02]  /*9fb0*/  LOP3.LUT R39, R38, 0x20002, R39, 0xf8, !PT ;  /* 0x0002000226277812 */ /* 0x000fe400078ef827 */
[----:B------:R-:W-:Y:S02]  /*9fc0*/  SHF.R.U32.HI R87, RZ, 0xd, R24 ;  /* 0x0000000dff577819 */ /* 0x000fe40000011618 */
[----:B------:R-:W-:Y:S02]  /*9fd0*/  SHF.R.U32.HI R86, RZ, 0xd, R25 ;  /* 0x0000000dff567819 */ /* 0x000fe40000011619 */
[----:B------:R-:W-:Y:S02]  /*9fe0*/  LOP3.LUT R87, R36, 0x40004, R87, 0xf8, !PT ;  /* 0x0004000424577812 */ /* 0x000fe400078ef857 */
[----:B------:R-:W-:-:S02]  /*9ff0*/  LOP3.LUT R86, R39, 0x40004, R86, 0xf8, !PT ;  /* 0x0004000427567812 */ /* 0x000fc400078ef856 */
[----:B------:R-:W0:Y:S01]  /*a000*/  LDS.128 R36, [UR4+-0x80] ;  /* 0xffff8004ff247984 */ /* 0x000e220008000c00 */
[----:B------:R-:W-:Y:S02]  /*a010*/  SHF.R.U32.HI R48, RZ, 0xf, R23 ;  /* 0x0000000fff307819 */ /* 0x000fe40000011617 */
[----:B------:R-:W-:Y:S02]  /*a020*/  SHF.R.U32.HI R46, RZ, 0xf, R22 ;  /* 0x0000000fff2e7819 */ /* 0x000fe40000011616 */
[----:B------:R-:W-:Y:S02]  /*a030*/  SHF.R.U32.HI R49, RZ, 0xe, R19 ;  /* 0x0000000eff317819 */ /* 0x000fe40000011613 */
[----:B------:R-:W-:Y:S02]  /*a040*/  LOP3.LUT R48, R48, 0x10001, RZ, 0xc0, !PT ;  /* 0x0001000130307812 */ /* 0x000fe400078ec0ff */
[C---:B------:R-:W-:Y:S02]  /*a050*/  LOP3.LUT R59, R20.reuse, 0x1f001f, RZ, 0xc0, !PT ;  /* 0x001f001f143b7812 */ /* 0x040fe400078ec0ff */
[----:B------:R-:W-:-:S02]  /*a060*/  LOP3.LUT R45, R20, 0x3e003e0, RZ, 0xc0, !PT ;  /* 0x03e003e0142d7812 */ /* 0x000fc400078ec0ff */
[----:B------:R-:W-:Y:S02]  /*a070*/  SHF.R.U32.HI R51, RZ, 0xa, R20 ;  /* 0x0000000aff337819 */ /* 0x000fe40000011614 */
[----:B------:R-:W-:Y:S02]  /*a080*/  SHF.R.U32.HI R47, RZ, 0xe, R18 ;  /* 0x0000000eff2f7819 */ /* 0x000fe40000011612 */
[----:B------:R-:W-:Y:S02]  /*a090*/  LOP3.LUT R46, R46, 0x10001, RZ, 0xc0, !PT ;  /* 0x000100012e2e7812 */ /* 0x000fe400078ec0ff */
[----:B------:R-:W-:Y:S02]  /*a0a0*/  LOP3.LUT R49, R48, 0x20002, R49, 0xf8, !PT ;  /* 0x0002000230317812 */ /* 0x000fe400078ef831 */
[----:B------:R-:W-:Y:S02]  /*a0b0*/  SHF.R.U32.HI R84, RZ, 0xd, R27 ;  /* 0x0000000dff547819 */ /* 0x000fe4000001161b */
[----:B------:R-:W-:-:S02]  /*a0c0*/  LOP3.LUT R20, R21, 0x1f001f, RZ, 0xc0, !PT ;  /* 0x001f001f15147812 */ /* 0x000fc400078ec0ff */
[----:B------:R-:W-:Y:S02]  /*a0d0*/  LOP3.LUT R44, R21, 0x3e003e0, RZ, 0xc0, !PT ;  /* 0x03e003e0152c7812 */ /* 0x000fe400078ec0ff */
[----:B------:R-:W-:Y:S02]  /*a0e0*/  SHF.R.U32.HI R52, RZ, 0xa, R21 ;  /* 0x0000000aff347819 */ /* 0x000fe40000011615 */
[C---:B------:R-:W-:Y:S02]  /*a0f0*/  LOP3.LUT R21, R22.reuse, 0x1f001f, RZ, 0xc0, !PT ;  /* 0x001f001f16157812 */ /* 0x040fe400078ec0ff */
        /* <DEDUP_REMOVED lines=9> */
[----:B------:R-:W-:Y:S02]  /*a190*/  LOP3.LUT R47, R46, 0x20002, R47, 0xf8, !PT ;  /* 0x000200022e2f7812 */ /* 0x000fe400078ef82f */
[----:B------:R-:W-:Y:S02]  /*a1a0*/  SHF.R.U32.HI R82, RZ, 0xd, R26 ;  /* 0x0000000dff527819 */ /* 0x000fe4000001161a */
[----:B------:R-:W-:Y:S02]  /*a1b0*/  LOP3.LUT R84, R49, 0x40004, R84, 0xf8, !PT ;  /* 0x0004000431547812 */ /* 0x000fe400078ef854 */
[C---:B------:R-:W-:Y:S02]  /*a1c0*/  LOP3.LUT R67, R17.reuse, 0x1f001f, RZ, 0xc0, !PT ;  /* 0x001f001f11437812 */ /* 0x040fe400078ec0ff */
[----:B------:R-:W-:Y:S02]  /*a1d0*/  LOP3.LUT R16, R17, 0x3e003e0, RZ, 0xc0, !PT ;  /* 0x03e003e011107812 */ /* 0x000fe400078ec0ff */
[----:B------:R-:W-:-:S02]  /*a1e0*/  SHF.R.U32.HI R60, RZ, 0xa, R17 ;  /* 0x0000000aff3c7819 */ /* 0x000fc40000011611 */
[----:B------:R-:W-:Y:S02]  /*a1f0*/  LOP3.LUT R49, R26, 0x3e003e0, RZ, 0xc0, !PT ;  /* 0x03e003e01a317812 */ /* 0x000fe400078ec0ff */
[----:B------:R-:W-:Y:S02]  /*a200*/  LOP3.LUT R63, R27, 0x3e003e0, RZ, 0xc0, !PT ;  /* 0x03e003e01b3f7812 */ /* 0x000fe400078ec0ff */
[C---:B------:R-:W-:Y:S02]  /*a210*/  LOP3.LUT R69, R18.reuse, 0x1f001f, RZ, 0xc0, !PT ;  /* 0x001f001f12457812 */ /* 0x040fe400078ec0ff */
[----:B------:R-:W-:Y:S02]  /*a220*/  LOP3.LUT R17, R18, 0x3e003e0, RZ, 0xc0, !PT ;  /* 0x03e003e012117812 */ /* 0x000fe400078ec0ff */
[----:B------:R-:W-:Y:S02]  /*a230*/  SHF.R.U32.HI R62, RZ, 0xa, R18 ;  /* 0x0000000aff3e7819 */ /* 0x000fe40000011612 */
[----:B------:R-:W-:-:S02]  /*a240*/  MOV R40, 0x2800 ;  /* 0x0000280000287802 */ /* 0x000fc40000000f00 */
[----:B------:R-:W-:Y:S02]  /*a250*/  LOP3.LUT R46, R28, 0x3e003e0, RZ, 0xc0, !PT ;  /* 0x03e003e01c2e7812 */ /* 0x000fe400078ec0ff */
[----:B------:R-:W-:Y:S02]  /*a260*/  LOP3.LUT R50, R29, 0x3e003e0, RZ, 0xc0, !PT ;  /* 0x03e003e01d327812 */ /* 0x000fe400078ec0ff */
[----:B------:R-:W-:Y:S02]  /*a270*/  LOP3.LUT R61, R48, 0x64006400, RZ, 0xfc, !PT ;  /* 0x64006400303d7812 */ /* 0x000fe400078efcff */
[C---:B------:R-:W-:Y:S02]  /*a280*/  LOP3.LUT R70, R19.reuse, 0x1f001f, RZ, 0xc0, !PT ;  /* 0x001f001f13467812 */ /* 0x040fe400078ec0ff */
[----:B------:R-:W-:Y:S02]  /*a290*/  LOP3.LUT R18, R19, 0x3e003e0, RZ, 0xc0, !PT ;  /* 0x03e003e013127812 */ /* 0x000fe400078ec0ff */
[----:B------:R-:W-:-:S02]  /*a2a0*/  SHF.R.U32.HI R65, RZ, 0xa, R19 ;  /* 0x0000000aff417819 */ /* 0x000fc40000011613 */
[----:B------:R-:W-:Y:S02]  /*a2b0*/  LOP3.LUT R82, R47, 0x40004, R82, 0xf8, !PT ;  /* 0x000400042f527812 */ /* 0x000fe400078ef852 */
        /* <DEDUP_REMOVED lines=42> */
[----:B------:R-:W-:-:S02]  /*a560*/  LOP3.LUT R58, R58, 0x1f001f, RZ, 0xc0, !PT ;  /* 0x001f001f3a3a7812 */ /* 0x000fc400078ec0ff */
[----:B------:R-:W-:Y:S02]  /*a570*/  LOP3.LUT R62, R62, 0x1f001f, RZ, 0xc0, !PT ;  /* 0x001f001f3e3e7812 */ /* 0x000fe400078ec0ff */
[----:B------:R-:W-:Y:S01]  /*a580*/  LOP3.LUT R65, R65, 0x1f001f, RZ, 0xc0, !PT ;  /* 0x001f001f41417812 */ /* 0x000fe200078ec0ff */
[----:B0-----:R-:W-:Y:S01]  /*a590*/  HFMA2 R73, R85, R36, RZ ;  /* 0x0000002455497231 */ /* 0x001fe200000000ff */
[----:B------:R-:W-:Y:S02]  /*a5a0*/  LOP3.LUT R60, R60, 0x64006400, RZ, 0xfc, !PT ;  /* 0x640064003c3c7812 */ /* 0x000fe400078efcff */
[----:B------:R-:W-:Y:S02]  /*a5b0*/  LOP3.LUT R58, R58, 0x64006400, RZ, 0xfc, !PT ;  /* 0x640064003a3a7812 */ /* 0x000fe400078efcff */
[----:B------:R-:W-:Y:S02]  /*a5c0*/  LOP3.LUT R65, R65, 0x64006400, RZ, 0xfc, !PT ;  /* 0x6400640041417812 */ /* 0x000fe400078efcff */
[----:B------:R-:W-:Y:S01]  /*a5d0*/  ISETP.NE.AND P0, PT, R95, 0x1, PT ;  /* 0x000000015f00780c */ /* 0x000fe20003f05270 */
[----:B------:R-:W-:Y:S01]  /*a5e0*/  HFMA2 R73, R74, R37, R73 ;  /* 0x000000254a497231 */ /* 0x000fe20000000049 */
[----:B------:R-:W-:-:S02]  /*a5f0*/  PRMT R3, R3, 0x5410, R4 ;  /* 0x0000541003037816 */ /* 0x000fc40000000004 */
[----:B------:R-:W-:Y:S02]  /*a600*/  PRMT R5, R5, 0x5410, R6 ;  /* 0x0000541005057816 */ /* 0x000fe40000000006 */
[----:B--2---:R-:W-:Y:S02]  /*a610*/  LOP3.LUT R48, R33, 0x3e003e0, RZ, 0xc0, !PT ;  /* 0x03e003e021307812 */ /* 0x004fe400078ec0ff */
        /* <DEDUP_REMOVED lines=15> */
[----:B------:R-:W0:Y:S01]  /*a710*/  LDS.128 R20, [UR4+-0x70] ;  /* 0xffff9004ff147984 */ /* 0x000e220008000c00 */
[----:B------:R-:W-:-:S02]  /*a720*/  HADD2 R63, R63, -1040, -1040 ;  /* 0xe410e4103f3f7430 */ /* 0x000fc40000000000 */
[----:B------:R-:W-:Y:S02]  /*a730*/  HADD2 R59, R71, -1040, -1040 ;  /* 0xe410e410473b7430 */ /* 0x000fe40000000000 */
[-C--:B------:R-:W-:Y:S02]  /*a740*/  HFMA2 R71, R61, R36.reuse, RZ ;  /* 0x000000243d477231 */ /* 0x080fe400000000ff */
[-C--:B------:R-:W-:Y:S02]  /*a750*/  HFMA2 R72, R63, R36.reuse, RZ.H0_H0 ;  /* 0x000000243f487231 */ /* 0x080fe400000400ff */
[----:B------:R-:W-:Y:S02]  /*a760*/  HFMA2 R75, R59, R36, RZ.H0_H0 ;  /* 0x000000243b4b7231 */ /* 0x000fe400000400ff */
[-C--:B------:R-:W-:Y:S02]  /*a770*/  HFMA2 R72, R68, R37.reuse, R72 ;  /* 0x0000002544487231 */ /* 0x080fe40000000048 */
[----:B------:R-:W-:-:S02]  /*a780*/  HFMA2 R36, R66, R37, R71 ;  /* 0x0000002542247231 */ /* 0x000fc40000000047 */
[----:B------:R-:W-:Y:S01]  /*a790*/  HFMA2 R37, R56, R37, R75 ;  /* 0x0000002538257231 */ /* 0x000fe2000000004b */
        /* <DEDUP_REMOVED lines=12> */
[-C--:B------:R-:W-:Y:S02]  /*a860*/  HFMA2 R37, R51, R38.reuse, R37 ;  /* 0x0000002633257231 */ /* 0x080fe40000000025 */
[-C--:B------:R-:W-:Y:S02]  /*a870*/  HFMA2 R36, R57, R38.reuse, R36 ;  /* 0x0000002639247231 */ /* 0x080fe40000000024 */
[----:B------:R-:W-:Y:S02]  /*a880*/  HFMA2 R67, R71, R38, R72 ;  /* 0x0000002647437231 */ /* 0x000fe40000000048 */
[----:B------:R-:W-:Y:S02]  /*a890*/  HADD2 R72, R52, -1040, -1040 ;  /* 0xe410e41034487430 */ /* 0x000fe40000000000 */
[----:B------:R-:W-:Y:S02]  /*a8a0*/  HADD2 R54, R54, -1040, -1040 ;  /* 0xe410e41036367430 */ /* 0x000fe40000000000 */
[----:B------:R-:W-:-:S02]  /*a8b0*/  HADD2 R64, R64, -1040, -1040 ;  /* 0xe410e41040407430 */ /* 0x000fc40000000000 */
[----:B------:R-:W-:Y:S02]  /*a8c0*/  HADD2 R52, R70, -1040, -1040 ;  /* 0xe410e41046347430 */ /* 0x000fe40000000000 */
[-C--:B------:R-:W-:Y:S02]  /*a8d0*/  HFMA2 R69, R72, R39.reuse, R73 ;  /* 0x0000002748457231 */ /* 0x080fe40000000049 */
[-C--:B------:R-:W-:Y:S02]  /*a8e0*/  HFMA2 R67, R64, R39.reuse, R67 ;  /* 0x0000002740437231 */ /* 0x080fe40000000043 */
[-C--:B------:R-:W-:Y:S02]  /*a8f0*/  HFMA2 R36, R54, R39.reuse, R36 ;  /* 0x0000002736247231 */ /* 0x080fe40000000024 */
[----:B------:R-:W-:Y:S01]  /*a900*/  HFMA2 R37, R52, R39, R37 ;  /* 0x0000002734257231 */ /* 0x000fe20000000025 */
[----:B------:R-:W-:Y:S01]  /*a910*/  LOP3.LUT R73, R27, 0x1f001f, RZ, 0xc0, !PT ;  /* 0x001f001f1b497812 */ /* 0x000fe200078ec0ff */
[-C--:B0-----:R-:W-:Y:S01]  /*a920*/  HFMA2 R77, R53, R20.reuse, R67 ;  /* 0x00000014354d7231 */ /* 0x081fe20000000043 */
[----:B------:R-:W-:Y:S01]  /*a930*/  SHF.R.U32.HI R27, RZ, 0xa, R27 ;  /* 0x0000000aff1b7819 */ /* 0x000fe2000001161b */
[----:B------:R-:W-:-:S02]  /*a940*/  HFMA2 R67, R17, R20, R37 ;  /* 0x0000001411437231 */ /* 0x000fc40000000025 */
[-C--:B------:R-:W-:Y:S02]  /*a950*/  HFMA2 R69, R55, R20.reuse, R69 ;  /* 0x0000001437457231 */ /* 0x080fe40000000045 */
[----:B------:R-:W-:Y:S02]  /*a960*/  HADD2 R70, R58, -1040, -1040 ;  /* 0xe410e4103a467430 */ /* 0x000fe40000000000 */
[----:B------:R-:W-:Y:S01]  /*a970*/  HFMA2 R76, R45, R20, R36 ;  /* 0x000000142d4c7231 */ /* 0x000fe20000000024 */
[----:B------:R-:W-:Y:S01]  /*a980*/  LOP3.LUT R20, R62, 0x64006400, RZ, 0xfc, !PT ;  /* 0x640064003e147812 */ /* 0x000fe200078efcff */
[----:B------:R-:W0:Y:S01]  /*a990*/  LDS.128 R36, [UR4+-0x60] ;  /* 0xffffa004ff247984 */ /* 0x000e220008000c00 */
[----:B------:R-:W-:Y:S01]  /*a9a0*/  HADD2 R62, R60, -1040, -1040 ;  /* 0xe410e4103c3e7430 */ /* 0x000fe20000000000 */
[----:B------:R-:W-:Y:S01]  /*a9b0*/  LOP3.LUT R79, R73, 0x64006400, RZ, 0xfc, !PT ;  /* 0x64006400494f7812 */ /* 0x000fe200078efcff */
[----:B------:R-:W-:Y:S01]  /*a9c0*/  HADD2 R58, R65, -1040, -1040 ;  /* 0xe410e410413a7430 */ /* 0x000fe20000000000 */
[----:B------:R-:W-:Y:S01]  /*a9d0*/  LOP3.LUT R65, R24, 0x1f001f, RZ, 0xc0, !PT ;  /* 0x001f001f18417812 */ /* 0x000fe200078ec0ff */
[----:B------:R-:W-:-:S02]  /*a9e0*/  HADD2 R60, R20, -1040, -1040 ;  /* 0xe410e410143c7430 */ /* 0x000fc40000000000 */
[-C--:B------:R-:W-:Y:S02]  /*a9f0*/  HFMA2 R20, R70, R21.reuse, R69 ;  /* 0x0000001546147231 */ /* 0x080fe40000000045 */
[-C--:B------:R-:W-:Y:S01]  /*aa00*/  HFMA2 R77, R62, R21.reuse, R77 ;  /* 0x000000153e4d7231 */ /* 0x080fe2000000004d */
[----:B------:R-:W-:Y:S02]  /*aa10*/  LOP3.LUT R69, R26, 0x1f001f, RZ, 0xc0, !PT ;  /* 0x001f001f1a457812 */ /* 0x000fe400078ec0ff */
[----:B------:R-:W-:Y:S01]  /*aa20*/  LOP3.LUT R65, R65, 0x64006400, RZ, 0xfc, !PT ;  /* 0x6400640041417812 */ /* 0x000fe200078efcff */
[-C--:B------:R-:W-:Y:S02]  /*aa30*/  HFMA2 R76, R60, R21.reuse, R76 ;  /* 0x000000153c4c7231 */ /* 0x080fe4000000004c */
[----:B------:R-:W-:Y:S01]  /*aa40*/  HFMA2 R21, R58, R21, R67 ;  /* 0x000000153a157231 */ /* 0x000fe20000000043 */
[----:B------:R-:W-:Y:S02]  /*aa50*/  LOP3.LUT R67, R25, 0x1f001f, RZ, 0xc0, !PT ;  /* 0x001f001f19437812 */ /* 0x000fe400078ec0ff */
[----:B------:R-:W-:Y:S01]  /*aa60*/  LOP3.LUT R78, R69, 0x64006400, RZ, 0xfc, !PT ;  /* 0x64006400454e7812 */ /* 0x000fe200078efcff */
[----:B------:R-:W-:Y:S01]  /*aa70*/  HADD2 R73, R65, -1040, -1040 ;  /* 0xe410e41041497430 */ /* 0x000fe20000000000 */
[----:B------:R-:W-:Y:S01]  /*aa80*/  LOP3.LUT R67, R67, 0x64006400, RZ, 0xfc, !PT ;  /* 0x6400640043437812 */ /* 0x000fe200078efcff */
[----:B------:R-:W-:Y:S01]  /*aa90*/  HADD2 R65, R79, -1040, -1040 ;  /* 0xe410e4104f417430 */ /* 0x000fe20000000000 */
[----:B------:R-:W-:-:S02]  /*aaa0*/  SHF.R.U32.HI R24, RZ, 0xa, R24 ;  /* 0x0000000aff187819 */ /* 0x000fc40000011618 */
[----:B------:R-:W-:Y:S01]  /*aab0*/  SHF.R.U32.HI R26, RZ, 0xa, R26 ;  /* 0x0000000aff1a7819 */ /* 0x000fe2000001161a */
[----:B------:R-:W-:Y:S02]  /*aac0*/  HADD2 R69, R67, -1040, -1040 ;  /* 0xe410e41043457430 */ /* 0x000fe40000000000 */
[-C--:B------:R-:W-:Y:S02]  /*aad0*/  HFMA2 R20, R73, R22.reuse, R20 ;  /* 0x0000001649147231 */ /* 0x080fe40000000014 */
[----:B------:R-:W-:Y:S01]  /*aae0*/  HADD2 R67, R78, -1040, -1040 ;  /* 0xe410e4104e437430 */ /* 0x000fe20000000000 */
[----:B------:R-:W-:Y:S01]  /*aaf0*/  LOP3.LUT R24, R24, 0x1f001f, RZ, 0xc0, !PT ;  /* 0x001f001f18187812 */ /* 0x000fe200078ec0ff */
[-C--:B------:R-:W-:Y:S01]  /*ab00*/  HFMA2 R77, R69, R22.reuse, R77 ;  /* 0x00000016454d7231 */ /* 0x080fe2000000004d */
[----:B------:R-:W-:Y:S01]  /*ab10*/  SHF.R.U32.HI R25, RZ, 0xa, R25 ;  /* 0x0000000aff197819 */ /* 0x000fe20000011619 */
[-C--:B------:R-:W-:Y:S01]  /*ab20*/  HFMA2 R21, R65, R22.reuse, R21 ;  /* 0x0000001641157231 */ /* 0x080fe20000000015 */
[----:B------:R-:W-:Y:S01]  /*ab30*/  LOP3.LUT R26, R26, 0x1f001f, RZ, 0xc0, !PT ;  /* 0x001f001f1a1a7812 */ /* 0x000fe200078ec0ff */
[----:B------:R-:W-:Y:S01]  /*ab40*/  HFMA2 R76, R67, R22, R76 ;  /* 0x00000016434c7231 */ /* 0x000fe2000000004c */
[----:B------:R-:W-:Y:S01]  /*ab50*/  LOP3.LUT R24, R24, 0x64006400, RZ, 0xfc, !PT ;  /* 0x6400640018187812 */ /* 0x000fe200078efcff */
[-C--:B------:R-:W-:Y:S01]  /*ab60*/  HFMA2 R20, R50, R23.reuse, R20 ;  /* 0x0000001732147231 */ /* 0x080fe20000000014 */
        /* <DEDUP_REMOVED lines=11> */
[-C--:B0-----:R-:W-:Y:S01]  /*ac20*/  HFMA2 R89, R83, R36.reuse, R20 ;  /* 0x0000002453597231 */ /* 0x081fe20000000014 */
        /* <DEDUP_REMOVED lines=16> */
[----:B------:R-:W-:Y:S01]  /*ad30*/  SHF.R.U32.HI R24, RZ, 0xc, R28 ;  /* 0x0000000cff187819 */ /* 0x000fe2000001161c */
[----:B------:R-:W-:Y:S01]  /*ad40*/  HADD2 R78, R23, -1040, -1040 ;  /* 0xe410e410174e7430 */ /* 0x000fe20000000000 */
[----:B------:R-:W-:Y:S01]  /*ad50*/  SHF.R.U32.HI R23, RZ, 0xc, R30 ;  /* 0x0000000cff177819 */ /* 0x000fe2000001161e */
[-C--:B------:R-:W-:Y:S01]  /*ad60*/  HFMA2 R21, R36, R37.reuse, R21 ;  /* 0x0000002524157231 */ /* 0x080fe20000000015 */
[----:B------:R-:W-:Y:S01]  /*ad70*/  LOP3.LUT R24, R87, 0x80008, R24, 0xf8, !PT ;  /* 0x0008000857187812 */ /* 0x000fe200078ef818 */
[-C--:B------:R-:W-:Y:S02]  /*ad80*/  HFMA2 R89, R80, R37.reuse, R89 ;  /* 0x0000002550597231 */ /* 0x080fe40000000059 */
[----:B------:R-:W-:Y:S01]  /*ad90*/  HFMA2 R88, R78, R37, R88 ;  /* 0x000000254e587231 */ /* 0x000fe20000000058 */
[----:B------:R-:W-:Y:S01]  /*ada0*/  LOP3.LUT R26, R82, 0x80008, R23, 0xf8, !PT ;  /* 0x00080008521a7812 */ /* 0x000fe200078ef817 */
[----:B------:R-:W-:-:S02]  /*adb0*/  HFMA2 R37, R43, R38, R20 ;  /* 0x000000262b257231 */ /* 0x000fc40000000014 */
[-C--:B------:R-:W-:Y:S01]  /*adc0*/  HFMA2 R87, R19, R38.reuse, R21 ;  /* 0x0000002613577231 */ /* 0x080fe20000000015 */
[----:B------:R-:W-:Y:S01]  /*add0*/  SHF.R.U32.HI R28, RZ, 0xa, R28 ;  /* 0x0000000aff1c7819 */ /* 0x000fe2000001161c */
[----:B------:R-:W0:Y:S01]  /*ade0*/  LDS.128 R20, [UR4+-0x50] ;  /* 0xffffb004ff147984 */ /* 0x000e220008000c00 */
[----:B------:R-:W-:Y:S01]  /*adf0*/  SHF.R.U32.HI R30, RZ, 0xa, R30 ;  /* 0x0000000aff1e7819 */ /* 0x000fe2000001161e */
[-C--:B------:R-:W-:Y:S01]  /*ae00*/  HFMA2 R89, R49, R38.reuse, R89 ;  /* 0x0000002631597231 */ /* 0x080fe20000000059 */
[----:B------:R-:W-:Y:S01]  /*ae10*/  LOP3.LUT R28, R28, 0x1f001f, RZ, 0xc0, !PT ;  /* 0x001f001f1c1c7812 */ /* 0x000fe200078ec0ff */
[----:B------:R-:W-:Y:S01]  /*ae20*/  HFMA2 R88, R47, R38, R88 ;  /* 0x000000262f587231 */ /* 0x000fe20000000058 */
[----:B------:R-:W-:Y:S02]  /*ae30*/  SHF.R.U32.HI R25, RZ, 0xc, R29 ;  /* 0x0000000cff197819 */ /* 0x000fe4000001161d */
[----:B------:R-:W-:Y:S02]  /*ae40*/  SHF.R.U32.HI R27, RZ, 0xc, R31 ;  /* 0x0000000cff1b7819 */ /* 0x000fe4000001161f */
[----:B------:R-:W-:-:S02]  /*ae50*/  LOP3.LUT R28, R28, 0x64006400, RZ, 0xfc, !PT ;  /* 0x640064001c1c7812 */ /* 0x000fc400078efcff */
[----:B------:R-:W-:Y:S02]  /*ae60*/  SHF.R.U32.HI R29, RZ, 0xa, R29 ;  /* 0x0000000aff1d7819 */ /* 0x000fe4000001161d */
[----:B------:R-:W-:Y:S02]  /*ae70*/  SHF.R.U32.HI R31, RZ, 0xa, R31 ;  /* 0x0000000aff1f7819 */ /* 0x000fe4000001161f */
[----:B------:R-:W-:Y:S02]  /*ae80*/  LOP3.LUT R30, R30, 0x1f001f, RZ, 0xc0, !PT ;  /* 0x001f001f1e1e7812 */ /* 0x000fe400078ec0ff */
[----:B------:R-:W-:Y:S01]  /*ae90*/  LOP3.LUT R25, R86, 0x80008, R25, 0xf8, !PT ;  /* 0x0008000856197812 */ /* 0x000fe200078ef819 */
[----:B------:R-:W-:Y:S01]  /*aea0*/  HADD2 R86, R28, -1040, -1040 ;  /* 0xe410e4101c567430 */ /* 0x000fe20000000000 */
[----:B------:R-:W-:Y:S02]  /*aeb0*/  LOP3.LUT R29, R29, 0x1f001f, RZ, 0xc0, !PT ;  /* 0x001f001f1d1d7812 */ /* 0x000fe400078ec0ff */
[----:B------:R-:W-:-:S02]  /*aec0*/  LOP3.LUT R31, R31, 0x1f001f, RZ, 0xc0, !PT ;  /* 0x001f001f1f1f7812 */ /* 0x000fc400078ec0ff */
[----:B------:R-:W-:Y:S01]  /*aed0*/  LOP3.LUT R30, R30, 0x64006400, RZ, 0xfc, !PT ;  /* 0x640064001e1e7812 */ /* 0x000fe200078efcff */
[----:B------:R-:W-:Y:S01]  /*aee0*/  HFMA2 R28, R86, R39, R89 ;  /* 0x00000027561c7231 */ /* 0x000fe20000000059 */
[----:B------:R-:W-:Y:S02]  /*aef0*/  LOP3.LUT R29, R29, 0x64006400, RZ, 0xfc, !PT ;  /* 0x640064001d1d7812 */ /* 0x000fe400078efcff */
[----:B------:R-:W-:Y:S01]  /*af00*/  LOP3.LUT R31, R31, 0x64006400, RZ, 0xfc, !PT ;  /* 0x640064001f1f7812 */ /* 0x000fe200078efcff */
[----:B------:R-:W-:Y:S01]  /*af10*/  HADD2 R82, R30, -1040, -1040 ;  /* 0xe410e4101e527430 */ /* 0x000fe20000000000 */
[----:B------:R-:W-:Y:S02]  /*af20*/  LOP3.LUT R89, R32, 0x1f001f, RZ, 0xc0, !PT ;  /* 0x001f001f20597812 */ /* 0x000fe400078ec0ff */
[----:B------:R-:W-:Y:S01]  /*af30*/  LOP3.LUT R27, R84, 0x80008, R27, 0xf8, !PT ;  /* 0x00080008541b7812 */ /* 0x000fe200078ef81b */
[----:B------:R-:W-:Y:S01]  /*af40*/  HADD2 R84, R29, -1040, -1040 ;  /* 0xe410e4101d547430 */ /* 0x000fe20000000000 */
[----:B------:R-:W-:Y:S01]  /*af50*/  LOP3.LUT R89, R89, 0x64006400, RZ, 0xfc, !PT ;  /* 0x6400640059597812 */ /* 0x000fe200078efcff */
[----:B------:R-:W-:-:S02]  /*af60*/  HADD2 R38, R31, -1040, -1040 ;  /* 0xe410e4101f267430 */ /* 0x000fc40000000000 */
[-C--:B------:R-:W-:Y:S02]  /*af70*/  HFMA2 R29, R82, R39.reuse, R37 ;  /* 0x00000027521d7231 */ /* 0x080fe40000000025 */
[-C--:B------:R-:W-:Y:S01]  /*af80*/  HFMA2 R88, R84, R39.reuse, R88 ;  /* 0x0000002754587231 */ /* 0x080fe20000000058 */
[----:B------:R-:W-:Y:S01]  /*af90*/  LOP3.LUT R37, R35, 0x1f001f, RZ, 0xc0, !PT ;  /* 0x001f001f23257812 */ /* 0x000fe200078ec0ff */
[----:B------:R-:W-:Y:S01]  /*afa0*/  HFMA2 R30, R38, R39, R87 ;  /* 0x00000027261e7231 */ /* 0x000fe20000000057 */
[----:B------:R-:W-:Y:S01]  /*afb0*/  LOP3.LUT R39, R34, 0x1f001f, RZ, 0xc0, !PT ;  /* 0x001f001f22277812 */ /* 0x000fe200078ec0ff */
[----:B------:R-:W-:Y:S01]  /*afc0*/  HADD2 R89, R89, -1040, -1040 ;  /* 0xe410e41059597430 */ /* 0x000fe20000000000 */
[----:B------:R-:W-:Y:S02]  /*afd0*/  LOP3.LUT R87, R33, 0x1f001f, RZ, 0xc0, !PT ;  /* 0x001f001f21577812 */ /* 0x000fe400078ec0ff */
[----:B------:R-:W-:Y:S02]  /*afe0*/  LOP3.LUT R39, R39, 0x64006400, RZ, 0xfc, !PT ;  /* 0x6400640027277812 */ /* 0x000fe400078efcff */
[----:B------:R-:W-:Y:S01]  /*aff0*/  LOP3.LUT R87, R87, 0x64006400, RZ, 0xfc, !PT ;  /* 0x6400640057577812 */ /* 0x000fe200078efcff */
[----:B0-----:R-:W-:Y:S01]  /*b000*/  HFMA2 R31, R89, R20, R28 ;  /* 0x00000014591f7231 */ /* 0x001fe2000000001c */
[----:B------:R-:W-:Y:S01]  /*b010*/  LOP3.LUT R37, R37, 0x64006400, RZ, 0xfc, !PT ;  /* 0x6400640025257812 */ /* 0x000fe200078efcff */
[----:B------:R-:W-:-:S02]  /*b020*/  HADD2 R39, R39, -1040, -1040 ;  /* 0xe410e41027277430 */ /* 0x000fc40000000000 */
[----:B------:R-:W-:Y:S02]  /*b030*/  HADD2 R87, R87, -1040, -1040 ;  /* 0xe410e41057577430 */ /* 0x000fe40000000000 */
[----:B------:R-:W-:Y:S02]  /*b040*/  HADD2 R37, R37, -1040, -1040 ;  /* 0xe410e41025257430 */ /* 0x000fe40000000000 */
[-C--:B------:R-:W-:Y:S02]  /*b050*/  HFMA2 R28, R39, R20.reuse, R29 ;  /* 0x00000014271c7231 */ /* 0x080fe4000000001d */
[-C--:B------:R-:W-:Y:S02]  /*b060*/  HFMA2 R88, R87, R20.reuse, R88 ;  /* 0x0000001457587231 */ /* 0x080fe40000000058 */
[-C--:B------:R-:W-:Y:S01]  /*b070*/  HFMA2 R29, R48, R21.reuse, R31 ;  /* 0x00000015301d7231 */ /* 0x080fe2000000001f */
[--C-:B------:R-:W-:Y:S01]  /*b080*/  SHF.R.U32.HI R31, RZ, 0xb, R32.reuse ;  /* 0x0000000bff1f7819 */ /* 0x100fe20000011620 */
[----:B------:R-:W-:Y:S01]  /*b090*/  HFMA2 R30, R37, R20, R30 ;  /* 0x00000014251e7231 */ /* 0x000fe2000000001e */
[----:B------:R-:W-:Y:S01]  /*b0a0*/  SHF.R.U32.HI R32, RZ, 0xa, R32 ;  /* 0x0000000aff207819 */ /* 0x000fe20000011620 */
[-C--:B------:R-:W-:Y:S01]  /*b0b0*/  HFMA2 R20, R44, R21.reuse, R88 ;  /* 0x000000152c147231 */ /* 0x080fe20000000058 */
[----:B------:R-:W-:Y:S01]  /*b0c0*/  LOP3.LUT R24, R24, 0x100010, R31, 0xf8, !PT ;  /* 0x0010001018187812 */ /* 0x000fe200078ef81f */
[-C--:B------:R-:W-:Y:S01]  /*b0d0*/  HFMA2 R28, R18, R21.reuse, R28 ;  /* 0x00000015121c7231 */ /* 0x080fe2000000001c */
[--C-:B------:R-:W-:Y:S01]  /*b0e0*/  SHF.R.U32.HI R31, RZ, 0xb, R34.reuse ;  /* 0x0000000bff1f7819 */ /* 0x100fe20000011622 */
[----:B------:R-:W-:Y:S01]  /*b0f0*/  HFMA2 R21, R40, R21, R30 ;  /* 0x0000001528157231 */ /* 0x000fe2000000001e */
[----:B------:R-:W-:-:S02]  /*b100*/  SHF.R.U32.HI R34, RZ, 0xa, R34 ;  /* 0x0000000aff227819 */ /* 0x000fc40000011622 */
[----:B------:R-:W-:Y:S02]  /*b110*/  LOP3.LUT R32, R32, 0x1f001f, RZ, 0xc0, !PT ;  /* 0x001f001f20207812 */ /* 0x000fe400078ec0ff */
[----:B------:R-:W-:Y:S02]  /*b120*/  LOP3.LUT R34, R34, 0x1f001f, RZ, 0xc0, !PT ;  /* 0x001f001f22227812 */ /* 0x000fe400078ec0ff */
[----:B------:R-:W-:Y:S02]  /*b130*/  LOP3.LUT R32, R32, 0x64006400, RZ, 0xfc, !PT ;  /* 0x6400640020207812 */ /* 0x000fe400078efcff */
[--C-:B------:R-:W-:Y:S02]  /*b140*/  SHF.R.U32.HI R30, RZ, 0xb, R33.reuse ;  /* 0x0000000bff1e7819 */ /* 0x100fe40000011621 */
[----:B------:R-:W-:Y:S01]  /*b150*/  LOP3.LUT R34, R34, 0x64006400, RZ, 0xfc, !PT ;  /* 0x6400640022227812 */ /* 0x000fe200078efcff */
[----:B------:R-:W-:Y:S01]  /*b160*/  HADD2 R90, R32, -1040, -1040 ;  /* 0xe410e410205a7430 */ /* 0x000fe20000000000 */
[----:B------:R-:W-:-:S02]  /*b170*/  SHF.R.U32.HI R33, RZ, 0xa, R33 ;  /* 0x0000000aff217819 */ /* 0x000fc40000011621 */
[----:B------:R-:W-:Y:S01]  /*b180*/  LOP3.LUT R25, R25, 0x100010, R30, 0xf8, !PT ;  /* 0x0010001019197812 */ /* 0x000fe200078ef81e */
[----:B------:R-:W-:Y:S01]  /*b190*/  HADD2 R93, R34, -1040, -1040 ;  /* 0xe410e410225d7430 */ /* 0x000fe20000000000 */
[----:B------:R-:W-:Y:S01]  /*b1a0*/  SHF.R.U32.HI R30, RZ, 0xb, R35 ;  /* 0x0000000bff1e7819 */ /* 0x000fe20000011623 */
[-C--:B------:R-:W-:Y:S01]  /*b1b0*/  HFMA2 R29, R90, R22.reuse, R29 ;  /* 0x000000165a1d7231 */ /* 0x080fe2000000001d */
[----:B------:R-:W-:Y:S02]  /*b1c0*/  LOP3.LUT R26, R26, 0x100010, R31, 0xf8, !PT ;  /* 0x001000101a1a7812 */ /* 0x000fe400078ef81f */
[----:B------:R-:W-:Y:S01]  /*b1d0*/  SHF.R.U32.HI R35, RZ, 0xa, R35 ;  /* 0x0000000aff237819 */ /* 0x000fe20000011623 */
[----:B------:R-:W-:Y:S01]  /*b1e0*/  HFMA2 R28, R93, R22, R28 ;  /* 0x000000165d1c7231 */ /* 0x000fe2000000001c */
[----:B------:R-:W-:Y:S02]  /*b1f0*/  LOP3.LUT R33, R33, 0x1f001f, RZ, 0xc0, !PT ;  /* 0x001f001f21217812 */ /* 0x000fe400078ec0ff */
[----:B------:R-:W-:-:S02]  /*b200*/  LOP3.LUT R24, R24, 0x64006400, RZ, 0xfc, !PT ;  /* 0x6400640018187812 */ /* 0x000fc400078efcff */
[----:B------:R-:W-:Y:S02]  /*b210*/  LOP3.LUT R35, R35, 0x1f001f, RZ, 0xc0, !PT ;  /* 0x001f001f23237812 */ /* 0x000fe400078ec0ff */
[----:B------:R-:W-:Y:S01]  /*b220*/  LOP3.LUT R26, R26, 0x64006400, RZ, 0xfc, !PT ;  /* 0x640064001a1a7812 */ /* 0x000fe200078efcff */
[----:B------:R-:W-:Y:S01]  /*b230*/  HADD2 R98, R24, -1040, -1040 ;  /* 0xe410e41018627430 */ /* 0x000fe20000000000 */
[----:B------:R-:W-:Y:S02]  /*b240*/  LOP3.LUT R33, R33, 0x64006400, RZ, 0xfc, !PT ;  /* 0x6400640021217812 */ /* 0x000fe400078efcff */
[----:B------:R-:W-:Y:S01]  /*b250*/  LOP3.LUT R27, R27, 0x100010, R30, 0xf8, !PT ;  /* 0x001000101b1b7812 */ /* 0x000fe200078ef81e */
        /* <DEDUP_REMOVED lines=24> */
[----:B------:R-:W-:Y:S01]  /*b3e0*/  ISETP.NE.AND P0, PT, R95, 0x2, PT ;  /* 0x000000025f00780c */ /* 0x000fe20003f05270 */
[-C--:B0-----:R-:W-:Y:S02]  /*b3f0*/  HFMA2 R24, R85, R20.reuse, RZ ;  /* 0x0000001455187231 */ /* 0x081fe400000000ff */
[-C--:B------:R-:W-:Y:S02]  /*b400*/  HFMA2 R34, R63, R20.reuse, RZ.H0_H0 ;  /* 0x000000143f227231 */ /* 0x080fe400000400ff */
[-C--:B------:R-:W-:Y:S02]  /*b410*/  HFMA2 R33, R61, R20.reuse, RZ ;  /* 0x000000143d217231 */ /* 0x080fe400000000ff */
[----:B------:R-:W-:Y:S02]  /*b420*/  HFMA2 R28, R59, R20, RZ.H0_H0 ;  /* 0x000000143b1c7231 */ /* 0x000fe400000400ff */
[----:B------:R-:W-:-:S02]  /*b430*/  HFMA2 R20, R68, R21, R34 ;  /* 0x0000001544147231 */ /* 0x000fc40000000022 */
[-C--:B------:R-:W-:Y:S02]  /*b440*/  HFMA2 R28, R56, R21.reuse, R28 ;  /* 0x00000015381c7231 */ /* 0x080fe4000000001c */
[-C--:B------:R-:W-:Y:S02]  /*b450*/  HFMA2 R24, R74, R21.reuse, R24 ;  /* 0x000000154a187231 */ /* 0x080fe40000000018 */
[-C--:B------:R-:W-:Y:S02]  /*b460*/  HFMA2 R32, R71, R22.reuse, R20 ;  /* 0x0000001647207231 */ /* 0x080fe40000000014 */
[----:B------:R-:W-:Y:S02]  /*b470*/  HFMA2 R33, R66, R21, R33 ;  /* 0x0000001542217231 */ /* 0x000fe40000000021 */
[-C--:B------:R-:W-:Y:S02]  /*b480*/  HFMA2 R28, R51, R22.reuse, R28 ;  /* 0x00000016331c7231 */ /* 0x080fe4000000001c */
[----:B------:R-:W-:-:S02]  /*b490*/  HFMA2 R24, R75, R22, R24 ;  /* 0x000000164b187231 */ /* 0x000fc40000000018 */
[----:B------:R-:W-:Y:S02]  /*b4a0*/  HFMA2 R27, R57, R22, R33 ;  /* 0x00000016391b7231 */ /* 0x000fe40000000021 */
[-C--:B------:R-:W-:Y:S02]  /*b4b0*/  HFMA2 R26, R72, R23.reuse, R24 ;  /* 0x00000017481a7231 */ /* 0x080fe40000000018 */
[-C--:B------:R-:W-:Y:S02]  /*b4c0*/  HFMA2 R24, R64, R23.reuse, R32 ;  /* 0x0000001740187231 */ /* 0x080fe40000000020 */
[-C--:B------:R-:W-:Y:S02]  /*b4d0*/  HFMA2 R25, R54, R23.reuse, R27 ;  /* 0x0000001736197231 */ /* 0x080fe4000000001b */
[----:B------:R-:W-:Y:S02]  /*b4e0*/  HFMA2 R27, R52, R23, R28 ;  /* 0x00000017341b7231 */ /* 0x000fe4000000001c */
[----:B------:R-:W0:Y:S02]  /*b4f0*/  LDS.128 R20, [UR4+-0x30] ;  /* 0xffffd004ff147984 */ /* 0x000e240008000c00 */
[----:B0-----:R-:W-:-:S02]  /*b500*/  HFMA2 R30, R45, R20, R25 ;  /* 0x000000142d1e7231 */ /* 0x001fc40000000019 */
[-C--:B------:R-:W-:Y:S02]  /*b510*/  HFMA2 R31, R53, R20.reuse, R24 ;  /* 0x00000014351f7231 */ /* 0x080fe40000000018 */
[-C--:B------:R-:W-:Y:S02]  /*b520*/  HFMA2 R35, R55, R20.reuse, R26 ;  /* 0x0000001437237231 */ /* 0x080fe4000000001a */
[----:B------:R-:W-:Y:S02]  /*b530*/  HFMA2 R29, R17, R20, R27 ;  /* 0x00000014111d7231 */ /* 0x000fe4000000001b */
        /* <DEDUP_REMOVED lines=11> */
[----:B------:R-:W-:Y:S02]  /*b5f0*/  HFMA2 R26, R50, R23, R26 ;  /* 0x00000017321a7231 */ /* 0x000fe4000000001a */
[----:B------:R-:W0:Y:S02]  /*b600*/  LDS.128 R20, [UR4+-0x20] ;  /* 0xffffe004ff147984 */ /* 0x000e240008000c00 */
[-C--:B0-----:R-:W-:Y:S02]  /*b610*/  HFMA2 R26, R83, R20.reuse, R26 ;  /* 0x00000014531a7231 */ /* 0x081fe4000000001a */
        /* <DEDUP_REMOVED lines=11> */
[-C--:B------:R-:W-:Y:S02]  /*b6d0*/  HFMA2 R26, R49, R22.reuse, R26 ;  /* 0x00000016311a7231 */ /* 0x080fe4000000001a */
[----:B------:R-:W-:-:S02]  /*b6e0*/  HFMA2 R24, R43, R22, R24 ;  /* 0x000000162b187231 */ /* 0x000fc40000000018 */
[-C--:B------:R-:W-:Y:S02]  /*b6f0*/  HFMA2 R26, R86, R23.reuse, R26 ;  /* 0x00000017561a7231 */ /* 0x080fe4000000001a */
[----:B------:R-:W-:Y:S02]  /*b700*/  HFMA2 R24, R82, R23, R24 ;  /* 0x0000001752187231 */ /* 0x000fe40000000018 */
[----:B------:R-:W0:Y:S02]  /*b710*/  LDS.128 R20, [UR4+-0x10] ;  /* 0xfffff004ff147984 */ /* 0x000e240008000c00 */
[-C--:B0-----:R-:W-:Y:S02]  /*b720*/  HFMA2 R26, R89, R20.reuse, R26 ;  /* 0x00000014591a7231 */ /* 0x081fe4000000001a */
[-C--:B------:R-:W-:Y:S02]  /*b730*/  HFMA2 R24, R39, R20.reuse, R24 ;  /* 0x0000001427187231 */ /* 0x080fe40000000018 */
[----:B------:R-:W-:-:S02]  /*b740*/  HFMA2 R25, R87, R20, R25 ;  /* 0x0000001457197231 */ /* 0x000fc40000000019 */
[----:B------:R-:W-:Y:S02]  /*b750*/  HFMA2 R20, R37, R20, R27 ;  /* 0x0000001425147231 */ /* 0x000fe4000000001b */
[----:B------:R-:W-:-:S04]  /*b760*/  HFMA2 R24, R18, R21, R24 ;  /* 0x0000001512187231 */ /* 0x000fc80000000018 */
[-C--:B------:R-:W-:Y:S02]  /*b770*/  HFMA2 R24, R93, R22.reuse, R24 ;  /* 0x000000165d187231 */ /* 0x080fe40000000018 */
[-C--:B------:R-:W-:Y:S02]  /*b780*/  HFMA2 R26, R48, R21.reuse, R26 ;  /* 0x00000015301a7231 */ /* 0x080fe4000000001a */
[-C--:B------:R-:W-:Y:S02]  /*b790*/  HFMA2 R20, R40, R21.reuse, R20 ;  /* 0x0000001528147231 */ /* 0x080fe40000000014 */
[----:B------:R-:W-:Y:S02]  /*b7a0*/  HFMA2 R25, R44, R21, R25 ;  /* 0x000000152c197231 */ /* 0x000fe40000000019 */
[----:B------:R-:W-:Y:S02]  /*b7b0*/  HFMA2 R24, R94, R23, R24 ;  /* 0x000000175e187231 */ /* 0x000fe40000000018 */
[----:B------:R-:W-:-:S02]  /*b7c0*/  HFMA2 R26, R90, R22, R26 ;  /* 0x000000165a1a7231 */ /* 0x000fc4000000001a */
[-C--:B------:R-:W-:Y:S02]  /*b7d0*/  HFMA2 R25, R88, R22.reuse, R25 ;  /* 0x0000001658197231 */ /* 0x080fe40000000019 */
[----:B------:R-:W-:Y:S02]  /*b7e0*/  HADD2 R24, R24.H0_H0, R24.H1_H1 ;  /* 0x3000001818187230 */ /* 0x000fe40000000800 */
[----:B------:R-:W-:Y:S02]  /*b7f0*/  HFMA2 R20, R91, R22, R20 ;  /* 0x000000165b147231 */ /* 0x000fe40000000014 */
[-C--:B------:R-:W-:Y:S02]  /*b800*/  HFMA2 R26, R98, R23.reuse, R26 ;  /* 0x00000017621a7231 */ /* 0x080fe4000000001a */
[-C--:B------:R-:W-:Y:S02]  /*b810*/  HFMA2 R20, R92, R23.reuse, R20 ;  /* 0x000000175c147231 */ /* 0x080fe40000000014 */
[----:B------:R-:W-:-:S02]  /*b820*/  HFMA2 R25, R96, R23, R25 ;  /* 0x0000001760197231 */ /* 0x000fc40000000019 */
        /* <DEDUP_REMOVED lines=23> */
[----:B------:R-:W-:Y:S02]  /*b9a0*/  HFMA2 R27, R57, R22, R33 ;  /* 0x00000016391b7231 */ /* 0x000fe40000000021 */
[-C--:B------:R-:W-:Y:S02]  /*b9b0*/  HFMA2 R35, R72, R23.reuse, R24 ;  /* 0x0000001748237231 */ /* 0x080fe40000000018 */
[----:B------:R-:W-:Y:S02]  /*b9c0*/  HFMA2 R24, R54, R23, R27 ;  /* 0x0000001736187231 */ /* 0x000fe4000000001b */
[----:B------:R-:W0:Y:S02]  /*b9d0*/  LDS.128 R20, [UR4+0x10] ;  /* 0x00001004ff147984 */ /* 0x000e240008000c00 */
        /* <DEDUP_REMOVED lines=16> */
[----:B------:R-:W0:Y:S02]  /*bae0*/  LDS.128 R20, [UR4+0x20] ;  /* 0x00002004ff147984 */ /* 0x000e240008000c00 */
        /* <DEDUP_REMOVED lines=9> */
[----:B------:R-:W-:-:S04]  /*bb80*/  HFMA2 R26, R19, R22, R26 ;  /* 0x00000016131a7231 */ /* 0x000fc8000000001a */
[-C--:B------:R-:W-:Y:S02]  /*bb90*/  HFMA2 R26, R38, R23.reuse, R26 ;  /* 0x00000017261a7231 */ /* 0x080fe4000000001a */
[-C--:B------:R-:W-:Y:S02]  /*bba0*/  HFMA2 R25, R49, R22.reuse, R25 ;  /* 0x0000001631197231 */ /* 0x080fe40000000019 */
[----:B------:R-:W-:Y:S02]  /*bbb0*/  HFMA2 R24, R43, R22, R24 ;  /* 0x000000162b187231 */ /* 0x000fe40000000018 */
[-C--:B------:R-:W-:Y:S02]  /*bbc0*/  HFMA2 R27, R86, R23.reuse, R25 ;  /* 0x00000017561b7231 */ /* 0x080fe40000000019 */
[-C--:B------:R-:W-:Y:S02]  /*bbd0*/  HFMA2 R25, R84, R23.reuse, R20 ;  /* 0x0000001754197231 */ /* 0x080fe40000000014 */
[----:B------:R-:W-:-:S02]  /*bbe0*/  HFMA2 R24, R82, R23, R24 ;  /* 0x0000001752187231 */ /* 0x000fc40000000018 */
[----:B------:R-:W0:Y:S02]  /*bbf0*/  LDS.128 R20, [UR4+0x30] ;  /* 0x00003004ff147984 */ /* 0x000e240008000c00 */
[-C--:B0-----:R-:W-:Y:S02]  /*bc00*/  HFMA2 R24, R39, R20.reuse, R24 ;  /* 0x0000001427187231 */ /* 0x081fe40000000018 */
[-C--:B------:R-:W-:Y:S02]  /*bc10*/  HFMA2 R27, R89, R20.reuse, R27 ;  /* 0x00000014591b7231 */ /* 0x080fe4000000001b */
[-C--:B------:R-:W-:Y:S02]  /*bc20*/  HFMA2 R25, R87, R20.reuse, R25 ;  /* 0x0000001457197231 */ /* 0x080fe40000000019 */
[----:B------:R-:W-:Y:S02]  /*bc30*/  HFMA2 R20, R37, R20, R26 ;  /* 0x0000001425147231 */ /* 0x000fe4000000001a */
[----:B------:R-:W-:-:S02]  /*bc40*/  HFMA2 R24, R18, R21, R24 ;  /* 0x0000001512187231 */ /* 0x000fc40000000018 */
[-C--:B------:R-:W-:Y:S02]  /*bc50*/  HFMA2 R20, R40, R21.reuse, R20 ;  /* 0x0000001528147231 */ /* 0x080fe40000000014 */
[-C--:B------:R-:W-:Y:S02]  /*bc60*/  HFMA2 R27, R48, R21.reuse, R27 ;  /* 0x00000015301b7231 */ /* 0x080fe4000000001b */
[----:B------:R-:W-:Y:S02]  /*bc70*/  HFMA2 R25, R44, R21, R25 ;  /* 0x000000152c197231 */ /* 0x000fe40000000019 */
[-C--:B------:R-:W-:Y:S02]  /*bc80*/  HFMA2 R24, R93, R22.reuse, R24 ;  /* 0x000000165d187231 */ /* 0x080fe40000000018 */
[-C--:B------:R-:W-:Y:S02]  /*bc90*/  HFMA2 R20, R91, R22.reuse, R20 ;  /* 0x000000165b147231 */ /* 0x080fe40000000014 */
[----:B------:R-:W-:-:S02]  /*bca0*/  HFMA2 R27, R90, R22, R27 ;  /* 0x000000165a1b7231 */ /* 0x000fc4000000001b */
[----:B------:R-:W-:Y:S02]  /*bcb0*/  HFMA2 R25, R88, R22, R25 ;  /* 0x0000001658197231 */ /* 0x000fe40000000019 */
[-C--:B------:R-:W-:Y:S02]  /*bcc0*/  HFMA2 R20, R92, R23.reuse, R20 ;  /* 0x000000175c147231 */ /* 0x080fe40000000014 */
[-C--:B------:R-:W-:Y:S02]  /*bcd0*/  HFMA2 R24, R94, R23.reuse, R24 ;  /* 0x000000175e187231 */ /* 0x080fe40000000018 */
[----:B------:R-:W-:Y:S02]  /*bce0*/  HADD2 R20, R20.H0_H0, R20.H1_H1 ;  /* 0x3000001414147230 */ /* 0x000fe40000000800 */
        /* <DEDUP_REMOVED lines=12> */
[----:B------:R-:W2:Y:S01]  /*bdb0*/  LDS.128 R28, [UR4+0x60] ;  /* 0x00006004ff1c7984 */ /* 0x000ea20008000c00 */
[-C--:B0-----:R-:W-:Y:S02]  /*bdc0*/  HFMA2 R85, R85, R20.reuse, RZ ;  /* 0x0000001455557231 */ /* 0x081fe400000000ff */
[----:B------:R-:W-:-:S02]  /*bdd0*/  HFMA2 R33, R61, R20, RZ.H0_H0 ;  /* 0x000000143d217231 */ /* 0x000fc400000400ff */
[-C--:B------:R-:W-:Y:S02]  /*bde0*/  HFMA2 R34, R63, R20.reuse, RZ ;  /* 0x000000143f227231 */ /* 0x080fe400000000ff */
[----:B------:R-:W-:Y:S02]  /*bdf0*/  HFMA2 R20, R59, R20, RZ ;  /* 0x000000143b147231 */ /* 0x000fe400000000ff */
[----:B------:R-:W-:-:S04]  /*be00*/  HFMA2 R66, R66, R21, R33 ;  /* 0x0000001542427231 */ /* 0x000fc80000000021 */
        /* <DEDUP_REMOVED lines=8> */
[----:B------:R-:W-:Y:S02]  /*be90*/  HFMA2 R20, R51, R22, R20 ;  /* 0x0000001633147231 */ /* 0x000fe40000000014 */
[----:B------:R-:W-:Y:S02]  /*bea0*/  HFMA2 R66, R60, R25, R66 ;  /* 0x000000193c427231 */ /* 0x000fe40000000042 */
[-C--:B------:R-:W-:Y:S02]  /*beb0*/  HFMA2 R85, R72, R23.reuse, R85 ;  /* 0x0000001748557231 */ /* 0x080fe40000000055 */
[----:B------:R-:W-:-:S02]  /*bec0*/  HFMA2 R20, R52, R23, R20 ;  /* 0x0000001734147231 */ /* 0x000fc40000000014 */
[----:B------:R-:W-:Y:S02]  /*bed0*/  HFMA2 R32, R64, R23, R32 ;  /* 0x0000001740207231 */ /* 0x000fe40000000020 */
[----:B------:R-:W-:Y:S02]  /*bee0*/  HFMA2 R35, R55, R24, R85 ;  /* 0x0000001837237231 */ /* 0x000fe40000000055 */
[----:B------:R-:W-:Y:S02]  /*bef0*/  HFMA2 R21, R67, R26, R66 ;  /* 0x0000001a43157231 */ /* 0x000fe40000000042 */
[-C--:B------:R-:W-:Y:S02]  /*bf00*/  HFMA2 R53, R53, R24.reuse, R32 ;  /* 0x0000001835357231 */ /* 0x080fe40000000020 */
[----:B------:R-:W-:Y:S02]  /*bf10*/  HFMA2 R20, R17, R24, R20 ;  /* 0x0000001811147231 */ /* 0x000fe40000000014 */
[----:B------:R-:W-:-:S02]  /*bf20*/  HFMA2 R70, R70, R25, R35 ;  /* 0x0000001946467231 */ /* 0x000fc40000000023 */
[----:B------:R-:W-:Y:S01]  /*bf30*/  HFMA2 R21, R42, R27, R21 ;  /* 0x0000001b2a157231 */ /* 0x000fe20000000015 */
[----:B------:R-:W0:Y:S01]  /*bf40*/  LDS.128 R32, [UR4+0x70] ;  /* 0x00007004ff207984 */ /* 0x000e220008000c00 */
[-C--:B------:R-:W-:Y:S02]  /*bf50*/  HFMA2 R53, R62, R25.reuse, R53 ;  /* 0x000000193e357231 */ /* 0x080fe40000000035 */
[----:B------:R-:W-:Y:S02]  /*bf60*/  HFMA2 R20, R58, R25, R20 ;  /* 0x000000193a147231 */ /* 0x000fe40000000014 */
[-C--:B------:R-:W-:Y:S02]  /*bf70*/  HFMA2 R25, R73, R26.reuse, R70 ;  /* 0x0000001a49197231 */ /* 0x080fe40000000046 */
[----:B------:R-:W-:Y:S02]  /*bf80*/  HFMA2 R23, R69, R26, R53 ;  /* 0x0000001a45177231 */ /* 0x000fe40000000035 */
[----:B--2---:R-:W-:-:S02]  /*bf90*/  HFMA2 R21, R79, R28, R21 ;  /* 0x0000001c4f157231 */ /* 0x004fc40000000015 */
[----:B------:R-:W-:Y:S02]  /*bfa0*/  HFMA2 R20, R65, R26, R20 ;  /* 0x0000001a41147231 */ /* 0x000fe40000000014 */
        /* <DEDUP_REMOVED lines=15> */
[----:B------:R-:W-:Y:S02]  /*c0a0*/  HFMA2 R21, R82, R31, R21 ;  /* 0x0000001f52157231 */ /* 0x000fe40000000015 */
[----:B------:R-:W-:-:S02]  /*c0b0*/  HFMA2 R25, R49, R30, R25 ;  /* 0x0000001e31197231 */ /* 0x000fc40000000019 */
[-C--:B0-----:R-:W-:Y:S02]  /*c0c0*/  HFMA2 R21, R39, R32.reuse, R21 ;  /* 0x0000002027157231 */ /* 0x081fe40000000015 */
[-C--:B------:R-:W-:Y:S02]  /*c0d0*/  HFMA2 R22, R87, R32.reuse, R42 ;  /* 0x0000002057167231 */ /* 0x080fe4000000002a */
[----:B------:R-:W-:Y:S02]  /*c0e0*/  HFMA2 R20, R37, R32, R19 ;  /* 0x0000002025147231 */ /* 0x000fe40000000013 */
[----:B------:R-:W-:Y:S02]  /*c0f0*/  HFMA2 R16, R86, R31, R25 ;  /* 0x0000001f56107231 */ /* 0x000fe40000000019 */
        /* <DEDUP_REMOVED lines=12> */
[----:B------:R-:W-:Y:S02]  /*c1c0*/  HFMA2 R49, R90, R34, R17 ;  /* 0x000000225a317231 */ /* 0x000fe40000000011 */
[----:B------:R-:W-:-:S02]  /*c1d0*/  HADD2 R48, R48.H0_H0, R48.H1_H1 ;  /* 0x3000003030307230 */ /* 0x000fc40000000800 */
[----:B------:R-:W-:Y:S02]  /*c1e0*/  HADD2 R47, R47.H0_H0, R47.H1_H1 ;  /* 0x3000002f2f2f7230 */ /* 0x000fe40000000800 */
[----:B------:R-:W-:-:S03]  /*c1f0*/  HFMA2 R49, R98, R35, R49 ;  /* 0x0000002362317231 */ /* 0x000fc60000000031 */
[----:B------:R-:W-:-:S05]  /*c200*/  PRMT R47, R47, 0x5410, R46 ;  /* 0x000054102f2f7816 */ /* 0x000fca000000002e */
[----:B------:R-:W-:Y:S02]  /*c210*/  HFMA2 R13, R47, R5, R13 ;  /* 0x000000052f0d7231 */ /* 0x000fe4000000000d */
[----:B------:R-:W-:-:S05]  /*c220*/  HADD2 R49, R49.H0_H0, R49.H1_H1 ;  /* 0x3000003131317230 */ /* 0x000fca0000000800 */
[----:B------:R-:W-:-:S05]  /*c230*/  PRMT R49, R49, 0x5410, R48 ;  /* 0x0000541031317816 */ /* 0x000fca0000000030 */
[----:B------:R-:W-:-:S07]  /*c240*/  HFMA2 R12, R49, R3, R12 ;  /* 0x00000003310c7231 */ /* 0x000fce000000000c */
.L_x_1114:
[----:B------:R-:W-:Y:S01]  /*c250*/  IADD3 R2, PT, PT, R2, 0x20, RZ ;  /* 0x0000002002027810 */ /* 0x000fe20007ffe0ff */
[----:B------:R-:W-:Y:S01]  /*c260*/  UIADD3 UR4, UPT, UPT, UR4, 0x40, URZ ;  /* 0x0000004004047890 */ /* 0x000fe2000fffe0ff */
[----:B------:R-:W-:Y:S02]  /*c270*/  IMAD.WIDE R32, R41, 0x4, R100 ;  /* 0x0000000429207825 */ /* 0x000fe400078e0264 */
[----:B------:R-:W-:-:S13]  /*c280*/  ISETP.GE.AND P0, PT, R2, R15, PT ;  /* 0x0000000f0200720c */ /* 0x000fda0003f06270 */
[----:B------:R-:W-:Y:S05]  /*c290*/  @!P0 BRA `(.L_x_1115) ;  /* 0xffffffd800f48947 */ /* 0x000fea000383ffff */
.L_x_1113:
[----:B------:R-:W1:Y:S01]  /*c2a0*/  S2R R2, SR_CTAID.Y ;  /* 0x0000000000027919 */ /* 0x000e620000002600 */
[----:B------:R-:W1:Y:S02]  /*c2b0*/  LDC R3, c[0x0][0x3a8] ;  /* 0x0000ea00ff037b82 */ /* 0x000e640000000800 */
[----:B-1----:R-:W-:-:S05]  /*c2c0*/  IMAD R6, R2, -0x4, R3 ;  /* 0xfffffffc02067824 */ /* 0x002fca00078e0203 */
[----:B------:R-:W-:-:S13]  /*c2d0*/  ISETP.GT.AND P0, PT, R6, RZ, PT ;  /* 0x000000ff0600720c */ /* 0x000fda0003f04270 */
[----:B------:R-:W-:Y:S05]  /*c2e0*/  @!P0 EXIT ;  /* 0x000000000000894d */ /* 0x000fea0003800000 */
[----:B------:R-:W1:Y:S01]  /*c2f0*/  S2R R0, SR_CTAID.X ;  /* 0x0000000000007919 */ /* 0x000e620000002500 */
[----:B------:R-:W2:Y:S01]  /*c300*/  LDC.64 R4, c[0x0][0x3a0] ;  /* 0x0000e800ff047b82 */ /* 0x000ea20000000a00 */
[----:B------:R-:W1:Y:S02]  /*c310*/  S2R R3, SR_TID.X ;  /* 0x0000000000037919 */ /* 0x000e640000002100 */
[----:B-1----:R-:W-:-:S05]  /*c320*/  LEA R0, R0, R3, 0x5 ;  /* 0x0000000300007211 */ /* 0x002fca00078e28ff */
[----:B------:R-:W-:-:S05]  /*c330*/  IMAD R0, R2, R41, R0 ;  /* 0x0000002902007224 */ /* 0x000fca00078e0200 */
        /* <DEDUP_REMOVED lines=9> */
.L_x_1119:
[----:B------:R-:W1:Y:S02]  /*c3d0*/  LDS R2, [R0] ;  /* 0x0000000000027984 */ /* 0x000e640000000800 */
[----:B-1----:R-:W-:-:S05]  /*c3e0*/  HADD2 R3, R2, R7 ;  /* 0x0000000702037230 */ /* 0x002fca0000000000 */
[----:B------:R-:W1:Y:S02]  /*c3f0*/  ATOMS.CAST.SPIN P0, [R0], R2, R3 ;  /* 0x000000020000758d */ /* 0x000e640001800003 */
[----:B-1----:R-:W-:Y:S05]  /*c400*/  @!P0 BRA `(.L_x_1119) ;  /* 0xfffffffc00f08947 */ /* 0x002fea000383ffff */
[----:B------:R-:W-:Y:S05]  /*c410*/  BRA `(.L_x_1117) ;  /* 0x00000000000c7947 */ /* 0x000fea0003800000 */
.L_x_1118:
[----:B------:R-:W2:Y:S02]  /*c420*/  LD.E R0, desc[UR10][R4.64] ;  /* 0x0000000a04007980 */ /* 0x000ea4000c101900 */
[----:B--2---:R-:W-:-:S05]  /*c430*/  IADD3 R3, PT, PT, R7, R0, RZ ;  /* 0x0000000007037210 */ /* 0x004fca0007ffe0ff */
[----:B------:R1:W-:Y:S02]  /*c440*/  ST.E desc[UR10][R4.64], R3 ;  /* 0x0000000304007985 */ /* 0x0003e4000c10190a */
.L_x_1117:
[----:B------:R-:W-:Y:S05]  /*c450*/  BSYNC.RECONVERGENT B0 ;  /* 0x0000000000007941 */ /* 0x000fea0003800200 */
.L_x_1116:
[----:B------:R2:W-:Y:S01]  /*c460*/  ATOM.E.ADD.F16x2.RN.STRONG.GPU P0, RZ, desc[UR10][R4.64+0x4], R8 ;  /* 0x8000040804ff79a2 */ /* 0x0005e2000c10e10a */
[----:B------:R-:W-:Y:S04]  /*c470*/  BSSY.RECONVERGENT B0, `(.L_x_1120) ;  /* 0x000000e000007945 */ /* 0x000fe80003800200 */
[----:B--2---:R-:W-:Y:S05]  /*c480*/  @P0 BRA `(.L_x_1121) ;  /* 0x0000000000300947 */ /* 0x004fea0003800000 */
[----:B------:R-:W2:Y:S02]  /*c490*/  QSPC.E.S P0, RZ, [R4+0x4] ;  /* 0x0000040004ff73aa */ /* 0x000ea40000000500 */
[----:B--2---:R-:W-:Y:S05]  /*c4a0*/  @!P0 BRA `(.L_x_1122) ;  /* 0x00000000001c8947 */ /* 0x004fea0003800000 */
[----:B------:R-:W-:-:S04]  /*c4b0*/  MOV R2, R4 ;  /* 0x0000000400027202 */ /* 0x000fc80000000f00 */
[----:B------:R-:W-:-:S07]  /*c4c0*/  MOV R0, R2 ;  /* 0x0000000200007202 */ /* 0x000fce0000000f00 */
.L_x_1123:
[----:B------:R-:W1:Y:S02]  /*c4d0*/  LDS R2, [R0+0x4] ;  /* 0x0000040000027984 */ /* 0x000e640000000800 */
[----:B-1----:R-:W-:-:S05]  /*c4e0*/  HFMA2 R3, R2, 1, 1, R8 ;  /* 0x3c003c0002037831 */ /* 0x002fca0000000008 */
[----:B------:R-:W1:Y:S02]  /*c4f0*/  ATOMS.CAST.SPIN P0, [R0+0x4], R2, R3 ;  /* 0x000004020000758d */ /* 0x000e640001800003 */
[----:B-1----:R-:W-:Y:S05]  /*c500*/  @!P0 BRA `(.L_x_1123) ;  /* 0xfffffffc00f08947 */ /* 0x002fea000383ffff */
[----:B------:R-:W-:Y:S05]  /*c510*/  BRA `(.L_x_1121) ;  /* 0x00000000000c7947 */ /* 0x000fea0003800000 */
.L_x_1122:
[----:B------:R-:W1:Y:S02]  /*c520*/  LD.E R0, desc[UR10][R4.64+0x4] ;  /* 0x0000040a04007980 */ /* 0x000e64000c101900 */
[----:B-1----:R-:W-:-:S05]  /*c530*/  IADD3 R3, PT, PT, R8, R0, RZ ;  /* 0x0000000008037210 */ /* 0x002fca0007ffe0ff */
[----:B------:R2:W-:Y:S02]  /*c540*/  ST.E desc[UR10][R4.64+0x4], R3 ;  /* 0x0000040304007985 */ /* 0x0005e4000c10190a */
.L_x_1121:
[----:B------:R-:W-:Y:S05]  /*c550*/  BSYNC.RECONVERGENT B0 ;  /* 0x0000000000007941 */ /* 0x000fea0003800200 */
.L_x_1120:
        /* <DEDUP_REMOVED lines=10> */
.L_x_1127:
[----:B------:R-:W1:Y:S02]  /*c600*/  LDS R2, [R0] ;  /* 0x0000000000027984 */ /* 0x000e640000000800 */
[----:B-1----:R-:W-:-:S05]  /*c610*/  HADD2 R3, R2, R9 ;  /* 0x0000000902037230 */ /* 0x002fca0000000000 */
[----:B------:R-:W1:Y:S02]  /*c620*/  ATOMS.CAST.SPIN P0, [R0], R2, R3 ;  /* 0x000000020000758d */ /* 0x000e640001800003 */
[----:B-1----:R-:W-:Y:S05]  /*c630*/  @!P0 BRA `(.L_x_1127) ;  /* 0xfffffffc00f08947 */ /* 0x002fea000383ffff */
[----:B------:R-:W-:Y:S05]  /*c640*/  BRA `(.L_x_1125) ;  /* 0x00000000000c7947 */ /* 0x000fea0003800000 */
.L_x_1126:
[----:B------:R-:W2:Y:S02]  /*c650*/  LD.E R0, desc[UR10][R4.64] ;  /* 0x0000000a04007980 */ /* 0x000ea4000c101900 */
[----:B--2---:R-:W-:-:S05]  /*c660*/  IADD3 R3, PT, PT, R9, R0, RZ ;  /* 0x0000000009037210 */ /* 0x004fca0007ffe0ff */
[----:B------:R1:W-:Y:S02]  /*c670*/  ST.E desc[UR10][R4.64], R3 ;  /* 0x0000000304007985 */ /* 0x0003e4000c10190a */
.L_x_1125:
[----:B------:R-:W-:Y:S05]  /*c680*/  BSYNC.RECONVERGENT B0 ;  /* 0x0000000000007941 */ /* 0x000fea0003800200 */
.L_x_1124:
[----:B------:R2:W-:Y:S01]  /*c690*/  ATOM.E.ADD.F16x2.RN.STRONG.GPU P0, RZ, desc[UR10][R4.64+0x4], R10 ;  /* 0x8000040a04ff79a2 */ /* 0x0005e2000c10e10a */
[----:B------:R-:W-:Y:S04]  /*c6a0*/  BSSY.RECONVERGENT B0, `(.L_x_1128) ;  /* 0x000000e000007945 */ /* 0x000fe80003800200 */
[----:B--2---:R-:W-:Y:S05]  /*c6b0*/  @P0 BRA `(.L_x_1129) ;  /* 0x0000000000300947 */ /* 0x004fea0003800000 */
[----:B------:R-:W2:Y:S02]  /*c6c0*/  QSPC.E.S P0, RZ, [R4+0x4] ;  /* 0x0000040004ff73aa */ /* 0x000ea40000000500 */
[----:B--2---:R-:W-:Y:S05]  /*c6d0*/  @!P0 BRA `(.L_x_1130) ;  /* 0x00000000001c8947 */ /* 0x004fea0003800000 */
[----:B------:R-:W-:-:S04]  /*c6e0*/  MOV R2, R4 ;  /* 0x0000000400027202 */ /* 0x000fc80000000f00 */
[----:B------:R-:W-:-:S07]  /*c6f0*/  MOV R0, R2 ;  /* 0x0000000200007202 */ /* 0x000fce0000000f00 */
.L_x_1131:
[----:B------:R-:W1:Y:S02]  /*c700*/  LDS R2, [R0+0x4] ;  /* 0x0000040000027984 */ /* 0x000e640000000800 */
[----:B-1----:R-:W-:-:S05]  /*c710*/  HFMA2 R3, R2, 1, 1, R10 ;  /* 0x3c003c0002037831 */ /* 0x002fca000000000a */
[----:B------:R-:W1:Y:S02]  /*c720*/  ATOMS.CAST.SPIN P0, [R0+0x4], R2, R3 ;  /* 0x000004020000758d */ /* 0x000e640001800003 */
[----:B-1----:R-:W-:Y:S05]  /*c730*/  @!P0 BRA `(.L_x_1131) ;  /* 0xfffffffc00f08947 */ /* 0x002fea000383ffff */
[----:B------:R-:W-:Y:S05]  /*c740*/  BRA `(.L_x_1129) ;  /* 0x00000000000c7947 */ /* 0x000fea0003800000 */
.L_x_1130:
[----:B------:R-:W1:Y:S02]  /*c750*/  LD.E R0, desc[UR10][R4.64+0x4] ;  /* 0x0000040a04007980 */ /* 0x000e64000c101900 */
[----:B-1----:R-:W-:-:S05]  /*c760*/  IADD3 R3, PT, PT, R10, R0, RZ ;  /* 0x000000000a037210 */ /* 0x002fca0007ffe0ff */
[----:B------:R2:W-:Y:S02]  /*c770*/  ST.E desc[UR10][R4.64+0x4], R3 ;  /* 0x0000040304007985 */ /* 0x0005e4000c10190a */
.L_x_1129:
[----:B------:R-:W-:Y:S05]  /*c780*/  BSYNC.RECONVERGENT B0 ;  /* 0x0000000000007941 */ /* 0x000fea0003800200 */
.L_x_1128:
        /* <DEDUP_REMOVED lines=10> */
.L_x_1135:
[----:B------:R-:W1:Y:S02]  /*c830*/  LDS R2, [R0] ;  /* 0x0000000000027984 */ /* 0x000e640000000800 */
[----:B-1----:R-:W-:-:S05]  /*c840*/  HADD2 R3, R2, R14 ;  /* 0x0000000e02037230 */ /* 0x002fca0000000000 */
[----:B------:R-:W1:Y:S02]  /*c850*/  ATOMS.CAST.SPIN P0, [R0], R2, R3 ;  /* 0x000000020000758d */ /* 0x000e640001800003 */
[----:B-1----:R-:W-:Y:S05]  /*c860*/  @!P0 BRA `(.L_x_1135) ;  /* 0xfffffffc00f08947 */ /* 0x002fea000383ffff */
[----:B------:R-:W-:Y:S05]  /*c870*/  BRA `(.L_x_1133) ;  /* 0x00000000000c7947 */ /* 0x000fea0003800000 */
.L_x_1134:
[----:B------:R-:W2:Y:S02]  /*c880*/  LD.E R0, desc[UR10][R4.64] ;  /* 0x0000000a04007980 */ /* 0x000ea4000c101900 */
[----:B--2---:R-:W-:-:S05]  /*c890*/  IADD3 R3, PT, PT, R14, R0, RZ ;  /* 0x000000000e037210 */ /* 0x004fca0007ffe0ff */
[----:B------:R1:W-:Y:S02]  /*c8a0*/  ST.E desc[UR10][R4.64], R3 ;  /* 0x0000000304007985 */ /* 0x0003e4000c10190a */
.L_x_1133:
[----:B------:R-:W-:Y:S05]  /*c8b0*/  BSYNC.RECONVERGENT B0 ;  /* 0x0000000000007941 */ /* 0x000fea0003800200 */
.L_x_1132:
[----:B------:R2:W-:Y:S01]  /*c8c0*/  ATOM.E.ADD.F16x2.RN.STRONG.GPU P0, RZ, desc[UR10][R4.64+0x4], R11 ;  /* 0x8000040b04ff79a2 */ /* 0x0005e2000c10e10a */
[----:B------:R-:W-:Y:S04]  /*c8d0*/  BSSY.RECONVERGENT B0, `(.L_x_1136) ;  /* 0x000000e000007945 */ /* 0x000fe80003800200 */
[----:B--2---:R-:W-:Y:S05]  /*c8e0*/  @P0 BRA `(.L_x_1137) ;  /* 0x0000000000300947 */ /* 0x004fea0003800000 */
[----:B------:R-:W2:Y:S02]  /*c8f0*/  QSPC.E.S P0, RZ, [R4+0x4] ;  /* 0x0000040004ff73aa */ /* 0x000ea40000000500 */
[----:B--2---:R-:W-:Y:S05]  /*c900*/  @!P0 BRA `(.L_x_1138) ;  /* 0x00000000001c8947 */ /* 0x004fea0003800000 */
[----:B------:R-:W-:-:S04]  /*c910*/  MOV R2, R4 ;  /* 0x0000000400027202 */ /* 0x000fc80000000f00 */
[----:B------:R-:W-:-:S07]  /*c920*/  MOV R0, R2 ;  /* 0x0000000200007202 */ /* 0x000fce0000000f00 */
.L_x_1139:
[----:B------:R-:W1:Y:S02]  /*c930*/  LDS R2, [R0+0x4] ;  /* 0x0000040000027984 */ /* 0x000e640000000800 */
[----:B-1----:R-:W-:-:S05]  /*c940*/  HFMA2 R3, R2, 1, 1, R11 ;  /* 0x3c003c0002037831 */ /* 0x002fca000000000b */
[----:B------:R-:W1:Y:S02]  /*c950*/  ATOMS.CAST.SPIN P0, [R0+0x4], R2, R3 ;  /* 0x000004020000758d */ /* 0x000e640001800003 */
[----:B-1----:R-:W-:Y:S05]  /*c960*/  @!P0 BRA `(.L_x_1139) ;  /* 0xfffffffc00f08947 */ /* 0x002fea000383ffff */
[----:B------:R-:W-:Y:S05]  /*c970*/  BRA `(.L_x_1137) ;  /* 0x00000000000c7947 */ /* 0x000fea0003800000 */
.L_x_1138:
[----:B------:R-:W1:Y:S02]  /*c980*/  LD.E R0, desc[UR10][R4.64+0x4] ;  /* 0x0000040a04007980 */ /* 0x000e64000c101900 */
[----:B-1----:R-:W-:-:S05]  /*c990*/  IADD3 R3, PT, PT, R11, R0, RZ ;  /* 0x000000000b037210 */ /* 0x002fca0007ffe0ff */
[----:B------:R2:W-:Y:S02]  /*c9a0*/  ST.E desc[UR10][R4.64+0x4], R3 ;  /* 0x0000040304007985 */ /* 0x0005e4000c10190a */
.L_x_1137:
[----:B------:R-:W-:Y:S05]  /*c9b0*/  BSYNC.RECONVERGENT B0 ;  /* 0x0000000000007941 */ /* 0x000fea0003800200 */
.L_x_1136:
        /* <DEDUP_REMOVED lines=10> */
.L_x_1143:
[----:B------:R-:W1:Y:S02]  /*ca60*/  LDS R2, [R0] ;  /* 0x0000000000027984 */ /* 0x000e640000000800 */
[----:B-1----:R-:W-:-:S05]  /*ca70*/  HADD2 R3, R2, R12 ;  /* 0x0000000c02037230 */ /* 0x002fca0000000000 */
[----:B------:R-:W1:Y:S02]  /*ca80*/  ATOMS.CAST.SPIN P0, [R0], R2, R3 ;  /* 0x000000020000758d */ /* 0x000e640001800003 */
[----:B-1----:R-:W-:Y:S05]  /*ca90*/  @!P0 BRA `(.L_x_1143) ;  /* 0xfffffffc00f08947 */ /* 0x002fea000383ffff */
[----:B------:R-:W-:Y:S05]  /*caa0*/  BRA `(.L_x_1141) ;  /* 0x00000000000c7947 */ /* 0x000fea0003800000 */
.L_x_1142:
[----:B------:R-:W2:Y:S02]  /*cab0*/  LD.E R0, desc[UR10][R4.64] ;  /* 0x0000000a04007980 */ /* 0x000ea4000c101900 */
[----:B--2---:R-:W-:-:S05]  /*cac0*/  IADD3 R3, PT, PT, R12, R0, RZ ;  /* 0x000000000c037210 */ /* 0x004fca0007ffe0ff */
[----:B------:R1:W-:Y:S02]  /*cad0*/  ST.E desc[UR10][R4.64], R3 ;  /* 0x0000000304007985 */ /* 0x0003e4000c10190a */
.L_x_1141:
[----:B------:R-:W-:Y:S05]  /*cae0*/  BSYNC.RECONVERGENT B0 ;  /* 0x0000000000007941 */ /* 0x000fea0003800200 */
.L_x_1140:
[----:B------:R2:W-:Y:S02]  /*caf0*/  ATOM.E.ADD.F16x2.RN.STRONG.GPU P0, RZ, desc[UR10][R4.64+0x4], R13 ;  /* 0x8000040d04ff79a2 */ /* 0x0005e4000c10e10a */
[----:B--2---:R-:W-:Y:S05]  /*cb00*/  @P0 EXIT ;  /* 0x000000000000094d */ /* 0x004fea0003800000 */
[----:B------:R-:W2:Y:S02]  /*cb10*/  QSPC.E.S P0, RZ, [R4+0x4] ;  /* 0x0000040004ff73aa */ /* 0x000ea40000000500 */
[----:B--2---:R-:W-:Y:S05]  /*cb20*/  @!P0 BRA `(.L_x_1144) ;  /* 0x00000000001c8947 */ /* 0x004fea0003800000 */
[----:B------:R-:W-:-:S04]  /*cb30*/  MOV R2, R4 ;  /* 0x0000000400027202 */ /* 0x000fc80000000f00 */
[----:B------:R-:W-:-:S07]  /*cb40*/  MOV R0, R2 ;  /* 0x0000000200007202 */ /* 0x000fce0000000f00 */
.L_x_1145:
[----:B------:R-:W1:Y:S02]  /*cb50*/  LDS R2, [R0+0x4] ;  /* 0x0000040000027984 */ /* 0x000e640000000800 */
[----:B-1----:R-:W-:-:S05]  /*cb60*/  HFMA2 R3, R2, 1, 1, R13 ;  /* 0x3c003c0002037831 */ /* 0x002fca000000000d */
[----:B------:R-:W1:Y:S02]  /*cb70*/  ATOMS.CAST.SPIN P0, [R0+0x4], R2, R3 ;  /* 0x000004020000758d */ /* 0x000e640001800003 */
[----:B-1----:R-:W-:Y:S05]  /*cb80*/  @!P0 BRA `(.L_x_1145) ;  /* 0xfffffffc00f08947 */ /* 0x002fea000383ffff */
[----:B------:R-:W-:Y:S05]  /*cb90*/  EXIT ;  /* 0x000000000000794d */ /* 0x000fea0003800000 */
.L_x_1144:
[----:B------:R-:W1:Y:S02]  /*cba0*/  LD.E R0, desc[UR10][R4.64+0x4] ;  /* 0x0000040a04007980 */ /* 0x000e64000c101900 */
[----:B-1----:R-:W-:-:S05]  /*cbb0*/  IADD3 R3, PT, PT, R13, R0, RZ ;  /* 0x000000000d037210 */ /* 0x002fca0007ffe0ff */
[----:B------:R-:W-:Y:S01]  /*cbc0*/  ST.E desc[UR10][R4.64+0x4], R3 ;  /* 0x0000040304007985 */ /* 0x000fe2000c10190a */
[----:B------:R-:W-:Y:S05]  /*cbd0*/  EXIT ;  /* 0x000000000000794d */ /* 0x000fea0003800000 */
.L_x_1146:
        /* <DEDUP_REMOVED lines=10> */
.L_x_4486:


//--------------------- .text._Z23gemm_half_q_half_kernelILi4ELi152ELb0ELb0ELi32EEvPK6__halfPKjS4_S2_PS0_iiiiPKtS7_iiiiiibS2_i --------------------------
	.section	.text._Z23gemm_half_q_half_kernelILi4ELi152ELb0ELb0ELi32EEvPK6__halfPKjS4_S2_PS0_iiiiPKtS7_iiiiiibS2_i,"ax",@progbits
	.align	128
        .global         _Z23gemm_half_q_half_kernelILi4ELi152ELb0ELb0ELi32EEvPK6__halfPKjS4_S2_PS0_iiiiPKtS7_iiiiiibS2_i
        .type           _Z23gemm_half_q_half_kernelILi4ELi152ELb0ELb0ELi32EEvPK6__halfPKjS4_S2_PS0_iiiiPKtS7_iiiiiibS2_i,@function
        .size           _Z23gemm_half_q_half_kernelILi4ELi152ELb0ELb0ELi32EEvPK6__halfPKjS4_S2_PS0_iiiiPKtS7_iiiiiibS2_i,(.L_x_4487 - _Z23gemm_half_q_half_kernelILi4ELi152ELb0ELb0ELi32EEvPK6__halfPKjS4_S2_PS0_iiiiPKtS7_iiiiiibS2_i)
        .other          _Z23gemm_half_q_half_kernelILi4ELi152ELb0ELb0ELi32EEvPK6__halfPKjS4_S2_PS0_iiiiPKtS7_iiiiiibS2_i,@"STO_CUDA_ENTRY STV_DEFAULT"
_Z23gemm_half_q_half_kernelILi4ELi152ELb0ELb0ELi32EEvPK6__halfPKjS4_S2_PS0_iiiiPKtS7_iiiiiibS2_i:
.text._Z23gemm_half_q_half_kernelILi4ELi152ELb0ELb0ELi32EEvPK6__halfPKjS4_S2_PS0_iiiiPKtS7_iiiiiibS2_i:
        /* <DEDUP_REMOVED lines=12> */
[----:B------:R-:W-:Y:S02]  /*00c0*/  ISETP.GE.AND P1, PT, R51, 0x1, PT ;  /* 0x000000013300780c */ /* 0x000fe40003f26270 */
[C---:B------:R-:W-:Y:S02]  /*00d0*/  IADD3 R17, PT, PT, R49.reuse, 0x20, RZ ;  /* 0x0000002031117810 */ /* 0x040fe40007ffe0ff */
[----:B--2---:R-:W-:Y:S02]  /*00e0*/  IADD3 R5, PT, PT, R49, R2, RZ ;  /* 0x0000000231057210 */ /* 0x004fe40007ffe0ff */
[----:B----4-:R-:W-:Y:S01]  /*00f0*/  VIMNMX R50, PT, PT, R17, R0, PT ;  /* 0x0000000011327248 */ /* 0x010fe20003fe0100 */
        /* <DEDUP_REMOVED lines=35> */
.L_x_1152:
        /* <DEDUP_REMOVED lines=32> */
.L_x_1151:
        /* <DEDUP_REMOVED lines=20> */
.L_x_1153:
[----:B------:R-:W-:-:S13]  /*0670*/  ISETP.EQ.AND P2, PT, R16, RZ, PT ;  /* 0x000000ff1000720c */ /* 0x000fda0003f42270 */
[----:B------:R-:W-:Y:S05]  /*0680*/  @!P0 BRA P2, `(.L_x_1148) ;  /* 0x00000004007c8947 */ /* 0x000fea0001000000 */
.L_x_1150:
        /* <DEDUP_REMOVED lines=12> */
.L_x_1149:
        /* <DEDUP_REMOVED lines=17> */
.L_x_1156:
        /* <DEDUP_REMOVED lines=32> */
.L_x_1155:
        /* <DEDUP_REMOVED lines=21> */
.L_x_1157:
[----:B------:R-:W-:-:S13]  /*0bb0*/  ISETP.NE.OR P0, PT, R16, RZ, P0 ;  /* 0x000000ff1000720c */ /* 0x000fda0000705670 */
[----:B------:R-:W-:Y:S05]  /*0bc0*/  @!P0 BRA `(.L_x_1148) ;  /* 0x00000000002c8947 */ /* 0x000fea0003800000 */
.L_x_1154:
        /* <DEDUP_REMOVED lines=11> */
.L_x_1148:
[----:B------:R-:W-:Y:S05]  /*0c80*/  BSYNC.RECONVERGENT B0 ;  /* 0x0000000000007941 */ /* 0x000fea0003800200 */
.L_x_1147:
        /* <DEDUP_REMOVED lines=23> */
.L_x_1161:
        /* <DEDUP_REMOVED lines=15> */
.L_x_1160:
        /* <DEDUP_REMOVED lines=12> */
.L_x_1162:
[----:B------:R-:W-:-:S13]  /*0fb0*/  ISETP.NE.OR P0, PT, R7, RZ, P0 ;  /* 0x000000ff0700720c */ /* 0x000fda0000705670 */
[----:B------:R-:W-:Y:S05]  /*0fc0*/  @!P0 BRA `(.L_x_1158) ;  /* 0x00000000001c8947 */ /* 0x000fea0003800000 */
.L_x_1159:
[----:B0-----:R-:W0:Y:S02]  /*0fd0*/  LDC.64 R4, c[0x0][0x3a0] ;  /* 0x0000e800ff047b82 */ /* 0x001e240000000a00 */
.L_x_1163:
[C---:B0-----:R-:W-:Y:S01]  /*0fe0*/  IMAD.WIDE R8, R16.reuse, 0x2, R4 ;  /* 0x0000000210087825 */ /* 0x041fe200078e0204 */
[----:B------:R-:W-:Y:S02]  /*0ff0*/  IADD3 R7, PT, PT, R7, 0x1, RZ ;  /* 0x0000000107077810 */ /* 0x000fe40007ffe0ff */
[----:B------:R-:W-:Y:S02]  /*1000*/  IADD3 R16, PT, PT, R16, R47, RZ ;  /* 0x0000002f10107210 */ /* 0x000fe40007ffe0ff */
[----:B------:R1:W-:Y:S01]  /*1010*/  STG.E.64 desc[UR8][R8.64], RZ ;  /* 0x000000ff08007986 */ /* 0x0003e2000c101b08 */
[----:B------:R-:W-:-:S13]  /*1020*/  ISETP.NE.AND P0, PT, R7, RZ, PT ;  /* 0x000000ff0700720c */ /* 0x000fda0003f05270 */
[----:B-1----:R-:W-:Y:S05]  /*1030*/  @P0 BRA `(.L_x_1163) ;  /* 0xfffffffc00e80947 */ /* 0x002fea000383ffff */
.L_x_1158:
        /* <DEDUP_REMOVED lines=20> */
.L_x_1165:
        /* <DEDUP_REMOVED lines=24> */
[----:B------:R-:W-:Y:S01]  /*1300*/  IMAD R19, R16, R16, R16 ;  /* 0x0000001010137224 */ /* 0x000fe200078e0210 */
        /* <DEDUP_REMOVED lines=17> */
.L_x_1164:
[C---:B------:R-:W-:Y:S01]  /*1420*/  ISETP.GT.AND P0, PT, R49.reuse, UR6, PT ;  /* 0x0000000631007c0c */ /* 0x040fe2000bf04270 */
[----:B0-----:R-:W-:Y:S01]  /*1430*/  HFMA2 R9, -RZ, RZ, 0, 0 ;  /* 0x00000000ff097431 */ /* 0x001fe200000001ff */
[----:B------:R-:W-:Y:S01]  /*1440*/  SHF.R.S32.HI R8, RZ, 0x1f, R21 ;  /* 0x0000001fff087819 */ /* 0x000fe20000011415 */
[----:B------:R-:W-:Y:S01]  /*1450*/  HFMA2 R7, -RZ, RZ, 0, 0 ;  /* 0x00000000ff077431 */ /* 0x000fe200000001ff */
[C---:B--2---:R-:W-:Y:S02]  /*1460*/  ISETP.GT.AND P2, PT, R49.reuse, UR5, PT ;  /* 0x0000000531007c0c */ /* 0x044fe4000bf44270 */
        /* <DEDUP_REMOVED lines=15> */
.L_x_1166:
        /* <DEDUP_REMOVED lines=8> */
.L_x_1167:
        /* <DEDUP_REMOVED lines=8> */
.L_x_1168:
        /* <DEDUP_REMOVED lines=8> */
.L_x_1169:
        /* <DEDUP_REMOVED lines=8> */
.L_x_1170:
        /* <DEDUP_REMOVED lines=25> */
[----:B------:R-:W-:Y:S02]  /*18f0*/  IMAD.WIDE R20, R47, 0x4, R104 ;  /* 0x000000042f147825 */ /* 0x000fe400078e0268 */
        /* <DEDUP_REMOVED lines=17> */
[----:B------:R-:W-:Y:S02]  /*1a10*/  LOP3.LUT R7, R13, 0xff, RZ, 0xc0, !PT ;  /* 0x000000ff0d077812 */ /* 0x000fe400078ec0ff */
[----:B------:R-:W-:Y:S02]  /*1a20*/  IADD3 R27, PT, PT, R0, -0x80, RZ ;  /* 0xffffff80001b7810 */ /* 0x000fe40007ffe0ff */
[----:B------:R-:W-:Y:S01]  /*1a30*/  LOP3.LUT R0, R107, 0xff, RZ, 0xc0, !PT ;  /* 0x000000ff6b007812 */ /* 0x000fe200078ec0ff */
[----:B------:R-:W1:Y:S01]  /*1a40*/  I2F.F16 R8, R25 ;  /* 0x0000001900087306 */ /* 0x000e620000200c00 */
[----:B0-----:R-:W-:-:S02]  /*1a50*/  IADD3 R30, PT, PT, R6, -0x80, RZ ;  /* 0xffffff80061e7810 */ /* 0x001fc40007ffe0ff */
[----:B------:R-:W-:Y:S02]  /*1a60*/  LOP3.LUT R6, R12, 0xff, RZ, 0xc0, !PT ;  /* 0x000000ff0c067812 */ /* 0x000fe400078ec0ff */
[----:B------:R-:W-:Y:S02]  /*1a70*/  IADD3 R7, PT, PT, R7, -0x80, RZ ;  /* 0xffffff8007077810 */ /* 0x000fe40007ffe0ff */
[----:B------:R-:W-:Y:S01]  /*1a80*/  IADD3 R6, PT, PT, R6, -0x80, RZ ;  /* 0xffffff8006067810 */ /* 0x000fe20007ffe0ff */
[----:B------:R-:W-:Y:S01]  /*1a90*/  I2F.F16 R21, R26 ;  /* 0x0000001a00157306 */ /* 0x000fe20000200c00 */
[----:B------:R-:W-:Y:S02]  /*1aa0*/  IADD3 R28, PT, PT, R0, -0x80, RZ ;  /* 0xffffff80001c7810 */ /* 0x000fe40007ffe0ff */
[----:B------:R-:W-:Y:S02]  /*1ab0*/  LOP3.LUT R0, R104, 0xff, RZ, 0xc0, !PT ;  /* 0x000000ff68007812 */ /* 0x000fe400078ec0ff */
[----:B------:R-:W-:-:S02]  /*1ac0*/  SHF.R.U32.HI R36, RZ, 0x8, R13 ;  /* 0x00000008ff247819 */ /* 0x000fc4000001160d */
[----:B------:R-:W-:Y:S01]  /*1ad0*/  IADD3 R0, PT, PT, R0, -0x80, RZ ;  /* 0xffffff8000007810 */ /* 0x000fe20007ffe0ff */
[----:B------:R0:W2:Y:S01]  /*1ae0*/  I2F.F16 R25, R6 ;  /* 0x0000000600197306 */ /* 0x0000a20000200c00 */
[----:B------:R-:W-:Y:S01]  /*1af0*/  SHF.R.U32.HI R13, RZ, 0x10, R13 ;  /* 0x00000010ff0d7819 */ /* 0x000fe2000001160d */
[----:B-1----:R-:W-:Y:S01]  /*1b00*/  HADD2.F32 R56, -RZ, R8.H0_H0 ;  /* 0x20000008ff387230 */ /* 0x002fe20000004100 */
[----:B------:R-:W-:Y:S02]  /*1b10*/  LOP3.LUT R36, R36, 0xff, RZ, 0xc0, !PT ;  /* 0x000000ff24247812 */ /* 0x000fe400078ec0ff */
[----:B------:R-:W-:Y:S02]  /*1b20*/  LOP3.LUT R13, R13, 0xff, RZ, 0xc0, !PT ;  /* 0x000000ff0d0d7812 */ /* 0x000fe400078ec0ff */
[----:B------:R-:W-:Y:S01]  /*1b30*/  SHF.R.U32.HI R42, RZ, 0x8, R15 ;  /* 0x00000008ff2a7819 */ /* 0x000fe2000001160f */
[----:B------:R-:W1:Y:S01]  /*1b40*/  I2F.F16 R26, R7 ;  /* 0x00000007001a7306 */ /* 0x000e620000200c00 */
[----:B0-----:R-:W-:-:S02]  /*1b50*/  SHF.R.U32.HI R6, RZ, 0x8, R105 ;  /* 0x00000008ff067819 */ /* 0x001fc40000011669 */
[----:B------:R-:W-:Y:S02]  /*1b60*/  SHF.R.U32.HI R105, RZ, 0x10, R105 ;  /* 0x00000010ff697819 */ /* 0x000fe40000011669 */
[----:B------:R-:W-:Y:S02]  /*1b70*/  LOP3.LUT R6, R6, 0xff, RZ, 0xc0, !PT ;  /* 0x000000ff06067812 */ /* 0x000fe400078ec0ff */
[----:B------:R-:W-:Y:S01]  /*1b80*/  LOP3.LUT R105, R105, 0xff, RZ, 0xc0, !PT ;  /* 0x000000ff69697812 */ /* 0x000fe200078ec0ff */
[----:B------:R-:W-:Y:S01]  /*1b90*/  I2F.F16 R9, R29 ;  /* 0x0000001d00097306 */ /* 0x000fe20000200c00 */
[----:B------:R-:W-:Y:S01]  /*1ba0*/  IADD3 R34, PT, PT, R6, -0x80, RZ ;  /* 0xffffff8006227810 */ /* 0x000fe20007ffe0ff */
[----:B--2---:R-:W-:Y:S01]  /*1bb0*/  HADD2.F32 R25, -RZ, R25.H0_H0 ;  /* 0x20000019ff197230 */ /* 0x004fe20000004100 */
[--C-:B------:R-:W-:Y:S02]  /*1bc0*/  SHF.R.U32.HI R6, RZ, 0x8, R106.reuse ;  /* 0x00000008ff067819 */ /* 0x100fe4000001166a */
[----:B------:R-:W-:-:S02]  /*1bd0*/  SHF.R.U32.HI R106, RZ, 0x10, R106 ;  /* 0x00000010ff6a7819 */ /* 0x000fc4000001166a */
[----:B------:R-:W-:Y:S01]  /*1be0*/  LOP3.LUT R6, R6, 0xff, RZ, 0xc0, !PT ;  /* 0x000000ff06067812 */ /* 0x000fe200078ec0ff */
[----:B------:R0:W-:Y:S01]  /*1bf0*/  I2F.F16 R29, R0 ;  /* 0x00000000001d7306 */ /* 0x0001e20000200c00 */
[----:B------:R-:W-:Y:S01]  /*1c00*/  LOP3.LUT R106, R106, 0xff, RZ, 0xc0, !PT ;  /* 0x000000ff6a6a7812 */ /* 0x000fe200078ec0ff */
[----:B-1----:R-:W-:Y:S01]  /*1c10*/  HADD2.F32 R26, -RZ, R26.H0_H0 ;  /* 0x2000001aff1a7230 */ /* 0x002fe20000004100 */
[----:B------:R-:W-:Y:S02]  /*1c20*/  IADD3 R35, PT, PT, R6, -0x80, RZ ;  /* 0xffffff8006237810 */ /* 0x000fe40007ffe0ff */
[----:B------:R-:W1:Y:S01]  /*1c30*/  LDS.64 R6, [UR5] ;  /* 0x00000005ff067984 */ /* 0x000e620008000a00 */
[----:B------:R-:W-:Y:S02]  /*1c40*/  IADD3 R32, PT, PT, R105, -0x80, RZ ;  /* 0xffffff8069207810 */ /* 0x000fe40007ffe0ff */
[----:B------:R-:W-:Y:S01]  /*1c50*/  I2F.F16 R48, R35 ;  /* 0x0000002300307306 */ /* 0x000fe20000200c00 */
[----:B0-----:R-:W-:-:S02]  /*1c60*/  SHF.R.U32.HI R0, RZ, 0x8, R104 ;  /* 0x00000008ff007819 */ /* 0x001fc40000011668 */
[----:B------:R-:W-:Y:S02]  /*1c70*/  SHF.R.U32.HI R104, RZ, 0x10, R104 ;  /* 0x00000010ff687819 */ /* 0x000fe40000011668 */
[----:B------:R-:W-:Y:S02]  /*1c80*/  LOP3.LUT R0, R0, 0xff, RZ, 0xc0, !PT ;  /* 0x000000ff00007812 */ /* 0x000fe400078ec0ff */
[----:B------:R-:W-:Y:S01]  /*1c90*/  LOP3.LUT R104, R104, 0xff, RZ, 0xc0, !PT ;  /* 0x000000ff68687812 */ /* 0x000fe200078ec0ff */
[----:B------:R-:W-:Y:S01]  /*1ca0*/  I2F.F16 R27, R27 ;  /* 0x0000001b001b7306 */ /* 0x000fe20000200c00 */
[----:B------:R-:W-:Y:S02]  /*1cb0*/  IADD3 R0, PT, PT, R0, -0x80, RZ ;  /* 0xffffff8000007810 */ /* 0x000fe40007ffe0ff */
[----:B------:R-:W-:Y:S02]  /*1cc0*/  IADD3 R31, PT, PT, R104, -0x80, RZ ;  /* 0xffffff80681f7810 */ /* 0x000fe40007ffe0ff */
[----:B------:R-:W-:-:S02]  /*1cd0*/  SHF.R.U32.HI R43, RZ, 0x10, R15 ;  /* 0x00000010ff2b7819 */ /* 0x000fc4000001160f */
[----:B------:R-:W-:Y:S01]  /*1ce0*/  IADD3 R41, PT, PT, R13, -0x80, RZ ;  /* 0xffffff800d297810 */ /* 0x000fe20007ffe0ff */
[----:B------:R0:W-:Y:S01]  /*1cf0*/  I2F.F16 R33, R0 ;  /* 0x0000000000217306 */ /* 0x0001e20000200c00 */
[----:B------:R-:W-:Y:S02]  /*1d00*/  IADD3 R36, PT, PT, R36, -0x80, RZ ;  /* 0xffffff8024247810 */ /* 0x000fe40007ffe0ff */
[----:B------:R-:W-:Y:S02]  /*1d10*/  LOP3.LUT R43, R43, 0xff, RZ, 0xc0, !PT ;  /* 0x000000ff2b2b7812 */ /* 0x000fe400078ec0ff */
[----:B------:R-:W-:Y:S02]  /*1d20*/  LOP3.LUT R42, R42, 0xff, RZ, 0xc0, !PT ;  /* 0x000000ff2a2a7812 */ /* 0x000fe400078ec0ff */
[----:B------:R-:W-:Y:S01]  /*1d30*/  ISETP.NE.AND P0, PT, R51, 0x1, PT ;  /* 0x000000013300780c */ /* 0x000fe20003f05270 */
[----:B------:R-:W2:Y:S01]  /*1d40*/  I2F.F16 R28, R28 ;  /* 0x0000001c001c7306 */ /* 0x000ea20000200c00 */
[----:B0-----:R-:W-:-:S02]  /*1d50*/  SHF.R.U32.HI R0, RZ, 0x8, R107 ;  /* 0x00000008ff007819 */ /* 0x001fc4000001166b */
[----:B------:R-:W-:Y:S02]  /*1d60*/  SHF.R.U32.HI R107, RZ, 0x10, R107 ;  /* 0x00000010ff6b7819 */ /* 0x000fe4000001166b */
[----:B------:R-:W-:Y:S02]  /*1d70*/  LOP3.LUT R0, R0, 0xff, RZ, 0xc0, !PT ;  /* 0x000000ff00007812 */ /* 0x000fe400078ec0ff */
[----:B------:R-:W-:Y:S01]  /*1d80*/  LOP3.LUT R107, R107, 0xff, RZ, 0xc0, !PT ;  /* 0x000000ff6b6b7812 */ /* 0x000fe200078ec0ff */
[----:B------:R-:W-:Y:S01]  /*1d90*/  I2F.F16 R30, R30 ;  /* 0x0000001e001e7306 */ /* 0x000fe20000200c00 */
[----:B------:R-:W-:Y:S02]  /*1da0*/  IADD3 R37, PT, PT, R0, -0x80, RZ ;  /* 0xffffff8000257810 */ /* 0x000fe40007ffe0ff */
[--C-:B------:R-:W-:Y:S01]  /*1db0*/  SHF.R.U32.HI R0, RZ, 0x8, R12.reuse ;  /* 0x00000008ff007819 */ /* 0x100fe2000001160c */
[----:B-1----:R-:W-:Y:S01]  /*1dc0*/  HADD2.F32 R45, -RZ, R6.H1_H1 ;  /* 0x30000006ff2d7230 */ /* 0x002fe20000004100 */
[----:B------:R-:W-:Y:S01]  /*1dd0*/  SHF.R.U32.HI R12, RZ, 0x10, R12 ;  /* 0x00000010ff0c7819 */ /* 0x000fe2000001160c */
[--C-:B------:R-:W-:Y:S01]  /*1de0*/  HADD2.F32 R49, -RZ, R7.reuse.H0_H0 ;  /* 0x20000007ff317230 */ /* 0x100fe20000004100 */
[----:B------:R-:W-:Y:S01]  /*1df0*/  LOP3.LUT R0, R0, 0xff, RZ, 0xc0, !PT ;  /* 0x000000ff00007812 */ /* 0x000fe200078ec0ff */
[----:B------:R-:W-:Y:S01]  /*1e00*/  HADD2.F32 R53, -RZ, R7.H1_H1 ;  /* 0x30000007ff357230 */ /* 0x000fe20000004100 */
[----:B------:R0:W1:Y:S01]  /*1e10*/  I2F.F16 R46, R34 ;  /* 0x00000022002e7306 */ /* 0x0000620000200c00 */
[----:B------:R-:W-:Y:S01]  /*1e20*/  LOP3.LUT R12, R12, 0xff, RZ, 0xc0, !PT ;  /* 0x000000ff0c0c7812 */ /* 0x000fe200078ec0ff */
[----:B--2---:R-:W-:Y:S01]  /*1e30*/  HADD2.F32 R13, -RZ, R28.H0_H0 ;  /* 0x2000001cff0d7230 */ /* 0x004fe20000004100 */
[----:B------:R-:W-:-:S02]  /*1e40*/  IADD3 R0, PT, PT, R0, -0x80, RZ ;  /* 0xffffff8000007810 */ /* 0x000fc40007ffe0ff */
[----:B------:R-:W-:Y:S02]  /*1e50*/  IADD3 R107, PT, PT, R107, -0x80, RZ ;  /* 0xffffff806b6b7810 */ /* 0x000fe40007ffe0ff */
[----:B------:R-:W-:Y:S01]  /*1e60*/  IADD3 R12, PT, PT, R12, -0x80, RZ ;  /* 0xffffff800c0c7810 */ /* 0x000fe20007ffe0ff */
[----:B------:R2:W3:Y:S01]  /*1e70*/  I2F.F16 R35, R0 ;  /* 0x0000000000237306 */ /* 0x0004e20000200c00 */
[----:B0-----:R-:W-:Y:S02]  /*1e80*/  IADD3 R34, PT, PT, R106, -0x80, RZ ;  /* 0xffffff806a227810 */ /* 0x001fe40007ffe0ff */
[----:B------:R-:W-:Y:S01]  /*1e90*/  IADD3 R42, PT, PT, R42, -0x80, RZ ;  /* 0xffffff802a2a7810 */ /* 0x000fe20007ffe0ff */
[----:B-1----:R-:W-:-:S04]  /*1ea0*/  HADD2.F32 R28, -RZ, R46.H0_H0 ;  /* 0x2000002eff1c7230 */ /* 0x002fc80000004100 */
[----:B------:R0:W1:Y:S01]  /*1eb0*/  I2F.F16 R52, R37 ;  /* 0x0000002500347306 */ /* 0x0000620000200c00 */
[----:B--2---:R-:W-:Y:S02]  /*1ec0*/  HADD2.F32 R0, -RZ, R6.H0_H0 ;  /* 0x20000006ff007230 */ /* 0x004fe40000004100 */
[----:B------:R-:W2:Y:S01]  /*1ed0*/  LDS.64 R6, [UR5+0x8] ;  /* 0x00000805ff067984 */ /* 0x000ea20008000a00 */
[----:B---3--:R-:W-:-:S04]  /*1ee0*/  HADD2.F32 R35, -RZ, R35.H0_H0 ;  /* 0x20000023ff237230 */ /* 0x008fc80000004100 */
[----:B------:R3:W-:Y:S01]  /*1ef0*/  I2F.F16 R20, R23 ;  /* 0x0000001700147306 */ /* 0x0007e20000200c00 */
[----:B0-----:R-:W-:-:S04]  /*1f00*/  SHF.R.U32.HI R37, RZ, 0x8, R14 ;  /* 0x00000008ff257819 */ /* 0x001fc8000001160e */
[----:B------:R-:W-:-:S03]  /*1f10*/  LOP3.LUT R37, R37, 0xff, RZ, 0xc0, !PT ;  /* 0x000000ff25257812 */ /* 0x000fc600078ec0ff */
[----:B------:R0:W-:Y:S01]  /*1f20*/  I2F.F16 R10, R24 ;  /* 0x00000018000a7306 */ /* 0x0001e20000200c00 */
[----:B---3--:R-:W-:Y:S02]  /*1f30*/  LOP3.LUT R23, R14, 0xff, RZ, 0xc0, !PT ;  /* 0x000000ff0e177812 */ /* 0x008fe400078ec0ff */
[----:B------:R-:W-:Y:S02]  /*1f40*/  SHF.R.U32.HI R14, RZ, 0x10, R14 ;  /* 0x00000010ff0e7819 */ /* 0x000fe4000001160e */
[----:B------:R-:W-:Y:S02]  /*1f50*/  IADD3 R37, PT, PT, R37, -0x80, RZ ;  /* 0xffffff8025257810 */ /* 0x000fe40007ffe0ff */
[----:B------:R-:W-:Y:S01]  /*1f60*/  LOP3.LUT R38, R14, 0xff, RZ, 0xc0, !PT ;  /* 0x000000ff0e267812 */ /* 0x000fe200078ec0ff */
[----:B------:R-:W3:Y:S01]  /*1f70*/  I2F.F16 R31, R31 ;  /* 0x0000001f001f7306 */ /* 0x000ee20000200c00 */
[----:B0-----:R-:W-:Y:S01]  /*1f80*/  IADD3 R24, PT, PT, R23, -0x80, RZ ;  /* 0xffffff8017187810 */ /* 0x001fe20007ffe0ff */
[----:B------:R-:W-:Y:S01]  /*1f90*/  HADD2.F32 R14, -RZ, R29.H0_H0 ;  /* 0x2000001dff0e7230 */ /* 0x000fe20000004100 */
[----:B------:R-:W-:Y:S01]  /*1fa0*/  LOP3.LUT R23, R15, 0xff, RZ, 0xc0, !PT ;  /* 0x000000ff0f177812 */ /* 0x000fe200078ec0ff */
[----:B------:R-:W-:-:S02]  /*1fb0*/  HADD2.F32 R15, -RZ, R30.H0_H0 ;  /* 0x2000001eff0f7230 */ /* 0x000fc40000004100 */
[----:B------:R-:W-:Y:S01]  /*1fc0*/  HADD2.F32 R29, -RZ, R48.H0_H0 ;  /* 0x20000030ff1d7230 */ /* 0x000fe20000004100 */
[----:B------:R-:W-:Y:S01]  /*1fd0*/  IADD3 R23, PT, PT, R23, -0x80, RZ ;  /* 0xffffff8017177810 */ /* 0x000fe20007ffe0ff */
[----:B------:R-:W0:Y:S01]  /*1fe0*/  I2F.F16 R32, R32 ;  /* 0x0000002000207306 */ /* 0x000e220000200c00 */
[----:B------:R-:W-:Y:S01]  /*1ff0*/  FFMA.FTZ R48, R0, R15, RZ ;  /* 0x0000000f00307223 */ /* 0x000fe200000100ff */
[----:B-1----:R-:W-:Y:S02]  /*2000*/  HADD2.F32 R30, -RZ, R52.H0_H0 ;  /* 0x20000034ff1e7230 */ /* 0x002fe40000004100 */
[----:B---3--:R-:W-:-:S04]  /*2010*/  HADD2.F32 R31, -RZ, R31.H0_H0 ;  /* 0x2000001fff1f7230 */ /* 0x008fc80000004100 */
[----:B------:R-:W1:Y:S01]  /*2020*/  I2F.F16 R34, R34 ;  /* 0x0000002200227306 */ /* 0x000e620000200c00 */
[----:B0-----:R-:W-:-:S07]  /*2030*/  HADD2.F32 R32, -RZ, R32.H0_H0 ;  /* 0x20000020ff207230 */ /* 0x001fce0000004100 */
[----:B------:R-:W-:Y:S01]  /*2040*/  I2F.F16 R107, R107 ;  /* 0x0000006b006b7306 */ /* 0x000fe20000200c00 */
[----:B-1----:R-:W-:-:S07]  /*2050*/  HADD2.F32 R34, -RZ, R34.H0_H0 ;  /* 0x20000022ff227230 */ /* 0x002fce0000004100 */
[----:B------:R0:W1:Y:S08]  /*2060*/  I2F.F16 R39, R12 ;  /* 0x0000000c00277306 */ /* 0x0000700000200c00 */
[----:B------:R3:W-:Y:S01]  /*2070*/  I2F.F16 R40, R36 ;  /* 0x0000002400287306 */ /* 0x0007e20000200c00 */
[----:B0-----:R-:W-:Y:S02]  /*2080*/  HADD2.F32 R12, -RZ, R27.H0_H0 ;  /* 0x2000001bff0c7230 */ /* 0x001fe40000004100 */
[----:B------:R-:W-:-:S02]  /*2090*/  HADD2.F32 R27, -RZ, R33.H0_H0 ;  /* 0x20000021ff1b7230 */ /* 0x000fc40000004100 */
[C---:B------:R-:W-:Y:S01]  /*20a0*/  FFMA.FTZ R33, R0.reuse, R13, RZ ;  /* 0x0000000d00217223 */ /* 0x040fe200000100ff */
[----:B------:R-:W-:Y:S01]  /*20b0*/  FFMA.FTZ R46, R0, R12, RZ ;  /* 0x0000000c002e7223 */ /* 0x000fe200000100ff */
[----:B-1----:R-:W-:Y:S01]  /*20c0*/  HADD2.F32 R39, -RZ, R39.H0_H0 ;  /* 0x20000027ff277230 */ /* 0x002fe20000004100 */
[----:B------:R-:W0:Y:S01]  /*20d0*/  I2F.F16 R22, R22 ;  /* 0x0000001600167306 */ /* 0x000e220000200c00 */
[----:B---3--:R-:W-:Y:S01]  /*20e0*/  FFMA.FTZ R36, R14, R0, RZ ;  /* 0x000000000e247223 */ /* 0x008fe200000100ff */
[----:B------:R-:W-:Y:S01]  /*20f0*/  IADD3 R0, PT, PT, R38, -0x80, RZ ;  /* 0xffffff8026007810 */ /* 0x000fe20007ffe0ff */
[C---:B------:R-:W-:Y:S01]  /*2100*/  FFMA.FTZ R52, R45.reuse, R30, R33 ;  /* 0x0000001e2d347223 */ /* 0x040fe20000010021 */
[----:B------:R-:W-:Y:S01]  /*2110*/  FFMA.FTZ R46, R45, R28, R46 ;  /* 0x0000001c2d2e7223 */ /* 0x000fe2000001002e */
[----:B------:R-:W-:Y:S01]  /*2120*/  FFMA.FTZ R36, R27, R45, R36 ;  /* 0x0000002d1b247223 */ /* 0x000fe20000010024 */
[----:B------:R-:W-:Y:S02]  /*2130*/  HADD2.F32 R33, -RZ, R107.H0_H0 ;  /* 0x2000006bff217230 */ /* 0x000fe40000004100 */
[----:B------:R-:W1:Y:S01]  /*2140*/  I2F.F16 R24, R24 ;  /* 0x0000001800187306 */ /* 0x000e620000200c00 */
[----:B------:R-:W-:Y:S01]  /*2150*/  FFMA.FTZ R46, R49, R32, R46 ;  /* 0x00000020312e7223 */ /* 0x000fe2000001002e */
[----:B------:R-:W-:-:S02]  /*2160*/  HADD2.F32 R38, -RZ, R11.H0_H0 ;  /* 0x2000000bff267230 */ /* 0x000fc40000004100 */
[--C-:B--2---:R-:W-:Y:S02]  /*2170*/  HADD2.F32 R11, -RZ, R6.reuse.H0_H0 ;  /* 0x20000006ff0b7230 */ /* 0x104fe40000004100 */
[----:B------:R-:W-:Y:S02]  /*2180*/  HADD2.F32 R6, -RZ, R6.H1_H1 ;  /* 0x30000006ff067230 */ /* 0x000fe40000004100 */
[----:B------:R2:W-:Y:S01]  /*2190*/  I2F.F16 R54, R0 ;  /* 0x0000000000367306 */ /* 0x0005e20000200c00 */
[----:B0-----:R-:W-:Y:S02]  /*21a0*/  HADD2.F32 R22, -RZ, R22.H0_H0 ;  /* 0x20000016ff167230 */ /* 0x001fe40000004100 */
[----:B------:R-:W-:-:S03]  /*21b0*/  HADD2.F32 R40, -RZ, R40.H0_H0 ;  /* 0x20000028ff287230 */ /* 0x000fc60000004100 */
[----:B------:R-:W-:Y:S01]  /*21c0*/  FFMA.FTZ R46, R53, R22, R46 ;  /* 0x00000016352e7223 */ /* 0x000fe2000001002e */
[----:B-1----:R-:W-:Y:S01]  /*21d0*/  HADD2.F32 R24, -RZ, R24.H0_H0 ;  /* 0x20000018ff187230 */ /* 0x002fe20000004100 */
[----:B------:R0:W1:Y:S01]  /*21e0*/  I2F.F16 R44, R37 ;  /* 0x00000025002c7306 */ /* 0x0000620000200c00 */
[----:B--2---:R-:W-:-:S07]  /*21f0*/  IADD3 R0, PT, PT, R43, -0x80, RZ ;  /* 0xffffff802b007810 */ /* 0x004fce0007ffe0ff */
[----:B------:R-:W2:Y:S01]  /*2200*/  I2F.F16 R23, R23 ;  /* 0x0000001700177306 */ /* 0x000ea20000200c00 */
[----:B0-----:R-:W-:Y:S01]  /*2210*/  FFMA.FTZ R37, R45, R29, R48 ;  /* 0x0000001d2d257223 */ /* 0x001fe20000010030 */
[----:B------:R-:W-:Y:S01]  /*2220*/  FFMA.FTZ R45, R31, R49, R36 ;  /* 0x000000311f2d7223 */ /* 0x000fe20000010024 */
[----:B------:R-:W-:Y:S02]  /*2230*/  HADD2.F32 R36, -RZ, R20.H0_H0 ;  /* 0x20000014ff247230 */ /* 0x000fe40000004100 */
[C---:B------:R-:W-:Y:S01]  /*2240*/  FFMA.FTZ R48, R49.reuse, R34, R37 ;  /* 0x0000002231307223 */ /* 0x040fe20000010025 */
[----:B------:R-:W-:Y:S01]  /*2250*/  FFMA.FTZ R49, R49, R33, R52 ;  /* 0x0000002131317223 */ /* 0x000fe20000010034 */
[----:B------:R-:W-:Y:S01]  /*2260*/  HADD2.F32 R37, -RZ, R21.H0_H0 ;  /* 0x20000015ff257230 */ /* 0x000fe20000004100 */
[----:B------:R-:W0:Y:S01]  /*2270*/  I2F.F16 R41, R41 ;  /* 0x0000002900297306 */ /* 0x000e220000200c00 */
[----:B------:R-:W-:Y:S01]  /*2280*/  FFMA.FTZ R20, R36, R53, R45 ;  /* 0x0000003524147223 */ /* 0x000fe2000001002d */
[----:B-1----:R-:W-:-:S02]  /*2290*/  HADD2.F32 R44, -RZ, R44.H0_H0 ;  /* 0x2000002cff2c7230 */ /* 0x002fc40000004100 */
[C---:B------:R-:W-:Y:S01]  /*22a0*/  FFMA.FTZ R45, R53.reuse, R37, R48 ;  /* 0x00000025352d7223 */ /* 0x040fe20000010030 */
[----:B------:R-:W-:Y:S01]  /*22b0*/  FFMA.FTZ R48, R53, R38, R49 ;  /* 0x0000002635307223 */ /* 0x000fe20000010031 */
[C---:B------:R-:W-:Y:S01]  /*22c0*/  FFMA.FTZ R49, R11.reuse, R26, R46 ;  /* 0x0000001a0b317223 */ /* 0x040fe2000001002e */
[----:B--2---:R-:W-:Y:S01]  /*22d0*/  HADD2.F32 R23, -RZ, R23.H0_H0 ;  /* 0x20000017ff177230 */ /* 0x004fe20000004100 */
[----:B------:R-:W1:Y:S01]  /*22e0*/  I2F.F16 R0, R0 ;  /* 0x0000000000007306 */ /* 0x000e620000200c00 */
[----:B------:R-:W-:Y:S01]  /*22f0*/  FFMA.FTZ R53, R11, R24, R45 ;  /* 0x000000180b357223 */ /* 0x000fe2000001002d */
[--C-:B------:R-:W-:Y:S02]  /*2300*/  HADD2.F32 R21, -RZ, R7.reuse.H0_H0 ;  /* 0x20000007ff157230 */ /* 0x100fe40000004100 */
[----:B------:R-:W-:Y:S01]  /*2310*/  FFMA.FTZ R20, R25, R11, R20 ;  /* 0x0000000b19147223 */ /* 0x000fe20000010014 */
[----:B------:R-:W-:Y:S01]  /*2320*/  FFMA.FTZ R48, R11, R23, R48 ;  /* 0x000000170b307223 */ /* 0x000fe20000010030 */
[----:B------:R-:W-:Y:S01]  /*2330*/  FFMA.FTZ R53, R6, R44, R53 ;  /* 0x0000002c06357223 */ /* 0x000fe20000010035 */
[----:B------:R-:W-:-:S02]  /*2340*/  HADD2.F32 R7, -RZ, R7.H1_H1 ;  /* 0x30000007ff077230 */ /* 0x000fc40000004100 */
[----:B------:R-:W-:Y:S01]  /*2350*/  FFMA.FTZ R20, R35, R6, R20 ;  /* 0x0000000623147223 */ /* 0x000fe20000010014 */
[----:B------:R2:W3:Y:S01]  /*2360*/  I2F.F16 R52, R42 ;  /* 0x0000002a00347306 */ /* 0x0004e20000200c00 */
[----:B0-----:R-:W-:Y:S02]  /*2370*/  HADD2.F32 R43, -RZ, R41.H0_H0 ;  /* 0x20000029ff2b7230 */ /* 0x001fe40000004100 */
[----:B------:R-:W-:Y:S01]  /*2380*/  FFMA.FTZ R11, R39, R21, R20 ;  /* 0x00000015270b7223 */ /* 0x000fe20000010014 */
[----:B-1----:R-:W-:-:S04]  /*2390*/  HADD2.F32 R46, -RZ, R0.H0_H0 ;  /* 0x20000000ff2e7230 */ /* 0x002fc80000004100 */
[----:B------:R0:W1:Y:S01]  /*23a0*/  I2F.F16 R55, R16 ;  /* 0x0000001000377306 */ /* 0x0000620000200c00 */
[----:B--2---:R-:W-:Y:S02]  /*23b0*/  HADD2.F32 R42, -RZ, R54.H0_H0 ;  /* 0x20000036ff2a7230 */ /* 0x004fe40000004100 */
[----:B------:R-:W-:Y:S01]  /*23c0*/  FFMA.FTZ R0, R6, R40, R49 ;  /* 0x0000002806007223 */ /* 0x000fe20000010031 */
[----:B------:R-:W-:-:S03]  /*23d0*/  HADD2.F32 R54, -RZ, R5.H0_H0 ;  /* 0x20000005ff367230 */ /* 0x000fc60000004100 */
[C---:B------:R-:W-:Y:S01]  /*23e0*/  FFMA.FTZ R41, R21.reuse, R43, R0 ;  /* 0x0000002b15297223 */ /* 0x040fe20000010000 */
[----:B---3--:R-:W-:Y:S02]  /*23f0*/  HADD2.F32 R45, -RZ, R52.H0_H0 ;  /* 0x20000034ff2d7230 */ /* 0x008fe40000004100 */
[----:B------:R-:W-:Y:S01]  /*2400*/  FFMA.FTZ R0, R21, R42, R53 ;  /* 0x0000002a15007223 */ /* 0x000fe20000010035 */
[----:B------:R-:W-:Y:S02]  /*2410*/  HADD2.F32 R53, -RZ, R9.H0_H0 ;  /* 0x20000009ff357230 */ /* 0x000fe40000004100 */
[----:B------:R-:W-:Y:S02]  /*2420*/  HADD2.F32 R52, -RZ, R10.H0_H0 ;  /* 0x2000000aff347230 */ /* 0x000fe40000004100 */
[----:B------:R-:W-:Y:S01]  /*2430*/  FFMA.FTZ R49, R6, R45, R48 ;  /* 0x0000002d06317223 */ /* 0x000fe20000010030 */
[----:B0-----:R-:W-:Y:S02]  /*2440*/  HADD2.F32 R16, -RZ, R2.H0_H0 ;  /* 0x20000002ff107230 */ /* 0x001fe40000004100 */
[----:B------:R-:W-:Y:S01]  /*2450*/  FFMA.FTZ R9, R7, R53, R0 ;  /* 0x0000003507097223 */ /* 0x000fe20000010000 */
[----:B-1----:R-:W-:-:S02]  /*2460*/  HADD2.F32 R55, -RZ, R55.H0_H0 ;  /* 0x20000037ff377230 */ /* 0x002fc40000004100 */
[----:B------:R-:W-:Y:S01]  /*2470*/  FFMA.FTZ R6, R21, R46, R49 ;  /* 0x0000002e15067223 */ /* 0x000fe20000010031 */
[----:B------:R-:W-:Y:S02]  /*2480*/  HADD2.F32 R49, -RZ, R3.H0_H0 ;  /* 0x20000003ff317230 */ /* 0x000fe40000004100 */
[----:B------:R-:W-:Y:S01]  /*2490*/  FFMA.FTZ R11, R52, R7, R11 ;  /* 0x00000007340b7223 */ /* 0x000fe2000001000b */
[C---:B------:R-:W-:Y:S01]  /*24a0*/  FFMA.FTZ R0, R7.reuse, R56, R41 ;  /* 0x0000003807007223 */ /* 0x040fe20000010029 */
[----:B------:R-:W-:Y:S02]  /*24b0*/  HADD2.F32 R48, -RZ, R4.H0_H0 ;  /* 0x20000004ff307230 */ /* 0x000fe40000004100 */
[----:B------:R-:W-:Y:S01]  /*24c0*/  FFMA.FTZ R7, R7, R55, R6 ;  /* 0x0000003707077223 */ /* 0x000fe20000010006 */
[----:B------:R-:W-:Y:S01]  /*24d0*/  FMUL.FTZ R11, R16, R11 ;  /* 0x0000000b100b7220 */ /* 0x000fe20000410000 */
[----:B------:R-:W-:Y:S01]  /*24e0*/  FMUL.FTZ R0, R49, R0 ;  /* 0x0000000031007220 */ /* 0x000fe20000410000 */
[----:B------:R-:W-:Y:S01]  /*24f0*/  PRMT R41, RZ, 0x5410, RZ ;  /* 0x00005410ff297816 */ /* 0x000fe200000000ff */
[----:B------:R-:W-:Y:S01]  /*2500*/  FMUL.FTZ R9, R48, R9 ;  /* 0x0000000930097220 */ /* 0x000fe20000410000 */
        /* <DEDUP_REMOVED lines=187> */
.L_x_1172:
        /* <DEDUP_REMOVED lines=20> */
[----:B------:R-:W-:Y:S01]  /*3200*/  LEA.HI R29, R15, 0xffffff80, RZ, 0x8 ;  /* 0xffffff800f1d7811 */ /* 0x000fe200078f40ff */
[----:B------:R0:W-:Y:S01]  /*3210*/  I2F.F16 R38, R16 ;  /* 0x0000001000267306 */ /* 0x0001e20000200c00 */
[----:B------:R-:W-:Y:S02]  /*3220*/  IADD3 R19, PT, PT, R19, -0x80, RZ ;  /* 0xffffff8013137810 */ /* 0x000fe40007ffe0ff */
[----:B------:R-:W-:Y:S02]  /*3230*/  LEA.HI R30, R14, 0xffffff80, RZ, 0x8 ;  /* 0xffffff800e1e7811 */ /* 0x000fe400078f40ff */
[----:B------:R-:W-:Y:S02]  /*3240*/  SHF.R.U32.HI R55, RZ, 0x10, R21 ;  /* 0x00000010ff377819 */ /* 0x000fe40000011615 */
[----:B------:R-:W-:Y:S01]  /*3250*/  LOP3.LUT R33, R22, 0xff, RZ, 0xc0, !PT ;  /* 0x000000ff16217812 */ /* 0x000fe200078ec0ff */
        /* <DEDUP_REMOVED lines=9> */
[----:B------:R-:W-:Y:S01]  /*32f0*/  IADD3 R12, PT, PT, R12, -0x80, RZ ;  /* 0xffffff800c0c7810 */ /* 0x000fe20007ffe0ff */
[----:B------:R-:W-:Y:S01]  /*3300*/  I2F.F16 R37, R37 ;  /* 0x0000002500257306 */ /* 0x000fe20000200c00 */
[----:B------:R-:W-:Y:S01]  /*3310*/  LOP3.LUT R13, R13, 0xff, RZ, 0xc0, !PT ;  /* 0x000000ff0d0d7812 */ /* 0x000fe200078ec0ff */
[----:B--2---:R-:W-:Y:S01]  /*3320*/  HADD2.F32 R36, -RZ, R36.H0_H0 ;  /* 0x20000024ff247230 */ /* 0x004fe20000004100 */
[----:B------:R-:W-:Y:S02]  /*3330*/  LOP3.LUT R18, R18, 0xff, RZ, 0xc0, !PT ;  /* 0x000000ff12127812 */ /* 0x000fe400078ec0ff */
[----:B------:R-:W-:Y:S02]  /*3340*/  IADD3 R44, PT, PT, R13, -0x80, RZ ;  /* 0xffffff800d2c7810 */ /* 0x000fe40007ffe0ff */
[----:B------:R-:W-:Y:S01]  /*3350*/  IADD3 R18, PT, PT, R18, -0x80, RZ ;  /* 0xffffff8012127810 */ /* 0x000fe20007ffe0ff */
[----:B------:R1:W-:Y:S01]  /*3360*/  I2F.F16 R43, R16 ;  /* 0x00000010002b7306 */ /* 0x0003e20000200c00 */
[--C-:B0-----:R-:W-:Y:S01]  /*3370*/  SHF.R.U32.HI R19, RZ, 0x8, R14.reuse ;  /* 0x00000008ff137819 */ /* 0x101fe2000001160e */
[----:B---3--:R-:W-:Y:S01]  /*3380*/  HADD2.F32 R35, -RZ, R35.H0_H0 ;  /* 0x20000023ff237230 */ /* 0x008fe20000004100 */
[----:B------:R-:W-:-:S02]  /*3390*/  SHF.R.U32.HI R14, RZ, 0x10, R14 ;  /* 0x00000010ff0e7819 */ /* 0x000fc4000001160e */
[----:B------:R-:W-:Y:S02]  /*33a0*/  LOP3.LUT R19, R19, 0xff, RZ, 0xc0, !PT ;  /* 0x000000ff13137812 */ /* 0x000fe400078ec0ff */
[----:B------:R-:W-:Y:S01]  /*33b0*/  LOP3.LUT R14, R14, 0xff, RZ, 0xc0, !PT ;  /* 0x000000ff0e0e7812 */ /* 0x000fe200078ec0ff */
[----:B------:R0:W2:Y:S01]  /*33c0*/  I2F.F16 R42, R12 ;  /* 0x0000000c002a7306 */ /* 0x0000a20000200c00 */
[--C-:B-1----:R-:W-:Y:S02]  /*33d0*/  SHF.R.U32.HI R16, RZ, 0x8, R15.reuse ;  /* 0x00000008ff107819 */ /* 0x102fe4000001160f */
[----:B------:R-:W-:Y:S02]  /*33e0*/  SHF.R.U32.HI R15, RZ, 0x10, R15 ;  /* 0x00000010ff0f7819 */ /* 0x000fe4000001160f */
[----:B------:R-:W-:Y:S02]  /*33f0*/  LOP3.LUT R16, R16, 0xff, RZ, 0xc0, !PT ;  /* 0x000000ff10107812 */ /* 0x000fe400078ec0ff */
[----:B------:R-:W-:Y:S01]  /*3400*/  IADD3 R19, PT, PT, R19, -0x80, RZ ;  /* 0xffffff8013137810 */ /* 0x000fe20007ffe0ff */
[----:B------:R1:W-:Y:S01]  /*3410*/  I2F.F16 R45, R18 ;  /* 0x00000012002d7306 */ /* 0x0003e20000200c00 */
[----:B0-----:R-:W0:Y:S01]  /*3420*/  LDS.64 R12, [UR5+0x10] ;  /* 0x00001005ff0c7984 */ /* 0x001e220008000a00 */
[----:B------:R-:W-:-:S02]  /*3430*/  LOP3.LUT R15, R15, 0xff, RZ, 0xc0, !PT ;  /* 0x000000ff0f0f7812 */ /* 0x000fc400078ec0ff */
[----:B------:R-:W-:Y:S02]  /*3440*/  IADD3 R49, PT, PT, R14, -0x80, RZ ;  /* 0xffffff800e317810 */ /* 0x000fe40007ffe0ff */
[----:B------:R-:W-:Y:S01]  /*3450*/  IADD3 R53, PT, PT, R15, -0x80, RZ ;  /* 0xffffff800f357810 */ /* 0x000fe20007ffe0ff */
[----:B--2---:R-:W-:Y:S01]  /*3460*/  HADD2.F32 R42, -RZ, R42.H0_H0 ;  /* 0x2000002aff2a7230 */ /* 0x004fe20000004100 */
[----:B------:R-:W-:Y:S01]  /*3470*/  I2F.F16 R60, R19 ;  /* 0x00000013003c7306 */ /* 0x000fe20000200c00 */
[----:B-1----:R-:W-:Y:S02]  /*3480*/  IADD3 R18, PT, PT, R16, -0x80, RZ ;  /* 0xffffff8010127810 */ /* 0x002fe40007ffe0ff */
[----:B------:R-:W-:Y:S02]  /*3490*/  SHF.R.U32.HI R15, RZ, 0x8, R21 ;  /* 0x00000008ff0f7819 */ /* 0x000fe40000011615 */
[----:B------:R-:W-:Y:S02]  /*34a0*/  SHF.R.U32.HI R14, RZ, 0x8, R20 ;  /* 0x00000008ff0e7819 */ /* 0x000fe40000011614 */
[----:B------:R-:W-:Y:S01]  /*34b0*/  LOP3.LUT R15, R15, 0xff, RZ, 0xc0, !PT ;  /* 0x000000ff0f0f7812 */ /* 0x000fe200078ec0ff */
[----:B------:R1:W-:Y:S01]  /*34c0*/  I2F.F16 R62, R18 ;  /* 0x00000012003e7306 */ /* 0x0003e20000200c00 */
[----:B------:R-:W-:-:S02]  /*34d0*/  SHF.R.U32.HI R16, RZ, 0x8, R22 ;  /* 0x00000008ff107819 */ /* 0x000fc40000011616 */
[----:B------:R-:W-:Y:S02]  /*34e0*/  IADD3 R48, PT, PT, R15, -0x80, RZ ;  /* 0xffffff800f307810 */ /* 0x000fe40007ffe0ff */
[----:B------:R-:W-:Y:S02]  /*34f0*/  LOP3.LUT R14, R14, 0xff, RZ, 0xc0, !PT ;  /* 0x000000ff0e0e7812 */ /* 0x000fe400078ec0ff */
[----:B------:R-:W-:Y:S01]  /*3500*/  SHF.R.U32.HI R15, RZ, 0x10, R20 ;  /* 0x00000010ff0f7819 */ /* 0x000fe20000011614 */
[----:B------:R-:W2:Y:S01]  /*3510*/  I2F.F16 R44, R44 ;  /* 0x0000002c002c7306 */ /* 0x000ea20000200c00 */
[----:B-1----:R-:W-:Y:S02]  /*3520*/  SHF.R.U32.HI R18, RZ, 0x8, R23 ;  /* 0x00000008ff127819 */ /* 0x002fe40000011617 */
[----:B------:R-:W-:Y:S02]  /*3530*/  LOP3.LUT R16, R16, 0xff, RZ, 0xc0, !PT ;  /* 0x000000ff10107812 */ /* 0x000fe400078ec0ff */
[----:B------:R-:W-:-:S02]  /*3540*/  LOP3.LUT R18, R18, 0xff, RZ, 0xc0, !PT ;  /* 0x000000ff12127812 */ /* 0x000fc400078ec0ff */
[----:B------:R-:W-:Y:S01]  /*3550*/  IADD3 R14, PT, PT, R14, -0x80, RZ ;  /* 0xffffff800e0e7810 */ /* 0x000fe20007ffe0ff */
[----:B------:R-:W1:Y:S01]  /*3560*/  I2F.F16 R49, R49 ;  /* 0x0000003100317306 */ /* 0x000e620000200c00 */
[----:B------:R-:W-:Y:S02]  /*3570*/  IADD3 R52, PT, PT, R18, -0x80, RZ ;  /* 0xffffff8012347810 */ /* 0x000fe40007ffe0ff */
[----:B------:R-:W3:Y:S01]  /*3580*/  LDS.64 R18, [UR5+0x18] ;  /* 0x00001805ff127984 */ /* 0x000ee20008000a00 */
[----:B------:R-:W-:Y:S02]  /*3590*/  LOP3.LUT R15, R15, 0xff, RZ, 0xc0, !PT ;  /* 0x000000ff0f0f7812 */ /* 0x000fe400078ec0ff */
[----:B------:R-:W-:Y:S01]  /*35a0*/  LEA.HI R28, R20, 0xffffff80, RZ, 0x8 ;  /* 0xffffff80141c7811 */ /* 0x000fe200078f40ff */
[----:B--2---:R-:W-:Y:S01]  /*35b0*/  HADD2.F32 R44, -RZ, R44.H0_H0 ;  /* 0x2000002cff2c7230 */ /* 0x004fe20000004100 */
[----:B------:R-:W2:Y:S01]  /*35c0*/  I2F.F16 R53, R53 ;  /* 0x0000003500357306 */ /* 0x000ea20000200c00 */
[----:B------:R-:W-:Y:S01]  /*35d0*/  IADD3 R20, PT, PT, R16, -0x80, RZ ;  /* 0xffffff8010147810 */ /* 0x000fe20007ffe0ff */
[--C-:B0-----:R-:W-:Y:S01]  /*35e0*/  HADD2.F32 R16, -RZ, R12.reuse.H0_H0 ;  /* 0x2000000cff107230 */ /* 0x101fe20000004100 */
[----:B------:R-:W-:Y:S01]  /*35f0*/  LOP3.LUT R56, R55, 0xff, RZ, 0xc0, !PT ;  /* 0x000000ff37387812 */ /* 0x000fe200078ec0ff */
[----:B------:R-:W-:Y:S01]  /*3600*/  HADD2.F32 R59, -RZ, R12.H1_H1 ;  /* 0x3000000cff3b7230 */ /* 0x000fe20000004100 */
[----:B------:R-:W-:Y:S01]  /*3610*/  IADD3 R55, PT, PT, R15, -0x80, RZ ;  /* 0xffffff800f377810 */ /* 0x000fe20007ffe0ff */
[--C-:B------:R-:W-:Y:S01]  /*3620*/  HADD2.F32 R61, -RZ, R13.reuse.H0_H0 ;  /* 0x2000000dff3d7230 */ /* 0x100fe20000004100 */
[----:B------:R-:W-:Y:S01]  /*3630*/  IADD3 R33, PT, PT, R33, -0x80, RZ ;  /* 0xffffff8021217810 */ /* 0x000fe20007ffe0ff */
[----:B------:R-:W0:Y:S01]  /*3640*/  I2F.F16 R30, R30 ;  /* 0x0000001e001e7306 */ /* 0x000e220000200c00 */
[----:B------:R-:W-:Y:S01]  /*3650*/  HADD2.F32 R54, -RZ, R13.H1_H1 ;  /* 0x3000000dff367230 */ /* 0x000fe20000004100 */
[----:B------:R-:W-:Y:S01]  /*3660*/  LOP3.LUT R34, R23, 0xff, RZ, 0xc0, !PT ;  /* 0x000000ff17227812 */ /* 0x000fe200078ec0ff */
[----:B------:R-:W-:Y:S01]  /*3670*/  HADD2.F32 R12, -RZ, R39.H0_H0 ;  /* 0x20000027ff0c7230 */ /* 0x000fe20000004100 */
[----:B------:R-:W-:Y:S01]  /*3680*/  LEA.HI R27, R21, 0xffffff80, RZ, 0x8 ;  /* 0xffffff80151b7811 */ /* 0x000fe200078f40ff */
[----:B------:R-:W-:Y:S01]  /*3690*/  HADD2.F32 R15, -RZ, R40.H0_H0 ;  /* 0x20000028ff0f7230 */ /* 0x000fe20000004100 */
[----:B------:R-:W-:Y:S01]  /*36a0*/  LEA.HI R26, R22, 0xffffff80, RZ, 0x8 ;  /* 0xffffff80161a7811 */ /* 0x000fe200078f40ff */
[----:B------:R-:W-:Y:S01]  /*36b0*/  HADD2.F32 R13, -RZ, R37.H0_H0 ;  /* 0x20000025ff0d7230 */ /* 0x000fe20000004100 */
[----:B------:R4:W-:Y:S01]  /*36c0*/  I2F.F16 R46, R14 ;  /* 0x0000000e002e7306 */ /* 0x0009e20000200c00 */
[----:B------:R-:W-:Y:S01]  /*36d0*/  SHF.R.U32.HI R57, RZ, 0x10, R22 ;  /* 0x00000010ff397819 */ /* 0x000fe20000011616 */
[----:B------:R-:W-:Y:S01]  /*36e0*/  HADD2.F32 R22, -RZ, R43.H0_H0 ;  /* 0x2000002bff167230 */ /* 0x000fe20000004100 */
[----:B------:R-:W-:Y:S01]  /*36f0*/  LEA.HI R21, R23, 0xffffff80, RZ, 0x8 ;  /* 0xffffff8017157811 */ /* 0x000fe200078f40ff */
[----:B------:R-:W-:Y:S01]  /*3700*/  HADD2.F32 R37, -RZ, R60.H0_H0 ;  /* 0x2000003cff257230 */ /* 0x000fe20000004100 */
[----:B------:R-:W-:Y:S01]  /*3710*/  SHF.R.U32.HI R58, RZ, 0x10, R23 ;  /* 0x00000010ff3a7819 */ /* 0x000fe20000011617 */
[----:B------:R-:W-:Y:S01]  /*3720*/  HADD2.F32 R23, -RZ, R62.H0_H0 ;  /* 0x2000003eff177230 */ /* 0x000fe20000004100 */
[----:B------:R-:W-:Y:S01]  /*3730*/  IADD3 R34, PT, PT, R34, -0x80, RZ ;  /* 0xffffff8022227810 */ /* 0x000fe20007ffe0ff */
[----:B------:R-:W3:Y:S01]  /*3740*/  I2F.F16 R29, R29 ;  /* 0x0000001d001d7306 */ /* 0x000ee20000200c00 */
[----:B----4-:R-:W-:-:S02]  /*3750*/  HADD2.F32 R14, -RZ, R38.H0_H0 ;  /* 0x20000026ff0e7230 */ /* 0x010fc40000004100 */
[C---:B------:R-:W-:Y:S01]  /*3760*/  FFMA.FTZ R40, R16.reuse, R12, RZ ;  /* 0x0000000c10287223 */ /* 0x040fe200000100ff */
[----:B------:R-:W-:Y:S02]  /*3770*/  HADD2.F32 R38, -RZ, R45.H0_H0 ;  /* 0x2000002dff267230 */ /* 0x000fe40000004100 */
[----:B------:R-:W-:Y:S01]  /*3780*/  FFMA.FTZ R60, R16, R15, RZ ;  /* 0x0000000f103c7223 */ /* 0x000fe200000100ff */
[----:B------:R-:W-:Y:S01]  /*3790*/  LOP3.LUT R57, R57, 0xff, RZ, 0xc0, !PT ;  /* 0x000000ff39397812 */ /* 0x000fe200078ec0ff */
[----:B------:R-:W-:Y:S01]  /*37a0*/  FFMA.FTZ R43, R14, R16, RZ ;  /* 0x000000100e2b7223 */ /* 0x000fe200000100ff */
[----:B------:R-:W-:Y:S01]  /*37b0*/  FFMA.FTZ R16, R16, R13, RZ ;  /* 0x0000000d10107223 */ /* 0x000fe200000100ff */
[----:B------:R-:W4:Y:S01]  /*37c0*/  I2F.F16 R33, R33 ;  /* 0x0000002100217306 */ /* 0x000f220000200c00 */
[C---:B------:R-:W-:Y:S01]  /*37d0*/  FFMA.FTZ R40, R59.reuse, R38, R40 ;  /* 0x000000263b287223 */ /* 0x040fe20000010028 */
[----:B------:R-:W-:Y:S01]  /*37e0*/  FFMA.FTZ R43, R22, R59, R43 ;  /* 0x0000003b162b7223 */ /* 0x000fe2000001002b */
[C---:B------:R-:W-:Y:S01]  /*37f0*/  FFMA.FTZ R60, R59.reuse, R37, R60 ;  /* 0x000000253b3c7223 */ /* 0x040fe2000001003c */
[----:B------:R-:W-:Y:S01]  /*3800*/  FFMA.FTZ R59, R59, R23, R16 ;  /* 0x000000173b3b7223 */ /* 0x000fe20000010010 */
[----:B-1----:R-:W-:Y:S01]  /*3810*/  HADD2.F32 R49, -RZ, R49.H0_H0 ;  /* 0x20000031ff317230 */ /* 0x002fe20000004100 */
[----:B------:R-:W-:Y:S01]  /*3820*/  LOP3.LUT R58, R58, 0xff, RZ, 0xc0, !PT ;  /* 0x000000ff3a3a7812 */ /* 0x000fe200078ec0ff */
[----:B--2---:R-:W-:Y:S01]  /*3830*/  HADD2.F32 R16, -RZ, R53.H0_H0 ;  /* 0x20000035ff107230 */ /* 0x004fe20000004100 */
[----:B------:R-:W1:Y:S01]  /*3840*/  I2F.F16 R32, R32 ;  /* 0x0000002000207306 */ /* 0x000e620000200c00 */
[----:B------:R-:W-:Y:S01]  /*3850*/  IADD3 R57, PT, PT, R57, -0x80, RZ ;  /* 0xffffff8039397810 */ /* 0x000fe20007ffe0ff */
[----:B0-----:R-:W-:-:S02]  /*3860*/  HADD2.F32 R30, -RZ, R30.H0_H0 ;  /* 0x2000001eff1e7230 */ /* 0x001fc40000004100 */
[C---:B------:R-:W-:Y:S01]  /*3870*/  FFMA.FTZ R45, R61.reuse, R44, R40 ;  /* 0x0000002c3d2d7223 */ /* 0x040fe20000010028 */
[C---:B------:R-:W-:Y:S01]  /*3880*/  FFMA.FTZ R53, R61.reuse, R49, R60 ;  /* 0x000000313d357223 */ /* 0x040fe2000001003c */
[----:B---3--:R-:W-:Y:S01]  /*3890*/  HADD2.F32 R29, -RZ, R29.H0_H0 ;  /* 0x2000001dff1d7230 */ /* 0x008fe20000004100 */
[----:B------:R-:W-:Y:S01]  /*38a0*/  IADD3 R56, PT, PT, R56, -0x80, RZ ;  /* 0xffffff8038387810 */ /* 0x000fe20007ffe0ff */
[----:B------:R-:W-:Y:S01]  /*38b0*/  FFMA.FTZ R40, R61, R16, R59 ;  /* 0x000000103d287223 */ /* 0x000fe2000001003b */
[----:B------:R-:W0:Y:S01]  /*38c0*/  I2F.F16 R31, R31 ;  /* 0x0000001f001f7306 */ /* 0x000e220000200c00 */
[----:B------:R-:W-:Y:S01]  /*38d0*/  IADD3 R58, PT, PT, R58, -0x80, RZ ;  /* 0xffffff803a3a7810 */ /* 0x000fe20007ffe0ff */
[C---:B------:R-:W-:Y:S01]  /*38e0*/  FFMA.FTZ R60, R54.reuse, R30, R53 ;  /* 0x0000001e363c7223 */ /* 0x040fe20000010035 */
[----:B------:R-:W-:Y:S01]  /*38f0*/  FFMA.FTZ R53, R54, R29, R40 ;  /* 0x0000001d36357223 */ /* 0x000fe20000010028 */
[----:B------:R-:W-:Y:S02]  /*3900*/  HADD2.F32 R40, -RZ, R18.H0_H0 ;  /* 0x20000012ff287230 */ /* 0x000fe40000004100 */
[----:B------:R-:W-:Y:S01]  /*3910*/  FFMA.FTZ R43, R42, R61, R43 ;  /* 0x0000003d2a2b7223 */ /* 0x000fe2000001002b */
[----:B----4-:R-:W-:Y:S01]  /*3920*/  HADD2.F32 R33, -RZ, R33.H0_H0 ;  /* 0x20000021ff217230 */ /* 0x010fe20000004100 */
[----:B------:R-:W-:Y:S01]  /*3930*/  ISETP.NE.AND P0, PT, R51, 0x1, PT ;  /* 0x000000013300780c */ /* 0x000fe20003f05270 */
[----:B------:R-:W2:Y:S01]  /*3940*/  I2F.F16 R34, R34 ;  /* 0x0000002200227306 */ /* 0x000ea20000200c00 */
[----:B-1----:R-:W-:-:S02]  /*3950*/  HADD2.F32 R32, -RZ, R32.H0_H0 ;  /* 0x20000020ff207230 */ /* 0x002fc40000004100 */
[----:B------:R-:W-:Y:S01]  /*3960*/  FFMA.FTZ R61, R40, R33, R60 ;  /* 0x00000021283d7223 */ /* 0x000fe2000001003c */
[----:B------:R-:W-:Y:S02]  /*3970*/  HADD2.F32 R59, -RZ, R19.H1_H1 ;  /* 0x30000013ff3b7230 */ /* 0x000fe40000004100 */
[----:B------:R-:W-:Y:S01]  /*3980*/  FFMA.FTZ R43, R32, R54, R43 ;  /* 0x00000036202b7223 */ /* 0x000fe2000001002b */
[----:B0-----:R-:W-:Y:S01]  /*3990*/  HADD2.F32 R31, -RZ, R31.H0_H0 ;  /* 0x2000001fff1f7230 */ /* 0x001fe20000004100 */
[----:B------:R-:W0:Y:S01]  /*39a0*/  I2F.F16 R48, R48 ;  /* 0x0000003000307306 */ /* 0x000e220000200c00 */
[----:B------:R-:W-:-:S03]  /*39b0*/  HADD2.F32 R46, -RZ, R46.H0_H0 ;  /* 0x2000002eff2e7230 */ /* 0x000fc60000004100 */
[----:B------:R-:W-:Y:S01]  /*39c0*/  FFMA.FTZ R45, R54, R31, R45 ;  /* 0x0000001f362d7223 */ /* 0x000fe2000001002d */
[----:B------:R-:W-:Y:S02]  /*39d0*/  HADD2.F32 R54, -RZ, R19.H0_H0 ;  /* 0x20000013ff367230 */ /* 0x000fe40000004100 */
[----:B------:R-:W-:Y:S01]  /*39e0*/  FFMA.FTZ R19, R36, R40, R43 ;  /* 0x0000002824137223 */ /* 0x000fe2000001002b */
[----:B--2---:R-:W-:Y:S01]  /*39f0*/  HADD2.F32 R34, -RZ, R34.H0_H0 ;  /* 0x20000022ff227230 */ /* 0x004fe20000004100 */
[----:B------:R-:W-:Y:S04]  /*3a00*/  I2F.F16 R20, R20 ;  /* 0x0000001400147306 */ /* 0x000fe80000200c00 */
[----:B------:R-:W-:Y:S01]  /*3a10*/  FFMA.FTZ R63, R40, R34, R53 ;  /* 0x00000022283f7223 */ /* 0x000fe20000010035 */
[----:B0-----:R-:W-:-:S03]  /*3a20*/  HADD2.F32 R48, -RZ, R48.H0_H0 ;  /* 0x20000030ff307230 */ /* 0x001fc60000004100 */
[----:B------:R-:W0:Y:S08]  /*3a30*/  I2F.F16 R52, R52 ;  /* 0x0000003400347306 */ /* 0x000e300000200c00 */
[----:B------:R1:W2:Y:S01]  /*3a40*/  I2F.F16 R39, R55 ;  /* 0x0000003700277306 */ /* 0x0002a20000200c00 */
[----:B0-----:R-:W-:-:S07]  /*3a50*/  HADD2.F32 R52, -RZ, R52.H0_H0 ;  /* 0x20000034ff347230 */ /* 0x001fce0000004100 */
[----:B------:R0:W3:Y:S01]  /*3a60*/  I2F.F16 R62, R56 ;  /* 0x00000038003e7306 */ /* 0x0000e20000200c00 */
[----:B-1----:R-:W-:-:S05]  /*3a70*/  HADD2.F32 R55, -RZ, R18.H1_H1 ;  /* 0x30000012ff377230 */ /* 0x002fca0000004100 */
[----:B------:R-:W-:Y:S01]  /*3a80*/  FFMA.FTZ R18, R46, R55, R19 ;  /* 0x000000372e127223 */ /* 0x000fe20000010013 */
[----:B--2---:R-:W-:Y:S01]  /*3a90*/  HADD2.F32 R39, -RZ, R39.H0_H0 ;  /* 0x20000027ff277230 */ /* 0x004fe20000004100 */
[----:B------:R-:W1:Y:S01]  /*3aa0*/  I2F.F16 R57, R57 ;  /* 0x0000003900397306 */ /* 0x000e620000200c00 */
[----:B0-----:R-:W-:Y:S01]  /*3ab0*/  FFMA.FTZ R56, R40, R35, R45 ;  /* 0x0000002328387223 */ /* 0x001fe2000001002d */
[----:B------:R-:W-:Y:S02]  /*3ac0*/  HADD2.F32 R40, -RZ, R20.H0_H0 ;  /* 0x20000014ff287230 */ /* 0x000fe40000004100 */
[----:B------:R-:W-:Y:S01]  /*3ad0*/  FFMA.FTZ R19, R39, R54, R18 ;  /* 0x0000003627137223 */ /* 0x000fe20000010012 */
[----:B---3--:R-:W-:-:S03]  /*3ae0*/  HADD2.F32 R43, -RZ, R62.H0_H0 ;  /* 0x2000003eff2b7230 */ /* 0x008fc60000004100 */
[----:B------:R-:W0:Y:S01]  /*3af0*/  I2F.F16 R58, R58 ;  /* 0x0000003a003a7306 */ /* 0x000e220000200c00 */
[----:B------:R-:W-:Y:S01]  /*3b00*/  FFMA.FTZ R20, R55, R40, R61 ;  /* 0x0000002837147223 */ /* 0x000fe2000001003d */
[----:B-1----:R-:W-:-:S06]  /*3b10*/  HADD2.F32 R45, -RZ, R57.H0_H0 ;  /* 0x20000039ff2d7230 */ /* 0x002fcc0000004100 */
[----:B------:R-:W1:Y:S01]  /*3b20*/  I2F.F16 R28, R28 ;  /* 0x0000001c001c7306 */ /* 0x000e620000200c00 */
[C---:B------:R-:W-:Y:S01]  /*3b30*/  FFMA.FTZ R57, R55.reuse, R48, R56 ;  /* 0x0000003037397223 */ /* 0x040fe20000010038 */
[----:B------:R-:W-:Y:S01]  /*3b40*/  FFMA.FTZ R56, R55, R52, R63 ;  /* 0x0000003437387223 */ /* 0x000fe2000001003f */
[----:B------:R-:W-:Y:S02]  /*3b50*/  HADD2.F32 R55, -RZ, R3.H0_H0 ;  /* 0x20000003ff377230 */ /* 0x000fe40000004100 */
[----:B------:R-:W-:Y:S01]  /*3b60*/  FFMA.FTZ R18, R54, R43, R57 ;  /* 0x0000002b36127223 */ /* 0x000fe20000010039 */
[----:B0-----:R-:W-:Y:S02]  /*3b70*/  HADD2.F32 R53, -RZ, R58.H0_H0 ;  /* 0x2000003aff357230 */ /* 0x001fe40000004100 */
[----:B------:R-:W0:Y:S01]  /*3b80*/  I2F.F16 R27, R27 ;  /* 0x0000001b001b7306 */ /* 0x000e220000200c00 */
[----:B-1----:R-:W-:-:S07]  /*3b90*/  HADD2.F32 R28, -RZ, R28.H0_H0 ;  /* 0x2000001cff1c7230 */ /* 0x002fce0000004100 */
[----:B------:R-:W1:Y:S01]  /*3ba0*/  I2F.F16 R26, R26 ;  /* 0x0000001a001a7306 */ /* 0x000e620000200c00 */
[----:B------:R-:W-:Y:S01]  /*3bb0*/  FFMA.FTZ R19, R28, R59, R19 ;  /* 0x0000003b1c137223 */ /* 0x000fe20000010013 */
[----:B0-----:R-:W-:-:S06]  /*3bc0*/  HADD2.F32 R27, -RZ, R27.H0_H0 ;  /* 0x2000001bff1b7230 */ /* 0x001fcc0000004100 */
[----:B------:R0:W2:Y:S01]  /*3bd0*/  I2F.F16 R60, R21 ;  /* 0x00000015003c7306 */ /* 0x0000a20000200c00 */
[----:B------:R-:W-:Y:S01]  /*3be0*/  FFMA.FTZ R18, R59, R27, R18 ;  /* 0x0000001b3b127223 */ /* 0x000fe20000010012 */
[----:B-1----:R-:W-:-:S03]  /*3bf0*/  HADD2.F32 R58, -RZ, R26.H0_H0 ;  /* 0x2000001aff3a7230 */ /* 0x002fc60000004100 */
[----:B------:R-:W-:Y:S01]  /*3c00*/  FMUL.FTZ R18, R55, R18 ;  /* 0x0000001237127220 */ /* 0x000fe20000410000 */
[C---:B0-----:R-:W-:Y:S01]  /*3c10*/  FFMA.FTZ R21, R54.reuse, R45, R20 ;  /* 0x0000002d36157223 */ /* 0x041fe20000010014 */
[----:B------:R-:W-:Y:S01]  /*3c20*/  FFMA.FTZ R20, R54, R53, R56 ;  /* 0x0000003536147223 */ /* 0x000fe20000010038 */
[----:B------:R-:W-:Y:S02]  /*3c30*/  HADD2.F32 R54, -RZ, R2.H0_H0 ;  /* 0x20000002ff367230 */ /* 0x000fe40000004100 */
[----:B------:R-:W-:Y:S02]  /*3c40*/  HADD2.F32 R56, -RZ, R4.H0_H0 ;  /* 0x20000004ff387230 */ /* 0x000fe40000004100 */
[----:B------:R-:W-:Y:S01]  /*3c50*/  FFMA.FTZ R21, R59, R58, R21 ;  /* 0x0000003a3b157223 */ /* 0x000fe20000010015 */
[----:B--2---:R-:W-:Y:S02]  /*3c60*/  HADD2.F32 R57, -RZ, R60.H0_H0 ;  /* 0x2000003cff397230 */ /* 0x004fe40000004100 */
[----:B------:R-:W-:Y:S01]  /*3c70*/  FMUL.FTZ R19, R54, R19 ;  /* 0x0000001336137220 */ /* 0x000fe20000410000 */
[----:B------:R-:W-:-:S02]  /*3c80*/  HADD2.F32 R26, -RZ, R5.H0_H0 ;  /* 0x20000005ff1a7230 */ /* 0x000fc40000004100 */
[----:B------:R-:W-:Y:S01]  /*3c90*/  FMUL.FTZ R21, R56, R21 ;  /* 0x0000001538157220 */ /* 0x000fe20000410000 */
[----:B------:R-:W-:Y:S01]  /*3ca0*/  F2FP.F16.F32.PACK_AB R18, RZ, R18 ;  /* 0x00000012ff12723e */ /* 0x000fe200000000ff */
[----:B------:R-:W-:Y:S01]  /*3cb0*/  FFMA.FTZ R59, R59, R57, R20 ;  /* 0x000000393b3b7223 */ /* 0x000fe20000010014 */
[----:B------:R-:W-:Y:S02]  /*3cc0*/  F2FP.F16.F32.PACK_AB R19, RZ, R19 ;  /* 0x00000013ff13723e */ /* 0x000fe400000000ff */
[----:B------:R-:W-:Y:S01]  /*3cd0*/  F2FP.F16.F32.PACK_AB R21, RZ, R21 ;  /* 0x00000015ff15723e */ /* 0x000fe200000000ff */
[----:B------:R-:W-:Y:S01]  /*3ce0*/  FMUL.FTZ R59, R26, R59 ;  /* 0x0000003b1a3b7220 */ /* 0x000fe20000410000 */
[----:B------:R-:W-:-:S04]  /*3cf0*/  PRMT R19, R19, 0x5410, R18 ;  /* 0x0000541013137816 */ /* 0x000fc80000000012 */
        /* <DEDUP_REMOVED lines=171> */
.L_x_1173:
[C---:B-----5:R-:W-:Y:S02]  /*47b0*/  IMAD.WIDE R20, R47.reuse, 0x4, R24 ;  /* 0x000000042f147825 */ /* 0x060fe400078e0218 */
[----:B0-----:R-:W5:Y:S04]  /*47c0*/  LDG.E.128.CONSTANT R24, desc[UR8][R24.64] ;  /* 0x0000000818187981 */ /* 0x001f68000c1e9d00 */
[----:B------:R0:W5:Y:S01]  /*47d0*/  LDG.E.128.CONSTANT R12, desc[UR8][R20.64] ;  /* 0x00000008140c7981 */ /* 0x000162000c1e9d00 */
[----:B------:R-:W-:Y:S01]  /*47e0*/  IMAD.WIDE R18, R47, 0x4, R20 ;  /* 0x000000042f127825 */ /* 0x000fe200078e0214 */
[----:B------:R-:W-:Y:S06]  /*47f0*/  @!P1 BRA `(.L_x_1174) ;  /* 0x0000001400a89947 */ /* 0x000fec0003800000 */
[----:B-----5:R-:W-:Y:S02]  /*4800*/  LOP3.LUT R16, R25, 0xff, RZ, 0xc0, !PT ;  /* 0x000000ff19107812 */ /* 0x020fe400078ec0ff */
[----:B0-----:R-:W-:Y:S02]  /*4810*/  LOP3.LUT R21, R13, 0xff, RZ, 0xc0, !PT ;  /* 0x000000ff0d157812 */ /* 0x001fe400078ec0ff */
[----:B------:R-:W-:Y:S02]  /*4820*/  IADD3 R39, PT, PT, R16, -0x80, RZ ;  /* 0xffffff8010277810 */ /* 0x000fe40007ffe0ff */
[----:B------:R-:W-:Y:S02]  /*4830*/  LOP3.LUT R16, R27, 0xff, RZ, 0xc0, !PT ;  /* 0x000000ff1b107812 */ /* 0x000fe400078ec0ff */
[----:B------:R-:W-:Y:S02]  /*4840*/  LOP3.LUT R20, R26, 0xff, RZ, 0xc0, !PT ;  /* 0x000000ff1a147812 */ /* 0x000fe400078ec0ff */
[----:B------:R-:W-:Y:S01]  /*4850*/  IADD3 R37, PT, PT, R16, -0x80, RZ ;  /* 0xffffff8010257810 */ /* 0x000fe20007ffe0ff */
[----:B------:R-:W-:Y:S01]  /*4860*/  I2F.F16 R39, R39 ;  /* 0x0000002700277306 */ /* 0x000fe20000200c00 */
[----:B------:R-:W-:-:S02]  /*4870*/  LOP3.LUT R16, R24, 0xff, RZ, 0xc0, !PT ;  /* 0x000000ff18107812 */ /* 0x000fc400078ec0ff */
[----:B------:R-:W-:Y:S02]  /*4880*/  IADD3 R21, PT, PT, R21, -0x80, RZ ;  /* 0xffffff8015157810 */ /* 0x000fe40007ffe0ff */
[----:B------:R-:W-:Y:S02]  /*4890*/  IADD3 R16, PT, PT, R16, -0x80, RZ ;  /* 0xffffff8010107810 */ /* 0x000fe40007ffe0ff */
[----:B------:R-:W-:Y:S01]  /*48a0*/  IADD3 R40, PT, PT, R20, -0x80, RZ ;  /* 0xffffff8014287810 */ /* 0x000fe20007ffe0ff */
[----:B------:R0:W1:Y:S01]  /*48b0*/  I2F.F16 R35, R21 ;  /* 0x0000001500237306 */ /* 0x0000620000200c00 */
[----:B------:R-:W-:Y:S02]  /*48c0*/  LOP3.LUT R20, R12, 0xff, RZ, 0xc0, !PT ;  /* 0x000000ff0c147812 */ /* 0x000fe400078ec0ff */
[----:B------:R-:W-:Y:S02]  /*48d0*/  LEA.HI R32, R24, 0xffffff80, RZ, 0x8 ;  /* 0xffffff8018207811 */ /* 0x000fe400078f40ff */
[----:B------:R-:W-:-:S02]  /*48e0*/  IADD3 R20, PT, PT, R20, -0x80, RZ ;  /* 0xffffff8014147810 */ /* 0x000fc40007ffe0ff */
[----:B------:R-:W-:Y:S01]  /*48f0*/  LEA.HI R31, R25, 0xffffff80, RZ, 0x8 ;  /* 0xffffff80191f7811 */ /* 0x000fe200078f40ff */
[----:B------:R2:W-:Y:S01]  /*4900*/  I2F.F16 R38, R16 ;  /* 0x0000001000267306 */ /* 0x0005e20000200c00 */
[--C-:B0-----:R-:W-:Y:S02]  /*4910*/  SHF.R.U32.HI R21, RZ, 0x8, R25.reuse ;  /* 0x00000008ff157819 */ /* 0x101fe40000011619 */
[----:B------:R-:W-:Y:S02]  /*4920*/  SHF.R.U32.HI R43, RZ, 0x10, R25 ;  /* 0x00000010ff2b7819 */ /* 0x000fe40000011619 */
[----:B------:R-:W-:Y:S02]  /*4930*/  LOP3.LUT R21, R21, 0xff, RZ, 0xc0, !PT ;  /* 0x000000ff15157812 */ /* 0x000fe400078ec0ff */
[----:B------:R-:W-:Y:S01]  /*4940*/  LEA.HI R30, R26, 0xffffff80, RZ, 0x8 ;  /* 0xffffff801a1e7811 */ /* 0x000fe200078f40ff */
[----:B------:R0:W3:Y:S01]  /*4950*/  I2F.F16 R36, R20 ;  /* 0x0000001400247306 */ /* 0x0000e20000200c00 */
[--C-:B--2---:R-:W-:Y:S01]  /*4960*/  SHF.R.U32.HI R16, RZ, 0x8, R24.reuse ;  /* 0x00000008ff107819 */ /* 0x104fe20000011618 */
[----:B-1----:R-:W-:Y:S01]  /*4970*/  HADD2.F32 R35, -RZ, R35.H0_H0 ;  /* 0x20000023ff237230 */ /* 0x002fe20000004100 */
[----:B------:R-:W-:-:S02]  /*4980*/  SHF.R.U32.HI R24, RZ, 0x10, R24 ;  /* 0x00000010ff187819 */ /* 0x000fc40000011618 */
[----:B------:R-:W-:Y:S02]  /*4990*/  LOP3.LUT R16, R16, 0xff, RZ, 0xc0, !PT ;  /* 0x000000ff10107812 */ /* 0x000fe400078ec0ff */
[----:B------:R-:W-:Y:S01]  /*49a0*/  IADD3 R25, PT, PT, R21, -0x80, RZ ;  /* 0xffffff8015197810 */ /* 0x000fe20007ffe0ff */
[----:B------:R-:W-:Y:S01]  /*49b0*/  I2F.F16 R40, R40 ;  /* 0x0000002800287306 */ /* 0x000fe20000200c00 */
[----:B0-----:R-:W-:Y:S02]  /*49c0*/  LOP3.LUT R20, R24, 0xff, RZ, 0xc0, !PT ;  /* 0x000000ff18147812 */ /* 0x001fe400078ec0ff */
[----:B------:R-:W-:Y:S02]  /*49d0*/  SHF.R.U32.HI R21, RZ, 0x8, R26 ;  /* 0x00000008ff157819 */ /* 0x000fe4000001161a */
[----:B------:R-:W-:Y:S02]  /*49e0*/  IADD3 R16, PT, PT, R16, -0x80, RZ ;  /* 0xffffff8010107810 */ /* 0x000fe40007ffe0ff */
[----:B------:R-:W-:Y:S01]  /*49f0*/  IADD3 R20, PT, PT, R20, -0x80, RZ ;  /* 0xffffff8014147810 */ /* 0x000fe20007ffe0ff */
[----:B------:R-:W-:Y:S01]  /*4a00*/  I2F.F16 R37, R37 ;  /* 0x0000002500257306 */ /* 0x000fe20000200c00 */
[----:B------:R-:W-:Y:S01]  /*4a10*/  LOP3.LUT R21, R21, 0xff, RZ, 0xc0, !PT ;  /* 0x000000ff15157812 */ /* 0x000fe200078ec0ff */
[----:B---3--:R-:W-:Y:S01]  /*4a20*/  HADD2.F32 R36, -RZ, R36.H0_H0 ;  /* 0x20000024ff247230 */ /* 0x008fe20000004100 */
[----:B------:R-:W-:-:S02]  /*4a30*/  SHF.R.U32.HI R44, RZ, 0x8, R27 ;  /* 0x00000008ff2c7819 */ /* 0x000fc4000001161b */
[----:B------:R-:W-:Y:S02]  /*4a40*/  LEA.HI R29, R27, 0xffffff80, RZ, 0x8 ;  /* 0xffffff801b1d7811 */ /* 0x000fe400078f40ff */
[----:B------:R-:W-:Y:S01]  /*4a50*/  LOP3.LUT R44, R44, 0xff, RZ, 0xc0, !PT ;  /* 0x000000ff2c2c7812 */ /* 0x000fe200078ec0ff */
[----:B------:R0:W1:Y:S01]  /*4a60*/  I2F.F16 R24, R16 ;  /* 0x0000001000187306 */ /* 0x0000620000200c00 */
[----:B------:R-:W-:Y:S02]  /*4a70*/  SHF.R.U32.HI R27, RZ, 0x10, R27 ;  /* 0x00000010ff1b7819 */ /* 0x000fe4000001161b */
[----:B------:R-:W-:Y:S02]  /*4a80*/  IADD3 R45, PT, PT, R44, -0x80, RZ ;  /* 0xffffff802c2d7810 */ /* 0x000fe40007ffe0ff */
[----:B------:R-:W-:Y:S02]  /*4a90*/  LOP3.LUT R43, R43, 0xff, RZ, 0xc0, !PT ;  /* 0x000000ff2b2b7812 */ /* 0x000fe400078ec0ff */
[----:B------:R-:W-:Y:S01]  /*4aa0*/  LOP3.LUT R27, R27, 0xff, RZ, 0xc0, !PT ;  /* 0x000000ff1b1b7812 */ /* 0x000fe200078ec0ff */
[----:B------:R2:W3:Y:S01]  /*4ab0*/  I2F.F16 R42, R20 ;  /* 0x00000014002a7306 */ /* 0x0004e20000200c00 */
[----:B0-----:R-:W-:-:S02]  /*4ac0*/  SHF.R.U32.HI R16, RZ, 0x10, R26 ;  /* 0x00000010ff107819 */ /* 0x001fc4000001161a */
[----:B------:R-:W-:Y:S02]  /*4ad0*/  IADD3 R26, PT, PT, R21, -0x80, RZ ;  /* 0xffffff80151a7810 */ /* 0x000fe40007ffe0ff */
[----:B------:R-:W-:Y:S02]  /*4ae0*/  LOP3.LUT R16, R16, 0xff, RZ, 0xc0, !PT ;  /* 0x000000ff10107812 */ /* 0x000fe400078ec0ff */
[----:B------:R-:W-:Y:S01]  /*4af0*/  IADD3 R43, PT, PT, R43, -0x80, RZ ;  /* 0xffffff802b2b7810 */ /* 0x000fe20007ffe0ff */
[----:B------:R-:W-:Y:S01]  /*4b00*/  I2F.F16 R25, R25 ;  /* 0x0000001900197306 */ /* 0x000fe20000200c00 */
[----:B--2---:R-:W0:Y:S01]  /*4b10*/  LDS.64 R20, [UR5+0x20] ;  /* 0x00002005ff147984 */ /* 0x004e220008000a00 */
[----:B------:R-:W-:Y:S01]  /*4b20*/  IADD3 R46, PT, PT, R16, -0x80, RZ ;  /* 0xffffff80102e7810 */ /* 0x000fe20007ffe0ff */
[----:B-1----:R-:W-:Y:S01]  /*4b30*/  HADD2.F32 R24, -RZ, R24.H0_H0 ;  /* 0x20000018ff187230 */ /* 0x002fe20000004100 */
[----:B------:R-:W-:Y:S02]  /*4b40*/  SHF.R.U32.HI R16, RZ, 0x8, R12 ;  /* 0x00000008ff107819 */ /* 0x000fe4000001160c */
[----:B------:R-:W-:Y:S01]  /*4b50*/  LEA.HI R28, R12, 0xffffff80, RZ, 0x8 ;  /* 0xffffff800c1c7811 */ /* 0x000fe200078f40ff */
[----:B---3--:R-:W-:Y:S01]  /*4b60*/  HADD2.F32 R42, -RZ, R42.H0_H0 ;  /* 0x2000002aff2a7230 */ /* 0x008fe20000004100 */
[----:B------:R-:W-:Y:S01]  /*4b70*/  LOP3.LUT R16, R16, 0xff, RZ, 0xc0, !PT ;  /* 0x000000ff10107812 */ /* 0x000fe200078ec0ff */
[----:B------:R1:W-:Y:S01]  /*4b80*/  I2F.F16 R60, R26 ;  /* 0x0000001a003c7306 */ /* 0x0003e20000200c00 */
[----:B------:R-:W-:-:S02]  /*4b90*/  IADD3 R53, PT, PT, R27, -0x80, RZ ;  /* 0xffffff801b357810 */ /* 0x000fc40007ffe0ff */
[----:B------:R-:W-:Y:S02]  /*4ba0*/  IADD3 R16, PT, PT, R16, -0x80, RZ ;  /* 0xffffff8010107810 */ /* 0x000fe40007ffe0ff */
[----:B------:R-:W-:Y:S02]  /*4bb0*/  SHF.R.U32.HI R27, RZ, 0x8, R14 ;  /* 0x00000008ff1b7819 */ /* 0x000fe4000001160e */
[----:B------:R-:W-:Y:S01]  /*4bc0*/  SHF.R.U32.HI R12, RZ, 0x10, R12 ;  /* 0x00000010ff0c7819 */ /* 0x000fe2000001160c */
[----:B------:R-:W2:Y:S01]  /*4bd0*/  I2F.F16 R44, R16 ;  /* 0x00000010002c7306 */ /* 0x000ea20000200c00 */
[----:B-1----:R-:W-:Y:S02]  /*4be0*/  SHF.R.U32.HI R26, RZ, 0x8, R13 ;  /* 0x00000008ff1a7819 */ /* 0x002fe4000001160d */
[----:B------:R-:W-:Y:S02]  /*4bf0*/  SHF.R.U32.HI R48, RZ, 0x8, R15 ;  /* 0x00000008ff307819 */ /* 0x000fe4000001160f */
[----:B------:R-:W-:-:S02]  /*4c00*/  LEA.HI R22, R14, 0xffffff80, RZ, 0x8 ;  /* 0xffffff800e167811 */ /* 0x000fc400078f40ff */
[----:B------:R-:W-:Y:S01]  /*4c10*/  LOP3.LUT R33, R14, 0xff, RZ, 0xc0, !PT ;  /* 0x000000ff0e217812 */ /* 0x000fe200078ec0ff */
[----:B------:R-:W-:Y:S01]  /*4c20*/  I2F.F16 R62, R45 ;  /* 0x0000002d003e7306 */ /* 0x000fe20000200c00 */
[----:B------:R-:W-:Y:S02]  /*4c30*/  SHF.R.U32.HI R57, RZ, 0x10, R14 ;  /* 0x00000010ff397819 */ /* 0x000fe4000001160e */
[----:B------:R-:W-:Y:S02]  /*4c40*/  LEA.HI R23, R13, 0xffffff80, RZ, 0x8 ;  /* 0xffffff800d177811 */ /* 0x000fe400078f40ff */
[----:B------:R-:W-:Y:S02]  /*4c50*/  LOP3.LUT R26, R26, 0xff, RZ, 0xc0, !PT ;  /* 0x000000ff1a1a7812 */ /* 0x000fe400078ec0ff */
[----:B------:R-:W-:Y:S01]  /*4c60*/  LOP3.LUT R27, R27, 0xff, RZ, 0xc0, !PT ;  /* 0x000000ff1b1b7812 */ /* 0x000fe200078ec0ff */
[----:B------:R-:W1:Y:S01]  /*4c70*/  I2F.F16 R43, R43 ;  /* 0x0000002b002b7306 */ /* 0x000e620000200c00 */
[----:B------:R-:W-:Y:S01]  /*4c80*/  LOP3.LUT R14, R48, 0xff, RZ, 0xc0, !PT ;  /* 0x000000ff300e7812 */ /* 0x000fe200078ec0ff */
[----:B--2---:R-:W-:Y:S01]  /*4c90*/  HADD2.F32 R44, -RZ, R44.H0_H0 ;  /* 0x2000002cff2c7230 */ /* 0x004fe20000004100 */
[----:B------:R-:W-:-:S02]  /*4ca0*/  LOP3.LUT R12, R12, 0xff, RZ, 0xc0, !PT ;  /* 0x000000ff0c0c7812 */ /* 0x000fc400078ec0ff */
[----:B------:R-:W-:Y:S02]  /*4cb0*/  LOP3.LUT R34, R15, 0xff, RZ, 0xc0, !PT ;  /* 0x000000ff0f227812 */ /* 0x000fe400078ec0ff */
[----:B------:R-:W-:Y:S01]  /*4cc0*/  SHF.R.U32.HI R13, RZ, 0x10, R13 ;  /* 0x00000010ff0d7819 */ /* 0x000fe2000001160d */
[--C-:B0-----:R-:W-:Y:S01]  /*4cd0*/  HADD2.F32 R16, -RZ, R20.reuse.H0_H0 ;  /* 0x20000014ff107230 */ /* 0x101fe20000004100 */
[----:B------:R-:W0:Y:S01]  /*4ce0*/  I2F.F16 R46, R46 ;  /* 0x0000002e002e7306 */ /* 0x000e220000200c00 */
[----:B------:R-:W-:Y:S01]  /*4cf0*/  HADD2.F32 R59, -RZ, R20.H1_H1 ;  /* 0x30000014ff3b7230 */ /* 0x000fe20000004100 */
[----:B------:R-:W-:Y:S01]  /*4d00*/  IADD3 R26, PT, PT, R26, -0x80, RZ ;  /* 0xffffff801a1a7810 */ /* 0x000fe20007ffe0ff */
[--C-:B------:R-:W-:Y:S01]  /*4d10*/  HADD2.F32 R61, -RZ, R21.reuse.H0_H0 ;  /* 0x20000015ff3d7230 */ /* 0x100fe20000004100 */
[----:B------:R-:W-:Y:S01]  /*4d20*/  IADD3 R27, PT, PT, R27, -0x80, RZ ;  /* 0xffffff801b1b7810 */ /* 0x000fe20007ffe0ff */
[----:B------:R-:W-:Y:S01]  /*4d30*/  HADD2.F32 R54, -RZ, R21.H1_H1 ;  /* 0x30000015ff367230 */ /* 0x000fe20000004100 */
[----:B------:R-:W-:Y:S01]  /*4d40*/  LEA.HI R49, R15, 0xffffff80, RZ, 0x8 ;  /* 0xffffff800f317811 */ /* 0x000fe200078f40ff */
[----:B------:R-:W2:Y:S01]  /*4d50*/  LDS.64 R20, [UR5+0x28] ;  /* 0x00002805ff147984 */ /* 0x000ea20008000a00 */
[----:B------:R-:W-:Y:S01]  /*4d60*/  I2F.F16 R53, R53 ;  /* 0x0000003500357306 */ /* 0x000fe20000200c00 */
[----:B------:R-:W-:Y:S01]  /*4d70*/  SHF.R.U32.HI R58, RZ, 0x10, R15 ;  /* 0x00000010ff3a7819 */ /* 0x000fe2000001160f */
[----:B------:R-:W-:Y:S01]  /*4d80*/  HADD2.F32 R15, -RZ, R40.H0_H0 ;  /* 0x20000028ff0f7230 */ /* 0x000fe20000004100 */
[----:B------:R-:W-:Y:S01]  /*4d90*/  IADD3 R52, PT, PT, R14, -0x80, RZ ;  /* 0xffffff800e347810 */ /* 0x000fe20007ffe0ff */
[----:B------:R-:W-:Y:S01]  /*4da0*/  HADD2.F32 R14, -RZ, R38.H0_H0 ;  /* 0x20000026ff0e7230 */ /* 0x000fe20000004100 */
[----:B------:R-:W-:Y:S01]  /*4db0*/  IADD3 R55, PT, PT, R12, -0x80, RZ ;  /* 0xffffff800c377810 */ /* 0x000fe20007ffe0ff */
[----:B------:R-:W-:Y:S01]  /*4dc0*/  HADD2.F32 R12, -RZ, R39.H0_H0 ;  /* 0x20000027ff0c7230 */ /* 0x000fe20000004100 */
[----:B------:R-:W-:Y:S01]  /*4dd0*/  IADD3 R33, PT, PT, R33, -0x80, RZ ;  /* 0xffffff8021217810 */ /* 0x000fe20007ffe0ff */
[----:B------:R-:W3:Y:S01]  /*4de0*/  I2F.F16 R30, R30 ;  /* 0x0000001e001e7306 */ /* 0x000ee20000200c00 */
[----:B------:R-:W-:Y:S01]  /*4df0*/  IADD3 R34, PT, PT, R34, -0x80, RZ ;  /* 0xffffff8022227810 */ /* 0x000fe20007ffe0ff */
[----:B------:R-:W-:Y:S01]  /*4e00*/  FFMA.FTZ R39, R14, R16, RZ ;  /* 0x000000100e277223 */ /* 0x000fe200000100ff */
[----:B------:R-:W-:Y:S01]  /*4e10*/  LOP3.LUT R56, R13, 0xff, RZ, 0xc0, !PT ;  /* 0x000000ff0d387812 */ /* 0x000fe200078ec0ff */
[----:B------:R-:W-:Y:S01]  /*4e20*/  HADD2.F32 R13, -RZ, R37.H0_H0 ;  /* 0x20000025ff0d7230 */ /* 0x000fe20000004100 */
[----:B------:R-:W-:Y:S01]  /*4e30*/  LOP3.LUT R58, R58, 0xff, RZ, 0xc0, !PT ;  /* 0x000000ff3a3a7812 */ /* 0x000fe200078ec0ff */
[C---:B------:R-:W-:Y:S01]  /*4e40*/  FFMA.FTZ R38, R16.reuse, R12, RZ ;  /* 0x0000000c10267223 */ /* 0x040fe200000100ff */
[C---:B------:R-:W-:Y:S01]  /*4e50*/  FFMA.FTZ R63, R16.reuse, R15, RZ ;  /* 0x0000000f103f7223 */ /* 0x040fe200000100ff */
[----:B------:R-:W4:Y:S01]  /*4e60*/  I2F.F16 R29, R29 ;  /* 0x0000001d001d7306 */ /* 0x000f220000200c00 */
[----:B------:R-:W-:Y:S01]  /*4e70*/  FFMA.FTZ R16, R16, R13, RZ ;  /* 0x0000000d10107223 */ /* 0x000fe200000100ff */
[----:B------:R-:W-:Y:S01]  /*4e80*/  LOP3.LUT R57, R57, 0xff, RZ, 0xc0, !PT ;  /* 0x000000ff39397812 */ /* 0x000fe200078ec0ff */
[----:B------:R-:W-:Y:S01]  /*4e90*/  FFMA.FTZ R39, R24, R59, R39 ;  /* 0x0000003b18277223 */ /* 0x000fe20000010027 */
[----:B------:R-:W-:Y:S01]  /*4ea0*/  IADD3 R56, PT, PT, R56, -0x80, RZ ;  /* 0xffffff8038387810 */ /* 0x000fe20007ffe0ff */
[----:B-1----:R-:W-:Y:S01]  /*4eb0*/  HADD2.F32 R43, -RZ, R43.H0_H0 ;  /* 0x2000002bff2b7230 */ /* 0x002fe20000004100 */
[----:B------:R-:W-:Y:S01]  /*4ec0*/  IADD3 R58, PT, PT, R58, -0x80, RZ ;  /* 0xffffff803a3a7810 */ /* 0x000fe20007ffe0ff */
[----:B0-----:R-:W-:Y:S01]  /*4ed0*/  HADD2.F32 R46, -RZ, R46.H0_H0 ;  /* 0x2000002eff2e7230 */ /* 0x001fe20000004100 */
[----:B------:R-:W0:Y:S01]  /*4ee0*/  I2F.F16 R32, R32 ;  /* 0x0000002000207306 */ /* 0x000e220000200c00 */
[----:B------:R-:W-:Y:S01]  /*4ef0*/  IADD3 R57, PT, PT, R57, -0x80, RZ ;  /* 0xffffff8039397810 */ /* 0x000fe20007ffe0ff */
[----:B---3--:R-:W-:-:S02]  /*4f00*/  HADD2.F32 R30, -RZ, R30.H0_H0 ;  /* 0x2000001eff1e7230 */ /* 0x008fc40000004100 */
[----:B------:R-:W-:Y:S01]  /*4f10*/  FFMA.FTZ R39, R42, R61, R39 ;  /* 0x0000003d2a277223 */ /* 0x000fe20000010027 */
[----:B------:R-:W-:Y:S01]  /*4f20*/  ISETP.NE.AND P0, PT, R51, 0x1, PT ;  /* 0x000000013300780c */ /* 0x000fe20003f05270 */
[----:B----4-:R-:W-:Y:S02]  /*4f30*/  HADD2.F32 R29, -RZ, R29.H0_H0 ;  /* 0x2000001dff1d7230 */ /* 0x010fe40000004100 */
[----:B------:R-:W1:Y:S01]  /*4f40*/  I2F.F16 R31, R31 ;  /* 0x0000001f001f7306 */ /* 0x000e620000200c00 */
[----:B0-----:R-:W-:-:S07]  /*4f50*/  HADD2.F32 R32, -RZ, R32.H0_H0 ;  /* 0x20000020ff207230 */ /* 0x001fce0000004100 */
[----:B------:R0:W3:Y:S01]  /*4f60*/  I2F.F16 R45, R26 ;  /* 0x0000001a002d7306 */ /* 0x0000e20000200c00 */
[----:B------:R-:W-:Y:S01]  /*4f70*/  FFMA.FTZ R39, R32, R54, R39 ;  /* 0x0000003620277223 */ /* 0x000fe20000010027 */
[----:B-1----:R-:W-:-:S06]  /*4f80*/  HADD2.F32 R31, -RZ, R31.H0_H0 ;  /* 0x2000001fff1f7230 */ /* 0x002fcc0000004100 */
[----:B------:R1:W4:Y:S01]  /*4f90*/  I2F.F16 R48, R27 ;  /* 0x0000001b00307306 */ /* 0x0003220000200c00 */
[----:B0-----:R-:W-:-:S05]  /*4fa0*/  HADD2.F32 R26, -RZ, R60.H0_H0 ;  /* 0x2000003cff1a7230 */ /* 0x001fca0000004100 */
[----:B------:R-:W-:Y:S01]  /*4fb0*/  FFMA.FTZ R63, R59, R26, R63 ;  /* 0x0000001a3b3f7223 */ /* 0x000fe2000001003f */
[----:B---3--:R-:W-:Y:S01]  /*4fc0*/  HADD2.F32 R45, -RZ, R45.H0_H0 ;  /* 0x2000002dff2d7230 */ /* 0x008fe20000004100 */
[----:B------:R-:W0:Y:S01]  /*4fd0*/  I2F.F16 R33, R33 ;  /* 0x0000002100217306 */ /* 0x000e220000200c00 */
[----:B-1----:R-:W-:Y:S02]  /*4fe0*/  HADD2.F32 R27, -RZ, R25.H0_H0 ;  /* 0x20000019ff1b7230 */ /* 0x002fe40000004100 */
[----:B------:R-:W-:Y:S01]  /*4ff0*/  FFMA.FTZ R63, R61, R46, R63 ;  /* 0x0000002e3d3f7223 */ /* 0x000fe2000001003f */
[----:B------:R-:W-:Y:S02]  /*5000*/  HADD2.F32 R25, -RZ, R62.H0_H0 ;  /* 0x2000003eff197230 */ /* 0x000fe40000004100 */
[C---:B------:R-:W-:Y:S01]  /*5010*/  FFMA.FTZ R38, R59.reuse, R27, R38 ;  /* 0x0000001b3b267223 */ /* 0x040fe20000010026 */
[----:B------:R-:W-:Y:S01]  /*5020*/  FFMA.FTZ R40, R54, R30, R63 ;  /* 0x0000001e36287223 */ /* 0x000fe2000001003f */
[----:B------:R-:W1:Y:S01]  /*5030*/  I2F.F16 R34, R34 ;  /* 0x0000002200227306 */ /* 0x000e620000200c00 */
[----:B------:R-:W-:Y:S01]  /*5040*/  FFMA.FTZ R59, R59, R25, R16 ;  /* 0x000000193b3b7223 */ /* 0x000fe20000010010 */
[----:B------:R-:W-:-:S02]  /*5050*/  HADD2.F32 R16, -RZ, R53.H0_H0 ;  /* 0x20000035ff107230 */ /* 0x000fc40000004100 */
[C---:B------:R-:W-:Y:S01]  /*5060*/  FFMA.FTZ R53, R61.reuse, R43, R38 ;  /* 0x0000002b3d357223 */ /* 0x040fe20000010026 */
[----:B----4-:R-:W-:Y:S02]  /*5070*/  HADD2.F32 R48, -RZ, R48.H0_H0 ;  /* 0x20000030ff307230 */ /* 0x010fe40000004100 */
[----:B------:R-:W-:Y:S01]  /*5080*/  FFMA.FTZ R38, R61, R16, R59 ;  /* 0x000000103d267223 */ /* 0x000fe2000001003b */
[----:B------:R-:W3:Y:S01]  /*5090*/  I2F.F16 R52, R52 ;  /* 0x0000003400347306 */ /* 0x000ee20000200c00 */
[----:B0-----:R-:W-:Y:S02]  /*50a0*/  HADD2.F32 R33, -RZ, R33.H0_H0 ;  /* 0x20000021ff217230 */ /* 0x001fe40000004100 */
[C---:B------:R-:W-:Y:S01]  /*50b0*/  FFMA.FTZ R61, R54.reuse, R31, R53 ;  /* 0x0000001f363d7223 */ /* 0x040fe20000010035 */
[----:B------:R-:W-:Y:S01]  /*50c0*/  FFMA.FTZ R63, R54, R29, R38 ;  /* 0x0000001d363f7223 */ /* 0x000fe20000010026 */
[--C-:B--2---:R-:W-:Y:S02]  /*50d0*/  HADD2.F32 R38, -RZ, R20.reuse.H0_H0 ;  /* 0x20000014ff267230 */ /* 0x104fe40000004100 */
[----:B------:R-:W-:Y:S01]  /*50e0*/  HADD2.F32 R53, -RZ, R20.H1_H1 ;  /* 0x30000014ff357230 */ /* 0x000fe20000004100 */
[----:B------:R0:W2:Y:S01]  /*50f0*/  I2F.F16 R37, R55 ;  /* 0x0000003700257306 */ /* 0x0000a20000200c00 */
[----:B-1----:R-:W-:-:S02]  /*5100*/  HADD2.F32 R34, -RZ, R34.H0_H0 ;  /* 0x20000022ff227230 */ /* 0x002fc40000004100 */
[C---:B------:R-:W-:Y:S01]  /*5110*/  FFMA.FTZ R54, R38.reuse, R35, R61 ;  /* 0x0000002326367223 */ /* 0x040fe2000001003d */
[--C-:B------:R-:W-:Y:S02]  /*5120*/  HADD2.F32 R59, -RZ, R21.reuse.H1_H1 ;  /* 0x30000015ff3b7230 */ /* 0x100fe40000004100 */
[----:B------:R-:W-:Y:S01]  /*5130*/  FFMA.FTZ R63, R38, R34, R63 ;  /* 0x00000022263f7223 */ /* 0x000fe2000001003f */
[----:B---3--:R-:W-:Y:S01]  /*5140*/  HADD2.F32 R52, -RZ, R52.H0_H0 ;  /* 0x20000034ff347230 */ /* 0x008fe20000004100 */
[----:B------:R-:W1:Y:S01]  /*5150*/  I2F.F16 R56, R56 ;  /* 0x0000003800387306 */ /* 0x000e620000200c00 */
[----:B0-----:R-:W-:Y:S02]  /*5160*/  HADD2.F32 R55, -RZ, R21.H0_H0 ;  /* 0x20000015ff377230 */ /* 0x001fe40000004100 */
[----:B------:R-:W-:Y:S01]  /*5170*/  FFMA.FTZ R21, R36, R38, R39 ;  /* 0x0000002624157223 */ /* 0x000fe20000010027 */
[C---:B------:R-:W-:Y:S01]  /*5180*/  FFMA.FTZ R54, R53.reuse, R45, R54 ;  /* 0x0000002d35367223 */ /* 0x040fe20000010036 */
[----:B------:R-:W-:-:S02]  /*5190*/  FFMA.FTZ R63, R53, R52, R63 ;  /* 0x00000034353f7223 */ /* 0x000fc4000001003f */
[----:B------:R-:W-:Y:S01]  /*51a0*/  FFMA.FTZ R20, R44, R53, R21 ;  /* 0x000000352c147223 */ /* 0x000fe20000010015 */
[----:B--2---:R-:W-:Y:S01]  /*51b0*/  HADD2.F32 R37, -RZ, R37.H0_H0 ;  /* 0x20000025ff257230 */ /* 0x004fe20000004100 */
[----:B------:R0:W2:Y:S04]  /*51c0*/  I2F.F16 R60, R57 ;  /* 0x00000039003c7306 */ /* 0x0000a80000200c00 */
[----:B------:R-:W-:-:S04]  /*51d0*/  FFMA.FTZ R21, R37, R55, R20 ;  /* 0x0000003725157223 */ /* 0x000fc80000010014 */
[----:B------:R-:W3:Y:S01]  /*51e0*/  I2F.F16 R58, R58 ;  /* 0x0000003a003a7306 */ /* 0x000ee20000200c00 */
[----:B0-----:R-:W-:Y:S01]  /*51f0*/  FFMA.FTZ R57, R38, R33, R40 ;  /* 0x0000002126397223 */ /* 0x001fe20000010028 */
[----:B-1----:R-:W-:-:S03]  /*5200*/  HADD2.F32 R38, -RZ, R56.H0_H0 ;  /* 0x20000038ff267230 */ /* 0x002fc60000004100 */
[----:B------:R-:W-:Y:S01]  /*5210*/  FFMA.FTZ R56, R53, R48, R57 ;  /* 0x0000003035387223 */ /* 0x000fe20000010039 */
[----:B------:R-:W-:Y:S02]  /*5220*/  HADD2.F32 R53, -RZ, R3.H0_H0 ;  /* 0x20000003ff357230 */ /* 0x000fe40000004100 */
[----:B------:R-:W0:Y:S01]  /*5230*/  I2F.F16 R28, R28 ;  /* 0x0000001c001c7306 */ /* 0x000e220000200c00 */
[----:B--2---:R-:W-:Y:S02]  /*5240*/  HADD2.F32 R39, -RZ, R60.H0_H0 ;  /* 0x2000003cff277230 */ /* 0x004fe40000004100 */
[C---:B------:R-:W-:Y:S01]  /*5250*/  FFMA.FTZ R60, R55.reuse, R38, R54 ;  /* 0x00000026373c7223 */ /* 0x040fe20000010036 */
[----:B------:R-:W-:Y:S02]  /*5260*/  HADD2.F32 R54, -RZ, R4.H0_H0 ;  /* 0x20000004ff367230 */ /* 0x000fe40000004100 */
[----:B------:R-:W-:Y:S01]  /*5270*/  FFMA.FTZ R61, R55, R39, R56 ;  /* 0x00000027373d7223 */ /* 0x000fe20000010038 */
[----:B---3--:R-:W-:Y:S01]  /*5280*/  HADD2.F32 R40, -RZ, R58.H0_H0 ;  /* 0x2000003aff287230 */ /* 0x008fe20000004100 */
[----:B------:R-:W1:Y:S01]  /*5290*/  I2F.F16 R23, R23 ;  /* 0x0000001700177306 */ /* 0x000e620000200c00 */
[----:B------:R-:W-:-:S03]  /*52a0*/  HADD2.F32 R56, -RZ, R5.H0_H0 ;  /* 0x20000005ff387230 */ /* 0x000fc60000004100 */
[----:B------:R-:W-:Y:S01]  /*52b0*/  FFMA.FTZ R62, R55, R40, R63 ;  /* 0x00000028373e7223 */ /* 0x000fe2000001003f */
[----:B0-----:R-:W-:-:S03]  /*52c0*/  HADD2.F32 R28, -RZ, R28.H0_H0 ;  /* 0x2000001cff1c7230 */ /* 0x001fc60000004100 */
[----:B------:R-:W0:Y:S02]  /*52d0*/  I2F.F16 R22, R22 ;  /* 0x0000001600167306 */ /* 0x000e240000200c00 */
[----:B------:R-:W-:Y:S01]  /*52e0*/  FFMA.FTZ R20, R28, R59, R21 ;  /* 0x0000003b1c147223 */ /* 0x000fe20000010015 */
[----:B-1----:R-:W-:-:S05]  /*52f0*/  HADD2.F32 R55, -RZ, R23.H0_H0 ;  /* 0x20000017ff377230 */ /* 0x002fca0000004100 */
[----:B------:R1:W2:Y:S01]  /*5300*/  I2F.F16 R64, R49 ;  /* 0x0000003100407306 */ /* 0x0002a20000200c00 */
[----:B------:R-:W-:Y:S01]  /*5310*/  FFMA.FTZ R60, R59, R55, R60 ;  /* 0x000000373b3c7223 */ /* 0x000fe2000001003c */
[----:B0-----:R-:W-:-:S03]  /*5320*/  HADD2.F32 R58, -RZ, R22.H0_H0 ;  /* 0x20000016ff3a7230 */ /* 0x001fc60000004100 */
[----:B------:R-:W-:Y:S01]  /*5330*/  FMUL.FTZ R60, R53, R60 ;  /* 0x0000003c353c7220 */ /* 0x000fe20000410000 */
[----:B-1----:R-:W-:Y:S02]  /*5340*/  HADD2.F32 R49, -RZ, R2.H0_H0 ;  /* 0x20000002ff317230 */ /* 0x002fe40000004100 */
[----:B------:R-:W-:Y:S02]  /*5350*/  FFMA.FTZ R61, R59, R58, R61 ;  /* 0x0000003a3b3d7223 */ /* 0x000fe4000001003d */
[----:B------:R-:W-:Y:S01]  /*5360*/  F2FP.F16.F32.PACK_AB R60, RZ, R60 ;  /* 0x0000003cff3c723e */ /* 0x000fe200000000ff */
[----:B------:R-:W-:Y:S01]  /*5370*/  FMUL.FTZ R20, R49, R20 ;  /* 0x0000001431147220 */ /* 0x000fe20000410000 */
[----:B--2---:R-:W-:Y:S02]  /*5380*/  HADD2.F32 R57, -RZ, R64.H0_H0 ;  /* 0x20000040ff397230 */ /* 0x004fe40000004100 */
[----:B------:R-:W-:Y:S02]  /*5390*/  FMUL.FTZ R61, R54, R61 ;  /* 0x0000003d363d7220 */ /* 0x000fe40000410000 */
[----:B------:R-:W-:Y:S01]  /*53a0*/  F2FP.F16.F32.PACK_AB R20, RZ, R20 ;  /* 0x00000014ff14723e */ /* 0x000fe200000000ff */
[----:B------:R-:W-:-:S02]  /*53b0*/  FFMA.FTZ R59, R59, R57, R62 ;  /* 0x000000393b3b7223 */ /* 0x000fc4000001003e */
        /* <DEDUP_REMOVED lines=174> */
.L_x_1174:
[C---:B-----5:R-:W-:Y:S01]  /*5ea0*/  IMAD.WIDE R24, R47.reuse, 0x4, R18 ;  /* 0x000000042f187825 */ /* 0x060fe200078e0212 */
[----:B0-----:R-:W2:Y:S04]  /*5eb0*/  LDG.E.128.CONSTANT R20, desc[UR8][R18.64] ;  /* 0x0000000812147981 */ /* 0x001ea8000c1e9d00 */
        /* <DEDUP_REMOVED lines=18> */
[----:B------:R-:W-:Y:S01]  /*5fe0*/  IADD3 R39, PT, PT, R18, -0x80, RZ ;  /* 0xffffff8012277810 */ /* 0x000fe20007ffe0ff */
[----:B------:R-:W1:Y:S01]  /*5ff0*/  I2F.F16 R25, R32 ;  /* 0x0000002000197306 */ /* 0x000e620000200c00 */
[----:B------:R-:W-:-:S02]  /*6000*/  LOP3.LUT R18, R12, 0xff, RZ, 0xc0, !PT ;  /* 0x000000ff0c127812 */ /* 0x000fc400078ec0ff */
[----:B------:R-:W-:Y:S02]  /*6010*/  IADD3 R36, PT, PT, R16, -0x80, RZ ;  /* 0xffffff8010247810 */ /* 0x000fe40007ffe0ff */
[----:B------:R-:W-:Y:S02]  /*6020*/  LOP3.LUT R16, R20, 0xff, RZ, 0xc0, !PT ;  /* 0x000000ff14107812 */ /* 0x000fe400078ec0ff */
[----:B------:R-:W-:Y:S01]  /*6030*/  IADD3 R18, PT, PT, R18, -0x80, RZ ;  /* 0xffffff8012127810 */ /* 0x000fe20007ffe0ff */
[----:B------:R-:W-:Y:S01]  /*6040*/  I2F.F16 R38, R38 ;  /* 0x0000002600267306 */ /* 0x000fe20000200c00 */
[----:B------:R-:W-:Y:S02]  /*6050*/  IADD3 R16, PT, PT, R16, -0x80, RZ ;  /* 0xffffff8010107810 */ /* 0x000fe40007ffe0ff */
[----:B0-----:R-:W-:Y:S02]  /*6060*/  LOP3.LUT R19, R13, 0xff, RZ, 0xc0, !PT ;  /* 0x000000ff0d137812 */ /* 0x001fe400078ec0ff */
[----:B------:R-:W-:-:S02]  /*6070*/  SHF.R.U32.HI R43, RZ, 0x8, R23 ;  /* 0x00000008ff2b7819 */ /* 0x000fc40000011617 */
[----:B------:R-:W-:Y:S01]  /*6080*/  IADD3 R19, PT, PT, R19, -0x80, RZ ;  /* 0xffffff8013137810 */ /* 0x000fe20007ffe0ff */
[----:B------:R0:W2:Y:S01]  /*6090*/  I2F.F16 R35, R18 ;  /* 0x0000001200237306 */ /* 0x0000a20000200c00 */
[----:B------:R-:W-:Y:S01]  /*60a0*/  LOP3.LUT R43, R43, 0xff, RZ, 0xc0, !PT ;  /* 0x000000ff2b2b7812 */ /* 0x000fe200078ec0ff */
[----:B-1----:R-:W-:Y:S01]  /*60b0*/  HADD2.F32 R25, -RZ, R25.H0_H0 ;  /* 0x20000019ff197230 */ /* 0x002fe20000004100 */
[----:B------:R-:W-:Y:S02]  /*60c0*/  LOP3.LUT R32, R14, 0xff, RZ, 0xc0, !PT ;  /* 0x000000ff0e207812 */ /* 0x000fe400078ec0ff */
[----:B------:R-:W-:Y:S02]  /*60d0*/  LOP3.LUT R33, R15, 0xff, RZ, 0xc0, !PT ;  /* 0x000000ff0f217812 */ /* 0x000fe400078ec0ff */
[----:B------:R-:W-:Y:S01]  /*60e0*/  SHF.R.U32.HI R56, RZ, 0x8, R15 ;  /* 0x00000008ff387819 */ /* 0x000fe2000001160f */
[----:B------:R1:W-:Y:S01]  /*60f0*/  I2F.F16 R37, R16 ;  /* 0x0000001000257306 */ /* 0x0003e20000200c00 */
[----:B0-----:R-:W-:-:S02]  /*6100*/  SHF.R.U32.HI R18, RZ, 0x8, R21 ;  /* 0x00000008ff127819 */ /* 0x001fc40000011615 */
[----:B------:R-:W-:Y:S02]  /*6110*/  SHF.R.U32.HI R21, RZ, 0x10, R21 ;  /* 0x00000010ff157819 */ /* 0x000fe40000011615 */
[----:B------:R-:W-:Y:S02]  /*6120*/  LOP3.LUT R18, R18, 0xff, RZ, 0xc0, !PT ;  /* 0x000000ff12127812 */ /* 0x000fe400078ec0ff */
[----:B------:R-:W-:Y:S01]  /*6130*/  LOP3.LUT R21, R21, 0xff, RZ, 0xc0, !PT ;  /* 0x000000ff15157812 */ /* 0x000fe200078ec0ff */
[----:B------:R-:W0:Y:S01]  /*6140*/  I2F.F16 R34, R19 ;  /* 0x0000001300227306 */ /* 0x000e220000200c00 */
[----:B-1----:R-:W-:Y:S01]  /*6150*/  SHF.R.U32.HI R16, RZ, 0x8, R20 ;  /* 0x00000008ff107819 */ /* 0x002fe20000011614 */
[----:B--2---:R-:W-:Y:S01]  /*6160*/  HADD2.F32 R35, -RZ, R35.H0_H0 ;  /* 0x20000023ff237230 */ /* 0x004fe20000004100 */
[----:B------:R-:W-:Y:S02]  /*6170*/  IADD3 R42, PT, PT, R18, -0x80, RZ ;  /* 0xffffff80122a7810 */ /* 0x000fe40007ffe0ff */
[----:B------:R-:W-:-:S02]  /*6180*/  LOP3.LUT R16, R16, 0xff, RZ, 0xc0, !PT ;  /* 0x000000ff10107812 */ /* 0x000fc400078ec0ff */
[----:B------:R-:W-:Y:S01]  /*6190*/  SHF.R.U32.HI R18, RZ, 0x8, R22 ;  /* 0x00000008ff127819 */ /* 0x000fe20000011616 */
[----:B------:R-:W1:Y:S01]  /*61a0*/  I2F.F16 R39, R39 ;  /* 0x0000002700277306 */ /* 0x000e620000200c00 */
[----:B------:R-:W-:Y:S02]  /*61b0*/  IADD3 R16, PT, PT, R16, -0x80, RZ ;  /* 0xffffff8010107810 */ /* 0x000fe40007ffe0ff */
[----:B------:R-:W-:Y:S02]  /*61c0*/  LOP3.LUT R18, R18, 0xff, RZ, 0xc0, !PT ;  /* 0x000000ff12127812 */ /* 0x000fe400078ec0ff */
[----:B------:R-:W-:Y:S02]  /*61d0*/  SHF.R.U32.HI R20, RZ, 0x10, R20 ;  /* 0x00000010ff147819 */ /* 0x000fe40000011614 */
[----:B------:R-:W-:Y:S01]  /*61e0*/  IADD3 R21, PT, PT, R21, -0x80, RZ ;  /* 0xffffff8015157810 */ /* 0x000fe20007ffe0ff */
[----:B------:R2:W-:Y:S01]  /*61f0*/  I2F.F16 R40, R16 ;  /* 0x0000001000287306 */ /* 0x0005e20000200c00 */
[----:B------:R-:W-:Y:S01]  /*6200*/  LOP3.LUT R20, R20, 0xff, RZ, 0xc0, !PT ;  /* 0x000000ff14147812 */ /* 0x000fe200078ec0ff */
[----:B0-----:R-:W-:Y:S01]  /*6210*/  HADD2.F32 R34, -RZ, R34.H0_H0 ;  /* 0x20000022ff227230 */ /* 0x001fe20000004100 */
[----:B------:R-:W-:-:S02]  /*6220*/  SHF.R.U32.HI R54, RZ, 0x10, R15 ;  /* 0x00000010ff367819 */ /* 0x000fc4000001160f */
[----:B------:R-:W-:Y:S01]  /*6230*/  IADD3 R20, PT, PT, R20, -0x80, RZ ;  /* 0xffffff8014147810 */ /* 0x000fe20007ffe0ff */
[----:B-1----:R-:W-:Y:S02]  /*6240*/  HADD2.F32 R15, -RZ, R39.H0_H0 ;  /* 0x20000027ff0f7230 */ /* 0x002fe40000004100 */
[----:B------:R-:W0:Y:S01]  /*6250*/  I2F.F16 R36, R36 ;  /* 0x0000002400247306 */ /* 0x000e220000200c00 */
[----:B--2---:R-:W-:Y:S02]  /*6260*/  SHF.R.U32.HI R16, RZ, 0x10, R22 ;  /* 0x00000010ff107819 */ /* 0x004fe40000011616 */
[----:B------:R-:W-:Y:S02]  /*6270*/  IADD3 R22, PT, PT, R18, -0x80, RZ ;  /* 0xffffff8012167810 */ /* 0x000fe40007ffe0ff */
[----:B------:R-:W1:Y:S01]  /*6280*/  LDS.64 R18, [UR5+0x30] ;  /* 0x00003005ff127984 */ /* 0x000e620008000a00 */
[----:B------:R-:W-:Y:S02]  /*6290*/  LOP3.LUT R16, R16, 0xff, RZ, 0xc0, !PT ;  /* 0x000000ff10107812 */ /* 0x000fe400078ec0ff */
[----:B------:R-:W2:Y:S01]  /*62a0*/  I2F.F16 R42, R42 ;  /* 0x0000002a002a7306 */ /* 0x000ea20000200c00 */
[----:B------:R-:W-:-:S02]  /*62b0*/  IADD3 R32, PT, PT, R32, -0x80, RZ ;  /* 0xffffff8020207810 */ /* 0x000fc40007ffe0ff */
[----:B------:R-:W-:Y:S02]  /*62c0*/  IADD3 R44, PT, PT, R16, -0x80, RZ ;  /* 0xffffff80102c7810 */ /* 0x000fe40007ffe0ff */
[----:B------:R-:W-:Y:S02]  /*62d0*/  SHF.R.U32.HI R16, RZ, 0x10, R23 ;  /* 0x00000010ff107819 */ /* 0x000fe40000011617 */
[----:B------:R-:W-:Y:S01]  /*62e0*/  IADD3 R23, PT, PT, R43, -0x80, RZ ;  /* 0xffffff802b177810 */ /* 0x000fe20007ffe0ff */
[----:B------:R3:W4:Y:S01]  /*62f0*/  I2F.F16 R58, R22 ;  /* 0x00000016003a7306 */ /* 0x0007220000200c00 */
[----:B------:R-:W-:Y:S02]  /*6300*/  LOP3.LUT R43, R16, 0xff, RZ, 0xc0, !PT ;  /* 0x000000ff102b7812 */ /* 0x000fe400078ec0ff */
[----:B------:R-:W-:Y:S02]  /*6310*/  SHF.R.U32.HI R16, RZ, 0x8, R12 ;  /* 0x00000008ff107819 */ /* 0x000fe4000001160c */
[----:B------:R-:W-:-:S02]  /*6320*/  IADD3 R52, PT, PT, R43, -0x80, RZ ;  /* 0xffffff802b347810 */ /* 0x000fc40007ffe0ff */
[----:B------:R-:W-:Y:S01]  /*6330*/  LOP3.LUT R16, R16, 0xff, RZ, 0xc0, !PT ;  /* 0x000000ff10107812 */ /* 0x000fe200078ec0ff */
[----:B------:R5:W4:Y:S01]  /*6340*/  I2F.F16 R59, R23 ;  /* 0x00000017003b7306 */ /* 0x000b220000200c00 */
[----:B------:R-:W-:Y:S02]  /*6350*/  SHF.R.U32.HI R12, RZ, 0x10, R12 ;  /* 0x00000010ff0c7819 */ /* 0x000fe4000001160c */
[----:B------:R-:W-:Y:S02]  /*6360*/  IADD3 R16, PT, PT, R16, -0x80, RZ ;  /* 0xffffff8010107810 */ /* 0x000fe40007ffe0ff */
[----:B------:R-:W-:Y:S02]  /*6370*/  LOP3.LUT R12, R12, 0xff, RZ, 0xc0, !PT ;  /* 0x000000ff0c0c7812 */ /* 0x000fe400078ec0ff */
[--C-:B---3--:R-:W-:Y:S01]  /*6380*/  SHF.R.U32.HI R22, RZ, 0x8, R13.reuse ;  /* 0x00000008ff167819 */ /* 0x108fe2000001160d */
[----:B------:R1:W3:Y:S01]  /*6390*/  I2F.F16 R43, R16 ;  /* 0x00000010002b7306 */ /* 0x0002e20000200c00 */
[----:B------:R-:W-:-:S02]  /*63a0*/  SHF.R.U32.HI R13, RZ, 0x10, R13 ;  /* 0x00000010ff0d7819 */ /* 0x000fc4000001160d */
[--C-:B-----5:R-:W-:Y:S02]  /*63b0*/  SHF.R.U32.HI R23, RZ, 0x8, R14.reuse ;  /* 0x00000008ff177819 */ /* 0x120fe4000001160e */
[----:B------:R-:W-:Y:S02]  /*63c0*/  IADD3 R12, PT, PT, R12, -0x80, RZ ;  /* 0xffffff800c0c7810 */ /* 0x000fe40007ffe0ff */
[----:B------:R-:W-:Y:S01]  /*63d0*/  LOP3.LUT R22, R22, 0xff, RZ, 0xc0, !PT ;  /* 0x000000ff16167812 */ /* 0x000fe200078ec0ff */
[----:B------:R-:W-:Y:S01]  /*63e0*/  I2F.F16 R20, R20 ;  /* 0x0000001400147306 */ /* 0x000fe20000200c00 */
[----:B------:R-:W-:Y:S02]  /*63f0*/  SHF.R.U32.HI R14, RZ, 0x10, R14 ;  /* 0x00000010ff0e7819 */ /* 0x000fe4000001160e */
[----:B------:R-:W-:Y:S01]  /*6400*/  LOP3.LUT R13, R13, 0xff, RZ, 0xc0, !PT ;  /* 0x000000ff0d0d7812 */ /* 0x000fe200078ec0ff */
[--C-:B-1----:R-:W-:Y:S01]  /*6410*/  HADD2.F32 R16, -RZ, R18.reuse.H0_H0 ;  /* 0x20000012ff107230 */ /* 0x102fe20000004100 */
[----:B------:R-:W-:Y:S01]  /*6420*/  IADD3 R22, PT, PT, R22, -0x80, RZ ;  /* 0xffffff8016167810 */ /* 0x000fe20007ffe0ff */
[----:B------:R-:W-:-:S02]  /*6430*/  HADD2.F32 R57, -RZ, R18.H1_H1 ;  /* 0x30000012ff397230 */ /* 0x000fc40000004100 */
[----:B------:R-:W-:Y:S01]  /*6440*/  I2F.F16 R21, R21 ;  /* 0x0000001500157306 */ /* 0x000fe20000200c00 */
[--C-:B------:R-:W-:Y:S01]  /*6450*/  HADD2.F32 R61, -RZ, R19.reuse.H0_H0 ;  /* 0x20000013ff3d7230 */ /* 0x100fe20000004100 */
[----:B------:R-:W-:Y:S01]  /*6460*/  LOP3.LUT R55, R14, 0xff, RZ, 0xc0, !PT ;  /* 0x000000ff0e377812 */ /* 0x000fe200078ec0ff */
[----:B------:R-:W-:Y:S01]  /*6470*/  HADD2.F32 R53, -RZ, R19.H1_H1 ;  /* 0x30000013ff357230 */ /* 0x000fe20000004100 */
[----:B------:R-:W-:Y:S01]  /*6480*/  IADD3 R48, PT, PT, R13, -0x80, RZ ;  /* 0xffffff800d307810 */ /* 0x000fe20007ffe0ff */
[----:B------:R-:W1:Y:S01]  /*6490*/  LDS.64 R18, [UR5+0x38] ;  /* 0x00003805ff127984 */ /* 0x000e620008000a00 */
[----:B------:R-:W-:Y:S01]  /*64a0*/  LOP3.LUT R23, R23, 0xff, RZ, 0xc0, !PT ;  /* 0x000000ff17177812 */ /* 0x000fe200078ec0ff */
[----:B------:R-:W-:Y:S01]  /*64b0*/  HADD2.F32 R14, -RZ, R37.H0_H0 ;  /* 0x20000025ff0e7230 */ /* 0x000fe20000004100 */
[----:B------:R-:W-:Y:S01]  /*64c0*/  I2F.F16 R44, R44 ;  /* 0x0000002c002c7306 */ /* 0x000fe20000200c00 */
[----:B0-----:R-:W-:Y:S01]  /*64d0*/  HADD2.F32 R13, -RZ, R36.H0_H0 ;  /* 0x20000024ff0d7230 */ /* 0x001fe20000004100 */
[----:B------:R-:W-:Y:S01]  /*64e0*/  IADD3 R49, PT, PT, R23, -0x80, RZ ;  /* 0xffffff8017317810 */ /* 0x000fe20007ffe0ff */
[----:B--2---:R-:W-:Y:S01]  /*64f0*/  HADD2.F32 R37, -RZ, R42.H0_H0 ;  /* 0x2000002aff257230 */ /* 0x004fe20000004100 */
[----:B------:R-:W-:Y:S01]  /*6500*/  IADD3 R33, PT, PT, R33, -0x80, RZ ;  /* 0xffffff8021217810 */ /* 0x000fe20007ffe0ff */
[----:B----4-:R-:W-:-:S02]  /*6510*/  HADD2.F32 R36, -RZ, R58.H0_H0 ;  /* 0x2000003aff247230 */ /* 0x010fc40000004100 */
[----:B------:R-:W-:Y:S01]  /*6520*/  FFMA.FTZ R39, R14, R16, RZ ;  /* 0x000000100e277223 */ /* 0x000fe200000100ff */
[----:B------:R-:W-:Y:S01]  /*6530*/  HADD2.F32 R23, -RZ, R59.H0_H0 ;  /* 0x2000003bff177230 */ /* 0x000fe20000004100 */
[----:B------:R-:W-:Y:S01]  /*6540*/  I2F.F16 R52, R52 ;  /* 0x0000003400347306 */ /* 0x000fe20000200c00 */
[----:B------:R-:W-:Y:S01]  /*6550*/  FFMA.FTZ R63, R16, R15, RZ ;  /* 0x0000000f103f7223 */ /* 0x000fe200000100ff */
[----:B------:R-:W-:Y:S01]  /*6560*/  LOP3.LUT R56, R56, 0xff, RZ, 0xc0, !PT ;  /* 0x000000ff38387812 */ /* 0x000fe200078ec0ff */
[----:B---3--:R-:W-:Y:S01]  /*6570*/  HADD2.F32 R43, -RZ, R43.H0_H0 ;  /* 0x2000002bff2b7230 */ /* 0x008fe20000004100 */
[----:B------:R-:W-:Y:S01]  /*6580*/  IADD3 R55, PT, PT, R55, -0x80, RZ ;  /* 0xffffff8037377810 */ /* 0x000fe20007ffe0ff */
[----:B------:R-:W-:Y:S01]  /*6590*/  FFMA.FTZ R58, R57, R36, R63 ;  /* 0x00000024393a7223 */ /* 0x000fe2000001003f */
[----:B------:R-:W-:Y:S02]  /*65a0*/  IADD3 R56, PT, PT, R56, -0x80, RZ ;  /* 0xffffff8038387810 */ /* 0x000fe40007ffe0ff */
[----:B------:R0:W2:Y:S01]  /*65b0*/  I2F.F16 R45, R12 ;  /* 0x0000000c002d7306 */ /* 0x0000a20000200c00 */
[----:B------:R-:W-:-:S02]  /*65c0*/  LOP3.LUT R54, R54, 0xff, RZ, 0xc0, !PT ;  /* 0x000000ff36367812 */ /* 0x000fc400078ec0ff */
[----:B------:R-:W-:Y:S02]  /*65d0*/  ISETP.NE.AND P0, PT, R51, 0x1, PT ;  /* 0x000000013300780c */ /* 0x000fe40003f05270 */
[----:B------:R-:W-:-:S03]  /*65e0*/  IADD3 R54, PT, PT, R54, -0x80, RZ ;  /* 0xffffff8036367810 */ /* 0x000fc60007ffe0ff */
[----:B------:R-:W3:Y:S01]  /*65f0*/  I2F.F16 R31, R31 ;  /* 0x0000001f001f7306 */ /* 0x000ee20000200c00 */
[----:B0-----:R-:W-:-:S05]  /*6600*/  HADD2.F32 R12, -RZ, R38.H0_H0 ;  /* 0x20000026ff0c7230 */ /* 0x001fca0000004100 */
[C---:B------:R-:W-:Y:S01]  /*6610*/  FFMA.FTZ R38, R16.reuse, R12, RZ ;  /* 0x0000000c10267223 */ /* 0x040fe200000100ff */
[----:B------:R-:W-:Y:S01]  /*6620*/  FFMA.FTZ R16, R16, R13, RZ ;  /* 0x0000000d10107223 */ /* 0x000fe200000100ff */
[----:B------:R-:W0:Y:S01]  /*6630*/  I2F.F16 R30, R30 ;  /* 0x0000001e001e7306 */ /* 0x000e220000200c00 */
[----:B--2---:R-:W-:Y:S02]  /*6640*/  HADD2.F32 R45, -RZ, R45.H0_H0 ;  /* 0x2000002dff2d7230 */ /* 0x004fe40000004100 */
[----:B------:R-:W-:Y:S01]  /*6650*/  FFMA.FTZ R42, R57, R37, R38 ;  /* 0x00000025392a7223 */ /* 0x000fe20000010026 */
[----:B------:R-:W-:Y:S02]  /*6660*/  HADD2.F32 R38, -RZ, R21.H0_H0 ;  /* 0x20000015ff267230 */ /* 0x000fe40000004100 */
[----:B-1----:R-:W-:Y:S02]  /*6670*/  HADD2.F32 R21, -RZ, R18.H0_H0 ;  /* 0x20000012ff157230 */ /* 0x002fe40000004100 */
[----:B---3--:R-:W-:Y:S01]  /*6680*/  HADD2.F32 R31, -RZ, R31.H0_H0 ;  /* 0x2000001fff1f7230 */ /* 0x008fe20000004100 */
[----:B------:R-:W1:Y:S01]  /*6690*/  I2F.F16 R29, R29 ;  /* 0x0000001d001d7306 */ /* 0x000e620000200c00 */
[----:B------:R-:W-:Y:S01]  /*66a0*/  FFMA.FTZ R42, R61, R38, R42 ;  /* 0x000000263d2a7223 */ /* 0x000fe2000001002a */
[----:B0-----:R-:W-:-:S06]  /*66b0*/  HADD2.F32 R30, -RZ, R30.H0_H0 ;  /* 0x2000001eff1e7230 */ /* 0x001fcc0000004100 */
[----:B------:R-:W0:Y:S01]  /*66c0*/  I2F.F16 R28, R28 ;  /* 0x0000001c001c7306 */ /* 0x000e220000200c00 */
[----:B------:R-:W-:Y:S01]  /*66d0*/  FFMA.FTZ R42, R53, R30, R42 ;  /* 0x0000001e352a7223 */ /* 0x000fe2000001002a */
[----:B-1----:R-:W-:-:S06]  /*66e0*/  HADD2.F32 R29, -RZ, R29.H0_H0 ;  /* 0x2000001dff1d7230 */ /* 0x002fcc0000004100 */
[----:B------:R1:W2:Y:S01]  /*66f0*/  I2F.F16 R46, R22 ;  /* 0x00000016002e7306 */ /* 0x0002a20000200c00 */
[----:B0-----:R-:W-:-:S07]  /*6700*/  HADD2.F32 R28, -RZ, R28.H0_H0 ;  /* 0x2000001cff1c7230 */ /* 0x001fce0000004100 */
[----:B------:R-:W0:Y:S01]  /*6710*/  I2F.F16 R32, R32 ;  /* 0x0000002000207306 */ /* 0x000e220000200c00 */
[----:B-1----:R-:W-:Y:S02]  /*6720*/  HADD2.F32 R22, -RZ, R40.H0_H0 ;  /* 0x20000028ff167230 */ /* 0x002fe40000004100 */
[----:B------:R-:W-:-:S03]  /*6730*/  HADD2.F32 R40, -RZ, R52.H0_H0 ;  /* 0x20000034ff287230 */ /* 0x000fc60000004100 */
[----:B------:R-:W-:Y:S01]  /*6740*/  FFMA.FTZ R59, R22, R57, R39 ;  /* 0x00000039163b7223 */ /* 0x000fe20000010027 */
[----:B------:R-:W-:Y:S01]  /*6750*/  FFMA.FTZ R57, R57, R23, R16 ;  /* 0x0000001739397223 */ /* 0x000fe20000010010 */
[----:B------:R-:W1:Y:S01]  /*6760*/  I2F.F16 R33, R33 ;  /* 0x0000002100217306 */ /* 0x000e620000200c00 */
[----:B------:R-:W-:Y:S02]  /*6770*/  HADD2.F32 R16, -RZ, R20.H0_H0 ;  /* 0x20000014ff107230 */ /* 0x000fe40000004100 */
[----:B------:R-:W-:Y:S02]  /*6780*/  HADD2.F32 R39, -RZ, R44.H0_H0 ;  /* 0x2000002cff277230 */ /* 0x000fe40000004100 */
[C---:B------:R-:W-:Y:S01]  /*6790*/  FFMA.FTZ R57, R61.reuse, R40, R57 ;  /* 0x000000283d397223 */ /* 0x040fe20000010039 */
[----:B--2---:R-:W-:Y:S02]  /*67a0*/  HADD2.F32 R46, -RZ, R46.H0_H0 ;  /* 0x2000002eff2e7230 */ /* 0x004fe40000004100 */
[----:B------:R-:W-:Y:S01]  /*67b0*/  FFMA.FTZ R20, R16, R61, R59 ;  /* 0x0000003d10147223 */ /* 0x000fe2000001003b */
[----:B0-----:R-:W-:Y:S01]  /*67c0*/  HADD2.F32 R32, -RZ, R32.H0_H0 ;  /* 0x20000020ff207230 */ /* 0x001fe20000004100 */
[----:B------:R0:W2:Y:S01]  /*67d0*/  I2F.F16 R52, R55 ;  /* 0x0000003700347306 */ /* 0x0000a20000200c00 */
[----:B------:R-:W-:Y:S01]  /*67e0*/  FFMA.FTZ R58, R61, R39, R58 ;  /* 0x000000273d3a7223 */ /* 0x000fe2000001003a */
[----:B------:R-:W-:Y:S01]  /*67f0*/  FFMA.FTZ R20, R31, R53, R20 ;  /* 0x000000351f147223 */ /* 0x000fe20000010014 */
[----:B------:R-:W-:Y:S01]  /*6800*/  FFMA.FTZ R44, R53, R28, R57 ;  /* 0x0000001c352c7223 */ /* 0x000fe20000010039 */
[----:B------:R-:W-:-:S02]  /*6810*/  HADD2.F32 R57, -RZ, R19.H0_H0 ;  /* 0x20000013ff397230 */ /* 0x000fc40000004100 */
[----:B------:R-:W-:Y:S01]  /*6820*/  FFMA.FTZ R59, R53, R29, R58 ;  /* 0x0000001d353b7223 */ /* 0x000fe2000001003a */
[----:B------:R-:W-:Y:S01]  /*6830*/  FFMA.FTZ R20, R35, R21, R20 ;  /* 0x0000001523147223 */ /* 0x000fe20000010014 */
[----:B-1----:R-:W-:Y:S01]  /*6840*/  HADD2.F32 R33, -RZ, R33.H0_H0 ;  /* 0x20000021ff217230 */ /* 0x002fe20000004100 */
[----:B------:R-:W1:Y:S01]  /*6850*/  I2F.F16 R49, R49 ;  /* 0x0000003100317306 */ /* 0x000e620000200c00 */
[----:B0-----:R-:W-:Y:S02]  /*6860*/  HADD2.F32 R55, -RZ, R18.H1_H1 ;  /* 0x30000012ff377230 */ /* 0x001fe40000004100 */
[C---:B------:R-:W-:Y:S01]  /*6870*/  FFMA.FTZ R18, R21.reuse, R34, R42 ;  /* 0x0000002215127223 */ /* 0x040fe2000001002a */
[C---:B------:R-:W-:Y:S01]  /*6880*/  FFMA.FTZ R59, R21.reuse, R32, R59 ;  /* 0x00000020153b7223 */ /* 0x040fe2000001003b */
[----:B------:R-:W-:Y:S01]  /*6890*/  FFMA.FTZ R21, R21, R33, R44 ;  /* 0x0000002115157223 */ /* 0x000fe2000001002c */
[----:B------:R-:W-:Y:S02]  /*68a0*/  HADD2.F32 R19, -RZ, R19.H1_H1 ;  /* 0x30000013ff137230 */ /* 0x000fe40000004100 */
[----:B------:R-:W-:Y:S01]  /*68b0*/  FFMA.FTZ R20, R43, R55, R20 ;  /* 0x000000372b147223 */ /* 0x000fe20000010014 */
[----:B--2---:R-:W-:Y:S01]  /*68c0*/  HADD2.F32 R42, -RZ, R52.H0_H0 ;  /* 0x20000034ff2a7230 */ /* 0x004fe20000004100 */
[----:B------:R-:W0:Y:S01]  /*68d0*/  I2F.F16 R56, R56 ;  /* 0x0000003800387306 */ /* 0x000e220000200c00 */
[----:B------:R-:W-:Y:S01]  /*68e0*/  FFMA.FTZ R18, R55, R46, R18 ;  /* 0x0000002e37127223 */ /* 0x000fe20000010012 */
[----:B-1----:R-:W-:-:S06]  /*68f0*/  HADD2.F32 R44, -RZ, R49.H0_H0 ;  /* 0x20000031ff2c7230 */ /* 0x002fcc0000004100 */
[----:B------:R-:W1:Y:S01]  /*6900*/  I2F.F16 R48, R48 ;  /* 0x0000003000307306 */ /* 0x000e620000200c00 */
[----:B------:R-:W-:Y:S01]  /*6910*/  FFMA.FTZ R59, R55, R44, R59 ;  /* 0x0000002c373b7223 */ /* 0x000fe2000001003b */
[----:B0-----:R-:W-:-:S06]  /*6920*/  HADD2.F32 R52, -RZ, R56.H0_H0 ;  /* 0x20000038ff347230 */ /* 0x001fcc0000004100 */
[----:B------:R0:W2:Y:S01]  /*6930*/  I2F.F16 R53, R54 ;  /* 0x0000003600357306 */ /* 0x0000a20000200c00 */
[----:B------:R-:W-:Y:S01]  /*6940*/  FFMA.FTZ R58, R57, R42, R59 ;  /* 0x0000002a393a7223 */ /* 0x000fe2000001003b */
[----:B-1----:R-:W-:-:S06]  /*6950*/  HADD2.F32 R48, -RZ, R48.H0_H0 ;  /* 0x20000030ff307230 */ /* 0x002fcc0000004100 */
[----:B------:R-:W1:Y:S01]  /*6960*/  I2F.F16 R26, R26 ;  /* 0x0000001a001a7306 */ /* 0x000e620000200c00 */
[----:B0-----:R-:W-:Y:S01]  /*6970*/  FFMA.FTZ R54, R55, R52, R21 ;  /* 0x0000003437367223 */ /* 0x001fe20000010015 */
[----:B------:R-:W-:Y:S01]  /*6980*/  FFMA.FTZ R21, R45, R57, R20 ;  /* 0x000000392d157223 */ /* 0x000fe20000010014 */
[----:B------:R-:W-:Y:S02]  /*6990*/  HADD2.F32 R55, -RZ, R4.H0_H0 ;  /* 0x20000004ff377230 */ /* 0x000fe40000004100 */
[C---:B------:R-:W-:Y:S01]  /*69a0*/  FFMA.FTZ R20, R57.reuse, R48, R18 ;  /* 0x0000003039147223 */ /* 0x040fe20000010012 */
[----:B--2---:R-:W-:Y:S02]  /*69b0*/  HADD2.F32 R53, -RZ, R53.H0_H0 ;  /* 0x20000035ff357230 */ /* 0x004fe40000004100 */
[----:B------:R0:W2:Y:S03]  /*69c0*/  I2F.F16 R60, R27 ;  /* 0x0000001b003c7306 */ /* 0x0000a60000200c00 */
[----:B------:R-:W-:Y:S01]  /*69d0*/  FFMA.FTZ R49, R57, R53, R54 ;  /* 0x0000003539317223 */ /* 0x000fe20000010036 */
[----:B------:R-:W-:-:S02]  /*69e0*/  HADD2.F32 R57, -RZ, R24.H0_H0 ;  /* 0x20000018ff397230 */ /* 0x000fc40000004100 */
[----:B-1----:R-:W-:Y:S02]  /*69f0*/  HADD2.F32 R26, -RZ, R26.H0_H0 ;  /* 0x2000001aff1a7230 */ /* 0x002fe40000004100 */
[----:B0-----:R-:W-:Y:S02]  /*6a00*/  HADD2.F32 R27, -RZ, R2.H0_H0 ;  /* 0x20000002ff1b7230 */ /* 0x001fe40000004100 */
[C---:B------:R-:W-:Y:S01]  /*6a10*/  FFMA.FTZ R58, R19.reuse, R57, R58 ;  /* 0x00000039133a7223 */ /* 0x040fe2000001003a */
[----:B------:R-:W-:Y:S02]  /*6a20*/  HADD2.F32 R54, -RZ, R3.H0_H0 ;  /* 0x20000003ff367230 */ /* 0x000fe40000004100 */
[----:B------:R-:W-:Y:S01]  /*6a30*/  FFMA.FTZ R18, R26, R19, R21 ;  /* 0x000000131a127223 */ /* 0x000fe20000010015 */
[----:B------:R-:W-:Y:S01]  /*6a40*/  FFMA.FTZ R21, R19, R25, R20 ;  /* 0x0000001913157223 */ /* 0x000fe20000010014 */
[----:B------:R-:W-:Y:S02]  /*6a50*/  HADD2.F32 R24, -RZ, R5.H0_H0 ;  /* 0x20000005ff187230 */ /* 0x000fe40000004100 */
[----:B------:R-:W-:Y:S01]  /*6a60*/  FMUL.FTZ R58, R55, R58 ;  /* 0x0000003a373a7220 */ /* 0x000fe20000410000 */
[----:B--2---:R-:W-:-:S02]  /*6a70*/  HADD2.F32 R56, -RZ, R60.H0_H0 ;  /* 0x2000003cff387230 */ /* 0x004fc40000004100 */
[----:B------:R-:W-:Y:S01]  /*6a80*/  FMUL.FTZ R18, R27, R18 ;  /* 0x000000121b127220 */ /* 0x000fe20000410000 */
[----:B------:R-:W-:Y:S01]  /*6a90*/  FMUL.FTZ R21, R54, R21 ;  /* 0x0000001536157220 */ /* 0x000fe20000410000 */
[----:B------:R-:W-:Y:S01]  /*6aa0*/  F2FP.F16.F32.PACK_AB R58, RZ, R58 ;  /* 0x0000003aff3a723e */ /* 0x000fe200000000ff */
[----:B------:R-:W-:Y:S02]  /*6ab0*/  FFMA.FTZ R49, R19, R56, R49 ;  /* 0x0000003813317223 */ /* 0x000fe40000010031 */
[----:B------:R-:W-:Y:S02]  /*6ac0*/  F2FP.F16.F32.PACK_AB R18, RZ, R18 ;  /* 0x00000012ff12723e */ /* 0x000fe400000000ff */
[----:B------:R-:W-:Y:S01]  /*6ad0*/  F2FP.F16.F32.PACK_AB R21, RZ, R21 ;  /* 0x00000015ff15723e */ /* 0x000fe200000000ff */
[----:B------:R-:W-:-:S03]  /*6ae0*/  FMUL.FTZ R49, R24, R49 ;  /* 0x0000003118317220 */ /* 0x000fc60000410000 */
[----:B------:R-:W-:Y:S02]  /*6af0*/  PRMT R18, R18, 0x5410, R21 ;  /* 0x0000541012127816 */ /* 0x000fe40000000015 */
[----:B------:R-:W-:-:S04]  /*6b00*/  F2FP.F16.F32.PACK_AB R49, RZ, R49 ;  /* 0x00000031ff31723e */ /* 0x000fc800000000ff */
[----:B------:R-:W-:Y:S01]  /*6b10*/  PRMT R58, R58, 0x5410, R49 ;  /* 0x000054103a3a7816 */ /* 0x000fe20000000031 */
[----:B------:R-:W-:Y:S01]  /*6b20*/  HFMA2 R6, R18, 1, 1, R6 ;  /* 0x3c003c0012067831 */ /* 0x000fe20000000006 */
[----:B------:R-:W-:-:S03]  /*6b30*/  MOV R49, R17 ;  /* 0x0000001100317202 */ /* 0x000fc60000000f00 */
        /* <DEDUP_REMOVED lines=171> */
.L_x_1171:
[----:B------:R-:W-:-:S04]  /*75f0*/  VIMNMX R12, PT, PT, R50, UR12, PT ;  /* 0x0000000c320c7c48 */ /* 0x000fc8000bfe0100 */
[----:B------:R-:W-:-:S13]  /*7600*/  ISETP.GT.AND P0, PT, R12, R49, PT ;  /* 0x000000310c00720c */ /* 0x000fda0003f04270 */
[----:B------:R-:W-:Y:S05]  /*7610*/  @!P0 BRA `(.L_x_1175) ;  /* 0x00000024002c8947 */ /* 0x000fea0003800000 */
[----:B------:R-:W-:Y:S01]  /*7620*/  MOV R20, R104 ;  /* 0x0000006800147202 */ /* 0x000fe20000000f00 */
[----:B------:R-:W0:Y:S01]  /*7630*/  LDCU.64 UR10, c[0x0][0x3a8] ;  /* 0x00007500ff0a77ac */ /* 0x000e220008000a00 */
[----:B------:R-:W-:Y:S02]  /*7640*/  MOV R21, R105 ;  /* 0x0000006900157202 */ /* 0x000fe40000000f00 */
[----:B------:R-:W-:-:S07]  /*7650*/  VIMNMX.U32 R48, PT, PT, R50, UR12, PT ;  /* 0x0000000c32307c48 */ /* 0x000fce000bfe0000 */
.L_x_1177:
[----:B0-----:R-:W-:Y:S01]  /*7660*/  MOV R47, UR11 ;  /* 0x0000000b002f7c02 */ /* 0x001fe20008000f00 */
[----:B-----5:R0:W5:Y:S04]  /*7670*/  LDG.E.128.CONSTANT R16, desc[UR8][R20.64] ;  /* 0x0000000814107981 */ /* 0x020168000c1e9d00 */
[----:B------:R-:W-:-:S04]  /*7680*/  IMAD.WIDE R12, R47, 0x4, R20 ;  /* 0x000000042f0c7825 */ /* 0x000fc800078e0214 */
[C---:B------:R-:W-:Y:S02]  /*7690*/  IMAD.WIDE R32, R47.reuse, 0x4, R12 ;  /* 0x000000042f207825 */ /* 0x040fe400078e020c */
[----:B------:R-:W5:Y:S02]  /*76a0*/  LDG.E.128.CONSTANT R12, desc[UR8][R12.64] ;  /* 0x000000080c0c7981 */ /* 0x000f64000c1e9d00 */
[----:B------:R-:W-:Y:S02]  /*76b0*/  IMAD.WIDE R22, R47, 0x4, R32 ;  /* 0x000000042f167825 */ /* 0x000fe400078e0220 */
[----:B------:R-:W5:Y:S04]  /*76c0*/  LDG.E.128.CONSTANT R32, desc[UR8][R32.64] ;  /* 0x0000000820207981 */ /* 0x000f68000c1e9d00 */
[----:B------:R0:W5:Y:S01]  /*76d0*/  LDG.E.128.CONSTANT R24, desc[UR8][R22.64] ;  /* 0x0000000816187981 */ /* 0x000162000c1e9d00 */
[----:B------:R-:W-:-:S06]  /*76e0*/  UIMAD UR5, UR7, -0x4, UR10 ;  /* 0xfffffffc070578a4 */ /* 0x000fcc000f8e020a */
[----:B------:R-:W-:-:S04]  /*76f0*/  MOV R51, UR5 ;  /* 0x0000000500337c02 */ /* 0x000fc80008000f00 */
[----:B------:R-:W-:Y:S01]  /*7700*/  ISETP.GE.AND P1, PT, R51, 0x1, PT ;  /* 0x000000013300780c */ /* 0x000fe20003f26270 */
[----:B------:R-:W-:Y:S01]  /*7710*/  IMAD.WIDE R102, R47, 0x4, R22 ;  /* 0x000000042f667825 */ /* 0x000fe200078e0216 */
[----:B------:R-:W-:Y:S02]  /*7720*/  MOV R104, R20 ;  /* 0x0000001400687202 */ /* 0x000fe40000000f00 */
[----:B------:R-:W-:-:S09]  /*7730*/  MOV R105, R21 ;  /* 0x0000001500697202 */ /* 0x000fd20000000f00 */
[----:B0-----:R-:W-:Y:S05]  /*7740*/  @!P1 BRA `(.L_x_1176) ;  /* 0x0000002000c89947 */ /* 0x001fea0003800000 */
[----:B------:R-:W2:Y:S01]  /*7750*/  LDG.E.128.CONSTANT R28, desc[UR8][R102.64] ;  /* 0x00000008661c7981 */ /* 0x000ea2000c1e9d00 */
[----:B-----5:R-:W-:Y:S01]  /*7760*/  SHF.R.U32.HI R36, RZ, 0xf, R16 ;  /* 0x0000000fff247819 */ /* 0x020fe20000011610 */
[----:B------:R-:W-:Y:S01]  /*7770*/  HFMA2 R40, -RZ, RZ, 0, 0.03125 ;  /* 0x00002800ff287431 */ /* 0x000fe200000001ff */
[--C-:B------:R-:W-:Y:S02]  /*7780*/  SHF.R.U32.HI R37, RZ, 0xf, R17.reuse ;  /* 0x0000000fff257819 */ /* 0x100fe40000011611 */
[----:B------:R-:W-:Y:S02]  /*7790*/  SHF.R.U32.HI R39, RZ, 0xf, R18 ;  /* 0x0000000fff277819 */ /* 0x000fe40000011612 */
[C---:B------:R-:W-:Y:S02]  /*77a0*/  LOP3.LUT R21, R17.reuse, 0x1f001f, RZ, 0xc0, !PT ;  /* 0x001f001f11157812 */ /* 0x040fe400078ec0ff */
[----:B------:R-:W-:Y:S02]  /*77b0*/  LOP3.LUT R42, R17, 0x3e003e0, RZ, 0xc0, !PT ;  /* 0x03e003e0112a7812 */ /* 0x000fe400078ec0ff */
[----:B------:R-:W-:-:S02]  /*77c0*/  SHF.R.U32.HI R53, RZ, 0xa, R17 ;  /* 0x0000000aff357819 */ /* 0x000fc40000011611 */
[C---:B------:R-:W-:Y:S02]  /*77d0*/  LOP3.LUT R23, R19.reuse, 0x1f001f, RZ, 0xc0, !PT ;  /* 0x001f001f13177812 */ /* 0x040fe400078ec0ff */
        /* <DEDUP_REMOVED lines=8> */
[----:B------:R-:W-:Y:S02]  /*7860*/  SHF.R.U32.HI R88, RZ, 0xe, R14 ;  /* 0x0000000eff587819 */ /* 0x000fe4000001160e */
[----:B------:R-:W-:Y:S02]  /*7870*/  LOP3.LUT R82, R36, 0x20002, R19, 0xf8, !PT ;  /* 0x0002000224527812 */ /* 0x000fe400078ef813 */
[----:B------:R-:W-:-:S02]  /*7880*/  LOP3.LUT R75, R37, 0x20002, R38, 0xf8, !PT ;  /* 0x00020002254b7812 */ /* 0x000fc400078ef826 */
[----:B------:R-:W-:Y:S02]  /*7890*/  LOP3.LUT R88, R39, 0x20002, R88, 0xf8, !PT ;  /* 0x0002000227587812 */ /* 0x000fe400078ef858 */
[----:B------:R-:W0:Y:S01]  /*78a0*/  LDS.128 R36, [UR4] ;  /* 0x00000004ff247984 */ /* 0x000e220008000c00 */
[----:B------:R-:W-:Y:S02]  /*78b0*/  SHF.R.U32.HI R73, RZ, 0xe, R15 ;  /* 0x0000000eff497819 */ /* 0x000fe4000001160f */
[----:B------:R-:W-:Y:S02]  /*78c0*/  LOP3.LUT R44, R44, 0x10001, RZ, 0xc0, !PT ;  /* 0x000100012c2c7812 */ /* 0x000fe400078ec0ff */
[----:B------:R-:W-:Y:S02]  /*78d0*/  LOP3.LUT R20, R16, 0x1f001f, RZ, 0xc0, !PT ;  /* 0x001f001f10147812 */ /* 0x000fe400078ec0ff */
[----:B------:R-:W-:Y:S02]  /*78e0*/  LOP3.LUT R73, R44, 0x20002, R73, 0xf8, !PT ;  /* 0x000200022c497812 */ /* 0x000fe400078ef849 */
        /* <DEDUP_REMOVED lines=14> */
[C---:B------:R-:W-:Y:S02]  /*79d0*/  LOP3.LUT R68, R14.reuse, 0x1f001f, RZ, 0xc0, !PT ;  /* 0x001f001f0e447812 */ /* 0x040fe400078ec0ff */
[----:B------:R-:W-:Y:S01]  /*79e0*/  LOP3.LUT R13, R14, 0x3e003e0, RZ, 0xc0, !PT ;  /* 0x03e003e00e0d7812 */ /* 0x000fe200078ec0ff */
[----:B------:R-:W-:Y:S01]  /*79f0*/  HFMA2 R72, R63, R40.H0_H0, -48, -48 ;  /* 0xd200d2003f487431 */ /* 0x000fe20000040028 */
[----:B------:R-:W-:Y:S02]  /*7a00*/  SHF.R.U32.HI R58, RZ, 0xa, R14 ;  /* 0x0000000aff3a7819 */ /* 0x000fe4000001160e */
[----:B------:R-:W-:Y:S02]  /*7a10*/  LOP3.LUT R71, R44, 0x64006400, RZ, 0xfc, !PT ;  /* 0x640064002c477812 */ /* 0x000fe400078efcff */
[----:B------:R-:W-:-:S02]  /*7a20*/  LOP3.LUT R69, R15, 0x1f001f, RZ, 0xc0, !PT ;  /* 0x001f001f0f457812 */ /* 0x000fc400078ec0ff */
[----:B------:R-:W-:Y:S01]  /*7a30*/  LOP3.LUT R14, R15, 0x3e003e0, RZ, 0xc0, !PT ;  /* 0x03e003e00f0e7812 */ /* 0x000fe200078ec0ff */
[----:B------:R-:W-:Y:S01]  /*7a40*/  HFMA2 R42, R71, R40.H0_H0, -48, -48 ;  /* 0xd200d200472a7431 */ /* 0x000fe20000040028 */
[----:B------:R-:W-:Y:S02]  /*7a50*/  SHF.R.U32.HI R60, RZ, 0xa, R15 ;  /* 0x0000000aff3c7819 */ /* 0x000fe4000001160f */
        /* <DEDUP_REMOVED lines=26> */
[----:B------:R-:W-:Y:S01]  /*7c00*/  HADD2 R83, R83, -1040, -1040 ;  /* 0xe410e41053537430 */ /* 0x000fe20000000000 */
[----:B------:R-:W-:Y:S01]  /*7c10*/  LOP3.LUT R65, R12, 0x64006400, RZ, 0xfc, !PT ;  /* 0x640064000c417812 */ /* 0x000fe200078efcff */
[-C--:B------:R-:W-:Y:S01]  /*7c20*/  HFMA2 R12, R81, R40.reuse.H0_H0, -48, -48 ;  /* 0xd200d200510c7431 */ /* 0x080fe20000040028 */
[----:B------:R-:W-:Y:S01]  /*7c30*/  LOP3.LUT R13, R13, 0x64006400, RZ, 0xfc, !PT ;  /* 0x640064000d0d7812 */ /* 0x000fe200078efcff */
[----:B------:R-:W-:Y:S01]  /*7c40*/  HADD2 R79, R79, -1040, -1040 ;  /* 0xe410e4104f4f7430 */ /* 0x000fe20000000000 */
[----:B------:R-:W-:Y:S01]  /*7c50*/  LOP3.LUT R87, R14, 0x64006400, RZ, 0xfc, !PT ;  /* 0x640064000e577812 */ /* 0x000fe200078efcff */
[----:B------:R-:W-:Y:S01]  /*7c60*/  HFMA2 R65, R65, R40.H0_H0, -48, -48 ;  /* 0xd200d20041417431 */ /* 0x000fe20000040028 */
[----:B------:R-:W-:Y:S01]  /*7c70*/  LOP3.LUT R52, R52, 0x1f001f, RZ, 0xc0, !PT ;  /* 0x001f001f34347812 */ /* 0x000fe200078ec0ff */
[----:B0-----:R-:W-:Y:S01]  /*7c80*/  HFMA2 R70, R79, R36, RZ.H0_H0 ;  /* 0x000000244f467231 */ /* 0x001fe200000400ff */
        /* <DEDUP_REMOVED lines=16> */
[----:B------:R-:W-:-:S02]  /*7d90*/  LOP3.LUT R60, R60, 0x1f001f, RZ, 0xc0, !PT ;  /* 0x001f001f3c3c7812 */ /* 0x000fc400078ec0ff */
[----:B------:R-:W-:Y:S02]  /*7da0*/  LOP3.LUT R58, R58, 0x64006400, RZ, 0xfc, !PT ;  /* 0x640064003a3a7812 */ /* 0x000fe400078efcff */
[----:B------:R-:W-:Y:S02]  /*7db0*/  SHF.R.U32.HI R80, RZ, 0xd, R33 ;  /* 0x0000000dff507819 */ /* 0x000fe40000011621 */
[----:B------:R-:W-:Y:S02]  /*7dc0*/  ISETP.NE.AND P0, PT, R51, 0x1, PT ;  /* 0x000000013300780c */ /* 0x000fe40003f05270 */
[----:B------:R-:W-:Y:S02]  /*7dd0*/  PRMT R2, R2, 0x5410, R3 ;  /* 0x0000541002027816 */ /* 0x000fe40000000003 */
[----:B------:R-:W-:Y:S02]  /*7de0*/  PRMT R4, R4, 0x5410, R5 ;  /* 0x0000541004047816 */ /* 0x000fe40000000005 */
[----:B--2---:R-:W-:-:S02]  /*7df0*/  LOP3.LUT R44, R29, 0x3e003e0, RZ, 0xc0, !PT ;  /* 0x03e003e01d2c7812 */ /* 0x004fc400078ec0ff */
[----:B------:R-:W-:Y:S02]  /*7e00*/  LOP3.LUT R16, R31, 0x3e003e0, RZ, 0xc0, !PT ;  /* 0x03e003e01f107812 */ /* 0x000fe400078ec0ff */
[----:B------:R-:W-:Y:S02]  /*7e10*/  LOP3.LUT R63, R44, 0x64006400, RZ, 0xfc, !PT ;  /* 0x640064002c3f7812 */ /* 0x000fe400078efcff */
[----:B------:R-:W-:Y:S02]  /*7e20*/  LOP3.LUT R61, R28, 0x3e003e0, RZ, 0xc0, !PT ;  /* 0x03e003e01c3d7812 */ /* 0x000fe400078ec0ff */
[----:B------:R-:W-:Y:S01]  /*7e30*/  LOP3.LUT R77, R16, 0x64006400, RZ, 0xfc, !PT ;  /* 0x64006400104d7812 */ /* 0x000fe200078efcff */
[----:B------:R-:W-:Y:S01]  /*7e40*/  HFMA2 R16, R63, R40.H0_H0, -48, -48 ;  /* 0xd200d2003f107431 */ /* 0x000fe20000040028 */
[----:B------:R-:W-:Y:S02]  /*7e50*/  LOP3.LUT R61, R61, 0x64006400, RZ, 0xfc, !PT ;  /* 0x640064003d3d7812 */ /* 0x000fe400078efcff */
[----:B------:R-:W-:-:S02]  /*7e60*/  LOP3.LUT R63, R22, 0x64006400, RZ, 0xfc, !PT ;  /* 0x64006400163f7812 */ /* 0x000fc400078efcff */
[----:B------:R-:W-:Y:S01]  /*7e70*/  LOP3.LUT R18, R30, 0x3e003e0, RZ, 0xc0, !PT ;  /* 0x03e003e01e127812 */ /* 0x000fe200078ec0ff */
[----:B------:R-:W-:Y:S01]  /*7e80*/  HFMA2 R44, R61, R40.H0_H0, -48, -48 ;  /* 0xd200d2003d2c7431 */ /* 0x000fe20000040028 */
[----:B------:R-:W-:Y:S01]  /*7e90*/  LOP3.LUT R61, R23, 0x64006400, RZ, 0xfc, !PT ;  /* 0x64006400173d7812 */ /* 0x000fe200078efcff */
[----:B------:R-:W-:Y:S01]  /*7ea0*/  HADD2 R63, R63, -1040, -1040 ;  /* 0xe410e4103f3f7430 */ /* 0x000fe20000000000 */
[----:B------:R-:W-:Y:S01]  /*7eb0*/  LOP3.LUT R71, R18, 0x64006400, RZ, 0xfc, !PT ;  /* 0x6400640012477812 */ /* 0x000fe200078efcff */
[----:B------:R-:W0:Y:S01]  /*7ec0*/  LDS.128 R20, [UR4+0x10] ;  /* 0x00001004ff147984 */ /* 0x000e220008000c00 */
[----:B------:R-:W-:Y:S01]  /*7ed0*/  LOP3.LUT R91, R28, 0x1f001f, RZ, 0xc0, !PT ;  /* 0x001f001f1c5b7812 */ /* 0x000fe200078ec0ff */
[----:B------:R-:W-:Y:S01]  /*7ee0*/  HADD2 R61, R61, -1040, -1040 ;  /* 0xe410e4103d3d7430 */ /* 0x000fe20000000000 */
[----:B------:R-:W-:Y:S01]  /*7ef0*/  SHF.R.U32.HI R92, RZ, 0xa, R28 ;  /* 0x0000000aff5c7819 */ /* 0x000fe2000001161c */
[----:B------:R-:W-:Y:S02]  /*7f00*/  HFMA2 R76, R63, R36, RZ ;  /* 0x000000243f4c7231 */ /* 0x000fe400000000ff */
[----:B------:R-:W-:-:S02]  /*7f10*/  HFMA2 R18, R71, R40.H0_H0, -48, -48 ;  /* 0xd200d20047127431 */ /* 0x000fc40000040028 */
[----:B------:R-:W-:Y:S02]  /*7f20*/  HFMA2 R71, R83, R36, RZ ;  /* 0x0000002453477231 */ /* 0x000fe400000000ff */
[----:B------:R-:W-:Y:S01]  /*7f30*/  HFMA2 R40, R77, R40.H0_H0, -48, -48 ;  /* 0xd200d2004d287431 */ /* 0x000fe20000040028 */
[----:B------:R-:W-:Y:S01]  /*7f40*/  LOP3.LUT R91, R91, 0x64006400, RZ, 0xfc, !PT ;  /* 0x640064005b5b7812 */ /* 0x000fe200078efcff */
[----:B------:R-:W-:Y:S01]  /*7f50*/  HFMA2 R77, R61, R36, RZ.H0_H0 ;  /* 0x000000243d4d7231 */ /* 0x000fe200000400ff */
[----:B------:R-:W-:Y:S01]  /*7f60*/  LOP3.LUT R92, R92, 0x1f001f, RZ, 0xc0, !PT ;  /* 0x001f001f5c5c7812 */ /* 0x000fe200078ec0ff */
[-C--:B------:R-:W-:Y:S02]  /*7f70*/  HFMA2 R36, R72, R37.reuse, R70 ;  /* 0x0000002548247231 */ /* 0x080fe40000000046 */
[-C--:B------:R-:W-:Y:S01]  /*7f80*/  HFMA2 R70, R62, R37.reuse, R76 ;  /* 0x000000253e467231 */ /* 0x080fe2000000004c */
[----:B------:R-:W-:Y:S01]  /*7f90*/  LOP3.LUT R76, R54, 0x1f001f, RZ, 0xc0, !PT ;  /* 0x001f001f364c7812 */ /* 0x000fe200078ec0ff */
[----:B------:R-:W-:-:S02]  /*7fa0*/  HFMA2 R71, R74, R37, R71 ;  /* 0x000000254a477231 */ /* 0x000fc40000000047 */
[----:B------:R-:W-:Y:S01]  /*7fb0*/  HFMA2 R37, R56, R37, R77 ;  /* 0x0000002538257231 */ /* 0x000fe2000000004d */
[----:B------:R-:W-:Y:S01]  /*7fc0*/  LOP3.LUT R77, R59, 0x1f001f, RZ, 0xc0, !PT ;  /* 0x001f001f3b4d7812 */ /* 0x000fe200078ec0ff */
[-C--:B------:R-:W-:Y:S01]  /*7fd0*/  HFMA2 R36, R85, R38.reuse, R36 ;  /* 0x0000002655247231 */ /* 0x080fe20000000024 */
[----:B------:R-:W-:Y:S01]  /*7fe0*/  LOP3.LUT R59, R76, 0x64006400, RZ, 0xfc, !PT ;  /* 0x640064004c3b7812 */ /* 0x000fe200078efcff */
[----:B------:R-:W-:Y:S01]  /*7ff0*/  HADD2 R91, R91, -1040, -1040 ;  /* 0xe410e4105b5b7430 */ /* 0x000fe20000000000 */
[----:B------:R-:W-:Y:S02]  /*8000*/  LOP3.LUT R77, R77, 0x64006400, RZ, 0xfc, !PT ;  /* 0x640064004d4d7812 */ /* 0x000fe400078efcff */
[----:B------:R-:W-:Y:S01]  /*8010*/  LOP3.LUT R54, R68, 0x64006400, RZ, 0xfc, !PT ;  /* 0x6400640044367812 */ /* 0x000fe200078efcff */
[----:B------:R-:W-:Y:S02]  /*8020*/  HADD2 R59, R59, -1040, -1040 ;  /* 0xe410e4103b3b7430 */ /* 0x000fe40000000000 */
[----:B------:R-:W-:-:S02]  /*8030*/  HFMA2 R71, R87, R38, R71 ;  /* 0x0000002657477231 */ /* 0x000fc40000000047 */
[----:B------:R-:W-:Y:S01]  /*8040*/  HADD2 R53, R77, -1040, -1040 ;  /* 0xe410e4104d357430 */ /* 0x000fe20000000000 */
[----:B------:R-:W-:Y:S01]  /*8050*/  LOP3.LUT R77, R60, 0x64006400, RZ, 0xfc, !PT ;  /* 0x640064003c4d7812 */ /* 0x000fe200078efcff */
[----:B------:R-:W-:Y:S01]  /*8060*/  HADD2 R54, R54, -1040, -1040 ;  /* 0xe410e41036367430 */ /* 0x000fe20000000000 */
[----:B------:R-:W-:Y:S01]  /*8070*/  LOP3.LUT R89, R29, 0x1f001f, RZ, 0xc0, !PT ;  /* 0x001f001f1d597812 */ /* 0x000fe200078ec0ff */
        /* <DEDUP_REMOVED lines=12> */
[-C--:B0-----:R-:W-:Y:S01]  /*8140*/  HFMA2 R76, R65, R20.reuse, R36 ;  /* 0x00000014414c7231 */ /* 0x081fe20000000024 */
[----:B------:R-:W-:Y:S01]  /*8150*/  LOP3.LUT R69, R33, 0x1f001f, RZ, 0xc0, !PT ;  /* 0x001f001f21457812 */ /* 0x000fe200078ec0ff */
[-C--:B------:R-:W-:Y:S01]  /*8160*/  HFMA2 R36, R15, R20.reuse, R39 ;  /* 0x000000140f247231 */ /* 0x080fe20000000027 */
[----:B------:R-:W-:Y:S01]  /*8170*/  LOP3.LUT R39, R57, 0x1f001f, RZ, 0xc0, !PT ;  /* 0x001f001f39277812 */ /* 0x000fe200078ec0ff */
[----:B------:R-:W-:-:S02]  /*8180*/  HFMA2 R38, R67, R20, R38 ;  /* 0x0000001443267231 */ /* 0x000fc40000000026 */
[----:B------:R-:W-:Y:S02]  /*8190*/  HADD2 R66, R66, -1040, -1040 ;  /* 0xe410e41042427430 */ /* 0x000fe40000000000 */
        /* <DEDUP_REMOVED lines=13> */
[-C--:B------:R-:W-:Y:S01]  /*8270*/  HFMA2 R76, R64, R21.reuse, R76 ;  /* 0x00000015404c7231 */ /* 0x080fe2000000004c */
[----:B------:R-:W-:Y:S01]  /*8280*/  LOP3.LUT R69, R69, 0x64006400, RZ, 0xfc, !PT ;  /* 0x6400640045457812 */ /* 0x000fe200078efcff */
[----:B------:R-:W-:Y:S01]  /*8290*/  HFMA2 R21, R58, R21, R36 ;  /* 0x000000153a157231 */ /* 0x000fe20000000024 */
[----:B------:R-:W-:Y:S01]  /*82a0*/  SHF.R.U32.HI R33, RZ, 0xa, R33 ;  /* 0x0000000aff217819 */ /* 0x000fe20000011621 */
[----:B------:R-:W0:Y:S01]  /*82b0*/  LDS.128 R36, [UR4+0x20] ;  /* 0x00002004ff247984 */ /* 0x000e220008000c00 */
[-C--:B------:R-:W-:Y:S02]  /*82c0*/  HFMA2 R20, R71, R22.reuse, R20 ;  /* 0x0000001647147231 */ /* 0x080fe40000000014 */
        /* <DEDUP_REMOVED lines=8> */
[-C--:B------:R-:W-:Y:S01]  /*8350*/  HFMA2 R21, R55, R22.reuse, R21 ;  /* 0x0000001637157231 */ /* 0x080fe20000000015 */
[----:B------:R-:W-:Y:S01]  /*8360*/  SHF.R.U32.HI R93, RZ, 0xa, R31 ;  /* 0x0000000aff5d7819 */ /* 0x000fe2000001161f */
[----:B------:R-:W-:Y:S02]  /*8370*/  HFMA2 R77, R57, R22, R77 ;  /* 0x00000016394d7231 */ /* 0x000fe4000000004d */
[-C--:B------:R-:W-:Y:S02]  /*8380*/  HFMA2 R20, R42, R23.reuse, R78 ;  /* 0x000000172a147231 */ /* 0x080fe4000000004e */
[----:B------:R-:W-:Y:S01]  /*8390*/  HFMA2 R78, R14, R23, R21 ;  /* 0x000000170e4e7231 */ /* 0x000fe20000000015 */
[--C-:B------:R-:W-:Y:S01]  /*83a0*/  SHF.R.U32.HI R21, RZ, 0xd, R32.reuse ;  /* 0x0000000dff157819 */ /* 0x100fe20000011620 */
[----:B------:R-:W-:Y:S01]  /*83b0*/  HADD2 R89, R89, -1040, -1040 ;  /* 0xe410e41059597430 */ /* 0x000fe20000000000 */
[----:B------:R-:W-:-:S02]  /*83c0*/  SHF.R.U32.HI R32, RZ, 0xa, R32 ;  /* 0x0000000aff207819 */ /* 0x000fc40000011620 */
[----:B------:R-:W-:Y:S01]  /*83d0*/  LOP3.LUT R82, R82, 0x40004, R21, 0xf8, !PT ;  /* 0x0004000452527812 */ /* 0x000fe200078ef815 */
[----:B------:R-:W-:Y:S01]  /*83e0*/  HFMA2 R22, R12, R23, R77 ;  /* 0x000000170c167231 */ /* 0x000fe2000000004d */
[--C-:B------:R-:W-:Y:S01]  /*83f0*/  SHF.R.U32.HI R21, RZ, 0xd, R34.reuse ;  /* 0x0000000dff157819 */ /* 0x100fe20000011622 */
[----:B------:R-:W-:Y:S01]  /*8400*/  HADD2 R77, R33, -1040, -1040 ;  /* 0xe410e410214d7430 */ /* 0x000fe20000000000 */
[----:B------:R-:W-:Y:S02]  /*8410*/  SHF.R.U32.HI R34, RZ, 0xa, R34 ;  /* 0x0000000aff227819 */ /* 0x000fe40000011622 */
[----:B------:R-:W-:Y:S02]  /*8420*/  LOP3.LUT R23, R75, 0x40004, R80, 0xf8, !PT ;  /* 0x000400044b177812 */ /* 0x000fe400078ef850 */
[--C-:B------:R-:W-:Y:S02]  /*8430*/  SHF.R.U32.HI R80, RZ, 0xd, R35.reuse ;  /* 0x0000000dff507819 */ /* 0x100fe40000011623 */
[----:B------:R-:W-:-:S02]  /*8440*/  SHF.R.U32.HI R35, RZ, 0xa, R35 ;  /* 0x0000000aff237819 */ /* 0x000fc40000011623 */
[----:B------:R-:W-:Y:S02]  /*8450*/  LOP3.LUT R34, R34, 0x1f001f, RZ, 0xc0, !PT ;  /* 0x001f001f22227812 */ /* 0x000fe400078ec0ff */
[----:B------:R-:W-:Y:S02]  /*8460*/  LOP3.LUT R32, R32, 0x1f001f, RZ, 0xc0, !PT ;  /* 0x001f001f20207812 */ /* 0x000fe400078ec0ff */
[----:B------:R-:W-:Y:S02]  /*8470*/  LOP3.LUT R35, R35, 0x1f001f, RZ, 0xc0, !PT ;  /* 0x001f001f23237812 */ /* 0x000fe400078ec0ff */
[----:B------:R-:W-:Y:S02]  /*8480*/  LOP3.LUT R34, R34, 0x64006400, RZ, 0xfc, !PT ;  /* 0x6400640022227812 */ /* 0x000fe400078efcff */
[----:B------:R-:W-:Y:S01]  /*8490*/  LOP3.LUT R32, R32, 0x64006400, RZ, 0xfc, !PT ;  /* 0x6400640020207812 */ /* 0x000fe200078efcff */
[----:B0-----:R-:W-:Y:S01]  /*84a0*/  HFMA2 R20, R77, R36, R20 ;  /* 0x000000244d147231 */ /* 0x001fe20000000014 */
[----:B------:R-:W-:Y:S01]  /*84b0*/  LOP3.LUT R35, R35, 0x64006400, RZ, 0xfc, !PT ;  /* 0x6400640023237812 */ /* 0x000fe200078efcff */
[----:B------:R-:W-:Y:S01]  /*84c0*/  HADD2 R75, R34, -1040, -1040 ;  /* 0xe410e410224b7430 */ /* 0x000fe20000000000 */
[----:B------:R-:W-:Y:S01]  /*84d0*/  LOP3.LUT R88, R88, 0x40004, R21, 0xf8, !PT ;  /* 0x0004000458587812 */ /* 0x000fe200078ef815 */
[----:B------:R-:W-:Y:S01]  /*84e0*/  HADD2 R81, R32, -1040, -1040 ;  /* 0xe410e41020517430 */ /* 0x000fe20000000000 */
[----:B------:R-:W-:-:S02]  /*84f0*/  LOP3.LUT R34, R24, 0x1f001f, RZ, 0xc0, !PT ;  /* 0x001f001f18227812 */ /* 0x000fc400078ec0ff */
[----:B------:R-:W-:Y:S01]  /*8500*/  LOP3.LUT R21, R73, 0x40004, R80, 0xf8, !PT ;  /* 0x0004000449157812 */ /* 0x000fe200078ef850 */
[----:B------:R-:W-:Y:S01]  /*8510*/  HADD2 R73, R35, -1040, -1040 ;  /* 0xe410e41023497430 */ /* 0x000fe20000000000 */
[----:B------:R-:W-:Y:S01]  /*8520*/  LOP3.LUT R34, R34, 0x64006400, RZ, 0xfc, !PT ;  /* 0x6400640022227812 */ /* 0x000fe200078efcff */
[-C--:B------:R-:W-:Y:S01]  /*8530*/  HFMA2 R32, R81, R36.reuse, R76 ;  /* 0x0000002451207231 */ /* 0x080fe2000000004c */
[----:B------:R-:W-:Y:S01]  /*8540*/  LOP3.LUT R76, R27, 0x1f001f, RZ, 0xc0, !PT ;  /* 0x001f001f1b4c7812 */ /* 0x000fe200078ec0ff */
[-C--:B------:R-:W-:Y:S02]  /*8550*/  HFMA2 R22, R75, R36.reuse, R22 ;  /* 0x000000244b167231 */ /* 0x080fe40000000016 */
[----:B------:R-:W-:Y:S01]  /*8560*/  HFMA2 R33, R73, R36, R78 ;  /* 0x0000002449217231 */ /* 0x000fe2000000004e */
[----:B------:R-:W-:Y:S01]  /*8570*/  LOP3.LUT R36, R26, 0x1f001f, RZ, 0xc0, !PT ;  /* 0x001f001f1a247812 */ /* 0x000fe200078ec0ff */
[----:B------:R-:W-:Y:S01]  /*8580*/  HADD2 R80, R34, -1040, -1040 ;  /* 0xe410e41022507430 */ /* 0x000fe20000000000 */
[----:B------:R-:W-:-:S02]  /*8590*/  LOP3.LUT R35, R25, 0x1f001f, RZ, 0xc0, !PT ;  /* 0x001f001f19237812 */ /* 0x000fc400078ec0ff */
[----:B------:R-:W-:Y:S02]  /*85a0*/  LOP3.LUT R36, R36, 0x64006400, RZ, 0xfc, !PT ;  /* 0x6400640024247812 */ /* 0x000fe400078efcff */
[----:B------:R-:W-:Y:S01]  /*85b0*/  LOP3.LUT R84, R76, 0x64006400, RZ, 0xfc, !PT ;  /* 0x640064004c547812 */ /* 0x000fe200078efcff */
[-C--:B------:R-:W-:Y:S01]  /*85c0*/  HFMA2 R32, R80, R37.reuse, R32 ;  /* 0x0000002550207231 */ /* 0x080fe20000000020 */
[----:B------:R-:W-:Y:S01]  /*85d0*/  LOP3.LUT R35, R35, 0x64006400, RZ, 0xfc, !PT ;  /* 0x6400640023237812 */ /* 0x000fe200078efcff */
[----:B------:R-:W-:Y:S01]  /*85e0*/  HADD2 R76, R36, -1040, -1040 ;  /* 0xe410e410244c7430 */ /* 0x000fe20000000000 */
[----:B------:R-:W-:Y:S01]  /*85f0*/  LOP3.LUT R93, R93, 0x1f001f, RZ, 0xc0, !PT ;  /* 0x001f001f5d5d7812 */ /* 0x000fe200078ec0ff */
[----:B------:R-:W-:Y:S02]  /*8600*/  HADD2 R36, R84, -1040, -1040 ;  /* 0xe410e41054247430 */ /* 0x000fe40000000000 */
[----:B------:R-:W-:Y:S01]  /*8610*/  HADD2 R78, R35, -1040, -1040 ;  /* 0xe410e410234e7430 */ /* 0x000fe20000000000 */
[----:B------:R-:W-:Y:S01]  /*8620*/  LOP3.LUT R93, R93, 0x64006400, RZ, 0xfc, !PT ;  /* 0x640064005d5d7812 */ /* 0x000fe200078efcff */
[----:B------:R-:W-:-:S02]  /*8630*/  HFMA2 R35, R76, R37, R22 ;  /* 0x000000254c237231 */ /* 0x000fc40000000016 */
        /* <DEDUP_REMOVED lines=10> */
[----:B------:R-:W-:Y:S01]  /*86e0*/  SHF.R.U32.HI R26, RZ, 0xa, R26 ;  /* 0x0000000aff1a7819 */ /* 0x000fe2000001161a */
[----:B------:R-:W-:Y:S01]  /*86f0*/  HADD2 R93, R93, -1040, -1040 ;  /* 0xe410e4105d5d7430 */ /* 0x000fe20000000000 */
[----:B------:R-:W-:-:S02]  /*8700*/  SHF.R.U32.HI R35, RZ, 0xc, R24 ;  /* 0x0000000cff237819 */ /* 0x000fc40000011618 */
[----:B------:R-:W-:Y:S02]  /*8710*/  LOP3.LUT R26, R26, 0x1f001f, RZ, 0xc0, !PT ;  /* 0x001f001f1a1a7812 */ /* 0x000fe400078ec0ff */
[----:B------:R-:W-:Y:S02]  /*8720*/  SHF.R.U32.HI R24, RZ, 0xa, R24 ;  /* 0x0000000aff187819 */ /* 0x000fe40000011618 */
[----:B------:R-:W-:Y:S02]  /*8730*/  LOP3.LUT R26, R26, 0x64006400, RZ, 0xfc, !PT ;  /* 0x640064001a1a7812 */ /* 0x000fe400078efcff */
[--C-:B------:R-:W-:Y:S02]  /*8740*/  SHF.R.U32.HI R38, RZ, 0xc, R27.reuse ;  /* 0x0000000cff267819 */ /* 0x100fe4000001161b */
[----:B------:R-:W-:Y:S02]  /*8750*/  LOP3.LUT R24, R24, 0x1f001f, RZ, 0xc0, !PT ;  /* 0x001f001f18187812 */ /* 0x000fe400078ec0ff */
[----:B------:R-:W-:-:S02]  /*8760*/  SHF.R.U32.HI R27, RZ, 0xa, R27 ;  /* 0x0000000aff1b7819 */ /* 0x000fc4000001161b */
[----:B------:R-:W-:Y:S01]  /*8770*/  LOP3.LUT R35, R82, 0x80008, R35, 0xf8, !PT ;  /* 0x0008000852237812 */ /* 0x000fe200078ef823 */
[----:B------:R-:W-:Y:S01]  /*8780*/  HADD2 R82, R26, -1040, -1040 ;  /* 0xe410e4101a527430 */ /* 0x000fe20000000000 */
[----:B------:R-:W-:Y:S02]  /*8790*/  LOP3.LUT R24, R24, 0x64006400, RZ, 0xfc, !PT ;  /* 0x6400640018187812 */ /* 0x000fe400078efcff */
[----:B------:R-:W-:Y:S02]  /*87a0*/  LOP3.LUT R27, R27, 0x1f001f, RZ, 0xc0, !PT ;  /* 0x001f001f1b1b7812 */ /* 0x000fe400078ec0ff */
[----:B------:R-:W-:Y:S01]  /*87b0*/  LOP3.LUT R37, R21, 0x80008, R38, 0xf8, !PT ;  /* 0x0008000815257812 */ /* 0x000fe200078ef826 */
[----:B------:R-:W-:Y:S01]  /*87c0*/  HADD2 R86, R24, -1040, -1040 ;  /* 0xe410e41018567430 */ /* 0x000fe20000000000 */
[----:B------:R-:W-:Y:S01]  /*87d0*/  LOP3.LUT R27, R27, 0x64006400, RZ, 0xfc, !PT ;  /* 0x640064001b1b7812 */ /* 0x000fe200078efcff */
[----:B------:R-:W-:Y:S01]  /*87e0*/  HFMA2 R26, R82, R39, R20 ;  /* 0x00000027521a7231 */ /* 0x000fe20000000014 */
[----:B------:R-:W-:-:S02]  /*87f0*/  SHF.R.U32.HI R20, RZ, 0xb, R28 ;  /* 0x0000000bff147819 */ /* 0x000fc4000001161c */
[----:B------:R-:W-:Y:S01]  /*8800*/  LOP3.LUT R88, R88, 0x80008, R23, 0xf8, !PT ;  /* 0x0008000858587812 */ /* 0x000fe200078ef817 */
[----:B------:R-:W-:Y:S02]  /*8810*/  HADD2 R38, R27, -1040, -1040 ;  /* 0xe410e4101b267430 */ /* 0x000fe40000000000 */
[-C--:B------:R-:W-:Y:S01]  /*8820*/  HFMA2 R27, R86, R39.reuse, R22 ;  /* 0x00000027561b7231 */ /* 0x080fe20000000016 */
[----:B------:R-:W-:Y:S02]  /*8830*/  LOP3.LUT R35, R35, 0x100010, R20, 0xf8, !PT ;  /* 0x0010001023237812 */ /* 0x000fe400078ef814 */
[----:B------:R-:W0:Y:S01]  /*8840*/  LDS.128 R20, [UR4+0x30] ;  /* 0x00003004ff147984 */ /* 0x000e220008000c00 */
[----:B------:R-:W-:Y:S01]  /*8850*/  LOP3.LUT R25, R25, 0x1f001f, RZ, 0xc0, !PT ;  /* 0x001f001f19197812 */ /* 0x000fe200078ec0ff */
[----:B------:R-:W-:Y:S01]  /*8860*/  HFMA2 R33, R38, R39, R33 ;  /* 0x0000002726217231 */ /* 0x000fe20000000021 */
[----:B------:R-:W-:Y:S02]  /*8870*/  LOP3.LUT R35, R35, 0x64006400, RZ, 0xfc, !PT ;  /* 0x6400640023237812 */ /* 0x000fe400078efcff */
[----:B------:R-:W-:-:S03]  /*8880*/  LOP3.LUT R25, R25, 0x64006400, RZ, 0xfc, !PT ;  /* 0x6400640019197812 */ /* 0x000fc600078efcff */
[----:B------:R-:W-:Y:S02]  /*8890*/  HADD2 R100, R35, -1040, -1040 ;  /* 0xe410e41023647430 */ /* 0x000fe40000000000 */
[----:B------:R-:W-:Y:S01]  /*88a0*/  HADD2 R84, R25, -1040, -1040 ;  /* 0xe410e41019547430 */ /* 0x000fe20000000000 */
[--C-:B------:R-:W-:Y:S02]  /*88b0*/  SHF.R.U32.HI R25, RZ, 0xb, R29.reuse ;  /* 0x0000000bff197819 */ /* 0x100fe4000001161d */
[----:B------:R-:W-:Y:S01]  /*88c0*/  SHF.R.U32.HI R29, RZ, 0xa, R29 ;  /* 0x0000000aff1d7819 */ /* 0x000fe2000001161d */
[----:B------:R-:W-:Y:S01]  /*88d0*/  HFMA2 R34, R84, R39, R34 ;  /* 0x0000002754227231 */ /* 0x000fe20000000022 */
[----:B------:R-:W-:Y:S02]  /*88e0*/  LOP3.LUT R39, R30, 0x1f001f, RZ, 0xc0, !PT ;  /* 0x001f001f1e277812 */ /* 0x000fe400078ec0ff */
[----:B------:R-:W-:Y:S02]  /*88f0*/  LOP3.LUT R32, R32, 0x100010, R25, 0xf8, !PT ;  /* 0x0010001020207812 */ /* 0x000fe400078ef819 */
[----:B------:R-:W-:-:S02]  /*8900*/  LOP3.LUT R39, R39, 0x64006400, RZ, 0xfc, !PT ;  /* 0x6400640027277812 */ /* 0x000fc400078efcff */
[--C-:B------:R-:W-:Y:S02]  /*8910*/  SHF.R.U32.HI R25, RZ, 0xb, R30.reuse ;  /* 0x0000000bff197819 */ /* 0x100fe4000001161e */
[----:B------:R-:W-:Y:S01]  /*8920*/  SHF.R.U32.HI R30, RZ, 0xa, R30 ;  /* 0x0000000aff1e7819 */ /* 0x000fe2000001161e */
[----:B------:R-:W-:Y:S01]  /*8930*/  HADD2 R39, R39, -1040, -1040 ;  /* 0xe410e41027277430 */ /* 0x000fe20000000000 */
[----:B------:R-:W-:Y:S02]  /*8940*/  LOP3.LUT R24, R88, 0x100010, R25, 0xf8, !PT ;  /* 0x0010001058187812 */ /* 0x000fe400078ef819 */
[----:B------:R-:W-:Y:S02]  /*8950*/  SHF.R.U32.HI R88, RZ, 0xb, R31 ;  /* 0x0000000bff587819 */ /* 0x000fe4000001161f */
[----:B------:R-:W-:Y:S02]  /*8960*/  LOP3.LUT R30, R30, 0x1f001f, RZ, 0xc0, !PT ;  /* 0x001f001f1e1e7812 */ /* 0x000fe400078ec0ff */
[----:B------:R-:W-:-:S02]  /*8970*/  LOP3.LUT R25, R37, 0x100010, R88, 0xf8, !PT ;  /* 0x0010001025197812 */ /* 0x000fc400078ef858 */
[----:B------:R-:W-:Y:S02]  /*8980*/  LOP3.LUT R37, R31, 0x1f001f, RZ, 0xc0, !PT ;  /* 0x001f001f1f257812 */ /* 0x000fe400078ec0ff */
[----:B------:R-:W-:Y:S02]  /*8990*/  LOP3.LUT R88, R30, 0x64006400, RZ, 0xfc, !PT ;  /* 0x640064001e587812 */ /* 0x000fe400078efcff */
[----:B------:R-:W-:Y:S02]  /*89a0*/  LOP3.LUT R37, R37, 0x64006400, RZ, 0xfc, !PT ;  /* 0x6400640025257812 */ /* 0x000fe400078efcff */
[----:B------:R-:W-:Y:S01]  /*89b0*/  LOP3.LUT R29, R29, 0x1f001f, RZ, 0xc0, !PT ;  /* 0x001f001f1d1d7812 */ /* 0x000fe200078ec0ff */
[-C--:B0-----:R-:W-:Y:S02]  /*89c0*/  HFMA2 R27, R91, R20.reuse, R27 ;  /* 0x000000145b1b7231 */ /* 0x081fe4000000001b */
[----:B------:R-:W-:Y:S02]  /*89d0*/  HADD2 R88, R88, -1040, -1040 ;  /* 0xe410e41058587430 */ /* 0x000fe40000000000 */
[-C--:B------:R-:W-:Y:S01]  /*89e0*/  HFMA2 R26, R39, R20.reuse, R26 ;  /* 0x00000014271a7231 */ /* 0x080fe2000000001a */
        /* <DEDUP_REMOVED lines=10> */
[----:B------:R-:W-:Y:S02]  /*8a90*/  HFMA2 R20, R16, R21, R34 ;  /* 0x0000001510147231 */ /* 0x000fe40000000022 */
[----:B------:R-:W-:Y:S02]  /*8aa0*/  HADD2 R90, R90, -1040, -1040 ;  /* 0xe410e4105a5a7430 */ /* 0x000fe40000000000 */
[----:B------:R-:W-:-:S02]  /*8ab0*/  HFMA2 R27, R92, R22, R27 ;  /* 0x000000165c1b7231 */ /* 0x000fc4000000001b */
[----:B------:R-:W-:Y:S02]  /*8ac0*/  HFMA2 R21, R40, R21, R33 ;  /* 0x0000001528157231 */ /* 0x000fe40000000021 */
[-C--:B------:R-:W-:Y:S02]  /*8ad0*/  HFMA2 R26, R88, R22.reuse, R26 ;  /* 0x00000016581a7231 */ /* 0x080fe4000000001a */
        /* <DEDUP_REMOVED lines=8> */
[----:B------:R-:W-:Y:S02]  /*8b60*/  HADD2 R21, R20.H0_H0, R20.H1_H1 ;  /* 0x3000001414157230 */ /* 0x000fe40000000800 */
[----:B------:R-:W-:-:S02]  /*8b70*/  HADD2 R23, R23.H0_H0, R23.H1_H1 ;  /* 0x3000001717177230 */ /* 0x000fc40000000800 */
        /* <DEDUP_REMOVED lines=21> */
[----:B------:R-:W-:Y:S02]  /*8cd0*/  HFMA2 R35, R87, R22, R20 ;  /* 0x0000001657237231 */ /* 0x000fe40000000014 */
[-C--:B------:R-:W-:Y:S02]  /*8ce0*/  HFMA2 R25, R54, R23.reuse, R27 ;  /* 0x0000001736197231 */ /* 0x080fe4000000001b */
        /* <DEDUP_REMOVED lines=155> */
[-C--:B------:R-:W-:Y:S02]  /*96a0*/  HFMA2 R35, R87, R22.reuse, R83 ;  /* 0x0000001657237231 */ /* 0x080fe40000000053 */
[----:B------:R-:W-:Y:S02]  /*96b0*/  HFMA2 R62, R59, R22, R62 ;  /* 0x000000163b3e7231 */ /* 0x000fe4000000003e */
[-C--:B-1----:R-:W-:Y:S02]  /*96c0*/  HFMA2 R20, R15, R24.reuse, R20 ;  /* 0x000000180f147231 */ /* 0x082fe40000000014 */
        /* <DEDUP_REMOVED lines=14> */
[----:B------:R-:W-:Y:S01]  /*97b0*/  HFMA2 R13, R57, R26, R13 ;  /* 0x0000001a390d7231 */ /* 0x000fe2000000000d */
[----:B------:R-:W1:Y:S01]  /*97c0*/  LDS.128 R32, [UR4+0xf0] ;  /* 0x0000f004ff207984 */ /* 0x000e620008000c00 */
[-C--:B0-----:R-:W-:Y:S02]  /*97d0*/  HFMA2 R21, R77, R28.reuse, R21 ;  /* 0x0000001c4d157231 */ /* 0x081fe40000000015 */
        /* <DEDUP_REMOVED lines=41> */
.L_x_1176:
[----:B------:R-:W-:Y:S01]  /*9a70*/  IADD3 R49, PT, PT, R49, 0x20, RZ ;  /* 0x0000002031317810 */ /* 0x000fe20007ffe0ff */
[----:B------:R-:W-:Y:S01]  /*9a80*/  UIADD3 UR4, UPT, UPT, UR4, 0x40, URZ ;  /* 0x0000004004047890 */ /* 0x000fe2000fffe0ff */
[----:B------:R-:W-:Y:S02]  /*9a90*/  IMAD.WIDE R20, R47, 0x4, R102 ;  /* 0x000000042f147825 */ /* 0x000fe400078e0266 */
[----:B------:R-:W-:-:S13]  /*9aa0*/  ISETP.GE.AND P0, PT, R49, R48, PT ;  /* 0x000000303100720c */ /* 0x000fda0003f06270 */
[----:B------:R-:W-:Y:S05]  /*9ab0*/  @!P0 BRA `(.L_x_1177) ;  /* 0xffffffd800e88947 */ /* 0x000fea000383ffff */
[----:B------:R-:W-:-:S07]  /*9ac0*/  IMAD.WIDE R104, R47, 0x14, R104 ;  /* 0x000000142f687825 */ /* 0x000fce00078e0268 */
.L_x_1175:
[----:B------:R-:W0:Y:S02]  /*9ad0*/  LDCU UR5, c[0x0][0x3d4] ;  /* 0x00007a80ff0577ac */ /* 0x000e240008000800 */
[----:B0-----:R-:W-:-:S04]  /*9ae0*/  VIMNMX R50, PT, PT, R50, UR5, PT ;  /* 0x0000000532327c48 */ /* 0x001fc8000bfe0100 */
[----:B------:R-:W-:-:S13]  /*9af0*/  ISETP.GT.AND P0, PT, R50, R49, PT ;  /* 0x000000313200720c */ /* 0x000fda0003f04270 */
[----:B------:R-:W-:Y:S05]  /*9b00*/  @!P0 BRA `(.L_x_1178) ;  /* 0x0000004c00b48947 */ /* 0x000fea0003800000 */
[----:B------:R-:W-:-:S12]  /*9b10*/  UIADD3 UR4, UPT, UPT, UR4, 0x80, URZ ;  /* 0x0000008004047890 */ /* 0x000fd8000fffe0ff */
.L_x_1183:
[----:B-----5:R-:W-:-:S04]  /*9b20*/  MOV R12, 0x2c00 ;  /* 0x00002c00000c7802 */ /* 0x020fc80000000f00 */
[----:B------:R-:W-:Y:S01]  /*9b30*/  PRMT R2, R2, 0x5410, R12 ;  /* 0x0000541002027816 */ /* 0x000fe2000000000c */
[----:B------:R-:W-:Y:S06]  /*9b40*/  @!P1 BRA `(.L_x_1179) ;  /* 0x0000001000dc9947 */ /* 0x000fec0003800000 */
[----:B------:R-:W2:Y:S01]  /*9b50*/  LDG.E.128.CONSTANT R12, desc[UR8][R104.64] ;  /* 0x00000008680c7981 */ /* 0x000ea2000c1e9d00 */
[----:B------:R-:W-:-:S03]  /*9b60*/  ISETP.NE.AND P0, PT, R51, 0x1, PT ;  /* 0x000000013300780c */ /* 0x000fc60003f05270 */
[----:B------:R-:W0:Y:S02]  /*9b70*/  LDS.64 R20, [UR4+-0x80] ;  /* 0xffff8004ff147984 */ /* 0x000e240008000a00 */
[--C-:B0-----:R-:W-:Y:S02]  /*9b80*/  HADD2.F32 R35, -RZ, R21.reuse.H0_H0 ;  /* 0x20000015ff237230 */ /* 0x101fe40000004100 */
[----:B------:R-:W-:Y:S02]  /*9b90*/  HADD2.F32 R32, -RZ, R21.H1_H1 ;  /* 0x30000015ff207230 */ /* 0x000fe40000004100 */
[----:B------:R-:W-:Y:S01]  /*9ba0*/  HADD2.F32 R30, -RZ, R20.H1_H1 ;  /* 0x30000014ff1e7230 */ /* 0x000fe20000004100 */
[C---:B--2---:R-:W-:Y:S02]  /*9bb0*/  LOP3.LUT R16, R12.reuse, 0xf000f, RZ, 0xc0, !PT ;  /* 0x000f000f0c107812 */ /* 0x044fe400078ec0ff */
[----:B------:R-:W-:Y:S02]  /*9bc0*/  LOP3.LUT R18, R13, 0xf000f, RZ, 0xc0, !PT ;  /* 0x000f000f0d127812 */ /* 0x000fe400078ec0ff */
[----:B------:R-:W-:-:S02]  /*9bd0*/  LOP3.LUT R23, R12, 0xf000f0, RZ, 0xc0, !PT ;  /* 0x00f000f00c177812 */ /* 0x000fc400078ec0ff */
[----:B------:R-:W-:Y:S02]  /*9be0*/  SHF.R.U32.HI R17, RZ, 0x8, R12 ;  /* 0x00000008ff117819 */ /* 0x000fe4000001160c */
[----:B------:R-:W-:Y:S01]  /*9bf0*/  LOP3.LUT R12, R16, 0x64006400, RZ, 0xfc, !PT ;  /* 0x64006400100c7812 */ /* 0x000fe200078efcff */
[----:B------:R-:W-:Y:S01]  /*9c00*/  HADD2.F32 R16, -RZ, R20.H0_H0 ;  /* 0x20000014ff107230 */ /* 0x000fe20000004100 */
[----:B------:R-:W-:Y:S02]  /*9c10*/  LOP3.LUT R24, R13, 0xf000f0, RZ, 0xc0, !PT ;  /* 0x00f000f00d187812 */ /* 0x000fe400078ec0ff */
[----:B------:R-:W-:Y:S02]  /*9c20*/  SHF.R.U32.HI R38, RZ, 0x8, R13 ;  /* 0x00000008ff267819 */ /* 0x000fe4000001160d */
[----:B------:R-:W-:Y:S02]  /*9c30*/  LOP3.LUT R13, R14, 0xf000f, RZ, 0xc0, !PT ;  /* 0x000f000f0e0d7812 */ /* 0x000fe400078ec0ff */
[----:B------:R-:W-:-:S02]  /*9c40*/  LOP3.LUT R18, R18, 0x64006400, RZ, 0xfc, !PT ;  /* 0x6400640012127812 */ /* 0x000fc400078efcff */
[----:B------:R-:W-:Y:S02]  /*9c50*/  LOP3.LUT R26, R14, 0xf000f0, RZ, 0xc0, !PT ;  /* 0x00f000f00e1a7812 */ /* 0x000fe400078ec0ff */
[----:B------:R-:W-:Y:S01]  /*9c60*/  SHF.R.U32.HI R36, RZ, 0x8, R14 ;  /* 0x00000008ff247819 */ /* 0x000fe2000001160e */
[----:B------:R-:W-:Y:S01]  /*9c70*/  HADD2 R21, R18, -1032, -1032 ;  /* 0xe408e40812157430 */ /* 0x000fe20000000000 */
[C---:B------:R-:W-:Y:S01]  /*9c80*/  LOP3.LUT R14, R15.reuse, 0xf000f, RZ, 0xc0, !PT ;  /* 0x000f000f0f0e7812 */ /* 0x040fe200078ec0ff */
[----:B------:R-:W0:Y:S01]  /*9c90*/  LDS.64 R18, [UR4+-0x78] ;  /* 0xffff8804ff127984 */ /* 0x000e220008000a00 */
[----:B------:R-:W-:Y:S02]  /*9ca0*/  LOP3.LUT R28, R15, 0xf000f0, RZ, 0xc0, !PT ;  /* 0x00f000f00f1c7812 */ /* 0x000fe400078ec0ff */
[----:B------:R-:W-:Y:S01]  /*9cb0*/  SHF.R.U32.HI R37, RZ, 0x8, R15 ;  /* 0x00000008ff257819 */ /* 0x000fe2000001160f */
[----:B------:R-:W-:Y:S01]  /*9cc0*/  HADD2 R15, R12, -1032, -1032 ;  /* 0xe408e4080c0f7430 */ /* 0x000fe20000000000 */
[----:B------:R-:W-:-:S02]  /*9cd0*/  LOP3.LUT R13, R13, 0x64006400, RZ, 0xfc, !PT ;  /* 0x640064000d0d7812 */ /* 0x000fc400078efcff */
[----:B------:R-:W-:Y:S02]  /*9ce0*/  LOP3.LUT R14, R14, 0x64006400, RZ, 0xfc, !PT ;  /* 0x640064000e0e7812 */ /* 0x000fe400078efcff */
[--C-:B------:R-:W-:Y:S01]  /*9cf0*/  HADD2.F32 R12, -RZ, R15.reuse.H0_H0 ;  /* 0x2000000fff0c7230 */ /* 0x100fe20000004100 */
[----:B------:R-:W-:Y:S01]  /*9d00*/  LOP3.LUT R25, R23, 0x64006400, RZ, 0xfc, !PT ;  /* 0x6400640017197812 */ /* 0x000fe200078efcff */
[----:B------:R-:W-:Y:S02]  /*9d10*/  HADD2.F32 R20, -RZ, R15.H1_H1 ;  /* 0x3000000fff147230 */ /* 0x000fe40000004100 */
[----:B------:R-:W-:Y:S02]  /*9d20*/  HADD2 R15, R13, -1032, -1032 ;  /* 0xe408e4080d0f7430 */ /* 0x000fe40000000000 */
[----:B------:R-:W-:Y:S02]  /*9d30*/  HADD2.F32 R13, -RZ, R21.H0_H0 ;  /* 0x20000015ff0d7230 */ /* 0x000fe40000004100 */
[----:B------:R-:W-:-:S02]  /*9d40*/  HADD2 R27, R14, -1032, -1032 ;  /* 0xe408e4080e1b7430 */ /* 0x000fc40000000000 */
[----:B------:R-:W-:Y:S01]  /*9d50*/  HADD2.F32 R21, -RZ, R21.H1_H1 ;  /* 0x30000015ff157230 */ /* 0x000fe20000004100 */
[----:B------:R-:W-:Y:S01]  /*9d60*/  LOP3.LUT R29, R26, 0x64006400, RZ, 0xfc, !PT ;  /* 0x640064001a1d7812 */ /* 0x000fe200078efcff */
[--C-:B------:R-:W-:Y:S02]  /*9d70*/  HADD2.F32 R14, -RZ, R15.reuse.H0_H0 ;  /* 0x2000000fff0e7230 */ /* 0x100fe40000004100 */
[----:B------:R-:W-:Y:S01]  /*9d80*/  FFMA.FTZ R31, R16, R13, RZ ;  /* 0x0000000d101f7223 */ /* 0x000fe200000100ff */
[----:B------:R-:W-:Y:S02]  /*9d90*/  HADD2.F32 R22, -RZ, R15.H1_H1 ;  /* 0x3000000fff167230 */ /* 0x000fe40000004100 */
[-C--:B------:R-:W-:Y:S02]  /*9da0*/  HFMA2 R26, R25, R2.reuse.H1_H1, -72, -72 ;  /* 0xd480d480191a7431 */ /* 0x080fe40000060002 */
[--C-:B------:R-:W-:Y:S02]  /*9db0*/  HADD2.F32 R15, -RZ, R27.reuse.H0_H0 ;  /* 0x2000001bff0f7230 */ /* 0x100fe40000004100 */
[----:B------:R-:W-:Y:S01]  /*9dc0*/  FFMA.FTZ R34, R30, R21, R31 ;  /* 0x000000151e227223 */ /* 0x000fe2000001001f */
[----:B------:R-:W-:Y:S01]  /*9dd0*/  HADD2.F32 R23, -RZ, R27.H1_H1 ;  /* 0x3000001bff177230 */ /* 0x000fe20000004100 */
[----:B------:R-:W-:Y:S01]  /*9de0*/  LOP3.LUT R27, R24, 0x64006400, RZ, 0xfc, !PT ;  /* 0x64006400181b7812 */ /* 0x000fe200078efcff */
[----:B------:R-:W-:Y:S01]  /*9df0*/  FFMA.FTZ R25, R12, R16, RZ ;  /* 0x000000100c197223 */ /* 0x000fe200000100ff */
[----:B------:R-:W-:Y:S01]  /*9e00*/  LOP3.LUT R31, R28, 0x64006400, RZ, 0xfc, !PT ;  /* 0x640064001c1f7812 */ /* 0x000fe200078efcff */
[C---:B------:R-:W-:Y:S01]  /*9e10*/  FFMA.FTZ R39, R16.reuse, R14, RZ ;  /* 0x0000000e10277223 */ /* 0x040fe200000100ff */
[----:B------:R-:W-:Y:S01]  /*9e20*/  FFMA.FTZ R16, R16, R15, RZ ;  /* 0x0000000f10107223 */ /* 0x000fe200000100ff */
[----:B------:R-:W-:-:S02]  /*9e30*/  HFMA2 R27, R27, R2.H1_H1, -72, -72 ;  /* 0xd480d4801b1b7431 */ /* 0x000fc40000060002 */
[----:B------:R-:W-:Y:S01]  /*9e40*/  FFMA.FTZ R33, R20, R30, R25 ;  /* 0x0000001e14217223 */ /* 0x000fe20000010019 */
[-C--:B------:R-:W-:Y:S02]  /*9e50*/  HFMA2 R29, R29, R2.reuse.H1_H1, -72, -72 ;  /* 0xd480d4801d1d7431 */ /* 0x080fe40000060002 */
[--C-:B------:R-:W-:Y:S02]  /*9e60*/  HADD2.F32 R24, -RZ, R26.reuse.H0_H0 ;  /* 0x2000001aff187230 */ /* 0x100fe40000004100 */
[----:B------:R-:W-:Y:S02]  /*9e70*/  HFMA2 R31, R31, R2.H1_H1, -72, -72 ;  /* 0xd480d4801f1f7431 */ /* 0x000fe40000060002 */
[----:B------:R-:W-:Y:S02]  /*9e80*/  HADD2.F32 R25, -RZ, R26.H1_H1 ;  /* 0x3000001aff197230 */ /* 0x000fe40000004100 */
[C---:B------:R-:W-:Y:S01]  /*9e90*/  FFMA.FTZ R39, R30.reuse, R22, R39 ;  /* 0x000000161e277223 */ /* 0x040fe20000010027 */
[----:B------:R-:W-:Y:S01]  /*9ea0*/  FFMA.FTZ R43, R30, R23, R16 ;  /* 0x000000171e2b7223 */ /* 0x000fe20000010010 */
[----:B------:R-:W-:-:S02]  /*9eb0*/  HADD2.F32 R26, -RZ, R27.H0_H0 ;  /* 0x2000001bff1a7230 */ /* 0x000fc40000004100 */
[----:B------:R-:W-:Y:S01]  /*9ec0*/  FFMA.FTZ R16, R24, R35, R33 ;  /* 0x0000002318107223 */ /* 0x000fe20000010021 */
[----:B------:R-:W-:Y:S02]  /*9ed0*/  HADD2.F32 R28, -RZ, R29.H0_H0 ;  /* 0x2000001dff1c7230 */ /* 0x000fe40000004100 */
        /* <DEDUP_REMOVED lines=45> */
[----:B------:R-:W-:Y:S01]  /*a1b0*/  HADD2.F32 R36, -RZ, R46.H1_H1 ;  /* 0x3000002eff247230 */ /* 0x000fe20000004100 */
[----:B------:R-:W-:Y:S01]  /*a1c0*/  LOP3.LUT R45, R16, 0x64006400, RZ, 0xfc, !PT ;  /* 0x64006400102d7812 */ /* 0x000fe200078efcff */
[----:B------:R-:W-:-:S02]  /*a1d0*/  HFMA2 R59, R43, R2.H1_H1, -72, -72 ;  /* 0xd480d4802b3b7431 */ /* 0x000fc40000060002 */
[----:B------:R-:W-:Y:S02]  /*a1e0*/  HADD2.F32 R38, -RZ, R54.H0_H0 ;  /* 0x20000036ff267230 */ /* 0x000fe40000004100 */
[-C--:B------:R-:W-:Y:S02]  /*a1f0*/  HFMA2 R58, R37, R2.reuse.H1_H1, -72, -72 ;  /* 0xd480d480253a7431 */ /* 0x080fe40000060002 */
[----:B------:R-:W-:Y:S02]  /*a200*/  HADD2.F32 R37, -RZ, R48.H1_H1 ;  /* 0x30000030ff257230 */ /* 0x000fe40000004100 */
[----:B------:R-:W-:Y:S02]  /*a210*/  HFMA2 R45, R45, R2.H1_H1, -72, -72 ;  /* 0xd480d4802d2d7431 */ /* 0x000fe40000060002 */
[----:B------:R-:W-:Y:S02]  /*a220*/  HADD2.F32 R43, -RZ, R59.H0_H0 ;  /* 0x2000003bff2b7230 */ /* 0x000fe40000004100 */
[----:B------:R-:W-:Y:S01]  /*a230*/  FFMA.FTZ R47, R40, R18, R47 ;  /* 0x00000012282f7223 */ /* 0x000fe2000001002f */
[----:B------:R-:W-:Y:S01]  /*a240*/  FFMA.FTZ R48, R18, R36, R57 ;  /* 0x0000002412307223 */ /* 0x000fe20000010039 */
[----:B------:R-:W-:-:S02]  /*a250*/  HADD2.F32 R42, -RZ, R58.H0_H0 ;  /* 0x2000003aff2a7230 */ /* 0x000fc40000004100 */
[C---:B------:R-:W-:Y:S01]  /*a260*/  FFMA.FTZ R46, R18.reuse, R39, R55 ;  /* 0x00000027122e7223 */ /* 0x040fe20000010037 */
[----:B------:R-:W-:Y:S02]  /*a270*/  HADD2.F32 R44, -RZ, R45.H0_H0 ;  /* 0x2000002dff2c7230 */ /* 0x000fe40000004100 */
[----:B------:R-:W-:Y:S01]  /*a280*/  FFMA.FTZ R17, R18, R37, R52 ;  /* 0x0000002512117223 */ /* 0x000fe20000010034 */
[----:B------:R-:W-:Y:S01]  /*a290*/  FFMA.FTZ R16, R38, R53, R47 ;  /* 0x0000003526107223 */ /* 0x000fe2000001002f */
        /* <DEDUP_REMOVED lines=54> */
[----:B------:R-:W-:Y:S01]  /*a600*/  FFMA.FTZ R60, R33, R56, R60 ;  /* 0x00000038213c7223 */ /* 0x000fe2000001003c */
[----:B------:R-:W-:-:S02]  /*a610*/  HADD2.F32 R57, -RZ, R19.H0_H0 ;  /* 0x20000013ff397230 */ /* 0x000fc40000004100 */
        /* <DEDUP_REMOVED lines=87> */
[--C-:B------:R-:W-:Y:S02]  /*ab90*/  HADD2.F32 R57, -RZ, R17.reuse.H0_H0 ;  /* 0x20000011ff397230 */ /* 0x100fe40000004100 */
[----:B------:R-:W-:Y:S02]  /*aba0*/  HADD2.F32 R58, -RZ, R17.H1_H1 ;  /* 0x30000011ff3a7230 */ /* 0x000fe40000004100 */
        /* <DEDUP_REMOVED lines=49> */
.L_x_1179:
[----:B------:R-:W0:Y:S01]  /*aec0*/  LDC R47, c[0x0][0x3ac] ;  /* 0x0000eb00ff2f7b82 */ /* 0x000e220000000800 */
[----:B------:R-:W-:Y:S01]  /*aed0*/  ISETP.GE.AND P1, PT, R51, 0x1, PT ;  /* 0x000000013300780c */ /* 0x000fe20003f26270 */
[----:B0-----:R-:W-:-:S12]  /*aee0*/  IMAD.WIDE R104, R47, 0x4, R104 ;  /* 0x000000042f687825 */ /* 0x001fd800078e0268 */
[----:B------:R-:W-:Y:S05]  /*aef0*/  @!P1 BRA `(.L_x_1180) ;  /* 0x0000001000dc9947 */ /* 0x000fea0003800000 */
        /* <DEDUP_REMOVED lines=10> */
[C---:B------:R-:W-:Y:S02]  /*afa0*/  LOP3.LUT R13, R14.reuse, 0xf000f, RZ, 0xc0, !PT ;  /* 0x000f000f0e0d7812 */ /* 0x040fe400078ec0ff */
[----:B------:R-:W-:Y:S02]  /*afb0*/  LOP3.LUT R26, R14, 0xf000f0, RZ, 0xc0, !PT ;  /* 0x00f000f00e1a7812 */ /* 0x000fe400078ec0ff */
[----:B------:R-:W-:Y:S02]  /*afc0*/  SHF.R.U32.HI R32, RZ, 0x8, R14 ;  /* 0x00000008ff207819 */ /* 0x000fe4000001160e */
[----:B------:R-:W-:Y:S02]  /*afd0*/  LOP3.LUT R23, R12, 0xf000f0, RZ, 0xc0, !PT ;  /* 0x00f000f00c177812 */ /* 0x000fe400078ec0ff */
[----:B------:R-:W-:-:S02]  /*afe0*/  SHF.R.U32.HI R17, RZ, 0x8, R12 ;  /* 0x00000008ff117819 */ /* 0x000fc4000001160c */
[C---:B------:R-:W-:Y:S02]  /*aff0*/  LOP3.LUT R14, R15.reuse, 0xf000f, RZ, 0xc0, !PT ;  /* 0x000f000f0f0e7812 */ /* 0x040fe400078ec0ff */
[----:B------:R-:W-:Y:S02]  /*b000*/  LOP3.LUT R18, R18, 0x64006400, RZ, 0xfc, !PT ;  /* 0x6400640012127812 */ /* 0x000fe400078efcff */
[----:B------:R-:W-:Y:S01]  /*b010*/  LOP3.LUT R12, R16, 0x64006400, RZ, 0xfc, !PT ;  /* 0x64006400100c7812 */ /* 0x000fe200078efcff */
[----:B------:R-:W-:Y:S01]  /*b020*/  HADD2.F32 R16, -RZ, R20.H0_H0 ;  /* 0x20000014ff107230 */ /* 0x000fe20000004100 */
[----:B------:R-:W-:Y:S01]  /*b030*/  LOP3.LUT R14, R14, 0x64006400, RZ, 0xfc, !PT ;  /* 0x640064000e0e7812 */ /* 0x000fe200078efcff */
[----:B------:R-:W-:Y:S01]  /*b040*/  HADD2 R21, R18, -1032, -1032 ;  /* 0xe408e40812157430 */ /* 0x000fe20000000000 */
[----:B------:R-:W-:Y:S01]  /*b050*/  LOP3.LUT R28, R15, 0xf000f0, RZ, 0xc0, !PT ;  /* 0x00f000f00f1c7812 */ /* 0x000fe200078ec0ff */
[----:B------:R-:W0:Y:S01]  /*b060*/  LDS.64 R18, [UR4+-0x68] ;  /* 0xffff9804ff127984 */ /* 0x000e220008000a00 */
[----:B------:R-:W-:Y:S01]  /*b070*/  SHF.R.U32.HI R33, RZ, 0x8, R15 ;  /* 0x00000008ff217819 */ /* 0x000fe2000001160f */
[----:B------:R-:W-:Y:S01]  /*b080*/  HADD2 R15, R12, -1032, -1032 ;  /* 0xe408e4080c0f7430 */ /* 0x000fe20000000000 */
[----:B------:R-:W-:Y:S01]  /*b090*/  LOP3.LUT R13, R13, 0x64006400, RZ, 0xfc, !PT ;  /* 0x640064000d0d7812 */ /* 0x000fe200078efcff */
[----:B------:R-:W-:-:S02]  /*b0a0*/  HADD2 R27, R14, -1032, -1032 ;  /* 0xe408e4080e1b7430 */ /* 0x000fc40000000000 */
[----:B------:R-:W-:Y:S01]  /*b0b0*/  HADD2.F32 R14, -RZ, R21.H0_H0 ;  /* 0x20000015ff0e7230 */ /* 0x000fe20000004100 */
[----:B------:R-:W-:Y:S01]  /*b0c0*/  LOP3.LUT R25, R23, 0x64006400, RZ, 0xfc, !PT ;  /* 0x6400640017197812 */ /* 0x000fe200078efcff */
[--C-:B------:R-:W-:Y:S01]  /*b0d0*/  HADD2.F32 R12, -RZ, R15.reuse.H0_H0 ;  /* 0x2000000fff0c7230 */ /* 0x100fe20000004100 */
[----:B------:R-:W-:Y:S01]  /*b0e0*/  LOP3.LUT R29, R26, 0x64006400, RZ, 0xfc, !PT ;  /* 0x640064001a1d7812 */ /* 0x000fe200078efcff */
[----:B------:R-:W-:Y:S02]  /*b0f0*/  HADD2.F32 R20, -RZ, R15.H1_H1 ;  /* 0x3000000fff147230 */ /* 0x000fe40000004100 */
[----:B------:R-:W-:Y:S02]  /*b100*/  HADD2 R15, R13, -1032, -1032 ;  /* 0xe408e4080d0f7430 */ /* 0x000fe40000000000 */
[----:B------:R-:W-:Y:S02]  /*b110*/  HADD2.F32 R22, -RZ, R21.H1_H1 ;  /* 0x30000015ff167230 */ /* 0x000fe40000004100 */
[----:B------:R-:W-:Y:S01]  /*b120*/  FFMA.FTZ R31, R16, R14, RZ ;  /* 0x0000000e101f7223 */ /* 0x000fe200000100ff */
[----:B------:R-:W-:-:S02]  /*b130*/  HADD2.F32 R23, -RZ, R27.H1_H1 ;  /* 0x3000001bff177230 */ /* 0x000fc40000004100 */
[-C--:B------:R-:W-:Y:S02]  /*b140*/  HFMA2 R37, R25, R2.reuse.H1_H1, -72, -72 ;  /* 0xd480d48019257431 */ /* 0x080fe40000060002 */
[--C-:B------:R-:W-:Y:S02]  /*b150*/  HADD2.F32 R13, -RZ, R15.reuse.H0_H0 ;  /* 0x2000000fff0d7230 */ /* 0x100fe40000004100 */
[----:B------:R-:W-:Y:S01]  /*b160*/  FFMA.FTZ R38, R30, R22, R31 ;  /* 0x000000161e267223 */ /* 0x000fe2000001001f */
[----:B------:R-:W-:Y:S01]  /*b170*/  HADD2.F32 R21, -RZ, R15.H1_H1 ;  /* 0x3000000fff157230 */ /* 0x000fe20000004100 */
[----:B------:R-:W-:Y:S01]  /*b180*/  LOP3.LUT R31, R28, 0x64006400, RZ, 0xfc, !PT ;  /* 0x640064001c1f7812 */ /* 0x000fe200078efcff */
[----:B------:R-:W-:Y:S01]  /*b190*/  HADD2.F32 R15, -RZ, R27.H0_H0 ;  /* 0x2000001bff0f7230 */ /* 0x000fe20000004100 */
[----:B------:R-:W-:Y:S01]  /*b1a0*/  LOP3.LUT R27, R24, 0x64006400, RZ, 0xfc, !PT ;  /* 0x64006400181b7812 */ /* 0x000fe200078efcff */
[----:B------:R-:W-:Y:S01]  /*b1b0*/  FFMA.FTZ R25, R12, R16, RZ ;  /* 0x000000100c197223 */ /* 0x000fe200000100ff */
[----:B------:R-:W-:Y:S01]  /*b1c0*/  FFMA.FTZ R24, R16, R13, RZ ;  /* 0x0000000d10187223 */ /* 0x000fe200000100ff */
[----:B------:R-:W-:-:S02]  /*b1d0*/  HFMA2 R29, R29, R2.H1_H1, -72, -72 ;  /* 0xd480d4801d1d7431 */ /* 0x000fc40000060002 */
[----:B------:R-:W-:Y:S01]  /*b1e0*/  FFMA.FTZ R26, R16, R15, RZ ;  /* 0x0000000f101a7223 */ /* 0x000fe200000100ff */
[-C--:B------:R-:W-:Y:S02]  /*b1f0*/  HFMA2 R27, R27, R2.reuse.H1_H1, -72, -72 ;  /* 0xd480d4801b1b7431 */ /* 0x080fe40000060002 */
[----:B------:R-:W-:Y:S01]  /*b200*/  FFMA.FTZ R16, R20, R30, R25 ;  /* 0x0000001e14107223 */ /* 0x000fe20000010019 */
[----:B------:R-:W-:Y:S02]  /*b210*/  HFMA2 R31, R31, R2.H1_H1, -72, -72 ;  /* 0xd480d4801f1f7431 */ /* 0x000fe40000060002 */
[C---:B------:R-:W-:Y:S01]  /*b220*/  FFMA.FTZ R45, R30.reuse, R23, R26 ;  /* 0x000000171e2d7223 */ /* 0x040fe2000001001a */
[----:B------:R-:W-:Y:S01]  /*b230*/  FFMA.FTZ R43, R30, R21, R24 ;  /* 0x000000151e2b7223 */ /* 0x000fe20000010018 */
[----:B------:R-:W-:Y:S02]  /*b240*/  HADD2.F32 R25, -RZ, R37.H0_H0 ;  /* 0x20000025ff197230 */ /* 0x000fe40000004100 */
[----:B------:R-:W-:-:S02]  /*b250*/  HADD2.F32 R26, -RZ, R27.H0_H0 ;  /* 0x2000001bff1a7230 */ /* 0x000fc40000004100 */
[----:B------:R-:W-:Y:S02]  /*b260*/  HADD2.F32 R28, -RZ, R29.H0_H0 ;  /* 0x2000001dff1c7230 */ /* 0x000fe40000004100 */
[----:B------:R-:W-:Y:S02]  /*b270*/  HADD2.F32 R30, -RZ, R31.H0_H0 ;  /* 0x2000001fff1e7230 */ /* 0x000fe40000004100 */
        /* <DEDUP_REMOVED lines=47> */
[-C--:B------:R-:W-:Y:S02]  /*b570*/  HFMA2 R52, R17, R2.reuse.H1_H1, -72, -72 ;  /* 0xd480d48011347431 */ /* 0x080fe40000060002 */
[----:B------:R-:W-:Y:S01]  /*b580*/  FFMA.FTZ R17, R39, R18, R46 ;  /* 0x0000001227117223 */ /* 0x000fe2000001002e */
[-C--:B------:R-:W-:Y:S02]  /*b590*/  HFMA2 R54, R33, R2.reuse.H1_H1, -72, -72 ;  /* 0xd480d48021367431 */ /* 0x080fe40000060002 */
[----:B------:R-:W-:Y:S02]  /*b5a0*/  HADD2.F32 R33, -RZ, R58.H1_H1 ;  /* 0x3000003aff217230 */ /* 0x000fe40000004100 */
[----:B------:R-:W-:-:S02]  /*b5b0*/  HFMA2 R56, R43, R2.H1_H1, -72, -72 ;  /* 0xd480d4802b387431 */ /* 0x000fc40000060002 */
[----:B------:R-:W-:Y:S02]  /*b5c0*/  HADD2.F32 R34, -RZ, R52.H0_H0 ;  /* 0x20000034ff227230 */ /* 0x000fe40000004100 */
[----:B------:R-:W-:Y:S02]  /*b5d0*/  HFMA2 R60, R45, R2.H1_H1, -72, -72 ;  /* 0xd480d4802d3c7431 */ /* 0x000fe40000060002 */
[----:B------:R-:W-:Y:S02]  /*b5e0*/  HADD2.F32 R42, -RZ, R54.H0_H0 ;  /* 0x20000036ff2a7230 */ /* 0x000fe40000004100 */
[C---:B------:R-:W-:Y:S01]  /*b5f0*/  FFMA.FTZ R16, R18.reuse, R40, R55 ;  /* 0x0000002812107223 */ /* 0x040fe20000010037 */
[----:B------:R-:W-:Y:S02]  /*b600*/  HADD2.F32 R43, -RZ, R56.H0_H0 ;  /* 0x20000038ff2b7230 */ /* 0x000fe40000004100 */
[----:B------:R-:W-:Y:S01]  /*b610*/  FFMA.FTZ R46, R18, R32, R57 ;  /* 0x00000020122e7223 */ /* 0x000fe20000010039 */
[----:B------:R-:W-:-:S02]  /*b620*/  HADD2.F32 R44, -RZ, R60.H0_H0 ;  /* 0x2000003cff2c7230 */ /* 0x000fc40000004100 */
[----:B------:R-:W-:Y:S01]  /*b630*/  FFMA.FTZ R45, R18, R33, R48 ;  /* 0x00000021122d7223 */ /* 0x000fe20000010030 */
[----:B------:R-:W-:Y:S02]  /*b640*/  HADD2.F32 R48, -RZ, R52.H1_H1 ;  /* 0x30000034ff307230 */ /* 0x000fe40000004100 */
[----:B------:R-:W-:Y:S01]  /*b650*/  FFMA.FTZ R17, R34, R53, R17 ;  /* 0x0000003522117223 */ /* 0x000fe20000010011 */
[----:B------:R-:W-:Y:S02]  /*b660*/  HADD2.F32 R52, -RZ, R54.H1_H1 ;  /* 0x30000036ff347230 */ /* 0x000fe40000004100 */
[C---:B------:R-:W-:Y:S01]  /*b670*/  FFMA.FTZ R18, R53.reuse, R42, R16 ;  /* 0x0000002a35127223 */ /* 0x040fe20000010010 */
[C---:B------:R-:W-:Y:S01]  /*b680*/  FFMA.FTZ R58, R53.reuse, R43, R46 ;  /* 0x0000002b353a7223 */ /* 0x040fe2000001002e */
[----:B------:R-:W-:Y:S01]  /*b690*/  FFMA.FTZ R59, R53, R44, R45 ;  /* 0x0000002c353b7223 */ /* 0x000fe2000001002d */
        /* <DEDUP_REMOVED lines=10> */
[----:B------:R-:W-:-:S02]  /*b740*/  HADD2.F32 R45, -RZ, R5.H0_H0 ;  /* 0x20000005ff2d7230 */ /* 0x000fc40000004100 */
        /* <DEDUP_REMOVED lines=26> */
[----:B------:R-:W-:-:S02]  /*b8f0*/  FFMA.FTZ R63, R23, R16, R64 ;  /* 0x00000010173f7223 */ /* 0x000fc40000010040 */
        /* <DEDUP_REMOVED lines=151> */
.L_x_1180:
[----:B------:R-:W-:Y:S01]  /*c270*/  IMAD.WIDE R104, R47, 0x4, R104 ;  /* 0x000000042f687825 */ /* 0x000fe200078e0268 */
        /* <DEDUP_REMOVED lines=312> */
.L_x_1181:
        /* <DEDUP_REMOVED lines=18> */
[----:B------:R-:W-:Y:S02]  /*d720*/  LOP3.LUT R13, R13, 0x64006400, RZ, 0xfc, !PT ;  /* 0x640064000d0d7812 */ /* 0x000fe400078efcff */
[C---:B------:R-:W-:Y:S02]  /*d730*/  LOP3.LUT R28, R15.reuse, 0xf000f0, RZ, 0xc0, !PT ;  /* 0x00f000f00f1c7812 */ /* 0x040fe400078ec0ff */
[----:B------:R-:W-:Y:S01]  /*d740*/  SHF.R.U32.HI R33, RZ, 0x8, R15 ;  /* 0x00000008ff217819 */ /* 0x000fe2000001160f */
[----:B------:R-:W-:Y:S01]  /*d750*/  HADD2 R13, R13, -1032, -1032 ;  /* 0xe408e4080d0d7430 */ /* 0x000fe20000000000 */
[----:B------:R-:W-:Y:S02]  /*d760*/  LOP3.LUT R12, R12, 0x64006400, RZ, 0xfc, !PT ;  /* 0x640064000c0c7812 */ /* 0x000fe400078efcff */
[----:B------:R-:W-:-:S02]  /*d770*/  LOP3.LUT R15, R15, 0xf000f, RZ, 0xc0, !PT ;  /* 0x000f000f0f0f7812 */ /* 0x000fc400078ec0ff */
[----:B------:R-:W-:Y:S01]  /*d780*/  LOP3.LUT R14, R14, 0x64006400, RZ, 0xfc, !PT ;  /* 0x640064000e0e7812 */ /* 0x000fe200078efcff */
[----:B------:R-:W-:Y:S01]  /*d790*/  HADD2 R18, R12, -1032, -1032 ;  /* 0xe408e4080c127430 */ /* 0x000fe20000000000 */
[----:B------:R-:W-:Y:S01]  /*d7a0*/  LOP3.LUT R15, R15, 0x64006400, RZ, 0xfc, !PT ;  /* 0x640064000f0f7812 */ /* 0x000fe200078efcff */
[--C-:B------:R-:W-:Y:S01]  /*d7b0*/  HADD2.F32 R22, -RZ, R13.reuse.H1_H1 ;  /* 0x3000000dff167230 */ /* 0x100fe20000004100 */
[----:B------:R-:W-:Y:S01]  /*d7c0*/  LOP3.LUT R25, R23, 0x64006400, RZ, 0xfc, !PT ;  /* 0x6400640017197812 */ /* 0x000fe200078efcff */
[----:B------:R-:W-:Y:S02]  /*d7d0*/  HADD2 R21, R14, -1032, -1032 ;  /* 0xe408e4080e157430 */ /* 0x000fe40000000000 */
[----:B------:R-:W-:Y:S02]  /*d7e0*/  HADD2.F32 R14, -RZ, R13.H0_H0 ;  /* 0x2000000dff0e7230 */ /* 0x000fe40000004100 */
[----:B------:R-:W-:Y:S02]  /*d7f0*/  HADD2 R27, R15, -1032, -1032 ;  /* 0xe408e4080f1b7430 */ /* 0x000fe40000000000 */
[--C-:B------:R-:W-:Y:S01]  /*d800*/  HADD2.F32 R12, -RZ, R18.reuse.H0_H0 ;  /* 0x20000012ff0c7230 */ /* 0x100fe20000004100 */
[----:B------:R-:W-:Y:S01]  /*d810*/  LOP3.LUT R29, R26, 0x64006400, RZ, 0xfc, !PT ;  /* 0x640064001a1d7812 */ /* 0x000fe200078efcff */
[----:B------:R-:W-:-:S02]  /*d820*/  HADD2.F32 R20, -RZ, R18.H1_H1 ;  /* 0x30000012ff147230 */ /* 0x000fc40000004100 */
[----:B------:R-:W-:Y:S01]  /*d830*/  FFMA.FTZ R31, R16, R14, RZ ;  /* 0x0000000e101f7223 */ /* 0x000fe200000100ff */
[----:B------:R-:W0:Y:S01]  /*d840*/  LDS.64 R18, [UR4+-0x48] ;  /* 0xffffb804ff127984 */ /* 0x000e220008000a00 */
[--C-:B------:R-:W-:Y:S02]  /*d850*/  HADD2.F32 R15, -RZ, R27.reuse.H0_H0 ;  /* 0x2000001bff0f7230 */ /* 0x100fe40000004100 */
[----:B------:R-:W-:Y:S02]  /*d860*/  HFMA2 R37, R25, R2.H1_H1, -72, -72 ;  /* 0xd480d48019257431 */ /* 0x000fe40000060002 */
[----:B------:R-:W-:Y:S01]  /*d870*/  HADD2.F32 R23, -RZ, R27.H1_H1 ;  /* 0x3000001bff177230 */ /* 0x000fe20000004100 */
[----:B------:R-:W-:Y:S01]  /*d880*/  LOP3.LUT R27, R24, 0x64006400, RZ, 0xfc, !PT ;  /* 0x64006400181b7812 */ /* 0x000fe200078efcff */
[----:B------:R-:W-:Y:S01]  /*d890*/  FFMA.FTZ R38, R30, R22, R31 ;  /* 0x000000161e267223 */ /* 0x000fe2000001001f */
[--C-:B------:R-:W-:Y:S01]  /*d8a0*/  HADD2.F32 R13, -RZ, R21.reuse.H0_H0 ;  /* 0x20000015ff0d7230 */ /* 0x100fe20000004100 */
[----:B------:R-:W-:Y:S01]  /*d8b0*/  LOP3.LUT R31, R28, 0x64006400, RZ, 0xfc, !PT ;  /* 0x640064001c1f7812 */ /* 0x000fe200078efcff */
[----:B------:R-:W-:-:S02]  /*d8c0*/  HADD2.F32 R21, -RZ, R21.H1_H1 ;  /* 0x30000015ff157230 */ /* 0x000fc40000004100 */
[----:B------:R-:W-:Y:S01]  /*d8d0*/  FFMA.FTZ R25, R12, R16, RZ ;  /* 0x000000100c197223 */ /* 0x000fe200000100ff */
[C---:B------:R-:W-:Y:S01]  /*d8e0*/  FFMA.FTZ R26, R16.reuse, R15, RZ ;  /* 0x0000000f101a7223 */ /* 0x040fe200000100ff */
[-C--:B------:R-:W-:Y:S02]  /*d8f0*/  HFMA2 R27, R27, R2.reuse.H1_H1, -72, -72 ;  /* 0xd480d4801b1b7431 */ /* 0x080fe40000060002 */
[----:B------:R-:W-:Y:S01]  /*d900*/  FFMA.FTZ R24, R16, R13, RZ ;  /* 0x0000000d10187223 */ /* 0x000fe200000100ff */
[-C--:B------:R-:W-:Y:S02]  /*d910*/  HFMA2 R29, R29, R2.reuse.H1_H1, -72, -72 ;  /* 0xd480d4801d1d7431 */ /* 0x080fe40000060002 */
[----:B------:R-:W-:Y:S01]  /*d920*/  FFMA.FTZ R16, R20, R30, R25 ;  /* 0x0000001e14107223 */ /* 0x000fe20000010019 */
[----:B------:R-:W-:Y:S02]  /*d930*/  HFMA2 R31, R31, R2.H1_H1, -72, -72 ;  /* 0xd480d4801f1f7431 */ /* 0x000fe40000060002 */
[C---:B------:R-:W-:Y:S01]  /*d940*/  FFMA.FTZ R45, R30.reuse, R23, R26 ;  /* 0x000000171e2d7223 */ /* 0x040fe2000001001a */
[----:B------:R-:W-:Y:S01]  /*d950*/  FFMA.FTZ R43, R30, R21, R24 ;  /* 0x000000151e2b7223 */ /* 0x000fe20000010018 */
[----:B------:R-:W-:-:S02]  /*d960*/  HADD2.F32 R25, -RZ, R37.H0_H0 ;  /* 0x20000025ff197230 */ /* 0x000fc40000004100 */
[----:B------:R-:W-:Y:S02]  /*d970*/  HADD2.F32 R26, -RZ, R27.H0_H0 ;  /* 0x2000001bff1a7230 */ /* 0x000fe40000004100 */
[----:B------:R-:W-:Y:S02]  /*d980*/  HADD2.F32 R28, -RZ, R29.H0_H0 ;  /* 0x2000001dff1c7230 */ /* 0x000fe40000004100 */
[----:B------:R-:W-:Y:S02]  /*d990*/  HADD2.F32 R30, -RZ, R31.H0_H0 ;  /* 0x2000001fff1e7230 */ /* 0x000fe40000004100 */
[----:B------:R-:W-:Y:S01]  /*d9a0*/  FFMA.FTZ R39, R35, R26, R38 ;  /* 0x0000001a23277223 */ /* 0x000fe20000010026 */
[----:B------:R-:W-:Y:S02]  /*d9b0*/  HADD2.F32 R24, -RZ, R37.H1_H1 ;  /* 0x30000025ff187230 */ /* 0x000fe40000004100 */
[----:B------:R-:W-:Y:S01]  /*d9c0*/  FFMA.FTZ R37, R25, R35, R16 ;  /* 0x0000002319257223 */ /* 0x000fe20000010010 */
[----:B------:R-:W-:-:S02]  /*d9d0*/  HADD2.F32 R27, -RZ, R27.H1_H1 ;  /* 0x3000001bff1b7230 */ /* 0x000fc40000004100 */
[C---:B------:R-:W-:Y:S01]  /*d9e0*/  FFMA.FTZ R16, R35.reuse, R28, R43 ;  /* 0x0000001c23107223 */ /* 0x040fe2000001002b */
        /* <DEDUP_REMOVED lines=8> */
[----:B------:R-:W-:-:S02]  /*da70*/  LOP3.LUT R35, R34, 0xf000f, RZ, 0xc0, !PT ;  /* 0x000f000f22237812 */ /* 0x000fc400078ec0ff */
        /* <DEDUP_REMOVED lines=16> */
[--C-:B------:R-:W-:Y:S01]  /*db80*/  HADD2.F32 R36, -RZ, R45.reuse.H0_H0 ;  /* 0x2000002dff247230 */ /* 0x100fe20000004100 */
        /* <DEDUP_REMOVED lines=224> */
.L_x_1182:
[----:B------:R-:W-:Y:S01]  /*e990*/  IADD3 R49, PT, PT, R49, 0x20, RZ ;  /* 0x0000002031317810 */ /* 0x000fe20007ffe0ff */
[----:B------:R-:W-:Y:S01]  /*e9a0*/  UIADD3 UR4, UPT, UPT, UR4, 0x40, URZ ;  /* 0x0000004004047890 */ /* 0x000fe2000fffe0ff */
[----:B------:R-:W-:Y:S02]  /*e9b0*/  IMAD.WIDE R104, R47, 0x4, R104 ;  /* 0x000000042f687825 */ /* 0x000fe400078e0268 */
[----:B------:R-:W-:-:S13]  /*e9c0*/  ISETP.GE.AND P0, PT, R49, R50, PT ;  /* 0x000000323100720c */ /* 0x000fda0003f06270 */
[----:B------:R-:W-:Y:S05]  /*e9d0*/  @!P0 BRA `(.L_x_1183) ;  /* 0xffffffb000508947 */ /* 0x000fea000383ffff */
.L_x_1178:
[----:B------:R-:W0:Y:S01]  /*e9e0*/  S2R R3, SR_CTAID.Y ;  /* 0x0000000000037919 */ /* 0x000e220000002600 */
[----:B------:R-:W0:Y:S02]  /*e9f0*/  LDC R2, c[0x0][0x3a8] ;  /* 0x0000ea00ff027b82 */ /* 0x000e240000000800 */
[----:B0----5:R-:W-:-:S05]  /*ea00*/  IMAD R13, R3, -0x4, R2 ;  /* 0xfffffffc030d7824 */ /* 0x021fca00078e0202 */
[----:B------:R-:W-:-:S13]  /*ea10*/  ISETP.GT.AND P0, PT, R13, RZ, PT ;  /* 0x000000ff0d00720c */ /* 0x000fda0003f04270 */
[----:B------:R-:W-:Y:S05]  /*ea20*/  @!P0 EXIT ;  /* 0x000000000000894d */ /* 0x000fea0003800000 */
[----:B------:R-:W0:Y:S01]  /*ea30*/  S2R R2, SR_CTAID.X ;  /* 0x0000000000027919 */ /* 0x000e220000002500 */
[----:B------:R-:W1:Y:S01]  /*ea40*/  LDC.64 R4, c[0x0][0x3a0] ;  /* 0x0000e800ff047b82 */ /* 0x000e620000000a00 */
        /* <DEDUP_REMOVED lines=12> */
.L_x_1187:
[----:B------:R-:W0:Y:S02]  /*eb10*/  LDS R2, [R12] ;  /* 0x000000000c027984 */ /* 0x000e240000000800 */
[----:B0-----:R-:W-:-:S05]  /*eb20*/  HFMA2 R3, R2, 1, 1, R6 ;  /* 0x3c003c0002037831 */ /* 0x001fca0000000006 */
[----:B------:R-:W0:Y:S02]  /*eb30*/  ATOMS.CAST.SPIN P0, [R12], R2, R3 ;  /* 0x000000020c00758d */ /* 0x000e240001800003 */
[----:B0-----:R-:W-:Y:S05]  /*eb40*/  @!P0 BRA `(.L_x_1187) ;  /* 0xfffffffc00f08947 */ /* 0x001fea000383ffff */
[----:B------:R-:W-:Y:S05]  /*eb50*/  BRA `(.L_x_1185) ;  /* 0x00000000000c7947 */ /* 0x000fea0003800000 */
.L_x_1186:
[----:B------:R-:W2:Y:S02]  /*eb60*/  LD.E R2, desc[UR8][R4.64] ;  /* 0x0000000804027980 */ /* 0x000ea4000c101900 */
[----:B--2---:R-:W-:-:S05]  /*eb70*/  IADD3 R3, PT, PT, R6, R2, RZ ;  /* 0x0000000206037210 */ /* 0x004fca0007ffe0ff */
[----:B------:R0:W-:Y:S02]  /*eb80*/  ST.E desc[UR8][R4.64], R3 ;  /* 0x0000000304007985 */ /* 0x0001e4000c101908 */
.L_x_1185:
[----:B------:R-:W-:Y:S05]  /*eb90*/  BSYNC.RECONVERGENT B0 ;  /* 0x0000000000007941 */ /* 0x000fea0003800200 */
.L_x_1184:
[----:B------:R1:W-:Y:S01]  /*eba0*/  ATOM.E.ADD.F16x2.RN.STRONG.GPU P0, RZ, desc[UR8][R4.64+0x4], R7 ;  /* 0x8000040704ff79a2 */ /* 0x0003e2000c10e108 */
[----:B------:R-:W-:Y:S04]  /*ebb0*/  BSSY.RECONVERGENT B0, `(.L_x_1188) ;  /* 0x000000e000007945 */ /* 0x000fe80003800200 */
[----:B-1----:R-:W-:Y:S05]  /*ebc0*/  @P0 BRA `(.L_x_1189) ;  /* 0x0000000000300947 */ /* 0x002fea0003800000 */
[----:B------:R-:W1:Y:S02]  /*ebd0*/  QSPC.E.S P0, RZ, [R4+0x4] ;  /* 0x0000040004ff73aa */ /* 0x000e640000000500 */
[----:B-1----:R-:W-:Y:S05]  /*ebe0*/  @!P0 BRA `(.L_x_1190) ;  /* 0x00000000001c8947 */ /* 0x002fea0003800000 */
[----:B------:R-:W-:-:S04]  /*ebf0*/  MOV R2, R4 ;  /* 0x0000000400027202 */ /* 0x000fc80000000f00 */
[----:B------:R-:W-:-:S07]  /*ec00*/  MOV R6, R2 ;  /* 0x0000000200067202 */ /* 0x000fce0000000f00 */
.L_x_1191:
[----:B------:R-:W0:Y:S02]  /*ec10*/  LDS R2, [R6+0x4] ;  /* 0x0000040006027984 */ /* 0x000e240000000800 */
[----:B0-----:R-:W-:-:S05]  /*ec20*/  HADD2 R3, R2, R7 ;  /* 0x0000000702037230 */ /* 0x001fca0000000000 */
[----:B------:R-:W0:Y:S02]  /*ec30*/  ATOMS.CAST.SPIN P0, [R6+0x4], R2, R3 ;  /* 0x000004020600758d */ /* 0x000e240001800003 */
[----:B0-----:R-:W-:Y:S05]  /*ec40*/  @!P0 BRA `(.L_x_1191) ;  /* 0xfffffffc00f08947 */ /* 0x001fea000383ffff */
[----:B------:R-:W-:Y:S05]  /*ec50*/  BRA `(.L_x_1189) ;  /* 0x00000000000c7947 */ /* 0x000fea0003800000 */
.L_x_1190:
[----:B------:R-:W0:Y:S02]  /*ec60*/  LD.E R2, desc[UR8][R4.64+0x4] ;  /* 0x0000040804027980 */ /* 0x000e24000c101900 */
[----:B0-----:R-:W-:-:S05]  /*ec70*/  IADD3 R3, PT, PT, R7, R2, RZ ;  /* 0x0000000207037210 */ /* 0x001fca0007ffe0ff */
[----:B------:R1:W-:Y:S02]  /*ec80*/  ST.E desc[UR8][R4.64+0x4], R3 ;  /* 0x0000040304007985 */ /* 0x0003e4000c101908 */
.L_x_1189:
[----:B------:R-:W-:Y:S05]  /*ec90*/  BSYNC.RECONVERGENT B0 ;  /* 0x0000000000007941 */ /* 0x000fea0003800200 */
.L_x_1188:
        /* <DEDUP_REMOVED lines=10> */
.L_x_1195:
[----:B------:R-:W0:Y:S02]  /*ed40*/  LDS R2, [R6] ;  /* 0x0000000006027984 */ /* 0x000e240000000800 */
[----:B0-----:R-:W-:-:S05]  /*ed50*/  HFMA2 R3, R2, 1, 1, R8 ;  /* 0x3c003c0002037831 */ /* 0x001fca0000000008 */
[----:B------:R-:W0:Y:S02]  /*ed60*/  ATOMS.CAST.SPIN P0, [R6], R2, R3 ;  /* 0x000000020600758d */ /* 0x000e240001800003 */
[----:B0-----:R-:W-:Y:S05]  /*ed70*/  @!P0 BRA `(.L_x_1195) ;  /* 0xfffffffc00f08947 */ /* 0x001fea000383ffff */
[----:B------:R-:W-:Y:S05]  /*ed80*/  BRA `(.L_x_1193) ;  /* 0x00000000000c7947 */ /* 0x000fea0003800000 */
.L_x_1194:
[----:B------:R-:W2:Y:S02]  /*ed90*/  LD.E R2, desc[UR8][R4.64] ;  /* 0x0000000804027980 */ /* 0x000ea4000c101900 */
[----:B--2---:R-:W-:-:S05]  /*eda0*/  IADD3 R3, PT, PT, R8, R2, RZ ;  /* 0x0000000208037210 */ /* 0x004fca0007ffe0ff */
[----:B------:R0:W-:Y:S02]  /*edb0*/  ST.E desc[UR8][R4.64], R3 ;  /* 0x0000000304007985 */ /* 0x0001e4000c101908 */
.L_x_1193:
[----:B------:R-:W-:Y:S05]  /*edc0*/  BSYNC.RECONVERGENT B0 ;  /* 0x0000000000007941 */ /* 0x000fea0003800200 */
.L_x_1192:
[----:B------:R1:W-:Y:S01]  /*edd0*/  ATOM.E.ADD.F16x2.RN.STRONG.GPU P0, RZ, desc[UR8][R4.64+0x4], R9 ;  /* 0x8000040904ff79a2 */ /* 0x0003e2000c10e108 */
[----:B------:R-:W-:Y:S04]  /*ede0*/  BSSY.RECONVERGENT B0, `(.L_x_1196) ;  /* 0x000000e000007945 */ /* 0x000fe80003800200 */
[----:B-1----:R-:W-:Y:S05]  /*edf0*/  @P0 BRA `(.L_x_1197) ;  /* 0x0000000000300947 */ /* 0x002fea0003800000 */
[----:B------:R-:W1:Y:S02]  /*ee00*/  QSPC.E.S P0, RZ, [R4+0x4] ;  /* 0x0000040004ff73aa */ /* 0x000e640000000500 */
[----:B-1----:R-:W-:Y:S05]  /*ee10*/  @!P0 BRA `(.L_x_1198) ;  /* 0x00000000001c8947 */ /* 0x002fea0003800000 */
[----:B------:R-:W-:-:S04]  /*ee20*/  MOV R2, R4 ;  /* 0x0000000400027202 */ /* 0x000fc80000000f00 */
[----:B------:R-:W-:-:S07]  /*ee30*/  MOV R6, R2 ;  /* 0x0000000200067202 */ /* 0x000fce0000000f00 */
.L_x_1199:
[----:B------:R-:W0:Y:S02]  /*ee40*/  LDS R2, [R6+0x4] ;  /* 0x0000040006027984 */ /* 0x000e240000000800 */
[----:B0-----:R-:W-:-:S05]  /*ee50*/  HADD2 R3, R2, R9 ;  /* 0x0000000902037230 */ /* 0x001fca0000000000 */
[----:B------:R-:W0:Y:S02]  /*ee60*/  ATOMS.CAST.SPIN P0, [R6+0x4], R2, R3 ;  /* 0x000004020600758d */ /* 0x000e240001800003 */
[----:B0-----:R-:W-:Y:S05]  /*ee70*/  @!P0 BRA `(.L_x_1199) ;  /* 0xfffffffc00f08947 */ /* 0x001fea000383ffff */
[----:B------:R-:W-:Y:S05]  /*ee80*/  BRA `(.L_x_1197) ;  /* 0x00000000000c7947 */ /* 0x000fea0003800000 */
.L_x_1198:
[----:B------:R-:W0:Y:S02]  /*ee90*/  LD.E R2, desc[UR8][R4.64+0x4] ;  /* 0x0000040804027980 */ /* 0x000e24000c101900 */
[----:B0-----:R-:W-:-:S05]  /*eea0*/  IADD3 R3, PT, PT, R9, R2, RZ ;  /* 0x0000000209037210 */ /* 0x001fca0007ffe0ff */
[----:B------:R1:W-:Y:S02]  /*eeb0*/  ST.E desc[UR8][R4.64+0x4], R3 ;  /* 0x0000040304007985 */ /* 0x0003e4000c101908 */
.L_x_1197:
[----:B------:R-:W-:Y:S05]  /*eec0*/  BSYNC.RECONVERGENT B0 ;  /* 0x0000000000007941 */ /* 0x000fea0003800200 */
.L_x_1196:
[----:B------:R-:W-:-:S13]  /*eed0*/  ISETP.NE.AND P0, PT, R13, 0x2, PT ;  /* 0x000000020d00780c */ /* 0x000fda0003f05270 */
[----:B------:R-:W-:Y:S05]  /*eee0*/  @!P0 EXIT ;  /* 0x000000000000894d */ /* 0x000fea0003800000 */
[----:B01----:R-:W-:Y:S01]  /*eef0*/  IMAD.WIDE R4, R47, 0x2, R4 ;  /* 0x000000022f047825 */ /* 0x003fe200078e0204 */
[----:B------:R-:W-:-:S05]  /*ef00*/  MOV R3, R0 ;  /* 0x0000000000037202 */ /* 0x000fca0000000f00 */
[----:B------:R0:W-:Y:S01]  /*ef10*/  ATOM.E.ADD.F16x2.RN.STRONG.GPU P0, RZ, desc[UR8][R4.64], R3 ;  /* 0x8000000304ff79a2 */ /* 0x0001e2000c10e108 */
[----:B------:R-:W-:Y:S04]  /*ef20*/  BSSY.RECONVERGENT B0, `(.L_x_1200) ;  /* 0x000000e000007945 */ /* 0x000fe80003800200 */
[----:B0-----:R-:W-:Y:S05]  /*ef30*/  @P0 BRA `(.L_x_1201) ;  /* 0x0000000000300947 */ /* 0x001fea0003800000 */
[----:B------:R-:W0:Y:S02]  /*ef40*/  QSPC.E.S P0, RZ, [R4] ;  /* 0x0000000004ff73aa */ /* 0x000e240000000500 */
[----:B0-----:R-:W-:Y:S05]  /*ef50*/  @!P0 BRA `(.L_x_1202) ;  /* 0x00000000001c8947 */ /* 0x001fea0003800000 */
[----:B------:R-:W-:-:S04]  /*ef60*/  MOV R2, R4 ;  /* 0x0000000400027202 */ /* 0x000fc80000000f00 */
[----:B------:R-:W-:-:S07]  /*ef70*/  MOV R6, R2 ;  /* 0x0000000200067202 */ /* 0x000fce0000000f00 */
.L_x_1203:
[----:B------:R-:W0:Y:S02]  /*ef80*/  LDS R2, [R6] ;  /* 0x0000000006027984 */ /* 0x000e240000000800 */
[----:B0-----:R-:W-:-:S05]  /*ef90*/  HFMA2 R3, R2, 1, 1, R0 ;  /* 0x3c003c0002037831 */ /* 0x001fca0000000000 */
[----:B------:R-:W0:Y:S02]  /*efa0*/  ATOMS.CAST.SPIN P0, [R6], R2, R3 ;  /* 0x000000020600758d */ /* 0x000e240001800003 */
[----:B0-----:R-:W-:Y:S05]  /*efb0*/  @!P0 BRA `(.L_x_1203) ;  /* 0xfffffffc00f08947 */ /* 0x001fea000383ffff */
[----:B------:R-:W-:Y:S05]  /*efc0*/  BRA `(.L_x_1201) ;  /* 0x00000000000c7947 */ /* 0x000fea0003800000 */
.L_x_1202:
[----:B------:R-:W2:Y:S02]  /*efd0*/  LD.E R0, desc[UR8][R4.64] ;  /* 0x0000000804007980 */ /* 0x000ea4000c101900 */
[----:B--2---:R-:W-:-:S05]  /*efe0*/  IADD3 R3, PT, PT, R3, R0, RZ ;  /* 0x0000000003037210 */ /* 0x004fca0007ffe0ff */
[----:B------:R0:W-:Y:S02]  /*eff0*/  ST.E desc[UR8][R4.64], R3 ;  /* 0x0000000304007985 */ /* 0x0001e4000c101908 */
.L_x_1201:
[----:B------:R-:W-:Y:S05]  /*f000*/  BSYNC.RECONVERGENT B0 ;  /* 0x0000000000007941 */ /* 0x000fea0003800200 */
.L_x_1200:
[----:B------:R1:W-:Y:S01]  /*f010*/  ATOM.E.ADD.F16x2.RN.STRONG.GPU P0, RZ, desc[UR8][R4.64+0x4], R41 ;  /* 0x8000042904ff79a2 */ /* 0x0003e2000c10e108 */
[----:B------:R-:W-:Y:S04]  /*f020*/  BSSY.RECONVERGENT B0, `(.L_x_1204) ;  /* 0x000000e000007945 */ /* 0x000fe80003800200 */
[----:B-1----:R-:W-:Y:S05]  /*f030*/  @P0 BRA `(.L_x_1205) ;  /* 0x0000000000300947 */ /* 0x002fea0003800000 */
[----:B------:R-:W1:Y:S02]  /*f040*/  QSPC.E.S P0, RZ, [R4+0x4] ;  /* 0x0000040004ff73aa */ /* 0x000e640000000500 */
[----:B-1----:R-:W-:Y:S05]  /*f050*/  @!P0 BRA `(.L_x_1206) ;  /* 0x00000000001c8947 */ /* 0x002fea0003800000 */
[----:B------:R-:W-:-:S04]  /*f060*/  MOV R2, R4 ;  /* 0x0000000400027202 */ /* 0x000fc80000000f00 */
[----:B------:R-:W-:-:S07]  /*f070*/  MOV R0, R2 ;  /* 0x0000000200007202 */ /* 0x000fce0000000f00 */
.L_x_1207:
[----:B------:R-:W0:Y:S02]  /*f080*/  LDS R2, [R0+0x4] ;  /* 0x0000040000027984 */ /* 0x000e240000000800 */
[----:B0-----:R-:W-:-:S05]  /*f090*/  HADD2 R3, R2, R41 ;  /* 0x0000002902037230 */ /* 0x001fca0000000000 */
[----:B------:R-:W0:Y:S02]  /*f0a0*/  ATOMS.CAST.SPIN P0, [R0+0x4], R2, R3 ;  /* 0x000004020000758d */ /* 0x000e240001800003 */
[----:B0-----:R-:W-:Y:S05]  /*f0b0*/  @!P0 BRA `(.L_x_1207) ;  /* 0xfffffffc00f08947 */ /* 0x001fea000383ffff */
[----:B------:R-:W-:Y:S05]  /*f0c0*/  BRA `(.L_x_1205) ;  /* 0x00000000000c7947 */ /* 0x000fea0003800000 */
.L_x_1206:
[----:B------:R-:W0:Y:S02]  /*f0d0*/  LD.E R0, desc[UR8][R4.64+0x4] ;  /* 0x0000040804007980 */ /* 0x000e24000c101900 */
[----:B0-----:R-:W-:-:S05]  /*f0e0*/  IADD3 R3, PT, PT, R41, R0, RZ ;  /* 0x0000000029037210 */ /* 0x001fca0007ffe0ff */
[----:B------:R1:W-:Y:S02]  /*f0f0*/  ST.E desc[UR8][R4.64+0x4], R3 ;  /* 0x0000040304007985 */ /* 0x0003e4000c101908 */
.L_x_1205:
[----:B------:R-:W-:Y:S05]  /*f100*/  BSYNC.RECONVERGENT B0 ;  /* 0x0000000000007941 */ /* 0x000fea0003800200 */
.L_x_1204:
        /* <DEDUP_REMOVED lines=10> */
.L_x_1211:
[----:B------:R-:W0:Y:S02]  /*f1b0*/  LDS R2, [R0] ;  /* 0x0000000000027984 */ /* 0x000e240000000800 */
[----:B0-----:R-:W-:-:S05]  /*f1c0*/  HFMA2 R3, R2, 1, 1, R10 ;  /* 0x3c003c0002037831 */ /* 0x001fca000000000a */
[----:B------:R-:W0:Y:S02]  /*f1d0*/  ATOMS.CAST.SPIN P0, [R0], R2, R3 ;  /* 0x000000020000758d */ /* 0x000e240001800003 */
[----:B0-----:R-:W-:Y:S05]  /*f1e0*/  @!P0 BRA `(.L_x_1211) ;  /* 0xfffffffc00f08947 */ /* 0x001fea000383ffff */
[----:B------:R-:W-:Y:S05]  /*f1f0*/  BRA `(.L_x_1209) ;  /* 0x00000000000c7947 */ /* 0x000fea0003800000 */
.L_x_1210:
[----:B------:R-:W2:Y:S02]  /*f200*/  LD.E R0, desc[UR8][R4.64] ;  /* 0x0000000804007980 */ /* 0x000ea4000c101900 */
[----:B--2---:R-:W-:-:S05]  /*f210*/  IADD3 R3, PT, PT, R10, R0, RZ ;  /* 0x000000000a037210 */ /* 0x004fca0007ffe0ff */
[----:B------:R0:W-:Y:S02]  /*f220*/  ST.E desc[UR8][R4.64], R3 ;  /* 0x0000000304007985 */ /* 0x0001e4000c101908 */
.L_x_1209:
[----:B------:R-:W-:Y:S05]  /*f230*/  BSYNC.RECONVERGENT B0 ;  /* 0x0000000000007941 */ /* 0x000fea0003800200 */
.L_x_1208:
[----:B------:R1:W-:Y:S02]  /*f240*/  ATOM.E.ADD.F16x2.RN.STRONG.GPU P0, RZ, desc[UR8][R4.64+0x4], R11 ;  /* 0x8000040b04ff79a2 */ /* 0x0003e4000c10e108 */
[----:B-1----:R-:W-:Y:S05]  /*f250*/  @P0 EXIT ;  /* 0x000000000000094d */ /* 0x002fea0003800000 */
[----:B------:R-:W1:Y:S02]  /*f260*/  QSPC.E.S P0, RZ, [R4+0x4] ;  /* 0x0000040004ff73aa */ /* 0x000e640000000500 */
[----:B-1----:R-:W-:Y:S05]  /*f270*/  @!P0 BRA `(.L_x_1212) ;  /* 0x00000000001c8947 */ /* 0x002fea0003800000 */
[----:B------:R-:W-:-:S04]  /*f280*/  MOV R2, R4 ;  /* 0x0000000400027202 */ /* 0x000fc80000000f00 */
[----:B------:R-:W-:-:S07]  /*f290*/  MOV R0, R2 ;  /* 0x0000000200007202 */ /* 0x000fce0000000f00 */
.L_x_1213:
[----:B------:R-:W0:Y:S02]  /*f2a0*/  LDS R2, [R0+0x4] ;  /* 0x0000040000027984 */ /* 0x000e240000000800 */
[----:B0-----:R-:W-:-:S05]  /*f2b0*/  HADD2 R3, R2, R11 ;  /* 0x0000000b02037230 */ /* 0x001fca0000000000 */
[----:B------:R-:W0:Y:S02]  /*f2c0*/  ATOMS.CAST.SPIN P0, [R0+0x4], R2, R3 ;  /* 0x000004020000758d */ /* 0x000e240001800003 */
[----:B0-----:R-:W-:Y:S05]  /*f2d0*/  @!P0 BRA `(.L_x_1213) ;  /* 0xfffffffc00f08947 */ /* 0x001fea000383ffff */
[----:B------:R-:W-:Y:S05]  /*f2e0*/  EXIT ;  /* 0x000000000000794d */ /* 0x000fea0003800000 */
.L_x_1212:
[----:B------:R-:W0:Y:S02]  /*f2f0*/  LD.E R0, desc[UR8][R4.64+0x4] ;  /* 0x0000040804007980 */ /* 0x000e24000c101900 */
[----:B0-----:R-:W-:-:S05]  /*f300*/  IADD3 R3, PT, PT, R11, R0, RZ ;  /* 0x000000000b037210 */ /* 0x001fca0007ffe0ff */
[----:B------:R-:W-:Y:S01]  /*f310*/  ST.E desc[UR8][R4.64+0x4], R3 ;  /* 0x0000040304007985 */ /* 0x000fe2000c101908 */
[----:B------:R-:W-:Y:S05]  /*f320*/  EXIT ;  /* 0x000000000000794d */ /* 0x000fea0003800000 */
.L_x_1214:
        /* <DEDUP_REMOVED lines=13> */
.L_x_4487:


//--------------------- .text._Z23gemm_half_q_half_kernelILi4ELi140ELb0ELb0ELi32EEvPK6__halfPKjS4_S2_PS0_iiiiPKtS7_iiiiiibS2_i --------------------------
	.section	.text._Z23gemm_half_q_half_kernelILi4ELi140ELb0ELb0ELi32EEvPK6__halfPKjS4_S2_PS0_iiiiPKtS7_iiiiiibS2_i,"ax",@progbits
	.align	128
        .global         _Z23gemm_half_q_half_kernelILi4ELi140ELb0ELb0ELi32EEvPK6__halfPKjS4_S2_PS0_iiiiPKtS7_iiiiiibS2_i
        .type           _Z23gemm_half_q_half_kernelILi4ELi140ELb0ELb0ELi32EEvPK6__halfPKjS4_S2_PS0_iiiiPKtS7_iiiiiibS2_i,@function
        .size           _Z23gemm_half_q_half_kernelILi4ELi140ELb0ELb0ELi32EEvPK6__halfPKjS4_S2_PS0_iiiiPKtS7_iiiiiibS2_i,(.L_x_4488 - _Z23gemm_half_q_half_kernelILi4ELi140ELb0ELb0ELi32EEvPK6__halfPKjS4_S2_PS0_iiiiPKtS7_iiiiiibS2_i)
        .other          _Z23gemm_half_q_half_kernelILi4ELi140ELb0ELb0ELi32EEvPK6__halfPKjS4_S2_PS0_iiiiPKtS7_iiiiiibS2_i,@"STO_CUDA_ENTRY STV_DEFAULT"
_Z23gemm_half_q_half_kernelILi4ELi140ELb0ELb0ELi32EEvPK6__halfPKjS4_S2_PS0_iiiiPKtS7_iiiiiibS2_i:
.text._Z23gemm_half_q_half_kernelILi4ELi140ELb0ELb0ELi32EEvPK6__halfPKjS4_S2_PS0_iiiiPKtS7_iiiiiibS2_i:
        /* <DEDUP_REMOVED lines=50> */
.L_x_1220:
        /* <DEDUP_REMOVED lines=32> */
.L_x_1219:
        /* <DEDUP_REMOVED lines=20> */
.L_x_1221:
[----:B------:R-:W-:-:S13]  /*0660*/  ISETP.EQ.AND P2, PT, R17, RZ, PT ;  /* 0x000000ff1100720c */ /* 0x000fda0003f42270 */
[----:B------:R-:W-:Y:S05]  /*0670*/  @!P0 BRA P2, `(.L_x_1216) ;  /* 0x00000004007c8947 */ /* 0x000fea0001000000 */
.L_x_1218:
        /* <DEDUP_REMOVED lines=12> */
.L_x_1217:
        /* <DEDUP_REMOVED lines=17> */
.L_x_1224:
        /* <DEDUP_REMOVED lines=32> */
.L_x_1223:
        /* <DEDUP_REMOVED lines=21> */
.L_x_1225:
[----:B------:R-:W-:-:S13]  /*0ba0*/  ISETP.NE.OR P0, PT, R17, RZ, P0 ;  /* 0x000000ff1100720c */ /* 0x000fda0000705670 */
[----:B------:R-:W-:Y:S05]  /*0bb0*/  @!P0 BRA `(.L_x_1216) ;  /* 0x00000000002c8947 */ /* 0x000fea0003800000 */
.L_x_1222:
        /* <DEDUP_REMOVED lines=11> */
.L_x_1216:
[----:B------:R-:W-:Y:S05]  /*0c70*/  BSYNC.RECONVERGENT B0 ;  /* 0x0000000000007941 */ /* 0x000fea0003800200 */
.L_x_1215:
        /* <DEDUP_REMOVED lines=23> */
.L_x_1229:
        /* <DEDUP_REMOVED lines=15> */
.L_x_1228:
        /* <DEDUP_REMOVED lines=12> */
.L_x_1230:
[----:B------:R-:W-:-:S13]  /*0fa0*/  ISETP.NE.OR P0, PT, R16, RZ, P0 ;  /* 0x000000ff1000720c */ /* 0x000fda0000705670 */
[----:B------:R-:W-:Y:S05]  /*0fb0*/  @!P0 BRA `(.L_x_1226) ;  /* 0x00000000001c8947 */ /* 0x000fea0003800000 */
.L_x_1227:
[----:B0-----:R-:W0:Y:S02]  /*0fc0*/  LDC.64 R4, c[0x0][0x3a0] ;  /* 0x0000e800ff047b82 */ /* 0x001e240000000a00 */
.L_x_1231:
[C---:B0-----:R-:W-:Y:S01]  /*0fd0*/  IMAD.WIDE R6, R17.reuse, 0x2, R4 ;  /* 0x0000000211067825 */ /* 0x041fe200078e0204 */
[----:B------:R-:W-:Y:S02]  /*0fe0*/  IADD3 R16, PT, PT, R16, 0x1, RZ ;  /* 0x0000000110107810 */ /* 0x000fe40007ffe0ff */
[----:B------:R-:W-:Y:S02]  /*0ff0*/  IADD3 R17, PT, PT, R17, R49, RZ ;  /* 0x0000003111117210 */ /* 0x000fe40007ffe0ff */
[----:B------:R1:W-:Y:S01]  /*1000*/  STG.E.64 desc[UR10][R6.64], RZ ;  /* 0x000000ff06007986 */ /* 0x0003e2000c101b0a */
[----:B------:R-:W-:-:S13]  /*1010*/  ISETP.NE.AND P0, PT, R16, RZ, PT ;  /* 0x000000ff1000720c */ /* 0x000fda0003f05270 */
[----:B-1----:R-:W-:Y:S05]  /*1020*/  @P0 BRA `(.L_x_1231) ;  /* 0xfffffffc00e80947 */ /* 0x002fea000383ffff */
.L_x_1226:
        /* <DEDUP_REMOVED lines=20> */
.L_x_1233:
        /* <DEDUP_REMOVED lines=42> */
.L_x_1232:
        /* <DEDUP_REMOVED lines=20> */
.L_x_1234:
        /* <DEDUP_REMOVED lines=8> */
.L_x_1235:
        /* <DEDUP_REMOVED lines=8> */
.L_x_1236:
        /* <DEDUP_REMOVED lines=8> */
.L_x_1237:
        /* <DEDUP_REMOVED lines=8> */
.L_x_1238:
        /* <DEDUP_REMOVED lines=43> */
[----:B------:R-:W-:Y:S02]  /*1a00*/  SHF.R.U32.HI R41, RZ, 0x10, R19 ;  /* 0x00000010ff297819 */ /* 0x000fe40000011613 */
[----:B------:R-:W-:Y:S02]  /*1a10*/  IADD3 R6, PT, PT, R2, -0x80, RZ ;  /* 0xffffff8002067810 */ /* 0x000fe40007ffe0ff */
[----:B------:R-:W-:Y:S02]  /*1a20*/  LOP3.LUT R2, R23, 0xff, RZ, 0xc0, !PT ;  /* 0x000000ff17027812 */ /* 0x000fe400078ec0ff */
[----:B------:R-:W-:Y:S01]  /*1a30*/  LOP3.LUT R41, R41, 0xff, RZ, 0xc0, !PT ;  /* 0x000000ff29297812 */ /* 0x000fe200078ec0ff */
[----:B------:R1:W-:Y:S01]  /*1a40*/  I2F.F16 R43, R6 ;  /* 0x00000006002b7306 */ /* 0x0003e20000200c00 */
[----:B------:R-:W-:-:S02]  /*1a50*/  IADD3 R33, PT, PT, R2, -0x80, RZ ;  /* 0xffffff8002217810 */ /* 0x000fc40007ffe0ff */
[----:B------:R-:W-:Y:S02]  /*1a60*/  LOP3.LUT R2, R22, 0xff, RZ, 0xc0, !PT ;  /* 0x000000ff16027812 */ /* 0x000fe400078ec0ff */
[----:B0-----:R-:W-:Y:S02]  /*1a70*/  LOP3.LUT R15, R18, 0xff, RZ, 0xc0, !PT ;  /* 0x000000ff120f7812 */ /* 0x001fe400078ec0ff */
[----:B------:R-:W-:Y:S01]  /*1a80*/  IADD3 R7, PT, PT, R2, -0x80, RZ ;  /* 0xffffff8002077810 */ /* 0x000fe20007ffe0ff */
[----:B------:R-:W-:Y:S01]  /*1a90*/  I2F.F16 R53, R33 ;  /* 0x0000002100357306 */ /* 0x000fe20000200c00 */
[----:B-1----:R-:W-:Y:S02]  /*1aa0*/  LOP3.LUT R6, R17, 0xff, RZ, 0xc0, !PT ;  /* 0x000000ff11067812 */ /* 0x002fe400078ec0ff */
[----:B------:R-:W-:Y:S02]  /*1ab0*/  IADD3 R15, PT, PT, R15, -0x80, RZ ;  /* 0xffffff800f0f7810 */ /* 0x000fe40007ffe0ff */
[----:B------:R-:W-:-:S02]  /*1ac0*/  IADD3 R6, PT, PT, R6, -0x80, RZ ;  /* 0xffffff8006067810 */ /* 0x000fc40007ffe0ff */
[----:B------:R-:W-:Y:S01]  /*1ad0*/  LOP3.LUT R2, R16, 0xff, RZ, 0xc0, !PT ;  /* 0x000000ff10027812 */ /* 0x000fe200078ec0ff */
[----:B------:R-:W-:Y:S01]  /*1ae0*/  I2F.F16 R9, R34 ;  /* 0x0000002200097306 */ /* 0x000fe20000200c00 */
[----:B------:R-:W-:Y:S02]  /*1af0*/  ISETP.NE.AND P0, PT, R25, 0x1, PT ;  /* 0x000000011900780c */ /* 0x000fe40003f05270 */
[----:B------:R-:W-:-:S05]  /*1b00*/  IADD3 R2, PT, PT, R2, -0x80, RZ ;  /* 0xffffff8002027810 */ /* 0x000fca0007ffe0ff */
[----:B------:R0:W1:Y:S08]  /*1b10*/  I2F.F16 R33, R6 ;  /* 0x0000000600217306 */ /* 0x0000700000200c00 */
[----:B------:R2:W3:Y:S01]  /*1b20*/  I2F.F16 R34, R15 ;  /* 0x0000000f00227306 */ /* 0x0004e20000200c00 */
[--C-:B0-----:R-:W-:Y:S02]  /*1b30*/  SHF.R.U32.HI R6, RZ, 0x8, R22.reuse ;  /* 0x00000008ff067819 */ /* 0x101fe40000011616 */
[----:B------:R-:W-:-:S02]  /*1b40*/  SHF.R.U32.HI R22, RZ, 0x10, R22 ;  /* 0x00000010ff167819 */ /* 0x000fc40000011616 */
[----:B------:R-:W-:Y:S02]  /*1b50*/  LOP3.LUT R6, R6, 0xff, RZ, 0xc0, !PT ;  /* 0x000000ff06067812 */ /* 0x000fe400078ec0ff */
[----:B------:R-:W-:Y:S01]  /*1b60*/  LOP3.LUT R22, R22, 0xff, RZ, 0xc0, !PT ;  /* 0x000000ff16167812 */ /* 0x000fe200078ec0ff */
[----:B------:R0:W-:Y:S01]  /*1b70*/  I2F.F16 R46, R7 ;  /* 0x00000007002e7306 */ /* 0x0001e20000200c00 */
[----:B--2---:R-:W-:Y:S01]  /*1b80*/  IADD3 R15, PT, PT, R6, -0x80, RZ ;  /* 0xffffff80060f7810 */ /* 0x004fe20007ffe0ff */
[----:B-1----:R-:W-:Y:S01]  /*1b90*/  HADD2.F32 R33, -RZ, R33.H0_H0 ;  /* 0x20000021ff217230 */ /* 0x002fe20000004100 */
[----:B------:R-:W-:Y:S01]  /*1ba0*/  IADD3 R22, PT, PT, R22, -0x80, RZ ;  /* 0xffffff8016167810 */ /* 0x000fe20007ffe0ff */
[----:B---3--:R-:W-:-:S04]  /*1bb0*/  HADD2.F32 R34, -RZ, R34.H0_H0 ;  /* 0x20000022ff227230 */ /* 0x008fc80000004100 */
[----:B------:R1:W-:Y:S01]  /*1bc0*/  I2F.F16 R8, R0 ;  /* 0x0000000000087306 */ /* 0x0003e20000200c00 */
[----:B0-----:R-:W0:Y:S07]  /*1bd0*/  LDS.64 R6, [UR6] ;  /* 0x00000006ff067984 */ /* 0x001e2e0008000a00 */
[----:B------:R-:W-:Y:S01]  /*1be0*/  I2F.F16 R5, R37 ;  /* 0x0000002500057306 */ /* 0x000fe20000200c00 */
[----:B-1----:R-:W-:-:S04]  /*1bf0*/  LOP3.LUT R0, R20, 0xff, RZ, 0xc0, !PT ;  /* 0x000000ff14007812 */ /* 0x002fc800078ec0ff */
[----:B------:R-:W-:-:S03]  /*1c00*/  IADD3 R0, PT, PT, R0, -0x80, RZ ;  /* 0xffffff8000007810 */ /* 0x000fc60007ffe0ff */
[----:B------:R1:W2:Y:S08]  /*1c10*/  I2F.F16 R32, R2 ;  /* 0x0000000200207306 */ /* 0x0002b00000200c00 */
[----:B------:R3:W-:Y:S01]  /*1c20*/  I2F.F16 R37, R0 ;  /* 0x0000000000257306 */ /* 0x0007e20000200c00 */
[--C-:B-1----:R-:W-:Y:S02]  /*1c30*/  SHF.R.U32.HI R2, RZ, 0x8, R21.reuse ;  /* 0x00000008ff027819 */ /* 0x102fe40000011615 */
[----:B------:R-:W-:-:S02]  /*1c40*/  SHF.R.U32.HI R21, RZ, 0x10, R21 ;  /* 0x00000010ff157819 */ /* 0x000fc40000011615 */
[----:B------:R-:W-:Y:S02]  /*1c50*/  LOP3.LUT R2, R2, 0xff, RZ, 0xc0, !PT ;  /* 0x000000ff02027812 */ /* 0x000fe400078ec0ff */
[----:B------:R-:W-:Y:S01]  /*1c60*/  LOP3.LUT R21, R21, 0xff, RZ, 0xc0, !PT ;  /* 0x000000ff15157812 */ /* 0x000fe200078ec0ff */
[----:B------:R-:W-:Y:S01]  /*1c70*/  I2F.F16 R47, R15 ;  /* 0x0000000f002f7306 */ /* 0x000fe20000200c00 */
[--C-:B---3--:R-:W-:Y:S01]  /*1c80*/  SHF.R.U32.HI R0, RZ, 0x8, R20.reuse ;  /* 0x00000008ff007819 */ /* 0x108fe20000011614 */
[----:B--2---:R-:W-:Y:S01]  /*1c90*/  HADD2.F32 R32, -RZ, R32.H0_H0 ;  /* 0x20000020ff207230 */ /* 0x004fe20000004100 */
[----:B------:R-:W-:Y:S02]  /*1ca0*/  SHF.R.U32.HI R20, RZ, 0x10, R20 ;  /* 0x00000010ff147819 */ /* 0x000fe40000011614 */
[----:B------:R-:W-:Y:S02]  /*1cb0*/  LOP3.LUT R0, R0, 0xff, RZ, 0xc0, !PT ;  /* 0x000000ff00007812 */ /* 0x000fe400078ec0ff */
[----:B------:R-:W-:Y:S01]  /*1cc0*/  IADD3 R2, PT, PT, R2, -0x80, RZ ;  /* 0xffffff8002027810 */ /* 0x000fe20007ffe0ff */
[----:B------:R1:W2:Y:S01]  /*1cd0*/  I2F.F16 R30, R36 ;  /* 0x00000024001e7306 */ /* 0x0002a20000200c00 */
[----:B------:R-:W-:Y:S01]  /*1ce0*/  IADD3 R0, PT, PT, R0, -0x80, RZ ;  /* 0xffffff8000007810 */ /* 0x000fe20007ffe0ff */
[----:B0-----:R-:W-:Y:S01]  /*1cf0*/  HADD2.F32 R42, -RZ, R7.H1_H1 ;  /* 0x30000007ff2a7230 */ /* 0x001fe20000004100 */
[----:B------:R-:W-:-:S02]  /*1d00*/  LOP3.LUT R20, R20, 0xff, RZ, 0xc0, !PT ;  /* 0x000000ff14147812 */ /* 0x000fc400078ec0ff */
[----:B------:R-:W-:Y:S02]  /*1d10*/  IADD3 R21, PT, PT, R21, -0x80, RZ ;  /* 0xffffff8015157810 */ /* 0x000fe40007ffe0ff */
[----:B------:R-:W-:Y:S01]  /*1d20*/  IADD3 R20, PT, PT, R20, -0x80, RZ ;  /* 0xffffff8014147810 */ /* 0x000fe20007ffe0ff */
[----:B------:R0:W-:Y:S01]  /*1d30*/  I2F.F16 R40, R0 ;  /* 0x0000000000287306 */ /* 0x0001e20000200c00 */
[----:B-1----:R-:W-:Y:S02]  /*1d40*/  HADD2.F32 R36, -RZ, R6.H1_H1 ;  /* 0x30000006ff247230 */ /* 0x002fe40000004100 */
[----:B--2---:R-:W-:-:S05]  /*1d50*/  HADD2.F32 R30, -RZ, R30.H0_H0 ;  /* 0x2000001eff1e7230 */ /* 0x004fca0000004100 */
[----:B------:R1:W-:Y:S01]  /*1d60*/  I2F.F16 R45, R2 ;  /* 0x00000002002d7306 */ /* 0x0003e20000200c00 */
[--C-:B0-----:R-:W-:Y:S02]  /*1d70*/  SHF.R.U32.HI R0, RZ, 0x8, R23.reuse ;  /* 0x00000008ff007819 */ /* 0x101fe40000011617 */
[----:B------:R-:W-:Y:S02]  /*1d80*/  SHF.R.U32.HI R23, RZ, 0x10, R23 ;  /* 0x00000010ff177819 */ /* 0x000fe40000011617 */
[----:B------:R-:W-:Y:S02]  /*1d90*/  LOP3.LUT R0, R0, 0xff, RZ, 0xc0, !PT ;  /* 0x000000ff00007812 */ /* 0x000fe400078ec0ff */
[----:B------:R-:W-:Y:S01]  /*1da0*/  LOP3.LUT R23, R23, 0xff, RZ, 0xc0, !PT ;  /* 0x000000ff17177812 */ /* 0x000fe200078ec0ff */
[----:B------:R0:W-:Y:S01]  /*1db0*/  I2F.F16 R44, R20 ;  /* 0x00000014002c7306 */ /* 0x0001e20000200c00 */
[--C-:B-1----:R-:W-:Y:S02]  /*1dc0*/  SHF.R.U32.HI R2, RZ, 0x8, R17.reuse ;  /* 0x00000008ff027819 */ /* 0x102fe40000011611 */
[----:B------:R-:W-:-:S02]  /*1dd0*/  SHF.R.U32.HI R17, RZ, 0x10, R17 ;  /* 0x00000010ff117819 */ /* 0x000fc40000011611 */
[----:B------:R-:W-:Y:S02]  /*1de0*/  LOP3.LUT R2, R2, 0xff, RZ, 0xc0, !PT ;  /* 0x000000ff02027812 */ /* 0x000fe400078ec0ff */
[----:B------:R-:W-:Y:S01]  /*1df0*/  IADD3 R23, PT, PT, R23, -0x80, RZ ;  /* 0xffffff8017177810 */ /* 0x000fe20007ffe0ff */
[----:B------:R1:W2:Y:S01]  /*1e00*/  I2F.F16 R31, R38 ;  /* 0x00000026001f7306 */ /* 0x0002a20000200c00 */
[----:B0-----:R-:W-:Y:S02]  /*1e10*/  IADD3 R20, PT, PT, R0, -0x80, RZ ;  /* 0xffffff8000147810 */ /* 0x001fe40007ffe0ff */
[--C-:B------:R-:W-:Y:S02]  /*1e20*/  SHF.R.U32.HI R0, RZ, 0x8, R16.reuse ;  /* 0x00000008ff007819 */ /* 0x100fe40000011610 */
[----:B------:R-:W-:Y:S01]  /*1e30*/  IADD3 R15, PT, PT, R2, -0x80, RZ ;  /* 0xffffff80020f7810 */ /* 0x000fe20007ffe0ff */
[----:B------:R-:W-:Y:S01]  /*1e40*/  HADD2.F32 R2, -RZ, R6.H0_H0 ;  /* 0x20000006ff027230 */ /* 0x000fe20000004100 */
[----:B------:R-:W-:Y:S01]  /*1e50*/  SHF.R.U32.HI R16, RZ, 0x10, R16 ;  /* 0x00000010ff107819 */ /* 0x000fe20000011610 */
[----:B------:R0:W3:Y:S01]  /*1e60*/  I2F.F16 R55, R20 ;  /* 0x0000001400377306 */ /* 0x0000e20000200c00 */
[----:B-1----:R-:W-:Y:S01]  /*1e70*/  HADD2.F32 R38, -RZ, R7.H0_H0 ;  /* 0x20000007ff267230 */ /* 0x002fe20000004100 */
[----:B------:R-:W-:Y:S01]  /*1e80*/  LOP3.LUT R0, R0, 0xff, RZ, 0xc0, !PT ;  /* 0x000000ff00007812 */ /* 0x000fe200078ec0ff */
[----:B------:R-:W1:Y:S01]  /*1e90*/  LDS.64 R6, [UR6+0x8] ;  /* 0x00000806ff067984 */ /* 0x000e620008000a00 */
[----:B------:R-:W-:-:S02]  /*1ea0*/  LOP3.LUT R16, R16, 0xff, RZ, 0xc0, !PT ;  /* 0x000000ff10107812 */ /* 0x000fc400078ec0ff */
[----:B------:R-:W-:Y:S01]  /*1eb0*/  IADD3 R0, PT, PT, R0, -0x80, RZ ;  /* 0xffffff8000007810 */ /* 0x000fe20007ffe0ff */
[----:B--2---:R-:W-:Y:S01]  /*1ec0*/  HADD2.F32 R31, -RZ, R31.H0_H0 ;  /* 0x2000001fff1f7230 */ /* 0x004fe20000004100 */
[----:B------:R2:W-:Y:S01]  /*1ed0*/  I2F.F16 R3, R35 ;  /* 0x0000002300037306 */ /* 0x0005e20000200c00 */
[----:B------:R-:W-:Y:S02]  /*1ee0*/  IADD3 R16, PT, PT, R16, -0x80, RZ ;  /* 0xffffff8010107810 */ /* 0x000fe40007ffe0ff */
[----:B------:R-:W-:-:S04]  /*1ef0*/  LOP3.LUT R17, R17, 0xff, RZ, 0xc0, !PT ;  /* 0x000000ff11117812 */ /* 0x000fc800078ec0ff */
[----:B0-----:R-:W-:Y:S01]  /*1f00*/  IADD3 R20, PT, PT, R17, -0x80, RZ ;  /* 0xffffff8011147810 */ /* 0x001fe20007ffe0ff */
[----:B------:R0:W-:Y:S01]  /*1f10*/  I2F.F16 R50, R21 ;  /* 0x0000001500327306 */ /* 0x0001e20000200c00 */
[----:B--2---:R-:W-:Y:S01]  /*1f20*/  LOP3.LUT R35, R19, 0xff, RZ, 0xc0, !PT ;  /* 0x000000ff13237812 */ /* 0x004fe200078ec0ff */
[----:B------:R-:W-:-:S03]  /*1f30*/  HADD2.F32 R17, -RZ, R46.H0_H0 ;  /* 0x2000002eff117230 */ /* 0x000fc60000004100 */
[----:B------:R-:W-:-:S03]  /*1f40*/  IADD3 R35, PT, PT, R35, -0x80, RZ ;  /* 0xffffff8023237810 */ /* 0x000fc60007ffe0ff */
[----:B------:R2:W-:Y:S01]  /*1f50*/  I2F.F16 R58, R23 ;  /* 0x00000017003a7306 */ /* 0x0005e20000200c00 */
[--C-:B0-----:R-:W-:Y:S02]  /*1f60*/  SHF.R.U32.HI R21, RZ, 0x8, R18.reuse ;  /* 0x00000008ff157819 */ /* 0x101fe40000011612 */
[----:B------:R-:W-:Y:S02]  /*1f70*/  SHF.R.U32.HI R18, RZ, 0x10, R18 ;  /* 0x00000010ff127819 */ /* 0x000fe40000011612 */
[----:B------:R-:W-:-:S03]  /*1f80*/  LOP3.LUT R21, R21, 0xff, RZ, 0xc0, !PT ;  /* 0x000000ff15157812 */ /* 0x000fc600078ec0ff */
[----:B------:R0:W-:Y:S01]  /*1f90*/  I2F.F16 R48, R0 ;  /* 0x0000000000307306 */ /* 0x0001e20000200c00 */
[----:B--2---:R-:W-:Y:S01]  /*1fa0*/  LOP3.LUT R23, R18, 0xff, RZ, 0xc0, !PT ;  /* 0x000000ff12177812 */ /* 0x004fe200078ec0ff */
[----:B------:R-:W-:-:S06]  /*1fb0*/  HADD2.F32 R18, -RZ, R40.H0_H0 ;  /* 0x20000028ff127230 */ /* 0x000fcc0000004100 */
[----:B------:R2:W-:Y:S01]  /*1fc0*/  I2F.F16 R52, R16 ;  /* 0x0000001000347306 */ /* 0x0005e20000200c00 */
[----:B0-----:R-:W-:-:S05]  /*1fd0*/  HADD2.F32 R0, -RZ, R43.H0_H0 ;  /* 0x2000002bff007230 */ /* 0x001fca0000004100 */
[----:B------:R-:W-:Y:S02]  /*1fe0*/  FFMA.FTZ R43, R2, R0, RZ ;  /* 0x00000000022b7223 */ /* 0x000fe400000100ff */
[----:B------:R0:W-:Y:S01]  /*1ff0*/  I2F.F16 R54, R15 ;  /* 0x0000000f00367306 */ /* 0x0001e20000200c00 */
[----:B--2---:R-:W-:-:S05]  /*2000*/  HADD2.F32 R16, -RZ, R37.H0_H0 ;  /* 0x20000025ff107230 */ /* 0x004fca0000004100 */
[----:B------:R-:W-:Y:S02]  /*2010*/  FFMA.FTZ R37, R16, R2, RZ ;  /* 0x0000000210257223 */ /* 0x000fe400000100ff */
[----:B------:R2:W4:Y:S01]  /*2020*/  I2F.F16 R39, R35 ;  /* 0x0000002300277306 */ /* 0x0005220000200c00 */
[----:B0-----:R-:W-:Y:S02]  /*2030*/  HADD2.F32 R15, -RZ, R53.H0_H0 ;  /* 0x20000035ff0f7230 */ /* 0x001fe40000004100 */
[----:B------:R-:W-:-:S05]  /*2040*/  FFMA.FTZ R37, R18, R36, R37 ;  /* 0x0000002412257223 */ /* 0x000fca0000010025 */
[----:B------:R0:W1:Y:S01]  /*2050*/  I2F.F16 R51, R22 ;  /* 0x0000001600337306 */ /* 0x0000620000200c00 */
[----:B--2---:R-:W-:Y:S01]  /*2060*/  SHF.R.U32.HI R35, RZ, 0x8, R19 ;  /* 0x00000008ff237819 */ /* 0x004fe20000011613 */
[----:B------:R-:W-:Y:S02]  /*2070*/  HADD2.F32 R19, -RZ, R45.H0_H0 ;  /* 0x2000002dff137230 */ /* 0x000fe40000004100 */
[C---:B------:R-:W-:Y:S01]  /*2080*/  FFMA.FTZ R45, R2.reuse, R17, RZ ;  /* 0x00000011022d7223 */ /* 0x040fe200000100ff */
[----:B------:R-:W-:Y:S01]  /*2090*/  FFMA.FTZ R2, R2, R15, RZ ;  /* 0x0000000f02027223 */ /* 0x000fe200000100ff */
[----:B------:R-:W-:Y:S01]  /*20a0*/  LOP3.LUT R40, R35, 0xff, RZ, 0xc0, !PT ;  /* 0x000000ff23287812 */ /* 0x000fe200078ec0ff */
[----:B------:R-:W-:Y:S01]  /*20b0*/  FFMA.FTZ R43, R36, R19, R43 ;  /* 0x00000013242b7223 */ /* 0x000fe2000001002b */
[----:B------:R2:W-:Y:S01]  /*20c0*/  I2F.F16 R56, R20 ;  /* 0x0000001400387306 */ /* 0x0005e20000200c00 */
[----:B0-----:R-:W-:Y:S01]  /*20d0*/  IADD3 R22, PT, PT, R21, -0x80, RZ ;  /* 0xffffff8015167810 */ /* 0x001fe20007ffe0ff */
[----:B---3--:R-:W-:Y:S01]  /*20e0*/  HADD2.F32 R21, -RZ, R55.H0_H0 ;  /* 0x20000037ff157230 */ /* 0x008fe20000004100 */
[----:B------:R-:W-:Y:S01]  /*20f0*/  IADD3 R40, PT, PT, R40, -0x80, RZ ;  /* 0xffffff8028287810 */ /* 0x000fe20007ffe0ff */
[----:B----4-:R-:W-:-:S02]  /*2100*/  HADD2.F32 R39, -RZ, R39.H0_H0 ;  /* 0x20000027ff277230 */ /* 0x010fc40000004100 */
[----:B-1----:R-:W-:Y:S02]  /*2110*/  HADD2.F32 R35, -RZ, R51.H0_H0 ;  /* 0x20000033ff237230 */ /* 0x002fe40000004100 */
[----:B------:R0:W1:Y:S01]  /*2120*/  I2F.F16 R57, R22 ;  /* 0x0000001600397306 */ /* 0x0000620000200c00 */
[----:B--2---:R-:W-:Y:S02]  /*2130*/  HADD2.F32 R20, -RZ, R47.H0_H0 ;  /* 0x2000002fff147230 */ /* 0x004fe40000004100 */
[C---:B------:R-:W-:Y:S01]  /*2140*/  FFMA.FTZ R47, R36.reuse, R21, R2 ;  /* 0x00000015242f7223 */ /* 0x040fe20000010002 */
[----:B------:R-:W-:Y:S01]  /*2150*/  IADD3 R2, PT, PT, R23, -0x80, RZ ;  /* 0xffffff8017027810 */ /* 0x000fe20007ffe0ff */
[----:B------:R-:W-:Y:S02]  /*2160*/  HADD2.F32 R23, -RZ, R50.H0_H0 ;  /* 0x20000032ff177230 */ /* 0x000fe40000004100 */
[----:B------:R-:W-:Y:S01]  /*2170*/  FFMA.FTZ R46, R36, R20, R45 ;  /* 0x00000014242e7223 */ /* 0x000fe2000001002d */
[----:B------:R-:W-:Y:S01]  /*2180*/  HADD2.F32 R36, -RZ, R58.H0_H0 ;  /* 0x2000003aff247230 */ /* 0x000fe20000004100 */
[----:B------:R-:W2:Y:S01]  /*2190*/  I2F.F16 R40, R40 ;  /* 0x0000002800287306 */ /* 0x000ea20000200c00 */
[----:B0-----:R-:W-:-:S02]  /*21a0*/  HADD2.F32 R22, -RZ, R44.H0_H0 ;  /* 0x2000002cff167230 */ /* 0x001fc40000004100 */
[C---:B------:R-:W-:Y:S01]  /*21b0*/  FFMA.FTZ R45, R38.reuse, R35, R46 ;  /* 0x00000023262d7223 */ /* 0x040fe2000001002e */
[C---:B------:R-:W-:Y:S01]  /*21c0*/  FFMA.FTZ R43, R38.reuse, R23, R43 ;  /* 0x00000017262b7223 */ /* 0x040fe2000001002b */
[----:B------:R-:W-:Y:S01]  /*21d0*/  FFMA.FTZ R46, R38, R36, R47 ;  /* 0x00000024262e7223 */ /* 0x000fe2000001002f */
[----:B------:R-:W-:Y:S02]  /*21e0*/  HADD2.F32 R51, -RZ, R7.H0_H0 ;  /* 0x20000007ff337230 */ /* 0x000fe40000004100 */
[----:B------:R-:W-:Y:S01]  /*21f0*/  FFMA.FTZ R44, R22, R38, R37 ;  /* 0x00000026162c7223 */ /* 0x000fe20000010025 */
[----:B------:R-:W-:Y:S01]  /*2200*/  HADD2.F32 R37, -RZ, R8.H0_H0 ;  /* 0x20000008ff257230 */ /* 0x000fe20000004100 */
[----:B------:R0:W3:Y:S01]  /*2210*/  I2F.F16 R58, R2 ;  /* 0x00000002003a7306 */ /* 0x0000e20000200c00 */
[----:B------:R-:W-:Y:S02]  /*2220*/  HADD2.F32 R38, -RZ, R9.H0_H0 ;  /* 0x20000009ff267230 */ /* 0x000fe40000004100 */
[----:B------:R-:W-:Y:S01]  /*2230*/  FFMA.FTZ R45, R42, R30, R45 ;  /* 0x0000001e2a2d7223 */ /* 0x000fe2000001002d */
[----:B------:R-:W-:-:S02]  /*2240*/  HADD2.F32 R8, -RZ, R6.H0_H0 ;  /* 0x20000006ff087230 */ /* 0x000fc40000004100 */
[C---:B------:R-:W-:Y:S01]  /*2250*/  FFMA.FTZ R46, R42.reuse, R31, R46 ;  /* 0x0000001f2a2e7223 */ /* 0x040fe2000001002e */
[----:B------:R-:W-:Y:S01]  /*2260*/  FFMA.FTZ R9, R37, R42, R44 ;  /* 0x0000002a25097223 */ /* 0x000fe2000001002c */
[----:B------:R-:W-:Y:S01]  /*2270*/  FFMA.FTZ R43, R42, R38, R43 ;  /* 0x000000262a2b7223 */ /* 0x000fe2000001002b */
[----:B------:R-:W-:Y:S01]  /*2280*/  HADD2.F32 R6, -RZ, R6.H1_H1 ;  /* 0x30000006ff067230 */ /* 0x000fe20000004100 */
[----:B------:R-:W-:Y:S01]  /*2290*/  I2F.F16 R59, R29 ;  /* 0x0000001d003b7306 */ /* 0x000fe20000200c00 */
[----:B0-----:R-:W-:Y:S01]  /*22a0*/  IADD3 R2, PT, PT, R41, -0x80, RZ ;  /* 0xffffff8029027810 */ /* 0x001fe20007ffe0ff */
[C---:B------:R-:W-:Y:S01]  /*22b0*/  FFMA.FTZ R55, R8.reuse, R34, R45 ;  /* 0x0000002208377223 */ /* 0x040fe2000001002d */
[----:B------:R-:W-:Y:S01]  /*22c0*/  FFMA.FTZ R50, R8, R39, R46 ;  /* 0x0000002708327223 */ /* 0x000fe2000001002e */
[----:B------:R-:W-:Y:S02]  /*22d0*/  HADD2.F32 R44, -RZ, R48.H0_H0 ;  /* 0x20000030ff2c7230 */ /* 0x000fe40000004100 */
[----:B------:R-:W-:Y:S01]  /*22e0*/  FFMA.FTZ R9, R32, R8, R9 ;  /* 0x0000000820097223 */ /* 0x000fe20000010009 */
[----:B------:R-:W-:-:S02]  /*22f0*/  HADD2.F32 R45, -RZ, R54.H0_H0 ;  /* 0x20000036ff2d7230 */ /* 0x000fc40000004100 */
[----:B------:R-:W-:Y:S01]  /*2300*/  FFMA.FTZ R53, R8, R33, R43 ;  /* 0x0000002108357223 */ /* 0x000fe2000001002b */
[----:B------:R-:W0:Y:S01]  /*2310*/  I2F.F16 R2, R2 ;  /* 0x0000000200027306 */ /* 0x000e220000200c00 */
[----:B-1----:R-:W-:Y:S02]  /*2320*/  HADD2.F32 R46, -RZ, R57.H0_H0 ;  /* 0x20000039ff2e7230 */ /* 0x002fe40000004100 */
[----:B--2---:R-:W-:Y:S02]  /*2330*/  HADD2.F32 R47, -RZ, R40.H0_H0 ;  /* 0x20000028ff2f7230 */ /* 0x004fe40000004100 */
[C---:B------:R-:W-:Y:S01]  /*2340*/  FFMA.FTZ R8, R6.reuse, R45, R53 ;  /* 0x0000002d06087223 */ /* 0x040fe20000010035 */
[----:B------:R-:W-:Y:S02]  /*2350*/  HADD2.F32 R41, -RZ, R52.H0_H0 ;  /* 0x20000034ff297230 */ /* 0x000fe40000004100 */
[----:B------:R-:W-:Y:S01]  /*2360*/  FFMA.FTZ R48, R6, R46, R55 ;  /* 0x0000002e06307223 */ /* 0x000fe20000010037 */
[----:B------:R-:W-:-:S02]  /*2370*/  HADD2.F32 R42, -RZ, R56.H0_H0 ;  /* 0x20000038ff2a7230 */ /* 0x000fc40000004100 */
[----:B---3--:R-:W-:Y:S02]  /*2380*/  HADD2.F32 R43, -RZ, R58.H0_H0 ;  /* 0x2000003aff2b7230 */ /* 0x008fe40000004100 */
[----:B------:R-:W-:Y:S02]  /*2390*/  HADD2.F32 R7, -RZ, R7.H1_H1 ;  /* 0x30000007ff077230 */ /* 0x000fe40000004100 */
[C---:B------:R-:W-:Y:S01]  /*23a0*/  FFMA.FTZ R8, R51.reuse, R42, R8 ;  /* 0x0000002a33087223 */ /* 0x040fe20000010008 */
[----:B------:R-:W-:Y:S02]  /*23b0*/  HADD2.F32 R55, -RZ, R3.H0_H0 ;  /* 0x20000003ff377230 */ /* 0x000fe40000004100 */
[----:B0-----:R-:W-:Y:S02]  /*23c0*/  HADD2.F32 R40, -RZ, R2.H0_H0 ;  /* 0x20000002ff287230 */ /* 0x001fe40000004100 */
[----:B------:R-:W-:Y:S01]  /*23d0*/  FFMA.FTZ R2, R44, R6, R9 ;  /* 0x000000062c027223 */ /* 0x000fe20000010009 */
[----:B------:R-:W-:Y:S01]  /*23e0*/  FFMA.FTZ R9, R6, R47, R50 ;  /* 0x0000002f06097223 */ /* 0x000fe20000010032 */
[----:B------:R-:W-:Y:S01]  /*23f0*/  FFMA.FTZ R6, R51, R43, R48 ;  /* 0x0000002b33067223 */ /* 0x000fe20000010030 */
[----:B------:R-:W-:-:S02]  /*2400*/  HADD2.F32 R52, -RZ, R5.H0_H0 ;  /* 0x20000005ff347230 */ /* 0x000fc40000004100 */
[----:B------:R-:W-:Y:S01]  /*2410*/  FFMA.FTZ R2, R41, R51, R2 ;  /* 0x0000003329027223 */ /* 0x000fe20000010002 */
[----:B------:R-:W-:Y:S01]  /*2420*/  FFMA.FTZ R9, R51, R40, R9 ;  /* 0x0000002833097223 */ /* 0x000fe20000010009 */
[----:B------:R-:W-:Y:S02]  /*2430*/  HADD2.F32 R51, -RZ, R4.H0_H0 ;  /* 0x20000004ff337230 */ /* 0x000fe40000004100 */
[C---:B------:R-:W-:Y:S01]  /*2440*/  FFMA.FTZ R3, R7.reuse, R55, R8 ;  /* 0x0000003707037223 */ /* 0x040fe20000010008 */
[----:B------:R-:W-:Y:S02]  /*2450*/  HADD2.F32 R54, -RZ, R59.H0_H0 ;  /* 0x2000003bff367230 */ /* 0x000fe40000004100 */
[----:B------:R-:W-:Y:S01]  /*2460*/  FFMA.FTZ R5, R7, R52, R6 ;  /* 0x0000003407057223 */ /* 0x000fe20000010006 */
        /* <DEDUP_REMOVED lines=8> */
[----:B------:R-:W-:Y:S01]  /*24f0*/  PRMT R7, RZ, 0x5410, RZ ;  /* 0x00005410ff077816 */ /* 0x000fe200000000ff */
[----:B------:R-:W-:Y:S01]  /*2500*/  FMUL.FTZ R5, R48, R5 ;  /* 0x0000000530057220 */ /* 0x000fe20000410000 */
[----:B------:R-:W-:Y:S01]  /*2510*/  F2FP.F16.F32.PACK_AB R2, RZ, R2 ;  /* 0x00000002ff02723e */ /* 0x000fe200000000ff */
[----:B------:R-:W-:Y:S01]  /*2520*/  FMUL.FTZ R4, R53, R4 ;  /* 0x0000000435047220 */ /* 0x000fe20000410000 */
[----:B------:R-:W-:-:S02]  /*2530*/  F2FP.F16.F32.PACK_AB R8, RZ, R3 ;  /* 0x00000003ff08723e */ /* 0x000fc400000000ff */
        /* <DEDUP_REMOVED lines=184> */
.L_x_1240:
[C---:B------:R-:W-:Y:S01]  /*30c0*/  IMAD.WIDE R32, R49.reuse, 0x4, R26 ;  /* 0x0000000431207825 */ /* 0x040fe200078e021a */
[----:B------:R0:W5:Y:S04]  /*30d0*/  LDG.E.128.CONSTANT R16, desc[UR10][R26.64] ;  /* 0x0000000a1a107981 */ /* 0x000168000c1e9d00 */
[----:B------:R0:W5:Y:S01]  /*30e0*/  LDG.E.128.CONSTANT R20, desc[UR10][R32.64] ;  /* 0x0000000a20147981 */ /* 0x000162000c1e9d00 */
[----:B------:R-:W-:Y:S01]  /*30f0*/  IMAD.WIDE R30, R49, 0x4, R32 ;  /* 0x00000004311e7825 */ /* 0x000fe200078e0220 */
[----:B------:R-:W-:Y:S06]  /*3100*/  @!P1 BRA `(.L_x_1241) ;  /* 0x0000001400a89947 */ /* 0x000fec0003800000 */
[----:B-----5:R-:W-:Y:S02]  /*3110*/  LOP3.LUT R0, R17, 0xff, RZ, 0xc0, !PT ;  /* 0x000000ff11007812 */ /* 0x020fe400078ec0ff */
        /* <DEDUP_REMOVED lines=10> */
[----:B------:R-:W-:Y:S02]  /*31c0*/  IADD3 R15, PT, PT, R15, -0x80, RZ ;  /* 0xffffff800f0f7810 */ /* 0x000fe40007ffe0ff */
[----:B------:R-:W-:Y:S02]  /*31d0*/  LEA.HI R35, R16, 0xffffff80, RZ, 0x8 ;  /* 0xffffff8010237811 */ /* 0x000fe400078f40ff */
[----:B------:R-:W-:-:S02]  /*31e0*/  LEA.HI R34, R17, 0xffffff80, RZ, 0x8 ;  /* 0xffffff8011227811 */ /* 0x000fc400078f40ff */
[----:B------:R-:W-:Y:S01]  /*31f0*/  LOP3.LUT R40, R23, 0xff, RZ, 0xc0, !PT ;  /* 0x000000ff17287812 */ /* 0x000fe200078ec0ff */
[----:B------:R2:W-:Y:S01]  /*3200*/  I2F.F16 R47, R0 ;  /* 0x00000000002f7306 */ /* 0x0005e20000200c00 */
[----:B0-----:R-:W-:Y:S02]  /*3210*/  LEA.HI R33, R19, 0xffffff80, RZ, 0x8 ;  /* 0xffffff8013217811 */ /* 0x001fe400078f40ff */
[----:B-1----:R-:W-:Y:S02]  /*3220*/  IADD3 R39, PT, PT, R40, -0x80, RZ ;  /* 0xffffff8028277810 */ /* 0x002fe40007ffe0ff */
[----:B------:R-:W-:Y:S02]  /*3230*/  LEA.HI R32, R18, 0xffffff80, RZ, 0x8 ;  /* 0xffffff8012207811 */ /* 0x000fe400078f40ff */
[----:B------:R-:W-:Y:S01]  /*3240*/  LEA.HI R29, R21, 0xffffff80, RZ, 0x8 ;  /* 0xffffff80151d7811 */ /* 0x000fe200078f40ff */
[----:B------:R0:W1:Y:S01]  /*3250*/  I2F.F16 R36, R15 ;  /* 0x0000000f00247306 */ /* 0x0000620000200c00 */
[----:B--2---:R-:W-:-:S02]  /*3260*/  SHF.R.U32.HI R0, RZ, 0x8, R16 ;  /* 0x00000008ff007819 */ /* 0x004fc40000011610 */
[----:B------:R-:W-:Y:S02]  /*3270*/  SHF.R.U32.HI R16, RZ, 0x10, R16 ;  /* 0x00000010ff107819 */ /* 0x000fe40000011610 */
[----:B------:R-:W-:Y:S02]  /*3280*/  LOP3.LUT R0, R0, 0xff, RZ, 0xc0, !PT ;  /* 0x000000ff00007812 */ /* 0x000fe400078ec0ff */
[----:B------:R-:W-:Y:S01]  /*3290*/  LOP3.LUT R16, R16, 0xff, RZ, 0xc0, !PT ;  /* 0x000000ff10107812 */ /* 0x000fe200078ec0ff */
[----:B------:R-:W-:Y:S01]  /*32a0*/  I2F.F16 R59, R38 ;  /* 0x00000026003b7306 */ /* 0x000fe20000200c00 */
[--C-:B0-----:R-:W-:Y:S02]  /*32b0*/  SHF.R.U32.HI R15, RZ, 0x8, R17.reuse ;  /* 0x00000008ff0f7819 */ /* 0x101fe40000011611 */
[----:B------:R-:W-:Y:S02]  /*32c0*/  SHF.R.U32.HI R17, RZ, 0x10, R17 ;  /* 0x00000010ff117819 */ /* 0x000fe40000011611 */
[----:B------:R-:W-:-:S02]  /*32d0*/  IADD3 R16, PT, PT, R16, -0x80, RZ ;  /* 0xffffff8010107810 */ /* 0x000fc40007ffe0ff */
[----:B------:R-:W-:Y:S01]  /*32e0*/  LOP3.LUT R17, R17, 0xff, RZ, 0xc0, !PT ;  /* 0x000000ff11117812 */ /* 0x000fe200078ec0ff */
[----:B------:R-:W0:Y:S01]  /*32f0*/  I2F.F16 R35, R35 ;  /* 0x0000002300237306 */ /* 0x000e220000200c00 */
[----:B------:R-:W-:Y:S01]  /*3300*/  IADD3 R0, PT, PT, R0, -0x80, RZ ;  /* 0xffffff8000007810 */ /* 0x000fe20007ffe0ff */
[----:B-1----:R-:W-:Y:S01]  /*3310*/  HADD2.F32 R36, -RZ, R36.H0_H0 ;  /* 0x20000024ff247230 */ /* 0x002fe20000004100 */
[----:B------:R-:W-:Y:S02]  /*3320*/  IADD3 R40, PT, PT, R17, -0x80, RZ ;  /* 0xffffff8011287810 */ /* 0x000fe40007ffe0ff */
[----:B------:R-:W-:Y:S02]  /*3330*/  LOP3.LUT R15, R15, 0xff, RZ, 0xc0, !PT ;  /* 0x000000ff0f0f7812 */ /* 0x000fe400078ec0ff */
[----:B------:R-:W-:Y:S01]  /*3340*/  LOP3.LUT R37, R21, 0xff, RZ, 0xc0, !PT ;  /* 0x000000ff15257812 */ /* 0x000fe200078ec0ff */
[----:B------:R1:W-:Y:S01]  /*3350*/  I2F.F16 R58, R16 ;  /* 0x00000010003a7306 */ /* 0x0003e20000200c00 */
[----:B------:R-:W-:-:S02]  /*3360*/  IADD3 R15, PT, PT, R15, -0x80, RZ ;  /* 0xffffff800f0f7810 */ /* 0x000fc40007ffe0ff */
[--C-:B------:R-:W-:Y:S02]  /*3370*/  SHF.R.U32.HI R41, RZ, 0x8, R18.reuse ;  /* 0x00000008ff297819 */ /* 0x100fe40000011612 */
[----:B------:R-:W-:Y:S02]  /*3380*/  SHF.R.U32.HI R18, RZ, 0x10, R18 ;  /* 0x00000010ff127819 */ /* 0x000fe40000011612 */
[----:B------:R-:W-:Y:S01]  /*3390*/  LEA.HI R27, R20, 0xffffff80, RZ, 0x8 ;  /* 0xffffff80141b7811 */ /* 0x000fe200078f40ff */
[----:B------:R2:W-:Y:S01]  /*33a0*/  I2F.F16 R50, R0 ;  /* 0x0000000000327306 */ /* 0x0005e20000200c00 */
[----:B-1----:R-:W1:Y:S01]  /*33b0*/  LDS.64 R16, [UR6+0x10] ;  /* 0x00001006ff107984 */ /* 0x002e620008000a00 */
[----:B------:R-:W-:Y:S01]  /*33c0*/  LOP3.LUT R41, R41, 0xff, RZ, 0xc0, !PT ;  /* 0x000000ff29297812 */ /* 0x000fe200078ec0ff */
[----:B0-----:R-:W-:Y:S01]  /*33d0*/  HADD2.F32 R35, -RZ, R35.H0_H0 ;  /* 0x20000023ff237230 */ /* 0x001fe20000004100 */
[----:B------:R-:W-:Y:S02]  /*33e0*/  LOP3.LUT R18, R18, 0xff, RZ, 0xc0, !PT ;  /* 0x000000ff12127812 */ /* 0x000fe400078ec0ff */
[----:B------:R-:W-:-:S02]  /*33f0*/  IADD3 R41, PT, PT, R41, -0x80, RZ ;  /* 0xffffff8029297810 */ /* 0x000fc40007ffe0ff */
[----:B------:R0:W3:Y:S01]  /*3400*/  I2F.F16 R55, R15 ;  /* 0x0000000f00377306 */ /* 0x0000e20000200c00 */
[--C-:B--2---:R-:W-:Y:S02]  /*3410*/  SHF.R.U32.HI R0, RZ, 0x8, R19.reuse ;  /* 0x00000008ff007819 */ /* 0x104fe40000011613 */
[----:B------:R-:W-:Y:S02]  /*3420*/  IADD3 R18, PT, PT, R18, -0x80, RZ ;  /* 0xffffff8012127810 */ /* 0x000fe40007ffe0ff */
[----:B------:R-:W-:Y:S02]  /*3430*/  LOP3.LUT R0, R0, 0xff, RZ, 0xc0, !PT ;  /* 0x000000ff00007812 */ /* 0x000fe400078ec0ff */
[----:B------:R-:W-:Y:S01]  /*3440*/  LEA.HI R53, R23, 0xffffff80, RZ, 0x8 ;  /* 0xffffff8017357811 */ /* 0x000fe200078f40ff */
[----:B------:R2:W-:Y:S01]  /*3450*/  I2F.F16 R60, R40 ;  /* 0x00000028003c7306 */ /* 0x0005e20000200c00 */
[----:B0-----:R-:W-:Y:S02]  /*3460*/  SHF.R.U32.HI R15, RZ, 0x10, R19 ;  /* 0x00000010ff0f7819 */ /* 0x001fe40000011613 */
[----:B------:R-:W-:-:S02]  /*3470*/  IADD3 R19, PT, PT, R0, -0x80, RZ ;  /* 0xffffff8000137810 */ /* 0x000fc40007ffe0ff */
[----:B------:R-:W-:Y:S02]  /*3480*/  LOP3.LUT R15, R15, 0xff, RZ, 0xc0, !PT ;  /* 0x000000ff0f0f7812 */ /* 0x000fe400078ec0ff */
[--C-:B------:R-:W-:Y:S01]  /*3490*/  SHF.R.U32.HI R0, RZ, 0x8, R20.reuse ;  /* 0x00000008ff007819 */ /* 0x100fe20000011614 */
[----:B------:R0:W-:Y:S01]  /*34a0*/  I2F.F16 R64, R19 ;  /* 0x0000001300407306 */ /* 0x0001e20000200c00 */
[----:B--2---:R-:W-:Y:S02]  /*34b0*/  IADD3 R40, PT, PT, R15, -0x80, RZ ;  /* 0xffffff800f287810 */ /* 0x004fe40007ffe0ff */
[--C-:B------:R-:W-:Y:S02]  /*34c0*/  SHF.R.U32.HI R15, RZ, 0x8, R21.reuse ;  /* 0x00000008ff0f7819 */ /* 0x100fe40000011615 */
[----:B------:R-:W-:Y:S02]  /*34d0*/  LOP3.LUT R0, R0, 0xff, RZ, 0xc0, !PT ;  /* 0x000000ff00007812 */ /* 0x000fe400078ec0ff */
[----:B------:R-:W-:Y:S01]  /*34e0*/  SHF.R.U32.HI R20, RZ, 0x10, R20 ;  /* 0x00000010ff147819 */ /* 0x000fe20000011614 */
[----:B------:R-:W-:Y:S01]  /*34f0*/  I2F.F16 R57, R41 ;  /* 0x0000002900397306 */ /* 0x000fe20000200c00 */
[----:B0-----:R-:W-:-:S02]  /*3500*/  SHF.R.U32.HI R19, RZ, 0x10, R21 ;  /* 0x00000010ff137819 */ /* 0x001fc40000011615 */
[--C-:B------:R-:W-:Y:S02]  /*3510*/  SHF.R.U32.HI R21, RZ, 0x8, R23.reuse ;  /* 0x00000008ff157819 */ /* 0x100fe40000011617 */
[----:B------:R-:W-:Y:S02]  /*3520*/  IADD3 R0, PT, PT, R0, -0x80, RZ ;  /* 0xffffff8000007810 */ /* 0x000fe40007ffe0ff */
[----:B------:R-:W-:Y:S01]  /*3530*/  LOP3.LUT R21, R21, 0xff, RZ, 0xc0, !PT ;  /* 0x000000ff15157812 */ /* 0x000fe200078ec0ff */
[----:B------:R0:W-:Y:S01]  /*3540*/  I2F.F16 R62, R18 ;  /* 0x00000012003e7306 */ /* 0x0001e20000200c00 */
[----:B------:R-:W-:Y:S01]  /*3550*/  SHF.R.U32.HI R48, RZ, 0x10, R23 ;  /* 0x00000010ff307819 */ /* 0x000fe20000011617 */
[--C-:B-1----:R-:W-:Y:S01]  /*3560*/  HADD2.F32 R52, -RZ, R17.reuse.H0_H0 ;  /* 0x20000011ff347230 */ /* 0x102fe20000004100 */
[----:B------:R-:W-:Y:S01]  /*3570*/  IADD3 R23, PT, PT, R21, -0x80, RZ ;  /* 0xffffff8015177810 */ /* 0x000fe20007ffe0ff */
[----:B------:R-:W-:Y:S01]  /*3580*/  HADD2.F32 R54, -RZ, R17.H1_H1 ;  /* 0x30000011ff367230 */ /* 0x000fe20000004100 */
[----:B------:R-:W-:Y:S01]  /*3590*/  LOP3.LUT R15, R15, 0xff, RZ, 0xc0, !PT ;  /* 0x000000ff0f0f7812 */ /* 0x000fe200078ec0ff */
[----:B------:R-:W-:Y:S01]  /*35a0*/  HADD2.F32 R46, -RZ, R16.H1_H1 ;  /* 0x30000010ff2e7230 */ /* 0x000fe20000004100 */
[----:B------:R-:W-:Y:S01]  /*35b0*/  LOP3.LUT R38, R22, 0xff, RZ, 0xc0, !PT ;  /* 0x000000ff16267812 */ /* 0x000fe200078ec0ff */
[----:B------:R1:W2:Y:S01]  /*35c0*/  I2F.F16 R44, R0 ;  /* 0x00000000002c7306 */ /* 0x0002a20000200c00 */
[----:B0-----:R-:W-:Y:S01]  /*35d0*/  SHF.R.U32.HI R18, RZ, 0x8, R22 ;  /* 0x00000008ff127819 */ /* 0x001fe20000011616 */
[----:B------:R-:W-:Y:S01]  /*35e0*/  HADD2.F32 R17, -RZ, R56.H0_H0 ;  /* 0x20000038ff117230 */ /* 0x000fe20000004100 */
[----:B------:R-:W-:-:S02]  /*35f0*/  IADD3 R15, PT, PT, R15, -0x80, RZ ;  /* 0xffffff800f0f7810 */ /* 0x000fc40007ffe0ff */
[----:B------:R-:W-:Y:S02]  /*3600*/  LOP3.LUT R18, R18, 0xff, RZ, 0xc0, !PT ;  /* 0x000000ff12127812 */ /* 0x000fe400078ec0ff */
[----:B------:R-:W-:Y:S01]  /*3610*/  LEA.HI R26, R22, 0xffffff80, RZ, 0x8 ;  /* 0xffffff80161a7811 */ /* 0x000fe200078f40ff */
[----:B------:R0:W4:Y:S01]  /*3620*/  I2F.F16 R65, R40 ;  /* 0x0000002800417306 */ /* 0x0001220000200c00 */
[----:B-1----:R-:W-:Y:S02]  /*3630*/  LOP3.LUT R0, R20, 0xff, RZ, 0xc0, !PT ;  /* 0x000000ff14007812 */ /* 0x002fe400078ec0ff */
[----:B------:R-:W1:Y:S01]  /*3640*/  LDS.64 R20, [UR6+0x18] ;  /* 0x00001806ff147984 */ /* 0x000e620008000a00 */
[----:B------:R-:W-:Y:S01]  /*3650*/  SHF.R.U32.HI R43, RZ, 0x10, R22 ;  /* 0x00000010ff2b7819 */ /* 0x000fe20000011616 */
[----:B---3--:R-:W-:Y:S01]  /*3660*/  HADD2.F32 R22, -RZ, R55.H0_H0 ;  /* 0x20000037ff167230 */ /* 0x008fe20000004100 */
[----:B------:R-:W-:Y:S01]  /*3670*/  IADD3 R41, PT, PT, R0, -0x80, RZ ;  /* 0xffffff8000297810 */ /* 0x000fe20007ffe0ff */
[----:B------:R-:W-:Y:S01]  /*3680*/  HADD2.F32 R0, -RZ, R51.H0_H0 ;  /* 0x20000033ff007230 */ /* 0x000fe20000004100 */
[----:B------:R3:W-:Y:S01]  /*3690*/  I2F.F16 R45, R15 ;  /* 0x0000000f002d7306 */ /* 0x0007e20000200c00 */
[----:B0-----:R-:W-:Y:S01]  /*36a0*/  IADD3 R40, PT, PT, R18, -0x80, RZ ;  /* 0xffffff8012287810 */ /* 0x001fe20007ffe0ff */
[----:B------:R-:W-:Y:S01]  /*36b0*/  HADD2.F32 R18, -RZ, R16.H0_H0 ;  /* 0x20000010ff127230 */ /* 0x000fe20000004100 */
[----:B------:R-:W-:Y:S01]  /*36c0*/  LOP3.LUT R42, R19, 0xff, RZ, 0xc0, !PT ;  /* 0x000000ff132a7812 */ /* 0x000fe200078ec0ff */
[----:B------:R-:W-:Y:S01]  /*36d0*/  HADD2.F32 R16, -RZ, R47.H0_H0 ;  /* 0x2000002fff107230 */ /* 0x000fe20000004100 */
[----:B------:R-:W-:Y:S01]  /*36e0*/  IADD3 R37, PT, PT, R37, -0x80, RZ ;  /* 0xffffff8025257810 */ /* 0x000fe20007ffe0ff */
[----:B------:R-:W-:-:S02]  /*36f0*/  HADD2.F32 R19, -RZ, R50.H0_H0 ;  /* 0x20000032ff137230 */ /* 0x000fc40000004100 */
[----:B------:R-:W-:Y:S01]  /*3700*/  FFMA.FTZ R56, R18, R17, RZ ;  /* 0x0000001112387223 */ /* 0x000fe200000100ff */
[----:B------:R-:W0:Y:S01]  /*3710*/  I2F.F16 R34, R34 ;  /* 0x0000002200227306 */ /* 0x000e220000200c00 */
[----:B---3--:R-:W-:Y:S02]  /*3720*/  HADD2.F32 R15, -RZ, R59.H0_H0 ;  /* 0x2000003bff0f7230 */ /* 0x008fe40000004100 */
[----:B------:R-:W-:Y:S01]  /*3730*/  FFMA.FTZ R50, R16, R18, RZ ;  /* 0x0000001210327223 */ /* 0x000fe200000100ff */
[----:B------:R-:W-:Y:S01]  /*3740*/  FFMA.FTZ R47, R18, R0, RZ ;  /* 0x00000000122f7223 */ /* 0x000fe200000100ff */
[----:B------:R-:W-:Y:S01]  /*3750*/  IADD3 R38, PT, PT, R38, -0x80, RZ ;  /* 0xffffff8026267810 */ /* 0x000fe20007ffe0ff */
[----:B--2---:R-:W-:Y:S02]  /*3760*/  HADD2.F32 R44, -RZ, R44.H0_H0 ;  /* 0x2000002cff2c7230 */ /* 0x004fe40000004100 */
[----:B------:R-:W-:Y:S01]  /*3770*/  FFMA.FTZ R59, R18, R15, RZ ;  /* 0x0000000f123b7223 */ /* 0x000fe200000100ff */
[----:B------:R-:W-:Y:S01]  /*3780*/  FFMA.FTZ R51, R19, R46, R50 ;  /* 0x0000002e13337223 */ /* 0x000fe20000010032 */
[----:B------:R-:W2:Y:S01]  /*3790*/  I2F.F16 R32, R32 ;  /* 0x0000002000207306 */ /* 0x000ea20000200c00 */
[----:B------:R-:W-:Y:S01]  /*37a0*/  FFMA.FTZ R55, R46, R22, R47 ;  /* 0x000000162e377223 */ /* 0x000fe2000001002f */
[----:B------:R-:W-:Y:S01]  /*37b0*/  LOP3.LUT R47, R43, 0xff, RZ, 0xc0, !PT ;  /* 0x000000ff2b2f7812 */ /* 0x000fe200078ec0ff */
[----:B------:R-:W-:Y:S01]  /*37c0*/  HADD2.F32 R18, -RZ, R58.H0_H0 ;  /* 0x2000003aff127230 */ /* 0x000fe20000004100 */
[----:B------:R-:W-:Y:S01]  /*37d0*/  LOP3.LUT R48, R48, 0xff, RZ, 0xc0, !PT ;  /* 0x000000ff30307812 */ /* 0x000fe200078ec0ff */
[----:B----4-:R-:W-:Y:S01]  /*37e0*/  HADD2.F32 R43, -RZ, R65.H0_H0 ;  /* 0x20000041ff2b7230 */ /* 0x010fe20000004100 */
[----:B------:R-:W-:Y:S01]  /*37f0*/  IADD3 R47, PT, PT, R47, -0x80, RZ ;  /* 0xffffff802f2f7810 */ /* 0x000fe20007ffe0ff */
[----:B0-----:R-:W-:Y:S01]  /*3800*/  HADD2.F32 R34, -RZ, R34.H0_H0 ;  /* 0x20000022ff227230 */ /* 0x001fe20000004100 */
[----:B------:R-:W0:Y:S01]  /*3810*/  I2F.F16 R33, R33 ;  /* 0x0000002100217306 */ /* 0x000e220000200c00 */
[----:B------:R-:W-:Y:S01]  /*3820*/  FFMA.FTZ R50, R18, R52, R51 ;  /* 0x0000003412327223 */ /* 0x000fe20000010033 */
[----:B------:R-:W-:Y:S01]  /*3830*/  IADD3 R48, PT, PT, R48, -0x80, RZ ;  /* 0xffffff8030307810 */ /* 0x000fe20007ffe0ff */
[----:B------:R-:W-:Y:S01]  /*3840*/  HADD2.F32 R45, -RZ, R45.H0_H0 ;  /* 0x2000002dff2d7230 */ /* 0x000fe20000004100 */
[----:B------:R-:W-:Y:S01]  /*3850*/  ISETP.NE.AND P0, PT, R25, 0x1, PT ;  /* 0x000000011900780c */ /* 0x000fe20003f05270 */
[----:B------:R-:W-:Y:S01]  /*3860*/  FFMA.FTZ R51, R35, R54, R50 ;  /* 0x0000003623337223 */ /* 0x000fe20000010032 */
[----:B--2---:R-:W-:-:S02]  /*3870*/  HADD2.F32 R32, -RZ, R32.H0_H0 ;  /* 0x20000020ff207230 */ /* 0x004fc40000004100 */
[----:B------:R2:W-:Y:S01]  /*3880*/  I2F.F16 R66, R23 ;  /* 0x0000001700427306 */ /* 0x0005e20000200c00 */
[----:B-1----:R-:W-:Y:S02]  /*3890*/  HADD2.F32 R58, -RZ, R21.H1_H1 ;  /* 0x30000015ff3a7230 */ /* 0x002fe40000004100 */
[----:B0-----:R-:W-:-:S05]  /*38a0*/  HADD2.F32 R33, -RZ, R33.H0_H0 ;  /* 0x20000021ff217230 */ /* 0x001fca0000004100 */
[----:B------:R0:W-:Y:S01]  /*38b0*/  I2F.F16 R63, R40 ;  /* 0x00000028003f7306 */ /* 0x0001e20000200c00 */
[----:B--2---:R-:W-:-:S05]  /*38c0*/  HADD2.F32 R23, -RZ, R57.H0_H0 ;  /* 0x20000039ff177230 */ /* 0x004fca0000004100 */
[----:B------:R-:W-:Y:S02]  /*38d0*/  FFMA.FTZ R57, R46, R23, R56 ;  /* 0x000000172e397223 */ /* 0x000fe40000010038 */
[----:B------:R1:W-:Y:S01]  /*38e0*/  I2F.F16 R61, R41 ;  /* 0x00000029003d7306 */ /* 0x0003e20000200c00 */
[----:B0-----:R-:W-:-:S05]  /*38f0*/  HADD2.F32 R40, -RZ, R64.H0_H0 ;  /* 0x20000040ff287230 */ /* 0x001fca0000004100 */
[----:B------:R-:W-:Y:S01]  /*3900*/  FFMA.FTZ R56, R46, R40, R59 ;  /* 0x000000282e387223 */ /* 0x000fe2000001003b */
[----:B------:R-:W-:Y:S01]  /*3910*/  IADD3 R46, PT, PT, R42, -0x80, RZ ;  /* 0xffffff802a2e7810 */ /* 0x000fe20007ffe0ff */
[----:B------:R-:W-:Y:S01]  /*3920*/  HADD2.F32 R42, -RZ, R62.H0_H0 ;  /* 0x2000003eff2a7230 */ /* 0x000fe20000004100 */
[----:B------:R-:W0:Y:S01]  /*3930*/  I2F.F16 R37, R37 ;  /* 0x0000002500257306 */ /* 0x000e220000200c00 */
[----:B-1----:R-:W-:Y:S02]  /*3940*/  HADD2.F32 R41, -RZ, R60.H0_H0 ;  /* 0x2000003cff297230 */ /* 0x002fe40000004100 */
[C---:B------:R-:W-:Y:S01]  /*3950*/  FFMA.FTZ R56, R52.reuse, R43, R56 ;  /* 0x0000002b34387223 */ /* 0x040fe20000010038 */
[C---:B------:R-:W-:Y:S02]  /*3960*/  FFMA.FTZ R59, R52.reuse, R42, R57 ;  /* 0x0000002a343b7223 */ /* 0x040fe40000010039 */
[----:B------:R-:W-:Y:S01]  /*3970*/  FFMA.FTZ R55, R52, R41, R55 ;  /* 0x0000002934377223 */ /* 0x000fe20000010037 */
[C---:B------:R-:W-:Y:S01]  /*3980*/  FFMA.FTZ R56, R54.reuse, R33, R56 ;  /* 0x0000002136387223 */ /* 0x040fe20000010038 */
[----:B------:R-:W1:Y:S01]  /*3990*/  I2F.F16 R38, R38 ;  /* 0x0000002600267306 */ /* 0x000e620000200c00 */
[C---:B------:R-:W-:Y:S01]  /*39a0*/  FFMA.FTZ R59, R54.reuse, R32, R59 ;  /* 0x00000020363b7223 */ /* 0x040fe2000001003b */
[----:B------:R-:W-:Y:S01]  /*39b0*/  FFMA.FTZ R57, R54, R34, R55 ;  /* 0x0000002236397223 */ /* 0x000fe20000010037 */
[----:B------:R-:W-:-:S02]  /*39c0*/  HADD2.F32 R55, -RZ, R21.H0_H0 ;  /* 0x20000015ff377230 */ /* 0x000fc40000004100 */
[----:B0-----:R-:W-:-:S03]  /*39d0*/  HADD2.F32 R37, -RZ, R37.H0_H0 ;  /* 0x20000025ff257230 */ /* 0x001fc60000004100 */
[----:B------:R-:W0:Y:S01]  /*39e0*/  I2F.F16 R39, R39 ;  /* 0x0000002700277306 */ /* 0x000e220000200c00 */
[----:B-1----:R-:W-:-:S07]  /*39f0*/  HADD2.F32 R38, -RZ, R38.H0_H0 ;  /* 0x20000026ff267230 */ /* 0x002fce0000004100 */
[----:B------:R1:W2:Y:S01]  /*3a00*/  I2F.F16 R52, R47 ;  /* 0x0000002f00347306 */ /* 0x0002a20000200c00 */
[----:B0-----:R-:W-:-:S07]  /*3a10*/  HADD2.F32 R39, -RZ, R39.H0_H0 ;  /* 0x20000027ff277230 */ /* 0x001fce0000004100 */
[----:B------:R0:W3:Y:S01]  /*3a20*/  I2F.F16 R62, R46 ;  /* 0x0000002e003e7306 */ /* 0x0000e20000200c00 */
[----:B-1----:R-:W-:-:S07]  /*3a30*/  HADD2.F32 R47, -RZ, R66.H0_H0 ;  /* 0x20000042ff2f7230 */ /* 0x002fce0000004100 */
[----:B------:R1:W4:Y:S01]  /*3a40*/  I2F.F16 R54, R48 ;  /* 0x0000003000367306 */ /* 0x0003220000200c00 */
[--C-:B0-----:R-:W-:Y:S02]  /*3a50*/  HADD2.F32 R46, -RZ, R20.reuse.H0_H0 ;  /* 0x20000014ff2e7230 */ /* 0x101fe40000004100 */
[----:B------:R-:W-:-:S03]  /*3a60*/  HADD2.F32 R20, -RZ, R20.H1_H1 ;  /* 0x30000014ff147230 */ /* 0x000fc60000004100 */
[----:B------:R-:W-:Y:S01]  /*3a70*/  FFMA.FTZ R21, R36, R46, R51 ;  /* 0x0000002e24157223 */ /* 0x000fe20000010033 */
[C---:B------:R-:W-:Y:S01]  /*3a80*/  FFMA.FTZ R57, R46.reuse, R37, R57 ;  /* 0x000000252e397223 */ /* 0x040fe20000010039 */
[----:B------:R-:W0:Y:S01]  /*3a90*/  I2F.F16 R27, R27 ;  /* 0x0000001b001b7306 */ /* 0x000e220000200c00 */
[C---:B------:R-:W-:Y:S01]  /*3aa0*/  FFMA.FTZ R59, R46.reuse, R38, R59 ;  /* 0x000000262e3b7223 */ /* 0x040fe2000001003b */
[----:B------:R-:W-:Y:S01]  /*3ab0*/  FFMA.FTZ R60, R46, R39, R56 ;  /* 0x000000272e3c7223 */ /* 0x000fe20000010038 */
[----:B------:R-:W-:Y:S02]  /*3ac0*/  HADD2.F32 R46, -RZ, R63.H0_H0 ;  /* 0x2000003fff2e7230 */ /* 0x000fe40000004100 */
[----:B------:R-:W-:Y:S01]  /*3ad0*/  FFMA.FTZ R21, R44, R20, R21 ;  /* 0x000000142c157223 */ /* 0x000fe20000010015 */
[----:B-1----:R-:W-:Y:S02]  /*3ae0*/  HADD2.F32 R48, -RZ, R61.H0_H0 ;  /* 0x2000003dff307230 */ /* 0x002fe40000004100 */
[----:B--2---:R-:W-:Y:S01]  /*3af0*/  HADD2.F32 R51, -RZ, R52.H0_H0 ;  /* 0x20000034ff337230 */ /* 0x004fe20000004100 */
[----:B------:R-:W1:Y:S01]  /*3b00*/  I2F.F16 R29, R29 ;  /* 0x0000001d001d7306 */ /* 0x000e620000200c00 */
[----:B---3--:R-:W-:-:S02]  /*3b10*/  HADD2.F32 R50, -RZ, R62.H0_H0 ;  /* 0x2000003eff327230 */ /* 0x008fc40000004100 */
[C---:B------:R-:W-:Y:S01]  /*3b20*/  FFMA.FTZ R56, R20.reuse, R46, R59 ;  /* 0x0000002e14387223 */ /* 0x040fe2000001003b */
[----:B----4-:R-:W-:Y:S02]  /*3b30*/  HADD2.F32 R52, -RZ, R54.H0_H0 ;  /* 0x20000036ff347230 */ /* 0x010fe40000004100 */
[----:B------:R-:W-:Y:S01]  /*3b40*/  FFMA.FTZ R54, R20, R45, R57 ;  /* 0x0000002d14367223 */ /* 0x000fe20000010039 */
[----:B0-----:R-:W-:Y:S01]  /*3b50*/  HADD2.F32 R27, -RZ, R27.H0_H0 ;  /* 0x2000001bff1b7230 */ /* 0x001fe20000004100 */
[----:B------:R-:W0:Y:S01]  /*3b60*/  I2F.F16 R26, R26 ;  /* 0x0000001a001a7306 */ /* 0x000e220000200c00 */
[----:B-1----:R-:W-:-:S07]  /*3b70*/  HADD2.F32 R29, -RZ, R29.H0_H0 ;  /* 0x2000001dff1d7230 */ /* 0x002fce0000004100 */
[----:B------:R1:W2:Y:S01]  /*3b80*/  I2F.F16 R64, R53 ;  /* 0x0000003500407306 */ /* 0x0002a20000200c00 */
[----:B0-----:R-:W-:Y:S02]  /*3b90*/  HADD2.F32 R57, -RZ, R26.H0_H0 ;  /* 0x2000001aff397230 */ /* 0x001fe40000004100 */
[----:B-1----:R-:W-:Y:S01]  /*3ba0*/  FFMA.FTZ R53, R20, R47, R60 ;  /* 0x0000002f14357223 */ /* 0x002fe2000001003c */
        /* <DEDUP_REMOVED lines=192> */
.L_x_1241:
[C---:B0-----:R-:W-:Y:S01]  /*47b0*/  IMAD.WIDE R32, R49.reuse, 0x4, R30 ;  /* 0x0000000431207825 */ /* 0x041fe200078e021e */
[----:B-----5:R0:W5:Y:S04]  /*47c0*/  LDG.E.128.CONSTANT R16, desc[UR10][R30.64] ;  /* 0x0000000a1e107981 */ /* 0x020168000c1e9d00 */
        /* <DEDUP_REMOVED lines=160> */
[----:B--2---:R-:W-:Y:S02]  /*51d0*/  HADD2.F32 R51, -RZ, R52.H0_H0 ;  /* 0x20000034ff337230 */ /* 0x004fe40000004100 */
[----:B-1----:R-:W-:Y:S01]  /*51e0*/  HADD2.F32 R48, -RZ, R61.H0_H0 ;  /* 0x2000003dff307230 */ /* 0x002fe20000004100 */
[----:B------:R-:W1:Y:S01]  /*51f0*/  I2F.F16 R31, R31 ;  /* 0x0000001f001f7306 */ /* 0x000e620000200c00 */
[----:B---3--:R-:W-:-:S02]  /*5200*/  HADD2.F32 R50, -RZ, R62.H0_H0 ;  /* 0x2000003eff327230 */ /* 0x008fc40000004100 */
[C---:B------:R-:W-:Y:S01]  /*5210*/  FFMA.FTZ R56, R20.reuse, R46, R59 ;  /* 0x0000002e14387223 */ /* 0x040fe2000001003b */
[----:B----4-:R-:W-:Y:S02]  /*5220*/  HADD2.F32 R52, -RZ, R54.H0_H0 ;  /* 0x20000036ff347230 */ /* 0x010fe40000004100 */
[----:B------:R-:W-:Y:S01]  /*5230*/  FFMA.FTZ R54, R20, R45, R57 ;  /* 0x0000002d14367223 */ /* 0x000fe20000010039 */
[----:B------:R-:W-:Y:S01]  /*5240*/  FFMA.FTZ R21, R48, R55, R21 ;  /* 0x0000003730157223 */ /* 0x000fe20000010015 */
[----:B0-----:R-:W-:Y:S01]  /*5250*/  HADD2.F32 R30, -RZ, R30.H0_H0 ;  /* 0x2000001eff1e7230 */ /* 0x001fe20000004100 */
[----:B------:R-:W0:Y:S01]  /*5260*/  I2F.F16 R29, R29 ;  /* 0x0000001d001d7306 */ /* 0x000e220000200c00 */
[----:B------:R-:W-:Y:S01]  /*5270*/  FFMA.FTZ R59, R55, R50, R54 ;  /* 0x00000032373b7223 */ /* 0x000fe20000010036 */
[----:B------:R-:W-:Y:S02]  /*5280*/  HADD2.F32 R54, -RZ, R12.H0_H0 ;  /* 0x2000000cff367230 */ /* 0x000fe40000004100 */
[----:B-1----:R-:W-:-:S04]  /*5290*/  HADD2.F32 R31, -RZ, R31.H0_H0 ;  /* 0x2000001fff1f7230 */ /* 0x002fc80000004100 */
[----:B------:R1:W2:Y:S01]  /*52a0*/  I2F.F16 R64, R53 ;  /* 0x0000003500407306 */ /* 0x0002a20000200c00 */
[----:B------:R-:W-:Y:S01]  /*52b0*/  FFMA.FTZ R59, R58, R31, R59 ;  /* 0x0000001f3a3b7223 */ /* 0x000fe2000001003b */
[----:B0-----:R-:W-:-:S03]  /*52c0*/  HADD2.F32 R57, -RZ, R29.H0_H0 ;  /* 0x2000001dff397230 */ /* 0x001fc60000004100 */
[----:B------:R-:W-:Y:S01]  /*52d0*/  FMUL.FTZ R59, R54, R59 ;  /* 0x0000003b363b7220 */ /* 0x000fe20000410000 */
[----:B-1----:R-:W-:Y:S01]  /*52e0*/  FFMA.FTZ R53, R20, R47, R60 ;  /* 0x0000002f14357223 */ /* 0x002fe2000001003c */
[C---:B------:R-:W-:Y:S01]  /*52f0*/  FFMA.FTZ R60, R55.reuse, R51, R56 ;  /* 0x00000033373c7223 */ /* 0x040fe20000010038 */
[----:B------:R-:W-:Y:S01]  /*5300*/  FFMA.FTZ R20, R30, R58, R21 ;  /* 0x0000003a1e147223 */ /* 0x000fe20000010015 */
[----:B------:R-:W-:Y:S02]  /*5310*/  HADD2.F32 R29, -RZ, R10.H0_H0 ;  /* 0x2000000aff1d7230 */ /* 0x000fe40000004100 */
[----:B------:R-:W-:Y:S01]  /*5320*/  FFMA.FTZ R61, R55, R52, R53 ;  /* 0x00000034373d7223 */ /* 0x000fe20000010035 */
[----:B------:R-:W-:Y:S02]  /*5330*/  HADD2.F32 R53, -RZ, R13.H0_H0 ;  /* 0x2000000dff357230 */ /* 0x000fe40000004100 */
[----:B------:R-:W-:Y:S01]  /*5340*/  FFMA.FTZ R60, R58, R57, R60 ;  /* 0x000000393a3c7223 */ /* 0x000fe2000001003c */
[----:B--2---:R-:W-:Y:S01]  /*5350*/  HADD2.F32 R56, -RZ, R64.H0_H0 ;  /* 0x20000040ff387230 */ /* 0x004fe20000004100 */
[----:B------:R-:W-:Y:S01]  /*5360*/  F2FP.F16.F32.PACK_AB R59, RZ, R59 ;  /* 0x0000003bff3b723e */ /* 0x000fe200000000ff */
[----:B------:R-:W-:-:S02]  /*5370*/  HADD2.F32 R55, -RZ, R11.H0_H0 ;  /* 0x2000000bff377230 */ /* 0x000fc40000004100 */
[----:B------:R-:W-:Y:S01]  /*5380*/  FMUL.FTZ R20, R53, R20 ;  /* 0x0000001435147220 */ /* 0x000fe20000410000 */
[----:B------:R-:W-:Y:S02]  /*5390*/  FFMA.FTZ R58, R58, R56, R61 ;  /* 0x000000383a3a7223 */ /* 0x000fe4000001003d */
[----:B------:R-:W-:Y:S02]  /*53a0*/  FMUL.FTZ R60, R55, R60 ;  /* 0x0000003c373c7220 */ /* 0x000fe40000410000 */
[----:B------:R-:W-:Y:S01]  /*53b0*/  F2FP.F16.F32.PACK_AB R20, RZ, R20 ;  /* 0x00000014ff14723e */ /* 0x000fe200000000ff */
[----:B------:R-:W-:Y:S02]  /*53c0*/  FMUL.FTZ R58, R29, R58 ;  /* 0x0000003a1d3a7220 */ /* 0x000fe40000410000 */
[----:B------:R-:W-:-:S03]  /*53d0*/  F2FP.F16.F32.PACK_AB R60, RZ, R60 ;  /* 0x0000003cff3c723e */ /* 0x000fc600000000ff */
        /* <DEDUP_REMOVED lines=172> */
.L_x_1242:
[C---:B0-----:R-:W-:Y:S01]  /*5ea0*/  IMAD.WIDE R32, R49.reuse, 0x4, R26 ;  /* 0x0000000431207825 */ /* 0x041fe200078e021a */
[----:B-----5:R-:W2:Y:S04]  /*5eb0*/  LDG.E.128.CONSTANT R20, desc[UR10][R26.64] ;  /* 0x0000000a1a147981 */ /* 0x020ea8000c1e9d00 */
[----:B------:R-:W3:Y:S01]  /*5ec0*/  LDG.E.128.CONSTANT R16, desc[UR10][R32.64] ;  /* 0x0000000a20107981 */ /* 0x000ee2000c1e9d00 */
[----:B------:R-:W-:Y:S01]  /*5ed0*/  UIADD3 UR4, UPT, UPT, UR6, 0x40, URZ ;  /* 0x0000004006047890 */ /* 0x000fe2000fffe0ff */
[----:B------:R-:W-:Y:S01]  /*5ee0*/  IMAD.WIDE R30, R49, 0x4, R32 ;  /* 0x00000004311e7825 */ /* 0x000fe200078e0220 */
[----:B------:R-:W-:Y:S02]  /*5ef0*/  MOV R15, R28 ;  /* 0x0000001c000f7202 */ /* 0x000fe40000000f00 */
        /* <DEDUP_REMOVED lines=10> */
[----:B------:R0:W1:Y:S01]  /*5fa0*/  I2F.F16 R33, R0 ;  /* 0x0000000000217306 */ /* 0x0000620000200c00 */
[----:B------:R-:W-:Y:S02]  /*5fb0*/  SHF.R.U32.HI R42, RZ, 0x8, R22 ;  /* 0x00000008ff2a7819 */ /* 0x000fe40000011616 */
[----:B------:R-:W-:Y:S02]  /*5fc0*/  IADD3 R38, PT, PT, R15, -0x80, RZ ;  /* 0xffffff800f267810 */ /* 0x000fe40007ffe0ff */
[----:B------:R-:W-:Y:S02]  /*5fd0*/  LOP3.LUT R15, R23, 0xff, RZ, 0xc0, !PT ;  /* 0x000000ff170f7812 */ /* 0x000fe400078ec0ff */
[----:B------:R-:W-:Y:S01]  /*5fe0*/  LOP3.LUT R42, R42, 0xff, RZ, 0xc0, !PT ;  /* 0x000000ff2a2a7812 */ /* 0x000fe200078ec0ff */
[----:B------:R-:W2:Y:S01]  /*5ff0*/  I2F.F16 R26, R37 ;  /* 0x00000025001a7306 */ /* 0x000ea20000200c00 */
[----:B------:R-:W-:-:S02]  /*6000*/  IADD3 R41, PT, PT, R15, -0x80, RZ ;  /* 0xffffff800f297810 */ /* 0x000fc40007ffe0ff */
[----:B------:R-:W-:Y:S02]  /*6010*/  LOP3.LUT R15, R22, 0xff, RZ, 0xc0, !PT ;  /* 0x000000ff160f7812 */ /* 0x000fe400078ec0ff */
[----:B0-----:R-:W-:Y:S02]  /*6020*/  LOP3.LUT R0, R20, 0xff, RZ, 0xc0, !PT ;  /* 0x000000ff14007812 */ /* 0x001fe400078ec0ff */
[----:B------:R-:W-:Y:S01]  /*6030*/  IADD3 R40, PT, PT, R15, -0x80, RZ ;  /* 0xffffff800f287810 */ /* 0x000fe20007ffe0ff */
[----:B------:R0:W-:Y:S01]  /*6040*/  I2F.F16 R57, R41 ;  /* 0x0000002900397306 */ /* 0x0001e20000200c00 */
[----:B------:R-:W-:Y:S01]  /*6050*/  IADD3 R0, PT, PT, R0, -0x80, RZ ;  /* 0xffffff8000007810 */ /* 0x000fe20007ffe0ff */
[----:B-1----:R-:W-:Y:S01]  /*6060*/  HADD2.F32 R33, -RZ, R33.H0_H0 ;  /* 0x20000021ff217230 */ /* 0x002fe20000004100 */
[----:B------:R-:W-:Y:S02]  /*6070*/  LOP3.LUT R15, R16, 0xff, RZ, 0xc0, !PT ;  /* 0x000000ff100f7812 */ /* 0x000fe400078ec0ff */
[----:B------:R-:W-:-:S02]  /*6080*/  SHF.R.U32.HI R22, RZ, 0x10, R22 ;  /* 0x00000010ff167819 */ /* 0x000fc40000011616 */
[----:B------:R-:W-:Y:S01]  /*6090*/  IADD3 R15, PT, PT, R15, -0x80, RZ ;  /* 0xffffff800f0f7810 */ /* 0x000fe20007ffe0ff */
[----:B------:R1:W-:Y:S01]  /*60a0*/  I2F.F16 R45, R0 ;  /* 0x00000000002d7306 */ /* 0x0003e20000200c00 */
[----:B0-----:R-:W-:Y:S01]  /*60b0*/  LOP3.LUT R41, R19, 0xff, RZ, 0xc0, !PT ;  /* 0x000000ff13297812 */ /* 0x001fe200078ec0ff */
[----:B--2---:R-:W-:Y:S01]  /*60c0*/  HADD2.F32 R26, -RZ, R26.H0_H0 ;  /* 0x2000001aff1a7230 */ /* 0x004fe20000004100 */
[----:B------:R-:W-:Y:S02]  /*60d0*/  IADD3 R42, PT, PT, R42, -0x80, RZ ;  /* 0xffffff802a2a7810 */ /* 0x000fe40007ffe0ff */
[----:B------:R-:W-:Y:S02]  /*60e0*/  LOP3.LUT R22, R22, 0xff, RZ, 0xc0, !PT ;  /* 0x000000ff16167812 */ /* 0x000fe400078ec0ff */
[----:B------:R-:W-:Y:S01]  /*60f0*/  SHF.R.U32.HI R44, RZ, 0x8, R19 ;  /* 0x00000008ff2c7819 */ /* 0x000fe20000011613 */
[----:B------:R0:W2:Y:S01]  /*6100*/  I2F.F16 R37, R15 ;  /* 0x0000000f00257306 */ /* 0x0000a20000200c00 */
[----:B-1----:R-:W-:-:S02]  /*6110*/  SHF.R.U32.HI R0, RZ, 0x8, R20 ;  /* 0x00000008ff007819 */ /* 0x002fc40000011614 */
[----:B------:R-:W-:Y:S02]  /*6120*/  SHF.R.U32.HI R20, RZ, 0x10, R20 ;  /* 0x00000010ff147819 */ /* 0x000fe40000011614 */
[----:B------:R-:W-:Y:S02]  /*6130*/  LOP3.LUT R0, R0, 0xff, RZ, 0xc0, !PT ;  /* 0x000000ff00007812 */ /* 0x000fe400078ec0ff */
[----:B------:R-:W-:Y:S01]  /*6140*/  LOP3.LUT R20, R20, 0xff, RZ, 0xc0, !PT ;  /* 0x000000ff14147812 */ /* 0x000fe200078ec0ff */
[----:B------:R1:W-:Y:S01]  /*6150*/  I2F.F16 R55, R40 ;  /* 0x0000002800377306 */ /* 0x0003e20000200c00 */
[--C-:B0-----:R-:W-:Y:S02]  /*6160*/  SHF.R.U32.HI R15, RZ, 0x8, R21.reuse ;  /* 0x00000008ff0f7819 */ /* 0x101fe40000011615 */
[----:B------:R-:W-:Y:S02]  /*6170*/  SHF.R.U32.HI R21, RZ, 0x10, R21 ;  /* 0x00000010ff157819 */ /* 0x000fe40000011615 */
[----:B------:R-:W-:-:S02]  /*6180*/  IADD3 R20, PT, PT, R20, -0x80, RZ ;  /* 0xffffff8014147810 */ /* 0x000fc40007ffe0ff */
[----:B------:R-:W-:Y:S01]  /*6190*/  LOP3.LUT R21, R21, 0xff, RZ, 0xc0, !PT ;  /* 0x000000ff15157812 */ /* 0x000fe200078ec0ff */
[----:B------:R-:W-:Y:S01]  /*61a0*/  I2F.F16 R56, R42 ;  /* 0x0000002a00387306 */ /* 0x000fe20000200c00 */
[----:B-1----:R-:W-:Y:S01]  /*61b0*/  IADD3 R40, PT, PT, R41, -0x80, RZ ;  /* 0xffffff8029287810 */ /* 0x002fe20007ffe0ff */
[----:B--2---:R-:W-:Y:S01]  /*61c0*/  HADD2.F32 R37, -RZ, R37.H0_H0 ;  /* 0x20000025ff257230 */ /* 0x004fe20000004100 */
[----:B------:R-:W-:Y:S02]  /*61d0*/  IADD3 R41, PT, PT, R21, -0x80, RZ ;  /* 0xffffff8015297810 */ /* 0x000fe40007ffe0ff */
[----:B------:R-:W-:Y:S02]  /*61e0*/  LOP3.LUT R15, R15, 0xff, RZ, 0xc0, !PT ;  /* 0x000000ff0f0f7812 */ /* 0x000fe400078ec0ff */
[----:B------:R-:W-:Y:S01]  /*61f0*/  IADD3 R0, PT, PT, R0, -0x80, RZ ;  /* 0xffffff8000007810 */ /* 0x000fe20007ffe0ff */
[----:B------:R0:W-:Y:S01]  /*6200*/  I2F.F16 R59, R20 ;  /* 0x00000014003b7306 */ /* 0x0001e20000200c00 */
[----:B------:R-:W-:-:S02]  /*6210*/  IADD3 R15, PT, PT, R15, -0x80, RZ ;  /* 0xffffff800f0f7810 */ /* 0x000fc40007ffe0ff */
[----:B------:R-:W-:Y:S02]  /*6220*/  IADD3 R22, PT, PT, R22, -0x80, RZ ;  /* 0xffffff8016167810 */ /* 0x000fe40007ffe0ff */
[----:B------:R-:W-:Y:S02]  /*6230*/  SHF.R.U32.HI R47, RZ, 0x10, R19 ;  /* 0x00000010ff2f7819 */ /* 0x000fe40000011613 */
[----:B------:R-:W-:Y:S01]  /*6240*/  ISETP.NE.AND P0, PT, R25, 0x1, PT ;  /* 0x000000011900780c */ /* 0x000fe20003f05270 */
[----:B------:R1:W-:Y:S01]  /*6250*/  I2F.F16 R54, R15 ;  /* 0x0000000f00367306 */ /* 0x0003e20000200c00 */
[----:B0-----:R-:W0:Y:S01]  /*6260*/  LDS.64 R20, [UR6+0x30] ;  /* 0x00003006ff147984 */ /* 0x001e220008000a00 */
[----:B------:R-:W-:-:S06]  /*6270*/  LOP3.LUT R47, R47, 0xff, RZ, 0xc0, !PT ;  /* 0x000000ff2f2f7812 */ /* 0x000fcc00078ec0ff */
[----:B------:R2:W3:Y:S01]  /*6280*/  I2F.F16 R48, R0 ;  /* 0x0000000000307306 */ /* 0x0004e20000200c00 */
[----:B-1----:R-:W-:-:S04]  /*6290*/  SHF.R.U32.HI R15, RZ, 0x10, R23 ;  /* 0x00000010ff0f7819 */ /* 0x002fc80000011617 */
[----:B------:R-:W-:-:S03]  /*62a0*/  LOP3.LUT R15, R15, 0xff, RZ, 0xc0, !PT ;  /* 0x000000ff0f0f7812 */ /* 0x000fc600078ec0ff */
[----:B------:R1:W-:Y:S01]  /*62b0*/  I2F.F16 R51, R38 ;  /* 0x0000002600337306 */ /* 0x0003e20000200c00 */
[----:B------:R-:W-:Y:S02]  /*62c0*/  IADD3 R42, PT, PT, R15, -0x80, RZ ;  /* 0xffffff800f2a7810 */ /* 0x000fe40007ffe0ff */
[----:B------:R-:W-:Y:S02]  /*62d0*/  SHF.R.U32.HI R15, RZ, 0x8, R17 ;  /* 0x00000008ff0f7819 */ /* 0x000fe40000011611 */
[----:B--2---:R-:W-:Y:S02]  /*62e0*/  SHF.R.U32.HI R0, RZ, 0x8, R23 ;  /* 0x00000008ff007819 */ /* 0x004fe40000011617 */
[----:B------:R-:W-:Y:S01]  /*62f0*/  LOP3.LUT R15, R15, 0xff, RZ, 0xc0, !PT ;  /* 0x000000ff0f0f7812 */ /* 0x000fe200078ec0ff */
[----:B------:R2:W-:Y:S01]  /*6300*/  I2F.F16 R64, R22 ;  /* 0x0000001600407306 */ /* 0x0005e20000200c00 */
[----:B------:R-:W-:Y:S01]  /*6310*/  LOP3.LUT R0, R0, 0xff, RZ, 0xc0, !PT ;  /* 0x000000ff00007812 */ /* 0x000fe200078ec0ff */
[----:B---3--:R-:W-:Y:S01]  /*6320*/  HADD2.F32 R19, -RZ, R48.H0_H0 ;  /* 0x20000030ff137230 */ /* 0x008fe20000004100 */
[----:B-1----:R-:W-:-:S02]  /*6330*/  LOP3.LUT R38, R17, 0xff, RZ, 0xc0, !PT ;  /* 0x000000ff11267812 */ /* 0x002fc400078ec0ff */
[----:B------:R-:W-:Y:S02]  /*6340*/  IADD3 R23, PT, PT, R0, -0x80, RZ ;  /* 0xffffff8000177810 */ /* 0x000fe40007ffe0ff */
[--C-:B------:R-:W-:Y:S01]  /*6350*/  SHF.R.U32.HI R0, RZ, 0x8, R16.reuse ;  /* 0x00000008ff007819 */ /* 0x100fe20000011610 */
[----:B------:R1:W3:Y:S01]  /*6360*/  I2F.F16 R27, R39 ;  /* 0x00000027001b7306 */ /* 0x0002e20000200c00 */
[----:B--2---:R-:W-:Y:S02]  /*6370*/  SHF.R.U32.HI R22, RZ, 0x10, R17 ;  /* 0x00000010ff167819 */ /* 0x004fe40000011611 */
[----:B------:R-:W-:Y:S02]  /*6380*/  IADD3 R17, PT, PT, R15, -0x80, RZ ;  /* 0xffffff800f117810 */ /* 0x000fe40007ffe0ff */
[----:B------:R-:W-:Y:S02]  /*6390*/  SHF.R.U32.HI R16, RZ, 0x10, R16 ;  /* 0x00000010ff107819 */ /* 0x000fe40000011610 */
[----:B------:R-:W-:Y:S01]  /*63a0*/  LOP3.LUT R0, R0, 0xff, RZ, 0xc0, !PT ;  /* 0x000000ff00007812 */ /* 0x000fe200078ec0ff */
[----:B------:R-:W-:Y:S01]  /*63b0*/  I2F.F16 R58, R23 ;  /* 0x00000017003a7306 */ /* 0x000fe20000200c00 */
[--C-:B0-----:R-:W-:Y:S01]  /*63c0*/  HADD2.F32 R15, -RZ, R20.reuse.H0_H0 ;  /* 0x20000014ff0f7230 */ /* 0x101fe20000004100 */
[----:B------:R-:W-:Y:S01]  /*63d0*/  LOP3.LUT R16, R16, 0xff, RZ, 0xc0, !PT ;  /* 0x000000ff10107812 */ /* 0x000fe200078ec0ff */
[----:B------:R-:W-:Y:S01]  /*63e0*/  HADD2.F32 R46, -RZ, R20.H1_H1 ;  /* 0x30000014ff2e7230 */ /* 0x000fe20000004100 */
[----:B-1----:R-:W-:Y:S01]  /*63f0*/  LOP3.LUT R39, R18, 0xff, RZ, 0xc0, !PT ;  /* 0x000000ff12277812 */ /* 0x002fe200078ec0ff */
[--C-:B------:R-:W-:Y:S01]  /*6400*/  HADD2.F32 R52, -RZ, R21.reuse.H0_H0 ;  /* 0x20000015ff347230 */ /* 0x100fe20000004100 */
[----:B------:R-:W-:Y:S01]  /*6410*/  IADD3 R0, PT, PT, R0, -0x80, RZ ;  /* 0xffffff8000007810 */ /* 0x000fe20007ffe0ff */
[----:B------:R-:W-:Y:S01]  /*6420*/  HADD2.F32 R53, -RZ, R21.H1_H1 ;  /* 0x30000015ff357230 */ /* 0x000fe20000004100 */
[----:B------:R0:W-:Y:S01]  /*6430*/  I2F.F16 R61, R41 ;  /* 0x00000029003d7306 */ /* 0x0001e20000200c00 */
[----:B------:R-:W1:Y:S01]  /*6440*/  LDS.64 R20, [UR6+0x38] ;  /* 0x00003806ff147984 */ /* 0x000e620008000a00 */
[----:B------:R-:W-:Y:S01]  /*6450*/  IADD3 R16, PT, PT, R16, -0x80, RZ ;  /* 0xffffff8010107810 */ /* 0x000fe20007ffe0ff */
[----:B---3--:R-:W-:Y:S01]  /*6460*/  HADD2.F32 R27, -RZ, R27.H0_H0 ;  /* 0x2000001bff1b7230 */ /* 0x008fe20000004100 */
[----:B------:R-:W-:-:S02]  /*6470*/  LOP3.LUT R22, R22, 0xff, RZ, 0xc0, !PT ;  /* 0x000000ff16167812 */ /* 0x000fc400078ec0ff */
[----:B------:R-:W-:Y:S02]  /*6480*/  IADD3 R38, PT, PT, R38, -0x80, RZ ;  /* 0xffffff8026267810 */ /* 0x000fe40007ffe0ff */
[----:B------:R2:W3:Y:S01]  /*6490*/  I2F.F16 R50, R0 ;  /* 0x0000000000327306 */ /* 0x0004e20000200c00 */
[--C-:B0-----:R-:W-:Y:S02]  /*64a0*/  SHF.R.U32.HI R41, RZ, 0x8, R18.reuse ;  /* 0x00000008ff297819 */ /* 0x101fe40000011612 */
[----:B------:R-:W-:Y:S02]  /*64b0*/  SHF.R.U32.HI R18, RZ, 0x10, R18 ;  /* 0x00000010ff127819 */ /* 0x000fe40000011612 */
[----:B------:R-:W-:Y:S01]  /*64c0*/  IADD3 R23, PT, PT, R22, -0x80, RZ ;  /* 0xffffff8016177810 */ /* 0x000fe20007ffe0ff */
[----:B------:R-:W-:Y:S01]  /*64d0*/  HADD2.F32 R22, -RZ, R54.H0_H0 ;  /* 0x20000036ff167230 */ /* 0x000fe20000004100 */
[----:B------:R-:W-:Y:S01]  /*64e0*/  LOP3.LUT R41, R41, 0xff, RZ, 0xc0, !PT ;  /* 0x000000ff29297812 */ /* 0x000fe200078ec0ff */
[----:B------:R0:W-:Y:S01]  /*64f0*/  I2F.F16 R60, R16 ;  /* 0x00000010003c7306 */ /* 0x0001e20000200c00 */
[----:B------:R-:W-:Y:S01]  /*6500*/  LOP3.LUT R43, R18, 0xff, RZ, 0xc0, !PT ;  /* 0x000000ff122b7812 */ /* 0x000fe200078ec0ff */
[----:B--2---:R-:W-:Y:S01]  /*6510*/  HADD2.F32 R0, -RZ, R51.H0_H0 ;  /* 0x20000033ff007230 */ /* 0x004fe20000004100 */
[----:B------:R-:W-:Y:S01]  /*6520*/  IADD3 R39, PT, PT, R39, -0x80, RZ ;  /* 0xffffff8027277810 */ /* 0x000fe20007ffe0ff */
[----:B------:R-:W-:-:S02]  /*6530*/  HADD2.F32 R18, -RZ, R55.H0_H0 ;  /* 0x20000037ff127230 */ /* 0x000fc40000004100 */
[----:B---3--:R-:W-:Y:S02]  /*6540*/  HADD2.F32 R50, -RZ, R50.H0_H0 ;  /* 0x20000032ff327230 */ /* 0x008fe40000004100 */
[----:B------:R2:W-:Y:S01]  /*6550*/  I2F.F16 R62, R17 ;  /* 0x00000011003e7306 */ /* 0x0005e20000200c00 */
[----:B0-----:R-:W-:Y:S02]  /*6560*/  HADD2.F32 R16, -RZ, R57.H0_H0 ;  /* 0x20000039ff107230 */ /* 0x001fe40000004100 */
[----:B------:R-:W-:-:S05]  /*6570*/  FFMA.FTZ R54, R15, R18, RZ ;  /* 0x000000120f367223 */ /* 0x000fca00000100ff */
[----:B------:R0:W3:Y:S01]  /*6580*/  I2F.F16 R66, R42 ;  /* 0x0000002a00427306 */ /* 0x0000e20000200c00 */
[----:B--2---:R-:W-:Y:S02]  /*6590*/  HADD2.F32 R17, -RZ, R45.H0_H0 ;  /* 0x2000002dff117230 */ /* 0x004fe40000004100 */
[----:B------:R-:W-:-:S03]  /*65a0*/  FFMA.FTZ R45, R15, R0, RZ ;  /* 0x000000000f2d7223 */ /* 0x000fc600000100ff */
[----:B------:R-:W-:Y:S01]  /*65b0*/  FFMA.FTZ R48, R17, R15, RZ ;  /* 0x0000000f11307223 */ /* 0x000fe200000100ff */
[----:B------:R-:W-:Y:S01]  /*65c0*/  FFMA.FTZ R55, R46, R22, R45 ;  /* 0x000000162e377223 */ /* 0x000fe2000001002d */
[----:B------:R-:W2:Y:S01]  /*65d0*/  I2F.F16 R34, R34 ;  /* 0x0000002200227306 */ /* 0x000ea20000200c00 */
[----:B0-----:R-:W-:Y:S01]  /*65e0*/  IADD3 R42, PT, PT, R41, -0x80, RZ ;  /* 0xffffff80292a7810 */ /* 0x001fe20007ffe0ff */
[----:B------:R-:W-:Y:S02]  /*65f0*/  HADD2.F32 R41, -RZ, R58.H0_H0 ;  /* 0x2000003aff297230 */ /* 0x000fe40000004100 */
[----:B------:R-:W-:Y:S01]  /*6600*/  FFMA.FTZ R51, R19, R46, R48 ;  /* 0x0000002e13337223 */ /* 0x000fe20000010030 */
[----:B---3--:R-:W-:-:S03]  /*6610*/  HADD2.F32 R45, -RZ, R66.H0_H0 ;  /* 0x20000042ff2d7230 */ /* 0x008fc60000004100 */
[----:B------:R-:W0:Y:S01]  /*6620*/  I2F.F16 R35, R35 ;  /* 0x0000002300237306 */ /* 0x000e220000200c00 */
[----:B--2---:R-:W-:-:S07]  /*6630*/  HADD2.F32 R34, -RZ, R34.H0_H0 ;  /* 0x20000022ff227230 */ /* 0x004fce0000004100 */
[----:B------:R2:W-:Y:S01]  /*6640*/  I2F.F16 R63, R23 ;  /* 0x00000017003f7306 */ /* 0x0005e20000200c00 */
[----:B0-----:R-:W-:-:S07]  /*6650*/  HADD2.F32 R35, -RZ, R35.H0_H0 ;  /* 0x20000023ff237230 */ /* 0x001fce0000004100 */
[----:B------:R-:W0:Y:S01]  /*6660*/  I2F.F16 R36, R36 ;  /* 0x0000002400247306 */ /* 0x000e220000200c00 */
[----:B--2---:R-:W-:Y:S02]  /*6670*/  HADD2.F32 R23, -RZ, R56.H0_H0 ;  /* 0x20000038ff177230 */ /* 0x004fe40000004100 */
[----:B------:R-:W-:Y:S01]  /*6680*/  FFMA.FTZ R56, R15, R16, RZ ;  /* 0x000000100f387223 */ /* 0x000fe200000100ff */
[----:B------:R-:W-:Y:S01]  /*6690*/  IADD3 R15, PT, PT, R43, -0x80, RZ ;  /* 0xffffff802b0f7810 */ /* 0x000fe20007ffe0ff */
[----:B------:R-:W-:Y:S02]  /*66a0*/  HADD2.F32 R43, -RZ, R61.H0_H0 ;  /* 0x2000003dff2b7230 */ /* 0x000fe40000004100 */
[C---:B------:R-:W-:Y:S01]  /*66b0*/  FFMA.FTZ R57, R46.reuse, R23, R54 ;  /* 0x000000172e397223 */ /* 0x040fe20000010036 */
[----:B------:R-:W-:Y:S01]  /*66c0*/  FFMA.FTZ R58, R46, R41, R56 ;  /* 0x000000292e3a7223 */ /* 0x000fe20000010038 */
[----:B------:R-:W2:Y:S01]  /*66d0*/  I2F.F16 R38, R38 ;  /* 0x0000002600267306 */ /* 0x000ea20000200c00 */
[----:B------:R-:W-:Y:S01]  /*66e0*/  LOP3.LUT R46, R44, 0xff, RZ, 0xc0, !PT ;  /* 0x000000ff2c2e7812 */ /* 0x000fe200078ec0ff */
[----:B------:R-:W-:-:S02]  /*66f0*/  HADD2.F32 R44, -RZ, R64.H0_H0 ;  /* 0x20000040ff2c7230 */ /* 0x000fc40000004100 */
[----:B------:R-:W-:Y:S01]  /*6700*/  FFMA.FTZ R54, R52, R43, R55 ;  /* 0x0000002b34367223 */ /* 0x000fe20000010037 */
[----:B-1----:R-:W-:Y:S01]  /*6710*/  HADD2.F32 R55, -RZ, R21.H0_H0 ;  /* 0x20000015ff377230 */ /* 0x002fe20000004100 */
[----:B------:R-:W-:Y:S01]  /*6720*/  IADD3 R46, PT, PT, R46, -0x80, RZ ;  /* 0xffffff802e2e7810 */ /* 0x000fe20007ffe0ff */
[----:B------:R-:W-:Y:S01]  /*6730*/  FFMA.FTZ R56, R52, R44, R57 ;  /* 0x0000002c34387223 */ /* 0x000fe20000010039 */
[----:B------:R-:W1:Y:S01]  /*6740*/  I2F.F16 R39, R39 ;  /* 0x0000002700277306 */ /* 0x000e620000200c00 */
[----:B0-----:R-:W-:Y:S02]  /*6750*/  HADD2.F32 R36, -RZ, R36.H0_H0 ;  /* 0x20000024ff247230 */ /* 0x001fe40000004100 */
[C---:B------:R-:W-:Y:S01]  /*6760*/  FFMA.FTZ R54, R53.reuse, R34, R54 ;  /* 0x0000002235367223 */ /* 0x040fe20000010036 */
[----:B------:R-:W-:Y:S01]  /*6770*/  FFMA.FTZ R56, R53, R35, R56 ;  /* 0x0000002335387223 */ /* 0x000fe20000010038 */
[----:B--2---:R-:W-:-:S03]  /*6780*/  HADD2.F32 R38, -RZ, R38.H0_H0 ;  /* 0x20000026ff267230 */ /* 0x004fc60000004100 */
[----:B------:R-:W0:Y:S01]  /*6790*/  I2F.F16 R40, R40 ;  /* 0x0000002800287306 */ /* 0x000e220000200c00 */
[----:B-1----:R-:W-:-:S07]  /*67a0*/  HADD2.F32 R39, -RZ, R39.H0_H0 ;  /* 0x20000027ff277230 */ /* 0x002fce0000004100 */
[----:B------:R1:W2:Y:S01]  /*67b0*/  I2F.F16 R65, R42 ;  /* 0x0000002a00417306 */ /* 0x0002a20000200c00 */
[----:B0-----:R-:W-:-:S07]  /*67c0*/  HADD2.F32 R40, -RZ, R40.H0_H0 ;  /* 0x20000028ff287230 */ /* 0x001fce0000004100 */
[----:B------:R0:W-:Y:S01]  /*67d0*/  I2F.F16 R64, R15 ;  /* 0x0000000f00407306 */ /* 0x0001e20000200c00 */
[----:B-1----:R-:W-:Y:S02]  /*67e0*/  HADD2.F32 R42, -RZ, R59.H0_H0 ;  /* 0x2000003bff2a7230 */ /* 0x002fe40000004100 */
[----:B------:R-:W-:-:S03]  /*67f0*/  HADD2.F32 R59, -RZ, R21.H1_H1 ;  /* 0x30000015ff3b7230 */ /* 0x000fc60000004100 */
[----:B------:R-:W-:Y:S01]  /*6800*/  FFMA.FTZ R48, R42, R52, R51 ;  /* 0x000000342a307223 */ /* 0x000fe20000010033 */
[----:B------:R-:W-:Y:S01]  /*6810*/  FFMA.FTZ R51, R52, R45, R58 ;  /* 0x0000002d34337223 */ /* 0x000fe2000001003a */
[----:B------:R-:W1:Y:S01]  /*6820*/  I2F.F16 R66, R46 ;  /* 0x0000002e00427306 */ /* 0x000e620000200c00 */
[----:B0-----:R-:W-:Y:S01]  /*6830*/  IADD3 R15, PT, PT, R47, -0x80, RZ ;  /* 0xffffff802f0f7810 */ /* 0x001fe20007ffe0ff */
[----:B------:R-:W-:Y:S01]  /*6840*/  FFMA.FTZ R48, R33, R53, R48 ;  /* 0x0000003521307223 */ /* 0x000fe20000010030 */
[----:B------:R-:W-:Y:S01]  /*6850*/  FFMA.FTZ R53, R53, R36, R51 ;  /* 0x0000002435357223 */ /* 0x000fe20000010033 */
[--C-:B------:R-:W-:Y:S02]  /*6860*/  HADD2.F32 R51, -RZ, R20.reuse.H0_H0 ;  /* 0x20000014ff337230 */ /* 0x100fe40000004100 */
[----:B------:R-:W-:Y:S02]  /*6870*/  HADD2.F32 R20, -RZ, R20.H1_H1 ;  /* 0x30000014ff147230 */ /* 0x000fe40000004100 */
[----:B------:R-:W0:Y:S01]  /*6880*/  I2F.F16 R15, R15 ;  /* 0x0000000f000f7306 */ /* 0x000e220000200c00 */
[----:B------:R-:W-:Y:S01]  /*6890*/  FFMA.FTZ R21, R37, R51, R48 ;  /* 0x0000003325157223 */ /* 0x000fe20000010030 */
[C---:B------:R-:W-:Y:S01]  /*68a0*/  FFMA.FTZ R57, R51.reuse, R38, R54 ;  /* 0x0000002633397223 */ /* 0x040fe20000010036 */
[C---:B------:R-:W-:Y:S01]  /*68b0*/  FFMA.FTZ R61, R51.reuse, R39, R56 ;  /* 0x00000027333d7223 */ /* 0x040fe20000010038 */
[----:B------:R-:W-:Y:S01]  /*68c0*/  FFMA.FTZ R58, R51, R40, R53 ;  /* 0x00000028333a7223 */ /* 0x000fe20000010035 */
[----:B------:R-:W-:-:S02]  /*68d0*/  HADD2.F32 R51, -RZ, R62.H0_H0 ;  /* 0x2000003eff337230 */ /* 0x000fc40000004100 */
[----:B------:R-:W-:Y:S01]  /*68e0*/  FFMA.FTZ R21, R50, R20, R21 ;  /* 0x0000001432157223 */ /* 0x000fe20000010015 */
[----:B--2---:R-:W-:Y:S01]  /*68f0*/  HADD2.F32 R52, -RZ, R65.H0_H0 ;  /* 0x20000041ff347230 */ /* 0x004fe20000004100 */
[----:B------:R-:W2:Y:S01]  /*6900*/  I2F.F16 R29, R29 ;  /* 0x0000001d001d7306 */ /* 0x000ea20000200c00 */
[----:B-1----:R-:W-:Y:S02]  /*6910*/  HADD2.F32 R53, -RZ, R66.H0_H0 ;  /* 0x20000042ff357230 */ /* 0x002fe40000004100 */
[C---:B------:R-:W-:Y:S01]  /*6920*/  FFMA.FTZ R56, R20.reuse, R51, R57 ;  /* 0x0000003314387223 */ /* 0x040fe20000010039 */
[----:B------:R-:W-:Y:S02]  /*6930*/  HADD2.F32 R46, -RZ, R60.H0_H0 ;  /* 0x2000003cff2e7230 */ /* 0x000fe40000004100 */
[----:B------:R-:W-:Y:S01]  /*6940*/  FFMA.FTZ R61, R20, R52, R61 ;  /* 0x00000034143d7223 */ /* 0x000fe2000001003d */
[----:B------:R-:W-:Y:S02]  /*6950*/  HADD2.F32 R47, -RZ, R63.H0_H0 ;  /* 0x2000003fff2f7230 */ /* 0x000fe40000004100 */
[----:B------:R-:W-:Y:S01]  /*6960*/  HADD2.F32 R48, -RZ, R64.H0_H0 ;  /* 0x20000040ff307230 */ /* 0x000fe20000004100 */
[----:B------:R1:W3:Y:S01]  /*6970*/  I2F.F16 R67, R32 ;  /* 0x0000002000437306 */ /* 0x0002e20000200c00 */
[----:B0-----:R-:W-:-:S02]  /*6980*/  HADD2.F32 R54, -RZ, R15.H0_H0 ;  /* 0x2000000fff367230 */ /* 0x001fc40000004100 */
[----:B------:R-:W-:Y:S01]  /*6990*/  FFMA.FTZ R15, R20, R53, R58 ;  /* 0x00000035140f7223 */ /* 0x000fe2000001003a */
[----:B------:R-:W-:Y:S01]  /*69a0*/  FFMA.FTZ R21, R46, R55, R21 ;  /* 0x000000372e157223 */ /* 0x000fe20000010015 */
[C---:B------:R-:W-:Y:S01]  /*69b0*/  FFMA.FTZ R20, R55.reuse, R47, R56 ;  /* 0x0000002f37147223 */ /* 0x040fe20000010038 */
[C---:B------:R-:W-:Y:S01]  /*69c0*/  FFMA.FTZ R61, R55.reuse, R48, R61 ;  /* 0x00000030373d7223 */ /* 0x040fe2000001003d */
[----:B------:R-:W-:Y:S01]  /*69d0*/  FFMA.FTZ R60, R55, R54, R15 ;  /* 0x00000036373c7223 */ /* 0x000fe2000001000f */
[----:B--2---:R-:W-:Y:S02]  /*69e0*/  HADD2.F32 R58, -RZ, R29.H0_H0 ;  /* 0x2000001dff3a7230 */ /* 0x004fe40000004100 */
[----:B------:R-:W-:Y:S01]  /*69f0*/  FFMA.FTZ R21, R26, R59, R21 ;  /* 0x0000003b1a157223 */ /* 0x000fe20000010015 */
[----:B-1----:R-:W-:Y:S02]  /*6a00*/  HADD2.F32 R32, -RZ, R13.H0_H0 ;  /* 0x2000000dff207230 */ /* 0x002fe40000004100 */
[----:B------:R-:W-:Y:S01]  /*6a10*/  FFMA.FTZ R20, R59, R27, R20 ;  /* 0x0000001b3b147223 */ /* 0x000fe20000010014 */
[----:B------:R-:W-:-:S02]  /*6a20*/  HADD2.F32 R55, -RZ, R12.H0_H0 ;  /* 0x2000000cff377230 */ /* 0x000fc40000004100 */
[----:B------:R-:W-:Y:S01]  /*6a30*/  FFMA.FTZ R61, R59, R58, R61 ;  /* 0x0000003a3b3d7223 */ /* 0x000fe2000001003d */
[----:B------:R-:W-:Y:S02]  /*6a40*/  HADD2.F32 R56, -RZ, R11.H0_H0 ;  /* 0x2000000bff387230 */ /* 0x000fe40000004100 */
[----:B------:R-:W-:Y:S01]  /*6a50*/  FMUL.FTZ R21, R32, R21 ;  /* 0x0000001520157220 */ /* 0x000fe20000410000 */
[----:B---3--:R-:W-:Y:S02]  /*6a60*/  HADD2.F32 R57, -RZ, R67.H0_H0 ;  /* 0x20000043ff397230 */ /* 0x008fe40000004100 */
        /* <DEDUP_REMOVED lines=8> */
[----:B------:R-:W-:Y:S02]  /*6af0*/  PRMT R21, R21, 0x5410, R20 ;  /* 0x0000541015157816 */ /* 0x000fe40000000014 */
[----:B------:R-:W-:Y:S02]  /*6b00*/  MOV R15, R28 ;  /* 0x0000001c000f7202 */ /* 0x000fe40000000f00 */
        /* <DEDUP_REMOVED lines=24> */
[----:B-1----:R-:W-:Y:S02]  /*6c90*/  HADD2.F32 R15, -RZ, R20.H0_H0 ;  /* 0x20000014ff0f7230 */ /* 0x002fe40000004100 */
[-C--:B------:R-:W-:Y:S01]  /*6ca0*/  FFMA.FTZ R60, R33, R61.reuse, R60 ;  /* 0x0000003d213c7223 */ /* 0x080fe2000001003c */
[-C--:B------:R-:W-:Y:S01]  /*6cb0*/  FFMA.FTZ R63, R34, R61.reuse, R59 ;  /* 0x0000003d223f7223 */ /* 0x080fe2000001003b */
[-C--:B------:R-:W-:Y:S01]  /*6cc0*/  FFMA.FTZ R62, R35, R61.reuse, R62 ;  /* 0x0000003d233e7223 */ /* 0x080fe2000001003e */
[----:B------:R-:W-:Y:S01]  /*6cd0*/  FFMA.FTZ R65, R36, R61, R65 ;  /* 0x0000003d24417223 */ /* 0x000fe20000010041 */
[----:B------:R-:W-:-:S02]  /*6ce0*/  HADD2.F32 R59, -RZ, R21.H0_H0 ;  /* 0x20000015ff3b7230 */ /* 0x000fc40000004100 */
        /* <DEDUP_REMOVED lines=144> */
.L_x_1239:
[----:B------:R-:W-:-:S04]  /*75f0*/  VIMNMX R0, PT, PT, R24, UR9, PT ;  /* 0x0000000918007c48 */ /* 0x000fc8000bfe0100 */
[----:B------:R-:W-:-:S13]  /*7600*/  ISETP.GT.AND P0, PT, R0, R15, PT ;  /* 0x0000000f0000720c */ /* 0x000fda0003f04270 */
[----:B------:R-:W-:Y:S05]  /*7610*/  @!P0 BRA `(.L_x_1243) ;  /* 0x0000004c00c88947 */ /* 0x000fea0003800000 */
[----:B------:R-:W-:Y:S02]  /*7620*/  MOV R22, R30 ;  /* 0x0000001e00167202 */ /* 0x000fe40000000f00 */
[----:B------:R-:W-:Y:S02]  /*7630*/  MOV R23, R31 ;  /* 0x0000001f00177202 */ /* 0x000fe40000000f00 */
[----:B------:R-:W-:-:S07]  /*7640*/  VIMNMX.U32 R26, PT, PT, R24, UR9, PT ;  /* 0x00000009181a7c48 */ /* 0x000fce000bfe0000 */
.L_x_1248:
        /* <DEDUP_REMOVED lines=316> */
.L_x_1244:
        /* <DEDUP_REMOVED lines=315> */
.L_x_1245:
        /* <DEDUP_REMOVED lines=313> */
.L_x_1246:
        /* <DEDUP_REMOVED lines=313> */
.L_x_1247:
[----:B------:R-:W-:Y:S01]  /*c4e0*/  IADD3 R15, PT, PT, R15, 0x20, RZ ;  /* 0x000000200f0f7810 */ /* 0x000fe20007ffe0ff */
[----:B------:R-:W-:Y:S01]  /*c4f0*/  UIADD3 UR4, UPT, UPT, UR4, 0x40, URZ ;  /* 0x0000004004047890 */ /* 0x000fe2000fffe0ff */
[----:B------:R-:W-:Y:S02]  /*c500*/  IMAD.WIDE R22, R49, 0x4, R22 ;  /* 0x0000000431167825 */ /* 0x000fe400078e0216 */
[----:B------:R-:W-:-:S13]  /*c510*/  ISETP.GE.AND P0, PT, R15, R26, PT ;  /* 0x0000001a0f00720c */ /* 0x000fda0003f06270 */
[----:B------:R-:W-:Y:S05]  /*c520*/  @!P0 BRA `(.L_x_1248) ;  /* 0xffffffb000488947 */ /* 0x000fea000383ffff */
[----:B------:R-:W-:-:S07]  /*c530*/  IMAD.WIDE R30, R49, 0x10, R20 ;  /* 0x00000010311e7825 */ /* 0x000fce00078e0214 */
.L_x_1243:
[----:B------:R-:W0:Y:S02]  /*c540*/  LDCU UR5, c[0x0][0x3d8] ;  /* 0x00007b00ff0577ac */ /* 0x000e240008000800 */
[----:B0-----:R-:W-:-:S04]  /*c550*/  VIMNMX R0, PT, PT, R24, UR5, PT ;  /* 0x0000000518007c48 */ /* 0x001fc8000bfe0100 */
[----:B------:R-:W-:-:S13]  /*c560*/  ISETP.GT.AND P0, PT, R0, R15, PT ;  /* 0x0000000f0000720c */ /* 0x000fda0003f04270 */
[----:B------:R-:W-:Y:S05]  /*c570*/  @!P0 BRA `(.L_x_1249) ;  /* 0x0000002000a88947 */ /* 0x000fea0003800000 */
[----:B------:R-:W-:-:S12]  /*c580*/  UIADD3 UR4, UPT, UPT, UR4, 0x80, URZ ;  /* 0x0000008004047890 */ /* 0x000fd8000fffe0ff */
.L_x_1251:
        /* <DEDUP_REMOVED lines=9> */
[--C-:B-----5:R-:W-:Y:S01]  /*c620*/  SHF.R.U32.HI R26, RZ, 0xf, R28.reuse ;  /* 0x0000000fff1a7819 */ /* 0x120fe2000001161c */
[----:B------:R-:W-:Y:S01]  /*c630*/  HFMA2 R42, -RZ, RZ, 0, 0.015625 ;  /* 0x00002400ff2a7431 */ /* 0x000fe200000001ff */
[----:B------:R-:W-:Y:S02]  /*c640*/  SHF.R.U32.HI R41, RZ, 0xf, R31 ;  /* 0x0000000fff297819 */ /* 0x000fe4000001161f */
[C---:B------:R-:W-:Y:S02]  /*c650*/  LOP3.LUT R25, R28.reuse, 0x380038, RZ, 0xc0, !PT ;  /* 0x003800381c197812 */ /* 0x040fe400078ec0ff */
[----:B------:R-:W-:Y:S02]  /*c660*/  SHF.R.U32.HI R36, RZ, 0x6, R28 ;  /* 0x00000006ff247819 */ /* 0x000fe4000001161c */
[----:B------:R-:W-:Y:S02]  /*c670*/  LOP3.LUT R69, R28, 0x70007, RZ, 0xc0, !PT ;  /* 0x000700071c457812 */ /* 0x000fe400078ec0ff */
[----:B------:R-:W-:-:S02]  /*c680*/  SHF.R.U32.HI R32, RZ, 0xf, R29 ;  /* 0x0000000fff207819 */ /* 0x000fc4000001161d */
[C---:B------:R-:W-:Y:S02]  /*c690*/  LOP3.LUT R28, R29.reuse, 0x380038, RZ, 0xc0, !PT ;  /* 0x003800381d1c7812 */ /* 0x040fe400078ec0ff */
[----:B------:R-:W-:Y:S02]  /*c6a0*/  SHF.R.U32.HI R37, RZ, 0x6, R29 ;  /* 0x00000006ff257819 */ /* 0x000fe4000001161d */
[----:B------:R-:W-:Y:S02]  /*c6b0*/  LOP3.LUT R67, R29, 0x70007, RZ, 0xc0, !PT ;  /* 0x000700071d437812 */ /* 0x000fe400078ec0ff */
[--C-:B------:R-:W-:Y:S02]  /*c6c0*/  SHF.R.U32.HI R29, RZ, 0xe, R20.reuse ;  /* 0x0000000eff1d7819 */ /* 0x100fe40000011614 */
[----:B------:R-:W-:Y:S02]  /*c6d0*/  LOP3.LUT R27, R20, 0x380038, RZ, 0xc0, !PT ;  /* 0x00380038141b7812 */ /* 0x000fe400078ec0ff */
[----:B------:R-:W-:-:S02]  /*c6e0*/  SHF.R.U32.HI R80, RZ, 0x6, R20 ;  /* 0x00000006ff507819 */ /* 0x000fc40000011614 */
[----:B------:R-:W-:Y:S02]  /*c6f0*/  LOP3.LUT R72, R20, 0x70007, RZ, 0xc0, !PT ;  /* 0x0007000714487812 */ /* 0x000fe400078ec0ff */
[----:B------:R-:W-:Y:S02]  /*c700*/  SHF.R.U32.HI R20, RZ, 0xe, R23 ;  /* 0x0000000eff147819 */ /* 0x000fe40000011617 */
[----:B------:R-:W-:Y:S02]  /*c710*/  LOP3.LUT R26, R26, 0x10001, RZ, 0xc0, !PT ;  /* 0x000100011a1a7812 */ /* 0x000fe400078ec0ff */
[----:B------:R-:W-:Y:S02]  /*c720*/  LOP3.LUT R41, R41, 0x10001, RZ, 0xc0, !PT ;  /* 0x0001000129297812 */ /* 0x000fe400078ec0ff */
[----:B------:R-:W-:Y:S02]  /*c730*/  SHF.R.U32.HI R34, RZ, 0xf, R30 ;  /* 0x0000000fff227819 */ /* 0x000fe4000001161e */
[----:B------:R-:W-:-:S02]  /*c740*/  LOP3.LUT R40, R31, 0x380038, RZ, 0xc0, !PT ;  /* 0x003800381f287812 */ /* 0x000fc400078ec0ff */
[----:B------:R-:W-:Y:S02]  /*c750*/  LOP3.LUT R29, R26, 0x20002, R29, 0xf8, !PT ;  /* 0x000200021a1d7812 */ /* 0x000fe400078ef81d */
[----:B------:R-:W-:Y:S02]  /*c760*/  LOP3.LUT R41, R41, 0x20002, R20, 0xf8, !PT ;  /* 0x0002000229297812 */ /* 0x000fe400078ef814 */
[C---:B------:R-:W-:Y:S02]  /*c770*/  LOP3.LUT R33, R30.reuse, 0x380038, RZ, 0xc0, !PT ;  /* 0x003800381e217812 */ /* 0x040fe400078ec0ff */
[----:B------:R-:W-:Y:S02]  /*c780*/  SHF.R.U32.HI R38, RZ, 0x6, R30 ;  /* 0x00000006ff267819 */ /* 0x000fe4000001161e */
[----:B------:R-:W-:Y:S02]  /*c790*/  LOP3.LUT R71, R30, 0x70007, RZ, 0xc0, !PT ;  /* 0x000700071e477812 */ /* 0x000fe400078ec0ff */
[----:B------:R-:W-:-:S02]  /*c7a0*/  SHF.R.U32.HI R39, RZ, 0x6, R31 ;  /* 0x00000006ff277819 */ /* 0x000fc4000001161f */
[----:B------:R-:W-:Y:S02]  /*c7b0*/  LOP3.LUT R73, R31, 0x70007, RZ, 0xc0, !PT ;  /* 0x000700071f497812 */ /* 0x000fe400078ec0ff */
[----:B------:R-:W-:Y:S02]  /*c7c0*/  SHF.R.U32.HI R35, RZ, 0xe, R22 ;  /* 0x0000000eff237819 */ /* 0x000fe40000011616 */
[----:B------:R-:W-:Y:S02]  /*c7d0*/  LOP3.LUT R34, R34, 0x10001, RZ, 0xc0, !PT ;  /* 0x0001000122227812 */ /* 0x000fe400078ec0ff */
[--C-:B------:R-:W-:Y:S02]  /*c7e0*/  SHF.R.U32.HI R31, RZ, 0xe, R21.reuse ;  /* 0x0000000eff1f7819 */ /* 0x100fe40000011615 */
[----:B------:R-:W-:Y:S02]  /*c7f0*/  LOP3.LUT R30, R21, 0x380038, RZ, 0xc0, !PT ;  /* 0x00380038151e7812 */ /* 0x000fe400078ec0ff */
[----:B------:R-:W-:-:S02]  /*c800*/  SHF.R.U32.HI R82, RZ, 0x6, R21 ;  /* 0x00000006ff527819 */ /* 0x000fc40000011615 */
[----:B------:R-:W-:Y:S02]  /*c810*/  LOP3.LUT R74, R21, 0x70007, RZ, 0xc0, !PT ;  /* 0x00070007154a7812 */ /* 0x000fe400078ec0ff */
[----:B------:R-:W-:Y:S02]  /*c820*/  LOP3.LUT R21, R22, 0x380038, RZ, 0xc0, !PT ;  /* 0x0038003816157812 */ /* 0x000fe400078ec0ff */
[----:B------:R-:W-:Y:S02]  /*c830*/  PRMT R10, R10, 0x5410, R42 ;  /* 0x000054100a0a7816 */ /* 0x000fe4000000002a */
[----:B------:R-:W-:Y:S02]  /*c840*/  LOP3.LUT R32, R32, 0x10001, RZ, 0xc0, !PT ;  /* 0x0001000120207812 */ /* 0x000fe400078ec0ff */
[----:B------:R-:W-:Y:S02]  /*c850*/  LOP3.LUT R34, R34, 0x20002, R35, 0xf8, !PT ;  /* 0x0002000222227812 */ /* 0x000fe400078ef823 */
[----:B------:R-:W-:-:S02]  /*c860*/  SHF.R.U32.HI R84, RZ, 0x6, R22 ;  /* 0x00000006ff547819 */ /* 0x000fc40000011616 */
[----:B------:R-:W-:Y:S02]  /*c870*/  LOP3.LUT R76, R22, 0x70007, RZ, 0xc0, !PT ;  /* 0x00070007164c7812 */ /* 0x000fe400078ec0ff */
[----:B------:R-:W-:Y:S02]  /*c880*/  MOV R24, 0x3000 ;  /* 0x0000300000187802 */ /* 0x000fe40000000f00 */
[----:B------:R-:W-:Y:S02]  /*c890*/  LOP3.LUT R61, R21, 0x64006400, RZ, 0xfc, !PT ;  /* 0x64006400153d7812 */ /* 0x000fe400078efcff */
[----:B------:R-:W-:Y:S02]  /*c8a0*/  LOP3.LUT R22, R23, 0x380038, RZ, 0xc0, !PT ;  /* 0x0038003817167812 */ /* 0x000fe400078ec0ff */
[----:B------:R-:W-:Y:S01]  /*c8b0*/  LOP3.LUT R31, R32, 0x20002, R31, 0xf8, !PT ;  /* 0x00020002201f7812 */ /* 0x000fe200078ef81f */
[----:B------:R-:W-:Y:S01]  /*c8c0*/  HFMA2 R61, R61, R24.H0_H0, -132, -132 ;  /* 0xd820d8203d3d7431 */ /* 0x000fe20000040018 */
[----:B------:R-:W-:-:S02]  /*c8d0*/  LOP3.LUT R21, R37, 0x380038, RZ, 0xc0, !PT ;  /* 0x0038003825157812 */ /* 0x000fc400078ec0ff */
        /* <DEDUP_REMOVED lines=38> */
[----:B------:R-:W-:Y:S02]  /*cb40*/  LOP3.LUT R29, R40, 0x64006400, RZ, 0xfc, !PT ;  /* 0x64006400281d7812 */ /* 0x000fe400078efcff */
[----:B------:R-:W0:Y:S01]  /*cb50*/  LDS.128 R40, [UR4+-0x80] ;  /* 0xffff8004ff287984 */ /* 0x000e220008000c00 */
[C---:B------:R-:W-:Y:S02]  /*cb60*/  LOP3.LUT R35, R19.reuse, 0x380038, RZ, 0xc0, !PT ;  /* 0x0038003813237812 */ /* 0x040fe400078ec0ff */
[----:B------:R-:W-:Y:S01]  /*cb70*/  SHF.R.U32.HI R92, RZ, 0x6, R19 ;  /* 0x00000006ff5c7819 */ /* 0x000fe20000011613 */
[----:B------:R-:W-:Y:S01]  /*cb80*/  HFMA2 R64, R29, R24.H0_H0, -132, -132 ;  /* 0xd820d8201d407431 */ /* 0x000fe20000040018 */
[----:B------:R-:W-:Y:S02]  /*cb90*/  LOP3.LUT R89, R19, 0x70007, RZ, 0xc0, !PT ;  /* 0x0007000713597812 */ /* 0x000fe400078ec0ff */
[----:B------:R-:W-:Y:S02]  /*cba0*/  LOP3.LUT R19, R28, 0x64006400, RZ, 0xfc, !PT ;  /* 0x640064001c137812 */ /* 0x000fe400078efcff */
[----:B------:R-:W-:-:S02]  /*cbb0*/  LOP3.LUT R20, R16, 0x380038, RZ, 0xc0, !PT ;  /* 0x0038003810147812 */ /* 0x000fc400078ec0ff */
[----:B------:R-:W-:Y:S01]  /*cbc0*/  SHF.R.U32.HI R47, RZ, 0x6, R16 ;  /* 0x00000006ff2f7819 */ /* 0x000fe20000011610 */
[----:B------:R-:W-:Y:S01]  /*cbd0*/  HFMA2 R68, R19, R24.H0_H0, -132, -132 ;  /* 0xd820d82013447431 */ /* 0x000fe20000040018 */
[----:B------:R-:W-:Y:S02]  /*cbe0*/  LOP3.LUT R83, R16, 0x70007, RZ, 0xc0, !PT ;  /* 0x0007000710537812 */ /* 0x000fe400078ec0ff */
[--C-:B------:R-:W-:Y:S02]  /*cbf0*/  SHF.R.U32.HI R45, RZ, 0xd, R18.reuse ;  /* 0x0000000dff2d7819 */ /* 0x100fe40000011612 */
[C---:B------:R-:W-:Y:S02]  /*cc00*/  LOP3.LUT R32, R18.reuse, 0x380038, RZ, 0xc0, !PT ;  /* 0x0038003812207812 */ /* 0x040fe400078ec0ff */
[----:B------:R-:W-:Y:S02]  /*cc10*/  SHF.R.U32.HI R91, RZ, 0x6, R18 ;  /* 0x00000006ff5b7819 */ /* 0x000fe40000011612 */
[----:B------:R-:W-:-:S02]  /*cc20*/  LOP3.LUT R87, R18, 0x70007, RZ, 0xc0, !PT ;  /* 0x0007000712577812 */ /* 0x000fc400078ec0ff */
[----:B------:R-:W-:Y:S02]  /*cc30*/  LOP3.LUT R16, R36, 0x380038, RZ, 0xc0, !PT ;  /* 0x0038003824107812 */ /* 0x000fe400078ec0ff */
[----:B------:R-:W-:Y:S02]  /*cc40*/  LOP3.LUT R18, R80, 0x380038, RZ, 0xc0, !PT ;  /* 0x0038003850127812 */ /* 0x000fe400078ec0ff */
[--C-:B------:R-:W-:Y:S02]  /*cc50*/  SHF.R.U32.HI R90, RZ, 0x6, R17.reuse ;  /* 0x00000006ff5a7819 */ /* 0x100fe40000011611 */
[----:B------:R-:W-:Y:S02]  /*cc60*/  SHF.R.U32.HI R44, RZ, 0xd, R17 ;  /* 0x0000000dff2c7819 */ /* 0x000fe40000011611 */
[C---:B------:R-:W-:Y:S02]  /*cc70*/  LOP3.LUT R23, R17.reuse, 0x380038, RZ, 0xc0, !PT ;  /* 0x0038003811177812 */ /* 0x040fe400078ec0ff */
        /* <DEDUP_REMOVED lines=11> */
[----:B------:R-:W-:Y:S01]  /*cd30*/  LOP3.LUT R44, R31, 0x40004, R44, 0xf8, !PT ;  /* 0x000400041f2c7812 */ /* 0x000fe200078ef82c */
[-C--:B------:R-:W-:Y:S01]  /*cd40*/  HFMA2 R71, R75, R40.reuse, RZ ;  /* 0x000000284b477231 */ /* 0x080fe200000000ff */
[----:B------:R-:W-:Y:S01]  /*cd50*/  LOP3.LUT R23, R23, 0x64006400, RZ, 0xfc, !PT ;  /* 0x6400640017177812 */ /* 0x000fe200078efcff */
[-C--:B------:R-:W-:Y:S01]  /*cd60*/  HFMA2 R69, R77, R40.reuse, RZ.H0_H0 ;  /* 0x000000284d457231 */ /* 0x080fe200000400ff */
[----:B------:R-:W-:Y:S01]  /*cd70*/  LOP3.LUT R28, R84, 0x380038, RZ, 0xc0, !PT ;  /* 0x00380038541c7812 */ /* 0x000fe200078ec0ff */
[----:B------:R-:W-:Y:S01]  /*cd80*/  HFMA2 R81, R73, R40, RZ.H0_H0 ;  /* 0x0000002849517231 */ /* 0x000fe200000400ff */
[----:B------:R-:W-:Y:S01]  /*cd90*/  LOP3.LUT R31, R86, 0x380038, RZ, 0xc0, !PT ;  /* 0x00380038561f7812 */ /* 0x000fe200078ec0ff */
[-C--:B------:R-:W-:Y:S01]  /*cda0*/  HFMA2 R52, R23, R24.reuse.H0_H0, -132, -132 ;  /* 0xd820d82017347431 */ /* 0x080fe20000040018 */
[----:B------:R-:W-:Y:S01]  /*cdb0*/  LOP3.LUT R22, R92, 0x380038, RZ, 0xc0, !PT ;  /* 0x003800385c167812 */ /* 0x000fe200078ec0ff */
[-C--:B------:R-:W-:Y:S01]  /*cdc0*/  HFMA2 R40, R70, R41.reuse, R67 ;  /* 0x0000002946287231 */ /* 0x080fe20000000043 */
[----:B------:R-:W-:Y:S01]  /*cdd0*/  LOP3.LUT R21, R20, 0x64006400, RZ, 0xfc, !PT ;  /* 0x6400640014157812 */ /* 0x000fe200078efcff */
[-C--:B------:R-:W-:Y:S01]  /*cde0*/  HFMA2 R93, R68, R41.reuse, R69 ;  /* 0x00000029445d7231 */ /* 0x080fe20000000045 */
[----:B------:R-:W-:Y:S01]  /*cdf0*/  LOP3.LUT R17, R16, 0x64006400, RZ, 0xfc, !PT ;  /* 0x6400640010117812 */ /* 0x000fe200078efcff */
[-C--:B------:R-:W-:Y:S01]  /*ce00*/  HFMA2 R94, R66, R41.reuse, R71 ;  /* 0x00000029425e7231 */ /* 0x080fe20000000047 */
[----:B------:R-:W-:Y:S01]  /*ce10*/  LOP3.LUT R19, R18, 0x64006400, RZ, 0xfc, !PT ;  /* 0x6400640012137812 */ /* 0x000fe200078efcff */
[-C--:B------:R-:W-:Y:S01]  /*ce20*/  HFMA2 R26, R21, R24.reuse.H0_H0, -132, -132 ;  /* 0xd820d820151a7431 */ /* 0x080fe20000040018 */
[----:B------:R-:W-:Y:S01]  /*ce30*/  LOP3.LUT R53, R28, 0x64006400, RZ, 0xfc, !PT ;  /* 0x640064001c357812 */ /* 0x000fe200078efcff */
[----:B------:R-:W-:Y:S01]  /*ce40*/  HFMA2 R41, R64, R41, R81 ;  /* 0x0000002940297231 */ /* 0x000fe20000000051 */
        /* <DEDUP_REMOVED lines=23> */
[----:B------:R-:W-:Y:S02]  /*cfc0*/  LOP3.LUT R31, R16, 0x64006400, RZ, 0xfc, !PT ;  /* 0x64006400101f7812 */ /* 0x000fe400078efcff */
[----:B------:R-:W-:Y:S02]  /*cfd0*/  LOP3.LUT R17, R17, 0x64006400, RZ, 0xfc, !PT ;  /* 0x6400640011117812 */ /* 0x000fe400078efcff */
[----:B------:R-:W-:Y:S01]  /*cfe0*/  LOP3.LUT R19, R19, 0x64006400, RZ, 0xfc, !PT ;  /* 0x6400640013137812 */ /* 0x000fe200078efcff */
[----:B------:R-:W-:Y:S01]  /*cff0*/  HFMA2 R31, R31, R10.H1_H1, -20, -20 ;  /* 0xcd00cd001f1f7431 */ /* 0x000fe2000006000a */
[----:B------:R-:W-:Y:S02]  /*d000*/  LOP3.LUT R33, R32, 0x64006400, RZ, 0xfc, !PT ;  /* 0x6400640020217812 */ /* 0x000fe400078efcff */
[----:B------:R-:W-:Y:S02]  /*d010*/  LOP3.LUT R16, R47, 0x1c001c0, RZ, 0xc0, !PT ;  /* 0x01c001c02f107812 */ /* 0x000fe400078ec0ff */
[----:B------:R-:W-:-:S02]  /*d020*/  LOP3.LUT R32, R91, 0x1c001c0, RZ, 0xc0, !PT ;  /* 0x01c001c05b207812 */ /* 0x000fc400078ec0ff */
        /* <DEDUP_REMOVED lines=378> */
.L_x_1250:
[----:B------:R-:W-:Y:S01]  /*e7d0*/  IADD3 R15, PT, PT, R15, 0x20, RZ ;  /* 0x000000200f0f7810 */ /* 0x000fe20007ffe0ff */
[----:B------:R-:W-:Y:S01]  /*e7e0*/  UIADD3 UR4, UPT, UPT, UR4, 0x40, URZ ;  /* 0x0000004004047890 */ /* 0x000fe2000fffe0ff */
[----:B-----5:R-:W-:Y:S02]  /*e7f0*/  IMAD.WIDE R30, R49, 0x4, R98 ;  /* 0x00000004311e7825 */ /* 0x020fe400078e0262 */
[----:B------:R-:W-:-:S13]  /*e800*/  ISETP.GE.AND P0, PT, R15, R0, PT ;  /* 0x000000000f00720c */ /* 0x000fda0003f06270 */
[----:B------:R-:W-:Y:S05]  /*e810*/  @!P0 BRA `(.L_x_1251) ;  /* 0xffffffdc005c8947 */ /* 0x000fea000383ffff */
.L_x_1249:
        /* <DEDUP_REMOVED lines=19> */
.L_x_1255:
[----:B------:R-:W0:Y:S02]  /*e950*/  LDS R10, [R0] ;  /* 0x00000000000a7984 */ /* 0x000e240000000800 */
[----:B0-----:R-:W-:-:S05]  /*e960*/  HADD2 R11, R10, R9 ;  /* 0x000000090a0b7230 */ /* 0x001fca0000000000 */
[----:B------:R-:W0:Y:S02]  /*e970*/  ATOMS.CAST.SPIN P0, [R0], R10, R11 ;  /* 0x0000000a0000758d */ /* 0x000e24000180000b */
[----:B0-----:R-:W-:Y:S05]  /*e980*/  @!P0 BRA `(.L_x_1255) ;  /* 0xfffffffc00f08947 */ /* 0x001fea000383ffff */
[----:B------:R-:W-:Y:S05]  /*e990*/  BRA `(.L_x_1253) ;  /* 0x00000000000c7947 */ /* 0x000fea0003800000 */
.L_x_1254:
[----:B------:R-:W2:Y:S02]  /*e9a0*/  LD.E R0, desc[UR10][R12.64] ;  /* 0x0000000a0c007980 */ /* 0x000ea4000c101900 */
[----:B--2---:R-:W-:-:S05]  /*e9b0*/  IADD3 R9, PT, PT, R9, R0, RZ ;  /* 0x0000000009097210 */ /* 0x004fca0007ffe0ff */
[----:B------:R0:W-:Y:S02]  /*e9c0*/  ST.E desc[UR10][R12.64], R9 ;  /* 0x000000090c007985 */ /* 0x0001e4000c10190a */
.L_x_1253:
[----:B------:R-:W-:Y:S05]  /*e9d0*/  BSYNC.RECONVERGENT B0 ;  /* 0x0000000000007941 */ /* 0x000fea0003800200 */
.L_x_1252:
        /* <DEDUP_REMOVED lines=8> */
.L_x_1259:
[----:B------:R-:W0:Y:S02]  /*ea60*/  LDS R8, [R10+0x4] ;  /* 0x000004000a087984 */ /* 0x000e240000000800 */
[----:B0-----:R-:W-:-:S05]  /*ea70*/  HFMA2 R9, R8, 1, 1, R11 ;  /* 0x3c003c0008097831 */ /* 0x001fca000000000b */
[----:B------:R-:W0:Y:S02]  /*ea80*/  ATOMS.CAST.SPIN P0, [R10+0x4], R8, R9 ;  /* 0x000004080a00758d */ /* 0x000e240001800009 */
[----:B0-----:R-:W-:Y:S05]  /*ea90*/  @!P0 BRA `(.L_x_1259) ;  /* 0xfffffffc00f08947 */ /* 0x001fea000383ffff */
[----:B------:R-:W-:Y:S05]  /*eaa0*/  BRA `(.L_x_1257) ;  /* 0x00000000000c7947 */ /* 0x000fea0003800000 */
.L_x_1258:
[----:B------:R-:W0:Y:S02]  /*eab0*/  LD.E R0, desc[UR10][R12.64+0x4] ;  /* 0x0000040a0c007980 */ /* 0x000e24000c101900 */
[----:B0-----:R-:W-:-:S05]  /*eac0*/  IADD3 R9, PT, PT, R8, R0, RZ ;  /* 0x0000000008097210 */ /* 0x001fca0007ffe0ff */
[----:B------:R1:W-:Y:S02]  /*ead0*/  ST.E desc[UR10][R12.64+0x4], R9 ;  /* 0x000004090c007985 */ /* 0x0003e4000c10190a */
.L_x_1257:
[----:B------:R-:W-:Y:S05]  /*eae0*/  BSYNC.RECONVERGENT B0 ;  /* 0x0000000000007941 */ /* 0x000fea0003800200 */
.L_x_1256:
        /* <DEDUP_REMOVED lines=10> */
.L_x_1263:
[----:B------:R-:W0:Y:S02]  /*eb90*/  LDS R8, [R0] ;  /* 0x0000000000087984 */ /* 0x000e240000000800 */
[----:B0-----:R-:W-:-:S05]  /*eba0*/  HADD2 R9, R8, R7 ;  /* 0x0000000708097230 */ /* 0x001fca0000000000 */
[----:B------:R-:W0:Y:S02]  /*ebb0*/  ATOMS.CAST.SPIN P0, [R0], R8, R9 ;  /* 0x000000080000758d */ /* 0x000e240001800009 */
[----:B0-----:R-:W-:Y:S05]  /*ebc0*/  @!P0 BRA `(.L_x_1263) ;  /* 0xfffffffc00f08947 */ /* 0x001fea000383ffff */
[----:B------:R-:W-:Y:S05]  /*ebd0*/  BRA `(.L_x_1261) ;  /* 0x00000000000c7947 */ /* 0x000fea0003800000 */
.L_x_1262:
[----:B------:R-:W2:Y:S02]  /*ebe0*/  LD.E R0, desc[UR10][R12.64] ;  /* 0x0000000a0c007980 */ /* 0x000ea4000c101900 */
[----:B--2---:R-:W-:-:S05]  /*ebf0*/  IADD3 R7, PT, PT, R7, R0, RZ ;  /* 0x0000000007077210 */ /* 0x004fca0007ffe0ff */
[----:B------:R0:W-:Y:S02]  /*ec00*/  ST.E desc[UR10][R12.64], R7 ;  /* 0x000000070c007985 */ /* 0x0001e4000c10190a */
.L_x_1261:
[----:B------:R-:W-:Y:S05]  /*ec10*/  BSYNC.RECONVERGENT B0 ;  /* 0x0000000000007941 */ /* 0x000fea0003800200 */
.L_x_1260:
        /* <DEDUP_REMOVED lines=8> */
.L_x_1267:
[----:B------:R-:W0:Y:S02]  /*eca0*/  LDS R6, [R8+0x4] ;  /* 0x0000040008067984 */ /* 0x000e240000000800 */
[----:B0-----:R-:W-:-:S05]  /*ecb0*/  HFMA2 R7, R6, 1, 1, R9 ;  /* 0x3c003c0006077831 */ /* 0x001fca0000000009 */
[----:B------:R-:W0:Y:S02]  /*ecc0*/  ATOMS.CAST.SPIN P0, [R8+0x4], R6, R7 ;  /* 0x000004060800758d */ /* 0x000e240001800007 */
[----:B0-----:R-:W-:Y:S05]  /*ecd0*/  @!P0 BRA `(.L_x_1267) ;  /* 0xfffffffc00f08947 */ /* 0x001fea000383ffff */
[----:B------:R-:W-:Y:S05]  /*ece0*/  BRA `(.L_x_1265) ;  /* 0x00000000000c7947 */ /* 0x000fea0003800000 */
.L_x_1266:
[----:B------:R-:W0:Y:S02]  /*ecf0*/  LD.E R0, desc[UR10][R12.64+0x4] ;  /* 0x0000040a0c007980 */ /* 0x000e24000c101900 */
[----:B0-----:R-:W-:-:S05]  /*ed00*/  IADD3 R7, PT, PT, R6, R0, RZ ;  /* 0x0000000006077210 */ /* 0x001fca0007ffe0ff */
[----:B------:R1:W-:Y:S02]  /*ed10*/  ST.E desc[UR10][R12.64+0x4], R7 ;  /* 0x000004070c007985 */ /* 0x0003e4000c10190a */
.L_x_1265:
[----:B------:R-:W-:Y:S05]  /*ed20*/  BSYNC.RECONVERGENT B0 ;  /* 0x0000000000007941 */ /* 0x000fea0003800200 */
.L_x_1264:
        /* <DEDUP_REMOVED lines=10> */
.L_x_1271:
[----:B------:R-:W0:Y:S02]  /*edd0*/  LDS R6, [R0] ;  /* 0x0000000000067984 */ /* 0x000e240000000800 */
[----:B0-----:R-:W-:-:S05]  /*ede0*/  HADD2 R7, R6, R5 ;  /* 0x0000000506077230 */ /* 0x001fca0000000000 */
[----:B------:R-:W0:Y:S02]  /*edf0*/  ATOMS.CAST.SPIN P0, [R0], R6, R7 ;  /* 0x000000060000758d */ /* 0x000e240001800007 */
[----:B0-----:R-:W-:Y:S05]  /*ee00*/  @!P0 BRA `(.L_x_1271) ;  /* 0xfffffffc00f08947 */ /* 0x001fea000383ffff */
[----:B------:R-:W-:Y:S05]  /*ee10*/  BRA `(.L_x_1269) ;  /* 0x00000000000c7947 */ /* 0x000fea0003800000 */
.L_x_1270:
[----:B------:R-:W2:Y:S02]  /*ee20*/  LD.E R0, desc[UR10][R12.64] ;  /* 0x0000000a0c007980 */ /* 0x000ea4000c101900 */
[----:B--2---:R-:W-:-:S05]  /*ee30*/  IADD3 R5, PT, PT, R5, R0, RZ ;  /* 0x0000000005057210 */ /* 0x004fca0007ffe0ff */
[----:B------:R0:W-:Y:S02]  /*ee40*/  ST.E desc[UR10][R12.64], R5 ;  /* 0x000000050c007985 */ /* 0x0001e4000c10190a */
.L_x_1269:
[----:B------:R-:W-:Y:S05]  /*ee50*/  BSYNC.RECONVERGENT B0 ;  /* 0x0000000000007941 */ /* 0x000fea0003800200 */
.L_x_1268:
        /* <DEDUP_REMOVED lines=8> */
.L_x_1275:
[----:B------:R-:W0:Y:S02]  /*eee0*/  LDS R4, [R6+0x4] ;  /* 0x0000040006047984 */ /* 0x000e240000000800 */
[----:B0-----:R-:W-:-:S05]  /*eef0*/  HFMA2 R5, R4, 1, 1, R7 ;  /* 0x3c003c0004057831 */ /* 0x001fca0000000007 */
[----:B------:R-:W0:Y:S02]  /*ef00*/  ATOMS.CAST.SPIN P0, [R6+0x4], R4, R5 ;  /* 0x000004040600758d */ /* 0x000e240001800005 */
[----:B0-----:R-:W-:Y:S05]  /*ef10*/  @!P0 BRA `(.L_x_1275) ;  /* 0xfffffffc00f08947 */ /* 0x001fea000383ffff */
[----:B------:R-:W-:Y:S05]  /*ef20*/  BRA `(.L_x_1273) ;  /* 0x00000000000c7947 */ /* 0x000fea0003800000 */
.L_x_1274:
[----:B------:R-:W0:Y:S02]  /*ef30*/  LD.E R0, desc[UR10][R12.64+0x4] ;  /* 0x0000040a0c007980 */ /* 0x000e24000c101900 */
[----:B0-----:R-:W-:-:S05]  /*ef40*/  IADD3 R5, PT, PT, R4, R0, RZ ;  /* 0x0000000004057210 */ /* 0x001fca0007ffe0ff */
[----:B------:R1:W-:Y:S02]  /*ef50*/  ST.E desc[UR10][R12.64+0x4], R5 ;  /* 0x000004050c007985 */ /* 0x0003e4000c10190a */
.L_x_1273:
[----:B------:R-:W-:Y:S05]  /*ef60*/  BSYNC.RECONVERGENT B0 ;  /* 0x0000000000007941 */ /* 0x000fea0003800200 */
.L_x_1272:
        /* <DEDUP_REMOVED lines=10> */
.L_x_1279:
[----:B------:R-:W0:Y:S02]  /*f010*/  LDS R4, [R0] ;  /* 0x0000000000047984 */ /* 0x000e240000000800 */
[----:B0-----:R-:W-:-:S05]  /*f020*/  HADD2 R5, R4, R3 ;  /* 0x0000000304057230 */ /* 0x001fca0000000000 */
[----:B------:R-:W0:Y:S02]  /*f030*/  ATOMS.CAST.SPIN P0, [R0], R4, R5 ;  /* 0x000000040000758d */ /* 0x000e240001800005 */
[----:B0-----:R-:W-:Y:S05]  /*f040*/  @!P0 BRA `(.L_x_1279) ;  /* 0xfffffffc00f08947 */ /* 0x001fea000383ffff */
[----:B------:R-:W-:Y:S05]  /*f050*/  BRA `(.L_x_1277) ;  /* 0x00000000000c7947 */ /* 0x000fea0003800000 */
.L_x_1278:
[----:B------:R-:W2:Y:S02]  /*f060*/  LD.E R0, desc[UR10][R12.64] ;  /* 0x0000000a0c007980 */ /* 0x000ea4000c101900 */
[----:B--2---:R-:W-:-:S05]  /*f070*/  IADD3 R3, PT, PT, R3, R0, RZ ;  /* 0x0000000003037210 */ /* 0x004fca0007ffe0ff */
[----:B------:R0:W-:Y:S02]  /*f080*/  ST.E desc[UR10][R12.64], R3 ;  /* 0x000000030c007985 */ /* 0x0001e4000c10190a */
.L_x_1277:
[----:B------:R-:W-:Y:S05]  /*f090*/  BSYNC.RECONVERGENT B0 ;  /* 0x0000000000007941 */ /* 0x000fea0003800200 */
.L_x_1276:
[----:B------:R1:W-:Y:S02]  /*f0a0*/  ATOM.E.ADD.F16x2.RN.STRONG.GPU P0, RZ, desc[UR10][R12.64+0x4], R2 ;  /* 0x800004020cff79a2 */ /* 0x0003e4000c10e10a */
[----:B-1----:R-:W-:Y:S05]  /*f0b0*/  @P0 EXIT ;  /* 0x000000000000094d */ /* 0x002fea0003800000 */
[----:B------:R-:W1:Y:S02]  /*f0c0*/  QSPC.E.S P0, RZ, [R12+0x4] ;  /* 0x000004000cff73aa */ /* 0x000e640000000500 */
[----:B-1----:R-:W-:Y:S05]  /*f0d0*/  @!P0 BRA `(.L_x_1280) ;  /* 0x0000000000208947 */ /* 0x002fea0003800000 */
[----:B------:R-:W-:-:S04]  /*f0e0*/  MOV R4, R12 ;  /* 0x0000000c00047202 */ /* 0x000fc80000000f00 */
[----:B------:R-:W-:Y:S02]  /*f0f0*/  MOV R4, R4 ;  /* 0x0000000400047202 */ /* 0x000fe40000000f00 */
[----:B------:R-:W-:-:S07]  /*f100*/  MOV R5, R2 ;  /* 0x0000000200057202 */ /* 0x000fce0000000f00 */
.L_x_1281:
[----:B------:R-:W0:Y:S02]  /*f110*/  LDS R2, [R4+0x4] ;  /* 0x0000040004027984 */ /* 0x000e240000000800 */
[----:B0-----:R-:W-:-:S05]  /*f120*/  HFMA2 R3, R2, 1, 1, R5 ;  /* 0x3c003c0002037831 */ /* 0x001fca0000000005 */
[----:B------:R-:W0:Y:S02]  /*f130*/  ATOMS.CAST.SPIN P0, [R4+0x4], R2, R3 ;  /* 0x000004020400758d */ /* 0x000e240001800003 */
[----:B0-----:R-:W-:Y:S05]  /*f140*/  @!P0 BRA `(.L_x_1281) ;  /* 0xfffffffc00f08947 */ /* 0x001fea000383ffff */
[----:B------:R-:W-:Y:S05]  /*f150*/  EXIT ;  /* 0x000000000000794d */ /* 0x000fea0003800000 */
.L_x_1280:
[----:B------:R-:W0:Y:S02]  /*f160*/  LD.E R0, desc[UR10][R12.64+0x4] ;  /* 0x0000040a0c007980 */ /* 0x000e24000c101900 */
[----:B0-----:R-:W-:-:S05]  /*f170*/  IADD3 R3, PT, PT, R2, R0, RZ ;  /* 0x0000000002037210 */ /* 0x001fca0007ffe0ff */
[----:B------:R-:W-:Y:S01]  /*f180*/  ST.E desc[UR10][R12.64+0x4], R3 ;  /* 0x000004030c007985 */ /* 0x000fe2000c10190a */
[----:B------:R-:W-:Y:S05]  /*f190*/  EXIT ;  /* 0x000000000000794d */ /* 0x000fea0003800000 */
.L_x_1282:
        /* <DEDUP_REMOVED lines=14> */
.L_x_4488:


//--------------------- .text._Z23gemm_half_q_half_kernelILi4ELi20ELb0ELb0ELi32EEvPK6__halfPKjS4_S2_PS0_iiiiPKtS7_iiiiiibS2_i --------------------------
	.section	.text._Z23gemm_half_q_half_kernelILi4ELi20ELb0ELb0ELi32EEvPK6__halfPKjS4_S2_PS0_iiiiPKtS7_iiiiiibS2_i,"ax",@progbits
	.align	128
        .global         _Z23gemm_half_q_half_kernelILi4ELi20ELb0ELb0ELi32EEvPK6__halfPKjS4_S2_PS0_iiiiPKtS7_iiiiiibS2_i
        .type           _Z23gemm_half_q_half_kernelILi4ELi20ELb0ELb0ELi32EEvPK6__halfPKjS4_S2_PS0_iiiiPKtS7_iiiiiibS2_i,@function
        .size           _Z23gemm_half_q_half_kernelILi4ELi20ELb0ELb0ELi32EEvPK6__halfPKjS4_S2_PS0_iiiiPKtS7_iiiiiibS2_i,(.L_x_4489 - _Z23gemm_half_q_half_kernelILi4ELi20ELb0ELb0ELi32EEvPK6__halfPKjS4_S2_PS0_iiiiPKtS7_iiiiiibS2_i)
        .other          _Z23gemm_half_q_half_kernelILi4ELi20ELb0ELb0ELi32EEvPK6__halfPKjS4_S2_PS0_iiiiPKtS7_iiiiiibS2_i,@"STO_CUDA_ENTRY STV_DEFAULT"
_Z23gemm_half_q_half_kernelILi4ELi20ELb0ELb0ELi32EEvPK6__halfPKjS4_S2_PS0_iiiiPKtS7_iiiiiibS2_i:
.text._Z23gemm_half_q_half_kernelILi4ELi20ELb0ELb0ELi32EEvPK6__halfPKjS4_S2_PS0_iiiiPKtS7_iiiiiibS2_i:
[----:B------:R-:W-:Y:S08]  /*0000*/  LDC R1, c[0x0][0x37c] ;  /* 0x0000df00ff017b82 */ /* 0x000ff00000000800 */
[----:B------:R-:W0:Y:S01]  /*0010*/  S2UR UR7, SR_CTAID.Z ;  /* 0x00000000000779c3 */ /* 0x000e220000002700 */
[----:B------:R-:W1:Y:S01]  /*0020*/  S2R R3, SR_TID.X ;  /* 0x0000000000037919 */ /* 0x000e620000002100 */
[----:B------:R-:W2:Y:S01]  /*0030*/  LDCU UR6, c[0x0][0x3a8] ;  /* 0x00007500ff0677ac */ /* 0x000ea20008000800 */
[----:B------:R-:W-:Y:S01]  /*0040*/  BSSY.RECONVERGENT B0, `(.L_x_1283) ;  /* 0x00000c7000007945 */ /* 0x000fe20003800200 */
[----:B------:R-:W3:Y:S04]  /*0050*/  LDCU.64 UR12, c[0x0][0x358] ;  /* 0x00006b00ff0c77ac */ /* 0x000ee80008000a00 */
[----:B------:R-:W4:Y:S08]  /*0060*/  LDC R2, c[0x0][0x3b0] ;  /* 0x0000ec00ff027b82 */ /* 0x000f300000000800 */
[----:B------:R-:W2:Y:S01]  /*0070*/  S2UR UR17, SR_CTAID.Y ;  /* 0x00000000001179c3 */ /* 0x000ea20000002600 */
[----:B0-----:R-:W-:-:S07]  /*0080*/  USHF.L.U32 UR5, UR7, 0x5, URZ ;  /* 0x0000000507057899 */ /* 0x001fce00080006ff */
[----:B------:R-:W0:Y:S01]  /*0090*/  S2UR UR4, SR_CTAID.X ;  /* 0x00000000000479c3 */ /* 0x000e220000002500 */
[----:B------:R-:W-:Y:S02]  /*00a0*/  MOV R5, UR5 ;  /* 0x0000000500057c02 */ /* 0x000fe40008000f00 */
[----:B-1----:R-:W-:Y:S02]  /*00b0*/  IADD3 R12, PT, PT, R3, UR5, RZ ;  /* 0x00000005030c7c10 */ /* 0x002fe4000fffe0ff */
[----:B----4-:R-:W-:-:S04]  /*00c0*/  VIADDMNMX R5, R5, 0x20, R2, PT ;  /* 0x0000002005057846 */ /* 0x010fc80003800102 */
[----:B------:R-:W-:Y:S01]  /*00d0*/  R2UR UR18, R5 ;  /* 0x00000000051272ca */ /* 0x000fe200000e0000 */
[----:B--2---:R-:W-:-:S04]  /*00e0*/  UIMAD UR6, UR17, -0x4, UR6 ;  /* 0xfffffffc110678a4 */ /* 0x004fc8000f8e0206 */
[----:B------:R-:W-:Y:S02]  /*00f0*/  UISETP.GE.AND UP0, UPT, UR6, 0x1, UPT ;  /* 0x000000010600788c */ /* 0x000fe4000bf06270 */
[----:B0-----:R-:W-:-:S04]  /*0100*/  USHF.L.U32 UR4, UR4, 0x7, URZ ;  /* 0x0000000704047899 */ /* 0x001fc800080006ff */
[----:B------:R-:W-:Y:S01]  /*0110*/  PLOP3.LUT P0, PT, PT, PT, UP0, 0x80, 0x8 ;  /* 0x000000000008781c */ /* 0x000fe20003f0f008 */
[----:B------:R-:W-:-:S03]  /*0120*/  UISETP.LT.AND UP0, UPT, UR6, 0x4, UPT ;  /* 0x000000040600788c */ /* 0x000fc6000bf01270 */
[----:B------:R-:W-:Y:S01]  /*0130*/  ISETP.GE.OR P0, PT, R12, UR18, !P0 ;  /* 0x000000120c007c0c */ /* 0x000fe2000c706670 */
[----:B------:R-:W-:Y:S01]  /*0140*/  USEL UR10, UR6, 0x4, UP0 ;  /* 0x00000004060a7887 */ /* 0x000fe20008000000 */
[----:B------:R-:W-:-:S11]  /*0150*/  LEA R0, R3, UR4, 0x2 ;  /* 0x0000000403007c11 */ /* 0x000fd6000f8e10ff */
        /* <DEDUP_REMOVED lines=32> */
.L_x_1288:
        /* <DEDUP_REMOVED lines=32> */
.L_x_1287:
        /* <DEDUP_REMOVED lines=20> */
.L_x_1289:
[----:B------:R-:W-:-:S13]  /*06a0*/  ISETP.EQ.AND P1, PT, RZ, UR8, PT ;  /* 0x00000008ff007c0c */ /* 0x000fda000bf22270 */
[----:B------:R-:W-:Y:S05]  /*06b0*/  @!P0 BRA P1, `(.L_x_1284) ;  /* 0x00000004007c8947 */ /* 0x000fea0000800000 */
.L_x_1286:
        /* <DEDUP_REMOVED lines=12> */
.L_x_1285:
        /* <DEDUP_REMOVED lines=17> */
.L_x_1292:
        /* <DEDUP_REMOVED lines=32> */
.L_x_1291:
        /* <DEDUP_REMOVED lines=21> */
.L_x_1293:
[----:B------:R-:W-:-:S09]  /*0be0*/  UISETP.NE.OR UP0, UPT, UR8, URZ, UP0 ;  /* 0x000000ff0800728c */ /* 0x000fd20008705670 */
[----:B------:R-:W-:Y:S05]  /*0bf0*/  BRA.U !UP0, `(.L_x_1284) ;  /* 0x00000001082c7547 */ /* 0x000fea000b800000 */
.L_x_1290:
        /* <DEDUP_REMOVED lines=11> */
.L_x_1284:
[----:B------:R-:W-:Y:S05]  /*0cb0*/  BSYNC.RECONVERGENT B0 ;  /* 0x0000000000007941 */ /* 0x000fea0003800200 */
.L_x_1283:
        /* <DEDUP_REMOVED lines=23> */
.L_x_1297:
        /* <DEDUP_REMOVED lines=15> */
.L_x_1296:
        /* <DEDUP_REMOVED lines=12> */
.L_x_1298:
[----:B------:R-:W-:-:S09]  /*0fe0*/  UISETP.NE.OR UP0, UPT, UR9, URZ, UP0 ;  /* 0x000000ff0900728c */ /* 0x000fd20008705670 */
[----:B------:R-:W-:Y:S05]  /*0ff0*/  BRA.U !UP0, `(.L_x_1294) ;  /* 0x00000001081c7547 */ /* 0x000fea000b800000 */
.L_x_1295:
[----:B012---:R-:W0:Y:S02]  /*1000*/  LDC.64 R4, c[0x0][0x3a0] ;  /* 0x0000e800ff047b82 */ /* 0x007e240000000a00 */
.L_x_1299:
[C---:B0-----:R-:W-:Y:S01]  /*1010*/  IMAD.WIDE R6, R15.reuse, 0x2, R4 ;  /* 0x000000020f067825 */ /* 0x041fe200078e0204 */
[----:B------:R-:W-:Y:S01]  /*1020*/  UIADD3 UR9, UPT, UPT, UR9, 0x1, URZ ;  /* 0x0000000109097890 */ /* 0x000fe2000fffe0ff */
[----:B------:R-:W-:-:S03]  /*1030*/  IADD3 R15, PT, PT, R15, UR14, RZ ;  /* 0x0000000e0f0f7c10 */ /* 0x000fc6000fffe0ff */
[----:B------:R3:W-:Y:S01]  /*1040*/  STG.E.64 desc[UR12][R6.64], RZ ;  /* 0x000000ff06007986 */ /* 0x0007e2000c101b0c */
[----:B------:R-:W-:-:S09]  /*1050*/  UISETP.NE.AND UP0, UPT, UR9, URZ, UPT ;  /* 0x000000ff0900728c */ /* 0x000fd2000bf05270 */
[----:B---3--:R-:W-:Y:S05]  /*1060*/  BRA.U UP0, `(.L_x_1299) ;  /* 0xfffffffd00e87547 */ /* 0x008fea000b83ffff */
.L_x_1294:
[----:B------:R-:W3:Y:S01]  /*1070*/  LDCU UR15, c[0x0][0x3c8] ;  /* 0x00007900ff0f77ac */ /* 0x000ee20008000800 */
[----:B------:R-:W-:Y:S01]  /*1080*/  BAR.SYNC.DEFER_BLOCKING 0x0 ;  /* 0x0000000000007b1d */ /* 0x000fe20000010000 */
[----:B------:R-:W-:-:S05]  /*1090*/  ISETP.LE.AND P0, PT, R2, UR5, PT ;  /* 0x0000000502007c0c */ /* 0x000fca000bf03270 */
[----:B------:R-:W4:Y:S01]  /*10a0*/  LDCU UR19, c[0x0][0x3cc] ;  /* 0x00007980ff1377ac */ /* 0x000f220008000800 */
[----:B------:R-:W0:Y:S01]  /*10b0*/  LDCU UR22, c[0x0][0x3d0] ;  /* 0x00007a00ff1677ac */ /* 0x000e220008000800 */
[----:B------:R-:W1:Y:S01]  /*10c0*/  LDCU UR23, c[0x0][0x3d4] ;  /* 0x00007a80ff1777ac */ /* 0x000e620008000800 */
[----:B------:R-:W2:Y:S01]  /*10d0*/  LDCU UR16, c[0x0][0x3d8] ;  /* 0x00007b00ff1077ac */ /* 0x000ea20008000800 */
[----:B---3--:R-:W-:-:S04]  /*10e0*/  UISETP.LT.AND UP0, UPT, UR5, UR15, UPT ;  /* 0x0000000f0500728c */ /* 0x008fc8000bf01270 */
[----:B------:R-:W-:Y:S02]  /*10f0*/  USEL UR4, UR5, UR15, UP0 ;  /* 0x0000000f05047287 */ /* 0x000fe40008000000 */
[----:B----4-:R-:W-:Y:S02]  /*1100*/  UISETP.GT.AND UP0, UPT, UR5, UR19, UPT ;  /* 0x000000130500728c */ /* 0x010fe4000bf04270 */
[----:B------:R-:W-:Y:S02]  /*1110*/  USHF.R.S32.HI UR8, URZ, 0x1f, UR4 ;  /* 0x0000001fff087899 */ /* 0x000fe40008011404 */
[----:B0-----:R-:W-:Y:S02]  /*1120*/  UISETP.GT.AND UP1, UPT, UR5, UR22, UPT ;  /* 0x000000160500728c */ /* 0x001fe4000bf24270 */
[----:B-1----:R-:W-:Y:S02]  /*1130*/  UISETP.GT.AND UP2, UPT, UR5, UR23, UPT ;  /* 0x000000170500728c */ /* 0x002fe4000bf44270 */
[----:B------:R-:W-:-:S02]  /*1140*/  ULEA.HI UR11, UR8, UR4, URZ, 0x5 ;  /* 0x00000004080b7291 */ /* 0x000fc4000f8f28ff */
[----:B--2---:R-:W-:Y:S01]  /*1150*/  UISETP.GT.AND UP3, UPT, UR5, UR16, UPT ;  /* 0x000000100500728c */ /* 0x004fe2000bf64270 */
[----:B------:R-:W-:Y:S10]  /*1160*/  @P0 BRA `(.L_x_1300) ;  /* 0x0000000000e80947 */ /* 0x000ff40003800000 */
        /* <DEDUP_REMOVED lines=15> */
.L_x_1301:
[----:B-----5:R-:W-:-:S05]  /*1260*/  IADD3 R7, PT, PT, R14, UR4, RZ ;  /* 0x000000040e077c10 */ /* 0x020fca000fffe0ff */
[----:B0-----:R-:W-:-:S05]  /*1270*/  IMAD R4, R7, UR14, RZ ;  /* 0x0000000e07047c24 */ /* 0x001fca000f8e02ff */
[----:B------:R-:W-:-:S04]  /*1280*/  SHF.R.S32.HI R5, RZ, 0x1f, R4 ;  /* 0x0000001fff057819 */ /* 0x000fc80000011404 */
[----:B------:R-:W-:-:S04]  /*1290*/  LEA.HI R4, R5, R4, RZ, 0x3 ;  /* 0x0000000405047211 */ /* 0x000fc800078f18ff */
[----:B------:R-:W-:-:S05]  /*12a0*/  LEA.HI.SX32 R5, R4, R15, 0x1d ;  /* 0x0000000f04057211 */ /* 0x000fca00078feaff */
[----:B-1----:R-:W-:Y:S01]  /*12b0*/  IMAD.WIDE R4, R5, 0x4, R8 ;  /* 0x0000000405047825 */ /* 0x002fe200078e0208 */
[----:B------:R-:W-:-:S05]  /*12c0*/  USHF.L.U32 UR8, UR10, 0x1, URZ ;  /* 0x000000010a087899 */ /* 0x000fca00080006ff */
[----:B------:R-:W3:Y:S01]  /*12d0*/  LDG.E.CONSTANT R4, desc[UR12][R4.64] ;  /* 0x0000000c04047981 */ /* 0x000ee2000c1e9900 */
[----:B------:R-:W-:-:S06]  /*12e0*/  UIMAD.WIDE.U32 UR8, UR8, 0x2, UR20 ;  /* 0x00000002080878a5 */ /* 0x000fcc000f8e0014 */
[----:B------:R-:W-:Y:S02]  /*12f0*/  MOV R12, UR8 ;  /* 0x00000008000c7c02 */ /* 0x000fe40008000f00 */
[----:B------:R-:W-:-:S05]  /*1300*/  MOV R13, UR9 ;  /* 0x00000009000d7c02 */ /* 0x000fca0008000f00 */
[----:B------:R-:W4:Y:S01]  /*1310*/  LDG.E.U16.CONSTANT R12, desc[UR12][R12.64+0x2] ;  /* 0x0000020c0c0c7981 */ /* 0x000f22000c1e9500 */
[----:B--2---:R-:W-:-:S06]  /*1320*/  IMAD.WIDE.U32 R6, R7, 0x2, R10 ;  /* 0x0000000207067825 */ /* 0x004fcc00078e000a */
[----:B------:R-:W2:Y:S01]  /*1330*/  LDG.E.U16.CONSTANT R6, desc[UR12][R6.64] ;  /* 0x0000000c06067981 */ /* 0x000ea2000c1e9500 */
[----:B------:R-:W-:Y:S01]  /*1340*/  UIADD3 UR4, UPT, UPT, UR4, 0x1, URZ ;  /* 0x0000000104047890 */ /* 0x000fe2000fffe0ff */
[----:B---3--:R-:W-:-:S04]  /*1350*/  SHF.R.U32.HI R16, RZ, R3, R4 ;  /* 0x00000003ff107219 */ /* 0x008fc80000011604 */
[--C-:B------:R-:W-:Y:S02]  /*1360*/  SHF.R.U32.HI R18, RZ, 0x4, R16.reuse ;  /* 0x00000004ff127819 */ /* 0x100fe40000011610 */
[----:B------:R-:W-:Y:S02]  /*1370*/  SHF.R.U32.HI R4, RZ, 0x8, R16 ;  /* 0x00000008ff047819 */ /* 0x000fe40000011610 */
[----:B------:R-:W-:Y:S02]  /*1380*/  LOP3.LUT R18, R18, 0xf, RZ, 0xc0, !PT ;  /* 0x0000000f12127812 */ /* 0x000fe400078ec0ff */
[----:B------:R-:W-:Y:S02]  /*1390*/  LOP3.LUT R4, R4, 0xf, RZ, 0xc0, !PT ;  /* 0x0000000f04047812 */ /* 0x000fe400078ec0ff */
[----:B------:R-:W-:Y:S01]  /*13a0*/  LOP3.LUT R17, R16, 0xf, RZ, 0xc0, !PT ;  /* 0x0000000f10117812 */ /* 0x000fe200078ec0ff */
[----:B------:R-:W-:Y:S01]  /*13b0*/  IMAD R5, R18, R18, R18 ;  /* 0x0000001212057224 */ /* 0x000fe200078e0212 */
[----:B------:R-:W-:-:S02]  /*13c0*/  SHF.R.U32.HI R16, RZ, 0xc, R16 ;  /* 0x0000000cff107819 */ /* 0x000fc40000011610 */
[----:B----4-:R-:W-:Y:S01]  /*13d0*/  R2UR UR8, R12 ;  /* 0x000000000c0872ca */ /* 0x010fe200000e0000 */
[C---:B------:R-:W-:Y:S01]  /*13e0*/  IMAD R20, R17.reuse, R17, R17 ;  /* 0x0000001111147224 */ /* 0x040fe200078e0211 */
[----:B------:R-:W-:Y:S01]  /*13f0*/  IADD3 R18, PT, PT, R18, 0x1, R5 ;  /* 0x0000000112127810 */ /* 0x000fe20007ffe005 */
[----:B------:R-:W-:Y:S01]  /*1400*/  IMAD R5, R4, R4, R4 ;  /* 0x0000000404057224 */ /* 0x000fe200078e0204 */
[----:B------:R-:W-:Y:S02]  /*1410*/  LOP3.LUT R16, R16, 0xf, RZ, 0xc0, !PT ;  /* 0x0000000f10107812 */ /* 0x000fe400078ec0ff */
[----:B------:R-:W-:Y:S01]  /*1420*/  IADD3 R20, PT, PT, R17, 0x1, R20 ;  /* 0x0000000111147810 */ /* 0x000fe20007ffe014 */
[----:B------:R-:W2:Y:S01]  /*1430*/  I2F.F16 R59, R18 ;  /* 0x00000012003b7306 */ /* 0x000ea20000200c00 */
[----:B------:R-:W-:Y:S01]  /*1440*/  IADD3 R4, PT, PT, R4, 0x1, R5 ;  /* 0x0000000104047810 */ /* 0x000fe20007ffe005 */
[----:B------:R-:W-:-:S04]  /*1450*/  IMAD R5, R16, R16, R16 ;  /* 0x0000001010057224 */ /* 0x000fc800078e0210 */
[----:B------:R-:W-:Y:S01]  /*1460*/  UIADD3 UR10, UPT, UPT, UR8, UR10, URZ ;  /* 0x0000000a080a7290 */ /* 0x000fe2000fffe0ff */
[----:B------:R-:W-:Y:S01]  /*1470*/  IADD3 R5, PT, PT, R16, 0x1, R5 ;  /* 0x0000000110057810 */ /* 0x000fe20007ffe005 */
[----:B------:R-:W0:Y:S02]  /*1480*/  I2F.F16 R13, R20 ;  /* 0x00000014000d7306 */ /* 0x000e240000200c00 */
[----:B------:R-:W-:Y:S01]  /*1490*/  UISETP.GE.AND UP4, UPT, UR10, UR18, UPT ;  /* 0x000000120a00728c */ /* 0x000fe2000bf86270 */
[----:B--2---:R-:W-:-:S05]  /*14a0*/  HMUL2 R59, R59.H0_H0, R6.H0_H0 ;  /* 0x200000063b3b7232 */ /* 0x004fca0000000800 */
[----:B------:R-:W1:Y:S01]  /*14b0*/  I2F.F16 R7, R4 ;  /* 0x0000000400077306 */ /* 0x000e620000200c00 */
[----:B0-----:R-:W-:-:S07]  /*14c0*/  HMUL2 R60, R13.H0_H0, R6.H0_H0 ;  /* 0x200000060d3c7232 */ /* 0x001fce0000000800 */
[----:B------:R-:W0:Y:S01]  /*14d0*/  I2F.F16 R57, R5 ;  /* 0x0000000500397306 */ /* 0x000e220000200c00 */
[-C--:B-1----:R-:W-:Y:S02]  /*14e0*/  HMUL2 R58, R7.H0_H0, R6.reuse.H0_H0 ;  /* 0x20000006073a7232 */ /* 0x082fe40000000800 */
[----:B0-----:R-:W-:Y:S01]  /*14f0*/  HMUL2 R57, R57.H0_H0, R6.H0_H0 ;  /* 0x2000000639397232 */ /* 0x001fe20000000800 */
[----:B------:R-:W-:Y:S06]  /*1500*/  BRA.U !UP4, `(.L_x_1301) ;  /* 0xfffffffd0c547547 */ /* 0x000fec000b83ffff */
.L_x_1300:
[----:B------:R-:W-:Y:S01]  /*1510*/  UISETP.GT.AND UP4, UPT, UR5, UR15, UPT ;  /* 0x0000000f0500728c */ /* 0x000fe2000bf84270 */
[----:B------:R-:W-:Y:S01]  /*1520*/  HFMA2 R3, -RZ, RZ, 0, 0 ;  /* 0x00000000ff037431 */ /* 0x000fe200000001ff */
[----:B------:R-:W-:Y:S02]  /*1530*/  CS2R R6, SRZ ;  /* 0x0000000000067805 */ /* 0x000fe4000001ff00 */
[----:B------:R-:W-:Y:S01]  /*1540*/  MOV R8, RZ ;  /* 0x000000ff00087202 */ /* 0x000fe20000000f00 */
[----:B------:R-:W-:Y:S01]  /*1550*/  USHF.R.S32.HI UR11, URZ, 0x5, UR11 ;  /* 0x00000005ff0b7899 */ /* 0x000fe2000801140b */
[----:B------:R-:W-:-:S03]  /*1560*/  UMOV UR4, URZ ;  /* 0x000000ff00047c82 */ /* 0x000fc60008000000 */
[----:B------:R-:W-:Y:S08]  /*1570*/  BRA.U !UP4, `(.L_x_1302) ;  /* 0x000000010c207547 */ /* 0x000ff0000b800000 */
        /* <DEDUP_REMOVED lines=8> */
.L_x_1302:
        /* <DEDUP_REMOVED lines=8> */
.L_x_1303:
        /* <DEDUP_REMOVED lines=8> */
.L_x_1304:
        /* <DEDUP_REMOVED lines=8> */
.L_x_1305:
        /* <DEDUP_REMOVED lines=8> */
.L_x_1306:
[----:B------:R-:W-:Y:S01]  /*1800*/  ULEA UR4, UR11, UR4, 0x3 ;  /* 0x000000040b047291 */ /* 0x000fe2000f8e18ff */
[----:B------:R-:W0:Y:S01]  /*1810*/  S2UR UR8, SR_CgaCtaId ;  /* 0x00000000000879c3 */ /* 0x000e220000008800 */
[----:B------:R-:W1:Y:S01]  /*1820*/  LDCU.64 UR10, c[0x0][0x388] ;  /* 0x00007100ff0a77ac */ /* 0x000e620008000a00 */
[----:B------:R-:W-:Y:S02]  /*1830*/  SHF.R.S32.HI R4, RZ, 0x1f, R0 ;  /* 0x0000001fff047819 */ /* 0x000fe40000011400 */
[----:B------:R-:W-:Y:S02]  /*1840*/  PRMT R56, RZ, 0x5410, RZ ;  /* 0x00005410ff387816 */ /* 0x000fe400000000ff */
[----:B------:R-:W-:Y:S01]  /*1850*/  IADD3 R3, PT, PT, R6, UR4, R3 ;  /* 0x0000000406037c10 */ /* 0x000fe2000fffe003 */
[----:B------:R-:W-:Y:S01]  /*1860*/  UMOV UR4, 0x400 ;  /* 0x0000040000047882 */ /* 0x000fe20000000000 */
[----:B------:R-:W-:Y:S02]  /*1870*/  PRMT R55, RZ, 0x5410, RZ ;  /* 0x00005410ff377816 */ /* 0x000fe400000000ff */
[----:B------:R-:W-:-:S02]  /*1880*/  IADD3 R3, PT, PT, R8, R3, R7 ;  /* 0x0000000308037210 */ /* 0x000fc40007ffe007 */
[----:B------:R-:W-:Y:S02]  /*1890*/  PRMT R54, RZ, 0x5410, RZ ;  /* 0x00005410ff367816 */ /* 0x000fe400000000ff */
[----:B------:R-:W-:Y:S01]  /*18a0*/  PRMT R53, RZ, 0x5410, RZ ;  /* 0x00005410ff357816 */ /* 0x000fe200000000ff */
[----:B------:R-:W-:Y:S01]  /*18b0*/  IMAD R3, R3, UR14, RZ ;  /* 0x0000000e03037c24 */ /* 0x000fe2000f8e02ff */
[----:B------:R-:W-:Y:S02]  /*18c0*/  PRMT R52, RZ, 0x5410, RZ ;  /* 0x00005410ff347816 */ /* 0x000fe400000000ff */
[----:B------:R-:W-:Y:S02]  /*18d0*/  PRMT R51, RZ, 0x5410, RZ ;  /* 0x00005410ff337816 */ /* 0x000fe400000000ff */
[----:B------:R-:W-:Y:S02]  /*18e0*/  IADD3 R5, P0, PT, R0, R3, RZ ;  /* 0x0000000300057210 */ /* 0x000fe40007f1e0ff */
[----:B------:R-:W-:-:S02]  /*18f0*/  VIMNMX R0, PT, PT, R2, UR22, PT ;  /* 0x0000001602007c48 */ /* 0x000fc4000bfe0100 */
[----:B------:R-:W-:Y:S01]  /*1900*/  LEA.HI.X.SX32 R4, R3, R4, 0x1, P0 ;  /* 0x0000000403047211 */ /* 0x000fe200000f0eff */
[----:B0-----:R-:W-:Y:S01]  /*1910*/  ULEA UR8, UR8, UR4, 0x18 ;  /* 0x0000000408087291 */ /* 0x001fe2000f8ec0ff */
[----:B------:R-:W-:Y:S02]  /*1920*/  ISETP.GT.AND P0, PT, R0, UR5, PT ;  /* 0x0000000500007c0c */ /* 0x000fe4000bf04270 */
[C---:B-1----:R-:W-:Y:S02]  /*1930*/  LEA R2, P1, R5.reuse, UR10, 0x2 ;  /* 0x0000000a05027c11 */ /* 0x042fe4000f8210ff */
[----:B------:R-:W-:Y:S02]  /*1940*/  PRMT R50, RZ, 0x5410, RZ ;  /* 0x00005410ff327816 */ /* 0x000fe400000000ff */
[----:B------:R-:W-:Y:S01]  /*1950*/  LEA.HI.X R3, R5, UR11, R4, 0x2, P1 ;  /* 0x0000000b05037c11 */ /* 0x000fe200088f1404 */
[----:B------:R-:W-:Y:S01]  /*1960*/  UMOV UR4, UR8 ;  /* 0x0000000800047c82 */ /* 0x000fe20008000000 */
[----:B------:R-:W-:-:S05]  /*1970*/  PRMT R48, RZ, 0x5410, RZ ;  /* 0x00005410ff307816 */ /* 0x000fca00000000ff */
[----:B------:R-:W-:Y:S05]  /*1980*/  @!P0 BRA `(.L_x_1307) ;  /* 0x0000002400708947 */ /* 0x000fea0003800000 */
[----:B------:R-:W-:Y:S01]  /*1990*/  MOV R25, UR14 ;  /* 0x0000000e00197c02 */ /* 0x000fe20008000f00 */
[----:B------:R0:W2:Y:S04]  /*19a0*/  LDG.E.128.CONSTANT R20, desc[UR12][R2.64] ;  /* 0x0000000c02147981 */ /* 0x0000a8000c1e9d00 */
[----:B------:R-:W-:Y:S01]  /*19b0*/  IMAD.WIDE R24, R25, 0x4, R2 ;  /* 0x0000000419187825 */ /* 0x000fe200078e0202 */
[----:B------:R-:W-:-:S04]  /*19c0*/  MOV R27, UR14 ;  /* 0x0000000e001b7c02 */ /* 0x000fc80008000f00 */
[----:B------:R2:W3:Y:S01]  /*19d0*/  LDG.E.128.CONSTANT R16, desc[UR12][R24.64] ;  /* 0x0000000c18107981 */ /* 0x0004e2000c1e9d00 */
[----:B------:R-:W-:Y:S01]  /*19e0*/  IMAD.WIDE R26, R27, 0x4, R24 ;  /* 0x000000041b1a7825 */ /* 0x000fe200078e0218 */
[----:B------:R-:W-:-:S04]  /*19f0*/  MOV R29, UR14 ;  /* 0x0000000e001d7c02 */ /* 0x000fc80008000f00 */
[----:B-----5:R1:W4:Y:S01]  /*1a00*/  LDG.E.128.CONSTANT R12, desc[UR12][R26.64] ;  /* 0x0000000c1a0c7981 */ /* 0x020322000c1e9d00 */
[----:B------:R-:W-:Y:S01]  /*1a10*/  IMAD.WIDE R28, R29, 0x4, R26 ;  /* 0x000000041d1c7825 */ /* 0x000fe200078e021a */
[----:B------:R-:W-:-:S04]  /*1a20*/  MOV R31, UR14 ;  /* 0x0000000e001f7c02 */ /* 0x000fc80008000f00 */
[----:B------:R3:W4:Y:S01]  /*1a30*/  LDG.E.128.CONSTANT R8, desc[UR12][R28.64] ;  /* 0x0000000c1c087981 */ /* 0x000722000c1e9d00 */
[----:B------:R-:W-:-:S05]  /*1a40*/  IMAD.WIDE R30, R31, 0x4, R28 ;  /* 0x000000041f1e7825 */ /* 0x000fca00078e021c */
[----:B------:R4:W4:Y:S01]  /*1a50*/  LDG.E.128.CONSTANT R4, desc[UR12][R30.64] ;  /* 0x0000000c1e047981 */ /* 0x000922000c1e9d00 */
[----:B0-----:R-:W-:Y:S01]  /*1a60*/  MOV R3, UR14 ;  /* 0x0000000e00037c02 */ /* 0x001fe20008000f00 */
[----:B------:R-:W-:Y:S01]  /*1a70*/  HFMA2 R0, -RZ, RZ, 0, 0.03125 ;  /* 0x00002800ff007431 */ /* 0x000fe200000001ff */
[----:B------:R-:W-:Y:S02]  /*1a80*/  UISETP.GT.AND UP0, UPT, UR6, URZ, UPT ;  /* 0x000000ff0600728c */ /* 0x000fe4000bf04270 */
[----:B------:R-:W-:Y:S01]  /*1a90*/  ULEA UR5, UR7, 0x20, 0x5 ;  /* 0x0000002007057891 */ /* 0x000fe2000f8e28ff */
[----:B------:R-:W-:Y:S01]  /*1aa0*/  IMAD.WIDE R2, R3, 0x4, R30 ;  /* 0x0000000403027825 */ /* 0x000fe200078e021e */
[----:B------:R-:W-:Y:S01]  /*1ab0*/  UIADD3 UR4, UPT, UPT, UR8, 0x40, URZ ;  /* 0x0000004008047890 */ /* 0x000fe2000fffe0ff */
[----:B--2---:R-:W-:Y:S02]  /*1ac0*/  SHF.R.U32.HI R24, RZ, 0xf, R20 ;  /* 0x0000000fff187819 */ /* 0x004fe40000011614 */
[----:B-1----:R-:W-:-:S02]  /*1ad0*/  SHF.R.U32.HI R26, RZ, 0xf, R22 ;  /* 0x0000000fff1a7819 */ /* 0x002fc40000011616 */
[----:B------:R-:W-:Y:S02]  /*1ae0*/  LOP3.LUT R24, R24, 0x10001, RZ, 0xc0, !PT ;  /* 0x0001000118187812 */ /* 0x000fe400078ec0ff */
[----:B------:R-:W-:Y:S02]  /*1af0*/  SHF.R.U32.HI R32, RZ, 0xf, R21 ;  /* 0x0000000fff207819 */ /* 0x000fe40000011615 */
[----:B------:R-:W-:Y:S02]  /*1b00*/  LOP3.LUT R26, R26, 0x10001, RZ, 0xc0, !PT ;  /* 0x000100011a1a7812 */ /* 0x000fe400078ec0ff */
[----:B---3--:R-:W-:Y:S02]  /*1b10*/  SHF.R.U32.HI R25, RZ, 0xe, R16 ;  /* 0x0000000eff197819 */ /* 0x008fe40000011610 */
[----:B------:R-:W-:Y:S02]  /*1b20*/  SHF.R.U32.HI R29, RZ, 0xe, R18 ;  /* 0x0000000eff1d7819 */ /* 0x000fe40000011612 */
[----:B------:R-:W-:-:S02]  /*1b30*/  LOP3.LUT R25, R24, 0x20002, R25, 0xf8, !PT ;  /* 0x0002000218197812 */ /* 0x000fc400078ef819 */
[----:B------:R-:W-:Y:S02]  /*1b40*/  SHF.R.U32.HI R24, RZ, 0xf, R23 ;  /* 0x0000000fff187819 */ /* 0x000fe40000011617 */
[----:B------:R-:W-:Y:S02]  /*1b50*/  LOP3.LUT R32, R32, 0x10001, RZ, 0xc0, !PT ;  /* 0x0001000120207812 */ /* 0x000fe400078ec0ff */
[----:B------:R-:W-:Y:S02]  /*1b60*/  SHF.R.U32.HI R27, RZ, 0xe, R17 ;  /* 0x0000000eff1b7819 */ /* 0x000fe40000011611 */
[----:B------:R-:W-:Y:S02]  /*1b70*/  LOP3.LUT R28, R24, 0x10001, RZ, 0xc0, !PT ;  /* 0x00010001181c7812 */ /* 0x000fe400078ec0ff */
[----:B----4-:R-:W-:Y:S02]  /*1b80*/  SHF.R.U32.HI R24, RZ, 0xd, R12 ;  /* 0x0000000dff187819 */ /* 0x010fe4000001160c */
[----:B------:R-:W-:-:S02]  /*1b90*/  LOP3.LUT R29, R26, 0x20002, R29, 0xf8, !PT ;  /* 0x000200021a1d7812 */ /* 0x000fc400078ef81d */
[----:B------:R-:W-:Y:S02]  /*1ba0*/  LOP3.LUT R27, R32, 0x20002, R27, 0xf8, !PT ;  /* 0x00020002201b7812 */ /* 0x000fe400078ef81b */
[----:B------:R-:W-:Y:S02]  /*1bb0*/  SHF.R.U32.HI R31, RZ, 0xe, R19 ;  /* 0x0000000eff1f7819 */ /* 0x000fe40000011613 */
[----:B------:R-:W-:Y:S02]  /*1bc0*/  SHF.R.U32.HI R26, RZ, 0xd, R13 ;  /* 0x0000000dff1a7819 */ /* 0x000fe4000001160d */
[----:B------:R-:W-:Y:S02]  /*1bd0*/  LOP3.LUT R25, R25, 0x40004, R24, 0xf8, !PT ;  /* 0x0004000419197812 */ /* 0x000fe400078ef818 */
[----:B------:R-:W-:Y:S02]  /*1be0*/  LOP3.LUT R31, R28, 0x20002, R31, 0xf8, !PT ;  /* 0x000200021c1f7812 */ /* 0x000fe400078ef81f */
[----:B------:R-:W-:-:S02]  /*1bf0*/  LOP3.LUT R27, R27, 0x40004, R26, 0xf8, !PT ;  /* 0x000400041b1b7812 */ /* 0x000fc400078ef81a */
[----:B------:R-:W-:Y:S02]  /*1c00*/  SHF.R.U32.HI R24, RZ, 0xc, R8 ;  /* 0x0000000cff187819 */ /* 0x000fe40000011608 */
[----:B------:R-:W-:Y:S02]  /*1c10*/  SHF.R.U32.HI R28, RZ, 0xd, R14 ;  /* 0x0000000dff1c7819 */ /* 0x000fe4000001160e */
[----:B------:R-:W-:Y:S02]  /*1c20*/  SHF.R.U32.HI R26, RZ, 0xc, R9 ;  /* 0x0000000cff1a7819 */ /* 0x000fe40000011609 */
[----:B------:R-:W-:Y:S02]  /*1c30*/  SHF.R.U32.HI R30, RZ, 0xd, R15 ;  /* 0x0000000dff1e7819 */ /* 0x000fe4000001160f */
[----:B------:R-:W-:Y:S02]  /*1c40*/  LOP3.LUT R25, R25, 0x80008, R24, 0xf8, !PT ;  /* 0x0008000819197812 */ /* 0x000fe400078ef818 */
[----:B------:R-:W-:-:S02]  /*1c50*/  LOP3.LUT R29, R29, 0x40004, R28, 0xf8, !PT ;  /* 0x000400041d1d7812 */ /* 0x000fc400078ef81c */
[----:B------:R-:W-:Y:S02]  /*1c60*/  SHF.R.U32.HI R24, RZ, 0xc, R10 ;  /* 0x0000000cff187819 */ /* 0x000fe4000001160a */
[----:B------:R-:W-:Y:S02]  /*1c70*/  LOP3.LUT R27, R27, 0x80008, R26, 0xf8, !PT ;  /* 0x000800081b1b7812 */ /* 0x000fe400078ef81a */
[----:B------:R-:W-:Y:S02]  /*1c80*/  LOP3.LUT R31, R31, 0x40004, R30, 0xf8, !PT ;  /* 0x000400041f1f7812 */ /* 0x000fe400078ef81e */
[----:B------:R-:W-:Y:S02]  /*1c90*/  SHF.R.U32.HI R26, RZ, 0xc, R11 ;  /* 0x0000000cff1a7819 */ /* 0x000fe4000001160b */
[----:B------:R-:W-:Y:S02]  /*1ca0*/  LOP3.LUT R24, R29, 0x80008, R24, 0xf8, !PT ;  /* 0x000800081d187812 */ /* 0x000fe400078ef818 */
[----:B------:R-:W-:-:S02]  /*1cb0*/  SHF.R.U32.HI R45, RZ, 0xb, R6 ;  /* 0x0000000bff2d7819 */ /* 0x000fc40000011606 */
[----:B------:R-:W-:Y:S02]  /*1cc0*/  LOP3.LUT R26, R31, 0x80008, R26, 0xf8, !PT ;  /* 0x000800081f1a7812 */ /* 0x000fe400078ef81a */
[----:B------:R-:W-:Y:S02]  /*1cd0*/  SHF.R.U32.HI R87, RZ, 0xb, R7 ;  /* 0x0000000bff577819 */ /* 0x000fe40000011607 */
[----:B------:R-:W-:Y:S02]  /*1ce0*/  SHF.R.U32.HI R88, RZ, 0xb, R4 ;  /* 0x0000000bff587819 */ /* 0x000fe40000011604 */
[----:B------:R-:W-:Y:S02]  /*1cf0*/  LOP3.LUT R45, R24, 0x100010, R45, 0xf8, !PT ;  /* 0x00100010182d7812 */ /* 0x000fe400078ef82d */
[----:B------:R-:W-:Y:S02]  /*1d00*/  SHF.R.U32.HI R86, RZ, 0xb, R5 ;  /* 0x0000000bff567819 */ /* 0x000fe40000011605 */
[----:B------:R-:W-:-:S02]  /*1d10*/  LOP3.LUT R87, R26, 0x100010, R87, 0xf8, !PT ;  /* 0x001000101a577812 */ /* 0x000fc400078ef857 */
[----:B------:R-:W-:Y:S02]  /*1d20*/  LOP3.LUT R24, R20, 0x3e003e0, RZ, 0xc0, !PT ;  /* 0x03e003e014187812 */ /* 0x000fe400078ec0ff */
[----:B------:R-:W-:Y:S02]  /*1d30*/  LOP3.LUT R26, R21, 0x3e003e0, RZ, 0xc0, !PT ;  /* 0x03e003e0151a7812 */ /* 0x000fe400078ec0ff */
[----:B------:R-:W-:Y:S02]  /*1d40*/  LOP3.LUT R28, R23, 0x3e003e0, RZ, 0xc0, !PT ;  /* 0x03e003e0171c7812 */ /* 0x000fe400078ec0ff */
[----:B------:R-:W-:Y:S02]  /*1d50*/  LOP3.LUT R88, R25, 0x100010, R88, 0xf8, !PT ;  /* 0x0010001019587812 */ /* 0x000fe400078ef858 */
        /* <DEDUP_REMOVED lines=54> */
[----:B------:R-:W-:-:S02]  /*20c0*/  HFMA2 R30, R63, R0.H0_H0, -48, -48 ;  /* 0xd200d2003f1e7431 */ /* 0x000fc40000040000 */
[-C--:B------:R-:W-:Y:S02]  /*20d0*/  HFMA2 R29, R29, R0.reuse.H0_H0, -48, -48 ;  /* 0xd200d2001d1d7431 */ /* 0x080fe40000040000 */
[-C--:B------:R-:W-:Y:S02]  /*20e0*/  HFMA2 R28, R49, R0.reuse.H0_H0, -48, -48 ;  /* 0xd200d200311c7431 */ /* 0x080fe40000040000 */
[----:B------:R-:W-:Y:S01]  /*20f0*/  HFMA2 R0, R65, R0.H0_H0, -48, -48 ;  /* 0xd200d20041007431 */ /* 0x000fe20000040000 */
[----:B------:R-:W-:Y:S06]  /*2100*/  BRA.U !UP0, `(.L_x_1307) ;  /* 0x0000001d08907547 */ /* 0x000fec000b800000 */
[----:B------:R-:W0:Y:S01]  /*2110*/  LDS.128 R24, [UR8] ;  /* 0x00000008ff187984 */ /* 0x000e220008000c00 */
[----:B------:R-:W-:Y:S01]  /*2120*/  LOP3.LUT R52, R21, 0x1f001f, RZ, 0xc0, !PT ;  /* 0x001f001f15347812 */ /* 0x000fe200078ec0ff */
[----:B------:R-:W-:Y:S01]  /*2130*/  UISETP.NE.AND UP0, UPT, UR6, 0x1, UPT ;  /* 0x000000010600788c */ /* 0x000fe2000bf05270 */
[----:B------:R-:W-:Y:S02]  /*2140*/  LOP3.LUT R54, R22, 0x1f001f, RZ, 0xc0, !PT ;  /* 0x001f001f16367812 */ /* 0x000fe400078ec0ff */
[----:B------:R-:W-:Y:S02]  /*2150*/  LOP3.LUT R84, R52, 0x64006400, RZ, 0xfc, !PT ;  /* 0x6400640034547812 */ /* 0x000fe400078efcff */
[----:B------:R-:W-:Y:S02]  /*2160*/  LOP3.LUT R54, R54, 0x64006400, RZ, 0xfc, !PT ;  /* 0x6400640036367812 */ /* 0x000fe400078efcff */
[----:B------:R-:W-:Y:S01]  /*2170*/  LOP3.LUT R76, R20, 0x1f001f, RZ, 0xc0, !PT ;  /* 0x001f001f144c7812 */ /* 0x000fe200078ec0ff */
[----:B------:R-:W-:Y:S01]  /*2180*/  HADD2 R84, R84, -1040, -1040 ;  /* 0xe410e41054547430 */ /* 0x000fe20000000000 */
[----:B------:R-:W-:Y:S01]  /*2190*/  SHF.R.U32.HI R49, RZ, 0xa, R20 ;  /* 0x0000000aff317819 */ /* 0x000fe20000011614 */
[----:B------:R-:W-:Y:S01]  /*21a0*/  HADD2 R83, R54, -1040, -1040 ;  /* 0xe410e41036537430 */ /* 0x000fe20000000000 */
[----:B------:R-:W-:-:S02]  /*21b0*/  LOP3.LUT R20, R12, 0x1f001f, RZ, 0xc0, !PT ;  /* 0x001f001f0c147812 */ /* 0x000fc400078ec0ff */
[----:B------:R-:W-:Y:S02]  /*21c0*/  SHF.R.U32.HI R62, RZ, 0xa, R12 ;  /* 0x0000000aff3e7819 */ /* 0x000fe4000001160c */
[----:B------:R-:W-:Y:S02]  /*21d0*/  LOP3.LUT R50, R4, 0x1f001f, RZ, 0xc0, !PT ;  /* 0x001f001f04327812 */ /* 0x000fe400078ec0ff */
[----:B------:R-:W-:Y:S02]  /*21e0*/  SHF.R.U32.HI R12, RZ, 0xa, R4 ;  /* 0x0000000aff0c7819 */ /* 0x000fe40000011604 */
[----:B------:R-:W-:Y:S02]  /*21f0*/  LOP3.LUT R68, R14, 0x1f001f, RZ, 0xc0, !PT ;  /* 0x001f001f0e447812 */ /* 0x000fe400078ec0ff */
[----:B------:R-:W-:Y:S02]  /*2200*/  SHF.R.U32.HI R75, RZ, 0xa, R14 ;  /* 0x0000000aff4b7819 */ /* 0x000fe4000001160e */
[----:B------:R-:W-:-:S02]  /*2210*/  LOP3.LUT R52, R5, 0x1f001f, RZ, 0xc0, !PT ;  /* 0x001f001f05347812 */ /* 0x000fc400078ec0ff */
[----:B------:R-:W-:Y:S02]  /*2220*/  SHF.R.U32.HI R14, RZ, 0xa, R5 ;  /* 0x0000000aff0e7819 */ /* 0x000fe40000011605 */
[----:B------:R-:W-:Y:S02]  /*2230*/  LOP3.LUT R79, R23, 0x1f001f, RZ, 0xc0, !PT ;  /* 0x001f001f174f7812 */ /* 0x000fe400078ec0ff */
[----:B------:R-:W-:Y:S02]  /*2240*/  SHF.R.U32.HI R77, RZ, 0xa, R21 ;  /* 0x0000000aff4d7819 */ /* 0x000fe40000011615 */
[----:B------:R-:W-:Y:S02]  /*2250*/  SHF.R.U32.HI R78, RZ, 0xa, R22 ;  /* 0x0000000aff4e7819 */ /* 0x000fe40000011616 */
[----:B------:R-:W-:Y:S02]  /*2260*/  SHF.R.U32.HI R80, RZ, 0xa, R23 ;  /* 0x0000000aff507819 */ /* 0x000fe40000011617 */
[----:B------:R-:W-:-:S02]  /*2270*/  LOP3.LUT R65, R18, 0x1f001f, RZ, 0xc0, !PT ;  /* 0x001f001f12417812 */ /* 0x000fc400078ec0ff */
[----:B------:R-:W-:Y:S01]  /*2280*/  SHF.R.U32.HI R21, RZ, 0xa, R18 ;  /* 0x0000000aff157819 */ /* 0x000fe20000011612 */
[-C--:B0-----:R-:W-:Y:S02]  /*2290*/  HFMA2 R4, R84, R24.reuse, RZ ;  /* 0x0000001854047231 */ /* 0x081fe400000000ff */
[----:B------:R-:W-:Y:S01]  /*22a0*/  HFMA2 R5, R83, R24, RZ.H0_H0 ;  /* 0x0000001853057231 */ /* 0x000fe200000400ff */
[----:B------:R-:W-:Y:S02]  /*22b0*/  LOP3.LUT R18, R19, 0x1f001f, RZ, 0xc0, !PT ;  /* 0x001f001f13127812 */ /* 0x000fe400078ec0ff */
[----:B------:R-:W-:Y:S01]  /*22c0*/  SHF.R.U32.HI R71, RZ, 0xa, R19 ;  /* 0x0000000aff477819 */ /* 0x000fe20000011613 */
[----:B------:R-:W-:Y:S01]  /*22d0*/  HFMA2 R19, R40, R25, R5 ;  /* 0x0000001928137231 */ /* 0x000fe20000000005 */
[----:B------:R-:W-:Y:S02]  /*22e0*/  LOP3.LUT R69, R13, 0x1f001f, RZ, 0xc0, !PT ;  /* 0x001f001f0d457812 */ /* 0x000fe400078ec0ff */
[----:B------:R-:W-:-:S02]  /*22f0*/  SHF.R.U32.HI R22, RZ, 0xa, R13 ;  /* 0x0000000aff167819 */ /* 0x000fc4000001160d */
[----:B------:R-:W-:Y:S02]  /*2300*/  LOP3.LUT R23, R15, 0x1f001f, RZ, 0xc0, !PT ;  /* 0x001f001f0f177812 */ /* 0x000fe400078ec0ff */
[----:B------:R-:W-:Y:S02]  /*2310*/  SHF.R.U32.HI R63, RZ, 0xa, R15 ;  /* 0x0000000aff3f7819 */ /* 0x000fe4000001160f */
[----:B------:R-:W-:Y:S02]  /*2320*/  LOP3.LUT R74, R9, 0x1f001f, RZ, 0xc0, !PT ;  /* 0x001f001f094a7812 */ /* 0x000fe400078ec0ff */
[----:B------:R-:W-:Y:S01]  /*2330*/  SHF.R.U32.HI R53, RZ, 0xa, R9 ;  /* 0x0000000aff357819 */ /* 0x000fe20000011609 */
[----:B------:R-:W-:Y:S01]  /*2340*/  HFMA2 R9, R41, R25, R4 ;  /* 0x0000001929097231 */ /* 0x000fe20000000004 */
[----:B------:R-:W-:Y:S02]  /*2350*/  LOP3.LUT R79, R79, 0x64006400, RZ, 0xfc, !PT ;  /* 0x640064004f4f7812 */ /* 0x000fe400078efcff */
[----:B------:R-:W-:-:S02]  /*2360*/  LOP3.LUT R55, R6, 0x1f001f, RZ, 0xc0, !PT ;  /* 0x001f001f06377812 */ /* 0x000fc400078ec0ff */
[----:B------:R-:W-:Y:S01]  /*2370*/  SHF.R.U32.HI R15, RZ, 0xa, R6 ;  /* 0x0000000aff0f7819 */ /* 0x000fe20000011606 */
[----:B------:R-:W-:Y:S01]  /*2380*/  HADD2 R81, R79, -1040, -1040 ;  /* 0xe410e4104f517430 */ /* 0x000fe20000000000 */
[----:B------:R-:W-:Y:S02]  /*2390*/  LOP3.LUT R54, R7, 0x1f001f, RZ, 0xc0, !PT ;  /* 0x001f001f07367812 */ /* 0x000fe400078ec0ff */
[----:B------:R-:W-:Y:S02]  /*23a0*/  SHF.R.U32.HI R13, RZ, 0xa, R7 ;  /* 0x0000000aff0d7819 */ /* 0x000fe40000011607 */
[----:B------:R-:W0:Y:S01]  /*23b0*/  LDS.128 R4, [UR8+0x10] ;  /* 0x00001008ff047984 */ /* 0x000e220008000c00 */
[----:B------:R-:W-:Y:S02]  /*23c0*/  LOP3.LUT R73, R17, 0x1f001f, RZ, 0xc0, !PT ;  /* 0x001f001f11497812 */ /* 0x000fe400078ec0ff */
[----:B------:R-:W-:Y:S02]  /*23d0*/  SHF.R.U32.HI R64, RZ, 0xa, R17 ;  /* 0x0000000aff407819 */ /* 0x000fe40000011611 */
[----:B------:R-:W-:-:S02]  /*23e0*/  LOP3.LUT R17, R76, 0x64006400, RZ, 0xfc, !PT ;  /* 0x640064004c117812 */ /* 0x000fc400078efcff */
[----:B------:R-:W-:Y:S02]  /*23f0*/  LOP3.LUT R77, R77, 0x1f001f, RZ, 0xc0, !PT ;  /* 0x001f001f4d4d7812 */ /* 0x000fe400078ec0ff */
[----:B------:R-:W-:Y:S01]  /*2400*/  LOP3.LUT R78, R78, 0x1f001f, RZ, 0xc0, !PT ;  /* 0x001f001f4e4e7812 */ /* 0x000fe200078ec0ff */
[----:B------:R-:W-:Y:S01]  /*2410*/  HADD2 R17, R17, -1040, -1040 ;  /* 0xe410e41011117430 */ /* 0x000fe20000000000 */
[----:B------:R-:W-:Y:S02]  /*2420*/  LOP3.LUT R67, R11, 0x1f001f, RZ, 0xc0, !PT ;  /* 0x001f001f0b437812 */ /* 0x000fe400078ec0ff */
[----:B------:R-:W-:Y:S01]  /*2430*/  SHF.R.U32.HI R51, RZ, 0xa, R11 ;  /* 0x0000000aff337819 */ /* 0x000fe2000001160b */
[----:B------:R-:W-:Y:S01]  /*2440*/  HFMA2 R11, R81, R24, RZ ;  /* 0x00000018510b7231 */ /* 0x000fe200000000ff */
[----:B------:R-:W-:Y:S02]  /*2450*/  LOP3.LUT R77, R77, 0x64006400, RZ, 0xfc, !PT ;  /* 0x640064004d4d7812 */ /* 0x000fe400078efcff */
[----:B------:R-:W-:-:S02]  /*2460*/  LOP3.LUT R46, R16, 0x1f001f, RZ, 0xc0, !PT ;  /* 0x001f001f102e7812 */ /* 0x000fc400078ec0ff */
[----:B------:R-:W-:Y:S02]  /*2470*/  SHF.R.U32.HI R70, RZ, 0xa, R16 ;  /* 0x0000000aff467819 */ /* 0x000fe40000011610 */
[----:B------:R-:W-:Y:S02]  /*2480*/  LOP3.LUT R66, R8, 0x1f001f, RZ, 0xc0, !PT ;  /* 0x001f001f08427812 */ /* 0x000fe400078ec0ff */
[----:B------:R-:W-:Y:S01]  /*2490*/  SHF.R.U32.HI R48, RZ, 0xa, R8 ;  /* 0x0000000aff307819 */ /* 0x000fe20000011608 */
[----:B------:R-:W-:Y:S01]  /*24a0*/  HFMA2 R8, R17, R24, RZ.H0_H0 ;  /* 0x0000001811087231 */ /* 0x000fe200000400ff */
[----:B------:R-:W-:Y:S01]  /*24b0*/  LOP3.LUT R79, R78, 0x64006400, RZ, 0xfc, !PT ;  /* 0x640064004e4f7812 */ /* 0x000fe200078efcff */
[----:B------:R-:W-:Y:S01]  /*24c0*/  HADD2 R78, R77, -1040, -1040 ;  /* 0xe410e4104d4e7430 */ /* 0x000fe20000000000 */
[----:B------:R-:W-:Y:S02]  /*24d0*/  MOV R16, R44 ;  /* 0x0000002c00107202 */ /* 0x000fe40000000f00 */
[----:B------:R-:W-:Y:S01]  /*24e0*/  LOP3.LUT R72, R10, 0x1f001f, RZ, 0xc0, !PT ;  /* 0x001f001f0a487812 */ /* 0x000fe200078ec0ff */
[----:B------:R-:W-:Y:S01]  /*24f0*/  HADD2 R79, R79, -1040, -1040 ;  /* 0xe410e4104f4f7430 */ /* 0x000fe20000000000 */
[----:B------:R-:W-:-:S02]  /*2500*/  SHF.R.U32.HI R56, RZ, 0xa, R10 ;  /* 0x0000000aff387819 */ /* 0x000fc4000001160a */
[----:B------:R-:W-:Y:S01]  /*2510*/  LOP3.LUT R49, R49, 0x1f001f, RZ, 0xc0, !PT ;  /* 0x001f001f31317812 */ /* 0x000fe200078ec0ff */
[-C--:B------:R-:W-:Y:S02]  /*2520*/  HFMA2 R10, R16, R25.reuse, R8 ;  /* 0x00000019100a7231 */ /* 0x080fe40000000008 */
[----:B------:R-:W-:Y:S02]  /*2530*/  HFMA2 R25, R39, R25, R11 ;  /* 0x0000001927197231 */ /* 0x000fe4000000000b */
[-C--:B------:R-:W-:Y:S02]  /*2540*/  HFMA2 R11, R78, R26.reuse, R9 ;  /* 0x0000001a4e0b7231 */ /* 0x080fe40000000009 */
[----:B------:R-:W-:Y:S01]  /*2550*/  HFMA2 R24, R79, R26, R19 ;  /* 0x0000001a4f187231 */ /* 0x000fe20000000013 */
[----:B------:R-:W-:Y:S02]  /*2560*/  LOP3.LUT R9, R73, 0x64006400, RZ, 0xfc, !PT ;  /* 0x6400640049097812 */ /* 0x000fe400078efcff */
[----:B------:R-:W-:-:S02]  /*2570*/  LOP3.LUT R19, R49, 0x64006400, RZ, 0xfc, !PT ;  /* 0x6400640031137812 */ /* 0x000fc400078efcff */
[----:B------:R-:W-:Y:S01]  /*2580*/  LOP3.LUT R8, R46, 0x64006400, RZ, 0xfc, !PT ;  /* 0x640064002e087812 */ /* 0x000fe200078efcff */
[----:B------:R-:W-:Y:S01]  /*2590*/  HADD2 R46, R9, -1040, -1040 ;  /* 0xe410e410092e7430 */ /* 0x000fe20000000000 */
[----:B------:R-:W-:Y:S01]  /*25a0*/  LOP3.LUT R18, R18, 0x64006400, RZ, 0xfc, !PT ;  /* 0x6400640012127812 */ /* 0x000fe200078efcff */
[----:B------:R-:W-:Y:S01]  /*25b0*/  HADD2 R19, R19, -1040, -1040 ;  /* 0xe410e41013137430 */ /* 0x000fe20000000000 */
[----:B------:R-:W-:Y:S02]  /*25c0*/  LOP3.LUT R80, R80, 0x1f001f, RZ, 0xc0, !PT ;  /* 0x001f001f50507812 */ /* 0x000fe400078ec0ff */
[----:B------:R-:W-:Y:S01]  /*25d0*/  LOP3.LUT R64, R64, 0x1f001f, RZ, 0xc0, !PT ;  /* 0x001f001f40407812 */ /* 0x000fe200078ec0ff */
[----:B------:R-:W-:Y:S02]  /*25e0*/  HFMA2 R11, R46, R27, R11 ;  /* 0x0000001b2e0b7231 */ /* 0x000fe4000000000b */
[----:B------:R-:W-:Y:S02]  /*25f0*/  HADD2 R49, R18, -1040, -1040 ;  /* 0xe410e41012317430 */ /* 0x000fe40000000000 */
[----:B------:R-:W-:-:S02]  /*2600*/  HFMA2 R9, R19, R26, R10 ;  /* 0x0000001a13097231 */ /* 0x000fc4000000000a */
[----:B------:R-:W-:Y:S01]  /*2610*/  HADD2 R18, R8, -1040, -1040 ;  /* 0xe410e41008127430 */ /* 0x000fe20000000000 */
[----:B------:R-:W-:Y:S02]  /*2620*/  LOP3.LUT R80, R80, 0x64006400, RZ, 0xfc, !PT ;  /* 0x6400640050507812 */ /* 0x000fe400078efcff */
[----:B------:R-:W-:Y:S02]  /*2630*/  LOP3.LUT R44, R65, 0x64006400, RZ, 0xfc, !PT ;  /* 0x64006400412c7812 */ /* 0x000fe400078efcff */
[----:B------:R-:W-:Y:S01]  /*2640*/  LOP3.LUT R21, R21, 0x1f001f, RZ, 0xc0, !PT ;  /* 0x001f001f15157812 */ /* 0x000fe200078ec0ff */
[----:B------:R-:W-:Y:S01]  /*2650*/  HADD2 R73, R80, -1040, -1040 ;  /* 0xe410e41050497430 */ /* 0x000fe20000000000 */
[----:B------:R-:W-:Y:S01]  /*2660*/  LOP3.LUT R64, R64, 0x64006400, RZ, 0xfc, !PT ;  /* 0x6400640040407812 */ /* 0x000fe200078efcff */
[----:B------:R-:W-:Y:S01]  /*2670*/  HFMA2 R9, R18, R27, R9 ;  /* 0x0000001b12097231 */ /* 0x000fe20000000009 */
[----:B------:R-:W-:Y:S01]  /*2680*/  LOP3.LUT R8, R21, 0x64006400, RZ, 0xfc, !PT ;  /* 0x6400640015087812 */ /* 0x000fe200078efcff */
[----:B0-----:R-:W-:-:S02]  /*2690*/  HFMA2 R11, R38, R4, R11 ;  /* 0x00000004260b7231 */ /* 0x001fc4000000000b */
[----:B------:R-:W-:Y:S01]  /*26a0*/  HADD2 R44, R44, -1040, -1040 ;  /* 0xe410e4102c2c7430 */ /* 0x000fe20000000000 */
[----:B------:R-:W-:Y:S01]  /*26b0*/  MOV R21, R61 ;  /* 0x0000003d00157202 */ /* 0x000fe20000000f00 */
[----:B------:R-:W-:Y:S01]  /*26c0*/  HADD2 R65, R64, -1040, -1040 ;  /* 0xe410e41040417430 */ /* 0x000fe20000000000 */
[----:B------:R-:W-:Y:S01]  /*26d0*/  LOP3.LUT R70, R70, 0x1f001f, RZ, 0xc0, !PT ;  /* 0x001f001f46467812 */ /* 0x000fe200078ec0ff */
[----:B------:R-:W-:Y:S01]  /*26e0*/  HFMA2 R25, R73, R26, R25 ;  /* 0x0000001a49197231 */ /* 0x000fe20000000019 */
[----:B------:R-:W-:Y:S01]  /*26f0*/  LOP3.LUT R71, R71, 0x1f001f, RZ, 0xc0, !PT ;  /* 0x001f001f47477812 */ /* 0x000fe200078ec0ff */
[-C--:B------:R-:W-:Y:S01]  /*2700*/  HFMA2 R24, R44, R27.reuse, R24 ;  /* 0x0000001b2c187231 */ /* 0x080fe20000000018 */
[----:B------:R-:W-:Y:S01]  /*2710*/  LOP3.LUT R69, R69, 0x64006400, RZ, 0xfc, !PT ;  /* 0x6400640045457812 */ /* 0x000fe200078efcff */
[----:B------:R-:W-:Y:S02]  /*2720*/  HFMA2 R27, R49, R27, R25 ;  /* 0x0000001b311b7231 */ /* 0x000fe40000000019 */
[----:B------:R-:W-:-:S02]  /*2730*/  HFMA2 R25, R21, R4, R9 ;  /* 0x0000000415197231 */ /* 0x000fc40000000009 */
[----:B------:R-:W-:Y:S02]  /*2740*/  HADD2 R64, R8, -1040, -1040 ;  /* 0xe410e41008407430 */ /* 0x000fe40000000000 */
[-C--:B------:R-:W-:Y:S02]  /*2750*/  HFMA2 R26, R65, R5.reuse, R11 ;  /* 0x00000005411a7231 */ /* 0x080fe4000000000b */
[-C--:B------:R-:W-:Y:S01]  /*2760*/  HFMA2 R24, R37, R4.reuse, R24 ;  /* 0x0000000425187231 */ /* 0x080fe20000000018 */
[----:B------:R-:W0:Y:S01]  /*2770*/  LDS.128 R8, [UR8+0x20] ;  /* 0x00002008ff087984 */ /* 0x000e220008000c00 */
[----:B------:R-:W-:Y:S01]  /*2780*/  HFMA2 R61, R36, R4, R27 ;  /* 0x00000004243d7231 */ /* 0x000fe2000000001b */
[----:B------:R-:W-:Y:S01]  /*2790*/  LOP3.LUT R4, R70, 0x64006400, RZ, 0xfc, !PT ;  /* 0x6400640046047812 */ /* 0x000fe200078efcff */
[----:B------:R-:W-:Y:S01]  /*27a0*/  HFMA2 R27, R64, R5, R24 ;  /* 0x00000005401b7231 */ /* 0x000fe20000000018 */
[----:B------:R-:W-:Y:S01]  /*27b0*/  LOP3.LUT R24, R20, 0x64006400, RZ, 0xfc, !PT ;  /* 0x6400640014187812 */ /* 0x000fe200078efcff */
[----:B------:R-:W-:Y:S01]  /*27c0*/  HADD2 R69, R69, -1040, -1040 ;  /* 0xe410e41045457430 */ /* 0x000fe20000000000 */
[----:B------:R-:W-:Y:S01]  /*27d0*/  LOP3.LUT R71, R71, 0x64006400, RZ, 0xfc, !PT ;  /* 0x6400640047477812 */ /* 0x000fe200078efcff */
[----:B------:R-:W-:Y:S01]  /*27e0*/  HADD2 R20, R4, -1040, -1040 ;  /* 0xe410e41004147430 */ /* 0x000fe20000000000 */
[----:B------:R-:W-:-:S02]  /*27f0*/  LOP3.LUT R23, R23, 0x64006400, RZ, 0xfc, !PT ;  /* 0x6400640017177812 */ /* 0x000fc400078efcff */
[----:B------:R-:W-:Y:S01]  /*2800*/  LOP3.LUT R22, R22, 0x1f001f, RZ, 0xc0, !PT ;  /* 0x001f001f16167812 */ /* 0x000fe200078ec0ff */
[----:B------:R-:W-:Y:S02]  /*2810*/  HADD2 R70, R71, -1040, -1040 ;  /* 0xe410e41047467430 */ /* 0x000fe40000000000 */
[----:B------:R-:W-:Y:S02]  /*2820*/  HFMA2 R26, R69, R6, R26 ;  /* 0x00000006451a7231 */ /* 0x000fe4000000001a */
[----:B------:R-:W-:Y:S02]  /*2830*/  HADD2 R71, R23, -1040, -1040 ;  /* 0xe410e41017477430 */ /* 0x000fe40000000000 */
[-C--:B------:R-:W-:Y:S02]  /*2840*/  HFMA2 R25, R20, R5.reuse, R25 ;  /* 0x0000000514197231 */ /* 0x080fe40000000019 */
[----:B------:R-:W-:Y:S01]  /*2850*/  HADD2 R23, R24, -1040, -1040 ;  /* 0xe410e41018177430 */ /* 0x000fe20000000000 */
[----:B------:R-:W-:Y:S01]  /*2860*/  LOP3.LUT R68, R68, 0x64006400, RZ, 0xfc, !PT ;  /* 0x6400640044447812 */ /* 0x000fe200078efcff */
[----:B------:R-:W-:Y:S01]  /*2870*/  HFMA2 R61, R70, R5, R61 ;  /* 0x00000005463d7231 */ /* 0x000fe2000000003d */
[----:B------:R-:W-:-:S02]  /*2880*/  LOP3.LUT R4, R22, 0x64006400, RZ, 0xfc, !PT ;  /* 0x6400640016047812 */ /* 0x000fc400078efcff */
[----:B------:R-:W-:Y:S01]  /*2890*/  MOV R22, R47 ;  /* 0x0000002f00167202 */ /* 0x000fe20000000f00 */
[----:B------:R-:W-:Y:S02]  /*28a0*/  HADD2 R68, R68, -1040, -1040 ;  /* 0xe410e41044447430 */ /* 0x000fe40000000000 */
[-C--:B------:R-:W-:Y:S02]  /*28b0*/  HFMA2 R25, R23, R6.reuse, R25 ;  /* 0x0000000617197231 */ /* 0x080fe40000000019 */
[-C--:B------:R-:W-:Y:S02]  /*28c0*/  HFMA2 R61, R71, R6.reuse, R61 ;  /* 0x00000006473d7231 */ /* 0x080fe4000000003d */
[-C--:B------:R-:W-:Y:S01]  /*28d0*/  HFMA2 R26, R35, R7.reuse, R26 ;  /* 0x00000007231a7231 */ /* 0x080fe2000000001a */
[----:B------:R-:W-:Y:S01]  /*28e0*/  LOP3.LUT R62, R62, 0x1f001f, RZ, 0xc0, !PT ;  /* 0x001f001f3e3e7812 */ /* 0x000fe200078ec0ff */
[----:B------:R-:W-:Y:S01]  /*28f0*/  HADD2 R47, R4, -1040, -1040 ;  /* 0xe410e410042f7430 */ /* 0x000fe20000000000 */
[----:B------:R-:W-:Y:S01]  /*2900*/  LOP3.LUT R5, R63, 0x1f001f, RZ, 0xc0, !PT ;  /* 0x001f001f3f057812 */ /* 0x000fe200078ec0ff */
[----:B------:R-:W-:Y:S01]  /*2910*/  HFMA2 R27, R68, R6, R27 ;  /* 0x00000006441b7231 */ /* 0x000fe2000000001b */
[----:B------:R-:W-:Y:S01]  /*2920*/  LOP3.LUT R75, R75, 0x1f001f, RZ, 0xc0, !PT ;  /* 0x001f001f4b4b7812 */ /* 0x000fe200078ec0ff */
[----:B------:R-:W-:-:S02]  /*2930*/  HFMA2 R6, R22, R7, R25 ;  /* 0x0000000716067231 */ /* 0x000fc40000000019 */
[-C--:B------:R-:W-:Y:S01]  /*2940*/  HFMA2 R24, R33, R7.reuse, R61 ;  /* 0x0000000721187231 */ /* 0x080fe2000000003d */
[----:B------:R-:W-:Y:S01]  /*2950*/  LOP3.LUT R25, R62, 0x64006400, RZ, 0xfc, !PT ;  /* 0x640064003e197812 */ /* 0x000fe200078efcff */
[----:B------:R-:W-:Y:S01]  /*2960*/  HFMA2 R27, R34, R7, R27 ;  /* 0x00000007221b7231 */ /* 0x000fe2000000001b */
[----:B------:R-:W-:Y:S02]  /*2970*/  LOP3.LUT R5, R5, 0x64006400, RZ, 0xfc, !PT ;  /* 0x6400640005057812 */ /* 0x000fe400078efcff */
[----:B------:R-:W-:Y:S01]  /*2980*/  LOP3.LUT R61, R74, 0x64006400, RZ, 0xfc, !PT ;  /* 0x640064004a3d7812 */ /* 0x000fe200078efcff */
[----:B------:R-:W-:Y:S01]  /*2990*/  HADD2 R25, R25, -1040, -1040 ;  /* 0xe410e41019197430 */ /* 0x000fe20000000000 */
[----:B------:R-:W-:Y:S01]  /*29a0*/  LOP3.LUT R63, R75, 0x64006400, RZ, 0xfc, !PT ;  /* 0x640064004b3f7812 */ /* 0x000fe200078efcff */
[----:B------:R-:W-:Y:S02]  /*29b0*/  HADD2 R62, R5, -1040, -1040 ;  /* 0xe410e410053e7430 */ /* 0x000fe40000000000 */
[----:B0-----:R-:W-:-:S02]  /*29c0*/  HFMA2 R7, R47, R8, R26 ;  /* 0x000000082f077231 */ /* 0x001fc4000000001a */
[----:B------:R-:W-:Y:S01]  /*29d0*/  HADD2 R61, R61, -1040, -1040 ;  /* 0xe410e4103d3d7430 */ /* 0x000fe20000000000 */
[----:B------:R-:W-:Y:S01]  /*29e0*/  LOP3.LUT R4, R67, 0x64006400, RZ, 0xfc, !PT ;  /* 0x6400640043047812 */ /* 0x000fe200078efcff */
[----:B------:R-:W-:Y:S02]  /*29f0*/  HADD2 R63, R63, -1040, -1040 ;  /* 0xe410e4103f3f7430 */ /* 0x000fe40000000000 */
[-C--:B------:R-:W-:Y:S02]  /*2a00*/  HFMA2 R26, R25, R8.reuse, R6 ;  /* 0x00000008191a7231 */ /* 0x080fe40000000006 */
[-C--:B------:R-:W-:Y:S01]  /*2a10*/  HFMA2 R74, R62, R8.reuse, R24 ;  /* 0x000000083e4a7231 */ /* 0x080fe20000000018 */
[----:B------:R-:W-:Y:S01]  /*2a20*/  LOP3.LUT R24, R66, 0x64006400, RZ, 0xfc, !PT ;  /* 0x6400640042187812 */ /* 0x000fe200078efcff */
[----:B------:R-:W-:Y:S02]  /*2a30*/  HFMA2 R27, R63, R8, R27 ;  /* 0x000000083f1b7231 */ /* 0x000fe4000000001b */
[----:B------:R-:W-:-:S02]  /*2a40*/  HFMA2 R8, R61, R9, R7 ;  /* 0x000000093d087231 */ /* 0x000fc40000000007 */
[----:B------:R-:W-:Y:S01]  /*2a50*/  HADD2 R66, R4, -1040, -1040 ;  /* 0xe410e41004427430 */ /* 0x000fe20000000000 */
[----:B------:R-:W-:Y:S01]  /*2a60*/  LOP3.LUT R72, R72, 0x64006400, RZ, 0xfc, !PT ;  /* 0x6400640048487812 */ /* 0x000fe200078efcff */
[----:B------:R-:W0:Y:S01]  /*2a70*/  LDS.128 R4, [UR8+0x30] ;  /* 0x00003008ff047984 */ /* 0x000e220008000c00 */
        /* <DEDUP_REMOVED lines=11> */
[----:B------:R-:W-:Y:S01]  /*2b30*/  HADD2 R76, R52, -1040, -1040 ;  /* 0xe410e410344c7430 */ /* 0x000fe20000000000 */
[----:B------:R-:W-:Y:S01]  /*2b40*/  LOP3.LUT R12, R12, 0x1f001f, RZ, 0xc0, !PT ;  /* 0x001f001f0c0c7812 */ /* 0x000fe200078ec0ff */
[-C--:B------:R-:W-:Y:S01]  /*2b50*/  HFMA2 R75, R31, R10.reuse, R27 ;  /* 0x0000000a1f4b7231 */ /* 0x080fe2000000001b */
[----:B------:R-:W-:Y:S01]  /*2b60*/  MOV R27, R43 ;  /* 0x0000002b001b7202 */ /* 0x000fe20000000f00 */
[----:B------:R-:W-:Y:S01]  /*2b70*/  HADD2 R72, R53, -1040, -1040 ;  /* 0xe410e41035487430 */ /* 0x000fe20000000000 */
[----:B------:R-:W-:Y:S01]  /*2b80*/  LOP3.LUT R43, R50, 0x64006400, RZ, 0xfc, !PT ;  /* 0x64006400322b7812 */ /* 0x000fe200078efcff */
[-C--:B------:R-:W-:Y:S01]  /*2b90*/  HFMA2 R53, R30, R10.reuse, R74 ;  /* 0x0000000a1e357231 */ /* 0x080fe2000000004a */
[----:B------:R-:W-:Y:S01]  /*2ba0*/  LOP3.LUT R56, R56, 0x64006400, RZ, 0xfc, !PT ;  /* 0x6400640038387812 */ /* 0x000fe200078efcff */
[----:B------:R-:W-:Y:S01]  /*2bb0*/  HFMA2 R8, R27, R10, R26 ;  /* 0x0000000a1b087231 */ /* 0x000fe2000000001a */
[----:B------:R-:W-:Y:S01]  /*2bc0*/  LOP3.LUT R26, R48, 0x64006400, RZ, 0xfc, !PT ;  /* 0x64006400301a7812 */ /* 0x000fe200078efcff */
[----:B------:R-:W-:-:S02]  /*2bd0*/  HADD2 R43, R43, -1040, -1040 ;  /* 0xe410e4102b2b7430 */ /* 0x000fc40000000000 */
        /* <DEDUP_REMOVED lines=15> */
[-C--:B0-----:R-:W-:Y:S02]  /*2cd0*/  HFMA2 R9, R76, R4.reuse, R9 ;  /* 0x000000044c097231 */ /* 0x081fe40000000009 */
[----:B------:R-:W-:Y:S02]  /*2ce0*/  HADD2 R45, R12, -1040, -1040 ;  /* 0xe410e4100c2d7430 */ /* 0x000fe40000000000 */
[-C--:B------:R-:W-:Y:S01]  /*2cf0*/  HFMA2 R8, R43, R4.reuse, R8 ;  /* 0x000000042b087231 */ /* 0x080fe20000000008 */
[----:B------:R-:W-:Y:S01]  /*2d00*/  LOP3.LUT R54, R54, 0x64006400, RZ, 0xfc, !PT ;  /* 0x6400640036367812 */ /* 0x000fe200078efcff */
[----:B------:R-:W-:Y:S01]  /*2d10*/  HFMA2 R10, R77, R4, R10 ;  /* 0x000000044d0a7231 */ /* 0x000fe2000000000a */
[----:B------:R-:W-:Y:S01]  /*2d20*/  LOP3.LUT R15, R15, 0x64006400, RZ, 0xfc, !PT ;  /* 0x640064000f0f7812 */ /* 0x000fe200078efcff */
[----:B------:R-:W-:Y:S01]  /*2d30*/  HADD2 R82, R14, -1040, -1040 ;  /* 0xe410e4100e527430 */ /* 0x000fe20000000000 */
[----:B------:R-:W-:Y:S01]  /*2d40*/  LOP3.LUT R88, R88, 0x64006400, RZ, 0xfc, !PT ;  /* 0x6400640058587812 */ /* 0x000fe200078efcff */
[----:B------:R-:W-:-:S02]  /*2d50*/  HFMA2 R9, R29, R5, R9 ;  /* 0x000000051d097231 */ /* 0x000fc40000000009 */
[----:B------:R-:W-:Y:S02]  /*2d60*/  HFMA2 R53, R75, R11, R53 ;  /* 0x0000000b4b357231 */ /* 0x000fe40000000035 */
[-C--:B------:R-:W-:Y:S02]  /*2d70*/  HFMA2 R8, R42, R5.reuse, R8 ;  /* 0x000000052a087231 */ /* 0x080fe40000000008 */
[----:B------:R-:W-:Y:S01]  /*2d80*/  HADD2 R80, R54, -1040, -1040 ;  /* 0xe410e41036507430 */ /* 0x000fe20000000000 */
[----:B------:R-:W-:Y:S01]  /*2d90*/  LOP3.LUT R13, R13, 0x1f001f, RZ, 0xc0, !PT ;  /* 0x001f001f0d0d7812 */ /* 0x000fe200078ec0ff */
[----:B------:R-:W-:Y:S01]  /*2da0*/  HFMA2 R10, R28, R5, R10 ;  /* 0x000000051c0a7231 */ /* 0x000fe2000000000a */
[----:B------:R-:W-:Y:S01]  /*2db0*/  LOP3.LUT R89, R87, 0x64006400, RZ, 0xfc, !PT ;  /* 0x6400640057597812 */ /* 0x000fe200078efcff */
[----:B------:R-:W-:Y:S02]  /*2dc0*/  HADD2 R85, R15, -1040, -1040 ;  /* 0xe410e4100f557430 */ /* 0x000fe40000000000 */
[----:B------:R-:W-:-:S02]  /*2dd0*/  HFMA2 R9, R82, R6, R9 ;  /* 0x0000000652097231 */ /* 0x000fc40000000009 */
[----:B------:R-:W-:Y:S02]  /*2de0*/  HADD2 R88, R88, -1040, -1040 ;  /* 0xe410e41058587430 */ /* 0x000fe40000000000 */
[----:B------:R-:W-:Y:S02]  /*2df0*/  HFMA2 R8, R45, R6, R8 ;  /* 0x000000062d087231 */ /* 0x000fe40000000008 */
[----:B------:R-:W-:Y:S01]  /*2e00*/  HFMA2 R53, R80, R4, R53 ;  /* 0x0000000450357231 */ /* 0x000fe20000000035 */
[----:B------:R-:W-:Y:S01]  /*2e10*/  LOP3.LUT R13, R13, 0x64006400, RZ, 0xfc, !PT ;  /* 0x640064000d0d7812 */ /* 0x000fe200078efcff */
[----:B------:R-:W-:Y:S01]  /*2e20*/  HFMA2 R10, R85, R6, R10 ;  /* 0x00000006550a7231 */ /* 0x000fe2000000000a */
[----:B------:R-:W-:Y:S01]  /*2e30*/  LOP3.LUT R4, R86, 0x64006400, RZ, 0xfc, !PT ;  /* 0x6400640056047812 */ /* 0x000fe200078efcff */
[----:B------:R-:W-:Y:S01]  /*2e40*/  HADD2 R90, R90, -1040, -1040 ;  /* 0xe410e4105a5a7430 */ /* 0x000fe20000000000 */
[----:B------:R-:W-:Y:S01]  /*2e50*/  PRMT R60, R60, 0x5410, R59 ;  /* 0x000054103c3c7816 */ /* 0x000fe2000000003b */
[----:B------:R-:W-:-:S02]  /*2e60*/  HFMA2 R53, R0, R5, R53 ;  /* 0x0000000500357231 */ /* 0x000fc40000000035 */
[-C--:B------:R-:W-:Y:S02]  /*2e70*/  HFMA2 R8, R88, R7.reuse, R8 ;  /* 0x0000000758087231 */ /* 0x080fe40000000008 */
[----:B------:R-:W-:Y:S01]  /*2e80*/  HADD2 R86, R13, -1040, -1040 ;  /* 0xe410e4100d567430 */ /* 0x000fe20000000000 */
[----:B------:R-:W-:Y:S01]  /*2e90*/  PRMT R58, R58, 0x5410, R57 ;  /* 0x000054103a3a7816 */ /* 0x000fe20000000039 */
[----:B------:R-:W-:Y:S02]  /*2ea0*/  HADD2 R87, R4, -1040, -1040 ;  /* 0xe410e41004577430 */ /* 0x000fe40000000000 */
[-C--:B------:R-:W-:Y:S02]  /*2eb0*/  HFMA2 R10, R90, R7.reuse, R10 ;  /* 0x000000075a0a7231 */ /* 0x080fe4000000000a */
        /* <DEDUP_REMOVED lines=8> */
[----:B------:R-:W-:Y:S01]  /*2f40*/  HADD2 R8, R8.H0_H0, R8.H1_H1 ;  /* 0x3000000808087230 */ /* 0x000fe20000000800 */
[----:B------:R-:W-:Y:S01]  /*2f50*/  PRMT R48, RZ, 0x5410, RZ ;  /* 0x00005410ff307816 */ /* 0x000fe200000000ff */
[----:B------:R-:W-:-:S02]  /*2f60*/  HADD2 R4, R9.H0_H0, R9.H1_H1 ;  /* 0x3000000909047230 */ /* 0x000fc40000000800 */
[----:B------:R-:W-:Y:S02]  /*2f70*/  HADD2 R10, R10.H0_H0, R10.H1_H1 ;  /* 0x3000000a0a0a7230 */ /* 0x000fe40000000800 */
[----:B------:R-:W-:Y:S01]  /*2f80*/  HADD2 R5, R53.H0_H0, R53.H1_H1 ;  /* 0x3000003535057230 */ /* 0x000fe20000000800 */
[----:B------:R-:W-:Y:S02]  /*2f90*/  PRMT R8, R8, 0x5410, R4 ;  /* 0x0000541008087816 */ /* 0x000fe40000000004 */
[----:B------:R-:W-:Y:S02]  /*2fa0*/  PRMT R53, RZ, 0x5410, RZ ;  /* 0x00005410ff357816 */ /* 0x000fe400000000ff */
[----:B------:R-:W-:Y:S01]  /*2fb0*/  PRMT R10, R10, 0x5410, R5 ;  /* 0x000054100a0a7816 */ /* 0x000fe20000000005 */
[----:B------:R-:W-:-:S04]  /*2fc0*/  HFMA2 R56, R8, R60, RZ ;  /* 0x0000003c08387231 */ /* 0x000fc800000000ff */
[----:B------:R-:W-:Y:S01]  /*2fd0*/  HFMA2 R55, R10, R58, RZ.H0_H0 ;  /* 0x0000003a0a377231 */ /* 0x000fe200000400ff */
[----:B------:R-:W-:Y:S06]  /*2fe0*/  BRA.U !UP0, `(.L_x_1307) ;  /* 0x0000000d08d87547 */ /* 0x000fec000b800000 */
[----:B------:R-:W0:Y:S01]  /*2ff0*/  LDS.128 R12, [UR8+0x40] ;  /* 0x00004008ff0c7984 */ /* 0x000e220008000c00 */
[----:B------:R-:W-:Y:S01]  /*3000*/  UISETP.NE.AND UP0, UPT, UR6, 0x2, UPT ;  /* 0x000000020600788c */ /* 0x000fe2000bf05270 */
[----:B------:R-:W-:Y:S02]  /*3010*/  PRMT R60, R60, 0x5410, R59 ;  /* 0x000054103c3c7816 */ /* 0x000fe4000000003b */
[----:B------:R-:W1:Y:S01]  /*3020*/  LDS.128 R4, [UR8+0x50] ;  /* 0x00005008ff047984 */ /* 0x000e620008000c00 */
[----:B------:R-:W-:Y:S02]  /*3030*/  PRMT R58, R58, 0x5410, R57 ;  /* 0x000054103a3a7816 */ /* 0x000fe40000000039 */
[----:B------:R-:W-:Y:S02]  /*3040*/  PRMT R52, RZ, 0x5410, RZ ;  /* 0x00005410ff347816 */ /* 0x000fe400000000ff */
[----:B------:R-:W-:Y:S01]  /*3050*/  PRMT R51, RZ, 0x5410, RZ ;  /* 0x00005410ff337816 */ /* 0x000fe200000000ff */
[----:B0-----:R-:W-:-:S02]  /*3060*/  HFMA2 R8, R84, R12, RZ ;  /* 0x0000000c54087231 */ /* 0x001fc400000000ff */
[-C--:B------:R-:W-:Y:S02]  /*3070*/  HFMA2 R11, R81, R12.reuse, RZ.H0_H0 ;  /* 0x0000000c510b7231 */ /* 0x080fe400000400ff */
[-C--:B------:R-:W-:Y:S02]  /*3080*/  HFMA2 R10, R83, R12.reuse, RZ ;  /* 0x0000000c530a7231 */ /* 0x080fe400000000ff */
[-C--:B------:R-:W-:Y:S02]  /*3090*/  HFMA2 R50, R39, R13.reuse, R11 ;  /* 0x0000000d27327231 */ /* 0x080fe4000000000b */
[-C--:B------:R-:W-:Y:S02]  /*30a0*/  HFMA2 R9, R41, R13.reuse, R8 ;  /* 0x0000000d29097231 */ /* 0x080fe40000000008 */
[----:B------:R-:W-:Y:S02]  /*30b0*/  HFMA2 R8, R17, R12, RZ ;  /* 0x0000000c11087231 */ /* 0x000fe400000000ff */
[----:B------:R-:W-:-:S02]  /*30c0*/  HFMA2 R10, R40, R13, R10 ;  /* 0x0000000d280a7231 */ /* 0x000fc4000000000a */
[-C--:B------:R-:W-:Y:S02]  /*30d0*/  HFMA2 R50, R73, R14.reuse, R50 ;  /* 0x0000000e49327231 */ /* 0x080fe40000000032 */
[-C--:B------:R-:W-:Y:S02]  /*30e0*/  HFMA2 R48, R79, R14.reuse, R10 ;  /* 0x0000000e4f307231 */ /* 0x080fe4000000000a */
[----:B------:R-:W-:Y:S02]  /*30f0*/  HFMA2 R12, R78, R14, R9 ;  /* 0x0000000e4e0c7231 */ /* 0x000fe40000000009 */
[----:B------:R-:W-:Y:S02]  /*3100*/  HFMA2 R48, R44, R15, R48 ;  /* 0x0000000f2c307231 */ /* 0x000fe40000000030 */
[----:B------:R-:W-:Y:S02]  /*3110*/  HFMA2 R13, R16, R13, R8 ;  /* 0x0000000d100d7231 */ /* 0x000fe40000000008 */
[-C--:B------:R-:W-:Y:S01]  /*3120*/  HFMA2 R50, R49, R15.reuse, R50 ;  /* 0x0000000f31327231 */ /* 0x080fe20000000032 */
[----:B------:R-:W0:Y:S01]  /*3130*/  LDS.128 R8, [UR8+0x60] ;  /* 0x00006008ff087984 */ /* 0x000e220008000c00 */
[----:B------:R-:W-:-:S02]  /*3140*/  HFMA2 R12, R46, R15, R12 ;  /* 0x0000000f2e0c7231 */ /* 0x000fc4000000000c */
[----:B------:R-:W-:Y:S02]  /*3150*/  HFMA2 R13, R19, R14, R13 ;  /* 0x0000000e130d7231 */ /* 0x000fe4000000000d */
[-C--:B-1----:R-:W-:Y:S02]  /*3160*/  HFMA2 R48, R37, R4.reuse, R48 ;  /* 0x0000000425307231 */ /* 0x082fe40000000030 */
        /* <DEDUP_REMOVED lines=8> */
[-C--:B------:R-:W-:Y:S02]  /*31f0*/  HFMA2 R12, R65, R5.reuse, R12 ;  /* 0x00000005410c7231 */ /* 0x080fe4000000000c */
[----:B------:R-:W-:-:S04]  /*3200*/  HFMA2 R5, R20, R5, R13 ;  /* 0x0000000514057231 */ /* 0x000fc8000000000d */
[-C--:B------:R-:W-:Y:S02]  /*3210*/  HFMA2 R5, R23, R6.reuse, R5 ;  /* 0x0000000617057231 */ /* 0x080fe40000000005 */
[-C--:B------:R-:W-:Y:S02]  /*3220*/  HFMA2 R50, R71, R6.reuse, R50 ;  /* 0x0000000647327231 */ /* 0x080fe40000000032 */
[----:B------:R-:W-:Y:S02]  /*3230*/  HFMA2 R4, R69, R6, R12 ;  /* 0x0000000645047231 */ /* 0x000fe4000000000c */
[----:B------:R-:W1:Y:S01]  /*3240*/  LDS.128 R12, [UR8+0x70] ;  /* 0x00007008ff0c7984 */ /* 0x000e620008000c00 */
[-C--:B------:R-:W-:Y:S02]  /*3250*/  HFMA2 R50, R33, R7.reuse, R50 ;  /* 0x0000000721327231 */ /* 0x080fe40000000032 */
[-C--:B------:R-:W-:Y:S02]  /*3260*/  HFMA2 R6, R35, R7.reuse, R4 ;  /* 0x0000000723067231 */ /* 0x080fe40000000004 */
[----:B------:R-:W-:-:S02]  /*3270*/  HFMA2 R4, R22, R7, R5 ;  /* 0x0000000716047231 */ /* 0x000fc40000000005 */
[-C--:B0-----:R-:W-:Y:S02]  /*3280*/  HFMA2 R50, R62, R8.reuse, R50 ;  /* 0x000000083e327231 */ /* 0x081fe40000000032 */
        /* <DEDUP_REMOVED lines=15> */
[-C--:B-1----:R-:W-:Y:S02]  /*3380*/  HFMA2 R48, R77, R12.reuse, R48 ;  /* 0x0000000c4d307231 */ /* 0x082fe40000000030 */
        /* <DEDUP_REMOVED lines=9> */
[----:B------:R-:W-:Y:S02]  /*3420*/  HFMA2 R48, R90, R15, R48 ;  /* 0x0000000f5a307231 */ /* 0x000fe40000000030 */
[----:B------:R-:W-:-:S02]  /*3430*/  HFMA2 R4, R82, R14, R4 ;  /* 0x0000000e52047231 */ /* 0x000fc40000000004 */
[----:B------:R-:W-:Y:S02]  /*3440*/  HFMA2 R50, R86, R14, R50 ;  /* 0x0000000e56327231 */ /* 0x000fe40000000032 */
[-C--:B------:R-:W-:Y:S02]  /*3450*/  HFMA2 R7, R88, R15.reuse, R7 ;  /* 0x0000000f58077231 */ /* 0x080fe40000000007 */
[-C--:B------:R-:W-:Y:S02]  /*3460*/  HFMA2 R50, R89, R15.reuse, R50 ;  /* 0x0000000f59327231 */ /* 0x080fe40000000032 */
[----:B------:R-:W-:Y:S02]  /*3470*/  HADD2 R48, R48.H0_H0, R48.H1_H1 ;  /* 0x3000003030307230 */ /* 0x000fe40000000800 */
[----:B------:R-:W-:Y:S02]  /*3480*/  HADD2 R50, R50.H0_H0, R50.H1_H1 ;  /* 0x3000003232327230 */ /* 0x000fe40000000800 */
[----:B------:R-:W-:-:S02]  /*3490*/  HFMA2 R4, R87, R15, R4 ;  /* 0x0000000f57047231 */ /* 0x000fc40000000004 */
[----:B------:R-:W-:Y:S01]  /*34a0*/  HADD2 R7, R7.H0_H0, R7.H1_H1 ;  /* 0x3000000707077230 */ /* 0x000fe20000000800 */
[----:B------:R-:W-:Y:S01]  /*34b0*/  PRMT R48, R48, 0x5410, R50 ;  /* 0x0000541030307816 */ /* 0x000fe20000000032 */
[----:B------:R-:W-:Y:S01]  /*34c0*/  HADD2 R4, R4.H0_H0, R4.H1_H1 ;  /* 0x3000000404047230 */ /* 0x000fe20000000800 */
[----:B------:R-:W-:-:S03]  /*34d0*/  PRMT R50, RZ, 0x5410, RZ ;  /* 0x00005410ff327816 */ /* 0x000fc600000000ff */
[----:B------:R-:W-:Y:S01]  /*34e0*/  HFMA2 R53, R48, R58, RZ.H0_H0 ;  /* 0x0000003a30357231 */ /* 0x000fe200000400ff */
[----:B------:R-:W-:Y:S02]  /*34f0*/  PRMT R7, R7, 0x5410, R4 ;  /* 0x0000541007077816 */ /* 0x000fe40000000004 */
[----:B------:R-:W-:-:S03]  /*3500*/  PRMT R48, RZ, 0x5410, RZ ;  /* 0x00005410ff307816 */ /* 0x000fc600000000ff */
[----:B------:R-:W-:Y:S01]  /*3510*/  HFMA2 R54, R7, R60, RZ ;  /* 0x0000003c07367231 */ /* 0x000fe200000000ff */
[----:B------:R-:W-:Y:S06]  /*3520*/  BRA.U !UP0, `(.L_x_1307) ;  /* 0x0000000908887547 */ /* 0x000fec000b800000 */
[----:B------:R-:W0:Y:S01]  /*3530*/  LDS.128 R8, [UR8+0x80] ;  /* 0x00008008ff087984 */ /* 0x000e220008000c00 */
[----:B------:R-:W-:Y:S01]  /*3540*/  MOV R91, R31 ;  /* 0x0000001f005b7202 */ /* 0x000fe20000000f00 */
[----:B------:R-:W-:Y:S01]  /*3550*/  UISETP.NE.AND UP0, UPT, UR6, 0x3, UPT ;  /* 0x000000030600788c */ /* 0x000fe2000bf05270 */
[----:B------:R-:W-:Y:S01]  /*3560*/  MOV R93, R30 ;  /* 0x0000001e005d7202 */ /* 0x000fe20000000f00 */
[----:B------:R-:W1:Y:S01]  /*3570*/  LDS.128 R4, [UR8+0x90] ;  /* 0x00009008ff047984 */ /* 0x000e620008000c00 */
[----:B------:R-:W-:Y:S02]  /*3580*/  MOV R94, R28 ;  /* 0x0000001c005e7202 */ /* 0x000fe40000000f00 */
[----:B------:R-:W-:Y:S02]  /*3590*/  MOV R92, R29 ;  /* 0x0000001d005c7202 */ /* 0x000fe40000000f00 */
[----:B------:R-:W-:Y:S02]  /*35a0*/  PRMT R60, R60, 0x5410, R59 ;  /* 0x000054103c3c7816 */ /* 0x000fe4000000003b */
[----:B------:R-:W-:Y:S01]  /*35b0*/  PRMT R58, R58, 0x5410, R57 ;  /* 0x000054103a3a7816 */ /* 0x000fe20000000039 */
        /* <DEDUP_REMOVED lines=9> */
[----:B------:R-:W-:Y:S02]  /*3650*/  HFMA2 R8, R46, R11, R8 ;  /* 0x0000000b2e087231 */ /* 0x000fe40000000008 */
[----:B------:R-:W-:Y:S02]  /*3660*/  HFMA2 R9, R19, R10, R12 ;  /* 0x0000000a13097231 */ /* 0x000fe4000000000c */
[----:B-1----:R-:W-:Y:S02]  /*3670*/  HFMA2 R8, R38, R4, R8 ;  /* 0x0000000426087231 */ /* 0x002fe40000000008 */
[----:B------:R-:W-:-:S02]  /*3680*/  HFMA2 R48, R79, R10, R14 ;  /* 0x0000000a4f307231 */ /* 0x000fc4000000000e */
[----:B------:R-:W-:Y:S02]  /*3690*/  HFMA2 R10, R73, R10, R15 ;  /* 0x0000000a490a7231 */ /* 0x000fe4000000000f */
[----:B------:R-:W0:Y:S01]  /*36a0*/  LDS.128 R12, [UR8+0xa0] ;  /* 0x0000a008ff0c7984 */ /* 0x000e220008000c00 */
        /* <DEDUP_REMOVED lines=11> */
[----:B------:R-:W1:Y:S01]  /*3760*/  LDS.128 R8, [UR8+0xb0] ;  /* 0x0000b008ff087984 */ /* 0x000e620008000c00 */
[----:B------:R-:W-:Y:S02]  /*3770*/  HFMA2 R48, R35, R7, R48 ;  /* 0x0000000723307231 */ /* 0x000fe40000000030 */
[----:B------:R-:W-:-:S02]  /*3780*/  HFMA2 R4, R23, R6, R4 ;  /* 0x0000000617047231 */ /* 0x000fc40000000004 */
[-C--:B------:R-:W-:Y:S02]  /*3790*/  HFMA2 R5, R71, R6.reuse, R5 ;  /* 0x0000000647057231 */ /* 0x080fe40000000005 */
[----:B------:R-:W-:Y:S02]  /*37a0*/  HFMA2 R50, R68, R6, R50 ;  /* 0x0000000644327231 */ /* 0x000fe40000000032 */
[-C--:B------:R-:W-:Y:S02]  /*37b0*/  HFMA2 R5, R33, R7.reuse, R5 ;  /* 0x0000000721057231 */ /* 0x080fe40000000005 */
[-C--:B------:R-:W-:Y:S02]  /*37c0*/  HFMA2 R6, R22, R7.reuse, R4 ;  /* 0x0000000716067231 */ /* 0x080fe40000000004 */
[----:B------:R-:W-:Y:S02]  /*37d0*/  HFMA2 R50, R34, R7, R50 ;  /* 0x0000000722327231 */ /* 0x000fe40000000032 */
[----:B0-----:R-:W-:-:S02]  /*37e0*/  HFMA2 R48, R47, R12, R48 ;  /* 0x0000000c2f307231 */ /* 0x001fc40000000030 */
        /* <DEDUP_REMOVED lines=13> */
[----:B-1----:R-:W-:Y:S02]  /*38c0*/  HFMA2 R48, R76, R8, R48 ;  /* 0x000000084c307231 */ /* 0x002fe40000000030 */
[----:B------:R-:W-:Y:S02]  /*38d0*/  HFMA2 R4, R26, R15, R13 ;  /* 0x0000000f1a047231 */ /* 0x000fe4000000000d */
[----:B------:R-:W-:Y:S02]  /*38e0*/  HFMA2 R48, R92, R9, R48 ;  /* 0x000000095c307231 */ /* 0x000fe40000000030 */
[----:B------:R-:W-:Y:S02]  /*38f0*/  HFMA2 R50, R74, R15, R50 ;  /* 0x0000000f4a327231 */ /* 0x000fe40000000032 */
[----:B------:R-:W-:-:S02]  /*3900*/  HFMA2 R48, R82, R10, R48 ;  /* 0x0000000a52307231 */ /* 0x000fc40000000030 */
[-C--:B------:R-:W-:Y:S02]  /*3910*/  HFMA2 R4, R43, R8.reuse, R4 ;  /* 0x000000082b047231 */ /* 0x080fe40000000004 */
[----:B------:R-:W-:Y:S02]  /*3920*/  HFMA2 R48, R87, R11, R48 ;  /* 0x0000000b57307231 */ /* 0x000fe40000000030 */
        /* <DEDUP_REMOVED lines=16> */
[----:B------:R-:W-:Y:S02]  /*3a30*/  PRMT R51, R50, 0x5410, R8 ;  /* 0x0000541032337816 */ /* 0x000fe40000000008 */
[----:B------:R-:W-:Y:S01]  /*3a40*/  PRMT R50, RZ, 0x5410, RZ ;  /* 0x00005410ff327816 */ /* 0x000fe200000000ff */
[----:B------:R-:W-:Y:S01]  /*3a50*/  HFMA2 R52, R5, R60, RZ ;  /* 0x0000003c05347231 */ /* 0x000fe200000000ff */
[----:B------:R-:W-:Y:S01]  /*3a60*/  PRMT R48, RZ, 0x5410, RZ ;  /* 0x00005410ff307816 */ /* 0x000fe200000000ff */
[----:B------:R-:W-:Y:S01]  /*3a70*/  HFMA2 R51, R51, R58, RZ.H0_H0 ;  /* 0x0000003a33337231 */ /* 0x000fe200000400ff */
        /* <DEDUP_REMOVED lines=18> */
[-C--:B-1----:R-:W-:Y:S02]  /*3ba0*/  HFMA2 R19, R38, R8.reuse, R19 ;  /* 0x0000000826137231 */ /* 0x082fe40000000013 */
        /* <DEDUP_REMOVED lines=11> */
[-C--:B--2---:R-:W-:Y:S02]  /*3c60*/  HFMA2 R19, R47, R12.reuse, R19 ;  /* 0x0000000c2f137231 */ /* 0x084fe40000000013 */
        /* <DEDUP_REMOVED lines=11> */
[-C--:B---3--:R-:W-:Y:S02]  /*3d20*/  HFMA2 R46, R76, R28.reuse, R38 ;  /* 0x0000001c4c2e7231 */ /* 0x088fe40000000026 */
        /* <DEDUP_REMOVED lines=32> */
[----:B------:R-:W-:Y:S02]  /*3f30*/  HFMA2 R50, R44, R60, RZ ;  /* 0x0000003c2c327231 */ /* 0x000fe400000000ff */
[----:B------:R-:W-:-:S07]  /*3f40*/  HFMA2 R48, R45, R58, RZ.H0_H0 ;  /* 0x0000003a2d307231 */ /* 0x000fce00000400ff */
.L_x_1307:
[----:B------:R-:W-:-:S04]  /*3f50*/  UISETP.LT.AND UP0, UPT, UR18, UR16, UPT ;  /* 0x000000101200728c */ /* 0x000fc8000bf01270 */
[----:B------:R-:W-:-:S04]  /*3f60*/  USEL UR7, UR18, UR16, UP0 ;  /* 0x0000001012077287 */ /* 0x000fc80008000000 */
[----:B------:R-:W-:-:S09]  /*3f70*/  UISETP.GT.AND UP0, UPT, UR7, UR5, UPT ;  /* 0x000000050700728c */ /* 0x000fd2000bf04270 */
[----:B------:R-:W-:Y:S05]  /*3f80*/  BRA.U !UP0, `(.L_x_1308) ;  /* 0x0000002108bc7547 */ /* 0x000fea000b800000 */
[----:B------:R-:W-:Y:S02]  /*3f90*/  UISETP.LT.U32.AND UP0, UPT, UR18, UR16, UPT ;  /* 0x000000101200728c */ /* 0x000fe4000bf01070 */
[----:B------:R-:W-:Y:S01]  /*3fa0*/  UIADD3 UR7, UPT, UPT, UR4, 0x80, URZ ;  /* 0x0000008004077890 */ /* 0x000fe2000fffe0ff */
[----:B------:R-:W0:Y:S01]  /*3fb0*/  LDCU.64 UR8, c[0x0][0x3a8] ;  /* 0x00007500ff0877ac */ /* 0x000e220008000a00 */
[----:B------:R-:W-:-:S12]  /*3fc0*/  USEL UR4, UR18, UR16, UP0 ;  /* 0x0000001012047287 */ /* 0x000fd80008000000 */
.L_x_1310:
[----:B0-----:R-:W-:Y:S01]  /*3fd0*/  UMOV UR14, UR9 ;  /* 0x00000009000e7c82 */ /* 0x001fe20008000000 */
[----:B-----5:R0:W5:Y:S01]  /*3fe0*/  LDG.E.128.CONSTANT R64, desc[UR12][R2.64] ;  /* 0x0000000c02407981 */ /* 0x020162000c1e9d00 */
[----:B------:R-:W-:-:S05]  /*3ff0*/  MOV R5, UR14 ;  /* 0x0000000e00057c02 */ /* 0x000fca0008000f00 */
[----:B------:R-:W-:-:S05]  /*4000*/  IMAD.WIDE R4, R5, 0x4, R2 ;  /* 0x0000000405047825 */ /* 0x000fca00078e0202 */
[----:B------:R0:W5:Y:S01]  /*4010*/  LDG.E.128.CONSTANT R8, desc[UR12][R4.64] ;  /* 0x0000000c04087981 */ /* 0x000162000c1e9d00 */
[----:B------:R-:W-:-:S04]  /*4020*/  UIMAD UR6, UR17, -0x4, UR8 ;  /* 0xfffffffc110678a4 */ /* 0x000fc8000f8e0208 */
[----:B------:R-:W-:Y:S01]  /*4030*/  UISETP.GE.AND UP0, UPT, UR6, 0x1, UPT ;  /* 0x000000010600788c */ /* 0x000fe2000bf06270 */
[----:B------:R-:W-:-:S05]  /*4040*/  MOV R95, UR14 ;  /* 0x0000000e005f7c02 */ /* 0x000fca0008000f00 */
[----:B------:R-:W-:-:S03]  /*4050*/  IMAD.WIDE R94, R95, 0x4, R4 ;  /* 0x000000045f5e7825 */ /* 0x000fc600078e0204 */
[----:B0-----:R-:W-:Y:S05]  /*4060*/  BRA.U !UP0, `(.L_x_1309) ;  /* 0x00000021086c7547 */ /* 0x001fea000b800000 */
[----:B------:R-:W2:Y:S01]  /*4070*/  LDG.E.128.CONSTANT R4, desc[UR12][R94.64] ;  /* 0x0000000c5e047981 */ /* 0x000ea2000c1e9d00 */
[----:B-----5:R-:W-:Y:S01]  /*4080*/  SHF.R.U32.HI R23, RZ, 0xf, R67 ;  /* 0x0000000fff177819 */ /* 0x020fe20000011643 */
[----:B------:R-:W-:Y:S01]  /*4090*/  UISETP.NE.AND UP0, UPT, UR6, 0x1, UPT ;  /* 0x000000010600788c */ /* 0x000fe2000bf05270 */
[--C-:B------:R-:W-:Y:S01]  /*40a0*/  SHF.R.U32.HI R22, RZ, 0xe, R10.reuse ;  /* 0x0000000eff167819 */ /* 0x100fe2000001160a */
[----:B------:R-:W0:Y:S01]  /*40b0*/  LDS.128 R40, [UR7+-0x80] ;  /* 0xffff8007ff287984 */ /* 0x000e220008000c00 */
        /* <DEDUP_REMOVED lines=27> */
[C---:B------:R-:W-:Y:S02]  /*4270*/  LOP3.LUT R17, R66.reuse, 0x380038, RZ, 0xc0, !PT ;  /* 0x0038003842117812 */ /* 0x040fe400078ec0ff */
[----:B------:R-:W-:-:S02]  /*4280*/  LOP3.LUT R63, R66, 0x70007, RZ, 0xc0, !PT ;  /* 0x00070007423f7812 */ /* 0x000fc400078ec0ff */
[C---:B------:R-:W-:Y:S02]  /*4290*/  LOP3.LUT R24, R11.reuse, 0x380038, RZ, 0xc0, !PT ;  /* 0x003800380b187812 */ /* 0x040fe400078ec0ff */
[----:B------:R-:W-:Y:S02]  /*42a0*/  SHF.R.U32.HI R84, RZ, 0x6, R11 ;  /* 0x00000006ff547819 */ /* 0x000fe4000001160b */
[----:B------:R-:W-:Y:S02]  /*42b0*/  LOP3.LUT R76, R11, 0x70007, RZ, 0xc0, !PT ;  /* 0x000700070b4c7812 */ /* 0x000fe400078ec0ff */
[----:B------:R-:W-:Y:S02]  /*42c0*/  LOP3.LUT R19, R19, 0x10001, RZ, 0xc0, !PT ;  /* 0x0001000113137812 */ /* 0x000fe400078ec0ff */
[----:B------:R-:W-:Y:S02]  /*42d0*/  LOP3.LUT R15, R15, 0x20002, R18, 0xf8, !PT ;  /* 0x000200020f0f7812 */ /* 0x000fe400078ef812 */
[----:B------:R-:W-:-:S02]  /*42e0*/  LOP3.LUT R11, R38, 0x380038, RZ, 0xc0, !PT ;  /* 0x00380038260b7812 */ /* 0x000fc400078ec0ff */
[----:B------:R-:W-:Y:S02]  /*42f0*/  SHF.R.U32.HI R39, RZ, 0x6, R67 ;  /* 0x00000006ff277819 */ /* 0x000fe40000011643 */
[----:B------:R-:W-:Y:S02]  /*4300*/  LOP3.LUT R25, R2, 0x64006400, RZ, 0xfc, !PT ;  /* 0x6400640002197812 */ /* 0x000fe400078efcff */
[----:B------:R-:W-:Y:S02]  /*4310*/  LOP3.LUT R21, R67, 0x380038, RZ, 0xc0, !PT ;  /* 0x0038003843157812 */ /* 0x000fe400078ec0ff */
[----:B------:R-:W-:Y:S01]  /*4320*/  LOP3.LUT R22, R19, 0x20002, R22, 0xf8, !PT ;  /* 0x0002000213167812 */ /* 0x000fe200078ef816 */
        /* <DEDUP_REMOVED lines=25> */
[-C--:B0-----:R-:W-:Y:S01]  /*44c0*/  HFMA2 R61, R73, R40.reuse, RZ ;  /* 0x00000028493d7231 */ /* 0x081fe200000000ff */
[----:B------:R-:W-:Y:S01]  /*44d0*/  LOP3.LUT R70, R70, 0x64006400, RZ, 0xfc, !PT ;  /* 0x6400640046467812 */ /* 0x000fe200078efcff */
[----:B------:R-:W-:Y:S02]  /*44e0*/  HADD2 R71, R65, -1028, -1028 ;  /* 0xe404e40441477430 */ /* 0x000fe40000000000 */
[-C--:B------:R-:W-:Y:S02]  /*44f0*/  HFMA2 R65, R69, R40.reuse, RZ ;  /* 0x0000002845417231 */ /* 0x080fe400000000ff */
[----:B------:R-:W-:Y:S01]  /*4500*/  HADD2 R67, R67, -1028, -1028 ;  /* 0xe404e40443437430 */ /* 0x000fe20000000000 */
[----:B------:R-:W-:Y:S01]  /*4510*/  LOP3.LUT R72, R72, 0x64006400, RZ, 0xfc, !PT ;  /* 0x6400640048487812 */ /* 0x000fe200078efcff */
[-C--:B------:R-:W-:Y:S01]  /*4520*/  HFMA2 R63, R71, R40.reuse, RZ.H0_H0 ;  /* 0x00000028473f7231 */ /* 0x080fe200000400ff */
[----:B------:R-:W-:Y:S01]  /*4530*/  PRMT R60, R60, 0x5410, R59 ;  /* 0x000054103c3c7816 */ /* 0x000fe2000000003b */
[----:B------:R-:W-:Y:S01]  /*4540*/  HFMA2 R75, R67, R40, RZ.H0_H0 ;  /* 0x00000028434b7231 */ /* 0x000fe200000400ff */
[----:B------:R-:W-:-:S02]  /*4550*/  PRMT R58, R58, 0x5410, R57 ;  /* 0x000054103a3a7816 */ /* 0x000fc40000000039 */
[--C-:B--2---:R-:W-:Y:S02]  /*4560*/  SHF.R.U32.HI R44, RZ, 0xd, R5.reuse ;  /* 0x0000000dff2c7819 */ /* 0x104fe40000011605 */
[C---:B------:R-:W-:Y:S02]  /*4570*/  LOP3.LUT R10, R5.reuse, 0x380038, RZ, 0xc0, !PT ;  /* 0x00380038050a7812 */ /* 0x040fe400078ec0ff */
[----:B------:R-:W-:Y:S02]  /*4580*/  SHF.R.U32.HI R85, RZ, 0x6, R5 ;  /* 0x00000006ff557819 */ /* 0x000fe40000011605 */
[----:B------:R-:W-:Y:S02]  /*4590*/  LOP3.LUT R79, R5, 0x70007, RZ, 0xc0, !PT ;  /* 0x00070007054f7812 */ /* 0x000fe400078ec0ff */
[----:B------:R-:W-:Y:S02]  /*45a0*/  SHF.R.U32.HI R46, RZ, 0xd, R7 ;  /* 0x0000000dff2e7819 */ /* 0x000fe40000011607 */
[----:B------:R-:W-:-:S02]  /*45b0*/  LOP3.LUT R26, R7, 0x380038, RZ, 0xc0, !PT ;  /* 0x00380038071a7812 */ /* 0x000fc400078ec0ff */
        /* <DEDUP_REMOVED lines=150> */
[----:B------:R-:W0:Y:S01]  /*4f20*/  LDS.128 R40, [UR7+-0x50] ;  /* 0xffffb007ff287984 */ /* 0x000e220008000c00 */
        /* <DEDUP_REMOVED lines=303> */
.L_x_1309:
[----:B------:R-:W-:Y:S01]  /*6220*/  UIADD3 UR5, UPT, UPT, UR5, 0x20, URZ ;  /* 0x0000002005057890 */ /* 0x000fe2000fffe0ff */
[----:B------:R-:W-:Y:S01]  /*6230*/  MOV R3, UR14 ;  /* 0x0000000e00037c02 */ /* 0x000fe20008000f00 */
[----:B------:R-:W-:Y:S02]  /*6240*/  UIADD3 UR7, UPT, UPT, UR7, 0x40, URZ ;  /* 0x0000004007077890 */ /* 0x000fe4000fffe0ff */
[----:B------:R-:W-:Y:S02]  /*6250*/  UISETP.GE.AND UP0, UPT, UR5, UR4, UPT ;  /* 0x000000040500728c */ /* 0x000fe4000bf06270 */
[----:B------:R-:W-:-:S07]  /*6260*/  IMAD.WIDE R2, R3, 0x4, R94 ;  /* 0x0000000403027825 */ /* 0x000fce00078e025e */
[----:B------:R-:W-:Y:S05]  /*6270*/  BRA.U !UP0, `(.L_x_1310) ;  /* 0xffffffdd08547547 */ /* 0x000fea000b83ffff */
.L_x_1308:
[----:B------:R-:W-:-:S13]  /*6280*/  ISETP.LT.AND P0, PT, RZ, UR6, PT ;  /* 0x00000006ff007c0c */ /* 0x000fda000bf01270 */
[----:B------:R-:W-:Y:S05]  /*6290*/  @!P0 EXIT ;  /* 0x000000000000894d */ /* 0x000fea0003800000 */
[----:B------:R-:W0:Y:S01]  /*62a0*/  S2R R0, SR_CTAID.X ;  /* 0x0000000000007919 */ /* 0x000e220000002500 */
[----:B------:R-:W1:Y:S01]  /*62b0*/  LDC.64 R4, c[0x0][0x3a0] ;  /* 0x0000e800ff047b82 */ /* 0x000e620000000a00 */
[----:B------:R-:W0:Y:S01]  /*62c0*/  S2R R3, SR_TID.X ;  /* 0x0000000000037919 */ /* 0x000e220000002100 */
[----:B------:R-:W2:Y:S01]  /*62d0*/  S2R R7, SR_CTAID.Y ;  /* 0x0000000000077919 */ /* 0x000ea20000002600 */
[----:B0-----:R-:W-:-:S05]  /*62e0*/  LEA R0, R0, R3, 0x5 ;  /* 0x0000000300007211 */ /* 0x001fca00078e28ff */
[----:B--2---:R-:W-:-:S05]  /*62f0*/  IMAD R0, R7, UR14, R0 ;  /* 0x0000000e07007c24 */ /* 0x004fca000f8e0200 */
        /* <DEDUP_REMOVED lines=9> */
.L_x_1314:
[----:B------:R-:W0:Y:S02]  /*6390*/  LDS R2, [R0] ;  /* 0x0000000000027984 */ /* 0x000e240000000800 */
[----:B0-----:R-:W-:-:S05]  /*63a0*/  HADD2 R3, R2, R56 ;  /* 0x0000003802037230 */ /* 0x001fca0000000000 */
[----:B------:R-:W0:Y:S02]  /*63b0*/  ATOMS.CAST.SPIN P0, [R0], R2, R3 ;  /* 0x000000020000758d */ /* 0x000e240001800003 */
[----:B0-----:R-:W-:Y:S05]  /*63c0*/  @!P0 BRA `(.L_x_1314) ;  /* 0xfffffffc00f08947 */ /* 0x001fea000383ffff */
[----:B------:R-:W-:Y:S05]  /*63d0*/  BRA `(.L_x_1312) ;  /* 0x00000000000c7947 */ /* 0x000fea0003800000 */
.L_x_1313:
[----:B------:R-:W2:Y:S02]  /*63e0*/  LD.E R0, desc[UR12][R4.64] ;  /* 0x0000000c04007980 */ /* 0x000ea4000c101900 */
[----:B--2---:R-:W-:-:S05]  /*63f0*/  IADD3 R3, PT, PT, R56, R0, RZ ;  /* 0x0000000038037210 */ /* 0x004fca0007ffe0ff */
[----:B------:R0:W-:Y:S02]  /*6400*/  ST.E desc[UR12][R4.64], R3 ;  /* 0x0000000304007985 */ /* 0x0001e4000c10190c */
.L_x_1312:
[----:B------:R-:W-:Y:S05]  /*6410*/  BSYNC.RECONVERGENT B0 ;  /* 0x0000000000007941 */ /* 0x000fea0003800200 */
.L_x_1311:
[----:B------:R1:W-:Y:S01]  /*6420*/  ATOM.E.ADD.F16x2.RN.STRONG.GPU P0, RZ, desc[UR12][R4.64+0x4], R55 ;  /* 0x8000043704ff79a2 */ /* 0x0003e2000c10e10c */
[----:B------:R-:W-:Y:S04]  /*6430*/  BSSY.RECONVERGENT B0, `(.L_x_1315) ;  /* 0x000000e000007945 */ /* 0x000fe80003800200 */
[----:B-1----:R-:W-:Y:S05]  /*6440*/  @P0 BRA `(.L_x_1316) ;  /* 0x0000000000300947 */ /* 0x002fea0003800000 */
[----:B------:R-:W1:Y:S02]  /*6450*/  QSPC.E.S P0, RZ, [R4+0x4] ;  /* 0x0000040004ff73aa */ /* 0x000e640000000500 */
[----:B-1----:R-:W-:Y:S05]  /*6460*/  @!P0 BRA `(.L_x_1317) ;  /* 0x00000000001c8947 */ /* 0x002fea0003800000 */
[----:B------:R-:W-:-:S04]  /*6470*/  MOV R2, R4 ;  /* 0x0000000400027202 */ /* 0x000fc80000000f00 */
[----:B------:R-:W-:-:S07]  /*6480*/  MOV R0, R2 ;  /* 0x0000000200007202 */ /* 0x000fce0000000f00 */
.L_x_1318:
[----:B------:R-:W0:Y:S02]  /*6490*/  LDS R2, [R0+0x4] ;  /* 0x0000040000027984 */ /* 0x000e240000000800 */
[----:B0-----:R-:W-:-:S05]  /*64a0*/  HFMA2 R3, R2, 1, 1, R55 ;  /* 0x3c003c0002037831 */ /* 0x001fca0000000037 */
[----:B------:R-:W0:Y:S02]  /*64b0*/  ATOMS.CAST.SPIN P0, [R0+0x4], R2, R3 ;  /* 0x000004020000758d */ /* 0x000e240001800003 */
[----:B0-----:R-:W-:Y:S05]  /*64c0*/  @!P0 BRA `(.L_x_1318) ;  /* 0xfffffffc00f08947 */ /* 0x001fea000383ffff */
[----:B------:R-:W-:Y:S05]  /*64d0*/  BRA `(.L_x_1316) ;  /* 0x00000000000c7947 */ /* 0x000fea0003800000 */
.L_x_1317:
[----:B------:R-:W0:Y:S02]  /*64e0*/  LD.E R0, desc[UR12][R4.64+0x4] ;  /* 0x0000040c04007980 */ /* 0x000e24000c101900 */
[----:B0-----:R-:W-:-:S05]  /*64f0*/  IADD3 R3, PT, PT, R55, R0, RZ ;  /* 0x0000000037037210 */ /* 0x001fca0007ffe0ff */
[----:B------:R1:W-:Y:S02]  /*6500*/  ST.E desc[UR12][R4.64+0x4], R3 ;  /* 0x0000040304007985 */ /* 0x0003e4000c10190c */
.L_x_1316:
[----:B------:R-:W-:Y:S05]  /*6510*/  BSYNC.RECONVERGENT B0 ;  /* 0x0000000000007941 */ /* 0x000fea0003800200 */
.L_x_1315:
        /* <DEDUP_REMOVED lines=12> */
.L_x_1322:
[----:B------:R-:W0:Y:S02]  /*65e0*/  LDS R2, [R0] ;  /* 0x0000000000027984 */ /* 0x000e240000000800 */
[----:B0-----:R-:W-:-:S05]  /*65f0*/  HADD2 R3, R2, R54 ;  /* 0x0000003602037230 */ /* 0x001fca0000000000 */
[----:B------:R-:W0:Y:S02]  /*6600*/  ATOMS.CAST.SPIN P0, [R0], R2, R3 ;  /* 0x000000020000758d */ /* 0x000e240001800003 */
[----:B0-----:R-:W-:Y:S05]  /*6610*/  @!P0 BRA `(.L_x_1322) ;  /* 0xfffffffc00f08947 */ /* 0x001fea000383ffff */
[----:B------:R-:W-:Y:S05]  /*6620*/  BRA `(.L_x_1320) ;  /* 0x00000000000c7947 */ /* 0x000fea0003800000 */
.L_x_1321:
[----:B------:R-:W2:Y:S02]  /*6630*/  LD.E R0, desc[UR12][R4.64] ;  /* 0x0000000c04007980 */ /* 0x000ea4000c101900 */
[----:B--2---:R-:W-:-:S05]  /*6640*/  IADD3 R3, PT, PT, R54, R0, RZ ;  /* 0x0000000036037210 */ /* 0x004fca0007ffe0ff */
[----:B------:R0:W-:Y:S02]  /*6650*/  ST.E desc[UR12][R4.64], R3 ;  /* 0x0000000304007985 */ /* 0x0001e4000c10190c */
.L_x_1320:
[----:B------:R-:W-:Y:S05]  /*6660*/  BSYNC.RECONVERGENT B0 ;  /* 0x0000000000007941 */ /* 0x000fea0003800200 */
.L_x_1319:
[----:B------:R1:W-:Y:S01]  /*6670*/  ATOM.E.ADD.F16x2.RN.STRONG.GPU P0, RZ, desc[UR12][R4.64+0x4], R53 ;  /* 0x8000043504ff79a2 */ /* 0x0003e2000c10e10c */
[----:B------:R-:W-:Y:S04]  /*6680*/  BSSY.RECONVERGENT B0, `(.L_x_1323) ;  /* 0x000000e000007945 */ /* 0x000fe80003800200 */
[----:B-1----:R-:W-:Y:S05]  /*6690*/  @P0 BRA `(.L_x_1324) ;  /* 0x0000000000300947 */ /* 0x002fea0003800000 */
[----:B------:R-:W1:Y:S02]  /*66a0*/  QSPC.E.S P0, RZ, [R4+0x4] ;  /* 0x0000040004ff73aa */ /* 0x000e640000000500 */
[----:B-1----:R-:W-:Y:S05]  /*66b0*/  @!P0 BRA `(.L_x_1325) ;  /* 0x00000000001c8947 */ /* 0x002fea0003800000 */
[----:B------:R-:W-:-:S04]  /*66c0*/  MOV R2, R4 ;  /* 0x0000000400027202 */ /* 0x000fc80000000f00 */
[----:B------:R-:W-:-:S07]  /*66d0*/  MOV R0, R2 ;  /* 0x0000000200007202 */ /* 0x000fce0000000f00 */
.L_x_1326:
[----:B------:R-:W0:Y:S02]  /*66e0*/  LDS R2, [R0+0x4] ;  /* 0x0000040000027984 */ /* 0x000e240000000800 */
[----:B0-----:R-:W-:-:S05]  /*66f0*/  HFMA2 R3, R2, 1, 1, R53 ;  /* 0x3c003c0002037831 */ /* 0x001fca0000000035 */
[----:B------:R-:W0:Y:S02]  /*6700*/  ATOMS.CAST.SPIN P0, [R0+0x4], R2, R3 ;  /* 0x000004020000758d */ /* 0x000e240001800003 */
[----:B0-----:R-:W-:Y:S05]  /*6710*/  @!P0 BRA `(.L_x_1326) ;  /* 0xfffffffc00f08947 */ /* 0x001fea000383ffff */
[----:B------:R-:W-:Y:S05]  /*6720*/  BRA `(.L_x_1324) ;  /* 0x00000000000c7947 */ /* 0x000fea0003800000 */
.L_x_1325:
[----:B------:R-:W0:Y:S02]  /*6730*/  LD.E R0, desc[UR12][R4.64+0x4] ;  /* 0x0000040c04007980 */ /* 0x000e24000c101900 */
[----:B0-----:R-:W-:-:S05]  /*6740*/  IADD3 R3, PT, PT, R53, R0, RZ ;  /* 0x0000000035037210 */ /* 0x001fca0007ffe0ff */
[----:B------:R1:W-:Y:S02]  /*6750*/  ST.E desc[UR12][R4.64+0x4], R3 ;  /* 0x0000040304007985 */ /* 0x0003e4000c10190c */
.L_x_1324:
[----:B------:R-:W-:Y:S05]  /*6760*/  BSYNC.RECONVERGENT B0 ;  /* 0x0000000000007941 */ /* 0x000fea0003800200 */
.L_x_1323:
        /* <DEDUP_REMOVED lines=12> */
.L_x_1330:
[----:B------:R-:W0:Y:S02]  /*6830*/  LDS R2, [R0] ;  /* 0x0000000000027984 */ /* 0x000e240000000800 */
[----:B0-----:R-:W-:-:S05]  /*6840*/  HADD2 R3, R2, R52 ;  /* 0x0000003402037230 */ /* 0x001fca0000000000 */
[----:B------:R-:W0:Y:S02]  /*6850*/  ATOMS.CAST.SPIN P0, [R0], R2, R3 ;  /* 0x000000020000758d */ /* 0x000e240001800003 */
[----:B0-----:R-:W-:Y:S05]  /*6860*/  @!P0 BRA `(.L_x_1330) ;  /* 0xfffffffc00f08947 */ /* 0x001fea000383ffff */
[----:B------:R-:W-:Y:S05]  /*6870*/  BRA `(.L_x_1328) ;  /* 0x00000000000c7947 */ /* 0x000fea0003800000 */
.L_x_1329:
[----:B------:R-:W2:Y:S02]  /*6880*/  LD.E R0, desc[UR12][R4.64] ;  /* 0x0000000c04007980 */ /* 0x000ea4000c101900 */
[----:B--2---:R-:W-:-:S05]  /*6890*/  IADD3 R3, PT, PT, R52, R0, RZ ;  /* 0x0000000034037210 */ /* 0x004fca0007ffe0ff */
[----:B------:R0:W-:Y:S02]  /*68a0*/  ST.E desc[UR12][R4.64], R3 ;  /* 0x0000000304007985 */ /* 0x0001e4000c10190c */
.L_x_1328:
[----:B------:R-:W-:Y:S05]  /*68b0*/  BSYNC.RECONVERGENT B0 ;  /* 0x0000000000007941 */ /* 0x000fea0003800200 */
.L_x_1327:
[----:B------:R1:W-:Y:S01]  /*68c0*/  ATOM.E.ADD.F16x2.RN.STRONG.GPU P0, RZ, desc[UR12][R4.64+0x4], R51 ;  /* 0x8000043304ff79a2 */ /* 0x0003e2000c10e10c */
[----:B------:R-:W-:Y:S04]  /*68d0*/  BSSY.RECONVERGENT B0, `(.L_x_1331) ;  /* 0x000000e000007945 */ /* 0x000fe80003800200 */
[----:B-1----:R-:W-:Y:S05]  /*68e0*/  @P0 BRA `(.L_x_1332) ;  /* 0x0000000000300947 */ /* 0x002fea0003800000 */
[----:B------:R-:W1:Y:S02]  /*68f0*/  QSPC.E.S P0, RZ, [R4+0x4] ;  /* 0x0000040004ff73aa */ /* 0x000e640000000500 */
[----:B-1----:R-:W-:Y:S05]  /*6900*/  @!P0 BRA `(.L_x_1333) ;  /* 0x00000000001c8947 */ /* 0x002fea0003800000 */
[----:B------:R-:W-:-:S04]  /*6910*/  MOV R2, R4 ;  /* 0x0000000400027202 */ /* 0x000fc80000000f00 */
[----:B------:R-:W-:-:S07]  /*6920*/  MOV R0, R2 ;  /* 0x0000000200007202 */ /* 0x000fce0000000f00 */
.L_x_1334:
[----:B------:R-:W0:Y:S02]  /*6930*/  LDS R2, [R0+0x4] ;  /* 0x0000040000027984 */ /* 0x000e240000000800 */
[----:B0-----:R-:W-:-:S05]  /*6940*/  HFMA2 R3, R2, 1, 1, R51 ;  /* 0x3c003c0002037831 */ /* 0x001fca0000000033 */
[----:B------:R-:W0:Y:S02]  /*6950*/  ATOMS.CAST.SPIN P0, [R0+0x4], R2, R3 ;  /* 0x000004020000758d */ /* 0x000e240001800003 */
[----:B0-----:R-:W-:Y:S05]  /*6960*/  @!P0 BRA `(.L_x_1334) ;  /* 0xfffffffc00f08947 */ /* 0x001fea000383ffff */
[----:B------:R-:W-:Y:S05]  /*6970*/  BRA `(.L_x_1332) ;  /* 0x00000000000c7947 */ /* 0x000fea0003800000 */
.L_x_1333:
[----:B------:R-:W0:Y:S02]  /*6980*/  LD.E R0, desc[UR12][R4.64+0x4] ;  /* 0x0000040c04007980 */ /* 0x000e24000c101900 */
[----:B0-----:R-:W-:-:S05]  /*6990*/  IADD3 R3, PT, PT, R51, R0, RZ ;  /* 0x0000000033037210 */ /* 0x001fca0007ffe0ff */
[----:B------:R1:W-:Y:S02]  /*69a0*/  ST.E desc[UR12][R4.64+0x4], R3 ;  /* 0x0000040304007985 */ /* 0x0003e4000c10190c */
.L_x_1332:
[----:B------:R-:W-:Y:S05]  /*69b0*/  BSYNC.RECONVERGENT B0 ;  /* 0x0000000000007941 */ /* 0x000fea0003800200 */
.L_x_1331:
        /* <DEDUP_REMOVED lines=12> */
.L_x_1338:
[----:B------:R-:W0:Y:S02]  /*6a80*/  LDS R2, [R0] ;  /* 0x0000000000027984 */ /* 0x000e240000000800 */
[----:B0-----:R-:W-:-:S05]  /*6a90*/  HADD2 R3, R2, R50 ;  /* 0x0000003202037230 */ /* 0x001fca0000000000 */
[----:B------:R-:W0:Y:S02]  /*6aa0*/  ATOMS.CAST.SPIN P0, [R0], R2, R3 ;  /* 0x000000020000758d */ /* 0x000e240001800003 */
[----:B0-----:R-:W-:Y:S05]  /*6ab0*/  @!P0 BRA `(.L_x_1338) ;  /* 0xfffffffc00f08947 */ /* 0x001fea000383ffff */
[----:B------:R-:W-:Y:S05]  /*6ac0*/  BRA `(.L_x_1336) ;  /* 0x00000000000c7947 */ /* 0x000fea0003800000 */
.L_x_1337:
[----:B------:R-:W2:Y:S02]  /*6ad0*/  LD.E R0, desc[UR12][R4.64] ;  /* 0x0000000c04007980 */ /* 0x000ea4000c101900 */
[----:B--2---:R-:W-:-:S05]  /*6ae0*/  IADD3 R3, PT, PT, R50, R0, RZ ;  /* 0x0000000032037210 */ /* 0x004fca0007ffe0ff */
[----:B------:R0:W-:Y:S02]  /*6af0*/  ST.E desc[UR12][R4.64], R3 ;  /* 0x0000000304007985 */ /* 0x0001e4000c10190c */
.L_x_1336:
[----:B------:R-:W-:Y:S05]  /*6b00*/  BSYNC.RECONVERGENT B0 ;  /* 0x0000000000007941 */ /* 0x000fea0003800200 */
.L_x_1335:
[----:B------:R1:W-:Y:S02]  /*6b10*/  ATOM.E.ADD.F16x2.RN.STRONG.GPU P0, RZ, desc[UR12][R4.64+0x4], R48 ;  /* 0x8000043004ff79a2 */ /* 0x0003e4000c10e10c */
[----:B-1----:R-:W-:Y:S05]  /*6b20*/  @P0 EXIT ;  /* 0x000000000000094d */ /* 0x002fea0003800000 */
[----:B------:R-:W1:Y:S02]  /*6b30*/  QSPC.E.S P0, RZ, [R4+0x4] ;  /* 0x0000040004ff73aa */ /* 0x000e640000000500 */
[----:B-1----:R-:W-:Y:S05]  /*6b40*/  @!P0 BRA `(.L_x_1339) ;  /* 0x00000000001c8947 */ /* 0x002fea0003800000 */
[----:B------:R-:W-:-:S04]  /*6b50*/  MOV R2, R4 ;  /* 0x0000000400027202 */ /* 0x000fc80000000f00 */
[----:B------:R-:W-:-:S07]  /*6b60*/  MOV R0, R2 ;  /* 0x0000000200007202 */ /* 0x000fce0000000f00 */
.L_x_1340:
[----:B------:R-:W0:Y:S02]  /*6b70*/  LDS R2, [R0+0x4] ;  /* 0x0000040000027984 */ /* 0x000e240000000800 */
[----:B0-----:R-:W-:-:S05]  /*6b80*/  HFMA2 R3, R2, 1, 1, R48 ;  /* 0x3c003c0002037831 */ /* 0x001fca0000000030 */
[----:B------:R-:W0:Y:S02]  /*6b90*/  ATOMS.CAST.SPIN P0, [R0+0x4], R2, R3 ;  /* 0x000004020000758d */ /* 0x000e240001800003 */
[----:B0-----:R-:W-:Y:S05]  /*6ba0*/  @!P0 BRA `(.L_x_1340) ;  /* 0xfffffffc00f08947 */ /* 0x001fea000383ffff */
[----:B------:R-:W-:Y:S05]  /*6bb0*/  EXIT ;  /* 0x000000000000794d */ /* 0x000fea0003800000 */
.L_x_1339:
[----:B------:R-:W0:Y:S02]  /*6bc0*/  LD.E R0, desc[UR12][R4.64+0x4] ;  /* 0x0000040c04007980 */ /* 0x000e24000c101900 */
[----:B0-----:R-:W-:-:S05]  /*6bd0*/  IADD3 R3, PT, PT, R48, R0, RZ ;  /* 0x0000000030037210 */ /* 0x001fca0007ffe0ff */
[----:B------:R-:W-:Y:S01]  /*6be0*/  ST.E desc[UR12][R4.64+0x4], R3 ;  /* 0x0000040304007985 */ /* 0x000fe2000c10190c */
[----:B------:R-:W-:Y:S05]  /*6bf0*/  EXIT ;  /* 0x000000000000794d */ /* 0x000fea0003800000 */
.L_x_1341:
        /* <DEDUP_REMOVED lines=16> */
.L_x_4489:


//--------------------- .text._Z23gemm_half_q_half_kernelILi4ELi38ELb0ELb0ELi32EEvPK6__halfPKjS4_S2_PS0_iiiiPKtS7_iiiiiibS2_i --------------------------
	.section	.text._Z23gemm_half_q_half_kernelILi4ELi38ELb0ELb0ELi32EEvPK6__halfPKjS4_S2_PS0_iiiiPKtS7_iiiiiibS2_i,"ax",@progbits
	.align	128
        .global         _Z23gemm_half_q_half_kernelILi4ELi38ELb0ELb0ELi32EEvPK6__halfPKjS4_S2_PS0_iiiiPKtS7_iiiiiibS2_i
        .type           _Z23gemm_half_q_half_kernelILi4ELi38ELb0ELb0ELi32EEvPK6__halfPKjS4_S2_PS0_iiiiPKtS7_iiiiiibS2_i,@function
        .size           _Z23gemm_half_q_half_kernelILi4ELi38ELb0ELb0ELi32EEvPK6__halfPKjS4_S2_PS0_iiiiPKtS7_iiiiiibS2_i,(.L_x_4490 - _Z23gemm_half_q_half_kernelILi4ELi38ELb0ELb0ELi32EEvPK6__halfPKjS4_S2_PS0_iiiiPKtS7_iiiiiibS2_i)
        .other          _Z23gemm_half_q_half_kernelILi4ELi38ELb0ELb0ELi32EEvPK6__halfPKjS4_S2_PS0_iiiiPKtS7_iiiiiibS2_i,@"STO_CUDA_ENTRY STV_DEFAULT"
_Z23gemm_half_q_half_kernelILi4ELi38ELb0ELb0ELi32EEvPK6__halfPKjS4_S2_PS0_iiiiPKtS7_iiiiiibS2_i:
.text._Z23gemm_half_q_half_kernelILi4ELi38ELb0ELb0ELi32EEvPK6__halfPKjS4_S2_PS0_iiiiPKtS7_iiiiiibS2_i:
        /* <DEDUP_REMOVED lines=16> */
[----:B------:R-:W-:-:S02]  /*0100*/  UISETP.LT.AND UP0, UPT, UR6, 0x4, UPT ;  /* 0x000000040600788c */ /* 0x000fc4000bf01270 */
[----:B------:R-:W-:Y:S01]  /*0110*/  PLOP3.LUT P0, PT, PT, PT, UP1, 0x80, 0x8 ;  /* 0x000000000008781c */ /* 0x000fe20003f0f018 */
[----:B-----5:R-:W-:Y:S02]  /*0120*/  USHF.L.U32 UR4, UR4, 0x7, URZ ;  /* 0x0000000704047899 */ /* 0x020fe400080006ff */
[----:B------:R-:W-:Y:S01]  /*0130*/  USEL UR13, UR6, 0x4, UP0 ;  /* 0x00000004060d7887 */ /* 0x000fe20008000000 */
[----:B------:R-:W-:-:S03]  /*0140*/  ISETP.GE.OR P0, PT, R3, UR7, !P0 ;  /* 0x0000000703007c0c */ /* 0x000fc6000c706670 */
[----:B------:R-:W-:-:S10]  /*0150*/  LEA R0, R2, UR4, 0x2 ;  /* 0x0000000402007c11 */ /* 0x000fd4000f8e10ff */
        /* <DEDUP_REMOVED lines=34> */
.L_x_1347:
        /* <DEDUP_REMOVED lines=32> */
.L_x_1346:
        /* <DEDUP_REMOVED lines=20> */
.L_x_1348:
[----:B------:R-:W-:-:S13]  /*06c0*/  ISETP.EQ.AND P1, PT, RZ, UR10, PT ;  /* 0x0000000aff007c0c */ /* 0x000fda000bf22270 */
[----:B------:R-:W-:Y:S05]  /*06d0*/  @!P0 BRA P1, `(.L_x_1343) ;  /* 0x0000000400808947 */ /* 0x000fea0000800000 */
.L_x_1345:
        /* <DEDUP_REMOVED lines=12> */
.L_x_1344:
        /* <DEDUP_REMOVED lines=18> */
.L_x_1351:
        /* <DEDUP_REMOVED lines=32> */
.L_x_1350:
        /* <DEDUP_REMOVED lines=21> */
.L_x_1352:
[----:B------:R-:W-:-:S09]  /*0c10*/  UISETP.NE.OR UP0, UPT, UR10, URZ, UP0 ;  /* 0x000000ff0a00728c */ /* 0x000fd20008705670 */
[----:B------:R-:W-:Y:S05]  /*0c20*/  BRA.U !UP0, `(.L_x_1343) ;  /* 0x00000001082c7547 */ /* 0x000fea000b800000 */
.L_x_1349:
        /* <DEDUP_REMOVED lines=11> */
.L_x_1343:
[----:B------:R-:W-:Y:S05]  /*0ce0*/  BSYNC.RECONVERGENT B0 ;  /* 0x0000000000007941 */ /* 0x000fea0003800200 */
.L_x_1342:
        /* <DEDUP_REMOVED lines=15> */
[----:B-----5:R-:W-:-:S08]  /*0de0*/  LEA R3, R2, UR10, 0x2 ;  /* 0x0000000a02037c11 */ /* 0x020fd0000f8e10ff */
[----:B------:R-:W-:Y:S05]  /*0df0*/  BRA.U UP0, `(.L_x_1354) ;  /* 0x00000001008c7547 */ /* 0x000fea000b800000 */
[----:B------:R-:W-:Y:S02]  /*0e00*/  UIADD3 UR4, UPT, UPT, URZ, -UR11, URZ ;  /* 0x8000000bff047290 */ /* 0x000fe4000fffe0ff */
[----:B------:R-:W-:Y:S02]  /*0e10*/  UPLOP3.LUT UP0, UPT, UPT, UPT, UPT, 0x80, 0x8 ;  /* 0x000000000008789c */ /* 0x000fe40003f0f070 */
[----:B------:R-:W-:-:S09]  /*0e20*/  UISETP.GT.AND UP2, UPT, UR4, 0x3, UPT ;  /* 0x000000030400788c */ /* 0x000fd2000bf44270 */
[----:B------:R-:W-:Y:S05]  /*0e30*/  BRA.U !UP2, `(.L_x_1355) ;  /* 0x000000010a447547 */ /* 0x000fea000b800000 */
[----:B0-----:R-:W0:Y:S01]  /*0e40*/  LDC.64 R12, c[0x0][0x3a0] ;  /* 0x0000e800ff0c7b82 */ /* 0x001e220000000a00 */
[----:B------:R-:W-:-:S11]  /*0e50*/  UPLOP3.LUT UP0, UPT, UPT, UPT, UPT, 0x40, 0x4 ;  /* 0x000000000004789c */ /* 0x000fd60003f0e870 */
.L_x_1356:
        /* <DEDUP_REMOVED lines=15> */
.L_x_1355:
        /* <DEDUP_REMOVED lines=12> */
.L_x_1357:
[----:B------:R-:W-:-:S09]  /*1010*/  UISETP.NE.OR UP0, UPT, UR11, URZ, UP0 ;  /* 0x000000ff0b00728c */ /* 0x000fd20008705670 */
[----:B------:R-:W-:Y:S05]  /*1020*/  BRA.U !UP0, `(.L_x_1353) ;  /* 0x00000001081c7547 */ /* 0x000fea000b800000 */
.L_x_1354:
[----:B012---:R-:W0:Y:S02]  /*1030*/  LDC.64 R4, c[0x0][0x3a0] ;  /* 0x0000e800ff047b82 */ /* 0x007e240000000a00 */
.L_x_1358:
[C---:B0-----:R-:W-:Y:S01]  /*1040*/  IMAD.WIDE R6, R3.reuse, 0x2, R4 ;  /* 0x0000000203067825 */ /* 0x041fe200078e0204 */
[----:B------:R-:W-:Y:S01]  /*1050*/  UIADD3 UR11, UPT, UPT, UR11, 0x1, URZ ;  /* 0x000000010b0b7890 */ /* 0x000fe2000fffe0ff */
[----:B------:R-:W-:-:S03]  /*1060*/  IADD3 R3, PT, PT, R3, UR16, RZ ;  /* 0x0000001003037c10 */ /* 0x000fc6000fffe0ff */
[----:B------:R3:W-:Y:S01]  /*1070*/  STG.E.64 desc[UR14][R6.64], RZ ;  /* 0x000000ff06007986 */ /* 0x0007e2000c101b0e */
[----:B------:R-:W-:-:S09]  /*1080*/  UISETP.NE.AND UP0, UPT, UR11, URZ, UPT ;  /* 0x000000ff0b00728c */ /* 0x000fd2000bf05270 */
[----:B---3--:R-:W-:Y:S05]  /*1090*/  BRA.U UP0, `(.L_x_1358) ;  /* 0xfffffffd00e87547 */ /* 0x008fea000b83ffff */
.L_x_1353:
[----:B------:R-:W3:Y:S01]  /*10a0*/  LDCU UR17, c[0x0][0x3c8] ;  /* 0x00007900ff1177ac */ /* 0x000ee20008000800 */
[----:B------:R-:W4:Y:S01]  /*10b0*/  LDCU UR18, c[0x0][0x3cc] ;  /* 0x00007980ff1277ac */ /* 0x000f220008000800 */
[----:B------:R-:W0:Y:S01]  /*10c0*/  LDCU UR21, c[0x0][0x3d0] ;  /* 0x00007a00ff1577ac */ /* 0x000e220008000800 */
[----:B------:R-:W1:Y:S01]  /*10d0*/  LDCU UR24, c[0x0][0x3d4] ;  /* 0x00007a80ff1877ac */ /* 0x000e620008000800 */
[----:B------:R-:W2:Y:S01]  /*10e0*/  LDCU UR19, c[0x0][0x3d8] ;  /* 0x00007b00ff1377ac */ /* 0x000ea20008000800 */
[----:B------:R-:W-:Y:S02]  /*10f0*/  UISETP.GE.AND UP5, UPT, UR5, UR9, UPT ;  /* 0x000000090500728c */ /* 0x000fe4000bfa6270 */
[----:B---3--:R-:W-:-:S04]  /*1100*/  UISETP.LT.AND UP0, UPT, UR5, UR17, UPT ;  /* 0x000000110500728c */ /* 0x008fc8000bf01270 */
[----:B------:R-:W-:Y:S02]  /*1110*/  USEL UR4, UR5, UR17, UP0 ;  /* 0x0000001105047287 */ /* 0x000fe40008000000 */
[----:B----4-:R-:W-:Y:S02]  /*1120*/  UISETP.GT.AND UP0, UPT, UR5, UR18, UPT ;  /* 0x000000120500728c */ /* 0x010fe4000bf04270 */
[----:B------:R-:W-:Y:S02]  /*1130*/  USHF.R.S32.HI UR10, URZ, 0x1f, UR4 ;  /* 0x0000001fff0a7899 */ /* 0x000fe40008011404 */
[----:B0-----:R-:W-:Y:S02]  /*1140*/  UISETP.GT.AND UP2, UPT, UR5, UR21, UPT ;  /* 0x000000150500728c */ /* 0x001fe4000bf44270 */
[----:B-1----:R-:W-:Y:S02]  /*1150*/  UISETP.GT.AND UP3, UPT, UR5, UR24, UPT ;  /* 0x000000180500728c */ /* 0x002fe4000bf64270 */
[----:B--2---:R-:W-:-:S02]  /*1160*/  UISETP.GT.AND UP4, UPT, UR5, UR19, UPT ;  /* 0x000000130500728c */ /* 0x004fc4000bf84270 */
[----:B------:R-:W-:Y:S01]  /*1170*/  ULEA.HI UR13, UR10, UR4, URZ, 0x5 ;  /* 0x000000040a0d7291 */ /* 0x000fe2000f8f28ff */
[----:B------:R-:W-:Y:S06]  /*1180*/  BAR.SYNC.DEFER_BLOCKING 0x0 ;  /* 0x0000000000007b1d */ /* 0x000fec0000010000 */
[----:B------:R-:W-:Y:S05]  /*1190*/  BRA.U UP5, `(.L_x_1359) ;  /* 0x0000000105e87547 */ /* 0x000fea000b800000 */
[----:B------:R-:W0:Y:S01]  /*11a0*/  LDCU.64 UR22, c[0x0][0x3b8] ;  /* 0x00007700ff1677ac */ /* 0x000e220008000a00 */
[----:B------:R-:W1:Y:S01]  /*11b0*/  LDC.64 R6, c[0x0][0x390] ;  /* 0x0000e400ff067b82 */ /* 0x000e620000000a00 */
[----:B------:R-:W-:-:S07]  /*11c0*/  USHF.L.U32 UR10, UR12, 0x6, URZ ;  /* 0x000000060c0a7899 */ /* 0x000fce00080006ff */
[----:B------:R-:W2:Y:S01]  /*11d0*/  LDC.64 R8, c[0x0][0x398] ;  /* 0x0000e600ff087b82 */ /* 0x000ea20000000a00 */
[----:B0-----:R-:W-:-:S06]  /*11e0*/  UIMAD.WIDE.U32 UR10, UR10, 0x2, UR22 ;  /* 0x000000020a0a78a5 */ /* 0x001fcc000f8e0016 */
[----:B------:R-:W-:Y:S02]  /*11f0*/  MOV R4, UR10 ;  /* 0x0000000a00047c02 */ /* 0x000fe40008000f00 */
[----:B------:R-:W-:-:S05]  /*1200*/  MOV R5, UR11 ;  /* 0x0000000b00057c02 */ /* 0x000fca0008000f00 */
[----:B------:R0:W5:Y:S02]  /*1210*/  LDG.E.U16.CONSTANT R12, desc[UR14][R4.64] ;  /* 0x0000000e040c7981 */ /* 0x000164000c1e9500 */
[----:B-----5:R-:W-:Y:S01]  /*1220*/  SHF.R.S32.HI R3, RZ, 0x1f, R0 ;  /* 0x0000001fff037819 */ /* 0x020fe20000011400 */
[----:B------:R-:W-:Y:S01]  /*1230*/  UMOV UR4, URZ ;  /* 0x000000ff00047c82 */ /* 0x000fe20008000000 */
[----:B------:R-:W-:Y:S01]  /*1240*/  SHF.L.U32 R2, R2, 0x4, RZ ;  /* 0x0000000402027819 */ /* 0x000fe200000006ff */
[----:B------:R-:W-:Y:S01]  /*1250*/  UMOV UR12, UR5 ;  /* 0x00000005000c7c82 */ /* 0x000fe20008000000 */
[----:B------:R-:W-:Y:S02]  /*1260*/  LEA.HI R3, R3, R0, RZ, 0x3 ;  /* 0x0000000003037211 */ /* 0x000fe400078f18ff */
[----:B------:R-:W-:Y:S02]  /*1270*/  LOP3.LUT R13, R2, 0x10, RZ, 0xc0, !PT ;  /* 0x00000010020d7812 */ /* 0x000fe400078ec0ff */
[----:B------:R-:W-:-:S07]  /*1280*/  SHF.R.S32.HI R14, RZ, 0x3, R3 ;  /* 0x00000003ff0e7819 */ /* 0x000fce0000011403 */
.L_x_1360:
[----:B0-----:R-:W-:-:S05]  /*1290*/  IADD3 R5, PT, PT, R12, UR4, RZ ;  /* 0x000000040c057c10 */ /* 0x001fca000fffe0ff */
[----:B------:R-:W-:-:S05]  /*12a0*/  IMAD R2, R5, UR16, RZ ;  /* 0x0000001005027c24 */ /* 0x000fca000f8e02ff */
        /* <DEDUP_REMOVED lines=15> */
[----:B------:R-:W-:Y:S02]  /*13a0*/  LOP3.LUT R16, R15, 0xf, RZ, 0xc0, !PT ;  /* 0x0000000f0f107812 */ /* 0x000fe400078ec0ff */
[----:B------:R-:W-:Y:S02]  /*13b0*/  LOP3.LUT R2, R2, 0xf, RZ, 0xc0, !PT ;  /* 0x0000000f02027812 */ /* 0x000fe400078ec0ff */
[--C-:B------:R-:W-:Y:S01]  /*13c0*/  SHF.R.U32.HI R17, RZ, 0x4, R15.reuse ;  /* 0x00000004ff117819 */ /* 0x100fe2000001160f */
[----:B------:R-:W-:Y:S01]  /*13d0*/  IMAD R19, R16, R16, R16 ;  /* 0x0000001010137224 */ /* 0x000fe200078e0210 */
[----:B------:R-:W-:Y:S01]  /*13e0*/  SHF.R.U32.HI R15, RZ, 0xc, R15 ;  /* 0x0000000cff0f7819 */ /* 0x000fe2000001160f */
[----:B------:R-:W-:Y:S01]  /*13f0*/  IMAD R3, R2, R2, R2 ;  /* 0x0000000202037224 */ /* 0x000fe200078e0202 */
[----:B------:R-:W-:-:S02]  /*1400*/  LOP3.LUT R17, R17, 0xf, RZ, 0xc0, !PT ;  /* 0x0000000f11117812 */ /* 0x000fc400078ec0ff */
[----:B------:R-:W-:Y:S02]  /*1410*/  LOP3.LUT R15, R15, 0xf, RZ, 0xc0, !PT ;  /* 0x0000000f0f0f7812 */ /* 0x000fe400078ec0ff */
[----:B----4-:R-:W-:Y:S02]  /*1420*/  R2UR UR10, R10 ;  /* 0x000000000a0a72ca */ /* 0x010fe400000e0000 */
[----:B------:R-:W-:Y:S01]  /*1430*/  IADD3 R19, PT, PT, R16, 0x1, R19 ;  /* 0x0000000110137810 */ /* 0x000fe20007ffe013 */
[----:B------:R-:W-:Y:S01]  /*1440*/  IMAD R16, R17, R17, R17 ;  /* 0x0000001111107224 */ /* 0x000fe200078e0211 */
[----:B------:R-:W-:Y:S01]  /*1450*/  IADD3 R3, PT, PT, R2, 0x1, R3 ;  /* 0x0000000102037810 */ /* 0x000fe20007ffe003 */
[----:B------:R-:W-:-:S03]  /*1460*/  IMAD R2, R15, R15, R15 ;  /* 0x0000000f0f027224 */ /* 0x000fc600078e020f */
[----:B------:R-:W-:Y:S01]  /*1470*/  IADD3 R16, PT, PT, R17, 0x1, R16 ;  /* 0x0000000111107810 */ /* 0x000fe20007ffe010 */
[----:B------:R-:W2:Y:S01]  /*1480*/  I2F.F16 R19, R19 ;  /* 0x0000001300137306 */ /* 0x000ea20000200c00 */
[----:B------:R-:W-:-:S03]  /*1490*/  IADD3 R2, PT, PT, R15, 0x1, R2 ;  /* 0x000000010f027810 */ /* 0x000fc60007ffe002 */
[----:B------:R-:W-:-:S04]  /*14a0*/  UIADD3 UR12, UPT, UPT, UR10, UR12, URZ ;  /* 0x0000000c0a0c7290 */ /* 0x000fc8000fffe0ff */
[----:B------:R-:W0:Y:S01]  /*14b0*/  I2F.F16 R59, R16 ;  /* 0x00000010003b7306 */ /* 0x000e220000200c00 */
[----:B------:R-:W-:Y:S01]  /*14c0*/  UISETP.GE.AND UP5, UPT, UR12, UR7, UPT ;  /* 0x000000070c00728c */ /* 0x000fe2000bfa6270 */
[----:B--2---:R-:W-:-:S06]  /*14d0*/  HMUL2 R60, R19.H0_H0, R4.H0_H0 ;  /* 0x20000004133c7232 */ /* 0x004fcc0000000800 */
[----:B------:R-:W1:Y:S01]  /*14e0*/  I2F.F16 R3, R3 ;  /* 0x0000000300037306 */ /* 0x000e620000200c00 */
[----:B0-----:R-:W-:-:S07]  /*14f0*/  HMUL2 R59, R59.H0_H0, R4.H0_H0 ;  /* 0x200000043b3b7232 */ /* 0x001fce0000000800 */
[----:B------:R-:W0:Y:S01]  /*1500*/  I2F.F16 R57, R2 ;  /* 0x0000000200397306 */ /* 0x000e220000200c00 */
[-C--:B-1----:R-:W-:Y:S02]  /*1510*/  HMUL2 R58, R3.H0_H0, R4.reuse.H0_H0 ;  /* 0x20000004033a7232 */ /* 0x082fe40000000800 */
[----:B0-----:R-:W-:Y:S01]  /*1520*/  HMUL2 R57, R57.H0_H0, R4.H0_H0 ;  /* 0x2000000439397232 */ /* 0x001fe20000000800 */
[----:B------:R-:W-:Y:S06]  /*1530*/  BRA.U !UP5, `(.L_x_1360) ;  /* 0xfffffffd0d547547 */ /* 0x000fec000b83ffff */
.L_x_1359:
[----:B------:R-:W-:Y:S01]  /*1540*/  UISETP.GT.AND UP5, UPT, UR5, UR17, UPT ;  /* 0x000000110500728c */ /* 0x000fe2000bfa4270 */
[----:B------:R-:W-:Y:S01]  /*1550*/  HFMA2 R2, -RZ, RZ, 0, 0 ;  /* 0x00000000ff027431 */ /* 0x000fe200000001ff */
[----:B------:R-:W-:Y:S02]  /*1560*/  MOV R5, RZ ;  /* 0x000000ff00057202 */ /* 0x000fe40000000f00 */
[----:B------:R-:W-:Y:S01]  /*1570*/  CS2R R6, SRZ ;  /* 0x0000000000067805 */ /* 0x000fe2000001ff00 */
        /* <DEDUP_REMOVED lines=11> */
.L_x_1361:
        /* <DEDUP_REMOVED lines=8> */
.L_x_1362:
        /* <DEDUP_REMOVED lines=8> */
.L_x_1363:
        /* <DEDUP_REMOVED lines=8> */
.L_x_1364:
        /* <DEDUP_REMOVED lines=8> */
.L_x_1365:
[----:B------:R-:W-:Y:S01]  /*1830*/  ULEA UR4, UR13, UR4, 0x3 ;  /* 0x000000040d047291 */ /* 0x000fe2000f8e18ff */
[----:B------:R-:W0:Y:S01]  /*1840*/  S2UR UR10, SR_CgaCtaId ;  /* 0x00000000000a79c3 */ /* 0x000e220000008800 */
[----:B------:R-:W1:Y:S01]  /*1850*/  LDCU.64 UR12, c[0x0][0x388] ;  /* 0x00007100ff0c77ac */ /* 0x000e620008000a00 */
[----:B------:R-:W-:Y:S02]  /*1860*/  PRMT R56, RZ, 0x5410, RZ ;  /* 0x00005410ff387816 */ /* 0x000fe400000000ff */
[----:B------:R-:W-:Y:S01]  /*1870*/  PRMT R55, RZ, 0x5410, RZ ;  /* 0x00005410ff377816 */ /* 0x000fe200000000ff */
[----:B------:R-:W-:Y:S01]  /*1880*/  UISETP.LT.AND UP0, UPT, UR9, UR18, UPT ;  /* 0x000000120900728c */ /* 0x000fe2000bf01270 */
[----:B------:R-:W-:Y:S01]  /*1890*/  IADD3 R2, PT, PT, R5, UR4, R2 ;  /* 0x0000000405027c10 */ /* 0x000fe2000fffe002 */
[----:B------:R-:W-:Y:S01]  /*18a0*/  UMOV UR4, 0x400 ;  /* 0x0000040000047882 */ /* 0x000fe20000000000 */
[----:B------:R-:W-:Y:S01]  /*18b0*/  PRMT R54, RZ, 0x5410, RZ ;  /* 0x00005410ff367816 */ /* 0x000fe200000000ff */
[----:B------:R-:W-:Y:S01]  /*18c0*/  USEL UR9, UR9, UR18, UP0 ;  /* 0x0000001209097287 */ /* 0x000fe20008000000 */
[----:B------:R-:W-:-:S02]  /*18d0*/  IADD3 R2, PT, PT, R7, R2, R6 ;  /* 0x0000000207027210 */ /* 0x000fc40007ffe006 */
[----:B------:R-:W-:Y:S01]  /*18e0*/  PRMT R53, RZ, 0x5410, RZ ;  /* 0x00005410ff357816 */ /* 0x000fe200000000ff */
[----:B------:R-:W-:Y:S01]  /*18f0*/  UISETP.GT.AND UP0, UPT, UR9, UR5, UPT ;  /* 0x000000050900728c */ /* 0x000fe2000bf04270 */
[----:B------:R-:W-:Y:S01]  /*1900*/  PRMT R52, RZ, 0x5410, RZ ;  /* 0x00005410ff347816 */ /* 0x000fe200000000ff */
[----:B-----5:R-:W-:Y:S01]  /*1910*/  IMAD R3, R2, UR16, RZ ;  /* 0x0000001002037c24 */ /* 0x020fe2000f8e02ff */
[----:B------:R-:W-:Y:S02]  /*1920*/  SHF.R.S32.HI R2, RZ, 0x1f, R0 ;  /* 0x0000001fff027819 */ /* 0x000fe40000011400 */
[----:B------:R-:W-:Y:S02]  /*1930*/  PRMT R51, RZ, 0x5410, RZ ;  /* 0x00005410ff337816 */ /* 0x000fe400000000ff */
[----:B------:R-:W-:Y:S02]  /*1940*/  IADD3 R0, P0, PT, R0, R3, RZ ;  /* 0x0000000300007210 */ /* 0x000fe40007f1e0ff */
[----:B------:R-:W-:-:S02]  /*1950*/  PRMT R50, RZ, 0x5410, RZ ;  /* 0x00005410ff327816 */ /* 0x000fc400000000ff */
[----:B------:R-:W-:Y:S01]  /*1960*/  LEA.HI.X.SX32 R3, R3, R2, 0x1, P0 ;  /* 0x0000000203037211 */ /* 0x000fe200000f0eff */
[----:B0-----:R-:W-:Y:S01]  /*1970*/  ULEA UR10, UR10, UR4, 0x18 ;  /* 0x000000040a0a7291 */ /* 0x001fe2000f8ec0ff */
[C---:B-1----:R-:W-:Y:S02]  /*1980*/  LEA R96, P0, R0.reuse, UR12, 0x2 ;  /* 0x0000000c00607c11 */ /* 0x042fe4000f8010ff */
[----:B------:R-:W-:Y:S02]  /*1990*/  PRMT R48, RZ, 0x5410, RZ ;  /* 0x00005410ff307816 */ /* 0x000fe400000000ff */
[----:B------:R-:W-:Y:S02]  /*19a0*/  LEA.HI.X R97, R0, UR13, R3, 0x2, P0 ;  /* 0x0000000d00617c11 */ /* 0x000fe400080f1403 */
[----:B------:R-:W-:Y:S01]  /*19b0*/  UMOV UR4, UR10 ;  /* 0x0000000a00047c82 */ /* 0x000fe20008000000 */
[----:B------:R-:W-:Y:S06]  /*19c0*/  BRA.U !UP0, `(.L_x_1366) ;  /* 0x0000002908947547 */ /* 0x000fec000b800000 */
[----:B------:R-:W-:Y:S02]  /*19d0*/  MOV R13, UR16 ;  /* 0x00000010000d7c02 */ /* 0x000fe40008000f00 */
[----:B------:R-:W-:-:S03]  /*19e0*/  MOV R5, UR16 ;  /* 0x0000001000057c02 */ /* 0x000fc60008000f00 */
[----:B------:R-:W-:Y:S02]  /*19f0*/  IMAD.WIDE R12, R13, 0x4, R96 ;  /* 0x000000040d0c7825 */ /* 0x000fe400078e0260 */
[----:B------:R-:W2:Y:S02]  /*1a00*/  LDG.E.128.CONSTANT R96, desc[UR14][R96.64] ;  /* 0x0000000e60607981 */ /* 0x000ea4000c1e9d00 */
[----:B------:R-:W-:Y:S02]  /*1a10*/  IMAD.WIDE R4, R5, 0x4, R12 ;  /* 0x0000000405047825 */ /* 0x000fe400078e020c */
[----:B------:R-:W3:Y:S04]  /*1a20*/  LDG.E.128.CONSTANT R12, desc[UR14][R12.64] ;  /* 0x0000000e0c0c7981 */ /* 0x000ee8000c1e9d00 */
[----:B------:R-:W4:Y:S01]  /*1a30*/  LDG.E.128.CONSTANT R8, desc[UR14][R4.64] ;  /* 0x0000000e04087981 */ /* 0x000f22000c1e9d00 */
[----:B------:R-:W-:Y:S01]  /*1a40*/  MOV R3, UR16 ;  /* 0x0000001000037c02 */ /* 0x000fe20008000f00 */
[----:B------:R-:W-:-:S04]  /*1a50*/  UISETP.GT.AND UP0, UPT, UR6, URZ, UPT ;  /* 0x000000ff0600728c */ /* 0x000fc8000bf04270 */
[----:B------:R-:W-:Y:S01]  /*1a60*/  IMAD.WIDE R2, R3, 0x4, R4 ;  /* 0x0000000403027825 */ /* 0x000fe200078e0204 */
[----:B------:R-:W-:Y:S02]  /*1a70*/  PRMT R56, RZ, 0x7610, R56 ;  /* 0x00007610ff387816 */ /* 0x000fe40000000038 */
[----:B--2---:R-:W-:Y:S02]  /*1a80*/  SHF.R.U32.HI R0, RZ, 0xc, R96 ;  /* 0x0000000cff007819 */ /* 0x004fe40000011660 */
[----:B------:R-:W-:Y:S02]  /*1a90*/  SHF.R.U32.HI R6, RZ, 0xc, R97 ;  /* 0x0000000cff067819 */ /* 0x000fe40000011661 */
[----:B------:R-:W-:Y:S02]  /*1aa0*/  LOP3.LUT R7, R0, 0xf000f, RZ, 0xc0, !PT ;  /* 0x000f000f00077812 */ /* 0x000fe400078ec0ff */
[----:B------:R-:W-:Y:S02]  /*1ab0*/  SHF.R.U32.HI R16, RZ, 0xc, R98 ;  /* 0x0000000cff107819 */ /* 0x000fe40000011662 */
[----:B------:R-:W-:-:S02]  /*1ac0*/  SHF.R.U32.HI R18, RZ, 0xc, R99 ;  /* 0x0000000cff127819 */ /* 0x000fc40000011663 */
[----:B----4-:R-:W-:Y:S02]  /*1ad0*/  SHF.R.U32.HI R0, RZ, 0x8, R8 ;  /* 0x00000008ff007819 */ /* 0x010fe40000011608 */
[----:B------:R-:W-:Y:S02]  /*1ae0*/  LOP3.LUT R17, R16, 0xf000f, RZ, 0xc0, !PT ;  /* 0x000f000f10117812 */ /* 0x000fe400078ec0ff */
[----:B------:R-:W-:Y:S02]  /*1af0*/  LOP3.LUT R0, R7, 0x300030, R0, 0xf8, !PT ;  /* 0x0030003007007812 */ /* 0x000fe400078ef800 */
[----:B------:R-:W-:Y:S02]  /*1b00*/  LOP3.LUT R7, R6, 0xf000f, RZ, 0xc0, !PT ;  /* 0x000f000f06077812 */ /* 0x000fe400078ec0ff */
[----:B---3--:R-:W-:Y:S02]  /*1b10*/  SHF.R.U32.HI R4, RZ, 0xc, R12 ;  /* 0x0000000cff047819 */ /* 0x008fe4000001160c */
[----:B------:R-:W-:-:S02]  /*1b20*/  SHF.R.U32.HI R28, RZ, 0x8, R10 ;  /* 0x00000008ff1c7819 */ /* 0x000fc4000001160a */
[----:B------:R-:W-:Y:S02]  /*1b30*/  LOP3.LUT R19, R18, 0xf000f, RZ, 0xc0, !PT ;  /* 0x000f000f12137812 */ /* 0x000fe400078ec0ff */
[----:B------:R-:W-:Y:S02]  /*1b40*/  SHF.R.U32.HI R16, RZ, 0x8, R9 ;  /* 0x00000008ff107819 */ /* 0x000fe40000011609 */
[----:B------:R-:W-:Y:S02]  /*1b50*/  SHF.R.U32.HI R6, RZ, 0x8, R11 ;  /* 0x00000008ff067819 */ /* 0x000fe4000001160b */
[----:B------:R-:W-:Y:S02]  /*1b60*/  SHF.R.U32.HI R18, RZ, 0xa, R8 ;  /* 0x0000000aff127819 */ /* 0x000fe40000011608 */
[----:B------:R-:W-:Y:S02]  /*1b70*/  LOP3.LUT R5, R4, 0xf000f, RZ, 0xc0, !PT ;  /* 0x000f000f04057812 */ /* 0x000fe400078ec0ff */
[----:B------:R-:W-:-:S02]  /*1b80*/  LOP3.LUT R28, R17, 0x300030, R28, 0xf8, !PT ;  /* 0x00300030111c7812 */ /* 0x000fc400078ef81c */
[----:B------:R-:W-:Y:S02]  /*1b90*/  LOP3.LUT R16, R7, 0x300030, R16, 0xf8, !PT ;  /* 0x0030003007107812 */ /* 0x000fe400078ef810 */
[----:B------:R-:W-:Y:S02]  /*1ba0*/  LOP3.LUT R17, R19, 0x300030, R6, 0xf8, !PT ;  /* 0x0030003013117812 */ /* 0x000fe400078ef806 */
[----:B------:R-:W-:Y:S02]  /*1bb0*/  SHF.R.U32.HI R4, RZ, 0xc, R13 ;  /* 0x0000000cff047819 */ /* 0x000fe4000001160d */
[----:B------:R-:W-:Y:S02]  /*1bc0*/  SHF.R.U32.HI R6, RZ, 0xc, R14 ;  /* 0x0000000cff067819 */ /* 0x000fe4000001160e */
[----:B------:R-:W-:Y:S02]  /*1bd0*/  SHF.R.U32.HI R7, RZ, 0xc, R15 ;  /* 0x0000000cff077819 */ /* 0x000fe4000001160f */
[----:B------:R-:W-:-:S02]  /*1be0*/  LOP3.LUT R18, R5, 0x300030, R18, 0xf8, !PT ;  /* 0x0030003005127812 */ /* 0x000fc400078ef812 */
[----:B------:R-:W-:Y:S02]  /*1bf0*/  LOP3.LUT R5, R4, 0xf000f, RZ, 0xc0, !PT ;  /* 0x000f000f04057812 */ /* 0x000fe400078ec0ff */
[----:B------:R-:W-:Y:S02]  /*1c00*/  SHF.R.U32.HI R20, RZ, 0xa, R9 ;  /* 0x0000000aff147819 */ /* 0x000fe40000011609 */
[----:B------:R-:W-:Y:S02]  /*1c10*/  SHF.R.U32.HI R21, RZ, 0xa, R10 ;  /* 0x0000000aff157819 */ /* 0x000fe4000001160a */
[----:B------:R-:W-:Y:S02]  /*1c20*/  SHF.R.U32.HI R19, RZ, 0xa, R11 ;  /* 0x0000000aff137819 */ /* 0x000fe4000001160b */
[----:B------:R-:W-:Y:S02]  /*1c30*/  LOP3.LUT R6, R6, 0xf000f, RZ, 0xc0, !PT ;  /* 0x000f000f06067812 */ /* 0x000fe400078ec0ff */
[----:B------:R-:W-:-:S02]  /*1c40*/  LOP3.LUT R4, R7, 0xf000f, RZ, 0xc0, !PT ;  /* 0x000f000f07047812 */ /* 0x000fc400078ec0ff */
[----:B------:R-:W-:Y:S02]  /*1c50*/  LOP3.LUT R20, R5, 0x300030, R20, 0xf8, !PT ;  /* 0x0030003005147812 */ /* 0x000fe400078ef814 */
[----:B------:R-:W-:Y:S02]  /*1c60*/  LOP3.LUT R21, R6, 0x300030, R21, 0xf8, !PT ;  /* 0x0030003006157812 */ /* 0x000fe400078ef815 */
[----:B------:R-:W-:Y:S01]  /*1c70*/  LOP3.LUT R19, R4, 0x300030, R19, 0xf8, !PT ;  /* 0x0030003004137812 */ /* 0x000fe200078ef813 */
[----:B------:R-:W-:Y:S06]  /*1c80*/  BRA.U !UP0, `(.L_x_1367) ;  /* 0x0000001108ac7547 */ /* 0x000fec000b800000 */
[----:B------:R-:W0:Y:S01]  /*1c90*/  LDS.128 R4, [UR10] ;  /* 0x0000000aff047984 */ /* 0x000e220008000c00 */
[----:B------:R-:W-:Y:S01]  /*1ca0*/  LOP3.LUT R23, R97, 0x3f003f, RZ, 0xc0, !PT ;  /* 0x003f003f61177812 */ /* 0x000fe200078ec0ff */
[----:B------:R-:W-:Y:S01]  /*1cb0*/  UISETP.NE.AND UP0, UPT, UR6, 0x1, UPT ;  /* 0x000000010600788c */ /* 0x000fe2000bf05270 */
[----:B------:R-:W-:Y:S02]  /*1cc0*/  LOP3.LUT R22, R96, 0x3f003f, RZ, 0xc0, !PT ;  /* 0x003f003f60167812 */ /* 0x000fe400078ec0ff */
[----:B------:R-:W-:Y:S02]  /*1cd0*/  LOP3.LUT R26, R99, 0x3f003f, RZ, 0xc0, !PT ;  /* 0x003f003f631a7812 */ /* 0x000fe400078ec0ff */
[----:B------:R-:W-:Y:S02]  /*1ce0*/  LOP3.LUT R24, R98, 0x3f003f, RZ, 0xc0, !PT ;  /* 0x003f003f62187812 */ /* 0x000fe400078ec0ff */
[----:B------:R-:W-:Y:S02]  /*1cf0*/  SHF.R.U32.HI R98, RZ, 0x6, R98 ;  /* 0x00000006ff627819 */ /* 0x000fe40000011662 */
[----:B------:R-:W-:-:S02]  /*1d00*/  LOP3.LUT R34, R15, 0x3f003f, RZ, 0xc0, !PT ;  /* 0x003f003f0f227812 */ /* 0x000fc400078ec0ff */
[----:B------:R-:W-:Y:S02]  /*1d10*/  SHF.R.U32.HI R35, RZ, 0x6, R15 ;  /* 0x00000006ff237819 */ /* 0x000fe4000001160f */
[----:B------:R-:W-:Y:S02]  /*1d20*/  LOP3.LUT R30, R13, 0x3f003f, RZ, 0xc0, !PT ;  /* 0x003f003f0d1e7812 */ /* 0x000fe400078ec0ff */
[----:B------:R-:W-:Y:S02]  /*1d30*/  SHF.R.U32.HI R31, RZ, 0x6, R13 ;  /* 0x00000006ff1f7819 */ /* 0x000fe4000001160d */
[----:B------:R-:W-:Y:S02]  /*1d40*/  LOP3.LUT R15, R23, 0x64006400, RZ, 0xfc, !PT ;  /* 0x64006400170f7812 */ /* 0x000fe400078efcff */
[----:B------:R-:W-:Y:S02]  /*1d50*/  LOP3.LUT R38, R9, 0x3f003f, RZ, 0xc0, !PT ;  /* 0x003f003f09267812 */ /* 0x000fe400078ec0ff */
        /* <DEDUP_REMOVED lines=8> */
[----:B------:R-:W-:Y:S01]  /*1de0*/  LOP3.LUT R13, R22, 0x64006400, RZ, 0xfc, !PT ;  /* 0x64006400160d7812 */ /* 0x000fe200078efcff */
[----:B------:R-:W1:Y:S01]  /*1df0*/  LDS.128 R8, [UR10+0x10] ;  /* 0x0000100aff087984 */ /* 0x000e620008000c00 */
[----:B------:R-:W-:-:S02]  /*1e00*/  LOP3.LUT R23, R26, 0x64006400, RZ, 0xfc, !PT ;  /* 0x640064001a177812 */ /* 0x000fc400078efcff */
[----:B------:R-:W-:Y:S01]  /*1e10*/  SHF.R.U32.HI R97, RZ, 0x6, R97 ;  /* 0x00000006ff617819 */ /* 0x000fe20000011661 */
[----:B------:R-:W-:Y:S01]  /*1e20*/  HADD2 R13, R13, -1056, -1056 ;  /* 0xe420e4200d0d7430 */ /* 0x000fe20000000000 */
[----:B------:R-:W-:Y:S01]  /*1e30*/  LOP3.LUT R25, R14, 0x3f003f, RZ, 0xc0, !PT ;  /* 0x003f003f0e197812 */ /* 0x000fe200078ec0ff */
[----:B------:R-:W-:Y:S01]  /*1e40*/  HADD2 R23, R23, -1056, -1056 ;  /* 0xe420e42017177430 */ /* 0x000fe20000000000 */
[----:B------:R-:W-:Y:S02]  /*1e50*/  LOP3.LUT R22, R24, 0x64006400, RZ, 0xfc, !PT ;  /* 0x6400640018167812 */ /* 0x000fe400078efcff */
[----:B------:R-:W-:Y:S01]  /*1e60*/  LOP3.LUT R98, R98, 0x3f003f, RZ, 0xc0, !PT ;  /* 0x003f003f62627812 */ /* 0x000fe200078ec0ff */
[-C--:B0-----:R-:W-:Y:S01]  /*1e70*/  HFMA2 R41, R13, R4.reuse, RZ ;  /* 0x000000040d297231 */ /* 0x081fe200000000ff */
[----:B------:R-:W-:Y:S01]  /*1e80*/  SHF.R.U32.HI R96, RZ, 0x6, R96 ;  /* 0x00000006ff607819 */ /* 0x000fe20000011660 */
[----:B------:R-:W-:Y:S01]  /*1e90*/  HADD2 R22, R22, -1056, -1056 ;  /* 0xe420e42016167430 */ /* 0x000fe20000000000 */
[----:B------:R-:W-:Y:S01]  /*1ea0*/  SHF.R.U32.HI R99, RZ, 0x6, R99 ;  /* 0x00000006ff637819 */ /* 0x000fe20000011663 */
[-C--:B------:R-:W-:Y:S01]  /*1eb0*/  HFMA2 R47, R23, R4.reuse, RZ ;  /* 0x00000004172f7231 */ /* 0x080fe200000000ff */
[----:B------:R-:W-:Y:S01]  /*1ec0*/  LOP3.LUT R97, R97, 0x3f003f, RZ, 0xc0, !PT ;  /* 0x003f003f61617812 */ /* 0x000fe200078ec0ff */
[-C--:B------:R-:W-:Y:S01]  /*1ed0*/  HFMA2 R42, R22, R4.reuse, RZ.H0_H0 ;  /* 0x00000004162a7231 */ /* 0x080fe200000400ff */
[----:B------:R-:W-:Y:S01]  /*1ee0*/  LOP3.LUT R24, R25, 0x64006400, RZ, 0xfc, !PT ;  /* 0x6400640019187812 */ /* 0x000fe200078efcff */
[----:B------:R-:W-:Y:S01]  /*1ef0*/  HFMA2 R4, R15, R4, RZ.H0_H0 ;  /* 0x000000040f047231 */ /* 0x000fe200000400ff */
[----:B------:R-:W-:-:S02]  /*1f00*/  LOP3.LUT R25, R98, 0x64006400, RZ, 0xfc, !PT ;  /* 0x6400640062197812 */ /* 0x000fc400078efcff */
[----:B------:R-:W-:Y:S01]  /*1f10*/  SHF.R.U32.HI R32, RZ, 0x6, R14 ;  /* 0x00000006ff207819 */ /* 0x000fe2000001160e */
[----:B------:R-:W-:Y:S01]  /*1f20*/  HADD2 R24, R24, -1056, -1056 ;  /* 0xe420e42018187430 */ /* 0x000fe20000000000 */
[----:B------:R-:W-:Y:S01]  /*1f30*/  LOP3.LUT R96, R96, 0x3f003f, RZ, 0xc0, !PT ;  /* 0x003f003f60607812 */ /* 0x000fe200078ec0ff */
[----:B------:R-:W-:Y:S01]  /*1f40*/  HADD2 R25, R25, -1056, -1056 ;  /* 0xe420e42019197430 */ /* 0x000fe20000000000 */
[----:B------:R-:W-:Y:S02]  /*1f50*/  LOP3.LUT R99, R99, 0x3f003f, RZ, 0xc0, !PT ;  /* 0x003f003f63637812 */ /* 0x000fe400078ec0ff */
[----:B------:R-:W-:Y:S02]  /*1f60*/  LOP3.LUT R14, R97, 0x64006400, RZ, 0xfc, !PT ;  /* 0x64006400610e7812 */ /* 0x000fe400078efcff */
[----:B------:R-:W-:Y:S01]  /*1f70*/  LOP3.LUT R27, R12, 0x3f003f, RZ, 0xc0, !PT ;  /* 0x003f003f0c1b7812 */ /* 0x000fe200078ec0ff */
[----:B------:R-:W-:Y:S01]  /*1f80*/  HFMA2 R46, R25, R5, R42 ;  /* 0x00000005192e7231 */ /* 0x000fe2000000002a */
[----:B------:R-:W-:Y:S01]  /*1f90*/  SHF.R.U32.HI R29, RZ, 0x6, R12 ;  /* 0x00000006ff1d7819 */ /* 0x000fe2000001160c */
[----:B------:R-:W-:Y:S01]  /*1fa0*/  HADD2 R14, R14, -1056, -1056 ;  /* 0xe420e4200e0e7430 */ /* 0x000fe20000000000 */
[----:B------:R-:W-:-:S02]  /*1fb0*/  LOP3.LUT R12, R96, 0x64006400, RZ, 0xfc, !PT ;  /* 0x64006400600c7812 */ /* 0x000fc400078efcff */
[----:B------:R-:W-:Y:S02]  /*1fc0*/  LOP3.LUT R26, R99, 0x64006400, RZ, 0xfc, !PT ;  /* 0x64006400631a7812 */ /* 0x000fe400078efcff */
[----:B------:R-:W-:Y:S01]  /*1fd0*/  LOP3.LUT R32, R32, 0x3f003f, RZ, 0xc0, !PT ;  /* 0x003f003f20207812 */ /* 0x000fe200078ec0ff */
[----:B------:R-:W-:Y:S02]  /*1fe0*/  HADD2 R12, R12, -1056, -1056 ;  /* 0xe420e4200c0c7430 */ /* 0x000fe40000000000 */
[-C--:B------:R-:W-:Y:S02]  /*1ff0*/  HFMA2 R45, R14, R5.reuse, R4 ;  /* 0x000000050e2d7231 */ /* 0x080fe40000000004 */
[----:B------:R-:W-:Y:S01]  /*2000*/  HADD2 R26, R26, -1056, -1056 ;  /* 0xe420e4201a1a7430 */ /* 0x000fe20000000000 */
[----:B------:R-:W-:Y:S01]  /*2010*/  LOP3.LUT R29, R29, 0x3f003f, RZ, 0xc0, !PT ;  /* 0x003f003f1d1d7812 */ /* 0x000fe200078ec0ff */
[-C--:B------:R-:W-:Y:S01]  /*2020*/  HFMA2 R42, R12, R5.reuse, R41 ;  /* 0x000000050c2a7231 */ /* 0x080fe20000000029 */
[----:B------:R-:W-:Y:S01]  /*2030*/  LOP3.LUT R4, R30, 0x64006400, RZ, 0xfc, !PT ;  /* 0x640064001e047812 */ /* 0x000fe200078efcff */
[----:B------:R-:W-:Y:S01]  /*2040*/  HFMA2 R47, R26, R5, R47 ;  /* 0x000000051a2f7231 */ /* 0x000fe2000000002f */
[----:B------:R-:W-:Y:S01]  /*2050*/  LOP3.LUT R31, R31, 0x3f003f, RZ, 0xc0, !PT ;  /* 0x003f003f1f1f7812 */ /* 0x000fe200078ec0ff */
[----:B------:R-:W-:Y:S01]  /*2060*/  HFMA2 R46, R24, R6, R46 ;  /* 0x00000006182e7231 */ /* 0x000fe2000000002e */
[----:B------:R-:W-:-:S02]  /*2070*/  LOP3.LUT R5, R32, 0x64006400, RZ, 0xfc, !PT ;  /* 0x6400640020057812 */ /* 0x000fc400078efcff */
        /* <DEDUP_REMOVED lines=19> */
[----:B------:R-:W-:Y:S02]  /*21b0*/  HFMA2 R47, R30, R6, R47 ;  /* 0x000000061e2f7231 */ /* 0x000fe4000000002f */
[-C--:B------:R-:W-:Y:S02]  /*21c0*/  HFMA2 R45, R34, R7.reuse, R45 ;  /* 0x00000007222d7231 */ /* 0x080fe4000000002d */
[----:B------:R-:W-:Y:S01]  /*21d0*/  HADD2 R33, R33, -1056, -1056 ;  /* 0xe420e42021217430 */ /* 0x000fe20000000000 */
[----:B------:R-:W-:Y:S01]  /*21e0*/  LOP3.LUT R36, R36, 0x64006400, RZ, 0xfc, !PT ;  /* 0x6400640024247812 */ /* 0x000fe200078efcff */
[----:B------:R-:W-:Y:S01]  /*21f0*/  HADD2 R32, R32, -1056, -1056 ;  /* 0xe420e42020207430 */ /* 0x000fe20000000000 */
[----:B------:R-:W-:Y:S01]  /*2200*/  LOP3.LUT R5, R39, 0x64006400, RZ, 0xfc, !PT ;  /* 0x6400640027057812 */ /* 0x000fe200078efcff */
[-C--:B------:R-:W-:Y:S01]  /*2210*/  HFMA2 R47, R33, R7.reuse, R47 ;  /* 0x00000007212f7231 */ /* 0x080fe2000000002f */
[----:B------:R-:W-:Y:S01]  /*2220*/  LOP3.LUT R16, R16, 0x64006400, RZ, 0xfc, !PT ;  /* 0x6400640010107812 */ /* 0x000fe200078efcff */
[----:B------:R-:W-:-:S02]  /*2230*/  HFMA2 R6, R32, R7, R42 ;  /* 0x0000000720067231 */ /* 0x000fc4000000002a */
[-C--:B-1----:R-:W-:Y:S01]  /*2240*/  HFMA2 R7, R35, R8.reuse, R4 ;  /* 0x0000000823077231 */ /* 0x082fe20000000004 */
        /* <DEDUP_REMOVED lines=13> */
[-C--:B------:R-:W-:Y:S01]  /*2320*/  HFMA2 R5, R38, R9.reuse, R7 ;  /* 0x0000000926057231 */ /* 0x080fe20000000007 */
[----:B------:R-:W-:Y:S01]  /*2330*/  LOP3.LUT R0, R17, 0x64006400, RZ, 0xfc, !PT ;  /* 0x6400640011007812 */ /* 0x000fe200078efcff */
[----:B------:R-:W-:Y:S01]  /*2340*/  HFMA2 R45, R37, R8, R45 ;  /* 0x00000008252d7231 */ /* 0x000fe2000000002d */
[----:B------:R-:W-:Y:S01]  /*2350*/  LOP3.LUT R44, R44, 0x3f003f, RZ, 0xc0, !PT ;  /* 0x003f003f2c2c7812 */ /* 0x000fe200078ec0ff */
[----:B------:R-:W-:Y:S02]  /*2360*/  HFMA2 R6, R40, R9, R6 ;  /* 0x0000000928067231 */ /* 0x000fe40000000006 */
[----:B------:R-:W-:Y:S01]  /*2370*/  HADD2 R17, R4, -1056, -1056 ;  /* 0xe420e42004117430 */ /* 0x000fe20000000000 */
[----:B------:R-:W-:Y:S01]  /*2380*/  PRMT R60, R60, 0x5410, R59 ;  /* 0x000054103c3c7816 */ /* 0x000fe2000000003b */
[----:B------:R-:W-:-:S02]  /*2390*/  HADD2 R28, R28, -1056, -1056 ;  /* 0xe420e4201c1c7430 */ /* 0x000fc40000000000 */
[----:B------:R-:W-:Y:S01]  /*23a0*/  HFMA2 R7, R42, R10, R5 ;  /* 0x0000000a2a077231 */ /* 0x000fe20000000005 */
[----:B------:R-:W-:Y:S01]  /*23b0*/  LOP3.LUT R5, R18, 0x64006400, RZ, 0xfc, !PT ;  /* 0x6400640012057812 */ /* 0x000fe200078efcff */
[----:B------:R-:W-:Y:S01]  /*23c0*/  HFMA2 R45, R36, R9, R45 ;  /* 0x00000009242d7231 */ /* 0x000fe2000000002d */
[----:B------:R-:W-:Y:S01]  /*23d0*/  LOP3.LUT R18, R20, 0x64006400, RZ, 0xfc, !PT ;  /* 0x6400640014127812 */ /* 0x000fe200078efcff */
[----:B------:R-:W-:Y:S01]  /*23e0*/  HFMA2 R47, R28, R8, R47 ;  /* 0x000000081c2f7231 */ /* 0x000fe2000000002f */
[----:B------:R-:W-:Y:S01]  /*23f0*/  LOP3.LUT R20, R21, 0x64006400, RZ, 0xfc, !PT ;  /* 0x6400640015147812 */ /* 0x000fe200078efcff */
[-C--:B------:R-:W-:Y:S01]  /*2400*/  HFMA2 R8, R17, R10.reuse, R6 ;  /* 0x0000000a11087231 */ /* 0x080fe20000000006 */
[----:B------:R-:W-:Y:S01]  /*2410*/  LOP3.LUT R21, R19, 0x64006400, RZ, 0xfc, !PT ;  /* 0x6400640013157812 */ /* 0x000fe200078efcff */
[----:B------:R-:W-:Y:S01]  /*2420*/  HADD2 R19, R16, -1056, -1056 ;  /* 0xe420e42010137430 */ /* 0x000fe20000000000 */
[----:B------:R-:W-:Y:S01]  /*2430*/  LOP3.LUT R41, R44, 0x64006400, RZ, 0xfc, !PT ;  /* 0x640064002c297812 */ /* 0x000fe200078efcff */
[----:B------:R-:W-:Y:S01]  /*2440*/  HADD2 R18, R18, -1056, -1056 ;  /* 0xe420e42012127430 */ /* 0x000fe20000000000 */
[----:B------:R-:W-:Y:S01]  /*2450*/  PRMT R58, R58, 0x5410, R57 ;  /* 0x000054103a3a7816 */ /* 0x000fe20000000039 */
[----:B------:R-:W-:Y:S01]  /*2460*/  HFMA2 R45, R19, R10, R45 ;  /* 0x0000000a132d7231 */ /* 0x000fe2000000002d */
[----:B------:R-:W-:Y:S01]  /*2470*/  PRMT R54, RZ, 0x5410, RZ ;  /* 0x00005410ff367816 */ /* 0x000fe200000000ff */
[----:B------:R-:W-:Y:S01]  /*2480*/  HADD2 R16, R5, -1056, -1056 ;  /* 0xe420e42005107430 */ /* 0x000fe20000000000 */
[----:B------:R-:W-:Y:S01]  /*2490*/  PRMT R53, RZ, 0x5410, RZ ;  /* 0x00005410ff357816 */ /* 0x000fe200000000ff */
[----:B------:R-:W-:Y:S01]  /*24a0*/  HADD2 R41, R41, -1056, -1056 ;  /* 0xe420e42029297430 */ /* 0x000fe20000000000 */
[----:B------:R-:W-:Y:S01]  /*24b0*/  PRMT R52, RZ, 0x5410, RZ ;  /* 0x00005410ff347816 */ /* 0x000fe200000000ff */
[----:B------:R-:W-:-:S02]  /*24c0*/  HFMA2 R45, R18, R11, R45 ;  /* 0x0000000b122d7231 */ /* 0x000fc4000000002d */
[----:B------:R-:W-:Y:S02]  /*24d0*/  HADD2 R0, R0, -1056, -1056 ;  /* 0xe420e42000007430 */ /* 0x000fe40000000000 */
[----:B------:R-:W-:Y:S02]  /*24e0*/  HFMA2 R8, R16, R11, R8 ;  /* 0x0000000b10087231 */ /* 0x000fe40000000008 */
[----:B------:R-:W-:Y:S01]  /*24f0*/  HFMA2 R47, R41, R9, R47 ;  /* 0x00000009292f7231 */ /* 0x000fe2000000002f */
[----:B------:R-:W-:Y:S01]  /*2500*/  PRMT R51, RZ, 0x5410, RZ ;  /* 0x00005410ff337816 */ /* 0x000fe200000000ff */
[----:B------:R-:W-:Y:S01]  /*2510*/  HADD2 R20, R20, -1056, -1056 ;  /* 0xe420e42014147430 */ /* 0x000fe20000000000 */
[----:B------:R-:W-:Y:S01]  /*2520*/  PRMT R50, RZ, 0x5410, RZ ;  /* 0x00005410ff327816 */ /* 0x000fe200000000ff */
[----:B------:R-:W-:Y:S01]  /*2530*/  HFMA2 R47, R0, R10, R47 ;  /* 0x0000000a002f7231 */ /* 0x000fe2000000002f */
[----:B------:R-:W-:Y:S01]  /*2540*/  PRMT R48, RZ, 0x5410, RZ ;  /* 0x00005410ff307816 */ /* 0x000fe200000000ff */
        /* <DEDUP_REMOVED lines=18> */
[----:B------:R-:W-:Y:S02]  /*2670*/  PRMT R51, RZ, 0x5410, RZ ;  /* 0x00005410ff337816 */ /* 0x000fe400000000ff */
[----:B------:R-:W-:-:S02]  /*2680*/  PRMT R50, RZ, 0x5410, RZ ;  /* 0x00005410ff327816 */ /* 0x000fc400000000ff */
[----:B------:R-:W-:Y:S01]  /*2690*/  PRMT R48, RZ, 0x5410, RZ ;  /* 0x00005410ff307816 */ /* 0x000fe200000000ff */
        /* <DEDUP_REMOVED lines=48> */
[----:B------:R-:W-:Y:S02]  /*29a0*/  MOV R26, R20 ;  /* 0x00000014001a7202 */ /* 0x000fe40000000f00 */
[----:B------:R-:W-:-:S02]  /*29b0*/  MOV R49, R0 ;  /* 0x0000000000317202 */ /* 0x000fc40000000f00 */
[----:B------:R-:W-:Y:S02]  /*29c0*/  PRMT R60, R60, 0x5410, R59 ;  /* 0x000054103c3c7816 */ /* 0x000fe4000000003b */
[----:B------:R-:W-:Y:S02]  /*29d0*/  PRMT R58, R58, 0x5410, R57 ;  /* 0x000054103a3a7816 */ /* 0x000fe40000000039 */
[----:B------:R-:W-:Y:S02]  /*29e0*/  PRMT R50, RZ, 0x5410, RZ ;  /* 0x00005410ff327816 */ /* 0x000fe400000000ff */
[----:B------:R-:W-:Y:S01]  /*29f0*/  PRMT R48, RZ, 0x5410, RZ ;  /* 0x00005410ff307816 */ /* 0x000fe200000000ff */
        /* <DEDUP_REMOVED lines=12> */
[-C--:B------:R-:W-:Y:S02]  /*2ac0*/  HFMA2 R25, R24, R6.reuse, R25 ;  /* 0x0000000618197231 */ /* 0x080fe40000000019 */
[----:B------:R-:W-:Y:S02]  /*2ad0*/  HFMA2 R6, R30, R6, R4 ;  /* 0x000000061e067231 */ /* 0x000fe40000000004 */
[----:B------:R-:W-:-:S02]  /*2ae0*/  HFMA2 R23, R36, R9, R23 ;  /* 0x0000000924177231 */ /* 0x000fc40000000017 */
[-C--:B------:R-:W-:Y:S02]  /*2af0*/  HFMA2 R6, R33, R7.reuse, R6 ;  /* 0x0000000721067231 */ /* 0x080fe40000000006 */
[-C--:B------:R-:W-:Y:S01]  /*2b00*/  HFMA2 R4, R32, R7.reuse, R22 ;  /* 0x0000000720047231 */ /* 0x080fe20000000016 */
[----:B------:R-:W-:Y:S01]  /*2b10*/  MOV R22, R18 ;  /* 0x0000001200167202 */ /* 0x000fe20000000f00 */
        /* <DEDUP_REMOVED lines=10> */
[----:B------:R-:W-:Y:S02]  /*2bc0*/  HADD2 R4, R23.H0_H0, R23.H1_H1 ;  /* 0x3000001717047230 */ /* 0x000fe40000000800 */
[----:B------:R-:W-:Y:S02]  /*2bd0*/  HFMA2 R25, R38, R9, R25 ;  /* 0x0000000926197231 */ /* 0x000fe40000000019 */
[----:B------:R-:W-:Y:S02]  /*2be0*/  HADD2 R6, R6.H0_H0, R6.H1_H1 ;  /* 0x3000000606067230 */ /* 0x000fe40000000800 */
        /* <DEDUP_REMOVED lines=9> */
[----:B------:R-:W-:Y:S01]  /*2c80*/  HFMA2 R51, R25, R58, RZ.H0_H0 ;  /* 0x0000003a19337231 */ /* 0x000fe200000400ff */
        /* <DEDUP_REMOVED lines=26> */
[----:B------:R-:W-:Y:S02]  /*2e30*/  HADD2 R4, R18.H0_H0, R18.H1_H1 ;  /* 0x3000001212047230 */ /* 0x000fe40000000800 */
[-C--:B------:R-:W-:Y:S02]  /*2e40*/  HFMA2 R20, R40, R5.reuse, R20 ;  /* 0x0000000528147231 */ /* 0x080fe40000000014 */
[-C--:B------:R-:W-:Y:S02]  /*2e50*/  HFMA2 R0, R38, R5.reuse, R0 ;  /* 0x0000000526007231 */ /* 0x080fe40000000000 */
[----:B------:R-:W-:-:S04]  /*2e60*/  HFMA2 R5, R41, R5, R8 ;  /* 0x0000000529057231 */ /* 0x000fc80000000008 */
[-C--:B------:R-:W-:Y:S02]  /*2e70*/  HFMA2 R5, R49, R6.reuse, R5 ;  /* 0x0000000631057231 */ /* 0x080fe40000000005 */
        /* <DEDUP_REMOVED lines=12> */
.L_x_1367:
[----:B------:R-:W-:Y:S01]  /*2f40*/  MOV R13, UR16 ;  /* 0x00000010000d7c02 */ /* 0x000fe20008000f00 */
[----:B------:R-:W2:Y:S01]  /*2f50*/  LDG.E.128.CONSTANT R4, desc[UR14][R2.64] ;  /* 0x0000000e02047981 */ /* 0x000ea2000c1e9d00 */
[----:B------:R-:W-:-:S03]  /*2f60*/  MOV R17, UR16 ;  /* 0x0000001000117c02 */ /* 0x000fc60008000f00 */
[----:B------:R-:W-:-:S04]  /*2f70*/  IMAD.WIDE R12, R13, 0x4, R2 ;  /* 0x000000040d0c7825 */ /* 0x000fc800078e0202 */
[----:B------:R-:W-:Y:S02]  /*2f80*/  IMAD.WIDE R16, R17, 0x4, R12 ;  /* 0x0000000411107825 */ /* 0x000fe400078e020c */
[----:B------:R-:W3:Y:S04]  /*2f90*/  LDG.E.128.CONSTANT R12, desc[UR14][R12.64] ;  /* 0x0000000e0c0c7981 */ /* 0x000ee8000c1e9d00 */
[----:B------:R-:W4:Y:S01]  /*2fa0*/  LDG.E.128.CONSTANT R8, desc[UR14][R16.64] ;  /* 0x0000000e10087981 */ /* 0x000f22000c1e9d00 */
[----:B------:R-:W-:-:S05]  /*2fb0*/  MOV R97, UR16 ;  /* 0x0000001000617c02 */ /* 0x000fca0008000f00 */
[----:B------:R-:W-:Y:S01]  /*2fc0*/  IMAD.WIDE R96, R97, 0x4, R16 ;  /* 0x0000000461607825 */ /* 0x000fe200078e0210 */
[----:B------:R-:W-:Y:S01]  /*2fd0*/  UIADD3 UR4, UPT, UPT, UR10, 0x40, URZ ;  /* 0x000000400a047890 */ /* 0x000fe2000fffe0ff */
[----:B------:R-:W-:Y:S01]  /*2fe0*/  UMOV UR5, UR8 ;  /* 0x0000000800057c82 */ /* 0x000fe20008000000 */
[----:B--2---:R-:W-:Y:S02]  /*2ff0*/  SHF.R.U32.HI R0, RZ, 0xc, R4 ;  /* 0x0000000cff007819 */ /* 0x004fe40000011604 */
[----:B------:R-:W-:Y:S02]  /*3000*/  SHF.R.U32.HI R18, RZ, 0xc, R5 ;  /* 0x0000000cff127819 */ /* 0x000fe40000011605 */
[----:B------:R-:W-:Y:S02]  /*3010*/  SHF.R.U32.HI R21, RZ, 0xc, R7 ;  /* 0x0000000cff157819 */ /* 0x000fe40000011607 */
[----:B------:R-:W-:Y:S02]  /*3020*/  LOP3.LUT R19, R0, 0xf000f, RZ, 0xc0, !PT ;  /* 0x000f000f00137812 */ /* 0x000fe400078ec0ff */
[----:B------:R-:W-:-:S02]  /*3030*/  LOP3.LUT R3, R18, 0xf000f, RZ, 0xc0, !PT ;  /* 0x000f000f12037812 */ /* 0x000fc400078ec0ff */
[----:B------:R-:W-:Y:S02]  /*3040*/  SHF.R.U32.HI R20, RZ, 0xc, R6 ;  /* 0x0000000cff147819 */ /* 0x000fe40000011606 */
[----:B------:R-:W-:Y:S02]  /*3050*/  LOP3.LUT R21, R21, 0xf000f, RZ, 0xc0, !PT ;  /* 0x000f000f15157812 */ /* 0x000fe400078ec0ff */
[----:B----4-:R-:W-:Y:S02]  /*3060*/  SHF.R.U32.HI R0, RZ, 0x8, R9 ;  /* 0x00000008ff007819 */ /* 0x010fe40000011609 */
[----:B------:R-:W-:Y:S02]  /*3070*/  SHF.R.U32.HI R16, RZ, 0x8, R11 ;  /* 0x00000008ff107819 */ /* 0x000fe4000001160b */
[----:B------:R-:W-:Y:S02]  /*3080*/  SHF.R.U32.HI R2, RZ, 0x8, R8 ;  /* 0x00000008ff027819 */ /* 0x000fe40000011608 */
[----:B------:R-:W-:-:S02]  /*3090*/  LOP3.LUT R0, R3, 0x300030, R0, 0xf8, !PT ;  /* 0x0030003003007812 */ /* 0x000fc400078ef800 */
[----:B------:R-:W-:Y:S02]  /*30a0*/  LOP3.LUT R20, R20, 0xf000f, RZ, 0xc0, !PT ;  /* 0x000f000f14147812 */ /* 0x000fe400078ec0ff */
[----:B------:R-:W-:Y:S02]  /*30b0*/  SHF.R.U32.HI R25, RZ, 0x8, R10 ;  /* 0x00000008ff197819 */ /* 0x000fe4000001160a */
[----:B---3--:R-:W-:Y:S02]  /*30c0*/  SHF.R.U32.HI R3, RZ, 0xc, R12 ;  /* 0x0000000cff037819 */ /* 0x008fe4000001160c */
[----:B------:R-:W-:Y:S02]  /*30d0*/  LOP3.LUT R16, R21, 0x300030, R16, 0xf8, !PT ;  /* 0x0030003015107812 */ /* 0x000fe400078ef810 */
[----:B------:R-:W-:Y:S02]  /*30e0*/  SHF.R.U32.HI R17, RZ, 0xc, R13 ;  /* 0x0000000cff117819 */ /* 0x000fe4000001160d */
[----:B------:R-:W-:-:S02]  /*30f0*/  SHF.R.U32.HI R21, RZ, 0xc, R14 ;  /* 0x0000000cff157819 */ /* 0x000fc4000001160e */
[----:B------:R-:W-:Y:S02]  /*3100*/  SHF.R.U32.HI R23, RZ, 0xc, R15 ;  /* 0x0000000cff177819 */ /* 0x000fe4000001160f */
[----:B------:R-:W-:Y:S02]  /*3110*/  LOP3.LUT R2, R19, 0x300030, R2, 0xf8, !PT ;  /* 0x0030003013027812 */ /* 0x000fe400078ef802 */
[----:B------:R-:W-:Y:S02]  /*3120*/  LOP3.LUT R25, R20, 0x300030, R25, 0xf8, !PT ;  /* 0x0030003014197812 */ /* 0x000fe400078ef819 */
[----:B------:R-:W-:Y:S02]  /*3130*/  SHF.R.U32.HI R19, RZ, 0xa, R8 ;  /* 0x0000000aff137819 */ /* 0x000fe40000011608 */
[----:B------:R-:W-:Y:S02]  /*3140*/  LOP3.LUT R18, R3, 0xf000f, RZ, 0xc0, !PT ;  /* 0x000f000f03127812 */ /* 0x000fe400078ec0ff */
[----:B------:R-:W-:-:S02]  /*3150*/  SHF.R.U32.HI R20, RZ, 0xa, R9 ;  /* 0x0000000aff147819 */ /* 0x000fc40000011609 */
[----:B------:R-:W-:Y:S02]  /*3160*/  LOP3.LUT R17, R17, 0xf000f, RZ, 0xc0, !PT ;  /* 0x000f000f11117812 */ /* 0x000fe400078ec0ff */
[----:B------:R-:W-:Y:S02]  /*3170*/  SHF.R.U32.HI R22, RZ, 0xa, R10 ;  /* 0x0000000aff167819 */ /* 0x000fe4000001160a */
[----:B------:R-:W-:Y:S02]  /*3180*/  SHF.R.U32.HI R24, RZ, 0xa, R11 ;  /* 0x0000000aff187819 */ /* 0x000fe4000001160b */
[----:B------:R-:W-:Y:S02]  /*3190*/  LOP3.LUT R21, R21, 0xf000f, RZ, 0xc0, !PT ;  /* 0x000f000f15157812 */ /* 0x000fe400078ec0ff */
[----:B------:R-:W-:Y:S02]  /*31a0*/  LOP3.LUT R23, R23, 0xf000f, RZ, 0xc0, !PT ;  /* 0x000f000f17177812 */ /* 0x000fe400078ec0ff */
[----:B------:R-:W-:-:S02]  /*31b0*/  LOP3.LUT R19, R18, 0x300030, R19, 0xf8, !PT ;  /* 0x0030003012137812 */ /* 0x000fc400078ef813 */
[----:B------:R-:W-:Y:S02]  /*31c0*/  LOP3.LUT R18, R17, 0x300030, R20, 0xf8, !PT ;  /* 0x0030003011127812 */ /* 0x000fe400078ef814 */
[----:B------:R-:W-:Y:S02]  /*31d0*/  LOP3.LUT R20, R21, 0x300030, R22, 0xf8, !PT ;  /* 0x0030003015147812 */ /* 0x000fe400078ef816 */
[----:B------:R-:W-:Y:S01]  /*31e0*/  LOP3.LUT R17, R23, 0x300030, R24, 0xf8, !PT ;  /* 0x0030003017117812 */ /* 0x000fe200078ef818 */
[----:B------:R-:W-:Y:S06]  /*31f0*/  BRA.U !UP1, `(.L_x_1366) ;  /* 0x0000001109887547 */ /* 0x000fec000b800000 */
[----:B------:R-:W-:Y:S01]  /*3200*/  LOP3.LUT R3, R4, 0x3f003f, RZ, 0xc0, !PT ;  /* 0x003f003f04037812 */ /* 0x000fe200078ec0ff */
[----:B------:R-:W-:Y:S01]  /*3210*/  UISETP.NE.AND UP0, UPT, UR6, 0x1, UPT ;  /* 0x000000010600788c */ /* 0x000fe2000bf05270 */
[----:B------:R-:W-:Y:S01]  /*3220*/  SHF.R.U32.HI R21, RZ, 0x6, R4 ;  /* 0x00000006ff157819 */ /* 0x000fe20000011604 */
[----:B------:R-:W-:Y:S01]  /*3230*/  UMOV UR5, UR8 ;  /* 0x0000000800057c82 */ /* 0x000fe20008000000 */
[----:B------:R-:W-:Y:S02]  /*3240*/  LOP3.LUT R22, R5, 0x3f003f, RZ, 0xc0, !PT ;  /* 0x003f003f05167812 */ /* 0x000fe400078ec0ff */
[----:B------:R-:W-:Y:S02]  /*3250*/  SHF.R.U32.HI R23, RZ, 0x6, R5 ;  /* 0x00000006ff177819 */ /* 0x000fe40000011605 */
[----:B------:R-:W-:Y:S02]  /*3260*/  LOP3.LUT R24, R6, 0x3f003f, RZ, 0xc0, !PT ;  /* 0x003f003f06187812 */ /* 0x000fe400078ec0ff */
[----:B------:R-:W-:-:S02]  /*3270*/  SHF.R.U32.HI R27, RZ, 0x6, R6 ;  /* 0x00000006ff1b7819 */ /* 0x000fc40000011606 */
[----:B------:R-:W-:Y:S02]  /*3280*/  LOP3.LUT R41, R7, 0x3f003f, RZ, 0xc0, !PT ;  /* 0x003f003f07297812 */ /* 0x000fe400078ec0ff */
[----:B------:R-:W-:Y:S02]  /*3290*/  SHF.R.U32.HI R42, RZ, 0x6, R7 ;  /* 0x00000006ff2a7819 */ /* 0x000fe40000011607 */
[----:B------:R-:W0:Y:S01]  /*32a0*/  LDS.128 R4, [UR10+0x20] ;  /* 0x0000200aff047984 */ /* 0x000e220008000c00 */
        /* <DEDUP_REMOVED lines=12> */
[----:B------:R-:W-:Y:S01]  /*3370*/  LOP3.LUT R23, R23, 0x3f003f, RZ, 0xc0, !PT ;  /* 0x003f003f17177812 */ /* 0x000fe200078ec0ff */
[----:B------:R-:W1:Y:S01]  /*3380*/  LDS.128 R8, [UR10+0x30] ;  /* 0x0000300aff087984 */ /* 0x000e620008000c00 */
[----:B------:R-:W-:Y:S02]  /*3390*/  LOP3.LUT R29, R13, 0x3f003f, RZ, 0xc0, !PT ;  /* 0x003f003f0d1d7812 */ /* 0x000fe400078ec0ff */
[----:B------:R-:W-:Y:S02]  /*33a0*/  SHF.R.U32.HI R30, RZ, 0x6, R13 ;  /* 0x00000006ff1e7819 */ /* 0x000fe4000001160d */
[----:B------:R-:W-:Y:S02]  /*33b0*/  LOP3.LUT R15, R24, 0x64006400, RZ, 0xfc, !PT ;  /* 0x64006400180f7812 */ /* 0x000fe400078efcff */
[----:B------:R-:W-:-:S02]  /*33c0*/  LOP3.LUT R27, R27, 0x3f003f, RZ, 0xc0, !PT ;  /* 0x003f003f1b1b7812 */ /* 0x000fc400078ec0ff */
[----:B------:R-:W-:Y:S01]  /*33d0*/  LOP3.LUT R13, R22, 0x64006400, RZ, 0xfc, !PT ;  /* 0x64006400160d7812 */ /* 0x000fe200078efcff */
[----:B------:R-:W-:Y:S01]  /*33e0*/  HADD2 R15, R15, -1056, -1056 ;  /* 0xe420e4200f0f7430 */ /* 0x000fe20000000000 */
[----:B------:R-:W-:Y:S02]  /*33f0*/  LOP3.LUT R31, R14, 0x3f003f, RZ, 0xc0, !PT ;  /* 0x003f003f0e1f7812 */ /* 0x000fe400078ec0ff */
[----:B------:R-:W-:Y:S01]  /*3400*/  SHF.R.U32.HI R32, RZ, 0x6, R14 ;  /* 0x00000006ff207819 */ /* 0x000fe2000001160e */
[----:B------:R-:W-:Y:S01]  /*3410*/  HADD2 R13, R13, -1056, -1056 ;  /* 0xe420e4200d0d7430 */ /* 0x000fe20000000000 */
[----:B------:R-:W-:Y:S02]  /*3420*/  LOP3.LUT R21, R21, 0x3f003f, RZ, 0xc0, !PT ;  /* 0x003f003f15157812 */ /* 0x000fe400078ec0ff */
[----:B------:R-:W-:Y:S02]  /*3430*/  LOP3.LUT R41, R41, 0x64006400, RZ, 0xfc, !PT ;  /* 0x6400640029297812 */ /* 0x000fe400078efcff */
[----:B------:R-:W-:-:S02]  /*3440*/  LOP3.LUT R14, R23, 0x64006400, RZ, 0xfc, !PT ;  /* 0x64006400170e7812 */ /* 0x000fc400078efcff */
[----:B------:R-:W-:Y:S01]  /*3450*/  LOP3.LUT R23, R27, 0x64006400, RZ, 0xfc, !PT ;  /* 0x640064001b177812 */ /* 0x000fe200078efcff */
[-C--:B0-----:R-:W-:Y:S01]  /*3460*/  HFMA2 R27, R3, R4.reuse, RZ ;  /* 0x00000004031b7231 */ /* 0x081fe200000000ff */
[----:B------:R-:W-:Y:S01]  /*3470*/  LOP3.LUT R26, R12, 0x3f003f, RZ, 0xc0, !PT ;  /* 0x003f003f0c1a7812 */ /* 0x000fe200078ec0ff */
[----:B------:R-:W-:Y:S01]  /*3480*/  HADD2 R14, R14, -1056, -1056 ;  /* 0xe420e4200e0e7430 */ /* 0x000fe20000000000 */
[----:B------:R-:W-:Y:S01]  /*3490*/  SHF.R.U32.HI R28, RZ, 0x6, R12 ;  /* 0x00000006ff1c7819 */ /* 0x000fe2000001160c */
[----:B------:R-:W-:Y:S01]  /*34a0*/  HADD2 R23, R23, -1056, -1056 ;  /* 0xe420e42017177430 */ /* 0x000fe20000000000 */
[----:B------:R-:W-:Y:S01]  /*34b0*/  LOP3.LUT R12, R21, 0x64006400, RZ, 0xfc, !PT ;  /* 0x64006400150c7812 */ /* 0x000fe200078efcff */
[----:B------:R-:W-:Y:S01]  /*34c0*/  HADD2 R21, R41, -1056, -1056 ;  /* 0xe420e42029157430 */ /* 0x000fe20000000000 */
[----:B------:R-:W-:Y:S01]  /*34d0*/  LOP3.LUT R22, R31, 0x64006400, RZ, 0xfc, !PT ;  /* 0x640064001f167812 */ /* 0x000fe200078efcff */
[-C--:B------:R-:W-:Y:S01]  /*34e0*/  HFMA2 R41, R15, R4.reuse, RZ.H0_H0 ;  /* 0x000000040f297231 */ /* 0x080fe200000400ff */
[----:B------:R-:W-:Y:S01]  /*34f0*/  LOP3.LUT R42, R42, 0x3f003f, RZ, 0xc0, !PT ;  /* 0x003f003f2a2a7812 */ /* 0x000fe200078ec0ff */
[-C--:B------:R-:W-:Y:S01]  /*3500*/  HFMA2 R31, R13, R4.reuse, RZ.H0_H0 ;  /* 0x000000040d1f7231 */ /* 0x080fe200000400ff */
[----:B------:R-:W-:Y:S01]  /*3510*/  LOP3.LUT R29, R29, 0x64006400, RZ, 0xfc, !PT ;  /* 0x640064001d1d7812 */ /* 0x000fe200078efcff */
[----:B------:R-:W-:Y:S01]  /*3520*/  HFMA2 R45, R21, R4, RZ ;  /* 0x00000004152d7231 */ /* 0x000fe200000000ff */
[----:B------:R-:W-:Y:S01]  /*3530*/  LOP3.LUT R24, R42, 0x64006400, RZ, 0xfc, !PT ;  /* 0x640064002a187812 */ /* 0x000fe200078efcff */
[----:B------:R-:W-:-:S02]  /*3540*/  HADD2 R12, R12, -1056, -1056 ;  /* 0xe420e4200c0c7430 */ /* 0x000fc40000000000 */
[-C--:B------:R-:W-:Y:S01]  /*3550*/  HFMA2 R42, R23, R5.reuse, R41 ;  /* 0x00000005172a7231 */ /* 0x080fe20000000029 */
[----:B------:R-:W-:Y:S01]  /*3560*/  LOP3.LUT R32, R32, 0x3f003f, RZ, 0xc0, !PT ;  /* 0x003f003f20207812 */ /* 0x000fe200078ec0ff */
        /* <DEDUP_REMOVED lines=30> */
[----:B------:R-:W-:Y:S01]  /*3750*/  HADD2 R28, R28, -1056, -1056 ;  /* 0xe420e4201c1c7430 */ /* 0x000fe20000000000 */
[----:B------:R-:W-:Y:S01]  /*3760*/  LOP3.LUT R5, R5, 0x64006400, RZ, 0xfc, !PT ;  /* 0x6400640005057812 */ /* 0x000fe200078efcff */
[----:B------:R-:W-:-:S02]  /*3770*/  HFMA2 R45, R32, R7, R45 ;  /* 0x00000007202d7231 */ /* 0x000fc4000000002d */
[-C--:B-1----:R-:W-:Y:S02]  /*3780*/  HFMA2 R43, R33, R8.reuse, R6 ;  /* 0x00000008212b7231 */ /* 0x082fe40000000006 */
        /* <DEDUP_REMOVED lines=32> */
[----:B------:R-:W-:Y:S01]  /*3990*/  HFMA2 R42, R36, R9, R42 ;  /* 0x00000009242a7231 */ /* 0x000fe2000000002a */
[----:B------:R-:W-:Y:S01]  /*39a0*/  PRMT R60, R60, 0x5410, R59 ;  /* 0x000054103c3c7816 */ /* 0x000fe2000000003b */
[----:B------:R-:W-:Y:S01]  /*39b0*/  HADD2 R19, R19, -1056, -1056 ;  /* 0xe420e42013137430 */ /* 0x000fe20000000000 */
[----:B------:R-:W-:Y:S01]  /*39c0*/  PRMT R58, R58, 0x5410, R57 ;  /* 0x000054103a3a7816 */ /* 0x000fe20000000039 */
[----:B------:R-:W-:-:S02]  /*39d0*/  HFMA2 R41, R17, R10, R41 ;  /* 0x0000000a11297231 */ /* 0x000fc40000000029 */
[----:B------:R-:W-:Y:S02]  /*39e0*/  HADD2 R2, R4, -1056, -1056 ;  /* 0xe420e42004027430 */ /* 0x000fe40000000000 */
[----:B------:R-:W-:Y:S02]  /*39f0*/  HFMA2 R42, R19, R10, R42 ;  /* 0x0000000a132a7231 */ /* 0x000fe4000000002a */
        /* <DEDUP_REMOVED lines=20> */
[----:B------:R-:W-:Y:S01]  /*3b40*/  UISETP.NE.AND UP0, UPT, UR6, 0x2, UPT ;  /* 0x000000020600788c */ /* 0x000fe2000bf05270 */
[----:B------:R-:W-:Y:S01]  /*3b50*/  PRMT R60, R60, 0x5410, R59 ;  /* 0x000054103c3c7816 */ /* 0x000fe2000000003b */
[----:B------:R-:W-:Y:S01]  /*3b60*/  UMOV UR5, UR8 ;  /* 0x0000000800057c82 */ /* 0x000fe20008000000 */
        /* <DEDUP_REMOVED lines=44> */
[----:B------:R-:W-:Y:S01]  /*3e30*/  MOV R41, R15 ;  /* 0x0000000f00297202 */ /* 0x000fe20000000f00 */
[----:B------:R-:W-:Y:S01]  /*3e40*/  UISETP.NE.AND UP0, UPT, UR6, 0x3, UPT ;  /* 0x000000030600788c */ /* 0x000fe2000bf05270 */
[----:B------:R-:W-:Y:S01]  /*3e50*/  MOV R42, R23 ;  /* 0x00000017002a7202 */ /* 0x000fe20000000f00 */
[----:B------:R-:W1:Y:S01]  /*3e60*/  LDS.128 R8, [UR10+0xb0] ;  /* 0x0000b00aff087984 */ /* 0x000e620008000c00 */
[----:B------:R-:W-:Y:S01]  /*3e70*/  MOV R43, R21 ;  /* 0x00000015002b7202 */ /* 0x000fe20000000f00 */
[----:B------:R-:W-:Y:S01]  /*3e80*/  UMOV UR5, UR8 ;  /* 0x0000000800057c82 */ /* 0x000fe20008000000 */
[----:B------:R-:W-:Y:S02]  /*3e90*/  MOV R45, R24 ;  /* 0x00000018002d7202 */ /* 0x000fe40000000f00 */
[----:B------:R-:W-:Y:S02]  /*3ea0*/  MOV R24, R18 ;  /* 0x0000001200187202 */ /* 0x000fe40000000f00 */
[----:B------:R-:W-:-:S02]  /*3eb0*/  MOV R47, R0 ;  /* 0x00000000002f7202 */ /* 0x000fc40000000f00 */
[----:B------:R-:W-:Y:S02]  /*3ec0*/  PRMT R60, R60, 0x5410, R59 ;  /* 0x000054103c3c7816 */ /* 0x000fe4000000003b */
[----:B------:R-:W-:Y:S01]  /*3ed0*/  PRMT R58, R58, 0x5410, R57 ;  /* 0x000054103a3a7816 */ /* 0x000fe20000000039 */
        /* <DEDUP_REMOVED lines=11> */
[----:B-1----:R-:W-:Y:S02]  /*3f90*/  HFMA2 R21, R25, R8, R21 ;  /* 0x0000000819157231 */ /* 0x002fe40000000015 */
        /* <DEDUP_REMOVED lines=30> */
[----:B------:R-:W-:-:S03]  /*4180*/  UMOV UR5, UR8 ;  /* 0x0000000800057c82 */ /* 0x000fc60008000000 */
        /* <DEDUP_REMOVED lines=41> */
.L_x_1366:
[----:B------:R-:W-:-:S04]  /*4420*/  UISETP.LT.AND UP0, UPT, UR7, UR19, UPT ;  /* 0x000000130700728c */ /* 0x000fc8000bf01270 */
[----:B------:R-:W-:-:S04]  /*4430*/  USEL UR8, UR7, UR19, UP0 ;  /* 0x0000001307087287 */ /* 0x000fc80008000000 */
[----:B------:R-:W-:-:S09]  /*4440*/  UISETP.GT.AND UP0, UPT, UR8, UR5, UPT ;  /* 0x000000050800728c */ /* 0x000fd2000bf04270 */
[----:B------:R-:W-:Y:S05]  /*4450*/  BRA.U !UP0, `(.L_x_1368) ;  /* 0x0000002108d07547 */ /* 0x000fea000b800000 */
[----:B------:R-:W-:Y:S01]  /*4460*/  UISETP.LT.U32.AND UP0, UPT, UR7, UR19, UPT ;  /* 0x000000130700728c */ /* 0x000fe2000bf01070 */
[----:B------:R-:W-:Y:S01]  /*4470*/  MOV R2, R96 ;  /* 0x0000006000027202 */ /* 0x000fe20000000f00 */
[----:B------:R-:W0:Y:S01]  /*4480*/  LDCU.64 UR10, c[0x0][0x3a8] ;  /* 0x00007500ff0a77ac */ /* 0x000e220008000a00 */
[----:B------:R-:W-:Y:S01]  /*4490*/  MOV R3, R97 ;  /* 0x0000006100037202 */ /* 0x000fe20000000f00 */
[----:B------:R-:W-:-:S12]  /*44a0*/  USEL UR8, UR7, UR19, UP0 ;  /* 0x0000001307087287 */ /* 0x000fd80008000000 */
.L_x_1370:
[----:B0-----:R-:W-:Y:S01]  /*44b0*/  UMOV UR16, UR11 ;  /* 0x0000000b00107c82 */ /* 0x001fe20008000000 */
[----:B-----5:R0:W5:Y:S01]  /*44c0*/  LDG.E.128.CONSTANT R64, desc[UR14][R2.64] ;  /* 0x0000000e02407981 */ /* 0x020162000c1e9d00 */
[----:B------:R-:W-:-:S05]  /*44d0*/  MOV R5, UR16 ;  /* 0x0000001000057c02 */ /* 0x000fca0008000f00 */
[----:B------:R-:W-:-:S05]  /*44e0*/  IMAD.WIDE R4, R5, 0x4, R2 ;  /* 0x0000000405047825 */ /* 0x000fca00078e0202 */
[----:B------:R0:W5:Y:S01]  /*44f0*/  LDG.E.128.CONSTANT R8, desc[UR14][R4.64] ;  /* 0x0000000e04087981 */ /* 0x000162000c1e9d00 */
[----:B------:R-:W-:-:S04]  /*4500*/  UIMAD UR6, UR20, -0x4, UR10 ;  /* 0xfffffffc140678a4 */ /* 0x000fc8000f8e020a */
[----:B------:R-:W-:Y:S01]  /*4510*/  UISETP.GE.AND UP0, UPT, UR6, 0x1, UPT ;  /* 0x000000010600788c */ /* 0x000fe2000bf06270 */
[----:B------:R-:W-:Y:S02]  /*4520*/  MOV R95, UR16 ;  /* 0x00000010005f7c02 */ /* 0x000fe40008000f00 */
[----:B------:R-:W-:Y:S02]  /*4530*/  MOV R96, R2 ;  /* 0x0000000200607202 */ /* 0x000fe40000000f00 */
[----:B------:R-:W-:Y:S01]  /*4540*/  MOV R97, R3 ;  /* 0x0000000300617202 */ /* 0x000fe20000000f00 */
[----:B------:R-:W-:-:S03]  /*4550*/  IMAD.WIDE R94, R95, 0x4, R4 ;  /* 0x000000045f5e7825 */ /* 0x000fc600078e0204 */
[----:B0-----:R-:W-:Y:S05]  /*4560*/  BRA.U !UP0, `(.L_x_1369) ;  /* 0x00000021086c7547 */ /* 0x001fea000b800000 */
        /* <DEDUP_REMOVED lines=539> */
.L_x_1369:
[----:B------:R-:W-:Y:S01]  /*6720*/  UIADD3 UR5, UPT, UPT, UR5, 0x20, URZ ;  /* 0x0000002005057890 */ /* 0x000fe2000fffe0ff */
[----:B------:R-:W-:Y:S01]  /*6730*/  MOV R3, UR16 ;  /* 0x0000001000037c02 */ /* 0x000fe20008000f00 */
[----:B------:R-:W-:Y:S02]  /*6740*/  UIADD3 UR4, UPT, UPT, UR4, 0x40, URZ ;  /* 0x0000004004047890 */ /* 0x000fe4000fffe0ff */
[----:B------:R-:W-:Y:S02]  /*6750*/  UISETP.GE.AND UP0, UPT, UR5, UR8, UPT ;  /* 0x000000080500728c */ /* 0x000fe4000bf06270 */
[----:B------:R-:W-:-:S07]  /*6760*/  IMAD.WIDE R2, R3, 0x4, R94 ;  /* 0x0000000403027825 */ /* 0x000fce00078e025e */
[----:B------:R-:W-:Y:S05]  /*6770*/  BRA.U !UP0, `(.L_x_1370) ;  /* 0xffffffdd084c7547 */ /* 0x000fea000b83ffff */
[----:B------:R-:W-:-:S05]  /*6780*/  MOV R3, UR16 ;  /* 0x0000001000037c02 */ /* 0x000fca0008000f00 */
[----:B------:R-:W-:-:S07]  /*6790*/  IMAD.WIDE R96, R3, 0xc, R96 ;  /* 0x0000000c03607825 */ /* 0x000fce00078e0260 */
.L_x_1368:
[----:B------:R-:W0:Y:S02]  /*67a0*/  LDCU UR8, c[0x0][0x3dc] ;  /* 0x00007b80ff0877ac */ /* 0x000e240008000800 */
[----:B0-----:R-:W-:-:S04]  /*67b0*/  UISETP.LT.AND UP0, UPT, UR7, UR8, UPT ;  /* 0x000000080700728c */ /* 0x001fc8000bf01270 */
[----:B------:R-:W-:-:S04]  /*67c0*/  USEL UR7, UR7, UR8, UP0 ;  /* 0x0000000807077287 */ /* 0x000fc80008000000 */
[----:B------:R-:W-:-:S09]  /*67d0*/  UISETP.GT.AND UP0, UPT, UR7, UR5, UPT ;  /* 0x000000050700728c */ /* 0x000fd2000bf04270 */
[----:B------:R-:W-:Y:S05]  /*67e0*/  BRA.U !UP0, `(.L_x_1371) ;  /* 0x00000011089c7547 */ /* 0x000fea000b800000 */
[----:B------:R-:W0:Y:S01]  /*67f0*/  S2UR UR6, SR_CTAID.Y ;  /* 0x00000000000679c3 */ /* 0x000e220000002600 */
[----:B------:R-:W0:Y:S01]  /*6800*/  LDCU UR8, c[0x0][0x3a8] ;  /* 0x00007500ff0877ac */ /* 0x000e220008000800 */
[----:B------:R-:W1:Y:S01]  /*6810*/  LDCU UR16, c[0x0][0x3ac] ;  /* 0x00007580ff1077ac */ /* 0x000e620008000800 */
[----:B------:R-:W-:Y:S02]  /*6820*/  UIADD3 UR4, UPT, UPT, UR4, 0x80, URZ ;  /* 0x0000008004047890 */ /* 0x000fe4000fffe0ff */
[----:B01----:R-:W-:-:S12]  /*6830*/  UIMAD UR6, UR6, -0x4, UR8 ;  /* 0xfffffffc060678a4 */ /* 0x003fd8000f8e0208 */
.L_x_1373:
[----:B------:R-:W-:-:S09]  /*6840*/  UISETP.GE.AND UP0, UPT, UR6, 0x1, UPT ;  /* 0x000000010600788c */ /* 0x000fd2000bf06270 */
[----:B------:R-:W-:Y:S05]  /*6850*/  BRA.U !UP0, `(.L_x_1372) ;  /* 0x0000001108687547 */ /* 0x000fea000b800000 */
[----:B------:R-:W2:Y:S01]  /*6860*/  LDG.E.128.CONSTANT R4, desc[UR14][R96.64] ;  /* 0x0000000e60047981 */ /* 0x000ea2000c1e9d00 */
        /* <DEDUP_REMOVED lines=8> */
[C---:B--2---:R-:W-:Y:S02]  /*68f0*/  LOP3.LUT R2, R5.reuse, 0xc000c, RZ, 0xc0, !PT ;  /* 0x000c000c05027812 */ /* 0x044fe400078ec0ff */
[----:B------:R-:W-:Y:S02]  /*6900*/  SHF.R.U32.HI R31, RZ, 0x8, R5 ;  /* 0x00000008ff1f7819 */ /* 0x000fe40000011605 */
[C---:B-----5:R-:W-:Y:S02]  /*6910*/  LOP3.LUT R8, R5.reuse, 0x300030, RZ, 0xc0, !PT ;  /* 0x0030003005087812 */ /* 0x060fe400078ec0ff */
        /* <DEDUP_REMOVED lines=270> */
.L_x_1372:
[----:B------:R-:W-:Y:S01]  /*7a00*/  UIADD3 UR5, UPT, UPT, UR5, 0x10, URZ ;  /* 0x0000001005057890 */ /* 0x000fe2000fffe0ff */
[----:B------:R-:W-:Y:S01]  /*7a10*/  MOV R3, UR16 ;  /* 0x0000001000037c02 */ /* 0x000fe20008000f00 */
[----:B------:R-:W-:Y:S02]  /*7a20*/  UIADD3 UR4, UPT, UPT, UR4, 0x20, URZ ;  /* 0x0000002004047890 */ /* 0x000fe4000fffe0ff */
[----:B------:R-:W-:Y:S02]  /*7a30*/  UISETP.GE.AND UP0, UPT, UR5, UR7, UPT ;  /* 0x000000070500728c */ /* 0x000fe4000bf06270 */
[----:B------:R-:W-:-:S07]  /*7a40*/  IMAD.WIDE R96, R3, 0x4, R96 ;  /* 0x0000000403607825 */ /* 0x000fce00078e0260 */
[----:B------:R-:W-:Y:S05]  /*7a50*/  BRA.U !UP0, `(.L_x_1373) ;  /* 0xffffffed08787547 */ /* 0x000fea000b83ffff */
.L_x_1371:
        /* <DEDUP_REMOVED lines=17> */
.L_x_1377:
[----:B------:R-:W0:Y:S02]  /*7b70*/  LDS R2, [R0] ;  /* 0x0000000000027984 */ /* 0x000e240000000800 */
[----:B0-----:R-:W-:-:S05]  /*7b80*/  HADD2 R3, R2, R56 ;  /* 0x0000003802037230 */ /* 0x001fca0000000000 */
[----:B------:R-:W0:Y:S02]  /*7b90*/  ATOMS.CAST.SPIN P0, [R0], R2, R3 ;  /* 0x000000020000758d */ /* 0x000e240001800003 */
[----:B0-----:R-:W-:Y:S05]  /*7ba0*/  @!P0 BRA `(.L_x_1377) ;  /* 0xfffffffc00f08947 */ /* 0x001fea000383ffff */
[----:B------:R-:W-:Y:S05]  /*7bb0*/  BRA `(.L_x_1375) ;  /* 0x00000000000c7947 */ /* 0x000fea0003800000 */
.L_x_1376:
[----:B------:R-:W2:Y:S02]  /*7bc0*/  LD.E R0, desc[UR14][R4.64] ;  /* 0x0000000e04007980 */ /* 0x000ea4000c101900 */
[----:B--2---:R-:W-:-:S05]  /*7bd0*/  IADD3 R3, PT, PT, R56, R0, RZ ;  /* 0x0000000038037210 */ /* 0x004fca0007ffe0ff */
[----:B------:R0:W-:Y:S02]  /*7be0*/  ST.E desc[UR14][R4.64], R3 ;  /* 0x0000000304007985 */ /* 0x0001e4000c10190e */
.L_x_1375:
[----:B------:R-:W-:Y:S05]  /*7bf0*/  BSYNC.RECONVERGENT B0 ;  /* 0x0000000000007941 */ /* 0x000fea0003800200 */
.L_x_1374:
[----:B------:R1:W-:Y:S01]  /*7c00*/  ATOM.E.ADD.F16x2.RN.STRONG.GPU P0, RZ, desc[UR14][R4.64+0x4], R55 ;  /* 0x8000043704ff79a2 */ /* 0x0003e2000c10e10e */
[----:B------:R-:W-:Y:S04]  /*7c10*/  BSSY.RECONVERGENT B0, `(.L_x_1378) ;  /* 0x000000e000007945 */ /* 0x000fe80003800200 */
[----:B-1----:R-:W-:Y:S05]  /*7c20*/  @P0 BRA `(.L_x_1379) ;  /* 0x0000000000300947 */ /* 0x002fea0003800000 */
[----:B------:R-:W1:Y:S02]  /*7c30*/  QSPC.E.S P0, RZ, [R4+0x4] ;  /* 0x0000040004ff73aa */ /* 0x000e640000000500 */
[----:B-1----:R-:W-:Y:S05]  /*7c40*/  @!P0 BRA `(.L_x_1380) ;  /* 0x00000000001c8947 */ /* 0x002fea0003800000 */
[----:B------:R-:W-:-:S04]  /*7c50*/  MOV R2, R4 ;  /* 0x0000000400027202 */ /* 0x000fc80000000f00 */
[----:B------:R-:W-:-:S07]  /*7c60*/  MOV R0, R2 ;  /* 0x0000000200007202 */ /* 0x000fce0000000f00 */
.L_x_1381:
[----:B------:R-:W0:Y:S02]  /*7c70*/  LDS R2, [R0+0x4] ;  /* 0x0000040000027984 */ /* 0x000e240000000800 */
[----:B0-----:R-:W-:-:S05]  /*7c80*/  HFMA2 R3, R2, 1, 1, R55 ;  /* 0x3c003c0002037831 */ /* 0x001fca0000000037 */
[----:B------:R-:W0:Y:S02]  /*7c90*/  ATOMS.CAST.SPIN P0, [R0+0x4], R2, R3 ;  /* 0x000004020000758d */ /* 0x000e240001800003 */
[----:B0-----:R-:W-:Y:S05]  /*7ca0*/  @!P0 BRA `(.L_x_1381) ;  /* 0xfffffffc00f08947 */ /* 0x001fea000383ffff */
[----:B------:R-:W-:Y:S05]  /*7cb0*/  BRA `(.L_x_1379) ;  /* 0x00000000000c7947 */ /* 0x000fea0003800000 */
.L_x_1380:
[----:B------:R-:W0:Y:S02]  /*7cc0*/  LD.E R0, desc[UR14][R4.64+0x4] ;  /* 0x0000040e04007980 */ /* 0x000e24000c101900 */
[----:B0-----:R-:W-:-:S05]  /*7cd0*/  IADD3 R3, PT, PT, R55, R0, RZ ;  /* 0x0000000037037210 */ /* 0x001fca0007ffe0ff */
[----:B------:R1:W-:Y:S02]  /*7ce0*/  ST.E desc[UR14][R4.64+0x4], R3 ;  /* 0x0000040304007985 */ /* 0x0003e4000c10190e */
.L_x_1379:
[----:B------:R-:W-:Y:S05]  /*7cf0*/  BSYNC.RECONVERGENT B0 ;  /* 0x0000000000007941 */ /* 0x000fea0003800200 */
.L_x_1378:
        /* <DEDUP_REMOVED lines=12> */
.L_x_1385:
[----:B------:R-:W0:Y:S02]  /*7dc0*/  LDS R2, [R0] ;  /* 0x0000000000027984 */ /* 0x000e240000000800 */
[----:B0-----:R-:W-:-:S05]  /*7dd0*/  HADD2 R3, R2, R54 ;  /* 0x0000003602037230 */ /* 0x001fca0000000000 */
[----:B------:R-:W0:Y:S02]  /*7de0*/  ATOMS.CAST.SPIN P0, [R0], R2, R3 ;  /* 0x000000020000758d */ /* 0x000e240001800003 */
[----:B0-----:R-:W-:Y:S05]  /*7df0*/  @!P0 BRA `(.L_x_1385) ;  /* 0xfffffffc00f08947 */ /* 0x001fea000383ffff */
[----:B------:R-:W-:Y:S05]  /*7e00*/  BRA `(.L_x_1383) ;  /* 0x00000000000c7947 */ /* 0x000fea0003800000 */
.L_x_1384:
[----:B------:R-:W2:Y:S02]  /*7e10*/  LD.E R0, desc[UR14][R4.64] ;  /* 0x0000000e04007980 */ /* 0x000ea4000c101900 */
[----:B--2---:R-:W-:-:S05]  /*7e20*/  IADD3 R3, PT, PT, R54, R0, RZ ;  /* 0x0000000036037210 */ /* 0x004fca0007ffe0ff */
[----:B------:R0:W-:Y:S02]  /*7e30*/  ST.E desc[UR14][R4.64], R3 ;  /* 0x0000000304007985 */ /* 0x0001e4000c10190e */
.L_x_1383:
[----:B------:R-:W-:Y:S05]  /*7e40*/  BSYNC.RECONVERGENT B0 ;  /* 0x0000000000007941 */ /* 0x000fea0003800200 */
.L_x_1382:
[----:B------:R1:W-:Y:S01]  /*7e50*/  ATOM.E.ADD.F16x2.RN.STRONG.GPU P0, RZ, desc[UR14][R4.64+0x4], R53 ;  /* 0x8000043504ff79a2 */ /* 0x0003e2000c10e10e */
[----:B------:R-:W-:Y:S04]  /*7e60*/  BSSY.RECONVERGENT B0, `(.L_x_1386) ;  /* 0x000000e000007945 */ /* 0x000fe80003800200 */
[----:B-1----:R-:W-:Y:S05]  /*7e70*/  @P0 BRA `(.L_x_1387) ;  /* 0x0000000000300947 */ /* 0x002fea0003800000 */
[----:B------:R-:W1:Y:S02]  /*7e80*/  QSPC.E.S P0, RZ, [R4+0x4] ;  /* 0x0000040004ff73aa */ /* 0x000e640000000500 */
[----:B-1----:R-:W-:Y:S05]  /*7e90*/  @!P0 BRA `(.L_x_1388) ;  /* 0x00000000001c8947 */ /* 0x002fea0003800000 */
[----:B------:R-:W-:-:S04]  /*7ea0*/  MOV R2, R4 ;  /* 0x0000000400027202 */ /* 0x000fc80000000f00 */
[----:B------:R-:W-:-:S07]  /*7eb0*/  MOV R0, R2 ;  /* 0x0000000200007202 */ /* 0x000fce0000000f00 */
.L_x_1389:
[----:B------:R-:W0:Y:S02]  /*7ec0*/  LDS R2, [R0+0x4] ;  /* 0x0000040000027984 */ /* 0x000e240000000800 */
[----:B0-----:R-:W-:-:S05]  /*7ed0*/  HFMA2 R3, R2, 1, 1, R53 ;  /* 0x3c003c0002037831 */ /* 0x001fca0000000035 */
[----:B------:R-:W0:Y:S02]  /*7ee0*/  ATOMS.CAST.SPIN P0, [R0+0x4], R2, R3 ;  /* 0x000004020000758d */ /* 0x000e240001800003 */
[----:B0-----:R-:W-:Y:S05]  /*7ef0*/  @!P0 BRA `(.L_x_1389) ;  /* 0xfffffffc00f08947 */ /* 0x001fea000383ffff */
[----:B------:R-:W-:Y:S05]  /*7f00*/  BRA `(.L_x_1387) ;  /* 0x00000000000c7947 */ /* 0x000fea0003800000 */
.L_x_1388:
[----:B------:R-:W0:Y:S02]  /*7f10*/  LD.E R0, desc[UR14][R4.64+0x4] ;  /* 0x0000040e04007980 */ /* 0x000e24000c101900 */
[----:B0-----:R-:W-:-:S05]  /*7f20*/  IADD3 R3, PT, PT, R53, R0, RZ ;  /* 0x0000000035037210 */ /* 0x001fca0007ffe0ff */
[----:B------:R1:W-:Y:S02]  /*7f30*/  ST.E desc[UR14][R4.64+0x4], R3 ;  /* 0x0000040304007985 */ /* 0x0003e4000c10190e */
.L_x_1387:
[----:B------:R-:W-:Y:S05]  /*7f40*/  BSYNC.RECONVERGENT B0 ;  /* 0x0000000000007941 */ /* 0x000fea0003800200 */
.L_x_1386:
        /* <DEDUP_REMOVED lines=12> */
.L_x_1393:
[----:B------:R-:W0:Y:S02]  /*8010*/  LDS R2, [R0] ;  /* 0x0000000000027984 */ /* 0x000e240000000800 */
[----:B0-----:R-:W-:-:S05]  /*8020*/  HADD2 R3, R2, R52 ;  /* 0x0000003402037230 */ /* 0x001fca0000000000 */
[----:B------:R-:W0:Y:S02]  /*8030*/  ATOMS.CAST.SPIN P0, [R0], R2, R3 ;  /* 0x000000020000758d */ /* 0x000e240001800003 */
[----:B0-----:R-:W-:Y:S05]  /*8040*/  @!P0 BRA `(.L_x_1393) ;  /* 0xfffffffc00f08947 */ /* 0x001fea000383ffff */
[----:B------:R-:W-:Y:S05]  /*8050*/  BRA `(.L_x_1391) ;  /* 0x00000000000c7947 */ /* 0x000fea0003800000 */
.L_x_1392:
[----:B------:R-:W2:Y:S02]  /*8060*/  LD.E R0, desc[UR14][R4.64] ;  /* 0x0000000e04007980 */ /* 0x000ea4000c101900 */
[----:B--2---:R-:W-:-:S05]  /*8070*/  IADD3 R3, PT, PT, R52, R0, RZ ;  /* 0x0000000034037210 */ /* 0x004fca0007ffe0ff */
[----:B------:R0:W-:Y:S02]  /*8080*/  ST.E desc[UR14][R4.64], R3 ;  /* 0x0000000304007985 */ /* 0x0001e4000c10190e */
.L_x_1391:
[----:B------:R-:W-:Y:S05]  /*8090*/  BSYNC.RECONVERGENT B0 ;  /* 0x0000000000007941 */ /* 0x000fea0003800200 */
.L_x_1390:
[----:B------:R1:W-:Y:S01]  /*80a0*/  ATOM.E.ADD.F16x2.RN.STRONG.GPU P0, RZ, desc[UR14][R4.64+0x4], R51 ;  /* 0x8000043304ff79a2 */ /* 0x0003e2000c10e10e */
[----:B------:R-:W-:Y:S04]  /*80b0*/  BSSY.RECONVERGENT B0, `(.L_x_1394) ;  /* 0x000000e000007945 */ /* 0x000fe80003800200 */
[----:B-1----:R-:W-:Y:S05]  /*80c0*/  @P0 BRA `(.L_x_1395) ;  /* 0x0000000000300947 */ /* 0x002fea0003800000 */
[----:B------:R-:W1:Y:S02]  /*80d0*/  QSPC.E.S P0, RZ, [R4+0x4] ;  /* 0x0000040004ff73aa */ /* 0x000e640000000500 */
[----:B-1----:R-:W-:Y:S05]  /*80e0*/  @!P0 BRA `(.L_x_1396) ;  /* 0x00000000001c8947 */ /* 0x002fea0003800000 */
[----:B------:R-:W-:-:S04]  /*80f0*/  MOV R2, R4 ;  /* 0x0000000400027202 */ /* 0x000fc80000000f00 */
[----:B------:R-:W-:-:S07]  /*8100*/  MOV R0, R2 ;  /* 0x0000000200007202 */ /* 0x000fce0000000f00 */
.L_x_1397:
[----:B------:R-:W0:Y:S02]  /*8110*/  LDS R2, [R0+0x4] ;  /* 0x0000040000027984 */ /* 0x000e240000000800 */
[----:B0-----:R-:W-:-:S05]  /*8120*/  HFMA2 R3, R2, 1, 1, R51 ;  /* 0x3c003c0002037831 */ /* 0x001fca0000000033 */
[----:B------:R-:W0:Y:S02]  /*8130*/  ATOMS.CAST.SPIN P0, [R0+0x4], R2, R3 ;  /* 0x000004020000758d */ /* 0x000e240001800003 */
[----:B0-----:R-:W-:Y:S05]  /*8140*/  @!P0 BRA `(.L_x_1397) ;  /* 0xfffffffc00f08947 */ /* 0x001fea000383ffff */
[----:B------:R-:W-:Y:S05]  /*8150*/  BRA `(.L_x_1395) ;  /* 0x00000000000c7947 */ /* 0x000fea0003800000 */
.L_x_1396:
[----:B------:R-:W0:Y:S02]  /*8160*/  LD.E R0, desc[UR14][R4.64+0x4] ;  /* 0x0000040e04007980 */ /* 0x000e24000c101900 */
[----:B0-----:R-:W-:-:S05]  /*8170*/  IADD3 R3, PT, PT, R51, R0, RZ ;  /* 0x0000000033037210 */ /* 0x001fca0007ffe0ff */
[----:B------:R1:W-:Y:S02]  /*8180*/  ST.E desc[UR14][R4.64+0x4], R3 ;  /* 0x0000040304007985 */ /* 0x0003e4000c10190e */
.L_x_1395:
[----:B------:R-:W-:Y:S05]  /*8190*/  BSYNC.RECONVERGENT B0 ;  /* 0x0000000000007941 */ /* 0x000fea0003800200 */
.L_x_1394:
        /* <DEDUP_REMOVED lines=12> */
.L_x_1401:
[----:B------:R-:W0:Y:S02]  /*8260*/  LDS R2, [R0] ;  /* 0x0000000000027984 */ /* 0x000e240000000800 */
[----:B0-----:R-:W-:-:S05]  /*8270*/  HADD2 R3, R2, R50 ;  /* 0x0000003202037230 */ /* 0x001fca0000000000 */
[----:B------:R-:W0:Y:S02]  /*8280*/  ATOMS.CAST.SPIN P0, [R0], R2, R3 ;  /* 0x000000020000758d */ /* 0x000e240001800003 */
[----:B0-----:R-:W-:Y:S05]  /*8290*/  @!P0 BRA `(.L_x_1401) ;  /* 0xfffffffc00f08947 */ /* 0x001fea000383ffff */
[----:B------:R-:W-:Y:S05]  /*82a0*/  BRA `(.L_x_1399) ;  /* 0x00000000000c7947 */ /* 0x000fea0003800000 */
.L_x_1400:
[----:B------:R-:W2:Y:S02]  /*82b0*/  LD.E R0, desc[UR14][R4.64] ;  /* 0x0000000e04007980 */ /* 0x000ea4000c101900 */
[----:B--2---:R-:W-:-:S05]  /*82c0*/  IADD3 R3, PT, PT, R50, R0, RZ ;  /* 0x0000000032037210 */ /* 0x004fca0007ffe0ff */
[----:B------:R0:W-:Y:S02]  /*82d0*/  ST.E desc[UR14][R4.64], R3 ;  /* 0x0000000304007985 */ /* 0x0001e4000c10190e */
.L_x_1399:
[----:B------:R-:W-:Y:S05]  /*82e0*/  BSYNC.RECONVERGENT B0 ;  /* 0x0000000000007941 */ /* 0x000fea0003800200 */
.L_x_1398:
[----:B------:R1:W-:Y:S02]  /*82f0*/  ATOM.E.ADD.F16x2.RN.STRONG.GPU P0, RZ, desc[UR14][R4.64+0x4], R48 ;  /* 0x8000043004ff79a2 */ /* 0x0003e4000c10e10e */
[----:B-1----:R-:W-:Y:S05]  /*8300*/  @P0 EXIT ;  /* 0x000000000000094d */ /* 0x002fea0003800000 */
[----:B------:R-:W1:Y:S02]  /*8310*/  QSPC.E.S P0, RZ, [R4+0x4] ;  /* 0x0000040004ff73aa */ /* 0x000e640000000500 */
[----:B-1----:R-:W-:Y:S05]  /*8320*/  @!P0 BRA `(.L_x_1402) ;  /* 0x00000000001c8947 */ /* 0x002fea0003800000 */
[----:B------:R-:W-:-:S04]  /*8330*/  MOV R2, R4 ;  /* 0x0000000400027202 */ /* 0x000fc80000000f00 */
[----:B------:R-:W-:-:S07]  /*8340*/  MOV R0, R2 ;  /* 0x0000000200007202 */ /* 0x000fce0000000f00 */
.L_x_1403:
[----:B------:R-:W0:Y:S02]  /*8350*/  LDS R2, [R0+0x4] ;  /* 0x0000040000027984 */ /* 0x000e240000000800 */
[----:B0-----:R-:W-:-:S05]  /*8360*/  HFMA2 R3, R2, 1, 1, R48 ;  /* 0x3c003c0002037831 */ /* 0x001fca0000000030 */
[----:B------:R-:W0:Y:S02]  /*8370*/  ATOMS.CAST.SPIN P0, [R0+0x4], R2, R3 ;  /* 0x000004020000758d */ /* 0x000e240001800003 */
[----:B0-----:R-:W-:Y:S05]  /*8380*/  @!P0 BRA `(.L_x_1403) ;  /* 0xfffffffc00f08947 */ /* 0x001fea000383ffff */
[----:B------:R-:W-:Y:S05]  /*8390*/  EXIT ;  /* 0x000000000000794d */ /* 0x000fea0003800000 */
.L_x_1402:
[----:B------:R-:W0:Y:S02]  /*83a0*/  LD.E R0, desc[UR14][R4.64+0x4] ;  /* 0x0000040e04007980 */ /* 0x000e24000c101900 */
[----:B0-----:R-:W-:-:S05]  /*83b0*/  IADD3 R3, PT, PT, R48, R0, RZ ;  /* 0x0000000030037210 */ /* 0x001fca0007ffe0ff */
[----:B------:R-:W-:Y:S01]  /*83c0*/  ST.E desc[UR14][R4.64+0x4], R3 ;  /* 0x0000040304007985 */ /* 0x000fe2000c10190e */
[----:B------:R-:W-:Y:S05]  /*83d0*/  EXIT ;  /* 0x000000000000794d */ /* 0x000fea0003800000 */
.L_x_1404:
        /* <DEDUP_REMOVED lines=10> */
.L_x_4490:


//--------------------- .text._Z23gemm_half_q_half_kernelILi4ELi128ELb0ELb0ELi32EEvPK6__halfPKjS4_S2_PS0_iiiiPKtS7_iiiiiibS2_i --------------------------
	.section	.text._Z23gemm_half_q_half_kernelILi4ELi128ELb0ELb0ELi32EEvPK6__halfPKjS4_S2_PS0_iiiiPKtS7_iiiiiibS2_i,"ax",@progbits
	.align	128
        .global         _Z23gemm_half_q_half_kernelILi4ELi128ELb0ELb0ELi32EEvPK6__halfPKjS4_S2_PS0_iiiiPKtS7_iiiiiibS2_i
        .type           _Z23gemm_half_q_half_kernelILi4ELi128ELb0ELb0ELi32EEvPK6__halfPKjS4_S2_PS0_iiiiPKtS7_iiiiiibS2_i,@function
        .size           _Z23gemm_half_q_half_kernelILi4ELi128ELb0ELb0ELi32EEvPK6__halfPKjS4_S2_PS0_iiiiPKtS7_iiiiiibS2_i,(.L_x_4491 - _Z23gemm_half_q_half_kernelILi4ELi128ELb0ELb0ELi32EEvPK6__halfPKjS4_S2_PS0_iiiiPKtS7_iiiiiibS2_i)
        .other          _Z23gemm_half_q_half_kernelILi4ELi128ELb0ELb0ELi32EEvPK6__halfPKjS4_S2_PS0_iiiiPKtS7_iiiiiibS2_i,@"STO_CUDA_ENTRY STV_DEFAULT"
_Z23gemm_half_q_half_kernelILi4ELi128ELb0ELb0ELi32EEvPK6__halfPKjS4_S2_PS0_iiiiPKtS7_iiiiiibS2_i:
.text._Z23gemm_half_q_half_kernelILi4ELi128ELb0ELb0ELi32EEvPK6__halfPKjS4_S2_PS0_iiiiPKtS7_iiiiiibS2_i:
[----:B------:R-:W-:Y:S08]  /*0000*/  LDC R1, c[0x0][0x37c] ;  /* 0x0000df00ff017b82 */ /* 0x000ff00000000800 */
[----:B------:R-:W0:Y:S01]  /*0010*/  S2UR UR14, SR_CTAID.Y ;  /* 0x00000000000e79c3 */ /* 0x000e220000002600 */
[----:B------:R-:W1:Y:S01]  /*0020*/  S2R R4, SR_TID.X ;  /* 0x0000000000047919 */ /* 0x000e620000002100 */
[----:B------:R-:W0:Y:S01]  /*0030*/  LDCU UR5, c[0x0][0x3a8] ;  /* 0x00007500ff0577ac */ /* 0x000e220008000800 */
[----:B------:R-:W-:Y:S01]  /*0040*/  BSSY.RECONVERGENT B0, `(.L_x_1405) ;  /* 0x00000c6000007945 */ /* 0x000fe20003800200 */
[----:B------:R-:W2:Y:S04]  /*0050*/  LDCU.64 UR12, c[0x0][0x358] ;  /* 0x00006b00ff0c77ac */ /* 0x000ea80008000a00 */
[----:B------:R-:W3:Y:S08]  /*0060*/  S2UR UR11, SR_CTAID.Z ;  /* 0x00000000000b79c3 */ /* 0x000ef00000002700 */
[----:B------:R-:W4:Y:S08]  /*0070*/  LDC R0, c[0x0][0x3b0] ;  /* 0x0000ec00ff007b82 */ /* 0x000f300000000800 */
[----:B------:R-:W5:Y:S01]  /*0080*/  S2UR UR15, SR_CTAID.X ;  /* 0x00000000000f79c3 */ /* 0x000f620000002500 */
[----:B0-----:R-:W-:-:S04]  /*0090*/  UIMAD UR5, UR14, -0x4, UR5 ;  /* 0xfffffffc0e0578a4 */ /* 0x001fc8000f8e0205 */
[----:B------:R-:W-:Y:S02]  /*00a0*/  UISETP.GE.AND UP1, UPT, UR5, 0x1, UPT ;  /* 0x000000010500788c */ /* 0x000fe4000bf26270 */
[----:B------:R-:W-:Y:S02]  /*00b0*/  UISETP.LT.AND UP0, UPT, UR5, 0x4, UPT ;  /* 0x000000040500788c */ /* 0x000fe4000bf01270 */
[----:B---3--:R-:W-:Y:S02]  /*00c0*/  USHF.L.U32 UR8, UR11, 0x5, URZ ;  /* 0x000000050b087899 */ /* 0x008fe400080006ff */
[----:B------:R-:W-:Y:S01]  /*00d0*/  PLOP3.LUT P0, PT, PT, PT, UP1, 0x80, 0x8 ;  /* 0x000000000008781c */ /* 0x000fe20003f0f018 */
[----:B------:R-:W-:-:S03]  /*00e0*/  USEL UR6, UR5, 0x4, UP0 ;  /* 0x0000000405067887 */ /* 0x000fc60008000000 */
[----:B------:R-:W-:Y:S02]  /*00f0*/  MOV R3, UR8 ;  /* 0x0000000800037c02 */ /* 0x000fe40008000f00 */
[----:B-1----:R-:W-:Y:S02]  /*0100*/  IADD3 R5, PT, PT, R4, UR8, RZ ;  /* 0x0000000804057c10 */ /* 0x002fe4000fffe0ff */
[----:B----4-:R-:W-:-:S04]  /*0110*/  VIADDMNMX R2, R3, 0x20, R0, PT ;  /* 0x0000002003027846 */ /* 0x010fc80003800100 */
[----:B------:R-:W-:Y:S01]  /*0120*/  ISETP.GE.OR P0, PT, R5, R2, !P0 ;  /* 0x000000020500720c */ /* 0x000fe20004706670 */
[----:B-----5:R-:W-:-:S06]  /*0130*/  USHF.L.U32 UR4, UR15, 0x7, URZ ;  /* 0x000000070f047899 */ /* 0x020fcc00080006ff */
[----:B------:R-:W-:-:S06]  /*0140*/  LEA R3, R4, UR4, 0x2 ;  /* 0x0000000404037c11 */ /* 0x000fcc000f8e10ff */
[----:B--2---:R-:W-:Y:S05]  /*0150*/  @P0 BRA `(.L_x_1406) ;  /* 0x0000000800d00947 */ /* 0x004fea0003800000 */
        /* <DEDUP_REMOVED lines=31> */
.L_x_1410:
        /* <DEDUP_REMOVED lines=32> */
.L_x_1409:
        /* <DEDUP_REMOVED lines=20> */
.L_x_1411:
[----:B------:R-:W-:-:S13]  /*0690*/  ISETP.EQ.AND P1, PT, RZ, UR7, PT ;  /* 0x00000007ff007c0c */ /* 0x000fda000bf22270 */
[----:B------:R-:W-:Y:S05]  /*06a0*/  @!P0 BRA P1, `(.L_x_1406) ;  /* 0x00000004007c8947 */ /* 0x000fea0000800000 */
.L_x_1408:
        /* <DEDUP_REMOVED lines=12> */
.L_x_1407:
        /* <DEDUP_REMOVED lines=17> */
.L_x_1414:
        /* <DEDUP_REMOVED lines=32> */
.L_x_1413:
        /* <DEDUP_REMOVED lines=21> */
.L_x_1415:
[----:B------:R-:W-:-:S09]  /*0bd0*/  UISETP.NE.OR UP0, UPT, UR7, URZ, UP0 ;  /* 0x000000ff0700728c */ /* 0x000fd20008705670 */
[----:B------:R-:W-:Y:S05]  /*0be0*/  BRA.U !UP0, `(.L_x_1406) ;  /* 0x00000001082c7547 */ /* 0x000fea000b800000 */
.L_x_1412:
        /* <DEDUP_REMOVED lines=11> */
.L_x_1406:
[----:B------:R-:W-:Y:S05]  /*0ca0*/  BSYNC.RECONVERGENT B0 ;  /* 0x0000000000007941 */ /* 0x000fea0003800200 */
.L_x_1405:
        /* <DEDUP_REMOVED lines=23> */
.L_x_1419:
        /* <DEDUP_REMOVED lines=15> */
.L_x_1418:
        /* <DEDUP_REMOVED lines=12> */
.L_x_1420:
[----:B------:R-:W-:-:S09]  /*0fd0*/  UISETP.NE.OR UP0, UPT, UR7, URZ, UP0 ;  /* 0x000000ff0700728c */ /* 0x000fd20008705670 */
[----:B------:R-:W-:Y:S05]  /*0fe0*/  BRA.U !UP0, `(.L_x_1416) ;  /* 0x00000001081c7547 */ /* 0x000fea000b800000 */
.L_x_1417:
[----:B012---:R-:W0:Y:S02]  /*0ff0*/  LDC.64 R6, c[0x0][0x3a0] ;  /* 0x0000e800ff067b82 */ /* 0x007e240000000a00 */
.L_x_1421:
[C---:B0-----:R-:W-:Y:S01]  /*1000*/  IMAD.WIDE R8, R5.reuse, 0x2, R6 ;  /* 0x0000000205087825 */ /* 0x041fe200078e0206 */
[----:B------:R-:W-:Y:S01]  /*1010*/  UIADD3 UR7, UPT, UPT, UR7, 0x1, URZ ;  /* 0x0000000107077890 */ /* 0x000fe2000fffe0ff */
[----:B------:R-:W-:-:S03]  /*1020*/  IADD3 R5, PT, PT, R5, UR16, RZ ;  /* 0x0000001005057c10 */ /* 0x000fc6000fffe0ff */
[----:B------:R3:W-:Y:S01]  /*1030*/  STG.E.64 desc[UR12][R8.64], RZ ;  /* 0x000000ff08007986 */ /* 0x0007e2000c101b0c */
[----:B------:R-:W-:-:S09]  /*1040*/  UISETP.NE.AND UP0, UPT, UR7, URZ, UPT ;  /* 0x000000ff0700728c */ /* 0x000fd2000bf05270 */
[----:B---3--:R-:W-:Y:S05]  /*1050*/  BRA.U UP0, `(.L_x_1421) ;  /* 0xfffffffd00e87547 */ /* 0x008fea000b83ffff */
.L_x_1416:
        /* <DEDUP_REMOVED lines=31> */
.L_x_1423:
[----:B0----5:R-:W-:-:S05]  /*1250*/  IADD3 R11, PT, PT, R14, UR4, RZ ;  /* 0x000000040e0b7c10 */ /* 0x021fca000fffe0ff */
[----:B------:R-:W-:-:S05]  /*1260*/  IMAD R4, R11, UR16, RZ ;  /* 0x000000100b047c24 */ /* 0x000fca000f8e02ff */
[----:B------:R-:W-:-:S04]  /*1270*/  SHF.R.S32.HI R5, RZ, 0x1f, R4 ;  /* 0x0000001fff057819 */ /* 0x000fc80000011404 */
[----:B------:R-:W-:-:S04]  /*1280*/  LEA.HI R5, R5, R4, RZ, 0x3 ;  /* 0x0000000405057211 */ /* 0x000fc800078f18ff */
[----:B------:R-:W-:Y:S01]  /*1290*/  LEA.HI.SX32 R5, R5, R16, 0x1d ;  /* 0x0000001005057211 */ /* 0x000fe200078feaff */
[----:B------:R-:W-:-:S04]  /*12a0*/  USHF.L.U32 UR6, UR9, 0x1, URZ ;  /* 0x0000000109067899 */ /* 0x000fc800080006ff */
[----:B-1----:R-:W-:Y:S01]  /*12b0*/  IMAD.WIDE R4, R5, 0x4, R6 ;  /* 0x0000000405047825 */ /* 0x002fe200078e0206 */
[----:B------:R-:W-:-:S05]  /*12c0*/  UIMAD.WIDE.U32 UR6, UR6, 0x2, UR18 ;  /* 0x00000002060678a5 */ /* 0x000fca000f8e0012 */
[----:B------:R-:W3:Y:S01]  /*12d0*/  LDG.E.CONSTANT R4, desc[UR12][R4.64] ;  /* 0x0000000c04047981 */ /* 0x000ee2000c1e9900 */
        /* <DEDUP_REMOVED lines=12> */
[----:B----4-:R-:W-:Y:S01]  /*13a0*/  R2UR UR6, R12 ;  /* 0x000000000c0672ca */ /* 0x010fe200000e0000 */
[----:B------:R-:W-:Y:S01]  /*13b0*/  IMAD R5, R4, R4, R4 ;  /* 0x0000000404057224 */ /* 0x000fe200078e0204 */
[----:B------:R-:W-:-:S02]  /*13c0*/  SHF.R.U32.HI R17, RZ, 0xc, R17 ;  /* 0x0000000cff117819 */ /* 0x000fc40000011611 */
[----:B------:R-:W-:Y:S02]  /*13d0*/  LOP3.LUT R19, R19, 0xf, RZ, 0xc0, !PT ;  /* 0x0000000f13137812 */ /* 0x000fe400078ec0ff */
[----:B------:R-:W-:Y:S02]  /*13e0*/  LOP3.LUT R17, R17, 0xf, RZ, 0xc0, !PT ;  /* 0x0000000f11117812 */ /* 0x000fe400078ec0ff */
[----:B------:R-:W-:Y:S01]  /*13f0*/  IADD3 R21, PT, PT, R18, 0x1, R21 ;  /* 0x0000000112157810 */ /* 0x000fe20007ffe015 */
[----:B------:R-:W-:Y:S01]  /*1400*/  IMAD R18, R19, R19, R19 ;  /* 0x0000001313127224 */ /* 0x000fe200078e0213 */
[----:B------:R-:W-:Y:S01]  /*1410*/  IADD3 R5, PT, PT, R4, 0x1, R5 ;  /* 0x0000000104057810 */ /* 0x000fe20007ffe005 */
[----:B------:R-:W-:Y:S02]  /*1420*/  IMAD R4, R17, R17, R17 ;  /* 0x0000001111047224 */ /* 0x000fe400078e0211 */
[----:B------:R-:W-:Y:S01]  /*1430*/  UIADD3 UR9, UPT, UPT, UR6, UR9, URZ ;  /* 0x0000000906097290 */ /* 0x000fe2000fffe0ff */
[----:B------:R-:W-:Y:S01]  /*1440*/  IADD3 R18, PT, PT, R19, 0x1, R18 ;  /* 0x0000000113127810 */ /* 0x000fe20007ffe012 */
[----:B------:R-:W2:Y:S01]  /*1450*/  I2F.F16 R21, R21 ;  /* 0x0000001500157306 */ /* 0x000ea20000200c00 */
[----:B------:R-:W-:-:S03]  /*1460*/  IADD3 R4, PT, PT, R17, 0x1, R4 ;  /* 0x0000000111047810 */ /* 0x000fc60007ffe004 */
[----:B------:R-:W-:-:S04]  /*1470*/  ISETP.LE.AND P0, PT, R2, UR9, PT ;  /* 0x0000000902007c0c */ /* 0x000fc8000bf03270 */
        /* <DEDUP_REMOVED lines=8> */
.L_x_1422:
        /* <DEDUP_REMOVED lines=15> */
.L_x_1424:
        /* <DEDUP_REMOVED lines=8> */
.L_x_1425:
[----:B------:R-:W-:Y:S05]  /*1670*/  BRA.U !UP2, `(.L_x_1426) ;  /* 0x000000010a1c7547 */ /* 0x000fea000b800000 */
[----:B------:R-:W0:Y:S02]  /*1680*/  LDC R4, c[0x0][0x3d4] ;  /* 0x0000f500ff047b82 */ /* 0x000e240000000800 */
[----:B0-----:R-:W-:-:S04]  /*1690*/  VIMNMX R4, PT, PT, R4, UR8, PT ;  /* 0x0000000804047c48 */ /* 0x001fc8000bfe0100 */
[----:B------:R-:W-:-:S04]  /*16a0*/  IADD3 R4, PT, PT, R4, -UR21, RZ ;  /* 0x8000001504047c10 */ /* 0x000fc8000fffe0ff */
[----:B-----5:R-:W-:-:S04]  /*16b0*/  SHF.R.S32.HI R5, RZ, 0x1f, R4 ;  /* 0x0000001fff057819 */ /* 0x020fc80000011404 */
[----:B------:R-:W-:-:S04]  /*16c0*/  LEA.HI R5, R5, R4, RZ, 0x5 ;  /* 0x0000000405057211 */ /* 0x000fc800078f28ff */
[----:B------:R-:W-:-:S04]  /*16d0*/  SHF.R.S32.HI R5, RZ, 0x5, R5 ;  /* 0x00000005ff057819 */ /* 0x000fc80000011405 */
[----:B------:R-:W-:-:S07]  /*16e0*/  SHF.L.U32 R7, R5, 0x2, RZ ;  /* 0x0000000205077819 */ /* 0x000fce00000006ff */
.L_x_1426:
        /* <DEDUP_REMOVED lines=8> */
.L_x_1427:
        /* <DEDUP_REMOVED lines=8> */
.L_x_1428:
[----:B------:R-:W-:Y:S01]  /*17f0*/  ULEA UR4, UR10, UR4, 0x3 ;  /* 0x000000040a047291 */ /* 0x000fe2000f8e18ff */
[----:B-----5:R-:W-:Y:S01]  /*1800*/  SHF.R.S32.HI R5, RZ, 0x1f, R3 ;  /* 0x0000001fff057819 */ /* 0x020fe20000011403 */
[----:B------:R-:W0:Y:S01]  /*1810*/  LDCU.64 UR6, c[0x0][0x388] ;  /* 0x00007100ff0677ac */ /* 0x000e220008000a00 */
[----:B------:R-:W-:Y:S02]  /*1820*/  VIMNMX R0, PT, PT, R0, UR17, PT ;  /* 0x0000001100007c48 */ /* 0x000fe4000bfe0100 */
[----:B------:R-:W-:Y:S02]  /*1830*/  PRMT R24, RZ, 0x5410, RZ ;  /* 0x00005410ff187816 */ /* 0x000fe400000000ff */
[----:B------:R-:W-:Y:S02]  /*1840*/  IADD3 R2, PT, PT, R7, UR4, R2 ;  /* 0x0000000407027c10 */ /* 0x000fe4000fffe002 */
        /* <DEDUP_REMOVED lines=9> */
[----:B------:R-:W-:Y:S02]  /*18e0*/  LEA.HI.X.SX32 R2, R2, R5, 0x1, P0 ;  /* 0x0000000502027211 */ /* 0x000fe400000f0eff */
[----:B------:R-:W-:Y:S02]  /*18f0*/  ISETP.GT.AND P0, PT, R0, UR8, PT ;  /* 0x0000000800007c0c */ /* 0x000fe4000bf04270 */
[C---:B0-----:R-:W-:Y:S02]  /*1900*/  LEA R8, P1, R3.reuse, UR6, 0x2 ;  /* 0x0000000603087c11 */ /* 0x041fe4000f8210ff */
[----:B------:R-:W-:Y:S02]  /*1910*/  PRMT R17, RZ, 0x5410, RZ ;  /* 0x00005410ff117816 */ /* 0x000fe400000000ff */
[----:B------:R-:W-:-:S07]  /*1920*/  LEA.HI.X R9, R3, UR7, R2, 0x2, P1 ;  /* 0x0000000703097c11 */ /* 0x000fce00088f1402 */
[----:B------:R-:W-:Y:S05]  /*1930*/  @!P0 BRA `(.L_x_1429) ;  /* 0x0000005c006c8947 */ /* 0x000fea0003800000 */
[----:B------:R-:W-:-:S05]  /*1940*/  MOV R3, UR16 ;  /* 0x0000001000037c02 */ /* 0x000fca0008000f00 */
[----:B------:R-:W-:Y:S02]  /*1950*/  IMAD.WIDE R2, R3, 0x4, R8 ;  /* 0x0000000403027825 */ /* 0x000fe400078e0208 */
[----:B------:R-:W2:Y:S04]  /*1960*/  LDG.E.128.CONSTANT R8, desc[UR12][R8.64] ;  /* 0x0000000c08087981 */ /* 0x000ea8000c1e9d00 */
[----:B------:R-:W3:Y:S01]  /*1970*/  LDG.E.128.CONSTANT R4, desc[UR12][R2.64] ;  /* 0x0000000c02047981 */ /* 0x000ee2000c1e9d00 */
[----:B------:R-:W-:Y:S01]  /*1980*/  UISETP.GT.AND UP0, UPT, UR5, URZ, UPT ;  /* 0x000000ff0500728c */ /* 0x000fe2000bf04270 */
[----:B------:R-:W-:Y:S02]  /*1990*/  MOV R55, UR16 ;  /* 0x0000001000377c02 */ /* 0x000fe40008000f00 */
[----:B------:R-:W-:-:S03]  /*19a0*/  PRMT R24, R24, 0x5410, RZ ;  /* 0x0000541018187816 */ /* 0x000fc600000000ff */
        /* <DEDUP_REMOVED lines=11> */
[----:B------:R-:W0:Y:S01]  /*1a60*/  S2UR UR6, SR_CgaCtaId ;  /* 0x00000000000679c3 */ /* 0x000e220000008800 */
[----:B------:R-:W-:Y:S01]  /*1a70*/  LOP3.LUT R3, R10, 0xff, RZ, 0xc0, !PT ;  /* 0x000000ff0a037812 */ /* 0x000fe200078ec0ff */
[----:B------:R-:W-:Y:S01]  /*1a80*/  UMOV UR4, 0x400 ;  /* 0x0000040000047882 */ /* 0x000fe20000000000 */
[----:B------:R-:W-:Y:S01]  /*1a90*/  IADD3 R12, PT, PT, R2, -0x80, RZ ;  /* 0xffffff80020c7810 */ /* 0x000fe20007ffe0ff */
[----:B------:R-:W1:Y:S01]  /*1aa0*/  I2F.F16 R13, R13 ;  /* 0x0000000d000d7306 */ /* 0x000e620000200c00 */
[----:B------:R-:W-:Y:S01]  /*1ab0*/  LOP3.LUT R2, R8, 0xff, RZ, 0xc0, !PT ;  /* 0x000000ff08027812 */ /* 0x000fe200078ec0ff */
[----:B------:R-:W-:Y:S01]  /*1ac0*/  HADD2.F32 R47, -RZ, R27.H0_H0 ;  /* 0x2000001bff2f7230 */ /* 0x000fe20000004100 */
[----:B------:R-:W-:Y:S01]  /*1ad0*/  IADD3 R21, PT, PT, R3, -0x80, RZ ;  /* 0xffffff8003157810 */ /* 0x000fe20007ffe0ff */
[----:B------:R-:W-:Y:S01]  /*1ae0*/  UISETP.NE.AND UP0, UPT, UR5, 0x1, UPT ;  /* 0x000000010500788c */ /* 0x000fe2000bf05270 */
[----:B------:R-:W-:-:S02]  /*1af0*/  IADD3 R2, PT, PT, R2, -0x80, RZ ;  /* 0xffffff8002027810 */ /* 0x000fc40007ffe0ff */
[----:B------:R-:W-:Y:S01]  /*1b00*/  LOP3.LUT R3, R4, 0xff, RZ, 0xc0, !PT ;  /* 0x000000ff04037812 */ /* 0x000fe200078ec0ff */
[----:B------:R-:W-:Y:S01]  /*1b10*/  I2F.F16 R12, R12 ;  /* 0x0000000c000c7306 */ /* 0x000fe20000200c00 */
[----:B------:R-:W-:Y:S02]  /*1b20*/  LOP3.LUT R17, R5, 0xff, RZ, 0xc0, !PT ;  /* 0x000000ff05117812 */ /* 0x000fe400078ec0ff */
[----:B------:R-:W-:Y:S02]  /*1b30*/  IADD3 R3, PT, PT, R3, -0x80, RZ ;  /* 0xffffff8003037810 */ /* 0x000fe40007ffe0ff */
[----:B------:R-:W-:Y:S02]  /*1b40*/  IADD3 R17, PT, PT, R17, -0x80, RZ ;  /* 0xffffff8011117810 */ /* 0x000fe40007ffe0ff */
[----:B------:R-:W-:Y:S01]  /*1b50*/  LOP3.LUT R18, R6, 0xff, RZ, 0xc0, !PT ;  /* 0x000000ff06127812 */ /* 0x000fe200078ec0ff */
[----:B------:R2:W-:Y:S01]  /*1b60*/  I2F.F16 R22, R2 ;  /* 0x0000000200167306 */ /* 0x0005e20000200c00 */
[----:B------:R-:W-:Y:S01]  /*1b70*/  LOP3.LUT R0, R9, 0xff, RZ, 0xc0, !PT ;  /* 0x000000ff09007812 */ /* 0x000fe200078ec0ff */
[----:B-1----:R-:W-:Y:S01]  /*1b80*/  HADD2.F32 R13, -RZ, R13.H0_H0 ;  /* 0x2000000dff0d7230 */ /* 0x002fe20000004100 */
[----:B------:R-:W-:Y:S01]  /*1b90*/  IADD3 R18, PT, PT, R18, -0x80, RZ ;  /* 0xffffff8012127810 */ /* 0x000fe20007ffe0ff */
[----:B0-----:R-:W-:Y:S01]  /*1ba0*/  ULEA UR4, UR6, UR4, 0x18 ;  /* 0x0000000406047291 */ /* 0x001fe2000f8ec0ff */
[----:B------:R-:W-:-:S02]  /*1bb0*/  IADD3 R0, PT, PT, R0, -0x80, RZ ;  /* 0xffffff8000007810 */ /* 0x000fc40007ffe0ff */
[----:B------:R-:W-:Y:S01]  /*1bc0*/  LOP3.LUT R19, R7, 0xff, RZ, 0xc0, !PT ;  /* 0x000000ff07137812 */ /* 0x000fe200078ec0ff */
[----:B------:R0:W1:Y:S01]  /*1bd0*/  I2F.F16 R28, R3 ;  /* 0x00000003001c7306 */ /* 0x0000620000200c00 */
[--C-:B--2---:R-:W-:Y:S02]  /*1be0*/  SHF.R.U32.HI R2, RZ, 0x8, R8.reuse ;  /* 0x00000008ff027819 */ /* 0x104fe40000011608 */
[----:B------:R-:W-:Y:S02]  /*1bf0*/  SHF.R.U32.HI R8, RZ, 0x10, R8 ;  /* 0x00000010ff087819 */ /* 0x000fe40000011608 */
[----:B------:R-:W-:Y:S02]  /*1c00*/  LOP3.LUT R2, R2, 0xff, RZ, 0xc0, !PT ;  /* 0x000000ff02027812 */ /* 0x000fe400078ec0ff */
[----:B------:R-:W-:Y:S01]  /*1c10*/  IADD3 R19, PT, PT, R19, -0x80, RZ ;  /* 0xffffff8013137810 */ /* 0x000fe20007ffe0ff */
[----:B------:R2:W3:Y:S01]  /*1c20*/  I2F.F16 R29, R17 ;  /* 0x00000011001d7306 */ /* 0x0004e20000200c00 */
[----:B------:R-:W-:-:S02]  /*1c30*/  IADD3 R2, PT, PT, R2, -0x80, RZ ;  /* 0xffffff8002027810 */ /* 0x000fc40007ffe0ff */
[----:B0-----:R-:W-:Y:S02]  /*1c40*/  LOP3.LUT R3, R8, 0xff, RZ, 0xc0, !PT ;  /* 0x000000ff08037812 */ /* 0x001fe400078ec0ff */
[----:B------:R-:W-:Y:S02]  /*1c50*/  SHF.R.U32.HI R39, RZ, 0x8, R7 ;  /* 0x00000008ff277819 */ /* 0x000fe40000011607 */
[----:B------:R-:W-:Y:S01]  /*1c60*/  IADD3 R3, PT, PT, R3, -0x80, RZ ;  /* 0xffffff8003037810 */ /* 0x000fe20007ffe0ff */
[----:B------:R0:W-:Y:S01]  /*1c70*/  I2F.F16 R8, R2 ;  /* 0x0000000200087306 */ /* 0x0001e20000200c00 */
[--C-:B--2---:R-:W-:Y:S01]  /*1c80*/  SHF.R.U32.HI R17, RZ, 0x8, R9.reuse ;  /* 0x00000008ff117819 */ /* 0x104fe20000011609 */
[----:B-1----:R-:W-:Y:S01]  /*1c90*/  HADD2.F32 R28, -RZ, R28.H0_H0 ;  /* 0x2000001cff1c7230 */ /* 0x002fe20000004100 */
[----:B------:R-:W-:Y:S02]  /*1ca0*/  SHF.R.U32.HI R9, RZ, 0x10, R9 ;  /* 0x00000010ff097819 */ /* 0x000fe40000011609 */
[----:B------:R-:W-:-:S02]  /*1cb0*/  LOP3.LUT R17, R17, 0xff, RZ, 0xc0, !PT ;  /* 0x000000ff11117812 */ /* 0x000fc400078ec0ff */
[----:B------:R-:W-:Y:S01]  /*1cc0*/  LOP3.LUT R9, R9, 0xff, RZ, 0xc0, !PT ;  /* 0x000000ff09097812 */ /* 0x000fe200078ec0ff */
[----:B------:R1:W-:Y:S01]  /*1cd0*/  I2F.F16 R31, R3 ;  /* 0x00000003001f7306 */ /* 0x0003e20000200c00 */
[----:B0-----:R-:W-:Y:S01]  /*1ce0*/  SHF.R.U32.HI R2, RZ, 0x10, R10 ;  /* 0x00000010ff027819 */ /* 0x001fe2000001160a */
[----:B---3--:R-:W-:Y:S01]  /*1cf0*/  HADD2.F32 R29, -RZ, R29.H0_H0 ;  /* 0x2000001dff1d7230 */ /* 0x008fe20000004100 */
[----:B------:R-:W-:Y:S02]  /*1d00*/  IADD3 R17, PT, PT, R17, -0x80, RZ ;  /* 0xffffff8011117810 */ /* 0x000fe40007ffe0ff */
[----:B------:R-:W-:Y:S02]  /*1d10*/  LOP3.LUT R2, R2, 0xff, RZ, 0xc0, !PT ;  /* 0x000000ff02027812 */ /* 0x000fe400078ec0ff */
[----:B------:R-:W-:Y:S01]  /*1d20*/  IADD3 R9, PT, PT, R9, -0x80, RZ ;  /* 0xffffff8009097810 */ /* 0x000fe20007ffe0ff */
[----:B------:R0:W2:Y:S01]  /*1d30*/  I2F.F16 R33, R18 ;  /* 0x0000001200217306 */ /* 0x0000a20000200c00 */
[----:B------:R-:W-:-:S02]  /*1d40*/  IADD3 R24, PT, PT, R2, -0x80, RZ ;  /* 0xffffff8002187810 */ /* 0x000fc40007ffe0ff */
[----:B-1----:R-:W1:Y:S01]  /*1d50*/  LDS.64 R2, [UR4] ;  /* 0x00000004ff027984 */ /* 0x002e620008000a00 */
[----:B------:R-:W-:-:S04]  /*1d60*/  SHF.R.U32.HI R45, RZ, 0x10, R6 ;  /* 0x00000010ff2d7819 */ /* 0x000fc80000011606 */
[----:B------:R3:W4:Y:S01]  /*1d70*/  I2F.F16 R35, R17 ;  /* 0x0000001100237306 */ /* 0x0007220000200c00 */
[----:B0-----:R-:W-:Y:S02]  /*1d80*/  SHF.R.U32.HI R18, RZ, 0x8, R10 ;  /* 0x00000008ff127819 */ /* 0x001fe4000001160a */
[----:B------:R-:W-:Y:S02]  /*1d90*/  LOP3.LUT R45, R45, 0xff, RZ, 0xc0, !PT ;  /* 0x000000ff2d2d7812 */ /* 0x000fe400078ec0ff */
[----:B------:R-:W-:Y:S01]  /*1da0*/  LOP3.LUT R18, R18, 0xff, RZ, 0xc0, !PT ;  /* 0x000000ff12127812 */ /* 0x000fe200078ec0ff */
[----:B--2---:R-:W-:Y:S02]  /*1db0*/  HADD2.F32 R33, -RZ, R33.H0_H0 ;  /* 0x20000021ff217230 */ /* 0x004fe40000004100 */
[----:B------:R0:W-:Y:S01]  /*1dc0*/  I2F.F16 R23, R9 ;  /* 0x0000000900177306 */ /* 0x0001e20000200c00 */
[----:B---3--:R-:W-:Y:S02]  /*1dd0*/  SHF.R.U32.HI R17, RZ, 0x8, R11 ;  /* 0x00000008ff117819 */ /* 0x008fe4000001160b */
[----:B------:R-:W-:-:S02]  /*1de0*/  IADD3 R10, PT, PT, R18, -0x80, RZ ;  /* 0xffffff80120a7810 */ /* 0x000fc40007ffe0ff */
[----:B------:R-:W-:Y:S02]  /*1df0*/  LOP3.LUT R17, R17, 0xff, RZ, 0xc0, !PT ;  /* 0x000000ff11117812 */ /* 0x000fe400078ec0ff */
[----:B------:R-:W-:Y:S01]  /*1e00*/  SHF.R.U32.HI R18, RZ, 0x8, R6 ;  /* 0x00000008ff127819 */ /* 0x000fe20000011606 */
[----:B------:R-:W2:Y:S01]  /*1e10*/  I2F.F16 R0, R0 ;  /* 0x0000000000007306 */ /* 0x000ea20000200c00 */
[----:B0-----:R-:W-:Y:S01]  /*1e20*/  SHF.R.U32.HI R9, RZ, 0x10, R11 ;  /* 0x00000010ff097819 */ /* 0x001fe2000001160b */
[----:B----4-:R-:W-:Y:S01]  /*1e30*/  HADD2.F32 R6, -RZ, R35.H0_H0 ;  /* 0x20000023ff067230 */ /* 0x010fe20000004100 */
[----:B------:R-:W-:Y:S02]  /*1e40*/  IADD3 R11, PT, PT, R17, -0x80, RZ ;  /* 0xffffff80110b7810 */ /* 0x000fe40007ffe0ff */
[----:B------:R-:W-:Y:S02]  /*1e50*/  LOP3.LUT R17, R9, 0xff, RZ, 0xc0, !PT ;  /* 0x000000ff09117812 */ /* 0x000fe400078ec0ff */
[----:B------:R-:W-:Y:S01]  /*1e60*/  LOP3.LUT R18, R18, 0xff, RZ, 0xc0, !PT ;  /* 0x000000ff12127812 */ /* 0x000fe200078ec0ff */
[----:B------:R-:W-:Y:S01]  /*1e70*/  I2F.F16 R21, R21 ;  /* 0x0000001500157306 */ /* 0x000fe20000200c00 */
[----:B------:R-:W-:-:S02]  /*1e80*/  SHF.R.U32.HI R9, RZ, 0x8, R4 ;  /* 0x00000008ff097819 */ /* 0x000fc40000011604 */
[----:B------:R-:W-:Y:S02]  /*1e90*/  SHF.R.U32.HI R4, RZ, 0x10, R4 ;  /* 0x00000010ff047819 */ /* 0x000fe40000011604 */
[----:B------:R-:W-:Y:S02]  /*1ea0*/  IADD3 R34, PT, PT, R17, -0x80, RZ ;  /* 0xffffff8011227810 */ /* 0x000fe40007ffe0ff */
[----:B------:R-:W-:Y:S01]  /*1eb0*/  IADD3 R42, PT, PT, R18, -0x80, RZ ;  /* 0xffffff80122a7810 */ /* 0x000fe20007ffe0ff */
[----:B------:R-:W0:Y:S01]  /*1ec0*/  I2F.F16 R10, R10 ;  /* 0x0000000a000a7306 */ /* 0x000e220000200c00 */
[----:B------:R-:W-:Y:S01]  /*1ed0*/  LOP3.LUT R9, R9, 0xff, RZ, 0xc0, !PT ;  /* 0x000000ff09097812 */ /* 0x000fe200078ec0ff */
[----:B--2---:R-:W-:Y:S01]  /*1ee0*/  HADD2.F32 R0, -RZ, R0.H0_H0 ;  /* 0x20000000ff007230 */ /* 0x004fe20000004100 */
[----:B------:R-:W-:Y:S01]  /*1ef0*/  LOP3.LUT R4, R4, 0xff, RZ, 0xc0, !PT ;  /* 0x000000ff04047812 */ /* 0x000fe200078ec0ff */
[--C-:B-1----:R-:W-:Y:S01]  /*1f00*/  HADD2.F32 R43, -RZ, R3.reuse.H0_H0 ;  /* 0x20000003ff2b7230 */ /* 0x102fe20000004100 */
[--C-:B------:R-:W-:Y:S01]  /*1f10*/  SHF.R.U32.HI R17, RZ, 0x8, R5.reuse ;  /* 0x00000008ff117819 */ /* 0x100fe20000011605 */
[----:B------:R-:W-:Y:S01]  /*1f20*/  HADD2.F32 R20, -RZ, R3.H1_H1 ;  /* 0x30000003ff147230 */ /* 0x000fe20000004100 */
[----:B------:R-:W-:Y:S01]  /*1f30*/  SHF.R.U32.HI R5, RZ, 0x10, R5 ;  /* 0x00000010ff057819 */ /* 0x000fe20000011605 */
[----:B------:R-:W1:Y:S01]  /*1f40*/  I2F.F16 R11, R11 ;  /* 0x0000000b000b7306 */ /* 0x000e620000200c00 */
[----:B------:R-:W-:Y:S01]  /*1f50*/  IADD3 R9, PT, PT, R9, -0x80, RZ ;  /* 0xffffff8009097810 */ /* 0x000fe20007ffe0ff */
[----:B------:R-:W-:Y:S01]  /*1f60*/  HADD2.F32 R44, -RZ, R2.H1_H1 ;  /* 0x30000002ff2c7230 */ /* 0x000fe20000004100 */
[----:B------:R-:W-:Y:S01]  /*1f70*/  IADD3 R4, PT, PT, R4, -0x80, RZ ;  /* 0xffffff8004047810 */ /* 0x000fe20007ffe0ff */
[----:B------:R-:W-:Y:S01]  /*1f80*/  HADD2.F32 R3, -RZ, R22.H0_H0 ;  /* 0x20000016ff037230 */ /* 0x000fe20000004100 */
[----:B------:R-:W-:-:S02]  /*1f90*/  LOP3.LUT R17, R17, 0xff, RZ, 0xc0, !PT ;  /* 0x000000ff11117812 */ /* 0x000fc400078ec0ff */
[----:B------:R-:W-:Y:S01]  /*1fa0*/  LOP3.LUT R5, R5, 0xff, RZ, 0xc0, !PT ;  /* 0x000000ff05057812 */ /* 0x000fe200078ec0ff */
[----:B------:R2:W3:Y:S01]  /*1fb0*/  I2F.F16 R36, R19 ;  /* 0x0000001300247306 */ /* 0x0004e20000200c00 */
[----:B------:R-:W-:Y:S02]  /*1fc0*/  IADD3 R41, PT, PT, R17, -0x80, RZ ;  /* 0xffffff8011297810 */ /* 0x000fe40007ffe0ff */
[----:B------:R-:W-:Y:S01]  /*1fd0*/  IADD3 R38, PT, PT, R5, -0x80, RZ ;  /* 0xffffff8005267810 */ /* 0x000fe20007ffe0ff */
[----:B------:R-:W-:Y:S01]  /*1fe0*/  HADD2.F32 R5, -RZ, R8.H0_H0 ;  /* 0x20000008ff057230 */ /* 0x000fe20000004100 */
[----:B------:R-:W-:Y:S01]  /*1ff0*/  SHF.R.U32.HI R17, RZ, 0x10, R7 ;  /* 0x00000010ff117819 */ /* 0x000fe20000011607 */
[----:B0-----:R-:W-:Y:S02]  /*2000*/  HADD2.F32 R7, -RZ, R10.H0_H0 ;  /* 0x2000000aff077230 */ /* 0x001fe40000004100 */
[----:B------:R-:W0:Y:S01]  /*2010*/  I2F.F16 R24, R24 ;  /* 0x0000001800187306 */ /* 0x000e220000200c00 */
[----:B--2---:R-:W2:Y:S01]  /*2020*/  LDS.64 R18, [UR4+0x8] ;  /* 0x00000804ff127984 */ /* 0x004ea20008000a00 */
[----:B-1----:R-:W-:Y:S01]  /*2030*/  HADD2.F32 R8, -RZ, R11.H0_H0 ;  /* 0x2000000bff087230 */ /* 0x002fe20000004100 */
[----:B------:R-:W-:Y:S01]  /*2040*/  LOP3.LUT R17, R17, 0xff, RZ, 0xc0, !PT ;  /* 0x000000ff11117812 */ /* 0x000fe200078ec0ff */
[----:B---3--:R-:W-:-:S04]  /*2050*/  HADD2.F32 R36, -RZ, R36.H0_H0 ;  /* 0x20000024ff247230 */ /* 0x008fc80000004100 */
[----:B------:R-:W1:Y:S08]  /*2060*/  I2F.F16 R34, R34 ;  /* 0x0000002200227306 */ /* 0x000e700000200c00 */
[----:B------:R3:W-:Y:S08]  /*2070*/  I2F.F16 R40, R9 ;  /* 0x0000000900287306 */ /* 0x0007f00000200c00 */
[----:B------:R4:W-:Y:S01]  /*2080*/  I2F.F16 R37, R4 ;  /* 0x0000000400257306 */ /* 0x0009e20000200c00 */
[----:B---3--:R-:W-:-:S02]  /*2090*/  HADD2.F32 R9, -RZ, R2.H0_H0 ;  /* 0x20000002ff097230 */ /* 0x008fc40000004100 */
[----:B------:R-:W-:-:S03]  /*20a0*/  HADD2.F32 R2, -RZ, R12.H0_H0 ;  /* 0x2000000cff027230 */ /* 0x000fc60000004100 */
[----:B------:R-:W-:Y:S01]  /*20b0*/  FFMA.FTZ R10, R3, R9, RZ ;  /* 0x00000009030a7223 */ /* 0x000fe200000100ff */
[----:B------:R-:W-:Y:S01]  /*20c0*/  FFMA.FTZ R11, R9, R0, RZ ;  /* 0x00000000090b7223 */ /* 0x000fe200000100ff */
[----:B------:R-:W3:Y:S01]  /*20d0*/  I2F.F16 R14, R14 ;  /* 0x0000000e000e7306 */ /* 0x000ee20000200c00 */
[----:B----4-:R-:W-:Y:S02]  /*20e0*/  HADD2.F32 R4, -RZ, R21.H0_H0 ;  /* 0x20000015ff047230 */ /* 0x010fe40000004100 */
[----:B------:R-:W-:Y:S01]  /*20f0*/  FFMA.FTZ R22, R5, R44, R10 ;  /* 0x0000002c05167223 */ /* 0x000fe2000001000a */
[----:B------:R-:W-:Y:S01]  /*2100*/  FFMA.FTZ R46, R44, R6, R11 ;  /* 0x000000062c2e7223 */ /* 0x000fe2000001000b */
[----:B------:R-:W-:Y:S01]  /*2110*/  HADD2.F32 R10, -RZ, R23.H0_H0 ;  /* 0x20000017ff0a7230 */ /* 0x000fe20000004100 */
[----:B------:R-:W-:Y:S01]  /*2120*/  LOP3.LUT R21, R39, 0xff, RZ, 0xc0, !PT ;  /* 0x000000ff27157812 */ /* 0x000fe200078ec0ff */
[C---:B------:R-:W-:Y:S01]  /*2130*/  FFMA.FTZ R12, R9.reuse, R4, RZ ;  /* 0x00000004090c7223 */ /* 0x040fe200000100ff */
[----:B------:R-:W-:Y:S01]  /*2140*/  FFMA.FTZ R9, R9, R2, RZ ;  /* 0x0000000209097223 */ /* 0x000fe200000100ff */
[----:B------:R-:W4:Y:S01]  /*2150*/  I2F.F16 R15, R15 ;  /* 0x0000000f000f7306 */ /* 0x000f220000200c00 */
[----:B0-----:R-:W-:-:S02]  /*2160*/  HADD2.F32 R11, -RZ, R24.H0_H0 ;  /* 0x20000018ff0b7230 */ /* 0x001fc40000004100 */
[C---:B------:R-:W-:Y:S01]  /*2170*/  FFMA.FTZ R52, R44.reuse, R7, R12 ;  /* 0x000000072c347223 */ /* 0x040fe2000001000c */
[----:B------:R-:W-:Y:S01]  /*2180*/  FFMA.FTZ R35, R44, R8, R9 ;  /* 0x000000082c237223 */ /* 0x000fe20000010009 */
[----:B------:R-:W-:Y:S02]  /*2190*/  HADD2.F32 R9, -RZ, R31.H0_H0 ;  /* 0x2000001fff097230 */ /* 0x000fe40000004100 */
[C---:B------:R-:W-:Y:S01]  /*21a0*/  FFMA.FTZ R31, R43.reuse, R10, R46 ;  /* 0x0000000a2b1f7223 */ /* 0x040fe2000001002e */
[----:B-1----:R-:W-:Y:S02]  /*21b0*/  HADD2.F32 R12, -RZ, R34.H0_H0 ;  /* 0x20000022ff0c7230 */ /* 0x002fe40000004100 */
[----:B------:R-:W-:Y:S01]  /*21c0*/  FFMA.FTZ R52, R43, R11, R52 ;  /* 0x0000000b2b347223 */ /* 0x000fe20000010034 */
[----:B------:R-:W0:Y:S01]  /*21d0*/  I2F.F16 R16, R16 ;  /* 0x0000001000107306 */ /* 0x000e220000200c00 */
[----:B---3--:R-:W-:Y:S02]  /*21e0*/  HADD2.F32 R14, -RZ, R14.H0_H0 ;  /* 0x2000000eff0e7230 */ /* 0x008fe40000004100 */
[----:B------:R-:W-:Y:S01]  /*21f0*/  FFMA.FTZ R22, R9, R43, R22 ;  /* 0x0000002b09167223 */ /* 0x000fe20000010016 */
[----:B------:R-:W-:Y:S01]  /*2200*/  FFMA.FTZ R35, R43, R12, R35 ;  /* 0x0000000c2b237223 */ /* 0x000fe20000010023 */
[----:B------:R-:W-:Y:S01]  /*2210*/  IADD3 R21, PT, PT, R21, -0x80, RZ ;  /* 0xffffff8015157810 */ /* 0x000fe20007ffe0ff */
[----:B------:R-:W-:-:S02]  /*2220*/  HADD2.F32 R40, -RZ, R40.H0_H0 ;  /* 0x20000028ff287230 */ /* 0x000fc40000004100 */
[----:B------:R-:W-:Y:S01]  /*2230*/  FFMA.FTZ R23, R13, R20, R22 ;  /* 0x000000140d177223 */ /* 0x000fe20000010016 */
[----:B----4-:R-:W-:Y:S01]  /*2240*/  HADD2.F32 R15, -RZ, R15.H0_H0 ;  /* 0x2000000fff0f7230 */ /* 0x010fe20000004100 */
[----:B------:R-:W1:Y:S01]  /*2250*/  I2F.F16 R41, R41 ;  /* 0x0000002900297306 */ /* 0x000e620000200c00 */
[C---:B------:R-:W-:Y:S01]  /*2260*/  FFMA.FTZ R31, R20.reuse, R14, R31 ;  /* 0x0000000e141f7223 */ /* 0x040fe2000001001f */
[----:B------:R-:W-:Y:S01]  /*2270*/  IADD3 R39, PT, PT, R45, -0x80, RZ ;  /* 0xffffff802d277810 */ /* 0x000fe20007ffe0ff */
[--C-:B--2---:R-:W-:Y:S02]  /*2280*/  HADD2.F32 R22, -RZ, R18.reuse.H0_H0 ;  /* 0x20000012ff167230 */ /* 0x104fe40000004100 */
[----:B------:R-:W-:Y:S01]  /*2290*/  FFMA.FTZ R52, R20, R15, R52 ;  /* 0x0000000f14347223 */ /* 0x000fe20000010034 */
[----:B------:R-:W-:Y:S02]  /*22a0*/  HADD2.F32 R18, -RZ, R18.H1_H1 ;  /* 0x30000012ff127230 */ /* 0x000fe40000004100 */
[----:B0-----:R-:W-:Y:S01]  /*22b0*/  HADD2.F32 R16, -RZ, R16.H0_H0 ;  /* 0x20000010ff107230 */ /* 0x001fe20000004100 */
[----:B------:R-:W0:Y:S01]  /*22c0*/  I2F.F16 R38, R38 ;  /* 0x0000002600267306 */ /* 0x000e220000200c00 */
[----:B------:R-:W-:Y:S01]  /*22d0*/  FFMA.FTZ R31, R22, R29, R31 ;  /* 0x0000001d161f7223 */ /* 0x000fe2000001001f */
[----:B------:R-:W-:Y:S01]  /*22e0*/  FFMA.FTZ R23, R28, R22, R23 ;  /* 0x000000161c177223 */ /* 0x000fe20000010017 */
[----:B------:R-:W-:-:S02]  /*22f0*/  HADD2.F32 R37, -RZ, R37.H0_H0 ;  /* 0x20000025ff257230 */ /* 0x000fc40000004100 */
[----:B------:R-:W-:Y:S01]  /*2300*/  FFMA.FTZ R35, R20, R16, R35 ;  /* 0x0000001014237223 */ /* 0x000fe20000010023 */
[----:B------:R-:W-:Y:S01]  /*2310*/  IADD3 R20, PT, PT, R17, -0x80, RZ ;  /* 0xffffff8011147810 */ /* 0x000fe20007ffe0ff */
[----:B------:R-:W-:Y:S01]  /*2320*/  HADD2.F32 R17, -RZ, R19.H0_H0 ;  /* 0x20000013ff117230 */ /* 0x000fe20000004100 */
[----:B------:R-:W2:Y:S01]  /*2330*/  I2F.F16 R42, R42 ;  /* 0x0000002a002a7306 */ /* 0x000ea20000200c00 */
[----:B-1----:R-:W-:Y:S02]  /*2340*/  HADD2.F32 R41, -RZ, R41.H0_H0 ;  /* 0x20000029ff297230 */ /* 0x002fe40000004100 */
[----:B------:R-:W-:Y:S01]  /*2350*/  FFMA.FTZ R34, R22, R36, R35 ;  /* 0x0000002416227223 */ /* 0x000fe20000010023 */
[----:B------:R-:W-:Y:S02]  /*2360*/  HADD2.F32 R19, -RZ, R19.H1_H1 ;  /* 0x30000013ff137230 */ /* 0x000fe40000004100 */
[----:B------:R-:W-:Y:S02]  /*2370*/  HADD2.F32 R45, -RZ, R32.H0_H0 ;  /* 0x20000020ff2d7230 */ /* 0x000fe40000004100 */
[----:B0-----:R-:W-:Y:S01]  /*2380*/  HADD2.F32 R38, -RZ, R38.H0_H0 ;  /* 0x20000026ff267230 */ /* 0x001fe20000004100 */
[----:B------:R0:W1:Y:S01]  /*2390*/  I2F.F16 R43, R21 ;  /* 0x00000015002b7306 */ /* 0x0000620000200c00 */
[----:B------:R-:W-:-:S02]  /*23a0*/  HADD2.F32 R46, -RZ, R26.H0_H0 ;  /* 0x2000001aff2e7230 */ /* 0x000fc40000004100 */
[----:B--2---:R-:W-:-:S05]  /*23b0*/  HADD2.F32 R42, -RZ, R42.H0_H0 ;  /* 0x2000002aff2a7230 */ /* 0x004fca0000004100 */
[----:B------:R-:W2:Y:S01]  /*23c0*/  I2F.F16 R20, R20 ;  /* 0x0000001400147306 */ /* 0x000ea20000200c00 */
[----:B0-----:R-:W-:Y:S01]  /*23d0*/  FFMA.FTZ R21, R22, R33, R52 ;  /* 0x0000002116157223 */ /* 0x001fe20000010034 */
[C---:B------:R-:W-:Y:S01]  /*23e0*/  FFMA.FTZ R22, R18.reuse, R41, R31 ;  /* 0x0000002912167223 */ /* 0x040fe2000001001f */
[----:B------:R-:W-:Y:S02]  /*23f0*/  HADD2.F32 R52, -RZ, R25.H0_H0 ;  /* 0x20000019ff347230 */ /* 0x000fe40000004100 */
[C---:B------:R-:W-:Y:S01]  /*2400*/  FFMA.FTZ R24, R18.reuse, R42, R21 ;  /* 0x0000002a12187223 */ /* 0x040fe20000010015 */
[----:B-1----:R-:W-:Y:S02]  /*2410*/  HADD2.F32 R43, -RZ, R43.H0_H0 ;  /* 0x2000002bff2b7230 */ /* 0x002fe40000004100 */
[----:B------:R-:W0:Y:S03]  /*2420*/  I2F.F16 R50, R50 ;  /* 0x0000003200327306 */ /* 0x000e260000200c00 */
[----:B------:R-:W-:Y:S01]  /*2430*/  FFMA.FTZ R31, R18, R43, R34 ;  /* 0x0000002b121f7223 */ /* 0x000fe20000010022 */
[----:B--2---:R-:W-:-:S04]  /*2440*/  HADD2.F32 R44, -RZ, R20.H0_H0 ;  /* 0x20000014ff2c7230 */ /* 0x004fc80000004100 */
[----:B------:R-:W1:Y:S01]  /*2450*/  I2F.F16 R39, R39 ;  /* 0x0000002700277306 */ /* 0x000e620000200c00 */
[----:B------:R-:W-:Y:S01]  /*2460*/  FFMA.FTZ R20, R40, R18, R23 ;  /* 0x0000001228147223 */ /* 0x000fe20000010017 */
[C---:B------:R-:W-:Y:S01]  /*2470*/  FFMA.FTZ R23, R17.reuse, R38, R22 ;  /* 0x0000002611177223 */ /* 0x040fe20000010016 */
[----:B------:R-:W-:Y:S02]  /*2480*/  FFMA.FTZ R22, R17, R44, R31 ;  /* 0x0000002c11167223 */ /* 0x000fe4000001001f */
[----:B------:R-:W-:Y:S01]  /*2490*/  FFMA.FTZ R21, R37, R17, R20 ;  /* 0x0000001125157223 */ /* 0x000fe20000010014 */
[----:B0-----:R-:W-:Y:S02]  /*24a0*/  HADD2.F32 R50, -RZ, R50.H0_H0 ;  /* 0x20000032ff327230 */ /* 0x001fe40000004100 */
[----:B------:R-:W0:Y:S03]  /*24b0*/  I2F.F16 R48, R48 ;  /* 0x0000003000307306 */ /* 0x000e260000200c00 */
[----:B------:R-:W-:Y:S01]  /*24c0*/  FFMA.FTZ R20, R19, R50, R23 ;  /* 0x0000003213147223 */ /* 0x000fe20000010017 */
[----:B------:R-:W-:Y:S01]  /*24d0*/  PRMT R23, RZ, 0x5410, RZ ;  /* 0x00005410ff177816 */ /* 0x000fe200000000ff */
[----:B-1----:R-:W-:-:S03]  /*24e0*/  HADD2.F32 R39, -RZ, R39.H0_H0 ;  /* 0x20000027ff277230 */ /* 0x002fc60000004100 */
[----:B------:R-:W1:Y:S01]  /*24f0*/  I2F.F16 R49, R49 ;  /* 0x0000003100317306 */ /* 0x000e620000200c00 */
[----:B------:R-:W-:Y:S01]  /*2500*/  FMUL.FTZ R20, R47, R20 ;  /* 0x000000142f147220 */ /* 0x000fe20000410000 */
[----:B------:R-:W-:-:S04]  /*2510*/  FFMA.FTZ R24, R17, R39, R24 ;  /* 0x0000002711187223 */ /* 0x000fc80000010018 */
[----:B------:R-:W-:Y:S01]  /*2520*/  F2FP.F16.F32.PACK_AB R20, RZ, R20 ;  /* 0x00000014ff14723e */ /* 0x000fe200000000ff */
[----:B0-----:R-:W-:Y:S01]  /*2530*/  HADD2.F32 R48, -RZ, R48.H0_H0 ;  /* 0x20000030ff307230 */ /* 0x001fe20000004100 */
[----:B------:R-:W0:Y:S02]  /*2540*/  I2F.F16 R30, R30 ;  /* 0x0000001e001e7306 */ /* 0x000e240000200c00 */
[----:B------:R-:W-:Y:S02]  /*2550*/  PRMT R20, R20, 0x5410, RZ ;  /* 0x0000541014147816 */ /* 0x000fe400000000ff */
[----:B------:R-:W-:Y:S01]  /*2560*/  FFMA.FTZ R18, R48, R19, R21 ;  /* 0x0000001330127223 */ /* 0x000fe20000010015 */
[----:B------:R-:W-:Y:S01]  /*2570*/  PRMT R21, RZ, 0x5410, RZ ;  /* 0x00005410ff157816 */ /* 0x000fe200000000ff */
[----:B-1----:R-:W-:Y:S02]  /*2580*/  HADD2.F32 R49, -RZ, R49.H0_H0 ;  /* 0x20000031ff317230 */ /* 0x002fe40000004100 */
[----:B------:R-:W-:-:S03]  /*2590*/  FMUL.FTZ R18, R45, R18 ;  /* 0x000000122d127220 */ /* 0x000fc60000410000 */
[C---:B------:R-:W-:Y:S02]  /*25a0*/  FFMA.FTZ R17, R19.reuse, R49, R24 ;  /* 0x0000003113117223 */ /* 0x040fe40000010018 */
[----:B------:R-:W-:Y:S01]  /*25b0*/  F2FP.F16.F32.PACK_AB R18, RZ, R18 ;  /* 0x00000012ff12723e */ /* 0x000fe200000000ff */
[----:B0-----:R-:W-:Y:S02]  /*25c0*/  HADD2.F32 R51, -RZ, R30.H0_H0 ;  /* 0x2000001eff337230 */ /* 0x001fe40000004100 */
[----:B------:R-:W-:Y:S01]  /*25d0*/  FMUL.FTZ R17, R46, R17 ;  /* 0x000000112e117220 */ /* 0x000fe20000410000 */
[----:B------:R-:W-:Y:S02]  /*25e0*/  PRMT R18, R18, 0x5410, R20 ;  /* 0x0000541012127816 */ /* 0x000fe40000000014 */
[----:B------:R-:W-:Y:S01]  /*25f0*/  PRMT R24, RZ, 0x5410, RZ ;  /* 0x00005410ff187816 */ /* 0x000fe200000000ff */
[----:B------:R-:W-:Y:S01]  /*2600*/  FFMA.FTZ R19, R19, R51, R22 ;  /* 0x0000003313137223 */ /* 0x000fe20000010016 */
[----:B------:R-:W-:-:S02]  /*2610*/  F2FP.F16.F32.PACK_AB R17, RZ, R17 ;  /* 0x00000011ff11723e */ /* 0x000fc400000000ff */
[----:B------:R-:W-:Y:S01]  /*2620*/  PRMT R22, RZ, 0x5410, RZ ;  /* 0x00005410ff167816 */ /* 0x000fe200000000ff */
[----:B------:R-:W-:Y:S01]  /*2630*/  FMUL.FTZ R19, R52, R19 ;  /* 0x0000001334137220 */ /* 0x000fe20000410000 */
[----:B------:R-:W-:-:S04]  /*2640*/  PRMT R20, RZ, 0x7610, R20 ;  /* 0x00007610ff147816 */ /* 0x000fc80000000014 */
[----:B------:R-:W-:-:S04]  /*2650*/  F2FP.F16.F32.PACK_AB R19, RZ, R19 ;  /* 0x00000013ff13723e */ /* 0x000fc800000000ff */
[----:B------:R-:W-:Y:S01]  /*2660*/  PRMT R30, R17, 0x5410, R19 ;  /* 0x00005410111e7816 */ /* 0x000fe20000000013 */
[----:B------:R-:W-:Y:S01]  /*2670*/  HFMA2 R17, R18, 1, 1, RZ ;  /* 0x3c003c0012117831 */ /* 0x000fe200000000ff */
[----:B------:R-:W-:-:S03]  /*2680*/  PRMT R19, RZ, 0x5410, RZ ;  /* 0x00005410ff137816 */ /* 0x000fc600000000ff */
[----:B------:R-:W-:Y:S01]  /*2690*/  HADD2 R18, R30, RZ.H0_H0 ;  /* 0x200000ff1e127230 */ /* 0x000fe20000000000 */
[----:B------:R-:W-:Y:S06]  /*26a0*/  BRA.U !UP0, `(.L_x_1430) ;  /* 0x0000000908a87547 */ /* 0x000fec000b800000 */
[----:B------:R-:W0:Y:S01]  /*26b0*/  LDS.64 R30, [UR4+0x40] ;  /* 0x00004004ff1e7984 */ /* 0x000e220008000a00 */
[----:B------:R-:W-:Y:S01]  /*26c0*/  UISETP.NE.AND UP0, UPT, UR5, 0x2, UPT ;  /* 0x000000020500788c */ /* 0x000fe2000bf05270 */
[----:B------:R-:W-:Y:S02]  /*26d0*/  PRMT R24, R24, 0x5410, RZ ;  /* 0x0000541018187816 */ /* 0x000fe400000000ff */
        /* <DEDUP_REMOVED lines=78> */
[----:B------:R-:W-:Y:S01]  /*2bc0*/  FFMA.FTZ R57, R16, R23, R57 ;  /* 0x0000001710397223 */ /* 0x000fe20000010039 */
[-C--:B------:R-:W-:Y:S01]  /*2bd0*/  FFMA.FTZ R34, R29, R21.reuse, R24 ;  /* 0x000000151d227223 */ /* 0x080fe20000010018 */
[--C-:B------:R-:W-:Y:S02]  /*2be0*/  HADD2.F32 R22, -RZ, R31.reuse.H0_H0 ;  /* 0x2000001fff167230 */ /* 0x100fe40000004100 */
[-C--:B------:R-:W-:Y:S01]  /*2bf0*/  FFMA.FTZ R35, R28, R21.reuse, R35 ;  /* 0x000000151c237223 */ /* 0x080fe20000010023 */
[-C--:B------:R-:W-:Y:S01]  /*2c00*/  FFMA.FTZ R53, R33, R21.reuse, R56 ;  /* 0x0000001521357223 */ /* 0x080fe20000010038 */
[-C--:B------:R-:W-:Y:S01]  /*2c10*/  FFMA.FTZ R23, R41, R30.reuse, R34 ;  /* 0x0000001e29177223 */ /* 0x080fe20000010022 */
[----:B------:R-:W-:Y:S01]  /*2c20*/  FFMA.FTZ R56, R36, R21, R57 ;  /* 0x0000001524387223 */ /* 0x000fe20000010039 */
[----:B------:R-:W-:Y:S02]  /*2c30*/  HADD2.F32 R31, -RZ, R31.H1_H1 ;  /* 0x3000001fff1f7230 */ /* 0x000fe40000004100 */
[----:B------:R-:W-:Y:S01]  /*2c40*/  FFMA.FTZ R24, R40, R30, R35 ;  /* 0x0000001e28187223 */ /* 0x000fe20000010023 */
[----:B------:R-:W-:Y:S01]  /*2c50*/  FFMA.FTZ R23, R38, R22, R23 ;  /* 0x0000001626177223 */ /* 0x000fe20000010017 */
[-C--:B------:R-:W-:Y:S01]  /*2c60*/  FFMA.FTZ R34, R42, R30.reuse, R53 ;  /* 0x0000001e2a227223 */ /* 0x080fe20000010035 */
[----:B------:R-:W-:Y:S01]  /*2c70*/  FFMA.FTZ R35, R43, R30, R56 ;  /* 0x0000001e2b237223 */ /* 0x000fe20000010038 */
[-C--:B------:R-:W-:Y:S01]  /*2c80*/  FFMA.FTZ R21, R37, R22.reuse, R24 ;  /* 0x0000001625157223 */ /* 0x080fe20000010018 */
[-C--:B------:R-:W-:Y:S01]  /*2c90*/  FFMA.FTZ R24, R50, R31.reuse, R23 ;  /* 0x0000001f32187223 */ /* 0x080fe20000010017 */
[-C--:B------:R-:W-:Y:S01]  /*2ca0*/  FFMA.FTZ R34, R39, R22.reuse, R34 ;  /* 0x0000001627227223 */ /* 0x080fe20000010022 */
[----:B------:R-:W-:Y:S01]  /*2cb0*/  FFMA.FTZ R30, R44, R22, R35 ;  /* 0x000000162c1e7223 */ /* 0x000fe20000010023 */
[-C--:B------:R-:W-:Y:S01]  /*2cc0*/  FFMA.FTZ R22, R48, R31.reuse, R21 ;  /* 0x0000001f30167223 */ /* 0x080fe20000010015 */
[----:B------:R-:W-:Y:S01]  /*2cd0*/  FMUL.FTZ R24, R47, R24 ;  /* 0x000000182f187220 */ /* 0x000fe20000410000 */
[-C--:B------:R-:W-:Y:S01]  /*2ce0*/  FFMA.FTZ R21, R49, R31.reuse, R34 ;  /* 0x0000001f31157223 */ /* 0x080fe20000010022 */
[----:B------:R-:W-:Y:S01]  /*2cf0*/  FFMA.FTZ R31, R51, R31, R30 ;  /* 0x0000001f331f7223 */ /* 0x000fe2000001001e */
[----:B------:R-:W-:Y:S01]  /*2d00*/  FMUL.FTZ R22, R45, R22 ;  /* 0x000000162d167220 */ /* 0x000fe20000410000 */
[----:B------:R-:W-:Y:S01]  /*2d10*/  PRMT R23, RZ, 0x5410, RZ ;  /* 0x00005410ff177816 */ /* 0x000fe200000000ff */
[----:B------:R-:W-:Y:S01]  /*2d20*/  FMUL.FTZ R21, R46, R21 ;  /* 0x000000152e157220 */ /* 0x000fe20000410000 */
[----:B------:R-:W-:Y:S01]  /*2d30*/  F2FP.F16.F32.PACK_AB R24, RZ, R24 ;  /* 0x00000018ff18723e */ /* 0x000fe200000000ff */
[----:B------:R-:W-:Y:S01]  /*2d40*/  FMUL.FTZ R31, R52, R31 ;  /* 0x0000001f341f7220 */ /* 0x000fe20000410000 */
[----:B------:R-:W-:-:S02]  /*2d50*/  F2FP.F16.F32.PACK_AB R22, RZ, R22 ;  /* 0x00000016ff16723e */ /* 0x000fc400000000ff */
[----:B------:R-:W-:Y:S02]  /*2d60*/  PRMT R24, R24, 0x5410, RZ ;  /* 0x0000541018187816 */ /* 0x000fe400000000ff */
[----:B------:R-:W-:Y:S02]  /*2d70*/  F2FP.F16.F32.PACK_AB R21, RZ, R21 ;  /* 0x00000015ff15723e */ /* 0x000fe400000000ff */
[----:B------:R-:W-:Y:S02]  /*2d80*/  F2FP.F16.F32.PACK_AB R31, RZ, R31 ;  /* 0x0000001fff1f723e */ /* 0x000fe400000000ff */
[--C-:B------:R-:W-:Y:S02]  /*2d90*/  PRMT R22, R22, 0x5410, R24.reuse ;  /* 0x0000541016167816 */ /* 0x100fe40000000018 */
[----:B------:R-:W-:Y:S02]  /*2da0*/  PRMT R30, R21, 0x5410, R31 ;  /* 0x00005410151e7816 */ /* 0x000fe4000000001f */
[----:B------:R-:W-:Y:S01]  /*2db0*/  PRMT R24, RZ, 0x7610, R24 ;  /* 0x00007610ff187816 */ /* 0x000fe20000000018 */
[----:B------:R-:W-:-:S02]  /*2dc0*/  HFMA2 R21, R22, 1, 1, RZ ;  /* 0x3c003c0016157831 */ /* 0x000fc400000000ff */
        /* <DEDUP_REMOVED lines=56> */
.L_x_1430:
[----:B------:R-:W-:Y:S01]  /*3150*/  MOV R3, UR16 ;  /* 0x0000001000037c02 */ /* 0x000fe20008000f00 */
[----:B------:R0:W5:Y:S04]  /*3160*/  LDG.E.128.CONSTANT R8, desc[UR12][R54.64] ;  /* 0x0000000c36087981 */ /* 0x000168000c1e9d00 */
[----:B------:R-:W-:-:S05]  /*3170*/  IMAD.WIDE R2, R3, 0x4, R54 ;  /* 0x0000000403027825 */ /* 0x000fca00078e0236 */
[----:B------:R0:W5:Y:S01]  /*3180*/  LDG.E.128.CONSTANT R4, desc[UR12][R2.64] ;  /* 0x0000000c02047981 */ /* 0x000162000c1e9d00 */
[----:B------:R-:W-:-:S05]  /*3190*/  MOV R57, UR16 ;  /* 0x0000001000397c02 */ /* 0x000fca0008000f00 */
[----:B------:R-:W-:Y:S01]  /*31a0*/  IMAD.WIDE R56, R57, 0x4, R2 ;  /* 0x0000000439387825 */ /* 0x000fe200078e0202 */
[----:B------:R-:W-:Y:S06]  /*31b0*/  BRA.U !UP1, `(.L_x_1431) ;  /* 0x0000001509b47547 */ /* 0x000fec000b800000 */
[----:B------:R-:W1:Y:S01]  /*31c0*/  S2UR UR6, SR_CgaCtaId ;  /* 0x00000000000679c3 */ /* 0x000e620000008800 */
[----:B0----5:R-:W-:Y:S01]  /*31d0*/  LOP3.LUT R2, R4, 0xff, RZ, 0xc0, !PT ;  /* 0x000000ff04027812 */ /* 0x021fe200078ec0ff */
[----:B------:R-:W-:Y:S01]  /*31e0*/  UMOV UR4, 0x400 ;  /* 0x0000040000047882 */ /* 0x000fe20000000000 */
[----:B------:R-:W-:Y:S01]  /*31f0*/  LOP3.LUT R3, R7, 0xff, RZ, 0xc0, !PT ;  /* 0x000000ff07037812 */ /* 0x000fe200078ec0ff */
[----:B------:R-:W-:Y:S01]  /*3200*/  UISETP.NE.AND UP0, UPT, UR5, 0x1, UPT ;  /* 0x000000010500788c */ /* 0x000fe2000bf05270 */
[----:B------:R-:W-:Y:S02]  /*3210*/  IADD3 R33, PT, PT, R2, -0x80, RZ ;  /* 0xffffff8002217810 */ /* 0x000fe40007ffe0ff */
[----:B------:R-:W-:Y:S02]  /*3220*/  LOP3.LUT R2, R5, 0xff, RZ, 0xc0, !PT ;  /* 0x000000ff05027812 */ /* 0x000fe400078ec0ff */
[----:B------:R-:W-:Y:S02]  /*3230*/  IADD3 R36, PT, PT, R3, -0x80, RZ ;  /* 0xffffff8003247810 */ /* 0x000fe40007ffe0ff */
[----:B------:R-:W-:Y:S01]  /*3240*/  IADD3 R34, PT, PT, R2, -0x80, RZ ;  /* 0xffffff8002227810 */ /* 0x000fe20007ffe0ff */
[----:B------:R-:W0:Y:S01]  /*3250*/  I2F.F16 R33, R33 ;  /* 0x0000002100217306 */ /* 0x000e220000200c00 */
[----:B------:R-:W-:-:S02]  /*3260*/  LOP3.LUT R2, R6, 0xff, RZ, 0xc0, !PT ;  /* 0x000000ff06027812 */ /* 0x000fc400078ec0ff */
[----:B------:R-:W-:Y:S02]  /*3270*/  SHF.R.U32.HI R3, RZ, 0x8, R9 ;  /* 0x00000008ff037819 */ /* 0x000fe40000011609 */
[----:B------:R-:W-:Y:S02]  /*3280*/  IADD3 R35, PT, PT, R2, -0x80, RZ ;  /* 0xffffff8002237810 */ /* 0x000fe40007ffe0ff */
[----:B------:R-:W-:Y:S01]  /*3290*/  SHF.R.U32.HI R2, RZ, 0x8, R8 ;  /* 0x00000008ff027819 */ /* 0x000fe20000011608 */
[----:B------:R-:W2:Y:S01]  /*32a0*/  I2F.F16 R34, R34 ;  /* 0x0000002200227306 */ /* 0x000ea20000200c00 */
[----:B------:R-:W-:Y:S02]  /*32b0*/  LOP3.LUT R0, R9, 0xff, RZ, 0xc0, !PT ;  /* 0x000000ff09007812 */ /* 0x000fe400078ec0ff */
[----:B------:R-:W-:Y:S01]  /*32c0*/  LOP3.LUT R2, R2, 0xff, RZ, 0xc0, !PT ;  /* 0x000000ff02027812 */ /* 0x000fe200078ec0ff */
[----:B-1----:R-:W-:Y:S01]  /*32d0*/  ULEA UR4, UR6, UR4, 0x18 ;  /* 0x0000000406047291 */ /* 0x002fe2000f8ec0ff */
[----:B------:R-:W-:-:S02]  /*32e0*/  LOP3.LUT R3, R3, 0xff, RZ, 0xc0, !PT ;  /* 0x000000ff03037812 */ /* 0x000fc400078ec0ff */
[----:B------:R-:W-:Y:S01]  /*32f0*/  IADD3 R52, PT, PT, R0, -0x80, RZ ;  /* 0xffffff8000347810 */ /* 0x000fe20007ffe0ff */
[----:B------:R-:W1:Y:S01]  /*3300*/  I2F.F16 R35, R35 ;  /* 0x0000002300237306 */ /* 0x000e620000200c00 */
[----:B------:R-:W-:Y:S01]  /*3310*/  LOP3.LUT R0, R11, 0xff, RZ, 0xc0, !PT ;  /* 0x000000ff0b007812 */ /* 0x000fe200078ec0ff */
[----:B0-----:R-:W-:Y:S01]  /*3320*/  HADD2.F32 R33, -RZ, R33.H0_H0 ;  /* 0x20000021ff217230 */ /* 0x001fe20000004100 */
[----:B------:R-:W-:Y:S02]  /*3330*/  IADD3 R2, PT, PT, R2, -0x80, RZ ;  /* 0xffffff8002027810 */ /* 0x000fe40007ffe0ff */
[----:B------:R-:W-:Y:S02]  /*3340*/  IADD3 R3, PT, PT, R3, -0x80, RZ ;  /* 0xffffff8003037810 */ /* 0x000fe40007ffe0ff */
[----:B------:R-:W-:Y:S01]  /*3350*/  IADD3 R47, PT, PT, R0, -0x80, RZ ;  /* 0xffffff80002f7810 */ /* 0x000fe20007ffe0ff */
[----:B------:R-:W0:Y:S01]  /*3360*/  I2F.F16 R16, R2 ;  /* 0x0000000200107306 */ /* 0x000e220000200c00 */
[C---:B------:R-:W-:Y:S01]  /*3370*/  LEA.HI R44, R8.reuse, 0xffffff80, RZ, 0x8 ;  /* 0xffffff80082c7811 */ /* 0x040fe200078f40ff */
[----:B--2---:R-:W-:Y:S01]  /*3380*/  HADD2.F32 R34, -RZ, R34.H0_H0 ;  /* 0x20000022ff227230 */ /* 0x004fe20000004100 */
[----:B------:R-:W-:-:S02]  /*3390*/  LOP3.LUT R0, R8, 0xff, RZ, 0xc0, !PT ;  /* 0x000000ff08007812 */ /* 0x000fc400078ec0ff */
[----:B------:R-:W-:Y:S02]  /*33a0*/  LEA.HI R43, R9, 0xffffff80, RZ, 0x8 ;  /* 0xffffff80092b7811 */ /* 0x000fe400078f40ff */
[----:B------:R-:W-:Y:S01]  /*33b0*/  SHF.R.U32.HI R8, RZ, 0x10, R8 ;  /* 0x00000010ff087819 */ /* 0x000fe20000011608 */
[----:B------:R2:W3:Y:S01]  /*33c0*/  I2F.F16 R15, R3 ;  /* 0x00000003000f7306 */ /* 0x0004e20000200c00 */
[----:B------:R-:W-:Y:S01]  /*33d0*/  SHF.R.U32.HI R9, RZ, 0x10, R9 ;  /* 0x00000010ff097819 */ /* 0x000fe20000011609 */
[----:B-1----:R-:W-:Y:S01]  /*33e0*/  HADD2.F32 R35, -RZ, R35.H0_H0 ;  /* 0x20000023ff237230 */ /* 0x002fe20000004100 */
[----:B------:R-:W-:Y:S02]  /*33f0*/  LOP3.LUT R8, R8, 0xff, RZ, 0xc0, !PT ;  /* 0x000000ff08087812 */ /* 0x000fe400078ec0ff */
[----:B------:R-:W-:Y:S02]  /*3400*/  LOP3.LUT R9, R9, 0xff, RZ, 0xc0, !PT ;  /* 0x000000ff09097812 */ /* 0x000fe400078ec0ff */
[----:B------:R-:W-:Y:S01]  /*3410*/  IADD3 R12, PT, PT, R8, -0x80, RZ ;  /* 0xffffff80080c7810 */ /* 0x000fe20007ffe0ff */
[----:B------:R-:W-:Y:S01]  /*3420*/  I2F.F16 R52, R52 ;  /* 0x0000003400347306 */ /* 0x000fe20000200c00 */
[----:B--2---:R-:W1:Y:S01]  /*3430*/  LDS.64 R2, [UR4+0x10] ;  /* 0x00001004ff027984 */ /* 0x004e620008000a00 */
[----:B------:R-:W-:Y:S01]  /*3440*/  SHF.R.U32.HI R13, RZ, 0x8, R10 ;  /* 0x00000008ff0d7819 */ /* 0x000fe2000001160a */
[----:B0-----:R-:W-:Y:S01]  /*3450*/  HADD2.F32 R16, -RZ, R16.H0_H0 ;  /* 0x20000010ff107230 */ /* 0x001fe20000004100 */
[----:B------:R-:W-:-:S02]  /*3460*/  IADD3 R8, PT, PT, R9, -0x80, RZ ;  /* 0xffffff8009087810 */ /* 0x000fc40007ffe0ff */
[--C-:B------:R-:W-:Y:S01]  /*3470*/  SHF.R.U32.HI R9, RZ, 0x8, R11.reuse ;  /* 0x00000008ff097819 */ /* 0x100fe2000001160b */
[----:B---3--:R-:W-:Y:S01]  /*3480*/  HADD2.F32 R15, -RZ, R15.H0_H0 ;  /* 0x2000000fff0f7230 */ /* 0x008fe20000004100 */
[----:B------:R-:W-:Y:S01]  /*3490*/  LEA.HI R30, R11, 0xffffff80, RZ, 0x8 ;  /* 0xffffff800b1e7811 */ /* 0x000fe200078f40ff */
[----:B------:R-:W-:Y:S01]  /*34a0*/  I2F.F16 R47, R47 ;  /* 0x0000002f002f7306 */ /* 0x000fe20000200c00 */
[----:B------:R-:W-:Y:S02]  /*34b0*/  SHF.R.U32.HI R11, RZ, 0x10, R11 ;  /* 0x00000010ff0b7819 */ /* 0x000fe4000001160b */
[----:B------:R-:W-:Y:S02]  /*34c0*/  SHF.R.U32.HI R28, RZ, 0x8, R5 ;  /* 0x00000008ff1c7819 */ /* 0x000fe40000011605 */
[----:B------:R-:W-:Y:S02]  /*34d0*/  LOP3.LUT R13, R13, 0xff, RZ, 0xc0, !PT ;  /* 0x000000ff0d0d7812 */ /* 0x000fe400078ec0ff */
[----:B------:R-:W-:Y:S01]  /*34e0*/  LOP3.LUT R9, R9, 0xff, RZ, 0xc0, !PT ;  /* 0x000000ff09097812 */ /* 0x000fe200078ec0ff */
[----:B------:R-:W-:Y:S01]  /*34f0*/  I2F.F16 R8, R8 ;  /* 0x0000000800087306 */ /* 0x000fe20000200c00 */
[----:B------:R-:W-:-:S02]  /*3500*/  IADD3 R41, PT, PT, R0, -0x80, RZ ;  /* 0xffffff8000297810 */ /* 0x000fc40007ffe0ff */
[----:B------:R-:W-:Y:S02]  /*3510*/  LOP3.LUT R0, R10, 0xff, RZ, 0xc0, !PT ;  /* 0x000000ff0a007812 */ /* 0x000fe400078ec0ff */
[----:B------:R-:W-:Y:S02]  /*3520*/  LOP3.LUT R11, R11, 0xff, RZ, 0xc0, !PT ;  /* 0x000000ff0b0b7812 */ /* 0x000fe400078ec0ff */
[----:B------:R-:W-:Y:S01]  /*3530*/  LOP3.LUT R28, R28, 0xff, RZ, 0xc0, !PT ;  /* 0x000000ff1c1c7812 */ /* 0x000fe200078ec0ff */
[----:B------:R-:W-:Y:S01]  /*3540*/  I2F.F16 R41, R41 ;  /* 0x0000002900297306 */ /* 0x000fe20000200c00 */
[----:B------:R-:W-:Y:S02]  /*3550*/  IADD3 R14, PT, PT, R13, -0x80, RZ ;  /* 0xffffff800d0e7810 */ /* 0x000fe40007ffe0ff */
[----:B------:R-:W-:Y:S02]  /*3560*/  IADD3 R13, PT, PT, R9, -0x80, RZ ;  /* 0xffffff80090d7810 */ /* 0x000fe40007ffe0ff */
[----:B------:R-:W-:-:S02]  /*3570*/  SHF.R.U32.HI R9, RZ, 0x8, R4 ;  /* 0x00000008ff097819 */ /* 0x000fc40000011604 */
[----:B------:R-:W-:Y:S01]  /*3580*/  IADD3 R0, PT, PT, R0, -0x80, RZ ;  /* 0xffffff8000007810 */ /* 0x000fe20007ffe0ff */
[----:B------:R-:W0:Y:S01]  /*3590*/  I2F.F16 R14, R14 ;  /* 0x0000000e000e7306 */ /* 0x000e220000200c00 */
[----:B------:R-:W-:Y:S02]  /*35a0*/  IADD3 R29, PT, PT, R11, -0x80, RZ ;  /* 0xffffff800b1d7810 */ /* 0x000fe40007ffe0ff */
[----:B------:R-:W-:Y:S02]  /*35b0*/  IADD3 R28, PT, PT, R28, -0x80, RZ ;  /* 0xffffff801c1c7810 */ /* 0x000fe40007ffe0ff */
[----:B------:R-:W-:Y:S02]  /*35c0*/  LEA.HI R31, R10, 0xffffff80, RZ, 0x8 ;  /* 0xffffff800a1f7811 */ /* 0x000fe400078f40ff */
[----:B------:R-:W-:Y:S01]  /*35d0*/  SHF.R.U32.HI R10, RZ, 0x10, R10 ;  /* 0x00000010ff0a7819 */ /* 0x000fe2000001160a */
[----:B------:R-:W2:Y:S01]  /*35e0*/  I2F.F16 R38, R28 ;  /* 0x0000001c00267306 */ /* 0x000ea20000200c00 */
[----:B------:R-:W-:Y:S01]  /*35f0*/  LOP3.LUT R11, R9, 0xff, RZ, 0xc0, !PT ;  /* 0x000000ff090b7812 */ /* 0x000fe200078ec0ff */
[----:B-1----:R-:W-:Y:S01]  /*3600*/  HADD2.F32 R46, -RZ, R2.H1_H1 ;  /* 0x30000002ff2e7230 */ /* 0x002fe20000004100 */
[----:B------:R-:W-:Y:S01]  /*3610*/  LOP3.LUT R10, R10, 0xff, RZ, 0xc0, !PT ;  /* 0x000000ff0a0a7812 */ /* 0x000fe200078ec0ff */
[----:B------:R-:W-:Y:S01]  /*3620*/  HADD2.F32 R45, -RZ, R3.H1_H1 ;  /* 0x30000003ff2d7230 */ /* 0x000fe20000004100 */
[----:B------:R-:W-:-:S02]  /*3630*/  IADD3 R37, PT, PT, R11, -0x80, RZ ;  /* 0xffffff800b257810 */ /* 0x000fc40007ffe0ff */
[----:B------:R-:W-:Y:S01]  /*3640*/  LEA.HI R48, R4, 0xffffff80, RZ, 0x8 ;  /* 0xffffff8004307811 */ /* 0x000fe200078f40ff */
[----:B------:R1:W3:Y:S01]  /*3650*/  I2F.F16 R9, R29 ;  /* 0x0000001d00097306 */ /* 0x0002e20000200c00 */
[----:B------:R-:W-:Y:S01]  /*3660*/  LEA.HI R49, R5, 0xffffff80, RZ, 0x8 ;  /* 0xffffff8005317811 */ /* 0x000fe200078f40ff */
[----:B0-----:R-:W-:Y:S01]  /*3670*/  HADD2.F32 R14, -RZ, R14.H0_H0 ;  /* 0x2000000eff0e7230 */ /* 0x001fe20000004100 */
[----:B------:R-:W-:Y:S02]  /*3680*/  SHF.R.U32.HI R11, RZ, 0x8, R6 ;  /* 0x00000008ff0b7819 */ /* 0x000fe40000011606 */
[----:B------:R-:W-:Y:S02]  /*3690*/  SHF.R.U32.HI R42, RZ, 0x10, R5 ;  /* 0x00000010ff2a7819 */ /* 0x000fe40000011605 */
[----:B------:R-:W-:Y:S01]  /*36a0*/  SHF.R.U32.HI R4, RZ, 0x10, R4 ;  /* 0x00000010ff047819 */ /* 0x000fe20000011604 */
[----:B------:R-:W0:Y:S01]  /*36b0*/  I2F.F16 R0, R0 ;  /* 0x0000000000007306 */ /* 0x000e220000200c00 */
[----:B-1----:R-:W1:Y:S01]  /*36c0*/  LDS.64 R28, [UR4+0x18] ;  /* 0x00001804ff1c7984 */ /* 0x002e620008000a00 */
[----:B------:R-:W-:Y:S01]  /*36d0*/  SHF.R.U32.HI R5, RZ, 0x8, R7 ;  /* 0x00000008ff057819 */ /* 0x000fe20000011607 */
[----:B--2---:R-:W-:Y:S01]  /*36e0*/  HADD2.F32 R38, -RZ, R38.H0_H0 ;  /* 0x20000026ff267230 */ /* 0x004fe20000004100 */
[----:B------:R-:W-:-:S02]  /*36f0*/  IADD3 R10, PT, PT, R10, -0x80, RZ ;  /* 0xffffff800a0a7810 */ /* 0x000fc40007ffe0ff */
[----:B------:R-:W-:Y:S01]  /*3700*/  LOP3.LUT R11, R11, 0xff, RZ, 0xc0, !PT ;  /* 0x000000ff0b0b7812 */ /* 0x000fe200078ec0ff */
[----:B---3--:R-:W-:Y:S01]  /*3710*/  HADD2.F32 R9, -RZ, R9.H0_H0 ;  /* 0x20000009ff097230 */ /* 0x008fe20000004100 */
[----:B------:R-:W2:Y:S01]  /*3720*/  I2F.F16 R13, R13 ;  /* 0x0000000d000d7306 */ /* 0x000ea20000200c00 */
[----:B------:R-:W-:Y:S02]  /*3730*/  LOP3.LUT R5, R5, 0xff, RZ, 0xc0, !PT ;  /* 0x000000ff05057812 */ /* 0x000fe400078ec0ff */
[----:B------:R-:W-:Y:S02]  /*3740*/  LOP3.LUT R4, R4, 0xff, RZ, 0xc0, !PT ;  /* 0x000000ff04047812 */ /* 0x000fe400078ec0ff */
[----:B------:R-:W-:Y:S02]  /*3750*/  IADD3 R39, PT, PT, R11, -0x80, RZ ;  /* 0xffffff800b277810 */ /* 0x000fe40007ffe0ff */
[----:B------:R-:W-:Y:S01]  /*3760*/  LEA.HI R50, R6, 0xffffff80, RZ, 0x8 ;  /* 0xffffff8006327811 */ /* 0x000fe200078f40ff */
[----:B------:R-:W3:Y:S01]  /*3770*/  I2F.F16 R12, R12 ;  /* 0x0000000c000c7306 */ /* 0x000ee20000200c00 */
[----:B------:R-:W-:Y:S01]  /*3780*/  SHF.R.U32.HI R11, RZ, 0x10, R6 ;  /* 0x00000010ff0b7819 */ /* 0x000fe20000011606 */
[----:B------:R-:W-:Y:S01]  /*3790*/  HADD2.F32 R6, -RZ, R3.H0_H0 ;  /* 0x20000003ff067230 */ /* 0x000fe20000004100 */
[----:B------:R-:W-:Y:S01]  /*37a0*/  IADD3 R40, PT, PT, R5, -0x80, RZ ;  /* 0xffffff8005287810 */ /* 0x000fe20007ffe0ff */
[----:B------:R-:W-:Y:S01]  /*37b0*/  HADD2.F32 R5, -RZ, R2.H0_H0 ;  /* 0x20000002ff057230 */ /* 0x000fe20000004100 */
[----:B------:R-:W-:Y:S01]  /*37c0*/  IADD3 R54, PT, PT, R4, -0x80, RZ ;  /* 0xffffff8004367810 */ /* 0x000fe20007ffe0ff */
[----:B------:R-:W-:Y:S01]  /*37d0*/  HADD2.F32 R4, -RZ, R52.H0_H0 ;  /* 0x20000034ff047230 */ /* 0x000fe20000004100 */
[----:B------:R-:W-:Y:S01]  /*37e0*/  LEA.HI R51, R7, 0xffffff80, RZ, 0x8 ;  /* 0xffffff8007337811 */ /* 0x000fe200078f40ff */
[----:B------:R-:W4:Y:S01]  /*37f0*/  I2F.F16 R10, R10 ;  /* 0x0000000a000a7306 */ /* 0x000f220000200c00 */
[----:B------:R-:W-:Y:S01]  /*3800*/  HADD2.F32 R3, -RZ, R47.H0_H0 ;  /* 0x2000002fff037230 */ /* 0x000fe20000004100 */
[----:B------:R-:W-:Y:S01]  /*3810*/  SHF.R.U32.HI R7, RZ, 0x10, R7 ;  /* 0x00000010ff077819 */ /* 0x000fe20000011607 */
[----:B------:R-:W-:-:S02]  /*3820*/  HADD2.F32 R2, -RZ, R41.H0_H0 ;  /* 0x20000029ff027230 */ /* 0x000fc40000004100 */
[C---:B------:R-:W-:Y:S01]  /*3830*/  FFMA.FTZ R53, R5.reuse, R4, RZ ;  /* 0x0000000405357223 */ /* 0x040fe200000100ff */
[----:B0-----:R-:W-:Y:S02]  /*3840*/  HADD2.F32 R0, -RZ, R0.H0_H0 ;  /* 0x20000000ff007230 */ /* 0x001fe40000004100 */
[C---:B------:R-:W-:Y:S01]  /*3850*/  FFMA.FTZ R52, R5.reuse, R3, RZ ;  /* 0x0000000305347223 */ /* 0x040fe200000100ff */
[----:B--2---:R-:W-:Y:S01]  /*3860*/  HADD2.F32 R13, -RZ, R13.H0_H0 ;  /* 0x2000000dff0d7230 */ /* 0x004fe20000004100 */
[----:B------:R-:W0:Y:S01]  /*3870*/  I2F.F16 R44, R44 ;  /* 0x0000002c002c7306 */ /* 0x000e220000200c00 */
[----:B------:R-:W-:Y:S01]  /*3880*/  FFMA.FTZ R55, R2, R5, RZ ;  /* 0x0000000502377223 */ /* 0x000fe200000100ff */
[----:B------:R-:W-:Y:S01]  /*3890*/  FFMA.FTZ R47, R5, R0, RZ ;  /* 0x00000000052f7223 */ /* 0x000fe200000100ff */
[----:B------:R-:W-:Y:S01]  /*38a0*/  LOP3.LUT R5, R11, 0xff, RZ, 0xc0, !PT ;  /* 0x000000ff0b057812 */ /* 0x000fe200078ec0ff */
[----:B------:R-:W-:Y:S02]  /*38b0*/  HADD2.F32 R11, -RZ, R8.H0_H0 ;  /* 0x20000008ff0b7230 */ /* 0x000fe40000004100 */
[----:B------:R-:W-:Y:S01]  /*38c0*/  FFMA.FTZ R53, R46, R15, R53 ;  /* 0x0000000f2e357223 */ /* 0x000fe20000010035 */
[----:B------:R-:W-:Y:S01]  /*38d0*/  LOP3.LUT R42, R42, 0xff, RZ, 0xc0, !PT ;  /* 0x000000ff2a2a7812 */ /* 0x000fe200078ec0ff */
[----:B---3--:R-:W-:Y:S01]  /*38e0*/  HADD2.F32 R12, -RZ, R12.H0_H0 ;  /* 0x2000000cff0c7230 */ /* 0x008fe20000004100 */
[----:B------:R-:W-:Y:S01]  /*38f0*/  I2F.F16 R43, R43 ;  /* 0x0000002b002b7306 */ /* 0x000fe20000200c00 */
[----:B----4-:R-:W-:-:S02]  /*3900*/  HADD2.F32 R10, -RZ, R10.H0_H0 ;  /* 0x2000000aff0a7230 */ /* 0x010fc40000004100 */
[----:B------:R-:W-:Y:S01]  /*3910*/  FFMA.FTZ R55, R16, R46, R55 ;  /* 0x0000002e10377223 */ /* 0x000fe20000010037 */
[----:B------:R-:W-:Y:S01]  /*3920*/  FFMA.FTZ R47, R46, R14, R47 ;  /* 0x0000000e2e2f7223 */ /* 0x000fe2000001002f */
[----:B------:R-:W-:Y:S02]  /*3930*/  IADD3 R42, PT, PT, R42, -0x80, RZ ;  /* 0xffffff802a2a7810 */ /* 0x000fe40007ffe0ff */
[----:B------:R-:W-:Y:S01]  /*3940*/  FFMA.FTZ R55, R12, R6, R55 ;  /* 0x000000060c377223 */ /* 0x000fe20000010037 */
[----:B0-----:R-:W-:Y:S01]  /*3950*/  HADD2.F32 R8, -RZ, R44.H0_H0 ;  /* 0x2000002cff087230 */ /* 0x001fe20000004100 */
[----:B------:R-:W-:Y:S01]  /*3960*/  I2F.F16 R31, R31 ;  /* 0x0000001f001f7306 */ /* 0x000fe20000200c00 */
[----:B------:R-:W-:Y:S01]  /*3970*/  IADD3 R44, PT, PT, R5, -0x80, RZ ;  /* 0xffffff80052c7810 */ /* 0x000fe20007ffe0ff */
[----:B------:R-:W-:-:S06]  /*3980*/  FFMA.FTZ R47, R6, R10, R47 ;  /* 0x0000000a062f7223 */ /* 0x000fcc000001002f */
[----:B------:R-:W0:Y:S08]  /*3990*/  I2F.F16 R30, R30 ;  /* 0x0000001e001e7306 */ /* 0x000e300000200c00 */
[----:B------:R2:W-:Y:S01]  /*39a0*/  I2F.F16 R41, R54 ;  /* 0x0000003600297306 */ /* 0x0005e20000200c00 */
[----:B0-----:R-:W-:-:S07]  /*39b0*/  HADD2.F32 R5, -RZ, R30.H0_H0 ;  /* 0x2000001eff057230 */ /* 0x001fce0000004100 */
[----:B------:R-:W0:Y:S01]  /*39c0*/  I2F.F16 R36, R36 ;  /* 0x0000002400247306 */ /* 0x000e220000200c00 */
[----:B--2---:R-:W-:Y:S01]  /*39d0*/  FFMA.FTZ R54, R46, R13, R52 ;  /* 0x0000000d2e367223 */ /* 0x004fe20000010034 */
[C---:B------:R-:W-:Y:S01]  /*39e0*/  FFMA.FTZ R52, R6.reuse, R11, R53 ;  /* 0x0000000b06347223 */ /* 0x040fe20000010035 */
[----:B------:R-:W-:Y:S01]  /*39f0*/  LOP3.LUT R53, R7, 0xff, RZ, 0xc0, !PT ;  /* 0x000000ff07357812 */ /* 0x000fe200078ec0ff */
[----:B------:R-:W-:Y:S02]  /*3a00*/  HADD2.F32 R7, -RZ, R43.H0_H0 ;  /* 0x2000002bff077230 */ /* 0x000fe40000004100 */
[----:B------:R-:W-:Y:S01]  /*3a10*/  FFMA.FTZ R54, R6, R9, R54 ;  /* 0x0000000906367223 */ /* 0x000fe20000010036 */
[----:B------:R-:W-:Y:S01]  /*3a20*/  HADD2.F32 R6, -RZ, R31.H0_H0 ;  /* 0x2000001fff067230 */ /* 0x000fe20000004100 */
[----:B------:R-:W-:Y:S01]  /*3a30*/  IADD3 R53, PT, PT, R53, -0x80, RZ ;  /* 0xffffff8035357810 */ /* 0x000fe20007ffe0ff */
[----:B------:R-:W2:Y:S01]  /*3a40*/  I2F.F16 R37, R37 ;  /* 0x0000002500257306 */ /* 0x000ea20000200c00 */
[C---:B------:R-:W-:Y:S01]  /*3a50*/  FFMA.FTZ R31, R45.reuse, R7, R52 ;  /* 0x000000072d1f7223 */ /* 0x040fe20000010034 */
[----:B------:R-:W-:Y:S01]  /*3a60*/  FFMA.FTZ R46, R8, R45, R55 ;  /* 0x0000002d082e7223 */ /* 0x000fe20000010037 */
[C---:B------:R-:W-:Y:S01]  /*3a70*/  FFMA.FTZ R52, R45.reuse, R6, R47 ;  /* 0x000000062d347223 */ /* 0x040fe2000001002f */
[----:B------:R-:W-:Y:S01]  /*3a80*/  FFMA.FTZ R45, R45, R5, R54 ;  /* 0x000000052d2d7223 */ /* 0x000fe20000010036 */
[----:B-1----:R-:W-:-:S02]  /*3a90*/  HADD2.F32 R54, -RZ, R28.H0_H0 ;  /* 0x2000001cff367230 */ /* 0x002fc40000004100 */
[----:B0-----:R-:W-:Y:S01]  /*3aa0*/  HADD2.F32 R36, -RZ, R36.H0_H0 ;  /* 0x20000024ff247230 */ /* 0x001fe20000004100 */
[----:B------:R-:W0:Y:S01]  /*3ab0*/  I2F.F16 R39, R39 ;  /* 0x0000002700277306 */ /* 0x000e220000200c00 */
[----:B------:R-:W-:Y:S02]  /*3ac0*/  HADD2.F32 R30, -RZ, R28.H1_H1 ;  /* 0x3000001cff1e7230 */ /* 0x000fe40000004100 */
[----:B------:R-:W-:Y:S01]  /*3ad0*/  FFMA.FTZ R46, R33, R54, R46 ;  /* 0x00000036212e7223 */ /* 0x000fe2000001002e */
[C---:B------:R-:W-:Y:S01]  /*3ae0*/  FFMA.FTZ R31, R54.reuse, R34, R31 ;  /* 0x00000022361f7223 */ /* 0x040fe2000001001f */
[C---:B------:R-:W-:Y:S01]  /*3af0*/  FFMA.FTZ R52, R54.reuse, R35, R52 ;  /* 0x0000002336347223 */ /* 0x040fe20000010034 */
[----:B------:R-:W-:Y:S02]  /*3b00*/  HADD2.F32 R28, -RZ, R29.H0_H0 ;  /* 0x2000001dff1c7230 */ /* 0x000fe40000004100 */
[----:B------:R-:W-:Y:S01]  /*3b10*/  FFMA.FTZ R45, R54, R36, R45 ;  /* 0x00000024362d7223 */ /* 0x000fe2000001002d */
[----:B--2---:R-:W-:Y:S01]  /*3b20*/  HADD2.F32 R37, -RZ, R37.H0_H0 ;  /* 0x20000025ff257230 */ /* 0x004fe20000004100 */
[----:B------:R-:W1:Y:S01]  /*3b30*/  I2F.F16 R40, R40 ;  /* 0x0000002800287306 */ /* 0x000e620000200c00 */
[----:B------:R-:W-:-:S02]  /*3b40*/  HADD2.F32 R41, -RZ, R41.H0_H0 ;  /* 0x20000029ff297230 */ /* 0x000fc40000004100 */
[C---:B------:R-:W-:Y:S01]  /*3b50*/  FFMA.FTZ R31, R30.reuse, R38, R31 ;  /* 0x000000261e1f7223 */ /* 0x040fe2000001001f */
[----:B------:R-:W-:Y:S02]  /*3b60*/  HADD2.F32 R29, -RZ, R29.H1_H1 ;  /* 0x3000001dff1d7230 */ /* 0x000fe40000004100 */
[----:B------:R-:W-:Y:S01]  /*3b70*/  FFMA.FTZ R46, R37, R30, R46 ;  /* 0x0000001e252e7223 */ /* 0x000fe2000001002e */
[----:B------:R-:W-:Y:S02]  /*3b80*/  HADD2.F32 R47, -RZ, R26.H0_H0 ;  /* 0x2000001aff2f7230 */ /* 0x000fe40000004100 */
[----:B0-----:R-:W-:Y:S01]  /*3b90*/  HADD2.F32 R39, -RZ, R39.H0_H0 ;  /* 0x20000027ff277230 */ /* 0x001fe20000004100 */
[----:B------:R-:W0:Y:S04]  /*3ba0*/  I2F.F16 R42, R42 ;  /* 0x0000002a002a7306 */ /* 0x000e280000200c00 */
[----:B------:R-:W-:Y:S01]  /*3bb0*/  FFMA.FTZ R52, R30, R39, R52 ;  /* 0x000000271e347223 */ /* 0x000fe20000010034 */
[----:B-1----:R-:W-:-:S03]  /*3bc0*/  HADD2.F32 R40, -RZ, R40.H0_H0 ;  /* 0x20000028ff287230 */ /* 0x002fc60000004100 */
[----:B------:R-:W1:Y:S02]  /*3bd0*/  I2F.F16 R43, R44 ;  /* 0x0000002c002b7306 */ /* 0x000e640000200c00 */
[----:B------:R-:W-:Y:S01]  /*3be0*/  FFMA.FTZ R45, R30, R40, R45 ;  /* 0x000000281e2d7223 */ /* 0x000fe2000001002d */
[----:B0-----:R-:W-:-:S05]  /*3bf0*/  HADD2.F32 R42, -RZ, R42.H0_H0 ;  /* 0x2000002aff2a7230 */ /* 0x001fca0000004100 */
[----:B------:R0:W2:Y:S01]  /*3c00*/  I2F.F16 R44, R53 ;  /* 0x00000035002c7306 */ /* 0x0000a20000200c00 */
[----:B------:R-:W-:Y:S01]  /*3c10*/  FFMA.FTZ R30, R28, R42, R31 ;  /* 0x0000002a1c1e7223 */ /* 0x000fe2000001001f */
[----:B-1----:R-:W-:-:S06]  /*3c20*/  HADD2.F32 R43, -RZ, R43.H0_H0 ;  /* 0x2000002bff2b7230 */ /* 0x002fcc0000004100 */
[----:B------:R-:W1:Y:S01]  /*3c30*/  I2F.F16 R48, R48 ;  /* 0x0000003000307306 */ /* 0x000e620000200c00 */
[----:B0-----:R-:W-:Y:S01]  /*3c40*/  FFMA.FTZ R53, R41, R28, R46 ;  /* 0x0000001c29357223 */ /* 0x001fe2000001002e */
[----:B------:R-:W-:Y:S02]  /*3c50*/  HADD2.F32 R46, -RZ, R27.H0_H0 ;  /* 0x2000001bff2e7230 */ /* 0x000fe40000004100 */
[C---:B------:R-:W-:Y:S01]  /*3c60*/  FFMA.FTZ R31, R28.reuse, R43, R52 ;  /* 0x0000002b1c1f7223 */ /* 0x040fe20000010034 */
[----:B------:R-:W-:Y:S02]  /*3c70*/  HADD2.F32 R52, -RZ, R25.H0_H0 ;  /* 0x20000019ff347230 */ /* 0x000fe40000004100 */
[----:B--2---:R-:W-:Y:S01]  /*3c80*/  HADD2.F32 R44, -RZ, R44.H0_H0 ;  /* 0x2000002cff2c7230 */ /* 0x004fe20000004100 */
[----:B------:R-:W0:Y:S04]  /*3c90*/  I2F.F16 R49, R49 ;  /* 0x0000003100317306 */ /* 0x000e280000200c00 */
[----:B------:R-:W-:Y:S01]  /*3ca0*/  FFMA.FTZ R28, R28, R44, R45 ;  /* 0x0000002c1c1c7223 */ /* 0x000fe2000001002d */
[----:B------:R-:W-:-:S02]  /*3cb0*/  HADD2.F32 R45, -RZ, R32.H0_H0 ;  /* 0x20000020ff2d7230 */ /* 0x000fc40000004100 */
[----:B-1----:R-:W-:Y:S01]  /*3cc0*/  HADD2.F32 R48, -RZ, R48.H0_H0 ;  /* 0x20000030ff307230 */ /* 0x002fe20000004100 */
[----:B------:R-:W1:Y:S04]  /*3cd0*/  I2F.F16 R50, R50 ;  /* 0x0000003200327306 */ /* 0x000e680000200c00 */
[----:B------:R-:W-:Y:S01]  /*3ce0*/  FFMA.FTZ R54, R48, R29, R53 ;  /* 0x0000001d30367223 */ /* 0x000fe20000010035 */
[----:B0-----:R-:W-:-:S03]  /*3cf0*/  HADD2.F32 R49, -RZ, R49.H0_H0 ;  /* 0x20000031ff317230 */ /* 0x001fc60000004100 */
        /* <DEDUP_REMOVED lines=185> */
.L_x_1431:
[----:B0-----:R-:W-:Y:S01]  /*4890*/  MOV R3, UR16 ;  /* 0x0000001000037c02 */ /* 0x001fe20008000f00 */
[----:B-----5:R0:W5:Y:S04]  /*48a0*/  LDG.E.128.CONSTANT R8, desc[UR12][R56.64] ;  /* 0x0000000c38087981 */ /* 0x020168000c1e9d00 */
        /* <DEDUP_REMOVED lines=370> */
.L_x_1432:
[----:B------:R-:W-:Y:S05]  /*5fd0*/  BRA.U !UP1, `(.L_x_1429) ;  /* 0x0000001509c47547 */ /* 0x000fea000b800000 */
[----:B-----5:R-:W0:Y:S01]  /*5fe0*/  LDG.E.128.CONSTANT R4, desc[UR12][R54.64] ;  /* 0x0000000c36047981 */ /* 0x020e22000c1e9d00 */
[----:B------:R-:W-:-:S05]  /*5ff0*/  MOV R9, UR16 ;  /* 0x0000001000097c02 */ /* 0x000fca0008000f00 */
[----:B------:R-:W-:-:S06]  /*6000*/  IMAD.WIDE R8, R9, 0x4, R54 ;  /* 0x0000000409087825 */ /* 0x000fcc00078e0236 */
[----:B------:R-:W2:Y:S01]  /*6010*/  LDG.E.128.CONSTANT R8, desc[UR12][R8.64] ;  /* 0x0000000c08087981 */ /* 0x000ea2000c1e9d00 */
[----:B------:R-:W1:Y:S01]  /*6020*/  S2UR UR6, SR_CgaCtaId ;  /* 0x00000000000679c3 */ /* 0x000e620000008800 */
[----:B------:R-:W-:Y:S01]  /*6030*/  UMOV UR4, 0x400 ;  /* 0x0000040000047882 */ /* 0x000fe20000000000 */
[----:B------:R-:W-:Y:S01]  /*6040*/  HADD2.F32 R32, -RZ, R32.H0_H0 ;  /* 0x20000020ff207230 */ /* 0x000fe20000004100 */
[----:B------:R-:W-:Y:S01]  /*6050*/  UISETP.NE.AND UP0, UPT, UR5, 0x1, UPT ;  /* 0x000000010500788c */ /* 0x000fe2000bf05270 */
[----:B------:R-:W-:Y:S02]  /*6060*/  HADD2.F32 R27, -RZ, R27.H0_H0 ;  /* 0x2000001bff1b7230 */ /* 0x000fe40000004100 */
[----:B------:R-:W-:Y:S02]  /*6070*/  HADD2.F32 R26, -RZ, R26.H0_H0 ;  /* 0x2000001aff1a7230 */ /* 0x000fe40000004100 */
[----:B------:R-:W-:Y:S01]  /*6080*/  HADD2.F32 R25, -RZ, R25.H0_H0 ;  /* 0x20000019ff197230 */ /* 0x000fe20000004100 */
[----:B-1----:R-:W-:Y:S01]  /*6090*/  ULEA UR4, UR6, UR4, 0x18 ;  /* 0x0000000406047291 */ /* 0x002fe2000f8ec0ff */
[----:B0-----:R-:W-:-:S02]  /*60a0*/  LOP3.LUT R2, R4, 0xff, RZ, 0xc0, !PT ;  /* 0x000000ff04027812 */ /* 0x001fc400078ec0ff */
[----:B------:R-:W-:Y:S02]  /*60b0*/  LEA.HI R28, R4, 0xffffff80, RZ, 0x8 ;  /* 0xffffff80041c7811 */ /* 0x000fe400078f40ff */
[----:B------:R-:W-:Y:S02]  /*60c0*/  IADD3 R2, PT, PT, R2, -0x80, RZ ;  /* 0xffffff8002027810 */ /* 0x000fe40007ffe0ff */
[--C-:B------:R-:W-:Y:S02]  /*60d0*/  SHF.R.U32.HI R3, RZ, 0x8, R4.reuse ;  /* 0x00000008ff037819 */ /* 0x100fe40000011604 */
[----:B------:R0:W-:Y:S01]  /*60e0*/  I2F.F16 R12, R2 ;  /* 0x00000002000c7306 */ /* 0x0001e20000200c00 */
[----:B------:R-:W-:Y:S02]  /*60f0*/  SHF.R.U32.HI R4, RZ, 0x10, R4 ;  /* 0x00000010ff047819 */ /* 0x000fe40000011604 */
[----:B------:R-:W-:Y:S02]  /*6100*/  LOP3.LUT R3, R3, 0xff, RZ, 0xc0, !PT ;  /* 0x000000ff03037812 */ /* 0x000fe400078ec0ff */
[----:B------:R-:W-:-:S02]  /*6110*/  LOP3.LUT R4, R4, 0xff, RZ, 0xc0, !PT ;  /* 0x000000ff04047812 */ /* 0x000fc400078ec0ff */
[----:B------:R-:W-:Y:S01]  /*6120*/  IADD3 R3, PT, PT, R3, -0x80, RZ ;  /* 0xffffff8003037810 */ /* 0x000fe20007ffe0ff */
[----:B------:R-:W1:Y:S01]  /*6130*/  I2F.F16 R28, R28 ;  /* 0x0000001c001c7306 */ /* 0x000e620000200c00 */
[----:B0-----:R-:W-:Y:S02]  /*6140*/  SHF.R.U32.HI R2, RZ, 0x8, R6 ;  /* 0x00000008ff027819 */ /* 0x001fe40000011606 */
[----:B------:R-:W-:Y:S02]  /*6150*/  IADD3 R4, PT, PT, R4, -0x80, RZ ;  /* 0xffffff8004047810 */ /* 0x000fe40007ffe0ff */
[----:B------:R-:W-:Y:S02]  /*6160*/  LOP3.LUT R2, R2, 0xff, RZ, 0xc0, !PT ;  /* 0x000000ff02027812 */ /* 0x000fe400078ec0ff */
[----:B------:R-:W-:Y:S01]  /*6170*/  LOP3.LUT R0, R5, 0xff, RZ, 0xc0, !PT ;  /* 0x000000ff05007812 */ /* 0x000fe200078ec0ff */
[----:B------:R0:W3:Y:S01]  /*6180*/  I2F.F16 R33, R4 ;  /* 0x0000000400217306 */ /* 0x0000e20000200c00 */
[----:B------:R-:W-:-:S02]  /*6190*/  IADD3 R48, PT, PT, R2, -0x80, RZ ;  /* 0xffffff8002307810 */ /* 0x000fc40007ffe0ff */
[----:B------:R-:W-:Y:S02]  /*61a0*/  SHF.R.U32.HI R2, RZ, 0x8, R7 ;  /* 0x00000008ff027819 */ /* 0x000fe40000011607 */
[----:B------:R-:W-:Y:S02]  /*61b0*/  IADD3 R13, PT, PT, R0, -0x80, RZ ;  /* 0xffffff80000d7810 */ /* 0x000fe40007ffe0ff */
[----:B------:R-:W-:Y:S01]  /*61c0*/  LOP3.LUT R0, R7, 0xff, RZ, 0xc0, !PT ;  /* 0x000000ff07007812 */ /* 0x000fe200078ec0ff */
[----:B------:R4:W2:Y:S01]  /*61d0*/  I2F.F16 R15, R3 ;  /* 0x00000003000f7306 */ /* 0x0008a20000200c00 */
[----:B0-----:R-:W-:Y:S01]  /*61e0*/  LOP3.LUT R4, R2, 0xff, RZ, 0xc0, !PT ;  /* 0x000000ff02047812 */ /* 0x001fe200078ec0ff */
[----:B-1----:R-:W-:Y:S01]  /*61f0*/  HADD2.F32 R28, -RZ, R28.H0_H0 ;  /* 0x2000001cff1c7230 */ /* 0x002fe20000004100 */
[----:B------:R-:W-:Y:S02]  /*6200*/  LEA.HI R16, R5, 0xffffff80, RZ, 0x8 ;  /* 0xffffff8005107811 */ /* 0x000fe400078f40ff */
[----:B------:R-:W-:-:S02]  /*6210*/  LOP3.LUT R14, R6, 0xff, RZ, 0xc0, !PT ;  /* 0x000000ff060e7812 */ /* 0x000fc400078ec0ff */
[--C-:B------:R-:W-:Y:S01]  /*6220*/  SHF.R.U32.HI R29, RZ, 0x8, R5.reuse ;  /* 0x00000008ff1d7819 */ /* 0x100fe20000011605 */
[----:B------:R-:W-:Y:S01]  /*6230*/  I2F.F16 R13, R13 ;  /* 0x0000000d000d7306 */ /* 0x000fe20000200c00 */
[----:B----4-:R-:W0:Y:S01]  /*6240*/  LDS.64 R2, [UR4+0x30] ;  /* 0x00003004ff027984 */ /* 0x010e220008000a00 */
[----:B------:R-:W-:Y:S01]  /*6250*/  SHF.R.U32.HI R5, RZ, 0x10, R5 ;  /* 0x00000010ff057819 */ /* 0x000fe20000011605 */
[----:B---3--:R-:W-:Y:S01]  /*6260*/  HADD2.F32 R33, -RZ, R33.H0_H0 ;  /* 0x20000021ff217230 */ /* 0x008fe20000004100 */
[----:B------:R-:W-:Y:S02]  /*6270*/  LEA.HI R45, R6, 0xffffff80, RZ, 0x8 ;  /* 0xffffff80062d7811 */ /* 0x000fe400078f40ff */
[----:B------:R-:W-:Y:S01]  /*6280*/  IADD3 R0, PT, PT, R0, -0x80, RZ ;  /* 0xffffff8000007810 */ /* 0x000fe20007ffe0ff */
[----:B--2---:R-:W-:Y:S01]  /*6290*/  HADD2.F32 R15, -RZ, R15.H0_H0 ;  /* 0x2000000fff0f7230 */ /* 0x004fe20000004100 */
[----:B------:R-:W-:Y:S01]  /*62a0*/  SHF.R.U32.HI R6, RZ, 0x10, R6 ;  /* 0x00000010ff067819 */ /* 0x000fe20000011606 */
[----:B------:R-:W-:Y:S01]  /*62b0*/  I2F.F16 R48, R48 ;  /* 0x0000003000307306 */ /* 0x000fe20000200c00 */
[----:B------:R-:W-:-:S02]  /*62c0*/  IADD3 R14, PT, PT, R14, -0x80, RZ ;  /* 0xffffff800e0e7810 */ /* 0x000fc40007ffe0ff */
[----:B------:R-:W-:Y:S02]  /*62d0*/  LOP3.LUT R5, R5, 0xff, RZ, 0xc0, !PT ;  /* 0x000000ff05057812 */ /* 0x000fe400078ec0ff */
[----:B------:R-:W-:Y:S02]  /*62e0*/  LOP3.LUT R29, R29, 0xff, RZ, 0xc0, !PT ;  /* 0x000000ff1d1d7812 */ /* 0x000fe400078ec0ff */
[----:B------:R-:W-:Y:S01]  /*62f0*/  LEA.HI R44, R7, 0xffffff80, RZ, 0x8 ;  /* 0xffffff80072c7811 */ /* 0x000fe200078f40ff */
[----:B------:R-:W-:Y:S01]  /*6300*/  I2F.F16 R0, R0 ;  /* 0x0000000000007306 */ /* 0x000fe20000200c00 */
[----:B------:R-:W-:Y:S02]  /*6310*/  LOP3.LUT R6, R6, 0xff, RZ, 0xc0, !PT ;  /* 0x000000ff06067812 */ /* 0x000fe400078ec0ff */
[----:B------:R-:W-:Y:S02]  /*6320*/  SHF.R.U32.HI R7, RZ, 0x10, R7 ;  /* 0x00000010ff077819 */ /* 0x000fe40000011607 */
[----:B------:R-:W-:-:S02]  /*6330*/  IADD3 R5, PT, PT, R5, -0x80, RZ ;  /* 0xffffff8005057810 */ /* 0x000fc40007ffe0ff */
[----:B------:R-:W-:Y:S01]  /*6340*/  IADD3 R29, PT, PT, R29, -0x80, RZ ;  /* 0xffffff801d1d7810 */ /* 0x000fe20007ffe0ff */
[----:B------:R-:W-:Y:S01]  /*6350*/  I2F.F16 R14, R14 ;  /* 0x0000000e000e7306 */ /* 0x000fe20000200c00 */
[----:B------:R-:W-:Y:S02]  /*6360*/  IADD3 R43, PT, PT, R4, -0x80, RZ ;  /* 0xffffff80042b7810 */ /* 0x000fe40007ffe0ff */
[----:B------:R-:W-:Y:S02]  /*6370*/  IADD3 R6, PT, PT, R6, -0x80, RZ ;  /* 0xffffff8006067810 */ /* 0x000fe40007ffe0ff */
[----:B------:R-:W-:Y:S02]  /*6380*/  LOP3.LUT R7, R7, 0xff, RZ, 0xc0, !PT ;  /* 0x000000ff07077812 */ /* 0x000fe400078ec0ff */
[----:B------:R-:W-:Y:S01]  /*6390*/  LOP3.LUT R4, R8, 0xff, RZ, 0xc0, !PT ;  /* 0x000000ff08047812 */ /* 0x000fe200078ec0ff */
[----:B------:R1:W2:Y:S01]  /*63a0*/  I2F.F16 R31, R5 ;  /* 0x00000005001f7306 */ /* 0x0002a20000200c00 */
[----:B------:R-:W-:-:S02]  /*63b0*/  IADD3 R7, PT, PT, R7, -0x80, RZ ;  /* 0xffffff8007077810 */ /* 0x000fc40007ffe0ff */
[----:B------:R-:W-:Y:S02]  /*63c0*/  IADD3 R4, PT, PT, R4, -0x80, RZ ;  /* 0xffffff8004047810 */ /* 0x000fe40007ffe0ff */
[--C-:B------:R-:W-:Y:S02]  /*63d0*/  SHF.R.U32.HI R49, RZ, 0x10, R8.reuse ;  /* 0x00000010ff317819 */ /* 0x100fe40000011608 */
[--C-:B------:R-:W-:Y:S01]  /*63e0*/  SHF.R.U32.HI R50, RZ, 0x8, R9.reuse ;  /* 0x00000008ff327819 */ /* 0x100fe20000011609 */
[----:B------:R-:W3:Y:S01]  /*63f0*/  I2F.F16 R40, R29 ;  /* 0x0000001d00287306 */ /* 0x000ee20000200c00 */
[----:B-1----:R-:W-:Y:S01]  /*6400*/  LOP3.LUT R5, R9, 0xff, RZ, 0xc0, !PT ;  /* 0x000000ff09057812 */ /* 0x002fe200078ec0ff */
[--C-:B0-----:R-:W-:Y:S01]  /*6410*/  HADD2.F32 R46, -RZ, R3.reuse.H0_H0 ;  /* 0x20000003ff2e7230 */ /* 0x101fe20000004100 */
[----:B------:R-:W-:Y:S01]  /*6420*/  SHF.R.U32.HI R51, RZ, 0x10, R9 ;  /* 0x00000010ff337819 */ /* 0x000fe20000011609 */
[----:B------:R-:W-:Y:S01]  /*6430*/  HADD2.F32 R47, -RZ, R3.H1_H1 ;  /* 0x30000003ff2f7230 */ /* 0x000fe20000004100 */
[----:B------:R-:W-:Y:S01]  /*6440*/  IADD3 R34, PT, PT, R5, -0x80, RZ ;  /* 0xffffff8005227810 */ /* 0x000fe20007ffe0ff */
[--C-:B------:R-:W-:Y:S01]  /*6450*/  HADD2.F32 R5, -RZ, R2.reuse.H0_H0 ;  /* 0x20000002ff057230 */ /* 0x100fe20000004100 */
[----:B------:R-:W-:Y:S01]  /*6460*/  LOP3.LUT R3, R11, 0xff, RZ, 0xc0, !PT ;  /* 0x000000ff0b037812 */ /* 0x000fe200078ec0ff */
[----:B------:R0:W1:Y:S01]  /*6470*/  I2F.F16 R30, R6 ;  /* 0x00000006001e7306 */ /* 0x0000620000200c00 */
[----:B------:R-:W-:Y:S01]  /*6480*/  HADD2.F32 R41, -RZ, R2.H1_H1 ;  /* 0x30000002ff297230 */ /* 0x000fe20000004100 */
[----:B------:R-:W-:Y:S01]  /*6490*/  SHF.R.U32.HI R2, RZ, 0x8, R8 ;  /* 0x00000008ff027819 */ /* 0x000fe20000011608 */
[----:B--2---:R-:W-:Y:S01]  /*64a0*/  HADD2.F32 R31, -RZ, R31.H0_H0 ;  /* 0x2000001fff1f7230 */ /* 0x004fe20000004100 */
[----:B------:R-:W-:Y:S01]  /*64b0*/  IADD3 R52, PT, PT, R3, -0x80, RZ ;  /* 0xffffff8003347810 */ /* 0x000fe20007ffe0ff */
[----:B------:R-:W-:Y:S01]  /*64c0*/  HADD2.F32 R3, -RZ, R0.H0_H0 ;  /* 0x20000000ff037230 */ /* 0x000fe20000004100 */
[----:B------:R-:W-:Y:S01]  /*64d0*/  LOP3.LUT R42, R2, 0xff, RZ, 0xc0, !PT ;  /* 0x000000ff022a7812 */ /* 0x000fe200078ec0ff */
[----:B------:R-:W-:Y:S01]  /*64e0*/  HADD2.F32 R2, -RZ, R12.H0_H0 ;  /* 0x2000000cff027230 */ /* 0x000fe20000004100 */
[----:B------:R-:W2:Y:S01]  /*64f0*/  I2F.F16 R43, R43 ;  /* 0x0000002b002b7306 */ /* 0x000ea20000200c00 */
[----:B0-----:R-:W-:Y:S01]  /*6500*/  LOP3.LUT R6, R10, 0xff, RZ, 0xc0, !PT ;  /* 0x000000ff0a067812 */ /* 0x001fe200078ec0ff */
[----:B------:R-:W-:Y:S01]  /*6510*/  HADD2.F32 R0, -RZ, R14.H0_H0 ;  /* 0x2000000eff007230 */ /* 0x000fe20000004100 */
[----:B------:R-:W-:Y:S01]  /*6520*/  LOP3.LUT R12, R49, 0xff, RZ, 0xc0, !PT ;  /* 0x000000ff310c7812 */ /* 0x000fe200078ec0ff */
[----:B---3--:R-:W-:Y:S01]  /*6530*/  HADD2.F32 R14, -RZ, R40.H0_H0 ;  /* 0x20000028ff0e7230 */ /* 0x008fe20000004100 */
[----:B------:R-:W-:Y:S01]  /*6540*/  IADD3 R35, PT, PT, R6, -0x80, RZ ;  /* 0xffffff8006237810 */ /* 0x000fe20007ffe0ff */
[----:B------:R-:W-:Y:S01]  /*6550*/  FFMA.FTZ R53, R5, R3, RZ ;  /* 0x0000000305357223 */ /* 0x000fe200000100ff */
[----:B------:R-:W-:Y:S01]  /*6560*/  LEA.HI R37, R9, 0xffffff80, RZ, 0x8 ;  /* 0xffffff8009257811 */ /* 0x000fe200078f40ff */
[----:B------:R0:W3:Y:S01]  /*6570*/  I2F.F16 R29, R7 ;  /* 0x00000007001d7306 */ /* 0x0000e20000200c00 */
[----:B------:R-:W-:Y:S01]  /*6580*/  LOP3.LUT R50, R50, 0xff, RZ, 0xc0, !PT ;  /* 0x000000ff32327812 */ /* 0x000fe200078ec0ff */
[----:B------:R-:W-:Y:S01]  /*6590*/  FFMA.FTZ R54, R5, R0, RZ ;  /* 0x0000000005367223 */ /* 0x000fe200000100ff */
[----:B------:R-:W-:Y:S01]  /*65a0*/  IADD3 R40, PT, PT, R12, -0x80, RZ ;  /* 0xffffff800c287810 */ /* 0x000fe20007ffe0ff */
[----:B-1----:R-:W-:Y:S01]  /*65b0*/  HADD2.F32 R30, -RZ, R30.H0_H0 ;  /* 0x2000001eff1e7230 */ /* 0x002fe20000004100 */
[----:B------:R-:W-:Y:S01]  /*65c0*/  LEA.HI R36, R8, 0xffffff80, RZ, 0x8 ;  /* 0xffffff8008247811 */ /* 0x000fe200078f40ff */
[----:B--2---:R-:W-:-:S02]  /*65d0*/  HADD2.F32 R12, -RZ, R43.H0_H0 ;  /* 0x2000002bff0c7230 */ /* 0x004fc40000004100 */
[----:B------:R1:W-:Y:S01]  /*65e0*/  I2F.F16 R39, R4 ;  /* 0x0000000400277306 */ /* 0x0003e20000200c00 */
[----:B0-----:R-:W0:Y:S01]  /*65f0*/  LDS.64 R6, [UR4+0x38] ;  /* 0x00003804ff067984 */ /* 0x001e220008000a00 */
[----:B------:R-:W-:Y:S02]  /*6600*/  LEA.HI R38, R10, 0xffffff80, RZ, 0x8 ;  /* 0xffffff800a267811 */ /* 0x000fe400078f40ff */
[--C-:B------:R-:W-:Y:S02]  /*6610*/  SHF.R.U32.HI R8, RZ, 0x8, R10.reuse ;  /* 0x00000008ff087819 */ /* 0x100fe4000001160a */
[----:B------:R-:W-:Y:S01]  /*6620*/  LOP3.LUT R49, R51, 0xff, RZ, 0xc0, !PT ;  /* 0x000000ff33317812 */ /* 0x000fe200078ec0ff */
[----:B---3--:R-:W-:Y:S01]  /*6630*/  HADD2.F32 R29, -RZ, R29.H0_H0 ;  /* 0x2000001dff1d7230 */ /* 0x008fe20000004100 */
[----:B------:R-:W-:Y:S01]  /*6640*/  I2F.F16 R45, R45 ;  /* 0x0000002d002d7306 */ /* 0x000fe20000200c00 */
[----:B-1----:R-:W-:Y:S01]  /*6650*/  HADD2.F32 R4, -RZ, R13.H0_H0 ;  /* 0x2000000dff047230 */ /* 0x002fe20000004100 */
[----:B------:R-:W-:Y:S01]  /*6660*/  SHF.R.U32.HI R10, RZ, 0x10, R10 ;  /* 0x00000010ff0a7819 */ /* 0x000fe2000001160a */
[----:B------:R-:W-:-:S02]  /*6670*/  HADD2.F32 R13, -RZ, R48.H0_H0 ;  /* 0x20000030ff0d7230 */ /* 0x000fc40000004100 */
[----:B------:R-:W-:Y:S01]  /*6680*/  FFMA.FTZ R48, R2, R5, RZ ;  /* 0x0000000502307223 */ /* 0x000fe200000100ff */
[----:B------:R-:W-:Y:S02]  /*6690*/  IADD3 R43, PT, PT, R50, -0x80, RZ ;  /* 0xffffff80322b7810 */ /* 0x000fe40007ffe0ff */
[----:B------:R-:W-:Y:S01]  /*66a0*/  LOP3.LUT R10, R10, 0xff, RZ, 0xc0, !PT ;  /* 0x000000ff0a0a7812 */ /* 0x000fe200078ec0ff */
[----:B------:R-:W1:Y:S01]  /*66b0*/  I2F.F16 R16, R16 ;  /* 0x0000001000107306 */ /* 0x000e620000200c00 */
[----:B------:R-:W-:Y:S01]  /*66c0*/  FFMA.FTZ R50, R15, R41, R48 ;  /* 0x000000290f327223 */ /* 0x000fe20000010030 */
[----:B------:R-:W-:Y:S01]  /*66d0*/  FFMA.FTZ R48, R41, R12, R53 ;  /* 0x0000000c29307223 */ /* 0x000fe20000010035 */
[----:B------:R-:W-:Y:S02]  /*66e0*/  LOP3.LUT R8, R8, 0xff, RZ, 0xc0, !PT ;  /* 0x000000ff08087812 */ /* 0x000fe400078ec0ff */
[----:B------:R-:W-:Y:S01]  /*66f0*/  SHF.R.U32.HI R55, RZ, 0x10, R11 ;  /* 0x00000010ff377819 */ /* 0x000fe2000001160b */
[----:B------:R-:W-:Y:S01]  /*6700*/  FFMA.FTZ R53, R33, R46, R50 ;  /* 0x0000002e21357223 */ /* 0x000fe20000010032 */
[----:B------:R-:W-:Y:S01]  /*6710*/  FFMA.FTZ R48, R46, R29, R48 ;  /* 0x0000001d2e307223 */ /* 0x000fe20000010030 */
[----:B------:R-:W2:Y:S01]  /*6720*/  I2F.F16 R44, R44 ;  /* 0x0000002c002c7306 */ /* 0x000ea20000200c00 */
[----:B------:R-:W-:Y:S01]  /*6730*/  IADD3 R42, PT, PT, R42, -0x80, RZ ;  /* 0xffffff802a2a7810 */ /* 0x000fe20007ffe0ff */
[----:B------:R-:W-:Y:S01]  /*6740*/  FFMA.FTZ R50, R28, R47, R53 ;  /* 0x0000002f1c327223 */ /* 0x000fe20000010035 */
[----:B------:R-:W-:-:S02]  /*6750*/  IADD3 R8, PT, PT, R8, -0x80, RZ ;  /* 0xffffff8008087810 */ /* 0x000fc40007ffe0ff */
[----:B------:R-:W-:Y:S01]  /*6760*/  LOP3.LUT R55, R55, 0xff, RZ, 0xc0, !PT ;  /* 0x000000ff37377812 */ /* 0x000fe200078ec0ff */
[----:B-1----:R-:W-:Y:S02]  /*6770*/  HADD2.F32 R16, -RZ, R16.H0_H0 ;  /* 0x20000010ff107230 */ /* 0x002fe40000004100 */
[----:B------:R1:W-:Y:S08]  /*6780*/  I2F.F16 R9, R52 ;  /* 0x0000003400097306 */ /* 0x0003f00000200c00 */
[----:B------:R-:W3:Y:S01]  /*6790*/  I2F.F16 R34, R34 ;  /* 0x0000002200227306 */ /* 0x000ee20000200c00 */
[----:B-1----:R-:W-:Y:S01]  /*67a0*/  FFMA.FTZ R52, R5, R4, RZ ;  /* 0x0000000405347223 */ /* 0x002fe200000100ff */
[----:B------:R-:W-:Y:S01]  /*67b0*/  FFMA.FTZ R5, R41, R13, R54 ;  /* 0x0000000d29057223 */ /* 0x000fe20000010036 */
[----:B0-----:R-:W-:-:S02]  /*67c0*/  HADD2.F32 R56, -RZ, R6.H0_H0 ;  /* 0x20000006ff387230 */ /* 0x001fc40000004100 */
[----:B------:R-:W-:Y:S01]  /*67d0*/  FFMA.FTZ R51, R41, R14, R52 ;  /* 0x0000000e29337223 */ /* 0x000fe20000010034 */
[----:B------:R-:W-:Y:S01]  /*67e0*/  IADD3 R41, PT, PT, R49, -0x80, RZ ;  /* 0xffffff8031297810 */ /* 0x000fe20007ffe0ff */
[C---:B------:R-:W-:Y:S01]  /*67f0*/  FFMA.FTZ R49, R46.reuse, R30, R5 ;  /* 0x0000001e2e317223 */ /* 0x040fe20000010005 */
[----:B------:R-:W-:Y:S01]  /*6800*/  SHF.R.U32.HI R5, RZ, 0x8, R11 ;  /* 0x00000008ff057819 */ /* 0x000fe2000001160b */
[----:B------:R-:W-:Y:S01]  /*6810*/  FFMA.FTZ R52, R46, R31, R51 ;  /* 0x0000001f2e347223 */ /* 0x000fe20000010033 */
[----:B------:R-:W-:Y:S01]  /*6820*/  IADD3 R51, PT, PT, R10, -0x80, RZ ;  /* 0xffffff800a337810 */ /* 0x000fe20007ffe0ff */
[----:B------:R-:W-:Y:S01]  /*6830*/  HADD2.F32 R10, -RZ, R45.H0_H0 ;  /* 0x2000002dff0a7230 */ /* 0x000fe20000004100 */
[----:B------:R-:W-:Y:S01]  /*6840*/  LOP3.LUT R45, R5, 0xff, RZ, 0xc0, !PT ;  /* 0x000000ff052d7812 */ /* 0x000fe200078ec0ff */
[----:B--2---:R-:W-:Y:S01]  /*6850*/  HADD2.F32 R5, -RZ, R44.H0_H0 ;  /* 0x2000002cff057230 */ /* 0x004fe20000004100 */
[----:B------:R-:W0:Y:S01]  /*6860*/  I2F.F16 R35, R35 ;  /* 0x0000002300237306 */ /* 0x000e220000200c00 */
[----:B---3--:R-:W-:Y:S01]  /*6870*/  HADD2.F32 R34, -RZ, R34.H0_H0 ;  /* 0x20000022ff227230 */ /* 0x008fe20000004100 */
[----:B------:R-:W-:Y:S01]  /*6880*/  IADD3 R46, PT, PT, R45, -0x80, RZ ;  /* 0xffffff802d2e7810 */ /* 0x000fe20007ffe0ff */
[C---:B------:R-:W-:Y:S01]  /*6890*/  FFMA.FTZ R45, R47.reuse, R16, R52 ;  /* 0x000000102f2d7223 */ /* 0x040fe20000010034 */
[C---:B------:R-:W-:Y:S01]  /*68a0*/  FFMA.FTZ R52, R47.reuse, R10, R49 ;  /* 0x0000000a2f347223 */ /* 0x040fe20000010031 */
[----:B------:R-:W-:Y:S01]  /*68b0*/  FFMA.FTZ R54, R47, R5, R48 ;  /* 0x000000052f367223 */ /* 0x000fe20000010030 */
[----:B------:R-:W-:Y:S01]  /*68c0*/  IADD3 R47, PT, PT, R55, -0x80, RZ ;  /* 0xffffff80372f7810 */ /* 0x000fe20007ffe0ff */
[----:B------:R-:W-:Y:S01]  /*68d0*/  HADD2.F32 R6, -RZ, R6.H1_H1 ;  /* 0x30000006ff067230 */ /* 0x000fe20000004100 */
[----:B------:R-:W1:Y:S01]  /*68e0*/  I2F.F16 R43, R43 ;  /* 0x0000002b002b7306 */ /* 0x000e620000200c00 */
[----:B------:R-:W-:Y:S01]  /*68f0*/  LEA.HI R49, R11, 0xffffff80, RZ, 0x8 ;  /* 0xffffff800b317811 */ /* 0x000fe200078f40ff */
[----:B------:R-:W-:-:S02]  /*6900*/  HADD2.F32 R11, -RZ, R39.H0_H0 ;  /* 0x20000027ff0b7230 */ /* 0x000fc40000004100 */
[----:B------:R-:W-:Y:S02]  /*6910*/  HADD2.F32 R39, -RZ, R9.H0_H0 ;  /* 0x20000009ff277230 */ /* 0x000fe40000004100 */
[----:B------:R-:W-:Y:S02]  /*6920*/  HADD2.F32 R48, -RZ, R7.H0_H0 ;  /* 0x20000007ff307230 */ /* 0x000fe40000004100 */
[----:B------:R-:W-:Y:S01]  /*6930*/  FFMA.FTZ R9, R11, R56, R50 ;  /* 0x000000380b097223 */ /* 0x000fe20000010032 */
[----:B------:R-:W2:Y:S01]  /*6940*/  I2F.F16 R42, R42 ;  /* 0x0000002a002a7306 */ /* 0x000ea20000200c00 */
[----:B0-----:R-:W-:Y:S02]  /*6950*/  HADD2.F32 R35, -RZ, R35.H0_H0 ;  /* 0x20000023ff237230 */ /* 0x001fe40000004100 */
[C---:B------:R-:W-:Y:S01]  /*6960*/  FFMA.FTZ R53, R56.reuse, R39, R54 ;  /* 0x0000002738357223 */ /* 0x040fe20000010036 */
[----:B------:R-:W-:Y:S02]  /*6970*/  HADD2.F32 R7, -RZ, R7.H1_H1 ;  /* 0x30000007ff077230 */ /* 0x000fe40000004100 */
[----:B------:R-:W-:Y:S01]  /*6980*/  FFMA.FTZ R52, R56, R35, R52 ;  /* 0x0000002338347223 */ /* 0x000fe20000010034 */
[----:B-1----:R-:W-:Y:S01]  /*6990*/  HADD2.F32 R43, -RZ, R43.H0_H0 ;  /* 0x2000002bff2b7230 */ /* 0x002fe20000004100 */
[----:B------:R-:W-:Y:S01]  /*69a0*/  I2F.F16 R8, R8 ;  /* 0x0000000800087306 */ /* 0x000fe20000200c00 */
[----:B--2---:R-:W-:-:S07]  /*69b0*/  HADD2.F32 R42, -RZ, R42.H0_H0 ;  /* 0x2000002aff2a7230 */ /* 0x004fce0000004100 */
[----:B------:R-:W0:Y:S01]  /*69c0*/  I2F.F16 R46, R46 ;  /* 0x0000002e002e7306 */ /* 0x000e220000200c00 */
[----:B------:R-:W-:-:S07]  /*69d0*/  FFMA.FTZ R9, R42, R6, R9 ;  /* 0x000000062a097223 */ /* 0x000fce0000010009 */
[----:B------:R-:W1:Y:S01]  /*69e0*/  I2F.F16 R41, R41 ;  /* 0x0000002900297306 */ /* 0x000e620000200c00 */
[----:B0-----:R-:W-:-:S07]  /*69f0*/  HADD2.F32 R46, -RZ, R46.H0_H0 ;  /* 0x2000002eff2e7230 */ /* 0x001fce0000004100 */
[----:B------:R-:W0:Y:S01]  /*6a00*/  I2F.F16 R40, R40 ;  /* 0x0000002800287306 */ /* 0x000e220000200c00 */
[----:B-1----:R-:W-:-:S07]  /*6a10*/  HADD2.F32 R41, -RZ, R41.H0_H0 ;  /* 0x20000029ff297230 */ /* 0x002fce0000004100 */
[----:B------:R1:W2:Y:S01]  /*6a20*/  I2F.F16 R44, R51 ;  /* 0x00000033002c7306 */ /* 0x0002a20000200c00 */
[----:B0-----:R-:W-:-:S07]  /*6a30*/  HADD2.F32 R40, -RZ, R40.H0_H0 ;  /* 0x20000028ff287230 */ /* 0x001fce0000004100 */
[----:B------:R-:W0:Y:S01]  /*6a40*/  I2F.F16 R47, R47 ;  /* 0x0000002f002f7306 */ /* 0x000e220000200c00 */
[----:B-1----:R-:W-:Y:S01]  /*6a50*/  FFMA.FTZ R51, R56, R34, R45 ;  /* 0x0000002238337223 */ /* 0x002fe2000001002d */
[----:B------:R-:W-:Y:S02]  /*6a60*/  HADD2.F32 R45, -RZ, R8.H0_H0 ;  /* 0x20000008ff2d7230 */ /* 0x000fe40000004100 */
[----:B------:R-:W-:Y:S01]  /*6a70*/  FFMA.FTZ R8, R6, R46, R53 ;  /* 0x0000002e06087223 */ /* 0x000fe20000010035 */
[----:B------:R-:W-:Y:S01]  /*6a80*/  FFMA.FTZ R9, R40, R48, R9 ;  /* 0x0000003028097223 */ /* 0x000fe20000010009 */
[C---:B------:R-:W-:Y:S01]  /*6a90*/  FFMA.FTZ R51, R6.reuse, R43, R51 ;  /* 0x0000002b06337223 */ /* 0x040fe20000010033 */
[----:B--2---:R-:W-:Y:S01]  /*6aa0*/  HADD2.F32 R44, -RZ, R44.H0_H0 ;  /* 0x2000002cff2c7230 */ /* 0x004fe20000004100 */
[----:B------:R-:W1:Y:S01]  /*6ab0*/  I2F.F16 R36, R36 ;  /* 0x0000002400247306 */ /* 0x000e620000200c00 */
[----:B------:R-:W-:Y:S01]  /*6ac0*/  FFMA.FTZ R55, R6, R45, R52 ;  /* 0x0000002d06377223 */ /* 0x000fe20000010034 */
[----:B------:R-:W-:-:S03]  /*6ad0*/  FFMA.FTZ R6, R48, R41, R51 ;  /* 0x0000002930067223 */ /* 0x000fc60000010033 */
[C---:B------:R-:W-:Y:S01]  /*6ae0*/  FFMA.FTZ R55, R48.reuse, R44, R55 ;  /* 0x0000002c30377223 */ /* 0x040fe20000010037 */
        /* <DEDUP_REMOVED lines=192> */
.L_x_1429:
[----:B------:R-:W-:-:S13]  /*76f0*/  ISETP.LT.AND P0, PT, RZ, UR5, PT ;  /* 0x00000005ff007c0c */ /* 0x000fda000bf01270 */
[----:B------:R-:W-:Y:S05]  /*7700*/  @!P0 EXIT ;  /* 0x000000000000894d */ /* 0x000fea0003800000 */
[----:B------:R-:W1:Y:S01]  /*7710*/  S2R R0, SR_TID.X ;  /* 0x0000000000007919 */ /* 0x000e620000002100 */
[----:B0-----:R-:W0:Y:S01]  /*7720*/  LDC.64 R2, c[0x0][0x3a0] ;  /* 0x0000e800ff027b82 */ /* 0x001e220000000a00 */
[----:B-----5:R-:W-:Y:S02]  /*7730*/  MOV R5, UR15 ;  /* 0x0000000f00057c02 */ /* 0x020fe40008000f00 */
[----:B------:R-:W-:Y:S02]  /*7740*/  MOV R7, UR14 ;  /* 0x0000000e00077c02 */ /* 0x000fe40008000f00 */
[----:B-1----:R-:W-:-:S05]  /*7750*/  LEA R0, R5, R0, 0x5 ;  /* 0x0000000005007211 */ /* 0x002fca00078e28ff */
[----:B------:R-:W-:-:S05]  /*7760*/  IMAD R0, R7, UR16, R0 ;  /* 0x0000001007007c24 */ /* 0x000fca000f8e0200 */
        /* <DEDUP_REMOVED lines=9> */
.L_x_1436:
[----:B------:R-:W0:Y:S02]  /*7800*/  LDS R6, [R4] ;  /* 0x0000000004067984 */ /* 0x000e240000000800 */
[----:B0-----:R-:W-:-:S05]  /*7810*/  HFMA2 R7, R6, 1, 1, R17 ;  /* 0x3c003c0006077831 */ /* 0x001fca0000000011 */
[----:B------:R-:W0:Y:S02]  /*7820*/  ATOMS.CAST.SPIN P0, [R4], R6, R7 ;  /* 0x000000060400758d */ /* 0x000e240001800007 */
[----:B0-----:R-:W-:Y:S05]  /*7830*/  @!P0 BRA `(.L_x_1436) ;  /* 0xfffffffc00f08947 */ /* 0x001fea000383ffff */
[----:B------:R-:W-:Y:S05]  /*7840*/  BRA `(.L_x_1434) ;  /* 0x00000000000c7947 */ /* 0x000fea0003800000 */
.L_x_1435:
[----:B------:R-:W2:Y:S02]  /*7850*/  LD.E R0, desc[UR12][R2.64] ;  /* 0x0000000c02007980 */ /* 0x000ea4000c101900 */
[----:B--2---:R-:W-:-:S05]  /*7860*/  IADD3 R5, PT, PT, R17, R0, RZ ;  /* 0x0000000011057210 */ /* 0x004fca0007ffe0ff */
[----:B------:R0:W-:Y:S02]  /*7870*/  ST.E desc[UR12][R2.64], R5 ;  /* 0x0000000502007985 */ /* 0x0001e4000c10190c */
.L_x_1434:
[----:B------:R-:W-:Y:S05]  /*7880*/  BSYNC.RECONVERGENT B0 ;  /* 0x0000000000007941 */ /* 0x000fea0003800200 */
.L_x_1433:
[----:B------:R1:W-:Y:S01]  /*7890*/  ATOM.E.ADD.F16x2.RN.STRONG.GPU P0, RZ, desc[UR12][R2.64+0x4], R18 ;  /* 0x8000041202ff79a2 */ /* 0x0003e2000c10e10c */
[----:B------:R-:W-:Y:S04]  /*78a0*/  BSSY.RECONVERGENT B0, `(.L_x_1437) ;  /* 0x000000e000007945 */ /* 0x000fe80003800200 */
[----:B-1----:R-:W-:Y:S05]  /*78b0*/  @P0 BRA `(.L_x_1438) ;  /* 0x0000000000300947 */ /* 0x002fea0003800000 */
[----:B------:R-:W1:Y:S02]  /*78c0*/  QSPC.E.S P0, RZ, [R2+0x4] ;  /* 0x0000040002ff73aa */ /* 0x000e640000000500 */
[----:B-1----:R-:W-:Y:S05]  /*78d0*/  @!P0 BRA `(.L_x_1439) ;  /* 0x00000000001c8947 */ /* 0x002fea0003800000 */
[----:B------:R-:W-:-:S04]  /*78e0*/  MOV R4, R2 ;  /* 0x0000000200047202 */ /* 0x000fc80000000f00 */
[----:B------:R-:W-:-:S07]  /*78f0*/  MOV R4, R4 ;  /* 0x0000000400047202 */ /* 0x000fce0000000f00 */
.L_x_1440:
[----:B------:R-:W1:Y:S02]  /*7900*/  LDS R6, [R4+0x4] ;  /* 0x0000040004067984 */ /* 0x000e640000000800 */
[----:B-1----:R-:W-:-:S05]  /*7910*/  HADD2 R7, R6, R18 ;  /* 0x0000001206077230 */ /* 0x002fca0000000000 */
[----:B------:R-:W1:Y:S02]  /*7920*/  ATOMS.CAST.SPIN P0, [R4+0x4], R6, R7 ;  /* 0x000004060400758d */ /* 0x000e640001800007 */
[----:B-1----:R-:W-:Y:S05]  /*7930*/  @!P0 BRA `(.L_x_1440) ;  /* 0xfffffffc00f08947 */ /* 0x002fea000383ffff */
[----:B------:R-:W-:Y:S05]  /*7940*/  BRA `(.L_x_1438) ;  /* 0x00000000000c7947 */ /* 0x000fea0003800000 */
.L_x_1439:
[----:B------:R-:W0:Y:S02]  /*7950*/  LD.E R0, desc[UR12][R2.64+0x4] ;  /* 0x0000040c02007980 */ /* 0x000e24000c101900 */
[----:B0-----:R-:W-:-:S05]  /*7960*/  IADD3 R5, PT, PT, R18, R0, RZ ;  /* 0x0000000012057210 */ /* 0x001fca0007ffe0ff */
[----:B------:R1:W-:Y:S02]  /*7970*/  ST.E desc[UR12][R2.64+0x4], R5 ;  /* 0x0000040502007985 */ /* 0x0003e4000c10190c */
.L_x_1438:
[----:B------:R-:W-:Y:S05]  /*7980*/  BSYNC.RECONVERGENT B0 ;  /* 0x0000000000007941 */ /* 0x000fea0003800200 */
.L_x_1437:
        /* <DEDUP_REMOVED lines=12> */
.L_x_1444:
[----:B------:R-:W0:Y:S02]  /*7a50*/  LDS R6, [R4] ;  /* 0x0000000004067984 */ /* 0x000e240000000800 */
[----:B0-----:R-:W-:-:S05]  /*7a60*/  HFMA2 R7, R6, 1, 1, R19 ;  /* 0x3c003c0006077831 */ /* 0x001fca0000000013 */
[----:B------:R-:W0:Y:S02]  /*7a70*/  ATOMS.CAST.SPIN P0, [R4], R6, R7 ;  /* 0x000000060400758d */ /* 0x000e240001800007 */
[----:B0-----:R-:W-:Y:S05]  /*7a80*/  @!P0 BRA `(.L_x_1444) ;  /* 0xfffffffc00f08947 */ /* 0x001fea000383ffff */
[----:B------:R-:W-:Y:S05]  /*7a90*/  BRA `(.L_x_1442) ;  /* 0x00000000000c7947 */ /* 0x000fea0003800000 */
.L_x_1443:
[----:B------:R-:W2:Y:S02]  /*7aa0*/  LD.E R0, desc[UR12][R2.64] ;  /* 0x0000000c02007980 */ /* 0x000ea4000c101900 */
[----:B--2---:R-:W-:-:S05]  /*7ab0*/  IADD3 R5, PT, PT, R19, R0, RZ ;  /* 0x0000000013057210 */ /* 0x004fca0007ffe0ff */
[----:B------:R0:W-:Y:S02]  /*7ac0*/  ST.E desc[UR12][R2.64], R5 ;  /* 0x0000000502007985 */ /* 0x0001e4000c10190c */
.L_x_1442:
[----:B------:R-:W-:Y:S05]  /*7ad0*/  BSYNC.RECONVERGENT B0 ;  /* 0x0000000000007941 */ /* 0x000fea0003800200 */
.L_x_1441:
[----:B------:R1:W-:Y:S01]  /*7ae0*/  ATOM.E.ADD.F16x2.RN.STRONG.GPU P0, RZ, desc[UR12][R2.64+0x4], R20 ;  /* 0x8000041402ff79a2 */ /* 0x0003e2000c10e10c */
[----:B------:R-:W-:Y:S04]  /*7af0*/  BSSY.RECONVERGENT B0, `(.L_x_1445) ;  /* 0x000000e000007945 */ /* 0x000fe80003800200 */
[----:B-1----:R-:W-:Y:S05]  /*7b00*/  @P0 BRA `(.L_x_1446) ;  /* 0x0000000000300947 */ /* 0x002fea0003800000 */
[----:B------:R-:W1:Y:S02]  /*7b10*/  QSPC.E.S P0, RZ, [R2+0x4] ;  /* 0x0000040002ff73aa */ /* 0x000e640000000500 */
[----:B-1----:R-:W-:Y:S05]  /*7b20*/  @!P0 BRA `(.L_x_1447) ;  /* 0x00000000001c8947 */ /* 0x002fea0003800000 */
[----:B------:R-:W-:-:S04]  /*7b30*/  MOV R4, R2 ;  /* 0x0000000200047202 */ /* 0x000fc80000000f00 */
[----:B------:R-:W-:-:S07]  /*7b40*/  MOV R4, R4 ;  /* 0x0000000400047202 */ /* 0x000fce0000000f00 */
.L_x_1448:
[----:B------:R-:W1:Y:S02]  /*7b50*/  LDS R6, [R4+0x4] ;  /* 0x0000040004067984 */ /* 0x000e640000000800 */
[----:B-1----:R-:W-:-:S05]  /*7b60*/  HADD2 R7, R6, R20 ;  /* 0x0000001406077230 */ /* 0x002fca0000000000 */
[----:B------:R-:W1:Y:S02]  /*7b70*/  ATOMS.CAST.SPIN P0, [R4+0x4], R6, R7 ;  /* 0x000004060400758d */ /* 0x000e640001800007 */
[----:B-1----:R-:W-:Y:S05]  /*7b80*/  @!P0 BRA `(.L_x_1448) ;  /* 0xfffffffc00f08947 */ /* 0x002fea000383ffff */
[----:B------:R-:W-:Y:S05]  /*7b90*/  BRA `(.L_x_1446) ;  /* 0x00000000000c7947 */ /* 0x000fea0003800000 */
.L_x_1447:
[----:B------:R-:W0:Y:S02]  /*7ba0*/  LD.E R0, desc[UR12][R2.64+0x4] ;  /* 0x0000040c02007980 */ /* 0x000e24000c101900 */
[----:B0-----:R-:W-:-:S05]  /*7bb0*/  IADD3 R5, PT, PT, R20, R0, RZ ;  /* 0x0000000014057210 */ /* 0x001fca0007ffe0ff */
[----:B------:R1:W-:Y:S02]  /*7bc0*/  ST.E desc[UR12][R2.64+0x4], R5 ;  /* 0x0000040502007985 */ /* 0x0003e4000c10190c */
.L_x_1446:
[----:B------:R-:W-:Y:S05]  /*7bd0*/  BSYNC.RECONVERGENT B0 ;  /* 0x0000000000007941 */ /* 0x000fea0003800200 */
.L_x_1445:
        /* <DEDUP_REMOVED lines=12> */
.L_x_1452:
[----:B------:R-:W0:Y:S02]  /*7ca0*/  LDS R6, [R4] ;  /* 0x0000000004067984 */ /* 0x000e240000000800 */
[----:B0-----:R-:W-:-:S05]  /*7cb0*/  HFMA2 R7, R6, 1, 1, R21 ;  /* 0x3c003c0006077831 */ /* 0x001fca0000000015 */
[----:B------:R-:W0:Y:S02]  /*7cc0*/  ATOMS.CAST.SPIN P0, [R4], R6, R7 ;  /* 0x000000060400758d */ /* 0x000e240001800007 */
[----:B0-----:R-:W-:Y:S05]  /*7cd0*/  @!P0 BRA `(.L_x_1452) ;  /* 0xfffffffc00f08947 */ /* 0x001fea000383ffff */
[----:B------:R-:W-:Y:S05]  /*7ce0*/  BRA `(.L_x_1450) ;  /* 0x00000000000c7947 */ /* 0x000fea0003800000 */
.L_x_1451:
[----:B------:R-:W2:Y:S02]  /*7cf0*/  LD.E R0, desc[UR12][R2.64] ;  /* 0x0000000c02007980 */ /* 0x000ea4000c101900 */
[----:B--2---:R-:W-:-:S05]  /*7d00*/  IADD3 R5, PT, PT, R21, R0, RZ ;  /* 0x0000000015057210 */ /* 0x004fca0007ffe0ff */
[----:B------:R0:W-:Y:S02]  /*7d10*/  ST.E desc[UR12][R2.64], R5 ;  /* 0x0000000502007985 */ /* 0x0001e4000c10190c */
.L_x_1450:
[----:B------:R-:W-:Y:S05]  /*7d20*/  BSYNC.RECONVERGENT B0 ;  /* 0x0000000000007941 */ /* 0x000fea0003800200 */
.L_x_1449:
[----:B------:R1:W-:Y:S01]  /*7d30*/  ATOM.E.ADD.F16x2.RN.STRONG.GPU P0, RZ, desc[UR12][R2.64+0x4], R22 ;  /* 0x8000041602ff79a2 */ /* 0x0003e2000c10e10c */
[----:B------:R-:W-:Y:S04]  /*7d40*/  BSSY.RECONVERGENT B0, `(.L_x_1453) ;  /* 0x000000e000007945 */ /* 0x000fe80003800200 */
[----:B-1----:R-:W-:Y:S05]  /*7d50*/  @P0 BRA `(.L_x_1454) ;  /* 0x0000000000300947 */ /* 0x002fea0003800000 */
[----:B------:R-:W1:Y:S02]  /*7d60*/  QSPC.E.S P0, RZ, [R2+0x4] ;  /* 0x0000040002ff73aa */ /* 0x000e640000000500 */
[----:B-1----:R-:W-:Y:S05]  /*7d70*/  @!P0 BRA `(.L_x_1455) ;  /* 0x00000000001c8947 */ /* 0x002fea0003800000 */
[----:B------:R-:W-:-:S04]  /*7d80*/  MOV R4, R2 ;  /* 0x0000000200047202 */ /* 0x000fc80000000f00 */
[----:B------:R-:W-:-:S07]  /*7d90*/  MOV R4, R4 ;  /* 0x0000000400047202 */ /* 0x000fce0000000f00 */
.L_x_1456:
[----:B------:R-:W1:Y:S02]  /*7da0*/  LDS R6, [R4+0x4] ;  /* 0x0000040004067984 */ /* 0x000e640000000800 */
[----:B-1----:R-:W-:-:S05]  /*7db0*/  HADD2 R7, R6, R22 ;  /* 0x0000001606077230 */ /* 0x002fca0000000000 */
[----:B------:R-:W1:Y:S02]  /*7dc0*/  ATOMS.CAST.SPIN P0, [R4+0x4], R6, R7 ;  /* 0x000004060400758d */ /* 0x000e640001800007 */
[----:B-1----:R-:W-:Y:S05]  /*7dd0*/  @!P0 BRA `(.L_x_1456) ;  /* 0xfffffffc00f08947 */ /* 0x002fea000383ffff */
[----:B------:R-:W-:Y:S05]  /*7de0*/  BRA `(.L_x_1454) ;  /* 0x00000000000c7947 */ /* 0x000fea0003800000 */
.L_x_1455:
[----:B------:R-:W0:Y:S02]  /*7df0*/  LD.E R0, desc[UR12][R2.64+0x4] ;  /* 0x0000040c02007980 */ /* 0x000e24000c101900 */
[----:B0-----:R-:W-:-:S05]  /*7e00*/  IADD3 R5, PT, PT, R22, R0, RZ ;  /* 0x0000000016057210 */ /* 0x001fca0007ffe0ff */
[----:B------:R1:W-:Y:S02]  /*7e10*/  ST.E desc[UR12][R2.64+0x4], R5 ;  /* 0x0000040502007985 */ /* 0x0003e4000c10190c */
.L_x_1454:
[----:B------:R-:W-:Y:S05]  /*7e20*/  BSYNC.RECONVERGENT B0 ;  /* 0x0000000000007941 */ /* 0x000fea0003800200 */
.L_x_1453:
        /* <DEDUP_REMOVED lines=12> */
.L_x_1460:
[----:B------:R-:W0:Y:S02]  /*7ef0*/  LDS R6, [R4] ;  /* 0x0000000004067984 */ /* 0x000e240000000800 */
[----:B0-----:R-:W-:-:S05]  /*7f00*/  HFMA2 R7, R6, 1, 1, R23 ;  /* 0x3c003c0006077831 */ /* 0x001fca0000000017 */
[----:B------:R-:W0:Y:S02]  /*7f10*/  ATOMS.CAST.SPIN P0, [R4], R6, R7 ;  /* 0x000000060400758d */ /* 0x000e240001800007 */
[----:B0-----:R-:W-:Y:S05]  /*7f20*/  @!P0 BRA `(.L_x_1460) ;  /* 0xfffffffc00f08947 */ /* 0x001fea000383ffff */
[----:B------:R-:W-:Y:S05]  /*7f30*/  BRA `(.L_x_1458) ;  /* 0x00000000000c7947 */ /* 0x000fea0003800000 */
.L_x_1459:
[----:B------:R-:W2:Y:S02]  /*7f40*/  LD.E R0, desc[UR12][R2.64] ;  /* 0x0000000c02007980 */ /* 0x000ea4000c101900 */
[----:B--2---:R-:W-:-:S05]  /*7f50*/  IADD3 R5, PT, PT, R23, R0, RZ ;  /* 0x0000000017057210 */ /* 0x004fca0007ffe0ff */
[----:B------:R0:W-:Y:S02]  /*7f60*/  ST.E desc[UR12][R2.64], R5 ;  /* 0x0000000502007985 */ /* 0x0001e4000c10190c */
.L_x_1458:
[----:B------:R-:W-:Y:S05]  /*7f70*/  BSYNC.RECONVERGENT B0 ;  /* 0x0000000000007941 */ /* 0x000fea0003800200 */
.L_x_1457:
[----:B------:R1:W-:Y:S02]  /*7f80*/  ATOM.E.ADD.F16x2.RN.STRONG.GPU P0, RZ, desc[UR12][R2.64+0x4], R24 ;  /* 0x8000041802ff79a2 */ /* 0x0003e4000c10e10c */
[----:B-1----:R-:W-:Y:S05]  /*7f90*/  @P0 EXIT ;  /* 0x000000000000094d */ /* 0x002fea0003800000 */
[----:B------:R-:W1:Y:S02]  /*7fa0*/  QSPC.E.S P0, RZ, [R2+0x4] ;  /* 0x0000040002ff73aa */ /* 0x000e640000000500 */
[----:B-1----:R-:W-:Y:S05]  /*7fb0*/  @!P0 BRA `(.L_x_1461) ;  /* 0x0000000000188947 */ /* 0x002fea0003800000 */
[----:B0-----:R-:W-:-:S07]  /*7fc0*/  MOV R2, R2 ;  /* 0x0000000200027202 */ /* 0x001fce0000000f00 */
.L_x_1462:
[----:B------:R-:W0:Y:S02]  /*7fd0*/  LDS R4, [R2+0x4] ;  /* 0x0000040002047984 */ /* 0x000e240000000800 */
[----:B0-----:R-:W-:-:S05]  /*7fe0*/  HADD2 R5, R4, R24 ;  /* 0x0000001804057230 */ /* 0x001fca0000000000 */
[----:B------:R-:W0:Y:S02]  /*7ff0*/  ATOMS.CAST.SPIN P0, [R2+0x4], R4, R5 ;  /* 0x000004040200758d */ /* 0x000e240001800005 */
[----:B0-----:R-:W-:Y:S05]  /*8000*/  @!P0 BRA `(.L_x_1462) ;  /* 0xfffffffc00f08947 */ /* 0x001fea000383ffff */
[----:B------:R-:W-:Y:S05]  /*8010*/  EXIT ;  /* 0x000000000000794d */ /* 0x000fea0003800000 */
.L_x_1461:
[----:B------:R-:W0:Y:S02]  /*8020*/  LD.E R0, desc[UR12][R2.64+0x4] ;  /* 0x0000040c02007980 */ /* 0x000e24000c101900 */
[----:B0-----:R-:W-:-:S05]  /*8030*/  IADD3 R5, PT, PT, R24, R0, RZ ;  /* 0x0000000018057210 */ /* 0x001fca0007ffe0ff */
[----:B------:R-:W-:Y:S01]  /*8040*/  ST.E desc[UR12][R2.64+0x4], R5 ;  /* 0x0000040502007985 */ /* 0x000fe2000c10190c */
[----:B------:R-:W-:Y:S05]  /*8050*/  EXIT ;  /* 0x000000000000794d */ /* 0x000fea0003800000 */
.L_x_1463:
        /* <DEDUP_REMOVED lines=10> */
.L_x_4491:


//--------------------- .text._Z23gemm_half_q_half_kernelILi3ELi190ELb0ELb0ELi64EEvPK6__halfPKjS4_S2_PS0_iiiiPKtS7_iiiiiibS2_i --------------------------
	.section	.text._Z23gemm_half_q_half_kernelILi3ELi190ELb0ELb0ELi64EEvPK6__halfPKjS4_S2_PS0_iiiiPKtS7_iiiiiibS2_i,"ax",@progbits
	.align	128
        .global         _Z23gemm_half_q_half_kernelILi3ELi190ELb0ELb0ELi64EEvPK6__halfPKjS4_S2_PS0_iiiiPKtS7_iiiiiibS2_i
        .type           _Z23gemm_half_q_half_kernelILi3ELi190ELb0ELb0ELi64EEvPK6__halfPKjS4_S2_PS0_iiiiPKtS7_iiiiiibS2_i,@function
        .size           _Z23gemm_half_q_half_kernelILi3ELi190ELb0ELb0ELi64EEvPK6__halfPKjS4_S2_PS0_iiiiPKtS7_iiiiiibS2_i,(.L_x_4492 - _Z23gemm_half_q_half_kernelILi3ELi190ELb0ELb0ELi64EEvPK6__halfPKjS4_S2_PS0_iiiiPKtS7_iiiiiibS2_i)
        .other          _Z23gemm_half_q_half_kernelILi3ELi190ELb0ELb0ELi64EEvPK6__halfPKjS4_S2_PS0_iiiiPKtS7_iiiiiibS2_i,@"STO_CUDA_ENTRY STV_DEFAULT"
_Z23gemm_half_q_half_kernelILi3ELi190ELb0ELb0ELi64EEvPK6__halfPKjS4_S2_PS0_iiiiPKtS7_iiiiiibS2_i:
.text._Z23gemm_half_q_half_kernelILi3ELi190ELb0ELb0ELi64EEvPK6__halfPKjS4_S2_PS0_iiiiPKtS7_iiiiiibS2_i:
[----:B------:R-:W0:Y:S08]  /*0000*/  LDC R1, c[0x0][0x37c] ;  /* 0x0000df00ff017b82 */ /* 0x000e300000000800 */
[----:B------:R-:W1:Y:S01]  /*0010*/  S2UR UR14, SR_CTAID.Z ;  /* 0x00000000000e79c3 */ /* 0x000e620000002700 */
[----:B------:R-:W2:Y:S01]  /*0020*/  S2R R2, SR_TID.X ;  /* 0x0000000000027919 */ /* 0x000ea20000002100 */
[----:B------:R-:W3:Y:S01]  /*0030*/  LDCU UR6, c[0x0][0x3a8] ;  /* 0x00007500ff0677ac */ /* 0x000ee20008000800 */
[----:B------:R-:W-:Y:S01]  /*0040*/  BSSY.RECONVERGENT B0, `(.L_x_1464) ;  /* 0x00000c9000007945 */ /* 0x000fe20003800200 */
[----:B0-----:R-:W-:Y:S01]  /*0050*/  IADD3 R1, PT, PT, R1, -0x10, RZ ;  /* 0xfffffff001017810 */ /* 0x001fe20007ffe0ff */
[----:B------:R-:W0:Y:S01]  /*0060*/  S2R R3, SR_CTAID.X ;  /* 0x0000000000037919 */ /* 0x000e220000002500 */
[----:B------:R-:W4:Y:S02]  /*0070*/  LDCU.64 UR12, c[0x0][0x358] ;  /* 0x00006b00ff0c77ac */ /* 0x000f240008000a00 */
[----:B------:R-:W5:Y:S08]  /*0080*/  S2UR UR10, SR_CTAID.Y ;  /* 0x00000000000a79c3 */ /* 0x000f700000002600 */
[----:B------:R-:W4:Y:S01]  /*0090*/  LDC R0, c[0x0][0x3b0] ;  /* 0x0000ec00ff007b82 */ /* 0x000f220000000800 */
[----:B-1----:R-:W-:-:S06]  /*00a0*/  USHF.L.U32 UR5, UR14, 0x6, URZ ;  /* 0x000000060e057899 */ /* 0x002fcc00080006ff */
[----:B------:R-:W-:Y:S01]  /*00b0*/  MOV R5, UR5 ;  /* 0x0000000500057c02 */ /* 0x000fe20008000f00 */
[----:B-----5:R-:W-:Y:S01]  /*00c0*/  UIMAD UR16, UR10, 0x3, URZ ;  /* 0x000000030a1078a4 */ /* 0x020fe2000f8e02ff */
[----:B--2---:R-:W-:-:S03]  /*00d0*/  IADD3 R12, PT, PT, R2, UR5, RZ ;  /* 0x00000005020c7c10 */ /* 0x004fc6000fffe0ff */
[----:B---3--:R-:W-:Y:S01]  /*00e0*/  UIADD3 UR6, UPT, UPT, -UR16, UR6, URZ ;  /* 0x0000000610067290 */ /* 0x008fe2000fffe1ff */
[----:B0-----:R-:W-:Y:S02]  /*00f0*/  SHF.L.U32 R3, R3, 0x8, RZ ;  /* 0x0000000803037819 */ /* 0x001fe400000006ff */
[----:B----4-:R-:W-:Y:S01]  /*0100*/  VIADDMNMX R5, R5, 0x40, R0, PT ;  /* 0x0000004005057846 */ /* 0x010fe20003800100 */
[----:B------:R-:W-:Y:S01]  /*0110*/  UISETP.GE.AND UP0, UPT, UR6, 0x1, UPT ;  /* 0x000000010600788c */ /* 0x000fe2000bf06270 */
[----:B------:R-:W-:Y:S02]  /*0120*/  LEA R31, R2, R3, 0x2 ;  /* 0x00000003021f7211 */ /* 0x000fe400078e10ff */
[----:B------:R-:W-:-:S03]  /*0130*/  R2UR UR7, R5 ;  /* 0x00000000050772ca */ /* 0x000fc600000e0000 */
[----:B------:R-:W-:Y:S01]  /*0140*/  PLOP3.LUT P0, PT, PT, PT, UP0, 0x80, 0x8 ;  /* 0x000000000008781c */ /* 0x000fe20003f0f008 */
[----:B------:R-:W-:-:S04]  /*0150*/  UISETP.LT.AND UP0, UPT, UR6, 0x3, UPT ;  /* 0x000000030600788c */ /* 0x000fc8000bf01270 */
[----:B------:R-:W-:-:S05]  /*0160*/  USEL UR4, UR6, 0x3, UP0 ;  /* 0x0000000306047887 */ /* 0x000fca0008000000 */
[----:B------:R-:W-:-:S13]  /*0170*/  ISETP.GE.OR P0, PT, R12, UR7, !P0 ;  /* 0x000000070c007c0c */ /* 0x000fda000c706670 */
        /* <DEDUP_REMOVED lines=11> */
[----:B------:R-:W-:-:S04]  /*0230*/  LEA R7, R4, R4, 0x1 ;  /* 0x0000000404077211 */ /* 0x000fc800078e08ff */
        /* <DEDUP_REMOVED lines=20> */
.L_x_1469:
        /* <DEDUP_REMOVED lines=32> */
.L_x_1468:
        /* <DEDUP_REMOVED lines=20> */
.L_x_1470:
[----:B------:R-:W-:-:S13]  /*06c0*/  ISETP.EQ.AND P1, PT, RZ, UR8, PT ;  /* 0x00000008ff007c0c */ /* 0x000fda000bf22270 */
[----:B------:R-:W-:Y:S05]  /*06d0*/  @!P0 BRA P1, `(.L_x_1465) ;  /* 0x00000004007c8947 */ /* 0x000fea0000800000 */
.L_x_1467:
        /* <DEDUP_REMOVED lines=12> */
.L_x_1466:
        /* <DEDUP_REMOVED lines=8> */
[----:B------:R-:W-:Y:S02]  /*0820*/  LEA R15, R15, R15, 0x1 ;  /* 0x0000000f0f0f7211 */ /* 0x000fe400078e08ff */
        /* <DEDUP_REMOVED lines=8> */
.L_x_1473:
        /* <DEDUP_REMOVED lines=32> */
.L_x_1472:
        /* <DEDUP_REMOVED lines=21> */
.L_x_1474:
[----:B------:R-:W-:-:S09]  /*0c00*/  UISETP.NE.OR UP0, UPT, UR8, URZ, UP0 ;  /* 0x000000ff0800728c */ /* 0x000fd20008705670 */
[----:B------:R-:W-:Y:S05]  /*0c10*/  BRA.U !UP0, `(.L_x_1465) ;  /* 0x00000001082c7547 */ /* 0x000fea000b800000 */
.L_x_1471:
        /* <DEDUP_REMOVED lines=11> */
.L_x_1465:
[----:B------:R-:W-:Y:S05]  /*0cd0*/  BSYNC.RECONVERGENT B0 ;  /* 0x0000000000007941 */ /* 0x000fea0003800200 */
.L_x_1464:
[----:B------:R-:W1:Y:S02]  /*0ce0*/  LDC R33, c[0x0][0x3ac] ;  /* 0x0000eb00ff217b82 */ /* 0x000e640000000800 */
[----:B-1----:R-:W-:-:S13]  /*0cf0*/  ISETP.GE.AND P0, PT, R31, R33, PT ;  /* 0x000000211f00720c */ /* 0x002fda0003f06270 */
        /* <DEDUP_REMOVED lines=9> */
[----:B------:R-:W-:Y:S01]  /*0d90*/  USEL UR4, UR4, 0x1, !UP0 ;  /* 0x0000000104047887 */ /* 0x000fe2000c000000 */
[----:B------:R-:W-:-:S03]  /*0da0*/  IMAD R3, R4, 0x3, R3 ;  /* 0x0000000304037824 */ /* 0x000fc600078e0203 */
        /* <DEDUP_REMOVED lines=8> */
[----:B-----5:R-:W0:Y:S01]  /*0e30*/  LDC.64 R12, c[0x0][0x3a0] ;  /* 0x0000e800ff0c7b82 */ /* 0x020e220000000a00 */
[----:B------:R-:W-:-:S11]  /*0e40*/  UPLOP3.LUT UP0, UPT, UPT, UPT, UPT, 0x40, 0x4 ;  /* 0x000000000004789c */ /* 0x000fd60003f0e870 */
.L_x_1478:
        /* <DEDUP_REMOVED lines=15> */
.L_x_1477:
        /* <DEDUP_REMOVED lines=12> */
.L_x_1479:
[----:B------:R-:W-:-:S09]  /*1000*/  UISETP.NE.OR UP0, UPT, UR4, URZ, UP0 ;  /* 0x000000ff0400728c */ /* 0x000fd20008705670 */
[----:B------:R-:W-:Y:S05]  /*1010*/  BRA.U !UP0, `(.L_x_1475) ;  /* 0x00000001081c7547 */ /* 0x000fea000b800000 */
.L_x_1476:
[----:B01----:R-:W0:Y:S02]  /*1020*/  LDC.64 R4, c[0x0][0x3a0] ;  /* 0x0000e800ff047b82 */ /* 0x003e240000000a00 */
.L_x_1480:
[C---:B0-----:R-:W-:Y:S01]  /*1030*/  IMAD.WIDE R6, R3.reuse, 0x2, R4 ;  /* 0x0000000203067825 */ /* 0x041fe200078e0204 */
[----:B------:R-:W-:Y:S01]  /*1040*/  UIADD3 UR4, UPT, UPT, UR4, 0x1, URZ ;  /* 0x0000000104047890 */ /* 0x000fe2000fffe0ff */
[----:B------:R-:W-:-:S03]  /*1050*/  IADD3 R3, PT, PT, R3, R33, RZ ;  /* 0x0000002103037210 */ /* 0x000fc60007ffe0ff */
[----:B------:R2:W-:Y:S01]  /*1060*/  STG.E.64 desc[UR12][R6.64], RZ ;  /* 0x000000ff06007986 */ /* 0x0005e2000c101b0c */
[----:B------:R-:W-:-:S09]  /*1070*/  UISETP.NE.AND UP0, UPT, UR4, URZ, UPT ;  /* 0x000000ff0400728c */ /* 0x000fd2000bf05270 */
[----:B--2---:R-:W-:Y:S05]  /*1080*/  BRA.U UP0, `(.L_x_1480) ;  /* 0xfffffffd00e87547 */ /* 0x004fea000b83ffff */
.L_x_1475:
[----:B------:R-:W2:Y:S01]  /*1090*/  LDCU.64 UR10, c[0x0][0x3b8] ;  /* 0x00007700ff0a77ac */ /* 0x000ea20008000a00 */
[----:B------:R-:W-:Y:S01]  /*10a0*/  BAR.SYNC.DEFER_BLOCKING 0x0 ;  /* 0x0000000000007b1d */ /* 0x000fe20000010000 */
[----:B------:R-:W-:Y:S01]  /*10b0*/  ISETP.LE.AND P0, PT, R0, UR5, PT ;  /* 0x0000000500007c0c */ /* 0x000fe2000bf03270 */
[----:B------:R-:W-:-:S04]  /*10c0*/  USHF.L.U32 UR8, UR14, 0x7, URZ ;  /* 0x000000070e087899 */ /* 0x000fc800080006ff */
[----:B--2---:R-:W-:-:S06]  /*10d0*/  UIMAD.WIDE.U32 UR8, UR8, 0x2, UR10 ;  /* 0x00000002080878a5 */ /* 0x004fcc000f8e000a */
[----:B-----5:R-:W-:Y:S02]  /*10e0*/  MOV R12, UR8 ;  /* 0x00000008000c7c02 */ /* 0x020fe40008000f00 */
[----:B0-----:R-:W-:Y:S01]  /*10f0*/  MOV R13, UR9 ;  /* 0x00000009000d7c02 */ /* 0x001fe20008000f00 */
[----:B------:R-:W-:Y:S06]  /*1100*/  @P0 BRA `(.L_x_1481) ;  /* 0x0000000000e40947 */ /* 0x000fec0003800000 */
[----:B-1----:R-:W-:Y:S01]  /*1110*/  MOV R4, UR8 ;  /* 0x0000000800047c02 */ /* 0x002fe20008000f00 */
        /* <DEDUP_REMOVED lines=11> */
.L_x_1482:
        /* <DEDUP_REMOVED lines=45> */
.L_x_1481:
[----:B------:R0:W5:Y:S01]  /*14a0*/  LDG.E.U16.CONSTANT R12, desc[UR12][R12.64+0x2] ;  /* 0x0000020c0c0c7981 */ /* 0x000162000c1e9500 */
[----:B------:R-:W2:Y:S03]  /*14b0*/  LDCU UR15, c[0x0][0x3c8] ;  /* 0x00007900ff0f77ac */ /* 0x000ea60008000800 */
[----:B-1----:R0:W5:Y:S01]  /*14c0*/  LDL.64 R8, [R1] ;  /* 0x0000000001087983 */ /* 0x0021620000100a00 */
[----:B------:R-:W1:Y:S01]  /*14d0*/  LDCU UR17, c[0x0][0x3cc] ;  /* 0x00007980ff1177ac */ /* 0x000e620008000800 */
[----:B------:R-:W-:Y:S01]  /*14e0*/  HFMA2 R2, -RZ, RZ, 0, 0 ;  /* 0x00000000ff027431 */ /* 0x000fe200000001ff */
[----:B------:R-:W-:Y:S02]  /*14f0*/  MOV R5, RZ ;  /* 0x000000ff00057202 */ /* 0x000fe40000000f00 */
[----:B------:R-:W-:Y:S01]  /*1500*/  CS2R R6, SRZ ;  /* 0x0000000000067805 */ /* 0x000fe2000001ff00 */
[----:B------:R-:W3:Y:S01]  /*1510*/  LDCU UR18, c[0x0][0x3d0] ;  /* 0x00007a00ff1277ac */ /* 0x000ee20008000800 */
[----:B------:R-:W4:Y:S01]  /*1520*/  LDCU UR19, c[0x0][0x3d4] ;  /* 0x00007a80ff1377ac */ /* 0x000f220008000800 */
[----:B------:R-:W0:Y:S01]  /*1530*/  LDCU UR20, c[0x0][0x3d8] ;  /* 0x00007b00ff1477ac */ /* 0x000e220008000800 */
[----:B--2---:R-:W-:-:S02]  /*1540*/  UISETP.LT.AND UP0, UPT, UR5, UR15, UPT ;  /* 0x0000000f0500728c */ /* 0x004fc4000bf01270 */
[----:B------:R-:W-:Y:S02]  /*1550*/  UISETP.GT.AND UP4, UPT, UR5, UR15, UPT ;  /* 0x0000000f0500728c */ /* 0x000fe4000bf84270 */
[----:B------:R-:W-:Y:S02]  /*1560*/  USEL UR4, UR5, UR15, UP0 ;  /* 0x0000000f05047287 */ /* 0x000fe40008000000 */
[----:B-1----:R-:W-:Y:S02]  /*1570*/  UISETP.GT.AND UP0, UPT, UR5, UR17, UPT ;  /* 0x000000110500728c */ /* 0x002fe4000bf04270 */
        /* <DEDUP_REMOVED lines=16> */
.L_x_1483:
        /* <DEDUP_REMOVED lines=8> */
.L_x_1484:
        /* <DEDUP_REMOVED lines=8> */
.L_x_1485:
        /* <DEDUP_REMOVED lines=8> */
.L_x_1486:
        /* <DEDUP_REMOVED lines=8> */
.L_x_1487:
        /* <DEDUP_REMOVED lines=8> */
[----:B------:R-:W-:Y:S02]  /*1900*/  PRMT R30, RZ, 0x5410, RZ ;  /* 0x00005410ff1e7816 */ /* 0x000fe400000000ff */
[----:B------:R-:W-:-:S02]  /*1910*/  IADD3 R2, PT, PT, R7, R2, R6 ;  /* 0x0000000207027210 */ /* 0x000fc40007ffe006 */
[----:B-----5:R-:W-:Y:S02]  /*1920*/  PRMT R7, R8, 0x7610, R8 ;  /* 0x0000761008077816 */ /* 0x020fe40000000008 */
[----:B------:R-:W-:Y:S01]  /*1930*/  PRMT R6, R9, 0x7610, R9 ;  /* 0x0000761009067816 */ /* 0x000fe20000000009 */
[----:B------:R-:W-:Y:S01]  /*1940*/  IMAD R2, R2, R33, RZ ;  /* 0x0000002102027224 */ /* 0x000fe200078e02ff */
        /* <DEDUP_REMOVED lines=20> */
[----:B------:R-:W-:Y:S01]  /*1a90*/  PRMT R30, RZ, 0x7610, R30 ;  /* 0x00007610ff1e7816 */ /* 0x000fe2000000001e */
[----:B------:R-:W-:Y:S02]  /*1aa0*/  UIADD3 UR10, UP0, UPT, UR8, 0x2, URZ ;  /* 0x00000002080a7890 */ /* 0x000fe4000ff1e0ff */
[----:B------:R-:W-:Y:S02]  /*1ab0*/  USEL UR8, UR7, UR15, UP1 ;  /* 0x0000000f07087287 */ /* 0x000fe40008800000 */
[----:B------:R-:W-:Y:S02]  /*1ac0*/  UIADD3.X UR9, UPT, UPT, URZ, UR9, URZ, UP0, !UPT ;  /* 0x00000009ff097290 */ /* 0x000fe400087fe4ff */
[----:B------:R-:W-:-:S04]  /*1ad0*/  MOV R16, UR10 ;  /* 0x0000000a00107c02 */ /* 0x000fc80008000f00 */
[----:B------:R-:W-:-:S07]  /*1ae0*/  MOV R17, UR9 ;  /* 0x0000000900117c02 */ /* 0x000fce0008000f00 */
.L_x_1493:
[----:B------:R-:W-:Y:S01]  /*1af0*/  ISETP.NE.AND P0, PT, R24, UR5, PT ;  /* 0x0000000518007c0c */ /* 0x000fe2000bf05270 */
[----:B0-----:R-:W0:Y:S01]  /*1b00*/  LDC R33, c[0x0][0x3ac] ;  /* 0x0000eb00ff217b82 */ /* 0x001e220000000800 */
[----:B------:R-:W-:Y:S02]  /*1b10*/  MOV R12, R14 ;  /* 0x0000000e000c7202 */ /* 0x000fe40000000f00 */
[----:B------:R-:W-:-:S05]  /*1b20*/  MOV R13, R15 ;  /* 0x0000000f000d7202 */ /* 0x000fca0000000f00 */
[----:B-----5:R1:W5:Y:S04]  /*1b30*/  LDG.E.128.CONSTANT R20, desc[UR12][R12.64] ;  /* 0x0000000c0c147981 */ /* 0x020368000c1e9d00 */
[C---:B------:R-:W-:Y:S01]  /*1b40*/  @!P0 LEA R2, R32.reuse, R1, 0x3 ;  /* 0x0000000120028211 */ /* 0x040fe200078e18ff */
[----:B------:R-:W2:Y:S04]  /*1b50*/  @!P0 LDG.E.U16.CONSTANT R3, desc[UR12][R16.64] ;  /* 0x0000000c10038981 */ /* 0x000ea8000c1e9500 */
[----:B------:R-:W3:Y:S01]  /*1b60*/  @!P0 LDL.64 R4, [R2+0x8] ;  /* 0x0000080002048983 */ /* 0x000ee20000100a00 */
[----:B------:R-:W-:Y:S01]  /*1b70*/  UISETP.GE.AND UP0, UPT, UR6, 0x1, UPT ;  /* 0x000000010600788c */ /* 0x000fe2000bf06270 */
[----:B------:R-:W-:-:S04]  /*1b80*/  @!P0 IADD3 R0, PT, PT, R32, 0x1, RZ ;  /* 0x0000000120008810 */ /* 0x000fc80007ffe0ff */
[----:B------:R-:W-:Y:S01]  /*1b90*/  @!P0 MOV R32, R0 ;  /* 0x0000000000208202 */ /* 0x000fe20000000f00 */
[----:B0-----:R-:W-:Y:S01]  /*1ba0*/  IMAD.WIDE R14, R33, 0x4, R12 ;  /* 0x00000004210e7825 */ /* 0x001fe200078e020c */
[----:B--2---:R-:W-:Y:S02]  /*1bb0*/  @!P0 IADD3 R24, PT, PT, R3, UR5, RZ ;  /* 0x0000000503188c10 */ /* 0x004fe4000fffe0ff */
[----:B---3--:R-:W-:Y:S02]  /*1bc0*/  @!P0 PRMT R7, R4, 0x7610, R7 ;  /* 0x0000761004078816 */ /* 0x008fe40000000007 */
[----:B------:R-:W-:Y:S02]  /*1bd0*/  @!P0 PRMT R6, R5, 0x7610, R6 ;  /* 0x0000761005068816 */ /* 0x000fe40000000006 */
[----:B------:R-:W-:Y:S02]  /*1be0*/  @!P0 PRMT R7, R7, 0x7610, R4 ;  /* 0x0000761007078816 */ /* 0x000fe40000000004 */
[----:B------:R-:W-:Y:S01]  /*1bf0*/  @!P0 PRMT R6, R6, 0x7610, R5 ;  /* 0x0000761006068816 */ /* 0x000fe20000000005 */
[----:B-1----:R-:W-:Y:S06]  /*1c00*/  BRA.U !UP0, `(.L_x_1489) ;  /* 0x0000001108cc7547 */ /* 0x002fec000b800000 */
[----:B------:R-:W2:Y:S01]  /*1c10*/  LDG.E.128.CONSTANT R8, desc[UR12][R14.64] ;  /* 0x0000000c0e087981 */ /* 0x000ea2000c1e9d00 */
[----:B-----5:R-:W-:Y:S01]  /*1c20*/  LOP3.LUT R0, R21, 0xff, RZ, 0xc0, !PT ;  /* 0x000000ff15007812 */ /* 0x020fe200078ec0ff */
[----:B------:R-:W-:Y:S01]  /*1c30*/  UISETP.NE.AND UP1, UPT, UR6, 0x1, UPT ;  /* 0x000000010600788c */ /* 0x000fe2000bf25270 */
[----:B------:R-:W-:Y:S02]  /*1c40*/  LOP3.LUT R3, R22, 0xff, RZ, 0xc0, !PT ;  /* 0x000000ff16037812 */ /* 0x000fe400078ec0ff */
[----:B------:R-:W-:Y:S02]  /*1c50*/  IADD3 R2, PT, PT, R0, -0x80, RZ ;  /* 0xffffff8000027810 */ /* 0x000fe40007ffe0ff */
[----:B------:R-:W-:Y:S02]  /*1c60*/  IADD3 R3, PT, PT, R3, -0x80, RZ ;  /* 0xffffff8003037810 */ /* 0x000fe40007ffe0ff */
[----:B------:R0:W-:Y:S01]  /*1c70*/  I2F.F16 R47, R2 ;  /* 0x00000002002f7306 */ /* 0x0001e20000200c00 */
[----:B------:R-:W-:-:S02]  /*1c80*/  LOP3.LUT R0, R23, 0xff, RZ, 0xc0, !PT ;  /* 0x000000ff17007812 */ /* 0x000fc400078ec0ff */
[----:B------:R-:W-:Y:S02]  /*1c90*/  SHF.R.U32.HI R5, RZ, 0x8, R23 ;  /* 0x00000008ff057819 */ /* 0x000fe40000011617 */
[----:B------:R-:W-:Y:S02]  /*1ca0*/  IADD3 R4, PT, PT, R0, -0x80, RZ ;  /* 0xffffff8000047810 */ /* 0x000fe40007ffe0ff */
[----:B------:R-:W-:Y:S01]  /*1cb0*/  LOP3.LUT R0, R20, 0xff, RZ, 0xc0, !PT ;  /* 0x000000ff14007812 */ /* 0x000fe200078ec0ff */
[----:B------:R-:W-:Y:S01]  /*1cc0*/  I2F.F16 R50, R3 ;  /* 0x0000000300327306 */ /* 0x000fe20000200c00 */
[----:B0-----:R-:W-:Y:S02]  /*1cd0*/  SHF.R.U32.HI R2, RZ, 0x8, R20 ;  /* 0x00000008ff027819 */ /* 0x001fe40000011614 */
[----:B------:R-:W-:Y:S02]  /*1ce0*/  IADD3 R0, PT, PT, R0, -0x80, RZ ;  /* 0xffffff8000007810 */ /* 0x000fe40007ffe0ff */
[----:B------:R-:W-:-:S02]  /*1cf0*/  LOP3.LUT R2, R2, 0xff, RZ, 0xc0, !PT ;  /* 0x000000ff02027812 */ /* 0x000fc400078ec0ff */
[----:B------:R-:W-:Y:S01]  /*1d00*/  LOP3.LUT R5, R5, 0xff, RZ, 0xc0, !PT ;  /* 0x000000ff05057812 */ /* 0x000fe200078ec0ff */
[----:B------:R0:W-:Y:S01]  /*1d10*/  I2F.F16 R41, R0 ;  /* 0x0000000000297306 */ /* 0x0001e20000200c00 */
[----:B------:R-:W-:Y:S02]  /*1d20*/  IADD3 R2, PT, PT, R2, -0x80, RZ ;  /* 0xffffff8002027810 */ /* 0x000fe40007ffe0ff */
[----:B------:R-:W-:Y:S02]  /*1d30*/  LEA.HI R40, R20, 0xffffff80, RZ, 0x8 ;  /* 0xffffff8014287811 */ /* 0x000fe400078f40ff */
        /* <DEDUP_REMOVED lines=12> */
[----:B------:R-:W-:Y:S01]  /*1e00*/  I2F.F16 R49, R0 ;  /* 0x0000000000317306 */ /* 0x000fe20000200c00 */
[----:B0-----:R-:W-:Y:S02]  /*1e10*/  SHF.R.U32.HI R4, RZ, 0x8, R22 ;  /* 0x00000008ff047819 */ /* 0x001fe40000011616 */
[----:B------:R-:W-:Y:S02]  /*1e20*/  LEA.HI R37, R22, 0xffffff80, RZ, 0x8 ;  /* 0xffffff8016257811 */ /* 0x000fe400078f40ff */
[----:B------:R-:W-:Y:S02]  /*1e30*/  LOP3.LUT R4, R4, 0xff, RZ, 0xc0, !PT ;  /* 0x000000ff04047812 */ /* 0x000fe400078ec0ff */
[----:B------:R-:W-:Y:S01]  /*1e40*/  IADD3 R20, PT, PT, R20, -0x80, RZ ;  /* 0xffffff8014147810 */ /* 0x000fe20007ffe0ff */
[----:B------:R0:W-:Y:S01]  /*1e50*/  I2F.F16 R56, R18 ;  /* 0x0000001200387306 */ /* 0x0001e20000200c00 */
[----:B------:R-:W-:Y:S02]  /*1e60*/  IADD3 R4, PT, PT, R4, -0x80, RZ ;  /* 0xffffff8004047810 */ /* 0x000fe40007ffe0ff */
[----:B------:R-:W-:-:S02]  /*1e70*/  SHF.R.U32.HI R21, RZ, 0x10, R21 ;  /* 0x00000010ff157819 */ /* 0x000fc40000011615 */
[----:B------:R-:W-:Y:S02]  /*1e80*/  SHF.R.U32.HI R22, RZ, 0x10, R22 ;  /* 0x00000010ff167819 */ /* 0x000fe40000011616 */
[----:B------:R-:W-:Y:S01]  /*1e90*/  LOP3.LUT R23, R23, 0xff, RZ, 0xc0, !PT ;  /* 0x000000ff17177812 */ /* 0x000fe200078ec0ff */
[----:B------:R-:W-:Y:S01]  /*1ea0*/  I2F.F16 R53, R4 ;  /* 0x0000000400357306 */ /* 0x000fe20000200c00 */
[----:B0-----:R-:W0:Y:S01]  /*1eb0*/  LDS.64 R18, [UR4+0x8] ;  /* 0x00000804ff127984 */ /* 0x001e220008000a00 */
[----:B------:R-:W-:Y:S02]  /*1ec0*/  LOP3.LUT R21, R21, 0xff, RZ, 0xc0, !PT ;  /* 0x000000ff15157812 */ /* 0x000fe400078ec0ff */
[----:B------:R-:W-:Y:S02]  /*1ed0*/  LOP3.LUT R22, R22, 0xff, RZ, 0xc0, !PT ;  /* 0x000000ff16167812 */ /* 0x000fe400078ec0ff */
[----:B------:R-:W-:Y:S02]  /*1ee0*/  IADD3 R23, PT, PT, R23, -0x80, RZ ;  /* 0xffffff8017177810 */ /* 0x000fe40007ffe0ff */
[----:B------:R-:W-:Y:S01]  /*1ef0*/  I2F.F16 R55, R20 ;  /* 0x0000001400377306 */ /* 0x000fe20000200c00 */
[----:B------:R-:W-:-:S02]  /*1f00*/  IADD3 R21, PT, PT, R21, -0x80, RZ ;  /* 0xffffff8015157810 */ /* 0x000fc40007ffe0ff */
[----:B------:R-:W-:-:S05]  /*1f10*/  IADD3 R22, PT, PT, R22, -0x80, RZ ;  /* 0xffffff8016167810 */ /* 0x000fca0007ffe0ff */
[----:B------:R-:W-:Y:S01]  /*1f20*/  I2F.F16 R60, R23 ;  /* 0x00000017003c7306 */ /* 0x000fe20000200c00 */
[----:B-1----:R-:W-:Y:S02]  /*1f30*/  HADD2.F32 R45, -RZ, R2.H1_H1 ;  /* 0x30000002ff2d7230 */ /* 0x002fe40000004100 */
        /* <DEDUP_REMOVED lines=14> */
[----:B------:R-:W-:Y:S01]  /*2020*/  IADD3 R44, PT, PT, R5, -0x80, RZ ;  /* 0xffffff80052c7810 */ /* 0x000fe20007ffe0ff */
[----:B------:R-:W-:Y:S01]  /*2030*/  HADD2.F32 R5, -RZ, R2.H0_H0 ;  /* 0x20000002ff057230 */ /* 0x000fe20000004100 */
[----:B------:R-:W-:-:S02]  /*2040*/  IADD3 R0, PT, PT, R0, -0x80, RZ ;  /* 0xffffff8000007810 */ /* 0x000fc40007ffe0ff */
[----:B------:R-:W-:Y:S02]  /*2050*/  LOP3.LUT R4, R9, 0xff, RZ, 0xc0, !PT ;  /* 0x000000ff09047812 */ /* 0x000fe400078ec0ff */
[----:B------:R-:W-:Y:S01]  /*2060*/  LOP3.LUT R2, R11, 0xff, RZ, 0xc0, !PT ;  /* 0x000000ff0b027812 */ /* 0x000fe200078ec0ff */
[----:B------:R1:W-:Y:S01]  /*2070*/  I2F.F16 R42, R0 ;  /* 0x00000000002a7306 */ /* 0x0003e20000200c00 */
[----:B------:R-:W-:Y:S02]  /*2080*/  IADD3 R4, PT, PT, R4, -0x80, RZ ;  /* 0xffffff8004047810 */ /* 0x000fe40007ffe0ff */
[----:B------:R-:W-:Y:S02]  /*2090*/  IADD3 R20, PT, PT, R2, -0x80, RZ ;  /* 0xffffff8002147810 */ /* 0x000fe40007ffe0ff */
[----:B------:R-:W-:Y:S02]  /*20a0*/  SHF.R.U32.HI R2, RZ, 0x8, R9 ;  /* 0x00000008ff027819 */ /* 0x000fe40000011609 */
[----:B------:R-:W-:Y:S01]  /*20b0*/  SHF.R.U32.HI R3, RZ, 0x8, R10 ;  /* 0x00000008ff037819 */ /* 0x000fe2000001160a */
[----:B------:R2:W-:Y:S01]  /*20c0*/  I2F.F16 R43, R4 ;  /* 0x00000004002b7306 */ /* 0x0005e20000200c00 */
[----:B-1----:R-:W-:-:S02]  /*20d0*/  SHF.R.U32.HI R0, RZ, 0x8, R8 ;  /* 0x00000008ff007819 */ /* 0x002fc40000011608 */
[----:B------:R-:W-:Y:S02]  /*20e0*/  LEA.HI R35, R8, 0xffffff80, RZ, 0x8 ;  /* 0xffffff8008237811 */ /* 0x000fe400078f40ff */
[----:B------:R-:W-:Y:S02]  /*20f0*/  LOP3.LUT R0, R0, 0xff, RZ, 0xc0, !PT ;  /* 0x000000ff00007812 */ /* 0x000fe400078ec0ff */
[----:B------:R-:W-:Y:S01]  /*2100*/  SHF.R.U32.HI R23, RZ, 0x10, R8 ;  /* 0x00000010ff177819 */ /* 0x000fe20000011608 */
[----:B------:R1:W-:Y:S01]  /*2110*/  I2F.F16 R64, R20 ;  /* 0x0000001400407306 */ /* 0x0003e20000200c00 */
[----:B--2---:R-:W-:Y:S01]  /*2120*/  LOP3.LUT R4, R2, 0xff, RZ, 0xc0, !PT ;  /* 0x000000ff02047812 */ /* 0x004fe200078ec0ff */
        /* <DEDUP_REMOVED lines=8> */
[----:B------:R2:W3:Y:S01]  /*21b0*/  I2F.F16 R58, R22 ;  /* 0x00000016003a7306 */ /* 0x0004e20000200c00 */
[----:B------:R-:W-:Y:S01]  /*21c0*/  IADD3 R47, PT, PT, R8, -0x80, RZ ;  /* 0xffffff80082f7810 */ /* 0x000fe20007ffe0ff */
[----:B------:R-:W-:Y:S01]  /*21d0*/  HADD2.F32 R8, -RZ, R46.H0_H0 ;  /* 0x2000002eff087230 */ /* 0x000fe20000004100 */
[----:B------:R-:W-:Y:S01]  /*21e0*/  LOP3.LUT R48, R21, 0xff, RZ, 0xc0, !PT ;  /* 0x000000ff15307812 */ /* 0x000fe200078ec0ff */
[----:B-1----:R-:W-:-:S02]  /*21f0*/  HADD2.F32 R20, -RZ, R49.H0_H0 ;  /* 0x20000031ff147230 */ /* 0x002fc40000004100 */
[----:B------:R-:W-:Y:S01]  /*2200*/  FFMA.FTZ R49, R3, R5, RZ ;  /* 0x0000000503317223 */ /* 0x000fe200000100ff */
[C---:B------:R-:W-:Y:S01]  /*2210*/  FFMA.FTZ R46, R5.reuse, R0, RZ ;  /* 0x00000000052e7223 */ /* 0x040fe200000100ff */
[C---:B------:R-:W-:Y:S01]  /*2220*/  FFMA.FTZ R54, R5.reuse, R4, RZ ;  /* 0x0000000405367223 */ /* 0x040fe200000100ff */
[----:B------:R-:W-:Y:S02]  /*2230*/  HADD2.F32 R21, -RZ, R53.H0_H0 ;  /* 0x20000035ff157230 */ /* 0x000fe40000004100 */
[----:B------:R-:W-:Y:S01]  /*2240*/  FFMA.FTZ R5, R5, R2, RZ ;  /* 0x0000000205057223 */ /* 0x000fe200000100ff */
[----:B--2---:R-:W-:Y:S01]  /*2250*/  HADD2.F32 R22, -RZ, R56.H0_H0 ;  /* 0x20000038ff167230 */ /* 0x004fe20000004100 */
[----:B------:R-:W-:Y:S01]  /*2260*/  LEA.HI R36, R10, 0xffffff80, RZ, 0x8 ;  /* 0xffffff800a247811 */ /* 0x000fe200078f40ff */
[----:B------:R-:W-:Y:S01]  /*2270*/  FFMA.FTZ R53, R45, R20, R46 ;  /* 0x000000142d357223 */ /* 0x000fe2000001002e */
[----:B------:R-:W-:Y:S01]  /*2280*/  LEA.HI R34, R9, 0xffffff80, RZ, 0x8 ;  /* 0xffffff8009227811 */ /* 0x000fe200078f40ff */
[----:B------:R1:W-:Y:S01]  /*2290*/  I2F.F16 R63, R47 ;  /* 0x0000002f003f7306 */ /* 0x0003e20000200c00 */
[C---:B------:R-:W-:Y:S01]  /*22a0*/  FFMA.FTZ R56, R45.reuse, R22, R5 ;  /* 0x000000162d387223 */ /* 0x040fe20000010005 */
[----:B------:R-:W-:Y:S01]  /*22b0*/  FFMA.FTZ R50, R8, R45, R49 ;  /* 0x0000002d08327223 */ /* 0x000fe20000010031 */
[----:B------:R-:W-:Y:S01]  /*22c0*/  FFMA.FTZ R54, R45, R21, R54 ;  /* 0x000000152d367223 */ /* 0x000fe20000010036 */
[----:B------:R-:W-:Y:S01]  /*22d0*/  SHF.R.U32.HI R46, RZ, 0x10, R9 ;  /* 0x00000010ff2e7819 */ /* 0x000fe20000011609 */
[----:B------:R-:W-:Y:S01]  /*22e0*/  HADD2.F32 R5, -RZ, R55.H0_H0 ;  /* 0x20000037ff057230 */ /* 0x000fe20000004100 */
[----:B------:R-:W-:Y:S01]  /*22f0*/  SHF.R.U32.HI R10, RZ, 0x10, R10 ;  /* 0x00000010ff0a7819 */ /* 0x000fe2000001160a */
[----:B------:R-:W-:Y:S01]  /*2300*/  HADD2.F32 R9, -RZ, R57.H0_H0 ;  /* 0x20000039ff097230 */ /* 0x000fe20000004100 */
[----:B------:R2:W-:Y:S01]  /*2310*/  I2F.F16 R61, R41 ;  /* 0x00000029003d7306 */ /* 0x0005e20000200c00 */
[----:B------:R-:W-:Y:S01]  /*2320*/  LOP3.LUT R45, R23, 0xff, RZ, 0xc0, !PT ;  /* 0x000000ff172d7812 */ /* 0x000fe200078ec0ff */
[----:B------:R-:W-:Y:S01]  /*2330*/  HADD2.F32 R23, -RZ, R59.H0_H0 ;  /* 0x2000003bff177230 */ /* 0x000fe20000004100 */
[----:B-1----:R-:W-:Y:S01]  /*2340*/  SHF.R.U32.HI R47, RZ, 0x10, R11 ;  /* 0x00000010ff2f7819 */ /* 0x002fe2000001160b */
[----:B------:R-:W-:Y:S01]  /*2350*/  FFMA.FTZ R49, R5, R52, R50 ;  /* 0x0000003405317223 */ /* 0x000fe20000010032 */
[----:B------:R-:W-:Y:S01]  /*2360*/  LOP3.LUT R10, R10, 0xff, RZ, 0xc0, !PT ;  /* 0x000000ff0a0a7812 */ /* 0x000fe200078ec0ff */
[----:B------:R-:W-:Y:S01]  /*2370*/  FFMA.FTZ R50, R52, R9, R53 ;  /* 0x0000000934327223 */ /* 0x000fe20000010035 */
[----:B------:R-:W-:Y:S01]  /*2380*/  IADD3 R48, PT, PT, R48, -0x80, RZ ;  /* 0xffffff8030307810 */ /* 0x000fe20007ffe0ff */
[----:B------:R-:W1:Y:S01]  /*2390*/  I2F.F16 R44, R44 ;  /* 0x0000002c002c7306 */ /* 0x000e620000200c00 */
[----:B--2---:R-:W-:Y:S01]  /*23a0*/  HADD2.F32 R41, -RZ, R60.H0_H0 ;  /* 0x2000003cff297230 */ /* 0x004fe20000004100 */
[----:B------:R-:W-:Y:S01]  /*23b0*/  LOP3.LUT R46, R46, 0xff, RZ, 0xc0, !PT ;  /* 0x000000ff2e2e7812 */ /* 0x000fe200078ec0ff */
[----:B------:R-:W-:Y:S01]  /*23c0*/  FFMA.FTZ R54, R52, R23, R54 ;  /* 0x0000001734367223 */ /* 0x000fe20000010036 */
[----:B------:R-:W-:Y:S01]  /*23d0*/  LOP3.LUT R47, R47, 0xff, RZ, 0xc0, !PT ;  /* 0x000000ff2f2f7812 */ /* 0x000fe200078ec0ff */
[----:B------:R-:W-:Y:S01]  /*23e0*/  FFMA.FTZ R49, R40, R51, R49 ;  /* 0x0000003328317223 */ /* 0x000fe20000010031 */
[----:B------:R-:W-:Y:S01]  /*23f0*/  FFMA.FTZ R53, R52, R41, R56 ;  /* 0x0000002934357223 */ /* 0x000fe20000010038 */
[----:B------:R-:W-:Y:S01]  /*2400*/  IADD3 R10, PT, PT, R10, -0x80, RZ ;  /* 0xffffff800a0a7810 */ /* 0x000fe20007ffe0ff */
[----:B------:R2:W-:Y:S01]  /*2410*/  I2F.F16 R65, R48 ;  /* 0x0000003000417306 */ /* 0x0005e20000200c00 */
[----:B------:R-:W-:Y:S01]  /*2420*/  IADD3 R45, PT, PT, R45, -0x80, RZ ;  /* 0xffffff802d2d7810 */ /* 0x000fe20007ffe0ff */
[C---:B------:R-:W-:Y:S01]  /*2430*/  FFMA.FTZ R50, R51.reuse, R39, R50 ;  /* 0x0000002733327223 */ /* 0x040fe20000010032 */
[----:B------:R-:W-:Y:S01]  /*2440*/  IADD3 R46, PT, PT, R46, -0x80, RZ ;  /* 0xffffff802e2e7810 */ /* 0x000fe20007ffe0ff */
[----:B------:R-:W-:Y:S01]  /*2450*/  FFMA.FTZ R53, R51, R38, R53 ;  /* 0x0000002633357223 */ /* 0x000fe20000010035 */
[----:B------:R-:W-:Y:S01]  /*2460*/  IADD3 R47, PT, PT, R47, -0x80, RZ ;  /* 0xffffff802f2f7810 */ /* 0x000fe20007ffe0ff */
[----:B0-----:R-:W-:Y:S01]  /*2470*/  HADD2.F32 R52, -RZ, R18.H1_H1 ;  /* 0x30000012ff347230 */ /* 0x001fe20000004100 */
[----:B------:R-:W-:Y:S01]  /*2480*/  LEA.HI R11, R11, 0xffffff80, RZ, 0x8 ;  /* 0xffffff800b0b7811 */ /* 0x000fe200078f40ff */
[----:B------:R0:W4:Y:S01]  /*2490*/  I2F.F16 R60, R45 ;  /* 0x0000002d003c7306 */ /* 0x0001220000200c00 */
[----:B--2---:R-:W-:Y:S01]  /*24a0*/  FFMA.FTZ R48, R51, R37, R54 ;  /* 0x0000002533307223 */ /* 0x004fe20000010036 */
[----:B------:R-:W-:-:S02]  /*24b0*/  HADD2.F32 R54, -RZ, R19.H0_H0 ;  /* 0x20000013ff367230 */ /* 0x000fc40000004100 */
[----:B------:R-:W-:Y:S02]  /*24c0*/  HADD2.F32 R57, -RZ, R19.H1_H1 ;  /* 0x30000013ff397230 */ /* 0x000fe40000004100 */
[----:B---3--:R-:W-:Y:S02]  /*24d0*/  HADD2.F32 R19, -RZ, R58.H0_H0 ;  /* 0x2000003aff137230 */ /* 0x008fe40000004100 */
[----:B------:R2:W3:Y:S01]  /*24e0*/  I2F.F16 R51, R10 ;  /* 0x0000000a00337306 */ /* 0x0004e20000200c00 */
[----:B0-----:R-:W-:Y:S02]  /*24f0*/  HADD2.F32 R45, -RZ, R18.H0_H0 ;  /* 0x20000012ff2d7230 */ /* 0x001fe40000004100 */
[----:B------:R-:W-:Y:S02]  /*2500*/  HADD2.F32 R18, -RZ, R42.H0_H0 ;  /* 0x2000002aff127230 */ /* 0x000fe40000004100 */
[----:B------:R-:W-:Y:S02]  /*2510*/  HADD2.F32 R42, -RZ, R43.H0_H0 ;  /* 0x2000002bff2a7230 */ /* 0x000fe40000004100 */
[----:B-1----:R-:W-:Y:S01]  /*2520*/  HADD2.F32 R43, -RZ, R44.H0_H0 ;  /* 0x2000002cff2b7230 */ /* 0x002fe20000004100 */
[----:B------:R0:W1:Y:S01]  /*2530*/  I2F.F16 R62, R46 ;  /* 0x0000002e003e7306 */ /* 0x0000620000200c00 */
[----:B------:R-:W-:-:S02]  /*2540*/  HADD2.F32 R44, -RZ, R64.H0_H0 ;  /* 0x20000040ff2c7230 */ /* 0x000fc40000004100 */
[----:B--2---:R-:W-:Y:S01]  /*2550*/  FFMA.FTZ R10, R18, R45, R49 ;  /* 0x0000002d120a7223 */ /* 0x004fe20000010031 */
[C---:B------:R-:W-:Y:S01]  /*2560*/  FFMA.FTZ R55, R45.reuse, R42, R50 ;  /* 0x0000002a2d377223 */ /* 0x040fe20000010032 */
[C---:B------:R-:W-:Y:S01]  /*2570*/  FFMA.FTZ R59, R45.reuse, R43, R48 ;  /* 0x0000002b2d3b7223 */ /* 0x040fe20000010030 */
[----:B----4-:R-:W-:Y:S02]  /*2580*/  HADD2.F32 R48, -RZ, R60.H0_H0 ;  /* 0x2000003cff307230 */ /* 0x010fe40000004100 */
[----:B------:R-:W-:Y:S01]  /*2590*/  FFMA.FTZ R56, R45, R44, R53 ;  /* 0x0000002c2d387223 */ /* 0x000fe20000010035 */
[----:B------:R-:W-:Y:S01]  /*25a0*/  HADD2.F32 R45, -RZ, R61.H0_H0 ;  /* 0x2000003dff2d7230 */ /* 0x000fe20000004100 */
[----:B------:R2:W4:Y:S01]  /*25b0*/  I2F.F16 R66, R47 ;  /* 0x0000002f00427306 */ /* 0x0005220000200c00 */
[----:B0-----:R-:W-:Y:S02]  /*25c0*/  HADD2.F32 R46, -RZ, R63.H0_H0 ;  /* 0x2000003fff2e7230 */ /* 0x001fe40000004100 */
[----:B------:R-:W-:Y:S01]  /*25d0*/  FFMA.FTZ R53, R19, R52, R10 ;  /* 0x0000003413357223 */ /* 0x000fe2000001000a */
[----:B---3--:R-:W-:-:S02]  /*25e0*/  HADD2.F32 R50, -RZ, R51.H0_H0 ;  /* 0x20000033ff327230 */ /* 0x008fc40000004100 */
[C---:B------:R-:W-:Y:S01]  /*25f0*/  FFMA.FTZ R55, R52.reuse, R45, R55 ;  /* 0x0000002d34377223 */ /* 0x040fe20000010037 */
[----:B------:R-:W-:Y:S01]  /*2600*/  FFMA.FTZ R59, R52, R46, R59 ;  /* 0x0000002e343b7223 */ /* 0x000fe2000001003b */
[----:B-1----:R-:W-:Y:S01]  /*2610*/  HADD2.F32 R49, -RZ, R62.H0_H0 ;  /* 0x2000003eff317230 */ /* 0x002fe20000004100 */
[----:B------:R-:W0:Y:S01]  /*2620*/  I2F.F16 R35, R35 ;  /* 0x0000002300237306 */ /* 0x000e220000200c00 */
[----:B--2---:R-:W-:Y:S02]  /*2630*/  HADD2.F32 R47, -RZ, R65.H0_H0 ;  /* 0x20000041ff2f7230 */ /* 0x004fe40000004100 */
[----:B------:R-:W-:Y:S01]  /*2640*/  FFMA.FTZ R10, R48, R54, R53 ;  /* 0x00000036300a7223 */ /* 0x000fe20000010035 */
[C---:B------:R-:W-:Y:S01]  /*2650*/  FFMA.FTZ R59, R54.reuse, R50, R59 ;  /* 0x00000032363b7223 */ /* 0x040fe2000001003b */
[----:B------:R-:W-:Y:S01]  /*2660*/  FFMA.FTZ R58, R54, R49, R55 ;  /* 0x00000031363a7223 */ /* 0x000fe20000010037 */
[--C-:B------:R-:W-:Y:S02]  /*2670*/  HADD2.F32 R53, -RZ, R7.reuse.H1_H1 ;  /* 0x30000007ff357230 */ /* 0x100fe40000004100 */
[----:B------:R-:W-:Y:S01]  /*2680*/  FFMA.FTZ R56, R52, R47, R56 ;  /* 0x0000002f34387223 */ /* 0x000fe20000010038 */
[----:B----4-:R-:W-:Y:S01]  /*2690*/  HADD2.F32 R51, -RZ, R66.H0_H0 ;  /* 0x20000042ff337230 */ /* 0x010fe20000004100 */
[----:B------:R-:W1:Y:S01]  /*26a0*/  I2F.F16 R34, R34 ;  /* 0x0000002200227306 */ /* 0x000e620000200c00 */
[----:B------:R-:W-:-:S03]  /*26b0*/  HADD2.F32 R52, -RZ, R7.H0_H0 ;  /* 0x20000007ff347230 */ /* 0x000fc60000004100 */
[----:B------:R-:W-:Y:S01]  /*26c0*/  FFMA.FTZ R60, R54, R51, R56 ;  /* 0x00000033363c7223 */ /* 0x000fe20000010038 */
[----:B------:R-:W-:Y:S02]  /*26d0*/  HADD2.F32 R54, -RZ, R6.H0_H0 ;  /* 0x20000006ff367230 */ /* 0x000fe40000004100 */
[----:B0-----:R-:W-:Y:S01]  /*26e0*/  HADD2.F32 R35, -RZ, R35.H0_H0 ;  /* 0x20000023ff237230 */ /* 0x001fe20000004100 */
[----:B------:R-:W0:Y:S01]  /*26f0*/  I2F.F16 R36, R36 ;  /* 0x0000002400247306 */ /* 0x000e220000200c00 */
[----:B-1----:R-:W-:-:S07]  /*2700*/  HADD2.F32 R34, -RZ, R34.H0_H0 ;  /* 0x20000022ff227230 */ /* 0x002fce0000004100 */
[----:B------:R-:W1:Y:S01]  /*2710*/  I2F.F16 R11, R11 ;  /* 0x0000000b000b7306 */ /* 0x000e620000200c00 */
[----:B------:R-:W-:Y:S01]  /*2720*/  FFMA.FTZ R58, R57, R34, R58 ;  /* 0x00000022393a7223 */ /* 0x000fe2000001003a */
[----:B0-----:R-:W-:-:S03]  /*2730*/  HADD2.F32 R56, -RZ, R36.H0_H0 ;  /* 0x20000024ff387230 */ /* 0x001fc60000004100 */
[----:B------:R-:W-:Y:S01]  /*2740*/  FMUL.FTZ R58, R53, R58 ;  /* 0x0000003a353a7220 */ /* 0x000fe20000410000 */
[----:B------:R-:W-:Y:S02]  /*2750*/  HADD2.F32 R36, -RZ, R6.H1_H1 ;  /* 0x30000006ff247230 */ /* 0x000fe40000004100 */
[----:B------:R-:W-:Y:S02]  /*2760*/  FFMA.FTZ R59, R57, R56, R59 ;  /* 0x00000038393b7223 */ /* 0x000fe4000001003b */
[----:B------:R-:W-:Y:S01]  /*2770*/  F2FP.F16.F32.PACK_AB R58, RZ, R58 ;  /* 0x0000003aff3a723e */ /* 0x000fe200000000ff */
[----:B-1----:R-:W-:Y:S02]  /*2780*/  HADD2.F32 R55, -RZ, R11.H0_H0 ;  /* 0x2000000bff377230 */ /* 0x002fe40000004100 */
[----:B------:R-:W-:Y:S01]  /*2790*/  FFMA.FTZ R11, R35, R57, R10 ;  /* 0x00000039230b7223 */ /* 0x000fe2000001000a */
[----:B------:R-:W-:Y:S02]  /*27a0*/  FMUL.FTZ R59, R54, R59 ;  /* 0x0000003b363b7220 */ /* 0x000fe40000410000 */
[----:B------:R-:W-:Y:S01]  /*27b0*/  FFMA.FTZ R57, R57, R55, R60 ;  /* 0x0000003739397223 */ /* 0x000fe2000001003c */
[----:B------:R-:W-:-:S02]  /*27c0*/  FMUL.FTZ R11, R52, R11 ;  /* 0x0000000b340b7220 */ /* 0x000fc40000410000 */
        /* <DEDUP_REMOVED lines=119> */
.L_x_1489:
[----:B------:R-:W-:-:S05]  /*2f40*/  IMAD.WIDE R2, R33, 0x4, R14 ;  /* 0x0000000421027825 */ /* 0x000fca00078e020e */
[----:B-----5:R0:W5:Y:S01]  /*2f50*/  LDG.E.128.CONSTANT R20, desc[UR12][R2.64] ;  /* 0x0000000c02147981 */ /* 0x020162000c1e9d00 */
[----:B------:R-:W-:Y:S01]  /*2f60*/  IMAD.WIDE R14, R33, 0x4, R2 ;  /* 0x00000004210e7825 */ /* 0x000fe200078e0202 */
[----:B------:R-:W-:Y:S06]  /*2f70*/  BRA.U !UP0, `(.L_x_1490) ;  /* 0x0000001108cc7547 */ /* 0x000fec000b800000 */
[----:B------:R-:W2:Y:S01]  /*2f80*/  LDG.E.128.CONSTANT R8, desc[UR12][R14.64] ;  /* 0x0000000c0e087981 */ /* 0x000ea2000c1e9d00 */
[----:B-----5:R-:W-:Y:S01]  /*2f90*/  LOP3.LUT R0, R21, 0xff, RZ, 0xc0, !PT ;  /* 0x000000ff15007812 */ /* 0x020fe200078ec0ff */
[----:B------:R-:W-:Y:S01]  /*2fa0*/  UISETP.NE.AND UP1, UPT, UR6, 0x1, UPT ;  /* 0x000000010600788c */ /* 0x000fe2000bf25270 */
[----:B0-----:R-:W-:Y:S02]  /*2fb0*/  LOP3.LUT R3, R22, 0xff, RZ, 0xc0, !PT ;  /* 0x000000ff16037812 */ /* 0x001fe400078ec0ff */
        /* <DEDUP_REMOVED lines=303> */
.L_x_1490:
[----:B0-----:R-:W-:-:S05]  /*42b0*/  IMAD.WIDE R2, R33, 0x4, R14 ;  /* 0x0000000421027825 */ /* 0x001fca00078e020e */
        /* <DEDUP_REMOVED lines=310> */
.L_x_1491:
        /* <DEDUP_REMOVED lines=311> */
.L_x_1492:
[----:B------:R-:W-:Y:S01]  /*6990*/  UIADD3 UR5, UPT, UPT, UR5, 0x20, URZ ;  /* 0x0000002005057890 */ /* 0x000fe2000fffe0ff */
[----:B------:R-:W-:Y:S01]  /*69a0*/  IADD3 R16, P0, PT, R16, 0x80, RZ ;  /* 0x0000008010107810 */ /* 0x000fe20007f1e0ff */
[----:B------:R-:W-:Y:S01]  /*69b0*/  IMAD.WIDE R14, R33, 0x4, R14 ;  /* 0x00000004210e7825 */ /* 0x000fe200078e020e */
[----:B------:R-:W-:Y:S02]  /*69c0*/  UIADD3 UR4, UPT, UPT, UR4, 0x40, URZ ;  /* 0x0000004004047890 */ /* 0x000fe4000fffe0ff */
[----:B------:R-:W-:Y:S01]  /*69d0*/  UISETP.GE.AND UP0, UPT, UR5, UR8, UPT ;  /* 0x000000080500728c */ /* 0x000fe2000bf06270 */
[----:B------:R-:W-:-:S08]  /*69e0*/  IADD3.X R17, PT, PT, RZ, R17, RZ, P0, !PT ;  /* 0x00000011ff117210 */ /* 0x000fd000007fe4ff */
[----:B------:R-:W-:Y:S05]  /*69f0*/  BRA.U !UP0, `(.L_x_1493) ;  /* 0xffffffb1083c7547 */ /* 0x000fea000b83ffff */
[----:B------:R-:W-:-:S07]  /*6a00*/  IMAD.WIDE R4, R33, 0x20, R12 ;  /* 0x0000002021047825 */ /* 0x000fce00078e020c */
.L_x_1488:
[----:B------:R-:W1:Y:S02]  /*6a10*/  LDCU UR10, c[0x0][0x3cc] ;  /* 0x00007980ff0a77ac */ /* 0x000e640008000800 */
[----:B-1----:R-:W-:-:S04]  /*6a20*/  UISETP.LT.AND UP0, UPT, UR7, UR10, UPT ;  /* 0x0000000a0700728c */ /* 0x002fc8000bf01270 */
[----:B------:R-:W-:-:S04]  /*6a30*/  USEL UR10, UR7, UR10, UP0 ;  /* 0x0000000a070a7287 */ /* 0x000fc80008000000 */
[----:B------:R-:W-:-:S09]  /*6a40*/  UISETP.GT.AND UP0, UPT, UR10, UR5, UPT ;  /* 0x000000050a00728c */ /* 0x000fd2000bf04270 */
[----:B------:R-:W-:Y:S05]  /*6a50*/  BRA.U !UP0, `(.L_x_1494) ;  /* 0x0000002108d87547 */ /* 0x000fea000b800000 */
[----:B------:R-:W1:Y:S02]  /*6a60*/  LDCU.64 UR8, c[0x0][0x3b8] ;  /* 0x00007700ff0877ac */ /* 0x000e640008000a00 */
[----:B-1----:R-:W-:-:S04]  /*6a70*/  UIMAD.WIDE.U32 UR8, UR5, 0x4, UR8 ;  /* 0x00000004050878a5 */ /* 0x002fc8000f8e0008 */
[----:B------:R-:W-:-:S04]  /*6a80*/  UIADD3 UR11, UP0, UPT, UR8, 0x2, URZ ;  /* 0x00000002080b7890 */ /* 0x000fc8000ff1e0ff */
[----:B------:R-:W-:Y:S02]  /*6a90*/  UIADD3.X UR8, UPT, UPT, URZ, UR9, URZ, UP0, !UPT ;  /* 0x00000009ff087290 */ /* 0x000fe400087fe4ff */
[----:B------:R-:W-:-:S04]  /*6aa0*/  MOV R16, UR11 ;  /* 0x0000000b00107c02 */ /* 0x000fc80008000f00 */
[----:B------:R-:W-:-:S07]  /*6ab0*/  MOV R17, UR8 ;  /* 0x0000000800117c02 */ /* 0x000fce0008000f00 */
.L_x_1497:
[----:B------:R-:W-:Y:S01]  /*6ac0*/  ISETP.NE.AND P0, PT, R24, UR5, PT ;  /* 0x0000000518007c0c */ /* 0x000fe2000bf05270 */
[----:B------:R-:W1:Y:S01]  /*6ad0*/  LDC R33, c[0x0][0x3ac] ;  /* 0x0000eb00ff217b82 */ /* 0x000e620000000800 */
[----:B-----5:R2:W5:Y:S11]  /*6ae0*/  LDG.E.128.CONSTANT R20, desc[UR12][R4.64] ;  /* 0x0000000c04147981 */ /* 0x020576000c1e9d00 */
[----:B0-----:R-:W-:Y:S01]  /*6af0*/  @!P0 LEA R2, R32, R1, 0x3 ;  /* 0x0000000120028211 */ /* 0x001fe200078e18ff */
[----:B------:R-:W3:Y:S05]  /*6b00*/  @!P0 LDG.E.U16.CONSTANT R0, desc[UR12][R16.64] ;  /* 0x0000000c10008981 */ /* 0x000eea000c1e9500 */
[----:B------:R-:W4:Y:S01]  /*6b10*/  @!P0 LDL.64 R2, [R2+0x8] ;  /* 0x0000080002028983 */ /* 0x000f220000100a00 */
[----:B-1----:R-:W-:-:S05]  /*6b20*/  IMAD.WIDE R12, R33, 0x4, R4 ;  /* 0x00000004210c7825 */ /* 0x002fca00078e0204 */
[----:B------:R0:W5:Y:S01]  /*6b30*/  LDG.E.128.CONSTANT R8, desc[UR12][R12.64] ;  /* 0x0000000c0c087981 */ /* 0x000162000c1e9d00 */
[----:B------:R-:W-:Y:S01]  /*6b40*/  UISETP.GE.AND UP0, UPT, UR6, 0x1, UPT ;  /* 0x000000010600788c */ /* 0x000fe2000bf06270 */
[----:B------:R-:W-:-:S04]  /*6b50*/  @!P0 IADD3 R14, PT, PT, R32, 0x1, RZ ;  /* 0x00000001200e8810 */ /* 0x000fc80007ffe0ff */
[----:B------:R-:W-:Y:S02]  /*6b60*/  @!P0 MOV R32, R14 ;  /* 0x0000000e00208202 */ /* 0x000fe40000000f00 */
[----:B----4-:R-:W-:Y:S02]  /*6b70*/  @!P0 PRMT R7, R2, 0x7610, R7 ;  /* 0x0000761002078816 */ /* 0x010fe40000000007 */
[----:B------:R-:W-:Y:S02]  /*6b80*/  @!P0 PRMT R6, R3, 0x7610, R6 ;  /* 0x0000761003068816 */ /* 0x000fe40000000006 */
[----:B------:R-:W-:Y:S02]  /*6b90*/  @!P0 PRMT R7, R7, 0x7610, R2 ;  /* 0x0000761007078816 */ /* 0x000fe40000000002 */
[----:B------:R-:W-:Y:S02]  /*6ba0*/  @!P0 PRMT R6, R6, 0x7610, R3 ;  /* 0x0000761006068816 */ /* 0x000fe40000000003 */
[----:B------:R-:W-:-:S02]  /*6bb0*/  MOV R2, R4 ;  /* 0x0000000400027202 */ /* 0x000fc40000000f00 */
[----:B------:R-:W-:Y:S01]  /*6bc0*/  MOV R3, R5 ;  /* 0x0000000500037202 */ /* 0x000fe20000000f00 */
[----:B--2---:R-:W-:Y:S01]  /*6bd0*/  IMAD.WIDE R4, R33, 0x4, R12 ;  /* 0x0000000421047825 */ /* 0x004fe200078e020c */
[----:B---3--:R-:W-:Y:S01]  /*6be0*/  @!P0 IADD3 R24, PT, PT, R0, UR5, RZ ;  /* 0x0000000500188c10 */ /* 0x008fe2000fffe0ff */
[----:B0-----:R-:W-:Y:S06]  /*6bf0*/  BRA.U !UP0, `(.L_x_1495) ;  /* 0x00000011081c7547 */ /* 0x001fec000b800000 */
        /* <DEDUP_REMOVED lines=23> */
[----:B------:R-:W-:Y:S02]  /*6d70*/  LOP3.LUT R55, R22, 0x3f003f, RZ, 0xc0, !PT ;  /* 0x003f003f16377812 */ /* 0x000fe400078ec0ff */
[--C-:B------:R-:W-:Y:S02]  /*6d80*/  SHF.R.U32.HI R18, RZ, 0xc, R20.reuse ;  /* 0x0000000cff127819 */ /* 0x100fe40000011614 */
[----:B------:R-:W-:Y:S02]  /*6d90*/  SHF.R.U32.HI R20, RZ, 0x6, R20 ;  /* 0x00000006ff147819 */ /* 0x000fe40000011614 */
[----:B------:R-:W-:-:S02]  /*6da0*/  LOP3.LUT R19, R19, 0xf000f, RZ, 0xc0, !PT ;  /* 0x000f000f13137812 */ /* 0x000fc400078ec0ff */
[----:B------:R-:W-:Y:S02]  /*6db0*/  LOP3.LUT R0, R0, 0x64006400, RZ, 0xfc, !PT ;  /* 0x6400640000007812 */ /* 0x000fe400078efcff */
[--C-:B------:R-:W-:Y:S02]  /*6dc0*/  SHF.R.U32.HI R56, RZ, 0x6, R22.reuse ;  /* 0x00000006ff387819 */ /* 0x100fe40000011616 */
[----:B------:R-:W-:Y:S02]  /*6dd0*/  LOP3.LUT R21, R21, 0xf000f, RZ, 0xc0, !PT ;  /* 0x000f000f15157812 */ /* 0x000fe400078ec0ff */
[----:B------:R-:W-:Y:S02]  /*6de0*/  SHF.R.U32.HI R45, RZ, 0xc, R22 ;  /* 0x0000000cff2d7819 */ /* 0x000fe40000011616 */
        /* <DEDUP_REMOVED lines=20> */
[----:B------:R-:W-:Y:S01]  /*6f30*/  HADD2 R53, R53, -1056, -1056 ;  /* 0xe420e42035357430 */ /* 0x000fe20000000000 */
[----:B------:R-:W-:-:S05]  /*6f40*/  LOP3.LUT R54, R54, 0x64006400, RZ, 0xfc, !PT ;  /* 0x6400640036367812 */ /* 0x000fca00078efcff */
[----:B------:R-:W-:Y:S01]  /*6f50*/  HADD2 R54, R54, -1056, -1056 ;  /* 0xe420e42036367430 */ /* 0x000fe20000000000 */
[----:B--2---:R-:W-:Y:S02]  /*6f60*/  SHF.R.U32.HI R48, RZ, 0xa, R14 ;  /* 0x0000000aff307819 */ /* 0x004fe4000001160e */
[----:B------:R-:W-:Y:S02]  /*6f70*/  SHF.R.U32.HI R36, RZ, 0xa, R12 ;  /* 0x0000000aff247819 */ /* 0x000fe4000001160c */
[----:B------:R-:W-:Y:S02]  /*6f80*/  LOP3.LUT R48, R23, 0x300030, R48, 0xf8, !PT ;  /* 0x0030003017307812 */ /* 0x000fe400078ef830 */
[----:B------:R-:W-:Y:S02]  /*6f90*/  LOP3.LUT R23, R55, 0x64006400, RZ, 0xfc, !PT ;  /* 0x6400640037177812 */ /* 0x000fe400078efcff */
[----:B------:R-:W-:Y:S02]  /*6fa0*/  SHF.R.U32.HI R38, RZ, 0xa, R13 ;  /* 0x0000000aff267819 */ /* 0x000fe4000001160d */
[----:B------:R-:W-:Y:S01]  /*6fb0*/  LOP3.LUT R36, R19, 0x300030, R36, 0xf8, !PT ;  /* 0x0030003013247812 */ /* 0x000fe200078ef824 */
[----:B------:R-:W-:Y:S01]  /*6fc0*/  HADD2 R19, R0, -1056, -1056 ;  /* 0xe420e42000137430 */ /* 0x000fe20000000000 */
[--C-:B------:R-:W-:Y:S01]  /*6fd0*/  SHF.R.U32.HI R22, RZ, 0x8, R12.reuse ;  /* 0x00000008ff167819 */ /* 0x100fe2000001160c */
[----:B------:R-:W-:Y:S01]  /*6fe0*/  HADD2 R23, R23, -1056, -1056 ;  /* 0xe420e42017177430 */ /* 0x000fe20000000000 */
[----:B------:R-:W-:Y:S01]  /*6ff0*/  LOP3.LUT R49, R12, 0x3f003f, RZ, 0xc0, !PT ;  /* 0x003f003f0c317812 */ /* 0x000fe200078ec0ff */
[----:B------:R-:W-:Y:S01]  /*7000*/  HADD2 R0, R20, -1056, -1056 ;  /* 0xe420e42014007430 */ /* 0x000fe20000000000 */
[----:B------:R-:W-:Y:S01]  /*7010*/  SHF.R.U32.HI R50, RZ, 0x6, R12 ;  /* 0x00000006ff327819 */ /* 0x000fe2000001160c */
[----:B------:R-:W-:Y:S01]  /*7020*/  HADD2 R20, R56, -1056, -1056 ;  /* 0xe420e42038147430 */ /* 0x000fe20000000000 */
[----:B------:R-:W-:-:S02]  /*7030*/  SHF.R.U32.HI R46, RZ, 0x8, R14 ;  /* 0x00000008ff2e7819 */ /* 0x000fc4000001160e */
[----:B------:R-:W-:Y:S02]  /*7040*/  LOP3.LUT R40, R14, 0x3f003f, RZ, 0xc0, !PT ;  /* 0x003f003f0e287812 */ /* 0x000fe400078ec0ff */
[----:B------:R-:W-:Y:S02]  /*7050*/  SHF.R.U32.HI R42, RZ, 0x6, R14 ;  /* 0x00000006ff2a7819 */ /* 0x000fe4000001160e */
[----:B------:R-:W-:Y:S02]  /*7060*/  LOP3.LUT R38, R21, 0x300030, R38, 0xf8, !PT ;  /* 0x0030003015267812 */ /* 0x000fe400078ef826 */
[----:B------:R-:W-:Y:S02]  /*7070*/  SHF.R.U32.HI R12, RZ, 0x8, R13 ;  /* 0x00000008ff0c7819 */ /* 0x000fe4000001160d */
[----:B------:R-:W-:Y:S02]  /*7080*/  SHF.R.U32.HI R14, RZ, 0x8, R15 ;  /* 0x00000008ff0e7819 */ /* 0x000fe4000001160f */
[----:B------:R-:W-:-:S02]  /*7090*/  LOP3.LUT R21, R34, 0x64006400, RZ, 0xfc, !PT ;  /* 0x6400640022157812 */ /* 0x000fc400078efcff */
[----:B------:R-:W-:Y:S02]  /*70a0*/  LOP3.LUT R43, R13, 0x3f003f, RZ, 0xc0, !PT ;  /* 0x003f003f0d2b7812 */ /* 0x000fe400078ec0ff */
[----:B------:R-:W-:Y:S01]  /*70b0*/  SHF.R.U32.HI R44, RZ, 0x6, R13 ;  /* 0x00000006ff2c7819 */ /* 0x000fe2000001160d */
[----:B------:R-:W-:Y:S01]  /*70c0*/  HADD2 R21, R21, -1056, -1056 ;  /* 0xe420e42015157430 */ /* 0x000fe20000000000 */
[----:B------:R-:W-:Y:S02]  /*70d0*/  LOP3.LUT R13, R18, 0xf000f, RZ, 0xc0, !PT ;  /* 0x000f000f120d7812 */ /* 0x000fe400078ec0ff */
[----:B------:R-:W-:Y:S01]  /*70e0*/  LOP3.LUT R37, R37, 0x300030, R12, 0xf8, !PT ;  /* 0x0030003025257812 */ /* 0x000fe200078ef80c */
[-C--:B0-----:R-:W-:Y:S01]  /*70f0*/  HFMA2 R12, R19, R8.reuse, RZ ;  /* 0x00000008130c7231 */ /* 0x081fe200000000ff */
[----:B------:R-:W-:Y:S01]  /*7100*/  LOP3.LUT R47, R47, 0x300030, R14, 0xf8, !PT ;  /* 0x003000302f2f7812 */ /* 0x000fe200078ef80e */
[----:B------:R-:W-:Y:S01]  /*7110*/  HFMA2 R14, R23, R8, RZ ;  /* 0x00000008170e7231 */ /* 0x000fe200000000ff */
[----:B------:R-:W-:Y:S01]  /*7120*/  LOP3.LUT R18, R35, 0x64006400, RZ, 0xfc, !PT ;  /* 0x6400640023127812 */ /* 0x000fe200078efcff */
[----:B------:R-:W-:Y:S01]  /*7130*/  HADD2 R35, R59, -1056, -1056 ;  /* 0xe420e4203b237430 */ /* 0x000fe20000000000 */
[----:B------:R-:W-:-:S02]  /*7140*/  LOP3.LUT R34, R60, 0x64006400, RZ, 0xfc, !PT ;  /* 0x640064003c227812 */ /* 0x000fc400078efcff */
[----:B------:R-:W-:Y:S01]  /*7150*/  LOP3.LUT R39, R15, 0x3f003f, RZ, 0xc0, !PT ;  /* 0x003f003f0f277812 */ /* 0x000fe200078ec0ff */
[----:B------:R-:W-:Y:S01]  /*7160*/  HADD2 R18, R18, -1056, -1056 ;  /* 0xe420e42012127430 */ /* 0x000fe20000000000 */
[--C-:B------:R-:W-:Y:S01]  /*7170*/  SHF.R.U32.HI R64, RZ, 0xa, R15.reuse ;  /* 0x0000000aff407819 */ /* 0x100fe2000001160f */
[----:B------:R-:W-:Y:S01]  /*7180*/  HADD2 R34, R34, -1056, -1056 ;  /* 0xe420e42022227430 */ /* 0x000fe20000000000 */
[----:B------:R-:W-:Y:S01]  /*7190*/  SHF.R.U32.HI R41, RZ, 0x6, R15 ;  /* 0x00000006ff297819 */ /* 0x000fe2000001160f */
[-C--:B------:R-:W-:Y:S01]  /*71a0*/  HFMA2 R15, R35, R8.reuse, RZ.H0_H0 ;  /* 0x00000008230f7231 */ /* 0x080fe200000400ff */
[----:B------:R-:W-:Y:S01]  /*71b0*/  LOP3.LUT R22, R13, 0x300030, R22, 0xf8, !PT ;  /* 0x003000300d167812 */ /* 0x000fe200078ef816 */
[----:B------:R-:W-:Y:S01]  /*71c0*/  HFMA2 R13, R21, R8, RZ.H0_H0 ;  /* 0x00000008150d7231 */ /* 0x000fe200000400ff */
[----:B------:R-:W-:Y:S01]  /*71d0*/  LOP3.LUT R46, R45, 0x300030, R46, 0xf8, !PT ;  /* 0x003000302d2e7812 */ /* 0x000fe200078ef82e */
[-C--:B------:R-:W-:Y:S01]  /*71e0*/  HFMA2 R8, R0, R9.reuse, R12 ;  /* 0x0000000900087231 */ /* 0x080fe2000000000c */
[----:B------:R-:W-:Y:S01]  /*71f0*/  LOP3.LUT R45, R63, 0x300030, R64, 0xf8, !PT ;  /* 0x003000303f2d7812 */ /* 0x000fe200078ef840 */
[----:B------:R-:W-:-:S02]  /*7200*/  HFMA2 R59, R18, R9, R13 ;  /* 0x00000009123b7231 */ /* 0x000fc4000000000d */
[-C--:B------:R-:W-:Y:S02]  /*7210*/  HFMA2 R60, R20, R9.reuse, R14 ;  /* 0x00000009143c7231 */ /* 0x080fe4000000000e */
[----:B------:R-:W-:Y:S01]  /*7220*/  HFMA2 R63, R34, R9, R15 ;  /* 0x00000009223f7231 */ /* 0x000fe2000000000f */
[----:B------:R-:W-:Y:S01]  /*7230*/  LOP3.LUT R55, R57, 0x64006400, RZ, 0xfc, !PT ;  /* 0x6400640039377812 */ /* 0x000fe200078efcff */
[----:B------:R-:W0:Y:S01]  /*7240*/  LDS.128 R12, [UR4+0x10] ;  /* 0x00001004ff0c7984 */ /* 0x000e220008000c00 */
        /* <DEDUP_REMOVED lines=12> */
[----:B------:R-:W-:Y:S01]  /*7310*/  HFMA2 R63, R57, R10, R63 ;  /* 0x0000000a393f7231 */ /* 0x000fe2000000003f */
[----:B------:R-:W-:Y:S01]  /*7320*/  LOP3.LUT R8, R40, 0x64006400, RZ, 0xfc, !PT ;  /* 0x6400640028087812 */ /* 0x000fe200078efcff */
[----:B------:R-:W-:Y:S01]  /*7330*/  HADD2 R58, R58, -1056, -1056 ;  /* 0xe420e4203a3a7430 */ /* 0x000fe20000000000 */
[----:B------:R-:W-:Y:S01]  /*7340*/  LOP3.LUT R50, R50, 0x3f003f, RZ, 0xc0, !PT ;  /* 0x003f003f32327812 */ /* 0x000fe200078ec0ff */
[-C--:B------:R-:W-:Y:S01]  /*7350*/  HFMA2 R60, R54, R11.reuse, R9 ;  /* 0x0000000b363c7231 */ /* 0x080fe20000000009 */
[----:B------:R-:W-:Y:S01]  /*7360*/  LOP3.LUT R10, R39, 0x64006400, RZ, 0xfc, !PT ;  /* 0x64006400270a7812 */ /* 0x000fe200078efcff */
[----:B------:R-:W-:-:S02]  /*7370*/  HFMA2 R61, R56, R11, R61 ;  /* 0x0000000b383d7231 */ /* 0x000fc4000000003d */
        /* <DEDUP_REMOVED lines=23> */
[----:B------:R-:W-:Y:S01]  /*74f0*/  HADD2 R50, R11, -1056, -1056 ;  /* 0xe420e4200b327430 */ /* 0x000fe20000000000 */
[----:B------:R-:W-:Y:S01]  /*7500*/  LOP3.LUT R48, R48, 0x64006400, RZ, 0xfc, !PT ;  /* 0x6400640030307812 */ /* 0x000fe200078efcff */
[----:B------:R-:W-:Y:S01]  /*7510*/  HFMA2 R60, R41, R12, R60 ;  /* 0x0000000c293c7231 */ /* 0x000fe2000000003c */
[----:B------:R-:W-:Y:S01]  /*7520*/  LOP3.LUT R9, R45, 0x64006400, RZ, 0xfc, !PT ;  /* 0x640064002d097812 */ /* 0x000fe200078efcff */
[-C--:B------:R-:W-:Y:S01]  /*7530*/  HFMA2 R10, R40, R13.reuse, R59 ;  /* 0x0000000d280a7231 */ /* 0x080fe2000000003b */
[----:B------:R-:W-:Y:S01]  /*7540*/  LOP3.LUT R59, R47, 0x64006400, RZ, 0xfc, !PT ;  /* 0x640064002f3b7812 */ /* 0x000fe200078efcff */
[----:B------:R-:W-:-:S02]  /*7550*/  HFMA2 R61, R44, R13, R61 ;  /* 0x0000000d2c3d7231 */ /* 0x000fc4000000003d */
[----:B------:R-:W-:Y:S02]  /*7560*/  HADD2 R47, R46, -1056, -1056 ;  /* 0xe420e4202e2f7430 */ /* 0x000fe40000000000 */
[----:B------:R-:W-:Y:S02]  /*7570*/  HADD2 R22, R36, -1056, -1056 ;  /* 0xe420e42024167430 */ /* 0x000fe40000000000 */
[----:B------:R-:W-:Y:S02]  /*7580*/  HADD2 R36, R38, -1056, -1056 ;  /* 0xe420e42026247430 */ /* 0x000fe40000000000 */
[----:B------:R-:W-:Y:S02]  /*7590*/  HFMA2 R11, R37, R14, R10 ;  /* 0x0000000e250b7231 */ /* 0x000fe4000000000a */
[----:B------:R-:W-:Y:S02]  /*75a0*/  HFMA2 R63, R49, R12, R63 ;  /* 0x0000000c313f7231 */ /* 0x000fe4000000003f */
[----:B------:R-:W-:-:S02]  /*75b0*/  HFMA2 R61, R47, R14, R61 ;  /* 0x0000000e2f3d7231 */ /* 0x000fc4000000003d */
[----:B------:R-:W-:Y:S02]  /*75c0*/  HADD2 R38, R48, -1056, -1056 ;  /* 0xe420e42030267430 */ /* 0x000fe40000000000 */
[----:B------:R-:W-:Y:S02]  /*75d0*/  HFMA2 R60, R42, R13, R60 ;  /* 0x0000000d2a3c7231 */ /* 0x000fe4000000003c */
[----:B------:R-:W-:Y:S02]  /*75e0*/  HADD2 R45, R8, -1056, -1056 ;  /* 0xe420e420082d7430 */ /* 0x000fe40000000000 */
[----:B------:R-:W-:Y:S02]  /*75f0*/  HFMA2 R11, R22, R15, R11 ;  /* 0x0000000f160b7231 */ /* 0x000fe4000000000b */
        /* <DEDUP_REMOVED lines=89> */
[----:B------:R-:W-:Y:S02]  /*7b90*/  HFMA2 R23, R44, R13, R23 ;  /* 0x0000000d2c177231 */ /* 0x000fe40000000017 */
        /* <DEDUP_REMOVED lines=13> */
.L_x_1495:
        /* <DEDUP_REMOVED lines=269> */
.L_x_1496:
        /* <DEDUP_REMOVED lines=8> */
.L_x_1494:
[----:B------:R-:W1:Y:S02]  /*8dc0*/  LDCU UR10, c[0x0][0x3d0] ;  /* 0x00007a00ff0a77ac */ /* 0x000e640008000800 */
[----:B-1----:R-:W-:-:S04]  /*8dd0*/  UISETP.LT.AND UP0, UPT, UR7, UR10, UPT ;  /* 0x0000000a0700728c */ /* 0x002fc8000bf01270 */
[----:B------:R-:W-:-:S04]  /*8de0*/  USEL UR10, UR7, UR10, UP0 ;  /* 0x0000000a070a7287 */ /* 0x000fc80008000000 */
[----:B------:R-:W-:-:S09]  /*8df0*/  UISETP.GT.AND UP0, UPT, UR10, UR5, UPT ;  /* 0x000000050a00728c */ /* 0x000fd2000bf04270 */
[----:B------:R-:W-:Y:S05]  /*8e00*/  BRA.U !UP0, `(.L_x_1498) ;  /* 0x0000002108287547 */ /* 0x000fea000b800000 */
[----:B------:R-:W1:Y:S01]  /*8e10*/  LDCU.64 UR8, c[0x0][0x3b8] ;  /* 0x00007700ff0877ac */ /* 0x000e620008000a00 */
[----:B0-----:R-:W-:Y:S02]  /*8e20*/  MOV R2, R4 ;  /* 0x0000000400027202 */ /* 0x001fe40000000f00 */
[----:B------:R-:W-:Y:S01]  /*8e30*/  MOV R3, R5 ;  /* 0x0000000500037202 */ /* 0x000fe20000000f00 */
[----:B-1----:R-:W-:-:S04]  /*8e40*/  UIMAD.WIDE.U32 UR8, UR5, 0x4, UR8 ;  /* 0x00000004050878a5 */ /* 0x002fc8000f8e0008 */
[----:B------:R-:W-:-:S04]  /*8e50*/  UIADD3 UR11, UP0, UPT, UR8, 0x2, URZ ;  /* 0x00000002080b7890 */ /* 0x000fc8000ff1e0ff */
[----:B------:R-:W-:Y:S02]  /*8e60*/  UIADD3.X UR8, UPT, UPT, URZ, UR9, URZ, UP0, !UPT ;  /* 0x00000009ff087290 */ /* 0x000fe400087fe4ff */
[----:B------:R-:W-:-:S04]  /*8e70*/  MOV R34, UR11 ;  /* 0x0000000b00227c02 */ /* 0x000fc80008000f00 */
[----:B------:R-:W-:-:S07]  /*8e80*/  MOV R35, UR8 ;  /* 0x0000000800237c02 */ /* 0x000fce0008000f00 */
.L_x_1500:
[----:B------:R-:W0:Y:S01]  /*8e90*/  LDC R33, c[0x0][0x3ac] ;  /* 0x0000eb00ff217b82 */ /* 0x000e220000000800 */
[----:B------:R-:W-:Y:S01]  /*8ea0*/  ISETP.NE.AND P0, PT, R24, UR5, PT ;  /* 0x0000000518007c0c */ /* 0x000fe2000bf05270 */
        /* <DEDUP_REMOVED lines=10> */
[----:B------:R-:W-:Y:S01]  /*8f50*/  UISETP.GE.AND UP0, UPT, UR6, 0x1, UPT ;  /* 0x000000010600788c */ /* 0x000fe2000bf06270 */
[----:B------:R-:W-:-:S04]  /*8f60*/  @!P0 IADD3 R10, PT, PT, R32, 0x1, RZ ;  /* 0x00000001200a8810 */ /* 0x000fc80007ffe0ff */
[----:B------:R-:W-:Y:S02]  /*8f70*/  @!P0 MOV R32, R10 ;  /* 0x0000000a00208202 */ /* 0x000fe40000000f00 */
[----:B---3--:R-:W-:Y:S02]  /*8f80*/  @!P0 PRMT R7, R4, 0x7610, R7 ;  /* 0x0000761004078816 */ /* 0x008fe40000000007 */
[----:B------:R-:W-:Y:S02]  /*8f90*/  @!P0 PRMT R6, R5, 0x7610, R6 ;  /* 0x0000761005068816 */ /* 0x000fe40000000006 */
[----:B------:R-:W-:Y:S02]  /*8fa0*/  @!P0 PRMT R7, R7, 0x7610, R4 ;  /* 0x0000761007078816 */ /* 0x000fe40000000004 */
[----:B------:R-:W-:Y:S02]  /*8fb0*/  @!P0 PRMT R6, R6, 0x7610, R5 ;  /* 0x0000761006068816 */ /* 0x000fe40000000005 */
[----:B------:R-:W-:-:S02]  /*8fc0*/  MOV R4, R2 ;  /* 0x0000000200047202 */ /* 0x000fc40000000f00 */
[----:B------:R-:W-:Y:S01]  /*8fd0*/  MOV R5, R3 ;  /* 0x0000000300057202 */ /* 0x000fe20000000f00 */
[----:B-1----:R-:W-:Y:S01]  /*8fe0*/  IMAD.WIDE R2, R33, 0x4, R8 ;  /* 0x0000000421027825 */ /* 0x002fe200078e0208 */
[----:B--2---:R-:W-:Y:S01]  /*8ff0*/  @!P0 IADD3 R24, PT, PT, R0, UR5, RZ ;  /* 0x0000000500188c10 */ /* 0x004fe2000fffe0ff */
[----:B0-----:R-:W-:Y:S06]  /*9000*/  BRA.U !UP0, `(.L_x_1499) ;  /* 0x0000001d08887547 */ /* 0x001fec000b800000 */
[----:B------:R-:W2:Y:S01]  /*9010*/  LDG.E.128.CONSTANT R8, desc[UR12][R2.64] ;  /* 0x0000000c02087981 */ /* 0x000ea2000c1e9d00 */
[----:B-----5:R-:W-:Y:S01]  /*9020*/  SHF.R.U32.HI R62, RZ, 0xf, R37 ;  /* 0x0000000fff3e7819 */ /* 0x020fe20000011625 */
[----:B------:R-:W-:Y:S01]  /*9030*/  HFMA2 R0, -RZ, RZ, 0, 0.03125 ;  /* 0x00002800ff007431 */ /* 0x000fe200000001ff */
[----:B------:R-:W-:Y:S01]  /*9040*/  SHF.R.U32.HI R82, RZ, 0xf, R39 ;  /* 0x0000000fff527819 */ /* 0x000fe20000011627 */
[----:B------:R-:W-:Y:S01]  /*9050*/  UISETP.NE.AND UP0, UPT, UR6, 0x1, UPT ;  /* 0x000000010600788c */ /* 0x000fe2000bf05270 */
[----:B------:R-:W-:Y:S02]  /*9060*/  SHF.R.U32.HI R87, RZ, 0xe, R21 ;  /* 0x0000000eff577819 */ /* 0x000fe40000011615 */
[----:B------:R-:W-:Y:S02]  /*9070*/  SHF.R.U32.HI R93, RZ, 0xe, R23 ;  /* 0x0000000eff5d7819 */ /* 0x000fe40000011617 */
[----:B------:R-:W-:Y:S02]  /*9080*/  LOP3.LUT R62, R62, 0x10001, RZ, 0xc0, !PT ;  /* 0x000100013e3e7812 */ /* 0x000fe400078ec0ff */
[----:B------:R-:W-:-:S02]  /*9090*/  LOP3.LUT R82, R82, 0x10001, RZ, 0xc0, !PT ;  /* 0x0001000152527812 */ /* 0x000fc400078ec0ff */
[C---:B------:R-:W-:Y:S02]  /*90a0*/  LOP3.LUT R61, R37.reuse, 0x1f001f, RZ, 0xc0, !PT ;  /* 0x001f001f253d7812 */ /* 0x040fe400078ec0ff */
[----:B------:R-:W-:Y:S02]  /*90b0*/  LOP3.LUT R40, R37, 0x3e003e0, RZ, 0xc0, !PT ;  /* 0x03e003e025287812 */ /* 0x000fe400078ec0ff */
[----:B------:R-:W-:Y:S02]  /*90c0*/  SHF.R.U32.HI R52, RZ, 0xa, R37 ;  /* 0x0000000aff347819 */ /* 0x000fe40000011625 */
[C---:B------:R-:W-:Y:S02]  /*90d0*/  LOP3.LUT R65, R39.reuse, 0x1f001f, RZ, 0xc0, !PT ;  /* 0x001f001f27417812 */ /* 0x040fe400078ec0ff */
[----:B------:R-:W-:Y:S02]  /*90e0*/  LOP3.LUT R37, R39, 0x3e003e0, RZ, 0xc0, !PT ;  /* 0x03e003e027257812 */ /* 0x000fe400078ec0ff */
[----:B------:R-:W-:-:S02]  /*90f0*/  SHF.R.U32.HI R54, RZ, 0xa, R39 ;  /* 0x0000000aff367819 */ /* 0x000fc40000011627 */
[----:B------:R-:W-:Y:S02]  /*9100*/  SHF.R.U32.HI R60, RZ, 0xf, R36 ;  /* 0x0000000fff3c7819 */ /* 0x000fe40000011624 */
[C---:B------:R-:W-:Y:S02]  /*9110*/  LOP3.LUT R56, R21.reuse, 0x1f001f, RZ, 0xc0, !PT ;  /* 0x001f001f15387812 */ /* 0x040fe400078ec0ff */
[----:B------:R-:W-:Y:S02]  /*9120*/  LOP3.LUT R39, R21, 0x3e003e0, RZ, 0xc0, !PT ;  /* 0x03e003e015277812 */ /* 0x000fe400078ec0ff */
[----:B------:R-:W-:Y:S02]  /*9130*/  SHF.R.U32.HI R67, RZ, 0xa, R21 ;  /* 0x0000000aff437819 */ /* 0x000fe40000011615 */
[C---:B------:R-:W-:Y:S02]  /*9140*/  LOP3.LUT R75, R23.reuse, 0x1f001f, RZ, 0xc0, !PT ;  /* 0x001f001f174b7812 */ /* 0x040fe400078ec0ff */
[----:B------:R-:W-:-:S02]  /*9150*/  LOP3.LUT R43, R23, 0x3e003e0, RZ, 0xc0, !PT ;  /* 0x03e003e0172b7812 */ /* 0x000fc400078ec0ff */
[----:B------:R-:W-:Y:S02]  /*9160*/  SHF.R.U32.HI R69, RZ, 0xa, R23 ;  /* 0x0000000aff457819 */ /* 0x000fe40000011617 */
[--C-:B------:R-:W-:Y:S02]  /*9170*/  SHF.R.U32.HI R21, RZ, 0xd, R16.reuse ;  /* 0x0000000dff157819 */ /* 0x100fe40000011610 */
[C---:B------:R-:W-:Y:S02]  /*9180*/  LOP3.LUT R70, R16.reuse, 0x1f001f, RZ, 0xc0, !PT ;  /* 0x001f001f10467812 */ /* 0x040fe400078ec0ff */
[----:B------:R-:W-:Y:S02]  /*9190*/  LOP3.LUT R44, R16, 0x3e003e0, RZ, 0xc0, !PT ;  /* 0x03e003e0102c7812 */ /* 0x000fe400078ec0ff */
[----:B------:R-:W-:Y:S02]  /*91a0*/  SHF.R.U32.HI R74, RZ, 0xa, R16 ;  /* 0x0000000aff4a7819 */ /* 0x000fe40000011610 */
[----:B------:R-:W-:-:S02]  /*91b0*/  SHF.R.U32.HI R23, RZ, 0xd, R17 ;  /* 0x0000000dff177819 */ /* 0x000fc40000011611 */
[C---:B------:R-:W-:Y:S02]  /*91c0*/  LOP3.LUT R71, R17.reuse, 0x1f001f, RZ, 0xc0, !PT ;  /* 0x001f001f11477812 */ /* 0x040fe400078ec0ff */
[----:B------:R-:W-:Y:S02]  /*91d0*/  LOP3.LUT R45, R17, 0x3e003e0, RZ, 0xc0, !PT ;  /* 0x03e003e0112d7812 */ /* 0x000fe400078ec0ff */
[----:B------:R-:W-:Y:S02]  /*91e0*/  SHF.R.U32.HI R76, RZ, 0xa, R17 ;  /* 0x0000000aff4c7819 */ /* 0x000fe40000011611 */
[----:B------:R-:W-:Y:S02]  /*91f0*/  SHF.R.U32.HI R84, RZ, 0xd, R19 ;  /* 0x0000000dff547819 */ /* 0x000fe40000011613 */
[----:B------:R-:W-:Y:S02]  /*9200*/  LOP3.LUT R62, R62, 0x20002, R87, 0xf8, !PT ;  /* 0x000200023e3e7812 */ /* 0x000fe400078ef857 */
[----:B------:R-:W-:-:S02]  /*9210*/  LOP3.LUT R93, R82, 0x20002, R93, 0xf8, !PT ;  /* 0x00020002525d7812 */ /* 0x000fc400078ef85d */
[--C-:B------:R-:W-:Y:S02]  /*9220*/  SHF.R.U32.HI R17, RZ, 0xd, R18.reuse ;  /* 0x0000000dff117819 */ /* 0x100fe40000011612 */
[C---:B------:R-:W-:Y:S02]  /*9230*/  LOP3.LUT R72, R18.reuse, 0x1f001f, RZ, 0xc0, !PT ;  /* 0x001f001f12487812 */ /* 0x040fe400078ec0ff */
[----:B------:R-:W-:Y:S02]  /*9240*/  LOP3.LUT R46, R18, 0x3e003e0, RZ, 0xc0, !PT ;  /* 0x03e003e0122e7812 */ /* 0x000fe400078ec0ff */
[----:B------:R-:W-:Y:S02]  /*9250*/  SHF.R.U32.HI R77, RZ, 0xa, R18 ;  /* 0x0000000aff4d7819 */ /* 0x000fe40000011612 */
[----:B------:R-:W-:Y:S02]  /*9260*/  SHF.R.U32.HI R91, RZ, 0xc, R12 ;  /* 0x0000000cff5b7819 */ /* 0x000fe4000001160c */
[----:B------:R-:W-:-:S02]  /*9270*/  LOP3.LUT R48, R12, 0x3e003e0, RZ, 0xc0, !PT ;  /* 0x03e003e00c307812 */ /* 0x000fc400078ec0ff */
[----:B------:R-:W-:Y:S02]  /*9280*/  LOP3.LUT R79, R12, 0x1f001f, RZ, 0xc0, !PT ;  /* 0x001f001f0c4f7812 */ /* 0x000fe400078ec0ff */
[----:B------:R-:W-:Y:S02]  /*9290*/  SHF.R.U32.HI R16, RZ, 0xa, R12 ;  /* 0x0000000aff107819 */ /* 0x000fe4000001160c */
[--C-:B------:R-:W-:Y:S02]  /*92a0*/  SHF.R.U32.HI R12, RZ, 0xc, R13.reuse ;  /* 0x0000000cff0c7819 */ /* 0x100fe4000001160d */
[C---:B------:R-:W-:Y:S02]  /*92b0*/  LOP3.LUT R49, R13.reuse, 0x3e003e0, RZ, 0xc0, !PT ;  /* 0x03e003e00d317812 */ /* 0x040fe400078ec0ff */
[----:B------:R-:W-:Y:S02]  /*92c0*/  LOP3.LUT R80, R13, 0x1f001f, RZ, 0xc0, !PT ;  /* 0x001f001f0d507812 */ /* 0x000fe400078ec0ff */
[----:B------:R-:W-:-:S02]  /*92d0*/  SHF.R.U32.HI R18, RZ, 0xa, R13 ;  /* 0x0000000aff127819 */ /* 0x000fc4000001160d */
[----:B------:R-:W-:Y:S02]  /*92e0*/  SHF.R.U32.HI R85, RZ, 0xe, R20 ;  /* 0x0000000eff557819 */ /* 0x000fe40000011614 */
[----:B------:R-:W-:Y:S02]  /*92f0*/  SHF.R.U32.HI R13, RZ, 0xc, R15 ;  /* 0x0000000cff0d7819 */ /* 0x000fe4000001160f */
[----:B------:R-:W-:Y:S02]  /*9300*/  LOP3.LUT R60, R60, 0x10001, RZ, 0xc0, !PT ;  /* 0x000100013c3c7812 */ /* 0x000fe400078ec0ff */
[----:B------:R-:W-:Y:S02]  /*9310*/  LOP3.LUT R23, R62, 0x40004, R23, 0xf8, !PT ;  /* 0x000400043e177812 */ /* 0x000fe400078ef817 */
[----:B------:R-:W-:Y:S02]  /*9320*/  LOP3.LUT R84, R93, 0x40004, R84, 0xf8, !PT ;  /* 0x000400045d547812 */ /* 0x000fe400078ef854 */
[----:B------:R-:W-:-:S02]  /*9330*/  LOP3.LUT R59, R36, 0x1f001f, RZ, 0xc0, !PT ;  /* 0x001f001f243b7812 */ /* 0x000fc400078ec0ff */
[----:B------:R-:W-:Y:S02]  /*9340*/  LOP3.LUT R41, R36, 0x3e003e0, RZ, 0xc0, !PT ;  /* 0x03e003e024297812 */ /* 0x000fe400078ec0ff */
[----:B------:R-:W-:Y:S02]  /*9350*/  SHF.R.U32.HI R50, RZ, 0xa, R36 ;  /* 0x0000000aff327819 */ /* 0x000fe40000011624 */
[--C-:B------:R-:W-:Y:S02]  /*9360*/  SHF.R.U32.HI R64, RZ, 0xf, R38.reuse ;  /* 0x0000000fff407819 */ /* 0x100fe40000011626 */
[C---:B------:R-:W-:Y:S02]  /*9370*/  LOP3.LUT R63, R38.reuse, 0x1f001f, RZ, 0xc0, !PT ;  /* 0x001f001f263f7812 */ /* 0x040fe400078ec0ff */
[----:B------:R-:W-:Y:S02]  /*9380*/  LOP3.LUT R36, R38, 0x3e003e0, RZ, 0xc0, !PT ;  /* 0x03e003e026247812 */ /* 0x000fe400078ec0ff */
[----:B------:R-:W-:-:S02]  /*9390*/  SHF.R.U32.HI R53, RZ, 0xa, R38 ;  /* 0x0000000aff357819 */ /* 0x000fc40000011626 */
[C---:B------:R-:W-:Y:S02]  /*93a0*/  LOP3.LUT R55, R20.reuse, 0x1f001f, RZ, 0xc0, !PT ;  /* 0x001f001f14377812 */ /* 0x040fe400078ec0ff */
[----:B------:R-:W-:Y:S02]  /*93b0*/  LOP3.LUT R38, R20, 0x3e003e0, RZ, 0xc0, !PT ;  /* 0x03e003e014267812 */ /* 0x000fe400078ec0ff */
[----:B------:R-:W-:Y:S02]  /*93c0*/  SHF.R.U32.HI R66, RZ, 0xa, R20 ;  /* 0x0000000aff427819 */ /* 0x000fe40000011614 */
[----:B------:R-:W-:Y:S02]  /*93d0*/  SHF.R.U32.HI R89, RZ, 0xe, R22 ;  /* 0x0000000eff597819 */ /* 0x000fe40000011616 */
[C---:B------:R-:W-:Y:S02]  /*93e0*/  LOP3.LUT R57, R22.reuse, 0x1f001f, RZ, 0xc0, !PT ;  /* 0x001f001f16397812 */ /* 0x040fe400078ec0ff */
[----:B------:R-:W-:-:S02]  /*93f0*/  LOP3.LUT R42, R22, 0x3e003e0, RZ, 0xc0, !PT ;  /* 0x03e003e0162a7812 */ /* 0x000fc400078ec0ff */
[----:B------:R-:W-:Y:S02]  /*9400*/  SHF.R.U32.HI R68, RZ, 0xa, R22 ;  /* 0x0000000aff447819 */ /* 0x000fe40000011616 */
[----:B------:R-:W-:Y:S02]  /*9410*/  LOP3.LUT R60, R60, 0x20002, R85, 0xf8, !PT ;  /* 0x000200023c3c7812 */ /* 0x000fe400078ef855 */
[--C-:B------:R-:W-:Y:S02]  /*9420*/  SHF.R.U32.HI R86, RZ, 0xc, R14.reuse ;  /* 0x0000000cff567819 */ /* 0x100fe4000001160e */
[C---:B------:R-:W-:Y:S02]  /*9430*/  LOP3.LUT R51, R14.reuse, 0x3e003e0, RZ, 0xc0, !PT ;  /* 0x03e003e00e337812 */ /* 0x040fe400078ec0ff */
[----:B------:R-:W-:Y:S02]  /*9440*/  LOP3.LUT R81, R14, 0x1f001f, RZ, 0xc0, !PT ;  /* 0x001f001f0e517812 */ /* 0x000fe400078ec0ff */
[----:B------:R-:W-:-:S02]  /*9450*/  SHF.R.U32.HI R20, RZ, 0xa, R14 ;  /* 0x0000000aff147819 */ /* 0x000fc4000001160e */
[C---:B------:R-:W-:Y:S02]  /*9460*/  LOP3.LUT R58, R15.reuse, 0x3e003e0, RZ, 0xc0, !PT ;  /* 0x03e003e00f3a7812 */ /* 0x040fe400078ec0ff */
[----:B------:R-:W-:Y:S02]  /*9470*/  LOP3.LUT R83, R15, 0x1f001f, RZ, 0xc0, !PT ;  /* 0x001f001f0f537812 */ /* 0x000fe400078ec0ff */
[----:B------:R-:W-:Y:S02]  /*9480*/  SHF.R.U32.HI R22, RZ, 0xa, R15 ;  /* 0x0000000aff167819 */ /* 0x000fe4000001160f */
[----:B------:R-:W-:Y:S02]  /*9490*/  LOP3.LUT R85, R23, 0x80008, R12, 0xf8, !PT ;  /* 0x0008000817557812 */ /* 0x000fe400078ef80c */
[----:B------:R-:W-:Y:S02]  /*94a0*/  LOP3.LUT R87, R84, 0x80008, R13, 0xf8, !PT ;  /* 0x0008000854577812 */ /* 0x000fe400078ef80d */
[----:B------:R-:W0:Y:S01]  /*94b0*/  LDS.128 R12, [UR4] ;  /* 0x00000004ff0c7984 */ /* 0x000e220008000c00 */
[----:B------:R-:W-:-:S02]  /*94c0*/  LOP3.LUT R64, R64, 0x10001, RZ, 0xc0, !PT ;  /* 0x0001000140407812 */ /* 0x000fc400078ec0ff */
[C---:B------:R-:W-:Y:S02]  /*94d0*/  LOP3.LUT R73, R19.reuse, 0x1f001f, RZ, 0xc0, !PT ;  /* 0x001f001f13497812 */ /* 0x040fe400078ec0ff */
[----:B------:R-:W-:Y:S02]  /*94e0*/  LOP3.LUT R64, R64, 0x20002, R89, 0xf8, !PT ;  /* 0x0002000240407812 */ /* 0x000fe400078ef859 */
[----:B------:R-:W-:Y:S02]  /*94f0*/  LOP3.LUT R47, R19, 0x3e003e0, RZ, 0xc0, !PT ;  /* 0x03e003e0132f7812 */ /* 0x000fe400078ec0ff */
[----:B------:R-:W-:Y:S02]  /*9500*/  LOP3.LUT R17, R64, 0x40004, R17, 0xf8, !PT ;  /* 0x0004000440117812 */ /* 0x000fe400078ef811 */
[----:B------:R-:W-:Y:S02]  /*9510*/  SHF.R.U32.HI R78, RZ, 0xa, R19 ;  /* 0x0000000aff4e7819 */ /* 0x000fe40000011613 */
[----:B------:R-:W-:-:S02]  /*9520*/  LOP3.LUT R86, R17, 0x80008, R86, 0xf8, !PT ;  /* 0x0008000811567812 */ /* 0x000fc400078ef856 */
[----:B------:R-:W-:Y:S02]  /*9530*/  LOP3.LUT R60, R60, 0x40004, R21, 0xf8, !PT ;  /* 0x000400043c3c7812 */ /* 0x000fe400078ef815 */
[----:B------:R-:W-:Y:S02]  /*9540*/  LOP3.LUT R109, R51, 0x64006400, RZ, 0xfc, !PT ;  /* 0x64006400336d7812 */ /* 0x000fe400078efcff */
[----:B------:R-:W-:Y:S02]  /*9550*/  LOP3.LUT R91, R60, 0x80008, R91, 0xf8, !PT ;  /* 0x000800083c5b7812 */ /* 0x000fe400078ef85b */
[----:B------:R-:W-:Y:S02]  /*9560*/  LOP3.LUT R97, R40, 0x64006400, RZ, 0xfc, !PT ;  /* 0x6400640028617812 */ /* 0x000fe400078efcff */
[----:B------:R-:W-:Y:S02]  /*9570*/  LOP3.LUT R59, R59, 0x64006400, RZ, 0xfc, !PT ;  /* 0x640064003b3b7812 */ /* 0x000fe400078efcff */
        /* <DEDUP_REMOVED lines=54> */
[----:B------:R-:W-:-:S04]  /*98e0*/  LOP3.LUT R22, R22, 0x1f001f, RZ, 0xc0, !PT ;  /* 0x001f001f16167812 */ /* 0x000fc800078ec0ff */
[----:B------:R-:W-:Y:S02]  /*98f0*/  LOP3.LUT R22, R22, 0x64006400, RZ, 0xfc, !PT ;  /* 0x6400640016167812 */ /* 0x000fe400078efcff */
[--C-:B--2---:R-:W-:Y:S02]  /*9900*/  SHF.R.U32.HI R84, RZ, 0xb, R8.reuse ;  /* 0x0000000bff547819 */ /* 0x104fe40000011608 */
        /* <DEDUP_REMOVED lines=15> */
[----:B------:R-:W-:-:S02]  /*9a00*/  LOP3.LUT R11, R38, 0x64006400, RZ, 0xfc, !PT ;  /* 0x64006400260b7812 */ /* 0x000fc400078efcff */
[----:B------:R-:W-:Y:S02]  /*9a10*/  LOP3.LUT R84, R91, 0x100010, R84, 0xf8, !PT ;  /* 0x001000105b547812 */ /* 0x000fe400078ef854 */
[----:B------:R-:W-:Y:S01]  /*9a20*/  LOP3.LUT R91, R63, 0x64006400, RZ, 0xfc, !PT ;  /* 0x640064003f5b7812 */ /* 0x000fe200078efcff */
[-C--:B------:R-:W-:Y:S01]  /*9a30*/  HFMA2 R51, R11, R0.reuse.H0_H0, -48, -48 ;  /* 0xd200d2000b337431 */ /* 0x080fe20000040000 */
[----:B------:R-:W-:Y:S01]  /*9a40*/  LOP3.LUT R11, R92, 0x64006400, RZ, 0xfc, !PT ;  /* 0x640064005c0b7812 */ /* 0x000fe200078efcff */
[----:B------:R-:W-:Y:S01]  /*9a50*/  HADD2 R63, R61, -1040, -1040 ;  /* 0xe410e4103d3f7430 */ /* 0x000fe20000000000 */
[----:B------:R-:W-:Y:S01]  /*9a60*/  LOP3.LUT R85, R85, 0x100010, R8, 0xf8, !PT ;  /* 0x0010001055557812 */ /* 0x000fe200078ef808 */
[----:B------:R-:W-:Y:S01]  /*9a70*/  HADD2 R61, R91, -1040, -1040 ;  /* 0xe410e4105b3d7430 */ /* 0x000fe20000000000 */
[----:B------:R-:W-:Y:S01]  /*9a80*/  LOP3.LUT R86, R86, 0x100010, R9, 0xf8, !PT ;  /* 0x0010001056567812 */ /* 0x000fe200078ef809 */
[----:B------:R-:W-:Y:S01]  /*9a90*/  HFMA2 R40, R11, R0.H0_H0, -48, -48 ;  /* 0xd200d2000b287431 */ /* 0x000fe20000040000 */
[----:B------:R-:W-:-:S02]  /*9aa0*/  LOP3.LUT R87, R87, 0x100010, R10, 0xf8, !PT ;  /* 0x0010001057577812 */ /* 0x000fc400078ef80a */
[----:B------:R-:W-:Y:S01]  /*9ab0*/  LOP3.LUT R92, R65, 0x64006400, RZ, 0xfc, !PT ;  /* 0x64006400415c7812 */ /* 0x000fe200078efcff */
[----:B------:R-:W1:Y:S01]  /*9ac0*/  LDS.128 R8, [UR4+0x10] ;  /* 0x00001004ff087984 */ /* 0x000e620008000c00 */
[----:B------:R-:W-:Y:S01]  /*9ad0*/  LOP3.LUT R93, R93, 0x64006400, RZ, 0xfc, !PT ;  /* 0x640064005d5d7812 */ /* 0x000fe200078efcff */
[----:B------:R-:W-:Y:S01]  /*9ae0*/  HADD2 R65, R59, -1040, -1040 ;  /* 0xe410e4103b417430 */ /* 0x000fe20000000000 */
[----:B------:R-:W-:Y:S01]  /*9af0*/  LOP3.LUT R97, R94, 0x64006400, RZ, 0xfc, !PT ;  /* 0x640064005e617812 */ /* 0x000fe200078efcff */
[----:B------:R-:W-:Y:S01]  /*9b00*/  HADD2 R59, R92, -1040, -1040 ;  /* 0xe410e4105c3b7430 */ /* 0x000fe20000000000 */
[----:B------:R-:W-:Y:S01]  /*9b10*/  LOP3.LUT R95, R95, 0x64006400, RZ, 0xfc, !PT ;  /* 0x640064005f5f7812 */ /* 0x000fe200078efcff */
[-C--:B------:R-:W-:Y:S01]  /*9b20*/  HFMA2 R38, R93, R0.reuse.H0_H0, -48, -48 ;  /* 0xd200d2005d267431 */ /* 0x080fe20000040000 */
[----:B------:R-:W-:Y:S01]  /*9b30*/  LOP3.LUT R23, R23, 0x64006400, RZ, 0xfc, !PT ;  /* 0x6400640017177812 */ /* 0x000fe200078efcff */
[----:B------:R-:W-:Y:S02]  /*9b40*/  HFMA2 R36, R97, R0.H0_H0, -48, -48 ;  /* 0xd200d20061247431 */ /* 0x000fe40000040000 */
[----:B0-----:R-:W-:-:S02]  /*9b50*/  HFMA2 R91, R65, R12, RZ ;  /* 0x0000000c415b7231 */ /* 0x001fc400000000ff */
[----:B------:R-:W-:Y:S02]  /*9b60*/  HFMA2 R0, R95, R0.H0_H0, -48, -48 ;  /* 0xd200d2005f007431 */ /* 0x000fe40000040000 */
[-C--:B------:R-:W-:Y:S02]  /*9b70*/  HFMA2 R95, R61, R12.reuse, RZ ;  /* 0x0000000c3d5f7231 */ /* 0x080fe400000000ff */
[-C--:B------:R-:W-:Y:S01]  /*9b80*/  HFMA2 R92, R63, R12.reuse, RZ.H0_H0 ;  /* 0x0000000c3f5c7231 */ /* 0x080fe200000400ff */
[----:B------:R-:W-:Y:S01]  /*9b90*/  LOP3.LUT R89, R89, 0x64006400, RZ, 0xfc, !PT ;  /* 0x6400640059597812 */ /* 0x000fe200078efcff */
[----:B------:R-:W-:Y:S01]  /*9ba0*/  HFMA2 R12, R59, R12, RZ.H0_H0 ;  /* 0x0000000c3b0c7231 */ /* 0x000fe200000400ff */
[----:B------:R-:W-:Y:S01]  /*9bb0*/  LOP3.LUT R17, R17, 0x1f001f, RZ, 0xc0, !PT ;  /* 0x001f001f11117812 */ /* 0x000fe200078ec0ff */
[-C--:B------:R-:W-:Y:S02]  /*9bc0*/  HFMA2 R94, R60, R13.reuse, R92 ;  /* 0x0000000d3c5e7231 */ /* 0x080fe4000000005c */
[----:B------:R-:W-:-:S02]  /*9bd0*/  HFMA2 R93, R58, R13, R91 ;  /* 0x0000000d3a5d7231 */ /* 0x000fc4000000005b */
[-C--:B------:R-:W-:Y:S02]  /*9be0*/  HFMA2 R96, R64, R13.reuse, R12 ;  /* 0x0000000d40607231 */ /* 0x080fe4000000000c */
[----:B------:R-:W-:Y:S01]  /*9bf0*/  HFMA2 R95, R62, R13, R95 ;  /* 0x0000000d3e5f7231 */ /* 0x000fe2000000005f */
[----:B------:R-:W-:Y:S02]  /*9c00*/  LOP3.LUT R91, R54, 0x1f001f, RZ, 0xc0, !PT ;  /* 0x001f001f365b7812 */ /* 0x000fe400078ec0ff */
        /* <DEDUP_REMOVED lines=89> */
[----:B------:R-:W-:Y:S02]  /*a1a0*/  HFMA2 R95, R41, R14, R95 ;  /* 0x0000000e295f7231 */ /* 0x000fe4000000005f */
[----:B------:R-:W-:-:S02]  /*a1b0*/  HADD2 R92, R18, -1040, -1040 ;  /* 0xe410e410125c7430 */ /* 0x000fc40000000000 */
[-C--:B------:R-:W-:Y:S02]  /*a1c0*/  HFMA2 R13, R94, R15.reuse, R13 ;  /* 0x0000000f5e0d7231 */ /* 0x080fe4000000000d */
[----:B------:R-:W-:Y:S02]  /*a1d0*/  HFMA2 R97, R37, R14, R97 ;  /* 0x0000000e25617231 */ /* 0x000fe40000000061 */
[-C--:B------:R-:W-:Y:S02]  /*a1e0*/  HFMA2 R96, R90, R15.reuse, R96 ;  /* 0x0000000f5a607231 */ /* 0x080fe40000000060 */
[----:B------:R-:W-:Y:S02]  /*a1f0*/  HFMA2 R14, R92, R15, R95 ;  /* 0x0000000f5c0e7231 */ /* 0x000fe4000000005f */
[----:B------:R-:W-:Y:S02]  /*a200*/  HADD2 R95, R23, -1040, -1040 ;  /* 0xe410e410175f7430 */ /* 0x000fe40000000000 */
[----:B------:R-:W-:-:S02]  /*a210*/  HADD2 R91, R89, -1040, -1040 ;  /* 0xe410e410595b7430 */ /* 0x000fc40000000000 */
[----:B------:R-:W-:Y:S02]  /*a220*/  HADD2 R88, R22, -1040, -1040 ;  /* 0xe410e41016587430 */ /* 0x000fe40000000000 */
[----:B------:R-:W-:Y:S02]  /*a230*/  HADD2 R93, R93, -1040, -1040 ;  /* 0xe410e4105d5d7430 */ /* 0x000fe40000000000 */
[-C--:B-1----:R-:W-:Y:S02]  /*a240*/  HFMA2 R20, R95, R8.reuse, R13 ;  /* 0x000000085f147231 */ /* 0x082fe4000000000d */
[----:B------:R-:W-:Y:S02]  /*a250*/  HFMA2 R97, R88, R15, R97 ;  /* 0x0000000f58617231 */ /* 0x000fe40000000061 */
[----:B------:R-:W-:Y:S02]  /*a260*/  HFMA2 R18, R91, R8, R96 ;  /* 0x000000085b127231 */ /* 0x000fe40000000060 */
[----:B------:R-:W-:-:S02]  /*a270*/  HADD2 R89, R12, -1040, -1040 ;  /* 0xe410e4100c597430 */ /* 0x000fc40000000000 */
[-C--:B------:R-:W-:Y:S02]  /*a280*/  HFMA2 R14, R93, R8.reuse, R14 ;  /* 0x000000085d0e7231 */ /* 0x080fe4000000000e */
[----:B------:R-:W-:Y:S02]  /*a290*/  HFMA2 R97, R89, R8, R97 ;  /* 0x0000000859617231 */ /* 0x000fe40000000061 */
[-C--:B------:R-:W-:Y:S02]  /*a2a0*/  HFMA2 R20, R40, R9.reuse, R20 ;  /* 0x0000000928147231 */ /* 0x080fe40000000014 */
[-C--:B------:R-:W-:Y:S02]  /*a2b0*/  HFMA2 R14, R38, R9.reuse, R14 ;  /* 0x00000009260e7231 */ /* 0x080fe4000000000e */
[-C--:B------:R-:W-:Y:S02]  /*a2c0*/  HFMA2 R18, R36, R9.reuse, R18 ;  /* 0x0000000924127231 */ /* 0x080fe40000000012 */
[----:B------:R-:W-:-:S02]  /*a2d0*/  HFMA2 R9, R0, R9, R97 ;  /* 0x0000000900097231 */ /* 0x000fc40000000061 */
[----:B------:R-:W-:Y:S02]  /*a2e0*/  HADD2 R97, R17, -1040, -1040 ;  /* 0xe410e41011617430 */ /* 0x000fe40000000000 */
[----:B------:R-:W-:Y:S01]  /*a2f0*/  HADD2 R103, R82, -1040, -1040 ;  /* 0xe410e41052677430 */ /* 0x000fe20000000000 */
[----:B------:R-:W-:Y:S01]  /*a300*/  LOP3.LUT R82, R84, 0x64006400, RZ, 0xfc, !PT ;  /* 0x6400640054527812 */ /* 0x000fe200078efcff */
[----:B------:R-:W-:Y:S01]  /*a310*/  HADD2 R101, R21, -1040, -1040 ;  /* 0xe410e41015657430 */ /* 0x000fe20000000000 */
[----:B------:R-:W-:Y:S01]  /*a320*/  LOP3.LUT R84, R85, 0x64006400, RZ, 0xfc, !PT ;  /* 0x6400640055547812 */ /* 0x000fe200078efcff */
[----:B------:R-:W-:Y:S02]  /*a330*/  HFMA2 R20, R97, R10, R20 ;  /* 0x0000000a61147231 */ /* 0x000fe40000000014 */
[----:B------:R-:W-:Y:S02]  /*a340*/  HADD2 R86, R86, -1040, -1040 ;  /* 0xe410e41056567430 */ /* 0x000fe40000000000 */
[----:B------:R-:W-:-:S02]  /*a350*/  HADD2 R82, R82, -1040, -1040 ;  /* 0xe410e41052527430 */ /* 0x000fc40000000000 */
[-C--:B------:R-:W-:Y:S02]  /*a360*/  HFMA2 R18, R101, R10.reuse, R18 ;  /* 0x0000000a65127231 */ /* 0x080fe40000000012 */
[----:B------:R-:W-:Y:S02]  /*a370*/  HADD2 R99, R19, -1040, -1040 ;  /* 0xe410e41013637430 */ /* 0x000fe40000000000 */
[----:B------:R-:W-:Y:S02]  /*a380*/  HADD2 R84, R84, -1040, -1040 ;  /* 0xe410e41054547430 */ /* 0x000fe40000000000 */
[-C--:B------:R-:W-:Y:S02]  /*a390*/  HFMA2 R20, R82, R11.reuse, R20 ;  /* 0x0000000b52147231 */ /* 0x080fe40000000014 */
[----:B------:R-:W-:Y:S02]  /*a3a0*/  HFMA2 R14, R99, R10, R14 ;  /* 0x0000000a630e7231 */ /* 0x000fe4000000000e */
[----:B------:R-:W-:-:S02]  /*a3b0*/  HFMA2 R18, R86, R11, R18 ;  /* 0x0000000b56127231 */ /* 0x000fc40000000012 */
        /* <DEDUP_REMOVED lines=42> */
[----:B--2---:R-:W-:Y:S02]  /*a660*/  HFMA2 R85, R81, R16, R85 ;  /* 0x0000001051557231 */ /* 0x004fe40000000055 */
[----:B------:R-:W-:Y:S02]  /*a670*/  HFMA2 R87, R47, R12, R87 ;  /* 0x0000000c2f577231 */ /* 0x000fe40000000057 */
[----:B------:R-:W-:Y:S02]  /*a680*/  HFMA2 R9, R42, R15, R9 ;  /* 0x0000000f2a097231 */ /* 0x000fe40000000009 */
        /* <DEDUP_REMOVED lines=16> */
[----:B------:R-:W-:Y:S02]  /*a790*/  HFMA2 R16, R88, R19, R16 ;  /* 0x0000001358107231 */ /* 0x000fe40000000010 */
[-C--:B------:R-:W-:Y:S02]  /*a7a0*/  HFMA2 R9, R43, R18.reuse, R9 ;  /* 0x000000122b097231 */ /* 0x080fe40000000009 */
[----:B------:R-:W-:Y:S02]  /*a7b0*/  HFMA2 R87, R39, R18, R87 ;  /* 0x0000001227577231 */ /* 0x000fe40000000057 */
[----:B0-----:R-:W-:-:S04]  /*a7c0*/  HFMA2 R16, R89, R20, R16 ;  /* 0x0000001459107231 */ /* 0x001fc80000000010 */
        /* <DEDUP_REMOVED lines=83> */
[----:B------:R-:W-:Y:S02]  /*ad00*/  HADD2 R48, R48.H0_H0, R48.H1_H1 ;  /* 0x3000003030307230 */ /* 0x000fe40000000800 */
        /* <DEDUP_REMOVED lines=18> */
.L_x_1499:
        /* <DEDUP_REMOVED lines=8> */
.L_x_1498:
[----:B------:R-:W1:Y:S02]  /*aeb0*/  LDCU UR10, c[0x0][0x3d4] ;  /* 0x00007a80ff0a77ac */ /* 0x000e640008000800 */
[----:B-1----:R-:W-:-:S04]  /*aec0*/  UISETP.LT.AND UP0, UPT, UR7, UR10, UPT ;  /* 0x0000000a0700728c */ /* 0x002fc8000bf01270 */
[----:B------:R-:W-:-:S04]  /*aed0*/  USEL UR10, UR7, UR10, UP0 ;  /* 0x0000000a070a7287 */ /* 0x000fc80008000000 */
[----:B------:R-:W-:-:S09]  /*aee0*/  UISETP.GT.AND UP0, UPT, UR10, UR5, UPT ;  /* 0x000000050a00728c */ /* 0x000fd2000bf04270 */
[----:B------:R-:W-:Y:S05]  /*aef0*/  BRA.U !UP0, `(.L_x_1501) ;  /* 0x0000004108907547 */ /* 0x000fea000b800000 */
[----:B------:R-:W1:Y:S01]  /*af00*/  LDCU.64 UR8, c[0x0][0x3b8] ;  /* 0x00007700ff0877ac */ /* 0x000e620008000a00 */
[----:B-----5:R-:W-:Y:S02]  /*af10*/  MOV R14, R4 ;  /* 0x00000004000e7202 */ /* 0x020fe40000000f00 */
[----:B------:R-:W-:Y:S01]  /*af20*/  MOV R15, R5 ;  /* 0x00000005000f7202 */ /* 0x000fe20000000f00 */
[----:B-1----:R-:W-:-:S04]  /*af30*/  UIMAD.WIDE.U32 UR8, UR5, 0x4, UR8 ;  /* 0x00000004050878a5 */ /* 0x002fc8000f8e0008 */
[----:B------:R-:W-:-:S04]  /*af40*/  UIADD3 UR11, UP0, UPT, UR8, 0x2, URZ ;  /* 0x00000002080b7890 */ /* 0x000fc8000ff1e0ff */
[----:B------:R-:W-:Y:S02]  /*af50*/  UIADD3.X UR8, UPT, UPT, URZ, UR9, URZ, UP0, !UPT ;  /* 0x00000009ff087290 */ /* 0x000fe400087fe4ff */
[----:B0-----:R-:W-:-:S04]  /*af60*/  MOV R12, UR11 ;  /* 0x0000000b000c7c02 */ /* 0x001fc80008000f00 */
[----:B------:R-:W-:-:S07]  /*af70*/  MOV R11, UR8 ;  /* 0x00000008000b7c02 */ /* 0x000fce0008000f00 */
.L_x_1506:
[----:B------:R-:W-:-:S13]  /*af80*/  ISETP.NE.AND P0, PT, R24, UR5, PT ;  /* 0x0000000518007c0c */ /* 0x000fda000bf05270 */
[----:B------:R-:W-:Y:S02]  /*af90*/  @!P0 LEA R2, R32, R1, 0x3 ;  /* 0x0000000120028211 */ /* 0x000fe400078e18ff */
[----:B------:R-:W-:-:S04]  /*afa0*/  @!P0 MOV R13, R11 ;  /* 0x0000000b000d8202 */ /* 0x000fc80000000f00 */
[----:B------:R-:W2:Y:S04]  /*afb0*/  @!P0 LDL.64 R2, [R2+0x8] ;  /* 0x0000080002028983 */ /* 0x000ea80000100a00 */
[----:B------:R-:W3:Y:S01]  /*afc0*/  @!P0 LDG.E.U16.CONSTANT R0, desc[UR12][R12.64] ;  /* 0x0000000c0c008981 */ /* 0x000ee2000c1e9500 */
[----:B------:R-:W-:Y:S01]  /*afd0*/  UISETP.GE.AND UP0, UPT, UR6, 0x1, UPT ;  /* 0x000000010600788c */ /* 0x000fe2000bf06270 */
[----:B------:R-:W-:Y:S01]  /*afe0*/  @!P0 IADD3 R4, PT, PT, R32, 0x1, RZ ;  /* 0x0000000120048810 */ /* 0x000fe20007ffe0ff */
[----:B------:R-:W-:Y:S01]  /*aff0*/  HFMA2 R10, -RZ, RZ, 0, 0.0625 ;  /* 0x00002c00ff0a7431 */ /* 0x000fe200000001ff */
[----:B------:R-:W-:Y:S02]  /*b000*/  MOV R8, R14 ;  /* 0x0000000e00087202 */ /* 0x000fe40000000f00 */
[----:B------:R-:W-:-:S02]  /*b010*/  @!P0 MOV R32, R4 ;  /* 0x0000000400208202 */ /* 0x000fc40000000f00 */
[----:B------:R-:W-:Y:S02]  /*b020*/  MOV R9, R15 ;  /* 0x0000000f00097202 */ /* 0x000fe40000000f00 */
[----:B--2---:R-:W-:Y:S02]  /*b030*/  @!P0 PRMT R7, R2, 0x7610, R7 ;  /* 0x0000761002078816 */ /* 0x004fe40000000007 */
[----:B------:R-:W-:Y:S02]  /*b040*/  @!P0 PRMT R6, R3, 0x7610, R6 ;  /* 0x0000761003068816 */ /* 0x000fe40000000006 */
[----:B------:R-:W-:Y:S02]  /*b050*/  @!P0 PRMT R7, R7, 0x7610, R2 ;  /* 0x0000761007078816 */ /* 0x000fe40000000002 */
[----:B------:R-:W-:Y:S02]  /*b060*/  @!P0 PRMT R6, R6, 0x7610, R3 ;  /* 0x0000761006068816 */ /* 0x000fe40000000003 */
[----:B---3--:R-:W-:Y:S01]  /*b070*/  @!P0 IADD3 R24, PT, PT, R0, UR5, RZ ;  /* 0x0000000500188c10 */ /* 0x008fe2000fffe0ff */
[----:B------:R-:W-:Y:S06]  /*b080*/  BRA.U !UP0, `(.L_x_1502) ;  /* 0x0000000d08fc7547 */ /* 0x000fec000b800000 */
        /* <DEDUP_REMOVED lines=34> */
[----:B------:R-:W-:Y:S02]  /*b2b0*/  HFMA2 R21, R21, R10.H0_H0, -72, -72 ;  /* 0xd480d48015157431 */ /* 0x000fe4000004000a */
        /* <DEDUP_REMOVED lines=10> */
[----:B------:R-:W-:-:S02]  /*b360*/  FFMA.FTZ R42, R35, R19, R42 ;  /* 0x00000013232a7223 */ /* 0x000fc4000001002a */
        /* <DEDUP_REMOVED lines=8> */
[--C-:B------:R-:W-:Y:S02]  /*b3f0*/  HADD2.F32 R22, -RZ, R23.reuse.H0_H0 ;  /* 0x20000017ff167230 */ /* 0x100fe40000004100 */
        /* <DEDUP_REMOVED lines=38> */
[C---:B------:R-:W-:Y:S01]  /*b660*/  FFMA.FTZ R56, R41.reuse, R39, R54 ;  /* 0x0000002729387223 */ /* 0x040fe20000010036 */
[----:B------:R-:W-:Y:S02]  /*b670*/  HADD2.F32 R42, -RZ, R49.H1_H1 ;  /* 0x30000031ff2a7230 */ /* 0x000fe40000004100 */
[----:B------:R-:W-:Y:S01]  /*b680*/  FFMA.FTZ R55, R41, R40, R47 ;  /* 0x0000002829377223 */ /* 0x000fe2000001002f */
[----:B------:R-:W-:Y:S01]  /*b690*/  HADD2.F32 R41, -RZ, R16.H1_H1 ;  /* 0x30000010ff297230 */ /* 0x000fe20000004100 */
[----:B------:R-:W-:-:S02]  /*b6a0*/  LOP3.LUT R16, R45, 0xf000f0, RZ, 0xc0, !PT ;  /* 0x00f000f02d107812 */ /* 0x000fc400078ec0ff */
[----:B------:R-:W-:Y:S01]  /*b6b0*/  LOP3.LUT R17, R43, 0x64006400, RZ, 0xfc, !PT ;  /* 0x640064002b117812 */ /* 0x000fe200078efcff */
[----:B------:R-:W-:Y:S01]  /*b6c0*/  HADD2.F32 R43, -RZ, R58.H1_H1 ;  /* 0x3000003aff2b7230 */ /* 0x000fe20000004100 */
[----:B------:R-:W-:Y:S01]  /*b6d0*/  LOP3.LUT R45, R44, 0x64006400, RZ, 0xfc, !PT ;  /* 0x640064002c2d7812 */ /* 0x000fe200078efcff */
[----:B------:R-:W-:Y:S01]  /*b6e0*/  HADD2.F32 R44, -RZ, R60.H1_H1 ;  /* 0x3000003cff2c7230 */ /* 0x000fe20000004100 */
[----:B------:R-:W-:Y:S01]  /*b6f0*/  LOP3.LUT R47, R16, 0x64006400, RZ, 0xfc, !PT ;  /* 0x64006400102f7812 */ /* 0x000fe200078efcff */
[-C--:B------:R-:W-:Y:S01]  /*b700*/  HFMA2 R17, R17, R10.reuse.H0_H0, -72, -72 ;  /* 0xd480d48011117431 */ /* 0x080fe2000004000a */
[----:B------:R-:W-:Y:S01]  /*b710*/  LOP3.LUT R49, R46, 0x64006400, RZ, 0xfc, !PT ;  /* 0x640064002e317812 */ /* 0x000fe200078efcff */
        /* <DEDUP_REMOVED lines=150> */
.L_x_1502:
[----:B------:R-:W0:Y:S02]  /*c080*/  LDC R33, c[0x0][0x3ac] ;  /* 0x0000eb00ff217b82 */ /* 0x000e240000000800 */
[----:B0-----:R-:W-:Y:S01]  /*c090*/  IMAD.WIDE R14, R33, 0x4, R14 ;  /* 0x00000004210e7825 */ /* 0x001fe200078e020e */
[----:B------:R-:W-:Y:S06]  /*c0a0*/  BRA.U !UP0, `(.L_x_1503) ;  /* 0x0000000d08fc7547 */ /* 0x000fec000b800000 */
        /* <DEDUP_REMOVED lines=255> */
.L_x_1503:
[----:B------:R-:W-:Y:S01]  /*d0a0*/  IMAD.WIDE R14, R33, 0x4, R14 ;  /* 0x00000004210e7825 */ /* 0x000fe200078e020e */
        /* <DEDUP_REMOVED lines=256> */
.L_x_1504:
        /* <DEDUP_REMOVED lines=257> */
.L_x_1505:
        /* <DEDUP_REMOVED lines=8> */
.L_x_1501:
        /* <DEDUP_REMOVED lines=13> */
.L_x_1509:
[----:B------:R-:W0:Y:S01]  /*f210*/  LDC R33, c[0x0][0x3ac] ;  /* 0x0000eb00ff217b82 */ /* 0x000e220000000800 */
[----:B------:R-:W-:Y:S01]  /*f220*/  ISETP.NE.AND P0, PT, R24, UR5, PT ;  /* 0x0000000518007c0c */ /* 0x000fe2000bf05270 */
[----:B-----5:R1:W5:-:S12]  /*f230*/  LDG.E.128.CONSTANT R16, desc[UR12][R2.64] ;  /* 0x0000000c02107981 */ /* 0x020358000c1e9d00 */
[----:B------:R-:W-:Y:S02]  /*f240*/  @!P0 LEA R10, R32, R1, 0x3 ;  /* 0x00000001200a8211 */ /* 0x000fe400078e18ff */
[----:B------:R-:W-:-:S04]  /*f250*/  @!P0 MOV R34, R0 ;  /* 0x0000000000228202 */ /* 0x000fc80000000f00 */
[----:B------:R-:W2:Y:S04]  /*f260*/  @!P0 LDL.64 R10, [R10+0x8] ;  /* 0x000008000a0a8983 */ /* 0x000ea80000100a00 */
[----:B------:R-:W3:Y:S01]  /*f270*/  @!P0 LDG.E.U16.CONSTANT R4, desc[UR12][R34.64] ;  /* 0x0000000c22048981 */ /* 0x000ee2000c1e9500 */
[----:B0-----:R-:W-:-:S05]  /*f280*/  IMAD.WIDE R8, R33, 0x4, R2 ;  /* 0x0000000421087825 */ /* 0x001fca00078e0202 */
[----:B------:R0:W5:Y:S01]  /*f290*/  LDG.E.128.CONSTANT R12, desc[UR12][R8.64] ;  /* 0x0000000c080c7981 */ /* 0x000162000c1e9d00 */
[----:B------:R-:W-:Y:S01]  /*f2a0*/  UISETP.GE.AND UP0, UPT, UR6, 0x1, UPT ;  /* 0x000000010600788c */ /* 0x000fe2000bf06270 */
[----:B------:R-:W-:-:S04]  /*f2b0*/  @!P0 IADD3 R5, PT, PT, R32, 0x1, RZ ;  /* 0x0000000120058810 */ /* 0x000fc80007ffe0ff */
[----:B------:R-:W-:Y:S02]  /*f2c0*/  @!P0 MOV R32, R5 ;  /* 0x0000000500208202 */ /* 0x000fe40000000f00 */
[----:B------:R-:W-:Y:S02]  /*f2d0*/  MOV R5, R3 ;  /* 0x0000000300057202 */ /* 0x000fe40000000f00 */
[----:B--2---:R-:W-:Y:S02]  /*f2e0*/  @!P0 PRMT R7, R10, 0x7610, R7 ;  /* 0x000076100a078816 */ /* 0x004fe40000000007 */
[----:B------:R-:W-:Y:S02]  /*f2f0*/  @!P0 PRMT R6, R11, 0x7610, R6 ;  /* 0x000076100b068816 */ /* 0x000fe40000000006 */
[----:B---3--:R-:W-:Y:S02]  /*f300*/  @!P0 IADD3 R24, PT, PT, R4, UR5, RZ ;  /* 0x0000000504188c10 */ /* 0x008fe4000fffe0ff */
[----:B------:R-:W-:Y:S01]  /*f310*/  MOV R4, R2 ;  /* 0x0000000200047202 */ /* 0x000fe20000000f00 */
[----:B-1----:R-:W-:Y:S01]  /*f320*/  IMAD.WIDE R2, R33, 0x4, R8 ;  /* 0x0000000421027825 */ /* 0x002fe200078e0208 */
[----:B------:R-:W-:-:S02]  /*f330*/  @!P0 PRMT R7, R7, 0x7610, R10 ;  /* 0x0000761007078816 */ /* 0x000fc4000000000a */
[----:B------:R-:W-:Y:S01]  /*f340*/  @!P0 PRMT R6, R6, 0x7610, R11 ;  /* 0x0000761006068816 */ /* 0x000fe2000000000b */
[----:B0-----:R-:W-:Y:S06]  /*f350*/  BRA.U !UP0, `(.L_x_1508) ;  /* 0x0000001d082c7547 */ /* 0x001fec000b800000 */
[----:B------:R-:W2:Y:S01]  /*f360*/  LDG.E.128.CONSTANT R8, desc[UR12][R2.64] ;  /* 0x0000000c02087981 */ /* 0x000ea2000c1e9d00 */
[----:B-----5:R-:W-:Y:S01]  /*f370*/  SHF.R.U32.HI R20, RZ, 0xf, R16 ;  /* 0x0000000fff147819 */ /* 0x020fe20000011610 */
[----:B------:R-:W-:Y:S01]  /*f380*/  HFMA2 R42, -RZ, RZ, 0, 0.125 ;  /* 0x00003000ff2a7431 */ /* 0x000fe200000001ff */
[----:B------:R-:W-:Y:S01]  /*f390*/  SHF.R.U32.HI R39, RZ, 0xf, R19 ;  /* 0x0000000fff277819 */ /* 0x000fe20000011613 */
[----:B------:R-:W-:Y:S01]  /*f3a0*/  UISETP.NE.AND UP0, UPT, UR6, 0x1, UPT ;  /* 0x000000010600788c */ /* 0x000fe2000bf05270 */
[--C-:B------:R-:W-:Y:S02]  /*f3b0*/  SHF.R.U32.HI R21, RZ, 0xf, R17.reuse ;  /* 0x0000000fff157819 */ /* 0x100fe40000011611 */
[C---:B------:R-:W-:Y:S02]  /*f3c0*/  LOP3.LUT R36, R17.reuse, 0x380038, RZ, 0xc0, !PT ;  /* 0x0038003811247812 */ /* 0x040fe400078ec0ff */
[----:B------:R-:W-:Y:S02]  /*f3d0*/  SHF.R.U32.HI R71, RZ, 0x6, R17 ;  /* 0x00000006ff477819 */ /* 0x000fe40000011611 */
[----:B------:R-:W-:-:S02]  /*f3e0*/  LOP3.LUT R77, R17, 0x70007, RZ, 0xc0, !PT ;  /* 0x00070007114d7812 */ /* 0x000fc400078ec0ff */
[----:B------:R-:W-:Y:S02]  /*f3f0*/  SHF.R.U32.HI R17, RZ, 0xe, R12 ;  /* 0x0000000eff117819 */ /* 0x000fe4000001160c */
[----:B------:R-:W-:Y:S02]  /*f400*/  LOP3.LUT R20, R20, 0x10001, RZ, 0xc0, !PT ;  /* 0x0001000114147812 */ /* 0x000fe400078ec0ff */
[----:B------:R-:W-:Y:S02]  /*f410*/  SHF.R.U32.HI R22, RZ, 0xf, R18 ;  /* 0x0000000fff167819 */ /* 0x000fe40000011612 */
        /* <DEDUP_REMOVED lines=9> */
[----:B------:R-:W-:Y:S02]  /*f4b0*/  LOP3.LUT R14, R20, 0x20002, R17, 0xf8, !PT ;  /* 0x00020002140e7812 */ /* 0x000fe400078ef811 */
[----:B------:R-:W-:Y:S02]  /*f4c0*/  LOP3.LUT R22, R22, 0x10001, RZ, 0xc0, !PT ;  /* 0x0001000116167812 */ /* 0x000fe400078ec0ff */
[----:B------:R-:W-:Y:S02]  /*f4d0*/  LOP3.LUT R17, R39, 0x20002, R44, 0xf8, !PT ;  /* 0x0002000227117812 */ /* 0x000fe400078ef82c */
[C---:B------:R-:W-:Y:S02]  /*f4e0*/  LOP3.LUT R34, R16.reuse, 0x380038, RZ, 0xc0, !PT ;  /* 0x0038003810227812 */ /* 0x040fe400078ec0ff */
[----:B------:R-:W-:Y:S02]  /*f4f0*/  SHF.R.U32.HI R69, RZ, 0x6, R16 ;  /* 0x00000006ff457819 */ /* 0x000fe40000011610 */
[----:B------:R-:W-:-:S02]  /*f500*/  LOP3.LUT R79, R16, 0x70007, RZ, 0xc0, !PT ;  /* 0x00070007104f7812 */ /* 0x000fc400078ec0ff */
[----:B------:R-:W-:Y:S02]  /*f510*/  LOP3.LUT R38, R18, 0x380038, RZ, 0xc0, !PT ;  /* 0x0038003812267812 */ /* 0x000fe400078ec0ff */
[----:B------:R-:W-:Y:S02]  /*f520*/  LOP3.LUT R16, R12, 0x380038, RZ, 0xc0, !PT ;  /* 0x003800380c107812 */ /* 0x000fe400078ec0ff */
[----:B------:R-:W-:Y:S02]  /*f530*/  SHF.R.U32.HI R73, RZ, 0x6, R18 ;  /* 0x00000006ff497819 */ /* 0x000fe40000011612 */
[C---:B------:R-:W-:Y:S02]  /*f540*/  LOP3.LUT R43, R15.reuse, 0x380038, RZ, 0xc0, !PT ;  /* 0x003800380f2b7812 */ /* 0x040fe400078ec0ff */
[----:B------:R-:W-:Y:S02]  /*f550*/  SHF.R.U32.HI R88, RZ, 0x6, R15 ;  /* 0x00000006ff587819 */ /* 0x000fe4000001160f */
[----:B------:R-:W-:-:S02]  /*f560*/  LOP3.LUT R80, R15, 0x70007, RZ, 0xc0, !PT ;  /* 0x000700070f507812 */ /* 0x000fc400078ec0ff */
[----:B------:R-:W-:Y:S02]  /*f570*/  LOP3.LUT R40, R22, 0x20002, R23, 0xf8, !PT ;  /* 0x0002000216287812 */ /* 0x000fe400078ef817 */
[----:B------:R-:W-:Y:S02]  /*f580*/  LOP3.LUT R81, R18, 0x70007, RZ, 0xc0, !PT ;  /* 0x0007000712517812 */ /* 0x000fe400078ec0ff */
[----:B------:R-:W-:Y:S02]  /*f590*/  SHF.R.U32.HI R82, RZ, 0x6, R12 ;  /* 0x00000006ff527819 */ /* 0x000fe4000001160c */
[----:B------:R-:W-:Y:S02]  /*f5a0*/  LOP3.LUT R74, R12, 0x70007, RZ, 0xc0, !PT ;  /* 0x000700070c4a7812 */ /* 0x000fe400078ec0ff */
[----:B------:R-:W-:Y:S02]  /*f5b0*/  LOP3.LUT R19, R19, 0x64006400, RZ, 0xfc, !PT ;  /* 0x6400640013137812 */ /* 0x000fe400078efcff */
[----:B------:R-:W-:-:S02]  /*f5c0*/  SHF.R.U32.HI R12, RZ, 0xe, R13 ;  /* 0x0000000eff0c7819 */ /* 0x000fc4000001160d */
[----:B------:R-:W-:Y:S01]  /*f5d0*/  LOP3.LUT R18, R13, 0x380038, RZ, 0xc0, !PT ;  /* 0x003800380d127812 */ /* 0x000fe200078ec0ff */
[-C--:B------:R-:W-:Y:S01]  /*f5e0*/  HFMA2 R63, R19, R42.reuse.H0_H0, -132, -132 ;  /* 0xd820d820133f7431 */ /* 0x080fe2000004002a */
[----:B------:R-:W-:Y:S02]  /*f5f0*/  LOP3.LUT R21, R21, 0x10001, RZ, 0xc0, !PT ;  /* 0x0001000115157812 */ /* 0x000fe400078ec0ff */
[----:B------:R-:W-:Y:S02]  /*f600*/  LOP3.LUT R67, R16, 0x64006400, RZ, 0xfc, !PT ;  /* 0x6400640010437812 */ /* 0x000fe400078efcff */
[----:B------:R-:W-:Y:S02]  /*f610*/  LOP3.LUT R16, R73, 0x380038, RZ, 0xc0, !PT ;  /* 0x0038003849107812 */ /* 0x000fe400078ec0ff */
[----:B------:R-:W-:Y:S01]  /*f620*/  SHF.R.U32.HI R84, RZ, 0x6, R13 ;  /* 0x00000006ff547819 */ /* 0x000fe2000001160d */
[----:B------:R-:W-:Y:S01]  /*f630*/  HFMA2 R67, R67, R42.H0_H0, -132, -132 ;  /* 0xd820d82043437431 */ /* 0x000fe2000004002a */
[----:B------:R-:W-:-:S02]  /*f640*/  LOP3.LUT R76, R13, 0x70007, RZ, 0xc0, !PT ;  /* 0x000700070d4c7812 */ /* 0x000fc400078ec0ff */
[----:B------:R-:W-:Y:S02]  /*f650*/  LOP3.LUT R13, R21, 0x20002, R12, 0xf8, !PT ;  /* 0x00020002150d7812 */ /* 0x000fe400078ef80c */
[----:B------:R-:W-:Y:S02]  /*f660*/  LOP3.LUT R65, R18, 0x64006400, RZ, 0xfc, !PT ;  /* 0x6400640012417812 */ /* 0x000fe400078efcff */
[----:B------:R-:W-:Y:S02]  /*f670*/  LOP3.LUT R18, R86, 0x380038, RZ, 0xc0, !PT ;  /* 0x0038003856127812 */ /* 0x000fe400078ec0ff */
[----:B------:R-:W-:Y:S01]  /*f680*/  LOP3.LUT R41, R41, 0x64006400, RZ, 0xfc, !PT ;  /* 0x6400640029297812 */ /* 0x000fe200078efcff */
[-C--:B------:R-:W-:Y:S01]  /*f690*/  HFMA2 R65, R65, R42.reuse.H0_H0, -132, -132 ;  /* 0xd820d82041417431 */ /* 0x080fe2000004002a */
[----:B------:R-:W-:Y:S02]  /*f6a0*/  LOP3.LUT R55, R18, 0x64006400, RZ, 0xfc, !PT ;  /* 0x6400640012377812 */ /* 0x000fe400078efcff */
[----:B------:R-:W-:Y:S01]  /*f6b0*/  MOV R37, 0x2400 ;  /* 0x0000240000257802 */ /* 0x000fe20000000f00 */
        /* <DEDUP_REMOVED lines=9> */
[----:B--2---:R-:W-:Y:S02]  /*f750*/  SHF.R.U32.HI R90, RZ, 0xd, R11 ;  /* 0x0000000dff5a7819 */ /* 0x004fe4000001160b */
[----:B------:R-:W-:-:S02]  /*f760*/  SHF.R.U32.HI R22, RZ, 0xd, R9 ;  /* 0x0000000dff167819 */ /* 0x000fc40000011609 */
[----:B------:R-:W-:Y:S02]  /*f770*/  LOP3.LUT R90, R17, 0x40004, R90, 0xf8, !PT ;  /* 0x00040004115a7812 */ /* 0x000fe400078ef85a */
[C---:B------:R-:W-:Y:S02]  /*f780*/  LOP3.LUT R15, R9.reuse, 0x380038, RZ, 0xc0, !PT ;  /* 0x00380038090f7812 */ /* 0x040fe400078ec0ff */
[----:B------:R-:W-:Y:S02]  /*f790*/  SHF.R.U32.HI R92, RZ, 0x6, R9 ;  /* 0x00000006ff5c7819 */ /* 0x000fe40000011609 */
[----:B------:R-:W-:Y:S02]  /*f7a0*/  LOP3.LUT R87, R9, 0x70007, RZ, 0xc0, !PT ;  /* 0x0007000709577812 */ /* 0x000fe400078ec0ff */
[----:B------:R-:W-:Y:S02]  /*f7b0*/  LOP3.LUT R17, R38, 0x64006400, RZ, 0xfc, !PT ;  /* 0x6400640026117812 */ /* 0x000fe400078efcff */
[----:B------:R-:W-:-:S02]  /*f7c0*/  LOP3.LUT R9, R34, 0x64006400, RZ, 0xfc, !PT ;  /* 0x6400640022097812 */ /* 0x000fc400078efcff */
[----:B------:R-:W-:Y:S01]  /*f7d0*/  LOP3.LUT R34, R75, 0x380038, RZ, 0xc0, !PT ;  /* 0x003800384b227812 */ /* 0x000fe200078ec0ff */
[-C--:B------:R-:W-:Y:S01]  /*f7e0*/  HFMA2 R68, R17, R42.reuse.H0_H0, -132, -132 ;  /* 0xd820d82011447431 */ /* 0x080fe2000004002a */
[----:B------:R-:W-:Y:S01]  /*f7f0*/  LOP3.LUT R17, R16, 0x64006400, RZ, 0xfc, !PT ;  /* 0x6400640010117812 */ /* 0x000fe200078efcff */
[-C--:B------:R-:W-:Y:S01]  /*f800*/  HFMA2 R72, R9, R42.reuse.H0_H0, -132, -132 ;  /* 0xd820d82009487431 */ /* 0x080fe2000004002a */
[----:B------:R-:W-:Y:S02]  /*f810*/  LOP3.LUT R19, R34, 0x64006400, RZ, 0xfc, !PT ;  /* 0x6400640022137812 */ /* 0x000fe400078efcff */
[C---:B------:R-:W-:Y:S01]  /*f820*/  LOP3.LUT R44, R11.reuse, 0x380038, RZ, 0xc0, !PT ;  /* 0x003800380b2c7812 */ /* 0x040fe200078ec0ff */
[-C--:B------:R-:W-:Y:S01]  /*f830*/  HFMA2 R60, R17, R42.reuse.H0_H0, -132, -132 ;  /* 0xd820d820113c7431 */ /* 0x080fe2000004002a */
[----:B------:R-:W-:Y:S01]  /*f840*/  SHF.R.U32.HI R94, RZ, 0x6, R11 ;  /* 0x00000006ff5e7819 */ /* 0x000fe2000001160b */
[----:B------:R-:W-:Y:S01]  /*f850*/  HFMA2 R58, R19, R42.H0_H0, -132, -132 ;  /* 0xd820d820133a7431 */ /* 0x000fe2000004002a */
[----:B------:R-:W-:Y:S01]  /*f860*/  LOP3.LUT R91, R11, 0x70007, RZ, 0xc0, !PT ;  /* 0x000700070b5b7812 */ /* 0x000fe200078ec0ff */
[----:B------:R-:W0:Y:S01]  /*f870*/  LDS.128 R16, [UR4] ;  /* 0x00000004ff107984 */ /* 0x000e220008000c00 */
[----:B------:R-:W-:-:S02]  /*f880*/  LOP3.LUT R22, R13, 0x40004, R22, 0xf8, !PT ;  /* 0x000400040d167812 */ /* 0x000fc400078ef816 */
[----:B------:R-:W-:Y:S02]  /*f890*/  LOP3.LUT R11, R36, 0x64006400, RZ, 0xfc, !PT ;  /* 0x64006400240b7812 */ /* 0x000fe400078efcff */
[----:B------:R-:W-:Y:S02]  /*f8a0*/  LOP3.LUT R13, R71, 0x380038, RZ, 0xc0, !PT ;  /* 0x00380038470d7812 */ /* 0x000fe400078ec0ff */
[C---:B------:R-:W-:Y:S01]  /*f8b0*/  LOP3.LUT R12, R8.reuse, 0x380038, RZ, 0xc0, !PT ;  /* 0x00380038080c7812 */ /* 0x040fe200078ec0ff */
[----:B------:R-:W-:Y:S01]  /*f8c0*/  HFMA2 R70, R11, R42.H0_H0, -132, -132 ;  /* 0xd820d8200b467431 */ /* 0x000fe2000004002a */
[--C-:B------:R-:W-:Y:S02]  /*f8d0*/  SHF.R.U32.HI R21, RZ, 0xd, R8.reuse ;  /* 0x0000000dff157819 */ /* 0x100fe40000011608 */
[----:B------:R-:W-:Y:S02]  /*f8e0*/  SHF.R.U32.HI R20, RZ, 0x6, R8 ;  /* 0x00000006ff147819 */ /* 0x000fe40000011608 */
[----:B------:R-:W-:-:S02]  /*f8f0*/  LOP3.LUT R85, R8, 0x70007, RZ, 0xc0, !PT ;  /* 0x0007000708557812 */ /* 0x000fc400078ec0ff */
[--C-:B------:R-:W-:Y:S02]  /*f900*/  SHF.R.U32.HI R93, RZ, 0x6, R10.reuse ;  /* 0x00000006ff5d7819 */ /* 0x100fe4000001160a */
[----:B------:R-:W-:Y:S02]  /*f910*/  SHF.R.U32.HI R23, RZ, 0xd, R10 ;  /* 0x0000000dff177819 */ /* 0x000fe4000001160a */
[C---:B------:R-:W-:Y:S02]  /*f920*/  LOP3.LUT R39, R10.reuse, 0x380038, RZ, 0xc0, !PT ;  /* 0x003800380a277812 */ /* 0x040fe400078ec0ff */
[----:B------:R-:W-:Y:S02]  /*f930*/  LOP3.LUT R89, R10, 0x70007, RZ, 0xc0, !PT ;  /* 0x000700070a597812 */ /* 0x000fe400078ec0ff */
        /* <DEDUP_REMOVED lines=14> */
[----:B------:R-:W-:Y:S02]  /*fa20*/  LOP3.LUT R21, R14, 0x40004, R21, 0xf8, !PT ;  /* 0x000400040e157812 */ /* 0x000fe400078ef815 */
        /* <DEDUP_REMOVED lines=17> */
[----:B------:R-:W-:Y:S02]  /*fb40*/  LOP3.LUT R10, R71, 0x1c001c0, RZ, 0xc0, !PT ;  /* 0x01c001c0470a7812 */ /* 0x000fe400078ec0ff */
[----:B------:R-:W-:Y:S02]  /*fb50*/  LOP3.LUT R53, R36, 0x64006400, RZ, 0xfc, !PT ;  /* 0x6400640024357812 */ /* 0x000fe400078efcff */
[----:B------:R-:W-:Y:S02]  /*fb60*/  LOP3.LUT R9, R82, 0x1c001c0, RZ, 0xc0, !PT ;  /* 0x01c001c052097812 */ /* 0x000fe400078ec0ff */
        /* <DEDUP_REMOVED lines=9> */
[----:B------:R-:W-:Y:S01]  /*fc00*/  HFMA2 R36, R36, R37.H0_H0, -20, -20 ;  /* 0xcd00cd0024247431 */ /* 0x000fe20000040025 */
[----:B------:R-:W-:Y:S01]  /*fc10*/  LOP3.LUT R23, R40, 0x40004, R23, 0xf8, !PT ;  /* 0x0004000428177812 */ /* 0x000fe200078ef817 */
        /* <DEDUP_REMOVED lines=22> */
[----:B------:R-:W1:Y:S01]  /*fd80*/  LDS.128 R8, [UR4+0x10] ;  /* 0x00001004ff087984 */ /* 0x000e620008000c00 */
[----:B------:R-:W-:Y:S01]  /*fd90*/  LOP3.LUT R15, R94, 0x1c001c0, RZ, 0xc0, !PT ;  /* 0x01c001c05e0f7812 */ /* 0x000fe200078ec0ff */
[----:B------:R-:W-:Y:S01]  /*fda0*/  HADD2 R81, R79, -1028, -1028 ;  /* 0xe404e4044f517430 */ /* 0x000fe20000000000 */
[----:B------:R-:W-:Y:S01]  /*fdb0*/  LOP3.LUT R73, R73, 0x70007, RZ, 0xc0, !PT ;  /* 0x0007000749497812 */ /* 0x000fe200078ec0ff */
[-C--:B------:R-:W-:Y:S01]  /*fdc0*/  HFMA2 R45, R14, R37.reuse.H0_H0, -20, -20 ;  /* 0xcd00cd000e2d7431 */ /* 0x080fe20000040025 */
[----:B------:R-:W-:Y:S01]  /*fdd0*/  LOP3.LUT R14, R15, 0x64006400, RZ, 0xfc, !PT ;  /* 0x640064000f0e7812 */ /* 0x000fe200078efcff */
[----:B------:R-:W-:Y:S01]  /*fde0*/  HADD2 R79, R77, -1028, -1028 ;  /* 0xe404e4044d4f7430 */ /* 0x000fe20000000000 */
[----:B------:R-:W-:Y:S01]  /*fdf0*/  LOP3.LUT R71, R71, 0x70007, RZ, 0xc0, !PT ;  /* 0x0007000747477812 */ /* 0x000fe200078ec0ff */
[----:B------:R-:W-:Y:S01]  /*fe00*/  HADD2 R77, R12, -1028, -1028 ;  /* 0xe404e4040c4d7430 */ /* 0x000fe20000000000 */
[----:B------:R-:W-:Y:S01]  /*fe10*/  LOP3.LUT R12, R73, 0x64006400, RZ, 0xfc, !PT ;  /* 0x64006400490c7812 */ /* 0x000fe200078efcff */
[-C--:B------:R-:W-:Y:S01]  /*fe20*/  HFMA2 R34, R34, R37.reuse.H0_H0, -20, -20 ;  /* 0xcd00cd0022227431 */ /* 0x080fe20000040025 */
[----:B------:R-:W-:Y:S01]  /*fe30*/  LOP3.LUT R69, R69, 0x70007, RZ, 0xc0, !PT ;  /* 0x0007000745457812 */ /* 0x000fe200078ec0ff */
[----:B------:R-:W-:-:S02]  /*fe40*/  HFMA2 R37, R14, R37.H0_H0, -20, -20 ;  /* 0xcd00cd000e257431 */ /* 0x000fc40000040025 */
[-C--:B0-----:R-:W-:Y:S01]  /*fe50*/  HFMA2 R14, R81, R16.reuse, RZ ;  /* 0x00000010510e7231 */ /* 0x081fe200000000ff */
[----:B------:R-:W-:Y:S01]  /*fe60*/  LOP3.LUT R71, R71, 0x64006400, RZ, 0xfc, !PT ;  /* 0x6400640047477812 */ /* 0x000fe200078efcff */
[-C--:B------:R-:W-:Y:S01]  /*fe70*/  HFMA2 R73, R77, R16.reuse, RZ ;  /* 0x000000104d497231 */ /* 0x080fe200000000ff */
[----:B------:R-:W-:Y:S01]  /*fe80*/  LOP3.LUT R69, R69, 0x64006400, RZ, 0xfc, !PT ;  /* 0x6400640045457812 */ /* 0x000fe200078efcff */
[----:B------:R-:W-:Y:S01]  /*fe90*/  HFMA2 R15, R79, R16, RZ.H0_H0 ;  /* 0x000000104f0f7231 */ /* 0x000fe200000400ff */
        /* <DEDUP_REMOVED lines=10> */
[----:B------:R-:W-:Y:S01]  /*ff40*/  HFMA2 R16, R75, R16, RZ.H0_H0 ;  /* 0x000000104b107231 */ /* 0x000fe200000400ff */
        /* <DEDUP_REMOVED lines=10> */
[----:B------:R-:W0:Y:S01]  /*fff0*/  LDS.128 R12, [UR4+0x20] ;  /* 0x00002004ff0c7984 */ /* 0x000e220008000c00 */
        /* <DEDUP_REMOVED lines=9> */
[----:B-1----:R-:W-:Y:S02]  /*10090*/  HFMA2 R18, R51, R8, R18 ;  /* 0x0000000833127231 */ /* 0x002fe40000000012 */
[----:B------:R-:W-:-:S02]  /*100a0*/  HADD2 R76, R16, -1028, -1028 ;  /* 0xe404e404104c7430 */ /* 0x000fc40000000000 */
[-C--:B------:R-:W-:Y:S02]  /*100b0*/  HFMA2 R96, R47, R8.reuse, R96 ;  /* 0x000000082f607231 */ /* 0x080fe40000000060 */
[----:B------:R-:W-:Y:S01]  /*100c0*/  HFMA2 R97, R58, R19, R97 ;  /* 0x000000133a617231 */ /* 0x000fe20000000061 */
[----:B------:R-:W-:Y:S01]  /*100d0*/  LOP3.LUT R87, R87, 0x64006400, RZ, 0xfc, !PT ;  /* 0x6400640057577812 */ /* 0x000fe200078efcff */
[-C--:B------:R-:W-:Y:S01]  /*100e0*/  HFMA2 R95, R49, R8.reuse, R95 ;  /* 0x00000008315f7231 */ /* 0x080fe2000000005f */
[----:B------:R-:W-:Y:S01]  /*100f0*/  LOP3.LUT R20, R20, 0x70007, RZ, 0xc0, !PT ;  /* 0x0007000714147812 */ /* 0x000fe200078ec0ff */
[----:B------:R-:W-:Y:S02]  /*10100*/  HFMA2 R97, R45, R8, R97 ;  /* 0x000000082d617231 */ /* 0x000fe40000000061 */
        /* <DEDUP_REMOVED lines=8> */
[-C--:B------:R-:W-:Y:S01]  /*10190*/  HFMA2 R95, R67, R10.reuse, R18 ;  /* 0x0000000a435f7231 */ /* 0x080fe20000000012 */
[----:B------:R-:W-:Y:S01]  /*101a0*/  LOP3.LUT R8, R86, 0x64006400, RZ, 0xfc, !PT ;  /* 0x6400640056087812 */ /* 0x000fe200078efcff */
[----:B------:R-:W-:-:S02]  /*101b0*/  HFMA2 R97, R63, R10, R16 ;  /* 0x0000000a3f617231 */ /* 0x000fc40000000010 */
[----:B------:R-:W-:Y:S01]  /*101c0*/  HFMA2 R10, R61, R10, R9 ;  /* 0x0000000a3d0a7231 */ /* 0x000fe20000000009 */
[----:B------:R-:W-:Y:S01]  /*101d0*/  LOP3.LUT R9, R88, 0x64006400, RZ, 0xfc, !PT ;  /* 0x6400640058097812 */ /* 0x000fe200078efcff */
[----:B------:R-:W-:Y:S01]  /*101e0*/  HADD2 R88, R82, -1028, -1028 ;  /* 0xe404e40452587430 */ /* 0x000fe20000000000 */
[----:B------:R-:W1:Y:S01]  /*101f0*/  LDS.128 R16, [UR4+0x30] ;  /* 0x00003004ff107984 */ /* 0x000e620008000c00 */
[----:B------:R-:W-:Y:S01]  /*10200*/  HADD2 R86, R84, -1028, -1028 ;  /* 0xe404e40454567430 */ /* 0x000fe20000000000 */
[----:B------:R-:W-:Y:S01]  /*10210*/  LOP3.LUT R93, R93, 0x64006400, RZ, 0xfc, !PT ;  /* 0x640064005d5d7812 */ /* 0x000fe200078efcff */
[----:B------:R-:W-:Y:S01]  /*10220*/  HADD2 R84, R8, -1028, -1028 ;  /* 0xe404e40408547430 */ /* 0x000fe20000000000 */
[----:B------:R-:W-:Y:S01]  /*10230*/  LOP3.LUT R8, R89, 0x64006400, RZ, 0xfc, !PT ;  /* 0x6400640059087812 */ /* 0x000fe200078efcff */
[----:B------:R-:W-:Y:S02]  /*10240*/  HFMA2 R95, R88, R11, R95 ;  /* 0x0000000b585f7231 */ /* 0x000fe4000000005f */
[----:B------:R-:W-:Y:S01]  /*10250*/  HADD2 R82, R9, -1028, -1028 ;  /* 0xe404e40409527430 */ /* 0x000fe20000000000 */
[----:B------:R-:W-:Y:S01]  /*10260*/  LOP3.LUT R9, R91, 0x64006400, RZ, 0xfc, !PT ;  /* 0x640064005b097812 */ /* 0x000fe200078efcff */
[----:B------:R-:W-:-:S02]  /*10270*/  HADD2 R91, R85, -1028, -1028 ;  /* 0xe404e404555b7430 */ /* 0x000fc40000000000 */
[-C--:B------:R-:W-:Y:S02]  /*10280*/  HFMA2 R97, R84, R11.reuse, R97 ;  /* 0x0000000b54617231 */ /* 0x080fe40000000061 */
[----:B------:R-:W-:Y:S01]  /*10290*/  HADD2 R89, R87, -1028, -1028 ;  /* 0xe404e40457597430 */ /* 0x000fe20000000000 */
[----:B------:R-:W-:Y:S01]  /*102a0*/  LOP3.LUT R92, R92, 0x70007, RZ, 0xc0, !PT ;  /* 0x000700075c5c7812 */ /* 0x000fe200078ec0ff */
[----:B------:R-:W-:Y:S02]  /*102b0*/  HADD2 R87, R8, -1028, -1028 ;  /* 0xe404e40408577430 */ /* 0x000fe40000000000 */
[----:B0-----:R-:W-:Y:S02]  /*102c0*/  HFMA2 R95, R59, R12, R95 ;  /* 0x0000000c3b5f7231 */ /* 0x001fe4000000005f */
[-C--:B------:R-:W-:Y:S01]  /*102d0*/  HFMA2 R96, R86, R11.reuse, R96 ;  /* 0x0000000b56607231 */ /* 0x080fe20000000060 */
[----:B------:R-:W-:Y:S01]  /*102e0*/  LOP3.LUT R92, R92, 0x64006400, RZ, 0xfc, !PT ;  /* 0x640064005c5c7812 */ /* 0x000fe200078efcff */
[----:B------:R-:W-:-:S02]  /*102f0*/  HFMA2 R10, R82, R11, R10 ;  /* 0x0000000b520a7231 */ /* 0x000fc4000000000a */
[-C--:B------:R-:W-:Y:S02]  /*10300*/  HFMA2 R97, R55, R12.reuse, R97 ;  /* 0x0000000c37617231 */ /* 0x080fe40000000061 */
[-C--:B------:R-:W-:Y:S01]  /*10310*/  HFMA2 R96, R57, R12.reuse, R96 ;  /* 0x0000000c39607231 */ /* 0x080fe20000000060 */
[----:B------:R-:W-:Y:S01]  /*10320*/  LOP3.LUT R94, R94, 0x70007, RZ, 0xc0, !PT ;  /* 0x000700075e5e7812 */ /* 0x000fe200078ec0ff */
[----:B------:R-:W-:Y:S02]  /*10330*/  HFMA2 R10, R53, R12, R10 ;  /* 0x0000000c350a7231 */ /* 0x000fe4000000000a */
[-C--:B------:R-:W-:Y:S02]  /*10340*/  HFMA2 R95, R40, R13.reuse, R95 ;  /* 0x0000000d285f7231 */ /* 0x080fe4000000005f */
[-C--:B------:R-:W-:Y:S01]  /*10350*/  HFMA2 R96, R38, R13.reuse, R96 ;  /* 0x0000000d26607231 */ /* 0x080fe20000000060 */
[----:B------:R-:W-:Y:S01]  /*10360*/  LOP3.LUT R94, R94, 0x64006400, RZ, 0xfc, !PT ;  /* 0x640064005e5e7812 */ /* 0x000fe200078efcff */
[----:B------:R-:W-:-:S02]  /*10370*/  HFMA2 R10, R34, R13, R10 ;  /* 0x0000000d220a7231 */ /* 0x000fc4000000000a */
[----:B------:R-:W-:Y:S02]  /*10380*/  HFMA2 R97, R36, R13, R97 ;  /* 0x0000000d24617231 */ /* 0x000fe40000000061 */
[----:B------:R-:W-:Y:S01]  /*10390*/  HADD2 R85, R9, -1028, -1028 ;  /* 0xe404e40409557430 */ /* 0x000fe20000000000 */
[----:B------:R-:W-:Y:S01]  /*103a0*/  LOP3.LUT R21, R21, 0x64006400, RZ, 0xfc, !PT ;  /* 0x6400640015157812 */ /* 0x000fe200078efcff */
[----:B------:R-:W-:Y:S02]  /*103b0*/  HADD2 R99, R20, -1028, -1028 ;  /* 0xe404e40414637430 */ /* 0x000fe40000000000 */
[-C--:B------:R-:W-:Y:S02]  /*103c0*/  HFMA2 R95, R91, R14.reuse, R95 ;  /* 0x0000000e5b5f7231 */ /* 0x080fe4000000005f */
[-C--:B------:R-:W-:Y:S01]  /*103d0*/  HFMA2 R96, R89, R14.reuse, R96 ;  /* 0x0000000e59607231 */ /* 0x080fe20000000060 */
[----:B------:R-:W-:Y:S01]  /*103e0*/  LOP3.LUT R23, R23, 0x64006400, RZ, 0xfc, !PT ;  /* 0x6400640017177812 */ /* 0x000fe200078efcff */
[----:B------:R-:W-:-:S02]  /*103f0*/  HFMA2 R10, R85, R14, R10 ;  /* 0x0000000e550a7231 */ /* 0x000fc4000000000a */
[----:B------:R-:W-:Y:S02]  /*10400*/  HFMA2 R97, R87, R14, R97 ;  /* 0x0000000e57617231 */ /* 0x000fe40000000061 */
[-C--:B------:R-:W-:Y:S01]  /*10410*/  HFMA2 R96, R54, R15.reuse, R96 ;  /* 0x0000000f36607231 */ /* 0x080fe20000000060 */
[----:B------:R-:W-:Y:S01]  /*10420*/  LOP3.LUT R22, R22, 0x64006400, RZ, 0xfc, !PT ;  /* 0x6400640016167812 */ /* 0x000fe200078efcff */
[-C--:B------:R-:W-:Y:S02]  /*10430*/  HFMA2 R8, R56, R15.reuse, R95 ;  /* 0x0000000f38087231 */ /* 0x080fe4000000005f */
[----:B------:R-:W-:Y:S02]  /*10440*/  HADD2 R95, R93, -1028, -1028 ;  /* 0xe404e4045d5f7430 */ /* 0x000fe40000000000 */
[----:B------:R-:W-:Y:S02]  /*10450*/  HADD2 R93, R94, -1028, -1028 ;  /* 0xe404e4045e5d7430 */ /* 0x000fe40000000000 */
[----:B------:R-:W-:-:S02]  /*10460*/  HFMA2 R9, R52, R15, R97 ;  /* 0x0000000f34097231 */ /* 0x000fc40000000061 */
[----:B------:R-:W-:Y:S02]  /*10470*/  HFMA2 R15, R50, R15, R10 ;  /* 0x0000000f320f7231 */ /* 0x000fe4000000000a */
[----:B------:R-:W-:Y:S02]  /*10480*/  HADD2 R97, R92, -1028, -1028 ;  /* 0xe404e4045c617430 */ /* 0x000fe40000000000 */
[-C--:B-1----:R-:W-:Y:S02]  /*10490*/  HFMA2 R8, R99, R16.reuse, R8 ;  /* 0x0000001063087231 */ /* 0x082fe40000000008 */
[-C--:B------:R-:W-:Y:S02]  /*104a0*/  HFMA2 R15, R93, R16.reuse, R15 ;  /* 0x000000105d0f7231 */ /* 0x080fe4000000000f */
[-C--:B------:R-:W-:Y:S02]  /*104b0*/  HFMA2 R96, R97, R16.reuse, R96 ;  /* 0x0000001061607231 */ /* 0x080fe40000000060 */
[----:B------:R-:W-:-:S02]  /*104c0*/  HFMA2 R10, R95, R16, R9 ;  /* 0x000000105f0a7231 */ /* 0x000fc40000000009 */
[----:B------:R-:W-:Y:S02]  /*104d0*/  HADD2 R94, R23, -1028, -1028 ;  /* 0xe404e404175e7430 */ /* 0x000fe40000000000 */
[-C--:B------:R-:W-:Y:S02]  /*104e0*/  HFMA2 R15, R42, R17.reuse, R15 ;  /* 0x000000112a0f7231 */ /* 0x080fe4000000000f */
[-C--:B------:R-:W-:Y:S02]  /*104f0*/  HFMA2 R9, R48, R17.reuse, R8 ;  /* 0x0000001130097231 */ /* 0x080fe40000000008 */
[-C--:B------:R-:W-:Y:S01]  /*10500*/  HFMA2 R8, R46, R17.reuse, R96 ;  /* 0x000000112e087231 */ /* 0x080fe20000000060 */
[----:B------:R-:W-:Y:S01]  /*10510*/  LOP3.LUT R96, R90, 0x64006400, RZ, 0xfc, !PT ;  /* 0x640064005a607812 */ /* 0x000fe200078efcff */
        /* <DEDUP_REMOVED lines=10> */
[-C--:B------:R-:W-:Y:S02]  /*105c0*/  HFMA2 R9, R90, R19.reuse, R9 ;  /* 0x000000135a097231 */ /* 0x080fe40000000009 */
[----:B------:R-:W-:Y:S02]  /*105d0*/  HADD2 R8, R8.H0_H0, R8.H1_H1 ;  /* 0x3000000808087230 */ /* 0x000fe40000000800 */
        /* <DEDUP_REMOVED lines=48> */
[----:B0-----:R-:W-:-:S02]  /*108e0*/  HFMA2 R98, R97, R20, R98 ;  /* 0x0000001461627231 */ /* 0x001fc40000000062 */
[-C--:B------:R-:W-:Y:S02]  /*108f0*/  HFMA2 R8, R88, R15.reuse, R8 ;  /* 0x0000000f58087231 */ /* 0x080fe40000000008 */
[----:B------:R-:W-:Y:S02]  /*10900*/  HFMA2 R100, R84, R15, R100 ;  /* 0x0000000f54647231 */ /* 0x000fe40000000064 */
[----:B------:R-:W-:-:S04]  /*10910*/  HFMA2 R98, R46, R21, R98 ;  /* 0x000000152e627231 */ /* 0x000fc80000000062 */
[----:B------:R-:W-:Y:S02]  /*10920*/  HFMA2 R98, R41, R22, R98 ;  /* 0x0000001629627231 */ /* 0x000fe40000000062 */
        /* <DEDUP_REMOVED lines=69> */
[----:B---3--:R-:W-:Y:S02]  /*10d80*/  HFMA2 R79, R97, R20, R79 ;  /* 0x00000014614f7231 */ /* 0x008fe4000000004f */
        /* <DEDUP_REMOVED lines=30> */
[----:B------:R-:W-:Y:S02]  /*10f70*/  HADD2 R48, R48.H0_H0, R48.H1_H1 ;  /* 0x3000003030307230 */ /* 0x000fe40000000800 */
        /* <DEDUP_REMOVED lines=9> */
.L_x_1508:
        /* <DEDUP_REMOVED lines=8> */
.L_x_1507:
[----:B------:R-:W1:Y:S02]  /*11090*/  LDCU UR8, c[0x0][0x3dc] ;  /* 0x00007b80ff0877ac */ /* 0x000e640008000800 */
[----:B-1----:R-:W-:-:S04]  /*110a0*/  UISETP.LT.AND UP0, UPT, UR7, UR8, UPT ;  /* 0x000000080700728c */ /* 0x002fc8000bf01270 */
[----:B------:R-:W-:-:S04]  /*110b0*/  USEL UR7, UR7, UR8, UP0 ;  /* 0x0000000807077287 */ /* 0x000fc80008000000 */
[----:B------:R-:W-:-:S09]  /*110c0*/  UISETP.GT.AND UP0, UPT, UR7, UR5, UPT ;  /* 0x000000050700728c */ /* 0x000fd2000bf04270 */
[----:B------:R-:W-:Y:S05]  /*110d0*/  BRA.U !UP0, `(.L_x_1510) ;  /* 0x0000001108247547 */ /* 0x000fea000b800000 */
[----:B------:R-:W1:Y:S01]  /*110e0*/  LDCU.64 UR8, c[0x0][0x3b8] ;  /* 0x00007700ff0877ac */ /* 0x000e620008000a00 */
[----:B------:R-:W-:Y:S02]  /*110f0*/  UIADD3 UR4, UPT, UPT, UR4, 0x90, URZ ;  /* 0x0000009004047890 */ /* 0x000fe4000fffe0ff */
[----:B-1----:R-:W-:-:S04]  /*11100*/  UIMAD.WIDE.U32 UR8, UR5, 0x4, UR8 ;  /* 0x00000004050878a5 */ /* 0x002fc8000f8e0008 */
[----:B------:R-:W-:-:S04]  /*11110*/  UIADD3 UR10, UP0, UPT, UR8, 0x2, URZ ;  /* 0x00000002080a7890 */ /* 0x000fc8000ff1e0ff */
[----:B------:R-:W-:Y:S02]  /*11120*/  UIADD3.X UR8, UPT, UPT, URZ, UR9, URZ, UP0, !UPT ;  /* 0x00000009ff087290 */ /* 0x000fe400087fe4ff */
[----:B------:R-:W-:-:S04]  /*11130*/  MOV R0, UR10 ;  /* 0x0000000a00007c02 */ /* 0x000fc80008000f00 */
[----:B0-----:R-:W-:-:S07]  /*11140*/  MOV R3, UR8 ;  /* 0x0000000800037c02 */ /* 0x001fce0008000f00 */
.L_x_1512:
[----:B------:R-:W-:-:S13]  /*11150*/  ISETP.NE.AND P0, PT, R24, UR5, PT ;  /* 0x0000000518007c0c */ /* 0x000fda000bf05270 */
[----:B-----5:R-:W-:Y:S02]  /*11160*/  @!P0 LEA R8, R32, R1, 0x3 ;  /* 0x0000000120088211 */ /* 0x020fe400078e18ff */
[----:B------:R-:W-:-:S04]  /*11170*/  @!P0 MOV R2, R0 ;  /* 0x0000000000028202 */ /* 0x000fc80000000f00 */
[----:B------:R-:W2:Y:S04]  /*11180*/  @!P0 LDL.64 R8, [R8+0x8] ;  /* 0x0000080008088983 */ /* 0x000ea80000100a00 */
[----:B------:R-:W3:Y:S01]  /*11190*/  @!P0 LDG.E.U16.CONSTANT R2, desc[UR12][R2.64] ;  /* 0x0000000c02028981 */ /* 0x000ee2000c1e9500 */
[----:B------:R-:W-:Y:S01]  /*111a0*/  UISETP.GE.AND UP0, UPT, UR6, 0x1, UPT ;  /* 0x000000010600788c */ /* 0x000fe2000bf06270 */
[----:B------:R-:W-:-:S04]  /*111b0*/  @!P0 IADD3 R10, PT, PT, R32, 0x1, RZ ;  /* 0x00000001200a8810 */ /* 0x000fc80007ffe0ff */
[----:B------:R-:W-:Y:S02]  /*111c0*/  @!P0 MOV R32, R10 ;  /* 0x0000000a00208202 */ /* 0x000fe40000000f00 */
[----:B--2---:R-:W-:Y:S02]  /*111d0*/  @!P0 PRMT R7, R8, 0x7610, R7 ;  /* 0x0000761008078816 */ /* 0x004fe40000000007 */
[----:B------:R-:W-:Y:S02]  /*111e0*/  @!P0 PRMT R6, R9, 0x7610, R6 ;  /* 0x0000761009068816 */ /* 0x000fe40000000006 */
[----:B------:R-:W-:Y:S02]  /*111f0*/  @!P0 PRMT R7, R7, 0x7610, R8 ;  /* 0x0000761007078816 */ /* 0x000fe40000000008 */
[----:B------:R-:W-:Y:S02]  /*11200*/  @!P0 PRMT R6, R6, 0x7610, R9 ;  /* 0x0000761006068816 */ /* 0x000fe40000000009 */
[----:B---3--:R-:W-:Y:S01]  /*11210*/  @!P0 IADD3 R24, PT, PT, R2, UR5, RZ ;  /* 0x0000000502188c10 */ /* 0x008fe2000fffe0ff */
[----:B------:R-:W-:Y:S06]  /*11220*/  BRA.U !UP0, `(.L_x_1511) ;  /* 0x0000000d08b07547 */ /* 0x000fec000b800000 */
[----:B------:R-:W2:Y:S01]  /*11230*/  LDG.E.128.CONSTANT R8, desc[UR12][R4.64] ;  /* 0x0000000c04087981 */ /* 0x000ea2000c1e9d00 */
[----:B------:R-:W-:Y:S01]  /*11240*/  HFMA2 R38, -RZ, RZ, 0, 0.25 ;  /* 0x00003400ff267431 */ /* 0x000fe200000001ff */
[----:B------:R-:W-:Y:S01]  /*11250*/  MOV R46, 0x2c00 ;  /* 0x00002c00002e7802 */ /* 0x000fe20000000f00 */
[----:B------:R-:W-:Y:S01]  /*11260*/  HFMA2 R58, -RZ, RZ, 0, 0.015625 ;  /* 0x00002400ff3a7431 */ /* 0x000fe200000001ff */
[----:B------:R-:W-:Y:S02]  /*11270*/  UISETP.NE.AND UP0, UPT, UR6, 0x1, UPT ;  /* 0x000000010600788c */ /* 0x000fe4000bf05270 */
        /* <DEDUP_REMOVED lines=18> */
[----:B------:R-:W-:Y:S02]  /*113a0*/  SHF.R.U32.HI R41, RZ, 0x8, R11 ;  /* 0x00000008ff297819 */ /* 0x000fe4000001160b */
[----:B------:R-:W-:Y:S02]  /*113b0*/  LOP3.LUT R16, R8, 0x64006400, RZ, 0xfc, !PT ;  /* 0x6400640008107812 */ /* 0x000fe400078efcff */
[----:B------:R-:W-:-:S02]  /*113c0*/  LOP3.LUT R18, R9, 0x64006400, RZ, 0xfc, !PT ;  /* 0x6400640009127812 */ /* 0x000fc400078efcff */
[----:B------:R-:W-:Y:S01]  /*113d0*/  LOP3.LUT R20, R10, 0x64006400, RZ, 0xfc, !PT ;  /* 0x640064000a147812 */ /* 0x000fe200078efcff */
[-C--:B------:R-:W-:Y:S01]  /*113e0*/  HFMA2 R16, R16, R38.reuse.H1_H1, -258, -258 ;  /* 0xdc08dc0810107431 */ /* 0x080fe20000060026 */
[C---:B------:R-:W-:Y:S01]  /*113f0*/  LOP3.LUT R15, R11.reuse, 0x300030, RZ, 0xc0, !PT ;  /* 0x003000300b0f7812 */ /* 0x040fe200078ec0ff */
[-C--:B------:R-:W-:Y:S01]  /*11400*/  HFMA2 R18, R18, R38.reuse.H1_H1, -258, -258 ;  /* 0xdc08dc0812127431 */ /* 0x080fe20000060026 */
[C---:B------:R-:W-:Y:S01]  /*11410*/  LOP3.LUT R54, R11.reuse, 0xc000c0, RZ, 0xc0, !PT ;  /* 0x00c000c00b367812 */ /* 0x040fe200078ec0ff */
[----:B------:R-:W-:Y:S01]  /*11420*/  HFMA2 R20, R20, R38.H1_H1, -258, -258 ;  /* 0xdc08dc0814147431 */ /* 0x000fe20000060026 */
        /* <DEDUP_REMOVED lines=49> */
[----:B------:R-:W-:Y:S01]  /*11740*/  HADD2 R45, R45, -1026, -1026 ;  /* 0xe402e4022d2d7430 */ /* 0x000fe20000000000 */
[----:B------:R-:W-:Y:S02]  /*11750*/  LOP3.LUT R51, R50, 0x64006400, RZ, 0xfc, !PT ;  /* 0x6400640032337812 */ /* 0x000fe400078efcff */
[----:B------:R-:W-:Y:S01]  /*11760*/  LOP3.LUT R50, R42, 0xc000c0, RZ, 0xc0, !PT ;  /* 0x00c000c02a327812 */ /* 0x000fe200078ec0ff */
[-C--:B------:R-:W-:Y:S01]  /*11770*/  HFMA2 R52, R47, R58.reuse.H1_H1, -18, -18 ;  /* 0xcc80cc802f347431 */ /* 0x080fe2000006003a */
[----:B------:R-:W-:Y:S01]  /*11780*/  LOP3.LUT R56, R54, 0x64006400, RZ, 0xfc, !PT ;  /* 0x6400640036387812 */ /* 0x000fe200078efcff */
[----:B------:R-:W-:Y:S01]  /*11790*/  HADD2 R47, R49, -1026, -1026 ;  /* 0xe402e402312f7430 */ /* 0x000fe20000000000 */
[----:B------:R-:W-:Y:S01]  /*117a0*/  LOP3.LUT R57, R41, 0xc000c0, RZ, 0xc0, !PT ;  /* 0x00c000c029397812 */ /* 0x000fe200078ec0ff */
[----:B------:R-:W-:Y:S01]  /*117b0*/  HADD2 R49, R51, -1026, -1026 ;  /* 0xe402e40233317430 */ /* 0x000fe20000000000 */
[----:B------:R-:W-:Y:S01]  /*117c0*/  LOP3.LUT R53, R53, 0x64006400, RZ, 0xfc, !PT ;  /* 0x6400640035357812 */ /* 0x000fe200078efcff */
[----:B------:R-:W-:Y:S01]  /*117d0*/  HADD2 R51, R55, -1026, -1026 ;  /* 0xe402e40237337430 */ /* 0x000fe20000000000 */
[----:B------:R-:W-:Y:S01]  /*117e0*/  LOP3.LUT R54, R50, 0x64006400, RZ, 0xfc, !PT ;  /* 0x6400640032367812 */ /* 0x000fe200078efcff */
[-C--:B------:R-:W-:Y:S01]  /*117f0*/  HFMA2 R50, R56, R58.reuse.H1_H1, -18, -18 ;  /* 0xcc80cc8038327431 */ /* 0x080fe2000006003a */
[----:B------:R-:W-:Y:S01]  /*11800*/  LOP3.LUT R57, R57, 0x64006400, RZ, 0xfc, !PT ;  /* 0x6400640039397812 */ /* 0x000fe200078efcff */
[----:B------:R-:W-:-:S02]  /*11810*/  HFMA2 R56, R53, R58.H1_H1, -18, -18 ;  /* 0xcc80cc8035387431 */ /* 0x000fc4000006003a */
[----:B0-----:R-:W-:Y:S02]  /*11820*/  HFMA2 R53, R45, R8, RZ ;  /* 0x000000082d357231 */ /* 0x001fe400000000ff */
[-C--:B------:R-:W-:Y:S01]  /*11830*/  HFMA2 R54, R54, R58.reuse.H1_H1, -18, -18 ;  /* 0xcc80cc8036367431 */ /* 0x080fe2000006003a */
[----:B------:R-:W-:Y:S01]  /*11840*/  LOP3.LUT R43, R43, 0x30003, RZ, 0xc0, !PT ;  /* 0x000300032b2b7812 */ /* 0x000fe200078ec0ff */
[----:B------:R-:W-:Y:S02]  /*11850*/  HFMA2 R58, R57, R58.H1_H1, -18, -18 ;  /* 0xcc80cc80393a7431 */ /* 0x000fe4000006003a */
[-C--:B------:R-:W-:Y:S02]  /*11860*/  HFMA2 R57, R49, R8.reuse, RZ ;  /* 0x0000000831397231 */ /* 0x080fe400000000ff */
[-C--:B------:R-:W-:Y:S01]  /*11870*/  HFMA2 R55, R47, R8.reuse, RZ.H0_H0 ;  /* 0x000000082f377231 */ /* 0x080fe200000400ff */
[----:B------:R-:W-:Y:S01]  /*11880*/  LOP3.LUT R40, R40, 0x30003, RZ, 0xc0, !PT ;  /* 0x0003000328287812 */ /* 0x000fe200078ec0ff */
[----:B------:R-:W-:-:S02]  /*11890*/  HFMA2 R8, R51, R8, RZ.H0_H0 ;  /* 0x0000000833087231 */ /* 0x000fc400000400ff */
[-C--:B------:R-:W-:Y:S02]  /*118a0*/  HFMA2 R53, R2, R9.reuse, R53 ;  /* 0x0000000902357231 */ /* 0x080fe40000000035 */
[-C--:B------:R-:W-:Y:S01]  /*118b0*/  HFMA2 R55, R16, R9.reuse, R55 ;  /* 0x0000000910377231 */ /* 0x080fe20000000037 */
[----:B------:R-:W-:Y:S01]  /*118c0*/  LOP3.LUT R40, R40, 0x64006400, RZ, 0xfc, !PT ;  /* 0x6400640028287812 */ /* 0x000fe200078efcff */
[-C--:B------:R-:W-:Y:S02]  /*118d0*/  HFMA2 R8, R20, R9.reuse, R8 ;  /* 0x0000000914087231 */ /* 0x080fe40000000008 */
[----:B------:R-:W-:Y:S02]  /*118e0*/  HFMA2 R57, R18, R9, R57 ;  /* 0x0000000912397231 */ /* 0x000fe40000000039 */
[-C--:B------:R-:W-:Y:S01]  /*118f0*/  HFMA2 R55, R19, R10.reuse, R55 ;  /* 0x0000000a13377231 */ /* 0x080fe20000000037 */
[----:B------:R-:W-:Y:S01]  /*11900*/  LOP3.LUT R42, R42, 0x30003, RZ, 0xc0, !PT ;  /* 0x000300032a2a7812 */ /* 0x000fe200078ec0ff */
[----:B------:R-:W-:-:S02]  /*11910*/  HFMA2 R59, R23, R10, R8 ;  /* 0x0000000a173b7231 */ /* 0x000fc40000000008 */
[-C--:B------:R-:W-:Y:S01]  /*11920*/  HFMA2 R53, R17, R10.reuse, R53 ;  /* 0x0000000a11357231 */ /* 0x080fe20000000035 */
[----:B------:R-:W-:Y:S02]  /*11930*/  LOP3.LUT R8, R41, 0x30003, RZ, 0xc0, !PT ;  /* 0x0003000329087812 */ /* 0x000fe400078ec0ff */
[----:B------:R-:W-:Y:S01]  /*11940*/  LOP3.LUT R41, R43, 0x64006400, RZ, 0xfc, !PT ;  /* 0x640064002b297812 */ /* 0x000fe200078efcff */
[----:B------:R-:W-:Y:S02]  /*11950*/  HFMA2 R57, R21, R10, R57 ;  /* 0x0000000a15397231 */ /* 0x000fe40000000039 */
[-C--:B------:R-:W-:Y:S01]  /*11960*/  HFMA2 R10, R46, R11.reuse, R55 ;  /* 0x0000000b2e0a7231 */ /* 0x080fe20000000037 */
[----:B------:R-:W-:Y:S01]  /*11970*/  LOP3.LUT R42, R42, 0x64006400, RZ, 0xfc, !PT ;  /* 0x640064002a2a7812 */ /* 0x000fe200078efcff */
[-C--:B------:R-:W-:Y:S02]  /*11980*/  HFMA2 R59, R50, R11.reuse, R59 ;  /* 0x0000000b323b7231 */ /* 0x080fe4000000003b */
[----:B------:R-:W-:-:S02]  /*11990*/  HFMA2 R9, R44, R11, R53 ;  /* 0x0000000b2c097231 */ /* 0x000fc40000000035 */
[----:B------:R-:W-:Y:S01]  /*119a0*/  HADD2 R41, R41, -1026, -1026 ;  /* 0xe402e40229297430 */ /* 0x000fe20000000000 */
[----:B------:R-:W-:Y:S01]  /*119b0*/  LOP3.LUT R8, R8, 0x64006400, RZ, 0xfc, !PT ;  /* 0x6400640008087812 */ /* 0x000fe200078efcff */
[----:B------:R-:W-:Y:S02]  /*119c0*/  HADD2 R53, R40, -1026, -1026 ;  /* 0xe402e40228357430 */ /* 0x000fe40000000000 */
[----:B------:R-:W-:Y:S02]  /*119d0*/  HFMA2 R57, R48, R11, R57 ;  /* 0x0000000b30397231 */ /* 0x000fe40000000039 */
[----:B------:R-:W-:Y:S02]  /*119e0*/  HADD2 R43, R42, -1026, -1026 ;  /* 0xe402e4022a2b7430 */ /* 0x000fe40000000000 */
[----:B------:R-:W-:Y:S02]  /*119f0*/  HADD2 R55, R8, -1026, -1026 ;  /* 0xe402e40208377430 */ /* 0x000fe40000000000 */
[----:B-1----:R-:W-:-:S02]  /*11a00*/  HFMA2 R11, R41, R12, R9 ;  /* 0x0000000c290b7231 */ /* 0x002fc40000000009 */
[-C--:B------:R-:W-:Y:S02]  /*11a10*/  HFMA2 R10, R43, R12.reuse, R10 ;  /* 0x0000000c2b0a7231 */ /* 0x080fe4000000000a */
[-C--:B------:R-:W-:Y:S02]  /*11a20*/  HFMA2 R59, R55, R12.reuse, R59 ;  /* 0x0000000c373b7231 */ /* 0x080fe4000000003b */
[----:B------:R-:W-:Y:S02]  /*11a30*/  HFMA2 R57, R53, R12, R57 ;  /* 0x0000000c35397231 */ /* 0x000fe40000000039 */
[-C--:B------:R-:W-:Y:S02]  /*11a40*/  HFMA2 R10, R34, R13.reuse, R10 ;  /* 0x0000000d220a7231 */ /* 0x080fe4000000000a */
        /* <DEDUP_REMOVED lines=8> */
[----:B------:R-:W-:Y:S02]  /*11ad0*/  HADD2 R10, R10.H0_H0, R10.H1_H1 ;  /* 0x3000000a0a0a7230 */ /* 0x000fe40000000800 */
        /* <DEDUP_REMOVED lines=13> */
[----:B------:R-:W1:Y:S01]  /*11bb0*/  LDS.128 R12, [UR4] ;  /* 0x00000004ff0c7984 */ /* 0x000e620008000c00 */
        /* <DEDUP_REMOVED lines=83> */
.L_x_1511:
[----:B------:R-:W0:Y:S01]  /*120f0*/  LDC R33, c[0x0][0x3ac] ;  /* 0x0000eb00ff217b82 */ /* 0x000e220000000800 */
[----:B------:R-:W-:Y:S01]  /*12100*/  UIADD3 UR5, UPT, UPT, UR5, 0x10, URZ ;  /* 0x0000001005057890 */ /* 0x000fe2000fffe0ff */
[----:B------:R-:W-:Y:S01]  /*12110*/  IADD3 R0, P0, PT, R0, 0x40, RZ ;  /* 0x0000004000007810 */ /* 0x000fe20007f1e0ff */
[----:B------:R-:W-:Y:S02]  /*12120*/  UIADD3 UR4, UPT, UPT, UR4, 0x20, URZ ;  /* 0x0000002004047890 */ /* 0x000fe4000fffe0ff */
[----:B------:R-:W-:Y:S01]  /*12130*/  UISETP.GE.AND UP0, UPT, UR5, UR7, UPT ;  /* 0x000000070500728c */ /* 0x000fe2000bf06270 */
[----:B------:R-:W-:Y:S01]  /*12140*/  IADD3.X R3, PT, PT, RZ, R3, RZ, P0, !PT ;  /* 0x00000003ff037210 */ /* 0x000fe200007fe4ff */
[----:B0-----:R-:W-:-:S07]  /*12150*/  IMAD.WIDE R4, R33, 0x4, R4 ;  /* 0x0000000421047825 */ /* 0x001fce00078e0204 */
[----:B------:R-:W-:Y:S05]  /*12160*/  BRA.U !UP0, `(.L_x_1512) ;  /* 0xffffffed08f87547 */ /* 0x000fea000b83ffff */
.L_x_1510:
[----:B------:R-:W-:-:S13]  /*12170*/  ISETP.LT.AND P0, PT, RZ, UR6, PT ;  /* 0x00000006ff007c0c */ /* 0x000fda000bf01270 */
        /* <DEDUP_REMOVED lines=9> */
[----:B0-----:R-:W-:-:S04]  /*12210*/  MOV R2, R4 ;  /* 0x0000000400027202 */ /* 0x001fc80000000f00 */
[----:B------:R-:W-:-:S07]  /*12220*/  MOV R0, R2 ;  /* 0x0000000200007202 */ /* 0x000fce0000000f00 */
.L_x_1516:
[----:B------:R-:W0:Y:S02]  /*12230*/  LDS R2, [R0] ;  /* 0x0000000000027984 */ /* 0x000e240000000800 */
[----:B0-----:R-:W-:-:S05]  /*12240*/  HADD2 R3, R2, R30 ;  /* 0x0000001e02037230 */ /* 0x001fca0000000000 */
[----:B------:R-:W0:Y:S02]  /*12250*/  ATOMS.CAST.SPIN P0, [R0], R2, R3 ;  /* 0x000000020000758d */ /* 0x000e240001800003 */
[----:B0-----:R-:W-:Y:S05]  /*12260*/  @!P0 BRA `(.L_x_1516) ;  /* 0xfffffffc00f08947 */ /* 0x001fea000383ffff */
[----:B------:R-:W-:Y:S05]  /*12270*/  BRA `(.L_x_1514) ;  /* 0x00000000000c7947 */ /* 0x000fea0003800000 */
.L_x_1515:
[----:B------:R-:W0:Y:S02]  /*12280*/  LD.E R0, desc[UR12][R4.64] ;  /* 0x0000000c04007980 */ /* 0x000e24000c101900 */
[----:B0-----:R-:W-:-:S05]  /*12290*/  IADD3 R3, PT, PT, R30, R0, RZ ;  /* 0x000000001e037210 */ /* 0x001fca0007ffe0ff */
[----:B------:R1:W-:Y:S02]  /*122a0*/  ST.E desc[UR12][R4.64], R3 ;  /* 0x0000000304007985 */ /* 0x0003e4000c10190c */
.L_x_1514:
[----:B------:R-:W-:Y:S05]  /*122b0*/  BSYNC.RECONVERGENT B0 ;  /* 0x0000000000007941 */ /* 0x000fea0003800200 */
.L_x_1513:
[----:B------:R2:W-:Y:S01]  /*122c0*/  ATOM.E.ADD.F16x2.RN.STRONG.GPU P0, RZ, desc[UR12][R4.64+0x4], R29 ;  /* 0x8000041d04ff79a2 */ /* 0x0005e2000c10e10c */
[----:B------:R-:W-:Y:S04]  /*122d0*/  BSSY.RECONVERGENT B0, `(.L_x_1517) ;  /* 0x000000e000007945 */ /* 0x000fe80003800200 */
[----:B--2---:R-:W-:Y:S05]  /*122e0*/  @P0 BRA `(.L_x_1518) ;  /* 0x0000000000300947 */ /* 0x004fea0003800000 */
[----:B------:R-:W2:Y:S02]  /*122f0*/  QSPC.E.S P0, RZ, [R4+0x4] ;  /* 0x0000040004ff73aa */ /* 0x000ea40000000500 */
[----:B--2---:R-:W-:Y:S05]  /*12300*/  @!P0 BRA `(.L_x_1519) ;  /* 0x00000000001c8947 */ /* 0x004fea0003800000 */
[----:B0-----:R-:W-:-:S04]  /*12310*/  MOV R2, R4 ;  /* 0x0000000400027202 */ /* 0x001fc80000000f00 */
[----:B------:R-:W-:-:S07]  /*12320*/  MOV R0, R2 ;  /* 0x0000000200007202 */ /* 0x000fce0000000f00 */
.L_x_1520:
[----:B------:R-:W1:Y:S02]  /*12330*/  LDS R2, [R0+0x4] ;  /* 0x0000040000027984 */ /* 0x000e640000000800 */
[----:B-1----:R-:W-:-:S05]  /*12340*/  HFMA2 R3, R2, 1, 1, R29 ;  /* 0x3c003c0002037831 */ /* 0x002fca000000001d */
[----:B------:R-:W0:Y:S02]  /*12350*/  ATOMS.CAST.SPIN P0, [R0+0x4], R2, R3 ;  /* 0x000004020000758d */ /* 0x000e240001800003 */
[----:B0-----:R-:W-:Y:S05]  /*12360*/  @!P0 BRA `(.L_x_1520) ;  /* 0xfffffffc00f08947 */ /* 0x001fea000383ffff */
[----:B------:R-:W-:Y:S05]  /*12370*/  BRA `(.L_x_1518) ;  /* 0x00000000000c7947 */ /* 0x000fea0003800000 */
.L_x_1519:
[----:B------:R-:W0:Y:S02]  /*12380*/  LD.E R0, desc[UR12][R4.64+0x4] ;  /* 0x0000040c04007980 */ /* 0x000e24000c101900 */
[----:B01----:R-:W-:-:S05]  /*12390*/  IADD3 R3, PT, PT, R29, R0, RZ ;  /* 0x000000001d037210 */ /* 0x003fca0007ffe0ff */
[----:B------:R2:W-:Y:S02]  /*123a0*/  ST.E desc[UR12][R4.64+0x4], R3 ;  /* 0x0000040304007985 */ /* 0x0005e4000c10190c */
.L_x_1518:
[----:B------:R-:W-:Y:S05]  /*123b0*/  BSYNC.RECONVERGENT B0 ;  /* 0x0000000000007941 */ /* 0x000fea0003800200 */
.L_x_1517:
        /* <DEDUP_REMOVED lines=9> */
[----:B0-----:R-:W-:-:S04]  /*12450*/  MOV R2, R4 ;  /* 0x0000000400027202 */ /* 0x001fc80000000f00 */
[----:B------:R-:W-:-:S07]  /*12460*/  MOV R0, R2 ;  /* 0x0000000200007202 */ /* 0x000fce0000000f00 */
.L_x_1524:
[----:B------:R-:W0:Y:S02]  /*12470*/  LDS R2, [R0] ;  /* 0x0000000000027984 */ /* 0x000e240000000800 */
[----:B0-----:R-:W-:-:S05]  /*12480*/  HADD2 R3, R2, R28 ;  /* 0x0000001c02037230 */ /* 0x001fca0000000000 */
[----:B------:R-:W0:Y:S02]  /*12490*/  ATOMS.CAST.SPIN P0, [R0], R2, R3 ;  /* 0x000000020000758d */ /* 0x000e240001800003 */
[----:B0-----:R-:W-:Y:S05]  /*124a0*/  @!P0 BRA `(.L_x_1524) ;  /* 0xfffffffc00f08947 */ /* 0x001fea000383ffff */
[----:B------:R-:W-:Y:S05]  /*124b0*/  BRA `(.L_x_1522) ;  /* 0x00000000000c7947 */ /* 0x000fea0003800000 */
.L_x_1523:
[----:B------:R-:W0:Y:S02]  /*124c0*/  LD.E R0, desc[UR12][R4.64] ;  /* 0x0000000c04007980 */ /* 0x000e24000c101900 */
[----:B0-----:R-:W-:-:S05]  /*124d0*/  IADD3 R3, PT, PT, R28, R0, RZ ;  /* 0x000000001c037210 */ /* 0x001fca0007ffe0ff */
[----:B------:R1:W-:Y:S02]  /*124e0*/  ST.E desc[UR12][R4.64], R3 ;  /* 0x0000000304007985 */ /* 0x0003e4000c10190c */
.L_x_1522:
[----:B------:R-:W-:Y:S05]  /*124f0*/  BSYNC.RECONVERGENT B0 ;  /* 0x0000000000007941 */ /* 0x000fea0003800200 */
.L_x_1521:
[----:B------:R2:W-:Y:S01]  /*12500*/  ATOM.E.ADD.F16x2.RN.STRONG.GPU P0, RZ, desc[UR12][R4.64+0x4], R27 ;  /* 0x8000041b04ff79a2 */ /* 0x0005e2000c10e10c */
[----:B------:R-:W-:Y:S04]  /*12510*/  BSSY.RECONVERGENT B0, `(.L_x_1525) ;  /* 0x000000e000007945 */ /* 0x000fe80003800200 */
[----:B--2---:R-:W-:Y:S05]  /*12520*/  @P0 BRA `(.L_x_1526) ;  /* 0x0000000000300947 */ /* 0x004fea0003800000 */
[----:B------:R-:W2:Y:S02]  /*12530*/  QSPC.E.S P0, RZ, [R4+0x4] ;  /* 0x0000040004ff73aa */ /* 0x000ea40000000500 */
[----:B--2---:R-:W-:Y:S05]  /*12540*/  @!P0 BRA `(.L_x_1527) ;  /* 0x00000000001c8947 */ /* 0x004fea0003800000 */
[----:B0-----:R-:W-:-:S04]  /*12550*/  MOV R2, R4 ;  /* 0x0000000400027202 */ /* 0x001fc80000000f00 */
[----:B------:R-:W-:-:S07]  /*12560*/  MOV R0, R2 ;  /* 0x0000000200007202 */ /* 0x000fce0000000f00 */
.L_x_1528:
[----:B------:R-:W1:Y:S02]  /*12570*/  LDS R2, [R0+0x4] ;  /* 0x0000040000027984 */ /* 0x000e640000000800 */
[----:B-1----:R-:W-:-:S05]  /*12580*/  HFMA2 R3, R2, 1, 1, R27 ;  /* 0x3c003c0002037831 */ /* 0x002fca000000001b */
[----:B------:R-:W0:Y:S02]  /*12590*/  ATOMS.CAST.SPIN P0, [R0+0x4], R2, R3 ;  /* 0x000004020000758d */ /* 0x000e240001800003 */
[----:B0-----:R-:W-:Y:S05]  /*125a0*/  @!P0 BRA `(.L_x_1528) ;  /* 0xfffffffc00f08947 */ /* 0x001fea000383ffff */
[----:B------:R-:W-:Y:S05]  /*125b0*/  BRA `(.L_x_1526) ;  /* 0x00000000000c7947 */ /* 0x000fea0003800000 */
.L_x_1527:
[----:B------:R-:W0:Y:S02]  /*125c0*/  LD.E R0, desc[UR12][R4.64+0x4] ;  /* 0x0000040c04007980 */ /* 0x000e24000c101900 */
[----:B01----:R-:W-:-:S05]  /*125d0*/  IADD3 R3, PT, PT, R27, R0, RZ ;  /* 0x000000001b037210 */ /* 0x003fca0007ffe0ff */
[----:B------:R2:W-:Y:S02]  /*125e0*/  ST.E desc[UR12][R4.64+0x4], R3 ;  /* 0x0000040304007985 */ /* 0x0005e4000c10190c */
.L_x_1526:
[----:B------:R-:W-:Y:S05]  /*125f0*/  BSYNC.RECONVERGENT B0 ;  /* 0x0000000000007941 */ /* 0x000fea0003800200 */
.L_x_1525:
        /* <DEDUP_REMOVED lines=11> */
.L_x_1532:
[----:B------:R-:W0:Y:S02]  /*126b0*/  LDS R2, [R0] ;  /* 0x0000000000027984 */ /* 0x000e240000000800 */
[----:B0-----:R-:W-:-:S05]  /*126c0*/  HADD2 R3, R2, R26 ;  /* 0x0000001a02037230 */ /* 0x001fca0000000000 */
[----:B------:R-:W0:Y:S02]  /*126d0*/  ATOMS.CAST.SPIN P0, [R0], R2, R3 ;  /* 0x000000020000758d */ /* 0x000e240001800003 */
[----:B0-----:R-:W-:Y:S05]  /*126e0*/  @!P0 BRA `(.L_x_1532) ;  /* 0xfffffffc00f08947 */ /* 0x001fea000383ffff */
[----:B------:R-:W-:Y:S05]  /*126f0*/  BRA `(.L_x_1530) ;  /* 0x00000000000c7947 */ /* 0x000fea0003800000 */
.L_x_1531:
[----:B------:R-:W0:Y:S02]  /*12700*/  LD.E R0, desc[UR12][R4.64] ;  /* 0x0000000c04007980 */ /* 0x000e24000c101900 */
[----:B0-----:R-:W-:-:S05]  /*12710*/  IADD3 R3, PT, PT, R26, R0, RZ ;  /* 0x000000001a037210 */ /* 0x001fca0007ffe0ff */
[----:B------:R1:W-:Y:S02]  /*12720*/  ST.E desc[UR12][R4.64], R3 ;  /* 0x0000000304007985 */ /* 0x0003e4000c10190c */
.L_x_1530:
[----:B------:R-:W-:Y:S05]  /*12730*/  BSYNC.RECONVERGENT B0 ;  /* 0x0000000000007941 */ /* 0x000fea0003800200 */
.L_x_1529:
[----:B------:R2:W-:Y:S02]  /*12740*/  ATOM.E.ADD.F16x2.RN.STRONG.GPU P0, RZ, desc[UR12][R4.64+0x4], R25 ;  /* 0x8000041904ff79a2 */ /* 0x0005e4000c10e10c */
[----:B--2---:R-:W-:Y:S05]  /*12750*/  @P0 EXIT ;  /* 0x000000000000094d */ /* 0x004fea0003800000 */
[----:B------:R-:W2:Y:S02]  /*12760*/  QSPC.E.S P0, RZ, [R4+0x4] ;  /* 0x0000040004ff73aa */ /* 0x000ea40000000500 */
[----:B--2---:R-:W-:Y:S05]  /*12770*/  @!P0 BRA `(.L_x_1533) ;  /* 0x00000000001c8947 */ /* 0x004fea0003800000 */
[----:B0-----:R-:W-:-:S04]  /*12780*/  MOV R2, R4 ;  /* 0x0000000400027202 */ /* 0x001fc80000000f00 */
[----:B------:R-:W-:-:S07]  /*12790*/  MOV R0, R2 ;  /* 0x0000000200007202 */ /* 0x000fce0000000f00 */
.L_x_1534:
[----:B------:R-:W1:Y:S02]  /*127a0*/  LDS R2, [R0+0x4] ;  /* 0x0000040000027984 */ /* 0x000e640000000800 */
[----:B-1----:R-:W-:-:S05]  /*127b0*/  HFMA2 R3, R2, 1, 1, R25 ;  /* 0x3c003c0002037831 */ /* 0x002fca0000000019 */
[----:B------:R-:W0:Y:S02]  /*127c0*/  ATOMS.CAST.SPIN P0, [R0+0x4], R2, R3 ;  /* 0x000004020000758d */ /* 0x000e240001800003 */
[----:B0-----:R-:W-:Y:S05]  /*127d0*/  @!P0 BRA `(.L_x_1534) ;  /* 0xfffffffc00f08947 */ /* 0x001fea000383ffff */
[----:B------:R-:W-:Y:S05]  /*127e0*/  EXIT ;  /* 0x000000000000794d */ /* 0x000fea0003800000 */
.L_x_1533:
[----:B------:R-:W0:Y:S02]  /*127f0*/  LD.E R0, desc[UR12][R4.64+0x4] ;  /* 0x0000040c04007980 */ /* 0x000e24000c101900 */
[----:B01----:R-:W-:-:S05]  /*12800*/  IADD3 R3, PT, PT, R25, R0, RZ ;  /* 0x0000000019037210 */ /* 0x003fca0007ffe0ff */
[----:B------:R-:W-:Y:S01]  /*12810*/  ST.E desc[UR12][R4.64+0x4], R3 ;  /* 0x0000040304007985 */ /* 0x000fe2000c10190c */
[----:B------:R-:W-:Y:S05]  /*12820*/  EXIT ;  /* 0x000000000000794d */ /* 0x000fea0003800000 */
.L_x_1535:
        /* <DEDUP_REMOVED lines=13> */
.L_x_4492:


//--------------------- .text._Z23gemm_half_q_half_kernelILi3ELi160ELb0ELb0ELi64EEvPK6__halfPKjS4_S2_PS0_iiiiPKtS7_iiiiiibS2_i --------------------------
	.section	.text._Z23gemm_half_q_half_kernelILi3ELi160ELb0ELb0ELi64EEvPK6__halfPKjS4_S2_PS0_iiiiPKtS7_iiiiiibS2_i,"ax",@progbits
	.align	128
        .global         _Z23gemm_half_q_half_kernelILi3ELi160ELb0ELb0ELi64EEvPK6__halfPKjS4_S2_PS0_iiiiPKtS7_iiiiiibS2_i
        .type           _Z23gemm_half_q_half_kernelILi3ELi160ELb0ELb0ELi64EEvPK6__halfPKjS4_S2_PS0_iiiiPKtS7_iiiiiibS2_i,@function
        .size           _Z23gemm_half_q_half_kernelILi3ELi160ELb0ELb0ELi64EEvPK6__halfPKjS4_S2_PS0_iiiiPKtS7_iiiiiibS2_i,(.L_x_4493 - _Z23gemm_half_q_half_kernelILi3ELi160ELb0ELb0ELi64EEvPK6__halfPKjS4_S2_PS0_iiiiPKtS7_iiiiiibS2_i)
        .other          _Z23gemm_half_q_half_kernelILi3ELi160ELb0ELb0ELi64EEvPK6__halfPKjS4_S2_PS0_iiiiPKtS7_iiiiiibS2_i,@"STO_CUDA_ENTRY STV_DEFAULT"
_Z23gemm_half_q_half_kernelILi3ELi160ELb0ELb0ELi64EEvPK6__halfPKjS4_S2_PS0_iiiiPKtS7_iiiiiibS2_i:
.text._Z23gemm_half_q_half_kernelILi3ELi160ELb0ELb0ELi64EEvPK6__halfPKjS4_S2_PS0_iiiiPKtS7_iiiiiibS2_i:
        /* <DEDUP_REMOVED lines=17> */
[----:B------:R-:W-:-:S03]  /*0110*/  UISETP.GE.AND UP0, UPT, UR6, 0x1, UPT ;  /* 0x000000010600788c */ /* 0x000fc6000bf06270 */
[----:B------:R-:W-:Y:S02]  /*0120*/  R2UR UR7, R3 ;  /* 0x00000000030772ca */ /* 0x000fe400000e0000 */
[----:B------:R-:W-:Y:S02]  /*0130*/  LEA R3, R2, R5, 0x2 ;  /* 0x0000000502037211 */ /* 0x000fe400078e10ff */
[----:B------:R-:W-:Y:S01]  /*0140*/  PLOP3.LUT P0, PT, PT, PT, UP0, 0x80, 0x8 ;  /* 0x000000000008781c */ /* 0x000fe20003f0f008 */
[----:B------:R-:W-:-:S04]  /*0150*/  UISETP.LT.AND UP0, UPT, UR6, 0x3, UPT ;  /* 0x000000030600788c */ /* 0x000fc8000bf01270 */
[----:B------:R-:W-:-:S04]  /*0160*/  USEL UR4, UR6, 0x3, UP0 ;  /* 0x0000000306047887 */ /* 0x000fc80008000000 */
        /* <DEDUP_REMOVED lines=25> */
[----:B0-----:R-:W-:Y:S02]  /*0300*/  IADD3 R14, PT, PT, R14, 0x80, RZ ;  /* 0x000000800e0e7810 */ /* 0x001fe40007ffe0ff */
[----:B------:R-:W-:-:S06]  /*0310*/  IADD3 R15, PT, PT, R9, R0, RZ ;  /* 0x00000000090f7210 */ /* 0x000fcc0007ffe0ff */
[----:B------:R-:W-:Y:S05]  /*0320*/  BRA.U UP0, `(.L_x_1539) ;  /* 0x0000000100ec7547 */ /* 0x000fea000b800000 */
[----:B------:R-:W-:Y:S01]  /*0330*/  UIADD3 UR9, UPT, UPT, URZ, -UR8, URZ ;  /* 0x80000008ff097290 */ /* 0x000fe2000fffe0ff */
[----:B------:R-:W-:-:S03]  /*0340*/  PLOP3.LUT P0, PT, PT, PT, PT, 0x80, 0x8 ;  /* 0x000000000008781c */ /* 0x000fc60003f0f070 */
[----:B------:R-:W-:-:S09]  /*0350*/  UISETP.GT.AND UP0, UPT, UR9, 0x3, UPT ;  /* 0x000000030900788c */ /* 0x000fd2000bf04270 */
[----:B------:R-:W-:Y:S05]  /*0360*/  BRA.U !UP0, `(.L_x_1540) ;  /* 0x0000000108847547 */ /* 0x000fea000b800000 */
[----:B------:R-:W-:-:S13]  /*0370*/  PLOP3.LUT P0, PT, PT, PT, PT, 0x8, 0x80 ;  /* 0x000000000080781c */ /* 0x000fda0003f0e170 */
.L_x_1541:
        /* <DEDUP_REMOVED lines=32> */
.L_x_1540:
        /* <DEDUP_REMOVED lines=20> */
.L_x_1542:
[----:B------:R-:W-:-:S13]  /*06c0*/  ISETP.EQ.AND P1, PT, RZ, UR8, PT ;  /* 0x00000008ff007c0c */ /* 0x000fda000bf22270 */
[----:B------:R-:W-:Y:S05]  /*06d0*/  @!P0 BRA P1, `(.L_x_1537) ;  /* 0x00000004007c8947 */ /* 0x000fea0000800000 */
.L_x_1539:
        /* <DEDUP_REMOVED lines=12> */
.L_x_1538:
        /* <DEDUP_REMOVED lines=17> */
.L_x_1545:
        /* <DEDUP_REMOVED lines=32> */
.L_x_1544:
        /* <DEDUP_REMOVED lines=21> */
.L_x_1546:
[----:B------:R-:W-:-:S09]  /*0c00*/  UISETP.NE.OR UP0, UPT, UR8, URZ, UP0 ;  /* 0x000000ff0800728c */ /* 0x000fd20008705670 */
[----:B------:R-:W-:Y:S05]  /*0c10*/  BRA.U !UP0, `(.L_x_1537) ;  /* 0x00000001082c7547 */ /* 0x000fea000b800000 */
.L_x_1543:
        /* <DEDUP_REMOVED lines=11> */
.L_x_1537:
[----:B------:R-:W-:Y:S05]  /*0cd0*/  BSYNC.RECONVERGENT B0 ;  /* 0x0000000000007941 */ /* 0x000fea0003800200 */
.L_x_1536:
        /* <DEDUP_REMOVED lines=10> */
[----:B-----5:R-:W-:-:S03]  /*0d80*/  IMAD R4, R18, UR10, RZ ;  /* 0x0000000a12047c24 */ /* 0x020fc6000f8e02ff */
        /* <DEDUP_REMOVED lines=10> */
[----:B------:R-:W1:Y:S01]  /*0e30*/  LDC.64 R12, c[0x0][0x3a0] ;  /* 0x0000e800ff0c7b82 */ /* 0x000e620000000a00 */
[----:B------:R-:W-:-:S11]  /*0e40*/  UPLOP3.LUT UP0, UPT, UPT, UPT, UPT, 0x40, 0x4 ;  /* 0x000000000004789c */ /* 0x000fd60003f0e870 */
.L_x_1550:
[CC--:B0-2---:R-:W-:Y:S01]  /*0e50*/  IADD3 R7, PT, PT, R15.reuse, R18.reuse, RZ ;  /* 0x000000120f077210 */ /* 0x0c5fe20007ffe0ff */
[--C-:B-1----:R-:W-:Y:S01]  /*0e60*/  IMAD.WIDE R4, R15, 0x2, R12.reuse ;  /* 0x000000020f047825 */ /* 0x102fe200078e020c */
        /* <DEDUP_REMOVED lines=13> */
.L_x_1549:
[----:B------:R-:W-:-:S04]  /*0f40*/  UIADD3 UR8, UPT, UPT, URZ, -UR4, URZ ;  /* 0x80000004ff087290 */ /* 0x000fc8000fffe0ff */
[----:B------:R-:W-:-:S09]  /*0f50*/  UISETP.GT.AND UP1, UPT, UR8, 0x1, UPT ;  /* 0x000000010800788c */ /* 0x000fd2000bf24270 */
[----:B------:R-:W-:Y:S05]  /*0f60*/  BRA.U !UP1, `(.L_x_1551) ;  /* 0x0000000109247547 */ /* 0x000fea000b800000 */
[----:B0-2---:R-:W0:Y:S01]  /*0f70*/  LDC.64 R6, c[0x0][0x3a0] ;  /* 0x0000e800ff067b82 */ /* 0x005e220000000a00 */
        /* <DEDUP_REMOVED lines=8> */
.L_x_1551:
[----:B------:R-:W-:-:S09]  /*1000*/  UISETP.NE.OR UP0, UPT, UR4, URZ, UP0 ;  /* 0x000000ff0400728c */ /* 0x000fd20008705670 */
[----:B------:R-:W-:Y:S05]  /*1010*/  BRA.U !UP0, `(.L_x_1547) ;  /* 0x00000001081c7547 */ /* 0x000fea000b800000 */
.L_x_1548:
[----:B-12---:R-:W1:Y:S02]  /*1020*/  LDC.64 R4, c[0x0][0x3a0] ;  /* 0x0000e800ff047b82 */ /* 0x006e640000000a00 */
.L_x_1552:
[C---:B01----:R-:W-:Y:S01]  /*1030*/  IMAD.WIDE R6, R15.reuse, 0x2, R4 ;  /* 0x000000020f067825 */ /* 0x043fe200078e0204 */
[----:B------:R-:W-:Y:S01]  /*1040*/  UIADD3 UR4, UPT, UPT, UR4, 0x1, URZ ;  /* 0x0000000104047890 */ /* 0x000fe2000fffe0ff */
[----:B------:R-:W-:-:S03]  /*1050*/  IADD3 R15, PT, PT, R15, R18, RZ ;  /* 0x000000120f0f7210 */ /* 0x000fc60007ffe0ff */
[----:B------:R3:W-:Y:S01]  /*1060*/  STG.E.64 desc[UR12][R6.64], RZ ;  /* 0x000000ff06007986 */ /* 0x0007e2000c101b0c */
[----:B------:R-:W-:-:S09]  /*1070*/  UISETP.NE.AND UP0, UPT, UR4, URZ, UPT ;  /* 0x000000ff0400728c */ /* 0x000fd2000bf05270 */
[----:B---3--:R-:W-:Y:S05]  /*1080*/  BRA.U UP0, `(.L_x_1552) ;  /* 0xfffffffd00e87547 */ /* 0x008fea000b83ffff */
.L_x_1547:
[----:B------:R-:W3:Y:S01]  /*1090*/  LDCU.64 UR10, c[0x0][0x3b8] ;  /* 0x00007700ff0a77ac */ /* 0x000ee20008000a00 */
[----:B------:R-:W-:Y:S01]  /*10a0*/  BAR.SYNC.DEFER_BLOCKING 0x0 ;  /* 0x0000000000007b1d */ /* 0x000fe20000010000 */
[----:B------:R-:W-:Y:S01]  /*10b0*/  ISETP.LE.AND P0, PT, R0, UR5, PT ;  /* 0x0000000500007c0c */ /* 0x000fe2000bf03270 */
[----:B------:R-:W-:-:S04]  /*10c0*/  USHF.L.U32 UR8, UR14, 0x7, URZ ;  /* 0x000000070e087899 */ /* 0x000fc800080006ff */
[----:B---3--:R-:W-:-:S06]  /*10d0*/  UIMAD.WIDE.U32 UR8, UR8, 0x2, UR10 ;  /* 0x00000002080878a5 */ /* 0x008fcc000f8e000a */
[----:B-12--5:R-:W-:Y:S02]  /*10e0*/  MOV R4, UR8 ;  /* 0x0000000800047c02 */ /* 0x026fe40008000f00 */
[----:B------:R-:W-:Y:S01]  /*10f0*/  MOV R5, UR9 ;  /* 0x0000000900057c02 */ /* 0x000fe20008000f00 */
[----:B------:R-:W-:Y:S06]  /*1100*/  @P0 BRA `(.L_x_1553) ;  /* 0x0000000000e40947 */ /* 0x000fec0003800000 */
[----:B------:R-:W-:Y:S01]  /*1110*/  MOV R10, UR8 ;  /* 0x00000008000a7c02 */ /* 0x000fe20008000f00 */
[----:B0-----:R-:W0:Y:S01]  /*1120*/  LDC.64 R6, c[0x0][0x390] ;  /* 0x0000e400ff067b82 */ /* 0x001e220000000a00 */
        /* <DEDUP_REMOVED lines=10> */
.L_x_1554:
[----:B-----5:R-:W-:-:S05]  /*11d0*/  IADD3 R13, PT, PT, R16, R19, RZ ;  /* 0x00000013100d7210 */ /* 0x020fca0007ffe0ff */
[----:B-1----:R-:W-:-:S05]  /*11e0*/  IMAD R10, R13, R18, RZ ;  /* 0x000000120d0a7224 */ /* 0x002fca00078e02ff */
        /* <DEDUP_REMOVED lines=43> */
.L_x_1553:
[----:B------:R1:W5:Y:S01]  /*14a0*/  LDG.E.U16.CONSTANT R25, desc[UR12][R4.64+0x2] ;  /* 0x0000020c04197981 */ /* 0x000362000c1e9500 */
[----:B------:R-:W2:Y:S03]  /*14b0*/  LDCU UR15, c[0x0][0x3c8] ;  /* 0x00007900ff0f77ac */ /* 0x000ea60008000800 */
[----:B------:R1:W5:Y:S01]  /*14c0*/  LDL.64 R16, [R1] ;  /* 0x0000000001107983 */ /* 0x0003620000100a00 */
[----:B------:R-:W3:Y:S01]  /*14d0*/  LDCU UR17, c[0x0][0x3cc] ;  /* 0x00007980ff1177ac */ /* 0x000ee20008000800 */
[----:B------:R-:W-:Y:S01]  /*14e0*/  HFMA2 R2, -RZ, RZ, 0, 0 ;  /* 0x00000000ff027431 */ /* 0x000fe200000001ff */
[----:B0-----:R-:W-:Y:S02]  /*14f0*/  CS2R R6, SRZ ;  /* 0x0000000000067805 */ /* 0x001fe4000001ff00 */
[----:B------:R-:W-:Y:S01]  /*1500*/  MOV R9, RZ ;  /* 0x000000ff00097202 */ /* 0x000fe20000000f00 */
[----:B------:R-:W0:Y:S01]  /*1510*/  LDCU UR18, c[0x0][0x3d0] ;  /* 0x00007a00ff1277ac */ /* 0x000e220008000800 */
[----:B------:R-:W4:Y:S01]  /*1520*/  LDCU UR19, c[0x0][0x3d4] ;  /* 0x00007a80ff1377ac */ /* 0x000f220008000800 */
[----:B------:R-:W1:Y:S01]  /*1530*/  LDCU UR20, c[0x0][0x3d8] ;  /* 0x00007b00ff1477ac */ /* 0x000e620008000800 */
[----:B--2---:R-:W-:-:S02]  /*1540*/  UISETP.LT.AND UP0, UPT, UR5, UR15, UPT ;  /* 0x0000000f0500728c */ /* 0x004fc4000bf01270 */
[----:B------:R-:W-:Y:S02]  /*1550*/  UISETP.GT.AND UP4, UPT, UR5, UR15, UPT ;  /* 0x0000000f0500728c */ /* 0x000fe4000bf84270 */
[----:B------:R-:W-:Y:S02]  /*1560*/  USEL UR4, UR5, UR15, UP0 ;  /* 0x0000000f05047287 */ /* 0x000fe40008000000 */
[----:B---3--:R-:W-:Y:S02]  /*1570*/  UISETP.GT.AND UP0, UPT, UR5, UR17, UPT ;  /* 0x000000110500728c */ /* 0x008fe4000bf04270 */
[----:B------:R-:W-:Y:S02]  /*1580*/  USHF.R.S32.HI UR8, URZ, 0x1f, UR4 ;  /* 0x0000001fff087899 */ /* 0x000fe40008011404 */
[----:B0-----:R-:W-:Y:S02]  /*1590*/  UISETP.GT.AND UP1, UPT, UR5, UR18, UPT ;  /* 0x000000120500728c */ /* 0x001fe4000bf24270 */
[----:B------:R-:W-:-:S02]  /*15a0*/  ULEA.HI UR8, UR8, UR4, URZ, 0x5 ;  /* 0x0000000408087291 */ /* 0x000fc4000f8f28ff */
[----:B----4-:R-:W-:Y:S02]  /*15b0*/  UISETP.GT.AND UP2, UPT, UR5, UR19, UPT ;  /* 0x000000130500728c */ /* 0x010fe4000bf44270 */
[----:B-1----:R-:W-:Y:S02]  /*15c0*/  UISETP.GT.AND UP3, UPT, UR5, UR20, UPT ;  /* 0x000000140500728c */ /* 0x002fe4000bf64270 */
        /* <DEDUP_REMOVED lines=11> */
.L_x_1555:
        /* <DEDUP_REMOVED lines=8> */
.L_x_1556:
        /* <DEDUP_REMOVED lines=8> */
.L_x_1557:
        /* <DEDUP_REMOVED lines=8> */
.L_x_1558:
        /* <DEDUP_REMOVED lines=8> */
.L_x_1559:
        /* <DEDUP_REMOVED lines=10> */
[----:B------:R-:W-:Y:S02]  /*1920*/  PRMT R21, RZ, 0x5410, RZ ;  /* 0x00005410ff157816 */ /* 0x000fe400000000ff */
[----:B------:R-:W-:Y:S01]  /*1930*/  PRMT R22, RZ, 0x5410, RZ ;  /* 0x00005410ff167816 */ /* 0x000fe200000000ff */
        /* <DEDUP_REMOVED lines=11> */
[----:B-----5:R-:W-:-:S02]  /*19f0*/  IADD3 R25, PT, PT, R25, UR5, RZ ;  /* 0x0000000519197c10 */ /* 0x020fc4000fffe0ff */
[----:B------:R-:W-:-:S03]  /*1a00*/  IADD3.X R5, PT, PT, R2, UR19, RZ, P1, !PT ;  /* 0x0000001302057c10 */ /* 0x000fc60008ffe4ff */
[----:B------:R-:W-:Y:S06]  /*1a10*/  @!P0 BRA `(.L_x_1560) ;  /* 0x0000004c00f48947 */ /* 0x000fec0003800000 */
[----:B------:R-:W-:Y:S01]  /*1a20*/  UIMAD.WIDE.U32 UR8, UR14, 0x100, UR10 ;  /* 0x000001000e0878a5 */ /* 0x000fe2000f8e000a */
[----:B------:R-:W-:Y:S01]  /*1a30*/  MOV R28, R4 ;  /* 0x00000004001c7202 */ /* 0x000fe20000000f00 */
[----:B------:R-:W-:Y:S01]  /*1a40*/  UISETP.LT.AND UP1, UPT, UR7, UR15, UPT ;  /* 0x0000000f0700728c */ /* 0x000fe2000bf21270 */
[----:B------:R-:W-:Y:S01]  /*1a50*/  MOV R29, R5 ;  /* 0x00000005001d7202 */ /* 0x000fe20000000f00 */
[----:B------:R-:W-:Y:S01]  /*1a60*/  UIADD3 UR10, UP0, UPT, UR8, 0x2, URZ ;  /* 0x00000002080a7890 */ /* 0x000fe2000ff1e0ff */
[----:B------:R-:W-:Y:S01]  /*1a70*/  MOV R20, RZ ;  /* 0x000000ff00147202 */ /* 0x000fe20000000f00 */
[----:B------:R-:W-:Y:S01]  /*1a80*/  USEL UR8, UR7, UR15, UP1 ;  /* 0x0000000f07087287 */ /* 0x000fe20008800000 */
[----:B------:R-:W-:Y:S01]  /*1a90*/  PRMT R19, R19, 0x5410, RZ ;  /* 0x0000541013137816 */ /* 0x000fe200000000ff */
[----:B------:R-:W-:Y:S02]  /*1aa0*/  UIADD3.X UR9, UPT, UPT, URZ, UR9, URZ, UP0, !UPT ;  /* 0x00000009ff097290 */ /* 0x000fe400087fe4ff */
[----:B------:R-:W-:-:S04]  /*1ab0*/  MOV R14, UR10 ;  /* 0x0000000a000e7c02 */ /* 0x000fc80008000f00 */
[----:B------:R-:W-:-:S07]  /*1ac0*/  MOV R15, UR9 ;  /* 0x00000009000f7c02 */ /* 0x000fce0008000f00 */
.L_x_1565:
        /* <DEDUP_REMOVED lines=26> */
[----:B------:R-:W-:-:S02]  /*1c70*/  LEA.HI R39, R8, 0xffffff80, RZ, 0x8 ;  /* 0xffffff8008277811 */ /* 0x000fc400078f40ff */
[----:B------:R-:W-:Y:S02]  /*1c80*/  LOP3.LUT R3, R3, 0xff, RZ, 0xc0, !PT ;  /* 0x000000ff03037812 */ /* 0x000fe400078ec0ff */
[----:B------:R-:W-:Y:S02]  /*1c90*/  SHF.R.U32.HI R8, RZ, 0x10, R8 ;  /* 0x00000010ff087819 */ /* 0x000fe40000011608 */
[----:B------:R-:W-:Y:S01]  /*1ca0*/  IADD3 R3, PT, PT, R3, -0x80, RZ ;  /* 0xffffff8003037810 */ /* 0x000fe20007ffe0ff */
[----:B------:R-:W-:Y:S01]  /*1cb0*/  I2F.F16 R27, R27 ;  /* 0x0000001b001b7306 */ /* 0x000fe20000200c00 */
[----:B0-----:R-:W-:Y:S02]  /*1cc0*/  SHF.R.U32.HI R2, RZ, 0x8, R9 ;  /* 0x00000008ff027819 */ /* 0x001fe40000011609 */
[----:B------:R-:W-:Y:S02]  /*1cd0*/  LOP3.LUT R8, R8, 0xff, RZ, 0xc0, !PT ;  /* 0x000000ff08087812 */ /* 0x000fe400078ec0ff */
[----:B------:R-:W-:-:S02]  /*1ce0*/  LOP3.LUT R2, R2, 0xff, RZ, 0xc0, !PT ;  /* 0x000000ff02027812 */ /* 0x000fc400078ec0ff */
[----:B------:R-:W-:Y:S01]  /*1cf0*/  LEA.HI R41, R10, 0xffffff80, RZ, 0x8 ;  /* 0xffffff800a297811 */ /* 0x000fe200078f40ff */
[----:B------:R0:W1:Y:S01]  /*1d00*/  I2F.F16 R32, R3 ;  /* 0x0000000300207306 */ /* 0x0000620000200c00 */
[----:B------:R-:W-:Y:S02]  /*1d10*/  IADD3 R56, PT, PT, R2, -0x80, RZ ;  /* 0xffffff8002387810 */ /* 0x000fe40007ffe0ff */
[----:B------:R-:W-:Y:S02]  /*1d20*/  LOP3.LUT R0, R9, 0xff, RZ, 0xc0, !PT ;  /* 0x000000ff09007812 */ /* 0x000fe400078ec0ff */
[----:B------:R-:W-:Y:S02]  /*1d30*/  IADD3 R8, PT, PT, R8, -0x80, RZ ;  /* 0xffffff8008087810 */ /* 0x000fe40007ffe0ff */
[--C-:B------:R-:W-:Y:S01]  /*1d40*/  SHF.R.U32.HI R36, RZ, 0x8, R10.reuse ;  /* 0x00000008ff247819 */ /* 0x100fe2000001160a */
[----:B------:R-:W-:Y:S01]  /*1d50*/  I2F.F16 R56, R56 ;  /* 0x0000003800387306 */ /* 0x000fe20000200c00 */
[----:B0-----:R-:W0:Y:S01]  /*1d60*/  LDS.64 R2, [UR4] ;  /* 0x00000004ff027984 */ /* 0x001e220008000a00 */
[----:B------:R-:W-:-:S02]  /*1d70*/  SHF.R.U32.HI R10, RZ, 0x10, R10 ;  /* 0x00000010ff0a7819 */ /* 0x000fc4000001160a */
[----:B------:R-:W-:Y:S02]  /*1d80*/  IADD3 R31, PT, PT, R0, -0x80, RZ ;  /* 0xffffff80001f7810 */ /* 0x000fe40007ffe0ff */
[C---:B------:R-:W-:Y:S01]  /*1d90*/  LEA.HI R42, R11.reuse, 0xffffff80, RZ, 0x8 ;  /* 0xffffff800b2a7811 */ /* 0x040fe200078f40ff */
[----:B-1----:R-:W-:Y:S01]  /*1da0*/  HADD2.F32 R32, -RZ, R32.H0_H0 ;  /* 0x20000020ff207230 */ /* 0x002fe20000004100 */
[----:B------:R1:W-:Y:S01]  /*1db0*/  I2F.F16 R44, R8 ;  /* 0x00000008002c7306 */ /* 0x0003e20000200c00 */
[----:B------:R-:W-:Y:S02]  /*1dc0*/  LOP3.LUT R0, R11, 0xff, RZ, 0xc0, !PT ;  /* 0x000000ff0b007812 */ /* 0x000fe400078ec0ff */
[----:B------:R-:W-:Y:S02]  /*1dd0*/  LOP3.LUT R10, R10, 0xff, RZ, 0xc0, !PT ;  /* 0x000000ff0a0a7812 */ /* 0x000fe400078ec0ff */
[----:B------:R-:W-:Y:S02]  /*1de0*/  LOP3.LUT R37, R36, 0xff, RZ, 0xc0, !PT ;  /* 0x000000ff24257812 */ /* 0x000fe400078ec0ff */
[----:B------:R-:W-:Y:S01]  /*1df0*/  IADD3 R10, PT, PT, R10, -0x80, RZ ;  /* 0xffffff800a0a7810 */ /* 0x000fe20007ffe0ff */
[----:B------:R-:W-:Y:S01]  /*1e00*/  I2F.F16 R31, R31 ;  /* 0x0000001f001f7306 */ /* 0x000fe20000200c00 */
[----:B-1----:R-:W-:-:S02]  /*1e10*/  SHF.R.U32.HI R8, RZ, 0x8, R11 ;  /* 0x00000008ff087819 */ /* 0x002fc4000001160b */
[----:B------:R-:W-:Y:S02]  /*1e20*/  SHF.R.U32.HI R11, RZ, 0x10, R11 ;  /* 0x00000010ff0b7819 */ /* 0x000fe4000001160b */
[----:B------:R-:W-:Y:S02]  /*1e30*/  LOP3.LUT R8, R8, 0xff, RZ, 0xc0, !PT ;  /* 0x000000ff08087812 */ /* 0x000fe400078ec0ff */
[----:B------:R-:W-:Y:S01]  /*1e40*/  LEA.HI R40, R9, 0xffffff80, RZ, 0x8 ;  /* 0xffffff8009287811 */ /* 0x000fe200078f40ff */
[----:B------:R-:W1:Y:S01]  /*1e50*/  I2F.F16 R39, R39 ;  /* 0x0000002700277306 */ /* 0x000e620000200c00 */
[----:B------:R-:W-:Y:S02]  /*1e60*/  LOP3.LUT R11, R11, 0xff, RZ, 0xc0, !PT ;  /* 0x000000ff0b0b7812 */ /* 0x000fe400078ec0ff */
[----:B------:R-:W-:Y:S02]  /*1e70*/  SHF.R.U32.HI R9, RZ, 0x10, R9 ;  /* 0x00000010ff097819 */ /* 0x000fe40000011609 */
[----:B------:R-:W-:-:S02]  /*1e80*/  IADD3 R54, PT, PT, R37, -0x80, RZ ;  /* 0xffffff8025367810 */ /* 0x000fc40007ffe0ff */
[----:B------:R-:W-:Y:S01]  /*1e90*/  IADD3 R55, PT, PT, R8, -0x80, RZ ;  /* 0xffffff8008377810 */ /* 0x000fe20007ffe0ff */
[----:B------:R-:W3:Y:S01]  /*1ea0*/  I2F.F16 R37, R10 ;  /* 0x0000000a00257306 */ /* 0x000ee20000200c00 */
[----:B------:R-:W-:Y:S02]  /*1eb0*/  IADD3 R0, PT, PT, R0, -0x80, RZ ;  /* 0xffffff8000007810 */ /* 0x000fe40007ffe0ff */
[----:B------:R-:W-:Y:S02]  /*1ec0*/  IADD3 R11, PT, PT, R11, -0x80, RZ ;  /* 0xffffff800b0b7810 */ /* 0x000fe40007ffe0ff */
[----:B------:R-:W-:Y:S01]  /*1ed0*/  LOP3.LUT R9, R9, 0xff, RZ, 0xc0, !PT ;  /* 0x000000ff09097812 */ /* 0x000fe200078ec0ff */
[----:B-1----:R-:W-:Y:S02]  /*1ee0*/  HADD2.F32 R39, -RZ, R39.H0_H0 ;  /* 0x20000027ff277230 */ /* 0x002fe40000004100 */
[----:B------:R-:W1:Y:S01]  /*1ef0*/  I2F.F16 R38, R11 ;  /* 0x0000000b00267306 */ /* 0x000e620000200c00 */
[----:B------:R-:W-:Y:S01]  /*1f00*/  IADD3 R9, PT, PT, R9, -0x80, RZ ;  /* 0xffffff8009097810 */ /* 0x000fe20007ffe0ff */
[----:B0-----:R-:W-:-:S02]  /*1f10*/  HADD2.F32 R53, -RZ, R2.H1_H1 ;  /* 0x30000002ff357230 */ /* 0x001fc40000004100 */
[----:B------:R-:W-:Y:S02]  /*1f20*/  HADD2.F32 R50, -RZ, R3.H1_H1 ;  /* 0x30000003ff327230 */ /* 0x000fe40000004100 */
[----:B---3--:R-:W-:Y:S02]  /*1f30*/  HADD2.F32 R37, -RZ, R37.H0_H0 ;  /* 0x20000025ff257230 */ /* 0x008fe40000004100 */
[----:B------:R-:W-:Y:S01]  /*1f40*/  I2F.F16 R0, R0 ;  /* 0x0000000000007306 */ /* 0x000fe20000200c00 */
[----:B-1----:R-:W-:-:S07]  /*1f50*/  HADD2.F32 R38, -RZ, R38.H0_H0 ;  /* 0x20000026ff267230 */ /* 0x002fce0000004100 */
[----:B------:R0:W1:Y:S08]  /*1f60*/  I2F.F16 R36, R9 ;  /* 0x0000000900247306 */ /* 0x0000700000200c00 */
[----:B------:R-:W-:Y:S01]  /*1f70*/  I2F.F16 R55, R55 ;  /* 0x0000003700377306 */ /* 0x000fe20000200c00 */
[----:B0-----:R-:W-:Y:S02]  /*1f80*/  HADD2.F32 R9, -RZ, R2.H0_H0 ;  /* 0x20000002ff097230 */ /* 0x001fe40000004100 */
[----:B-1----:R-:W-:-:S05]  /*1f90*/  HADD2.F32 R36, -RZ, R36.H0_H0 ;  /* 0x20000024ff247230 */ /* 0x002fca0000004100 */
[----:B------:R-:W-:Y:S08]  /*1fa0*/  I2F.F16 R54, R54 ;  /* 0x0000003600367306 */ /* 0x000ff00000200c00 */
[----:B------:R-:W0:Y:S08]  /*1fb0*/  I2F.F16 R40, R40 ;  /* 0x0000002800287306 */ /* 0x000e300000200c00 */
        /* <DEDUP_REMOVED lines=10> */
[----:B------:R-:W0:Y:S01]  /*2060*/  LDS.64 R10, [UR4+0x8] ;  /* 0x00000804ff0a7984 */ /* 0x000e220008000a00 */
[----:B------:R-:W-:Y:S01]  /*2070*/  IADD3 R45, PT, PT, R8, -0x80, RZ ;  /* 0xffffff80082d7810 */ /* 0x000fe20007ffe0ff */
[----:B------:R-:W-:Y:S01]  /*2080*/  I2F.F16 R49, R49 ;  /* 0x0000003100317306 */ /* 0x000fe20000200c00 */
[----:B------:R-:W-:Y:S02]  /*2090*/  LOP3.LUT R8, R6, 0xff, RZ, 0xc0, !PT ;  /* 0x000000ff06087812 */ /* 0x000fe400078ec0ff */
[--C-:B------:R-:W-:Y:S02]  /*20a0*/  SHF.R.U32.HI R2, RZ, 0x8, R4.reuse ;  /* 0x00000008ff027819 */ /* 0x100fe40000011604 */
[----:B------:R-:W-:Y:S01]  /*20b0*/  IADD3 R47, PT, PT, R8, -0x80, RZ ;  /* 0xffffff80082f7810 */ /* 0x000fe20007ffe0ff */
[----:B------:R-:W-:Y:S01]  /*20c0*/  HADD2.F32 R8, -RZ, R3.H0_H0 ;  /* 0x20000003ff087230 */ /* 0x000fe20000004100 */
[----:B------:R-:W-:Y:S01]  /*20d0*/  LEA.HI R33, R4, 0xffffff80, RZ, 0x8 ;  /* 0xffffff8004217811 */ /* 0x000fe200078f40ff */
[----:B------:R-:W1:Y:S01]  /*20e0*/  I2F.F16 R45, R45 ;  /* 0x0000002d002d7306 */ /* 0x000e620000200c00 */
[----:B------:R-:W-:-:S02]  /*20f0*/  SHF.R.U32.HI R52, RZ, 0x10, R4 ;  /* 0x00000010ff347819 */ /* 0x000fc40000011604 */
[----:B------:R-:W-:Y:S02]  /*2100*/  LOP3.LUT R2, R2, 0xff, RZ, 0xc0, !PT ;  /* 0x000000ff02027812 */ /* 0x000fe400078ec0ff */
[----:B------:R-:W-:Y:S02]  /*2110*/  SHF.R.U32.HI R3, RZ, 0x8, R5 ;  /* 0x00000008ff037819 */ /* 0x000fe40000011605 */
[----:B------:R-:W-:Y:S01]  /*2120*/  SHF.R.U32.HI R4, RZ, 0x8, R6 ;  /* 0x00000008ff047819 */ /* 0x000fe20000011606 */
[----:B------:R-:W2:Y:S01]  /*2130*/  I2F.F16 R47, R47 ;  /* 0x0000002f002f7306 */ /* 0x000ea20000200c00 */
[----:B------:R-:W-:Y:S01]  /*2140*/  IADD3 R46, PT, PT, R2, -0x80, RZ ;  /* 0xffffff80022e7810 */ /* 0x000fe20007ffe0ff */
[----:B------:R-:W-:Y:S01]  /*2150*/  HADD2.F32 R2, -RZ, R30.H0_H0 ;  /* 0x2000001eff027230 */ /* 0x000fe20000004100 */
[----:B------:R-:W-:Y:S01]  /*2160*/  LOP3.LUT R43, R3, 0xff, RZ, 0xc0, !PT ;  /* 0x000000ff032b7812 */ /* 0x000fe200078ec0ff */
[----:B------:R-:W-:Y:S01]  /*2170*/  HADD2.F32 R3, -RZ, R0.H0_H0 ;  /* 0x20000000ff037230 */ /* 0x000fe20000004100 */
[----:B------:R-:W-:Y:S01]  /*2180*/  LOP3.LUT R57, R4, 0xff, RZ, 0xc0, !PT ;  /* 0x000000ff04397812 */ /* 0x000fe200078ec0ff */
[----:B------:R-:W-:Y:S01]  /*2190*/  HADD2.F32 R4, -RZ, R31.H0_H0 ;  /* 0x2000001fff047230 */ /* 0x000fe20000004100 */
[----:B------:R-:W-:Y:S01]  /*21a0*/  SHF.R.U32.HI R51, RZ, 0x8, R7 ;  /* 0x00000008ff337819 */ /* 0x000fe20000011607 */
[----:B------:R-:W-:-:S02]  /*21b0*/  HADD2.F32 R0, -RZ, R27.H0_H0 ;  /* 0x2000001bff007230 */ /* 0x000fc40000004100 */
[C---:B------:R-:W-:Y:S01]  /*21c0*/  FFMA.FTZ R60, R9.reuse, R3, RZ ;  /* 0x00000003093c7223 */ /* 0x040fe200000100ff */
[----:B------:R-:W-:Y:S02]  /*21d0*/  HADD2.F32 R27, -RZ, R55.H0_H0 ;  /* 0x20000037ff1b7230 */ /* 0x000fe40000004100 */
[----:B------:R-:W-:Y:S01]  /*21e0*/  FFMA.FTZ R55, R2, R9, RZ ;  /* 0x0000000902377223 */ /* 0x000fe200000100ff */
[----:B------:R-:W-:Y:S02]  /*21f0*/  HADD2.F32 R31, -RZ, R56.H0_H0 ;  /* 0x20000038ff1f7230 */ /* 0x000fe40000004100 */
[C---:B------:R-:W-:Y:S01]  /*2200*/  FFMA.FTZ R59, R9.reuse, R0, RZ ;  /* 0x00000000093b7223 */ /* 0x040fe200000100ff */
[----:B------:R-:W-:Y:S02]  /*2210*/  HADD2.F32 R30, -RZ, R54.H0_H0 ;  /* 0x20000036ff1e7230 */ /* 0x000fe40000004100 */
[----:B------:R-:W-:Y:S01]  /*2220*/  FFMA.FTZ R54, R9, R4, RZ ;  /* 0x0000000409367223 */ /* 0x000fe200000100ff */
[----:B------:R-:W-:Y:S01]  /*2230*/  IADD3 R58, PT, PT, R57, -0x80, RZ ;  /* 0xffffff80393a7810 */ /* 0x000fe20007ffe0ff */
[----:B------:R-:W-:Y:S01]  /*2240*/  FFMA.FTZ R56, R32, R53, R55 ;  /* 0x0000003520387223 */ /* 0x000fe20000010037 */
[----:B------:R-:W-:Y:S01]  /*2250*/  LEA.HI R34, R5, 0xffffff80, RZ, 0x8 ;  /* 0xffffff8005227811 */ /* 0x000fe200078f40ff */
[----:B------:R-:W-:Y:S01]  /*2260*/  FFMA.FTZ R57, R53, R31, R54 ;  /* 0x0000001f35397223 */ /* 0x000fe20000010036 */
[----:B------:R-:W-:Y:S01]  /*2270*/  LOP3.LUT R51, R51, 0xff, RZ, 0xc0, !PT ;  /* 0x000000ff33337812 */ /* 0x000fe200078ec0ff */
[C---:B------:R-:W-:Y:S01]  /*2280*/  FFMA.FTZ R54, R53.reuse, R30, R59 ;  /* 0x0000001e35367223 */ /* 0x040fe2000001003b */
[----:B------:R-:W-:Y:S01]  /*2290*/  SHF.R.U32.HI R55, RZ, 0x10, R5 ;  /* 0x00000010ff377819 */ /* 0x000fe20000011605 */
[----:B------:R-:W-:Y:S01]  /*22a0*/  HADD2.F32 R5, -RZ, R44.H0_H0 ;  /* 0x2000002cff057230 */ /* 0x000fe20000004100 */
[----:B------:R-:W-:Y:S01]  /*22b0*/  LOP3.LUT R52, R52, 0xff, RZ, 0xc0, !PT ;  /* 0x000000ff34347812 */ /* 0x000fe200078ec0ff */
[----:B------:R-:W-:Y:S01]  /*22c0*/  FFMA.FTZ R53, R53, R27, R60 ;  /* 0x0000001b35357223 */ /* 0x000fe2000001003c */
[----:B------:R-:W3:Y:S01]  /*22d0*/  I2F.F16 R48, R48 ;  /* 0x0000003000307306 */ /* 0x000ee20000200c00 */
[----:B------:R-:W-:Y:S01]  /*22e0*/  IADD3 R59, PT, PT, R51, -0x80, RZ ;  /* 0xffffff80333b7810 */ /* 0x000fe20007ffe0ff */
[C---:B------:R-:W-:Y:S01]  /*22f0*/  FFMA.FTZ R51, R8.reuse, R36, R57 ;  /* 0x0000002408337223 */ /* 0x040fe20000010039 */
[----:B------:R-:W-:Y:S01]  /*2300*/  IADD3 R43, PT, PT, R43, -0x80, RZ ;  /* 0xffffff802b2b7810 */ /* 0x000fe20007ffe0ff */
[C---:B------:R-:W-:Y:S01]  /*2310*/  FFMA.FTZ R57, R8.reuse, R38, R53 ;  /* 0x0000002608397223 */ /* 0x040fe20000010035 */
[----:B------:R-:W-:Y:S01]  /*2320*/  LOP3.LUT R55, R55, 0xff, RZ, 0xc0, !PT ;  /* 0x000000ff37377812 */ /* 0x000fe200078ec0ff */
[----:B------:R-:W-:Y:S01]  /*2330*/  FFMA.FTZ R54, R8, R37, R54 ;  /* 0x0000002508367223 */ /* 0x000fe20000010036 */
[----:B------:R-:W-:Y:S01]  /*2340*/  SHF.R.U32.HI R53, RZ, 0x10, R6 ;  /* 0x00000010ff357819 */ /* 0x000fe20000011606 */
[----:B------:R4:W-:Y:S01]  /*2350*/  I2F.F16 R9, R58 ;  /* 0x0000003a00097306 */ /* 0x0009e20000200c00 */
[----:B------:R-:W-:Y:S01]  /*2360*/  LEA.HI R35, R6, 0xffffff80, RZ, 0x8 ;  /* 0xffffff8006237811 */ /* 0x000fe200078f40ff */
[----:B0-----:R-:W-:Y:S01]  /*2370*/  HADD2.F32 R61, -RZ, R10.H0_H0 ;  /* 0x2000000aff3d7230 */ /* 0x001fe20000004100 */
[----:B------:R-:W-:Y:S01]  /*2380*/  IADD3 R6, PT, PT, R55, -0x80, RZ ;  /* 0xffffff8037067810 */ /* 0x000fe20007ffe0ff */
[----:B-1----:R-:W-:Y:S01]  /*2390*/  HADD2.F32 R45, -RZ, R45.H0_H0 ;  /* 0x2000002dff2d7230 */ /* 0x002fe20000004100 */
[----:B------:R-:W-:Y:S01]  /*23a0*/  LOP3.LUT R53, R53, 0xff, RZ, 0xc0, !PT ;  /* 0x000000ff35357812 */ /* 0x000fe200078ec0ff */
[----:B--2---:R-:W-:-:S02]  /*23b0*/  HADD2.F32 R47, -RZ, R47.H0_H0 ;  /* 0x2000002fff2f7230 */ /* 0x004fc40000004100 */
[----:B------:R-:W-:Y:S01]  /*23c0*/  FFMA.FTZ R54, R50, R41, R54 ;  /* 0x0000002932367223 */ /* 0x000fe20000010036 */
[----:B------:R-:W0:Y:S01]  /*23d0*/  I2F.F16 R43, R43 ;  /* 0x0000002b002b7306 */ /* 0x000e220000200c00 */
[----:B----4-:R-:W-:Y:S01]  /*23e0*/  IADD3 R58, PT, PT, R52, -0x80, RZ ;  /* 0xffffff80343a7810 */ /* 0x010fe20007ffe0ff */
[----:B------:R-:W-:Y:S01]  /*23f0*/  FFMA.FTZ R52, R5, R8, R56 ;  /* 0x0000000805347223 */ /* 0x000fe20000010038 */
[----:B------:R-:W-:Y:S01]  /*2400*/  SHF.R.U32.HI R56, RZ, 0x10, R7 ;  /* 0x00000010ff387819 */ /* 0x000fe20000011607 */
[----:B------:R-:W-:Y:S01]  /*2410*/  FFMA.FTZ R55, R50, R42, R57 ;  /* 0x0000002a32377223 */ /* 0x000fe20000010039 */
[----:B------:R-:W-:Y:S01]  /*2420*/  IADD3 R60, PT, PT, R53, -0x80, RZ ;  /* 0xffffff80353c7810 */ /* 0x000fe20007ffe0ff */
[----:B------:R-:W-:Y:S01]  /*2430*/  FFMA.FTZ R53, R39, R50, R52 ;  /* 0x0000003227357223 */ /* 0x000fe20000010034 */
[----:B------:R-:W-:Y:S01]  /*2440*/  LOP3.LUT R56, R56, 0xff, RZ, 0xc0, !PT ;  /* 0x000000ff38387812 */ /* 0x000fe200078ec0ff */
[----:B------:R-:W1:Y:S01]  /*2450*/  I2F.F16 R46, R46 ;  /* 0x0000002e002e7306 */ /* 0x000e620000200c00 */
[----:B------:R-:W-:Y:S01]  /*2460*/  FFMA.FTZ R52, R50, R40, R51 ;  /* 0x0000002832347223 */ /* 0x000fe20000010033 */
[----:B---3--:R-:W-:Y:S01]  /*2470*/  HADD2.F32 R48, -RZ, R48.H0_H0 ;  /* 0x20000030ff307230 */ /* 0x008fe20000004100 */
[----:B------:R-:W-:Y:S01]  /*2480*/  IADD3 R56, PT, PT, R56, -0x80, RZ ;  /* 0xffffff8038387810 */ /* 0x000fe20007ffe0ff */
[----:B------:R-:W-:Y:S01]  /*2490*/  FFMA.FTZ R57, R61, R47, R54 ;  /* 0x0000002f3d397223 */ /* 0x000fe20000010036 */
[----:B------:R-:W-:-:S02]  /*24a0*/  HADD2.F32 R51, -RZ, R11.H0_H0 ;  /* 0x2000000bff337230 */ /* 0x000fc40000004100 */
[----:B0-----:R-:W-:Y:S01]  /*24b0*/  HADD2.F32 R43, -RZ, R43.H0_H0 ;  /* 0x2000002bff2b7230 */ /* 0x001fe20000004100 */
[----:B------:R0:W2:Y:S01]  /*24c0*/  I2F.F16 R44, R59 ;  /* 0x0000003b002c7306 */ /* 0x0000a20000200c00 */
[----:B------:R-:W-:Y:S02]  /*24d0*/  HADD2.F32 R11, -RZ, R11.H1_H1 ;  /* 0x3000000bff0b7230 */ /* 0x000fe40000004100 */
[----:B-1----:R-:W-:-:S05]  /*24e0*/  HADD2.F32 R46, -RZ, R46.H0_H0 ;  /* 0x2000002eff2e7230 */ /* 0x002fca0000004100 */
[----:B------:R-:W-:Y:S01]  /*24f0*/  I2F.F16 R6, R6 ;  /* 0x0000000600067306 */ /* 0x000fe20000200c00 */
[----:B0-----:R-:W-:Y:S01]  /*2500*/  LEA.HI R59, R7, 0xffffff80, RZ, 0x8 ;  /* 0xffffff80073b7811 */ /* 0x001fe200078f40ff */
[----:B------:R-:W-:Y:S02]  /*2510*/  HADD2.F32 R7, -RZ, R10.H1_H1 ;  /* 0x3000000aff077230 */ /* 0x000fe40000004100 */
[----:B------:R-:W-:Y:S02]  /*2520*/  HADD2.F32 R10, -RZ, R49.H0_H0 ;  /* 0x20000031ff0a7230 */ /* 0x000fe40000004100 */
[----:B--2---:R-:W-:Y:S02]  /*2530*/  HADD2.F32 R44, -RZ, R44.H0_H0 ;  /* 0x2000002cff2c7230 */ /* 0x004fe40000004100 */
[----:B------:R-:W0:Y:S01]  /*2540*/  I2F.F16 R8, R58 ;  /* 0x0000003a00087306 */ /* 0x000e220000200c00 */
[----:B------:R-:W-:-:S04]  /*2550*/  FFMA.FTZ R53, R10, R61, R53 ;  /* 0x0000003d0a357223 */ /* 0x000fc80000010035 */
[----:B------:R-:W-:-:S03]  /*2560*/  FFMA.FTZ R53, R46, R7, R53 ;  /* 0x000000072e357223 */ /* 0x000fc60000010035 */
[----:B------:R1:W2:Y:S01]  /*2570*/  I2F.F16 R50, R60 ;  /* 0x0000003c00327306 */ /* 0x0002a20000200c00 */
[----:B0-----:R-:W-:-:S07]  /*2580*/  HADD2.F32 R54, -RZ, R8.H0_H0 ;  /* 0x20000008ff367230 */ /* 0x001fce0000004100 */
[----:B------:R0:W3:Y:S01]  /*2590*/  I2F.F16 R49, R56 ;  /* 0x0000003800317306 */ /* 0x0000e20000200c00 */
[C---:B-1----:R-:W-:Y:S01]  /*25a0*/  FFMA.FTZ R60, R61.reuse, R45, R52 ;  /* 0x0000002d3d3c7223 */ /* 0x042fe20000010034 */
[----:B------:R-:W-:Y:S01]  /*25b0*/  FFMA.FTZ R61, R61, R48, R55 ;  /* 0x000000303d3d7223 */ /* 0x000fe20000010037 */
[----:B------:R-:W-:Y:S02]  /*25c0*/  HADD2.F32 R52, -RZ, R9.H0_H0 ;  /* 0x20000009ff347230 */ /* 0x000fe40000004100 */
[C---:B------:R-:W-:Y:S01]  /*25d0*/  FFMA.FTZ R60, R7.reuse, R43, R60 ;  /* 0x0000002b073c7223 */ /* 0x040fe2000001003c */
[C---:B------:R-:W-:Y:S01]  /*25e0*/  FFMA.FTZ R61, R7.reuse, R44, R61 ;  /* 0x0000002c073d7223 */ /* 0x040fe2000001003d */
[----:B--2---:R-:W-:Y:S01]  /*25f0*/  HADD2.F32 R50, -RZ, R50.H0_H0 ;  /* 0x20000032ff327230 */ /* 0x004fe20000004100 */
[----:B------:R-:W1:Y:S01]  /*2600*/  I2F.F16 R33, R33 ;  /* 0x0000002100217306 */ /* 0x000e620000200c00 */
[----:B0-----:R-:W-:Y:S02]  /*2610*/  HADD2.F32 R56, -RZ, R6.H0_H0 ;  /* 0x20000006ff387230 */ /* 0x001fe40000004100 */
[----:B------:R-:W-:Y:S01]  /*2620*/  FFMA.FTZ R57, R7, R52, R57 ;  /* 0x0000003407397223 */ /* 0x000fe20000010039 */
[----:B------:R-:W-:Y:S01]  /*2630*/  FFMA.FTZ R7, R54, R51, R53 ;  /* 0x0000003336077223 */ /* 0x000fe20000010035 */
[----:B------:R-:W-:-:S02]  /*2640*/  HADD2.F32 R53, -RZ, R17.H0_H0 ;  /* 0x20000011ff357230 */ /* 0x000fc40000004100 */
[C---:B------:R-:W-:Y:S01]  /*2650*/  FFMA.FTZ R8, R51.reuse, R56, R60 ;  /* 0x0000003833087223 */ /* 0x040fe2000001003c */
[----:B---3--:R-:W-:Y:S01]  /*2660*/  HADD2.F32 R58, -RZ, R49.H0_H0 ;  /* 0x20000031ff3a7230 */ /* 0x008fe20000004100 */
[----:B------:R-:W0:Y:S01]  /*2670*/  I2F.F16 R34, R34 ;  /* 0x0000002200227306 */ /* 0x000e220000200c00 */
[C---:B------:R-:W-:Y:S01]  /*2680*/  FFMA.FTZ R57, R51.reuse, R50, R57 ;  /* 0x0000003233397223 */ /* 0x040fe20000010039 */
[--C-:B------:R-:W-:Y:S02]  /*2690*/  HADD2.F32 R49, -RZ, R16.reuse.H0_H0 ;  /* 0x20000010ff317230 */ /* 0x100fe40000004100 */
[----:B------:R-:W-:Y:S01]  /*26a0*/  FFMA.FTZ R61, R51, R58, R61 ;  /* 0x0000003a333d7223 */ /* 0x000fe2000001003d */
[----:B------:R-:W-:Y:S02]  /*26b0*/  HADD2.F32 R51, -RZ, R16.H1_H1 ;  /* 0x30000010ff337230 */ /* 0x000fe40000004100 */
[----:B-1----:R-:W-:Y:S01]  /*26c0*/  HADD2.F32 R60, -RZ, R33.H0_H0 ;  /* 0x20000021ff3c7230 */ /* 0x002fe20000004100 */
[----:B------:R-:W1:Y:S01]  /*26d0*/  I2F.F16 R35, R35 ;  /* 0x0000002300237306 */ /* 0x000e620000200c00 */
[----:B------:R-:W-:-:S03]  /*26e0*/  HADD2.F32 R33, -RZ, R17.H1_H1 ;  /* 0x30000011ff217230 */ /* 0x000fc60000004100 */
        /* <DEDUP_REMOVED lines=35> */
[----:B------:R-:W-:-:S02]  /*2920*/  HADD2.F32 R7, -RZ, R7.H1_H1 ;  /* 0x30000007ff077230 */ /* 0x000fc40000004100 */
[--C-:B-1----:R-:W-:Y:S02]  /*2930*/  HADD2.F32 R6, -RZ, R8.reuse.H0_H0 ;  /* 0x20000008ff067230 */ /* 0x102fe40000004100 */
        /* <DEDUP_REMOVED lines=94> */
.L_x_1561:
[----:B------:R-:W-:-:S05]  /*2f20*/  IMAD.WIDE R2, R18, 0x4, R28 ;  /* 0x0000000412027825 */ /* 0x000fca00078e021c */
[----:B------:R0:W5:Y:S01]  /*2f30*/  LDG.E.128.CONSTANT R4, desc[UR12][R2.64] ;  /* 0x0000000c02047981 */ /* 0x000162000c1e9d00 */
[----:B------:R-:W-:Y:S01]  /*2f40*/  IMAD.WIDE R28, R18, 0x4, R2 ;  /* 0x00000004121c7825 */ /* 0x000fe200078e0202 */
[----:B------:R-:W-:Y:S06]  /*2f50*/  BRA.U !UP0, `(.L_x_1562) ;  /* 0x0000001108cc7547 */ /* 0x000fec000b800000 */
[----:B-----5:R-:W2:Y:S01]  /*2f60*/  LDG.E.128.CONSTANT R8, desc[UR12][R28.64] ;  /* 0x0000000c1c087981 */ /* 0x020ea2000c1e9d00 */
[----:B0-----:R-:W-:Y:S01]  /*2f70*/  LOP3.LUT R2, R4, 0xff, RZ, 0xc0, !PT ;  /* 0x000000ff04027812 */ /* 0x001fe200078ec0ff */
        /* <DEDUP_REMOVED lines=14> */
[C---:B------:R-:W-:Y:S01]  /*3060*/  LEA.HI R39, R5.reuse, 0xffffff80, RZ, 0x8 ;  /* 0xffffff8005277811 */ /* 0x040fe200078f40ff */
[----:B------:R0:W1:Y:S01]  /*3070*/  I2F.F16 R32, R3 ;  /* 0x0000000300207306 */ /* 0x0000620000200c00 */
[----:B------:R-:W-:Y:S02]  /*3080*/  IADD3 R56, PT, PT, R2, -0x80, RZ ;  /* 0xffffff8002387810 */ /* 0x000fe40007ffe0ff */
[----:B------:R-:W-:Y:S02]  /*3090*/  LEA.HI R40, R6, 0xffffff80, RZ, 0x8 ;  /* 0xffffff8006287811 */ /* 0x000fe400078f40ff */
[----:B------:R-:W-:Y:S02]  /*30a0*/  LOP3.LUT R0, R5, 0xff, RZ, 0xc0, !PT ;  /* 0x000000ff05007812 */ /* 0x000fe400078ec0ff */
[----:B------:R-:W-:Y:S01]  /*30b0*/  IADD3 R4, PT, PT, R4, -0x80, RZ ;  /* 0xffffff8004047810 */ /* 0x000fe20007ffe0ff */
[----:B------:R-:W-:Y:S01]  /*30c0*/  I2F.F16 R56, R56 ;  /* 0x0000003800387306 */ /* 0x000fe20000200c00 */
[----:B0-----:R-:W0:Y:S01]  /*30d0*/  LDS.64 R2, [UR4+0x10] ;  /* 0x00001004ff027984 */ /* 0x001e220008000a00 */
[----:B------:R-:W-:-:S02]  /*30e0*/  SHF.R.U32.HI R36, RZ, 0x8, R6 ;  /* 0x00000008ff247819 */ /* 0x000fc40000011606 */
[----:B------:R-:W-:Y:S02]  /*30f0*/  SHF.R.U32.HI R5, RZ, 0x10, R5 ;  /* 0x00000010ff057819 */ /* 0x000fe40000011605 */
[----:B------:R-:W-:Y:S01]  /*3100*/  SHF.R.U32.HI R6, RZ, 0x10, R6 ;  /* 0x00000010ff067819 */ /* 0x000fe20000011606 */
[----:B-1----:R-:W-:Y:S01]  /*3110*/  HADD2.F32 R32, -RZ, R32.H0_H0 ;  /* 0x20000020ff207230 */ /* 0x002fe20000004100 */
[----:B------:R-:W-:Y:S01]  /*3120*/  IADD3 R31, PT, PT, R0, -0x80, RZ ;  /* 0xffffff80001f7810 */ /* 0x000fe20007ffe0ff */
[----:B------:R1:W-:Y:S01]  /*3130*/  I2F.F16 R52, R4 ;  /* 0x0000000400347306 */ /* 0x0003e20000200c00 */
[C---:B------:R-:W-:Y:S02]  /*3140*/  LEA.HI R41, R7.reuse, 0xffffff80, RZ, 0x8 ;  /* 0xffffff8007297811 */ /* 0x040fe400078f40ff */
[----:B------:R-:W-:Y:S02]  /*3150*/  LOP3.LUT R0, R7, 0xff, RZ, 0xc0, !PT ;  /* 0x000000ff07007812 */ /* 0x000fe400078ec0ff */
[----:B------:R-:W-:-:S02]  /*3160*/  LOP3.LUT R5, R5, 0xff, RZ, 0xc0, !PT ;  /* 0x000000ff05057812 */ /* 0x000fc400078ec0ff */
[----:B------:R-:W-:Y:S01]  /*3170*/  LOP3.LUT R6, R6, 0xff, RZ, 0xc0, !PT ;  /* 0x000000ff06067812 */ /* 0x000fe200078ec0ff */
[----:B------:R-:W-:Y:S01]  /*3180*/  I2F.F16 R31, R31 ;  /* 0x0000001f001f7306 */ /* 0x000fe20000200c00 */
[--C-:B-1----:R-:W-:Y:S02]  /*3190*/  SHF.R.U32.HI R4, RZ, 0x8, R7.reuse ;  /* 0x00000008ff047819 */ /* 0x102fe40000011607 */
[----:B------:R-:W-:Y:S02]  /*31a0*/  SHF.R.U32.HI R7, RZ, 0x10, R7 ;  /* 0x00000010ff077819 */ /* 0x000fe40000011607 */
[----:B------:R-:W-:Y:S02]  /*31b0*/  LOP3.LUT R37, R36, 0xff, RZ, 0xc0, !PT ;  /* 0x000000ff24257812 */ /* 0x000fe400078ec0ff */
[----:B------:R-:W-:Y:S01]  /*31c0*/  IADD3 R5, PT, PT, R5, -0x80, RZ ;  /* 0xffffff8005057810 */ /* 0x000fe20007ffe0ff */
[----:B------:R-:W-:Y:S01]  /*31d0*/  I2F.F16 R48, R48 ;  /* 0x0000003000307306 */ /* 0x000fe20000200c00 */
[----:B------:R-:W-:-:S02]  /*31e0*/  IADD3 R6, PT, PT, R6, -0x80, RZ ;  /* 0xffffff8006067810 */ /* 0x000fc40007ffe0ff */
[----:B------:R-:W-:Y:S02]  /*31f0*/  LOP3.LUT R7, R7, 0xff, RZ, 0xc0, !PT ;  /* 0x000000ff07077812 */ /* 0x000fe400078ec0ff */
[----:B------:R-:W-:Y:S02]  /*3200*/  IADD3 R0, PT, PT, R0, -0x80, RZ ;  /* 0xffffff8000007810 */ /* 0x000fe40007ffe0ff */
[----:B------:R-:W-:Y:S01]  /*3210*/  IADD3 R43, PT, PT, R37, -0x80, RZ ;  /* 0xffffff80252b7810 */ /* 0x000fe20007ffe0ff */
[----:B------:R-:W1:Y:S01]  /*3220*/  I2F.F16 R36, R5 ;  /* 0x0000000500247306 */ /* 0x000e620000200c00 */
[----:B------:R-:W-:Y:S02]  /*3230*/  LOP3.LUT R4, R4, 0xff, RZ, 0xc0, !PT ;  /* 0x000000ff04047812 */ /* 0x000fe400078ec0ff */
[----:B------:R-:W-:Y:S02]  /*3240*/  IADD3 R7, PT, PT, R7, -0x80, RZ ;  /* 0xffffff8007077810 */ /* 0x000fe40007ffe0ff */
[----:B------:R-:W-:-:S03]  /*3250*/  IADD3 R55, PT, PT, R4, -0x80, RZ ;  /* 0xffffff8004377810 */ /* 0x000fc60007ffe0ff */
[----:B------:R-:W3:Y:S01]  /*3260*/  I2F.F16 R37, R6 ;  /* 0x0000000600257306 */ /* 0x000ee20000200c00 */
[----:B0-----:R-:W-:Y:S02]  /*3270*/  HADD2.F32 R54, -RZ, R2.H1_H1 ;  /* 0x30000002ff367230 */ /* 0x001fe40000004100 */
[--C-:B------:R-:W-:Y:S02]  /*3280*/  HADD2.F32 R51, -RZ, R3.reuse.H0_H0 ;  /* 0x20000003ff337230 */ /* 0x100fe40000004100 */
[----:B------:R-:W-:Y:S02]  /*3290*/  HADD2.F32 R50, -RZ, R3.H1_H1 ;  /* 0x30000003ff327230 */ /* 0x000fe40000004100 */
[----:B-1----:R-:W-:Y:S01]  /*32a0*/  HADD2.F32 R36, -RZ, R36.H0_H0 ;  /* 0x20000024ff247230 */ /* 0x002fe20000004100 */
[----:B------:R-:W-:Y:S01]  /*32b0*/  I2F.F16 R0, R0 ;  /* 0x0000000000007306 */ /* 0x000fe20000200c00 */
[----:B---3--:R-:W-:-:S07]  /*32c0*/  HADD2.F32 R37, -RZ, R37.H0_H0 ;  /* 0x20000025ff257230 */ /* 0x008fce0000004100 */
[----:B------:R-:W0:Y:S08]  /*32d0*/  I2F.F16 R38, R7 ;  /* 0x0000000700267306 */ /* 0x000e300000200c00 */
[----:B------:R-:W-:Y:S01]  /*32e0*/  I2F.F16 R43, R43 ;  /* 0x0000002b002b7306 */ /* 0x000fe20000200c00 */
[----:B0-----:R-:W-:-:S07]  /*32f0*/  HADD2.F32 R38, -RZ, R38.H0_H0 ;  /* 0x20000026ff267230 */ /* 0x001fce0000004100 */
        /* <DEDUP_REMOVED lines=13> */
[----:B------:R-:W-:Y:S01]  /*33d0*/  LOP3.LUT R4, R8, 0xff, RZ, 0xc0, !PT ;  /* 0x000000ff08047812 */ /* 0x000fe200078ec0ff */
[----:B------:R-:W1:Y:S01]  /*33e0*/  I2F.F16 R44, R44 ;  /* 0x0000002c002c7306 */ /* 0x000e620000200c00 */
[----:B------:R-:W-:Y:S01]  /*33f0*/  IADD3 R46, PT, PT, R5, -0x80, RZ ;  /* 0xffffff80052e7810 */ /* 0x000fe20007ffe0ff */
[----:B------:R-:W-:Y:S01]  /*3400*/  HADD2.F32 R5, -RZ, R2.H0_H0 ;  /* 0x20000002ff057230 */ /* 0x000fe20000004100 */
[----:B------:R-:W-:Y:S02]  /*3410*/  IADD3 R4, PT, PT, R4, -0x80, RZ ;  /* 0xffffff8004047810 */ /* 0x000fe40007ffe0ff */
[----:B------:R-:W-:Y:S02]  /*3420*/  SHF.R.U32.HI R2, RZ, 0x8, R8 ;  /* 0x00000008ff027819 */ /* 0x000fe40000011608 */
[----:B------:R-:W-:Y:S01]  /*3430*/  SHF.R.U32.HI R3, RZ, 0x8, R9 ;  /* 0x00000008ff037819 */ /* 0x000fe20000011609 */
[----:B------:R2:W-:Y:S01]  /*3440*/  I2F.F16 R49, R4 ;  /* 0x0000000400317306 */ /* 0x0005e20000200c00 */
[----:B------:R-:W-:-:S02]  /*3450*/  LOP3.LUT R2, R2, 0xff, RZ, 0xc0, !PT ;  /* 0x000000ff02027812 */ /* 0x000fc400078ec0ff */
[----:B------:R-:W-:Y:S01]  /*3460*/  LOP3.LUT R42, R3, 0xff, RZ, 0xc0, !PT ;  /* 0x000000ff032a7812 */ /* 0x000fe200078ec0ff */
[----:B------:R-:W-:Y:S01]  /*3470*/  HADD2.F32 R3, -RZ, R0.H0_H0 ;  /* 0x20000000ff037230 */ /* 0x000fe20000004100 */
[----:B------:R-:W-:Y:S01]  /*3480*/  IADD3 R45, PT, PT, R2, -0x80, RZ ;  /* 0xffffff80022d7810 */ /* 0x000fe20007ffe0ff */
[----:B------:R-:W-:Y:S01]  /*3490*/  HADD2.F32 R2, -RZ, R30.H0_H0 ;  /* 0x2000001eff027230 */ /* 0x000fe20000004100 */
[----:B------:R-:W-:Y:S01]  /*34a0*/  LEA.HI R33, R8, 0xffffff80, RZ, 0x8 ;  /* 0xffffff8008217811 */ /* 0x000fe200078f40ff */
[----:B------:R-:W-:Y:S01]  /*34b0*/  HADD2.F32 R0, -RZ, R27.H0_H0 ;  /* 0x2000001bff007230 */ /* 0x000fe20000004100 */
[----:B--2---:R-:W-:Y:S01]  /*34c0*/  SHF.R.U32.HI R4, RZ, 0x8, R10 ;  /* 0x00000008ff047819 */ /* 0x004fe2000001160a */
[----:B------:R-:W-:Y:S01]  /*34d0*/  HADD2.F32 R30, -RZ, R43.H0_H0 ;  /* 0x2000002bff1e7230 */ /* 0x000fe20000004100 */
[----:B------:R-:W-:Y:S01]  /*34e0*/  SHF.R.U32.HI R53, RZ, 0x10, R8 ;  /* 0x00000010ff357819 */ /* 0x000fe20000011608 */
[----:B------:R-:W-:Y:S01]  /*34f0*/  HADD2.F32 R27, -RZ, R55.H0_H0 ;  /* 0x20000037ff1b7230 */ /* 0x000fe20000004100 */
[----:B------:R-:W-:Y:S01]  /*3500*/  LOP3.LUT R57, R4, 0xff, RZ, 0xc0, !PT ;  /* 0x000000ff04397812 */ /* 0x000fe200078ec0ff */
[----:B------:R-:W-:Y:S01]  /*3510*/  HADD2.F32 R4, -RZ, R31.H0_H0 ;  /* 0x2000001fff047230 */ /* 0x000fe20000004100 */
[----:B------:R-:W-:Y:S01]  /*3520*/  SHF.R.U32.HI R8, RZ, 0x8, R11 ;  /* 0x00000008ff087819 */ /* 0x000fe2000001160b */
[----:B------:R-:W-:-:S02]  /*3530*/  HADD2.F32 R31, -RZ, R56.H0_H0 ;  /* 0x20000038ff1f7230 */ /* 0x000fc40000004100 */
[----:B------:R-:W-:Y:S01]  /*3540*/  FFMA.FTZ R55, R2, R5, RZ ;  /* 0x0000000502377223 */ /* 0x000fe200000100ff */
[C---:B------:R-:W-:Y:S01]  /*3550*/  FFMA.FTZ R61, R5.reuse, R0, RZ ;  /* 0x00000000053d7223 */ /* 0x040fe200000100ff */
[C---:B------:R-:W-:Y:S01]  /*3560*/  FFMA.FTZ R59, R5.reuse, R4, RZ ;  /* 0x00000004053b7223 */ /* 0x040fe200000100ff */
[----:B------:R-:W-:Y:S01]  /*3570*/  FFMA.FTZ R62, R5, R3, RZ ;  /* 0x00000003053e7223 */ /* 0x000fe200000100ff */
[----:B------:R-:W-:Y:S01]  /*3580*/  LOP3.LUT R8, R8, 0xff, RZ, 0xc0, !PT ;  /* 0x000000ff08087812 */ /* 0x000fe200078ec0ff */
[----:B------:R-:W-:Y:S01]  /*3590*/  FFMA.FTZ R60, R32, R54, R55 ;  /* 0x00000036203c7223 */ /* 0x000fe20000010037 */
[----:B------:R-:W-:Y:S01]  /*35a0*/  IADD3 R57, PT, PT, R57, -0x80, RZ ;  /* 0xffffff8039397810 */ /* 0x000fe20007ffe0ff */
[C---:B------:R-:W-:Y:S01]  /*35b0*/  FFMA.FTZ R56, R54.reuse, R30, R61 ;  /* 0x0000001e36387223 */ /* 0x040fe2000001003d */
[----:B------:R-:W-:Y:S01]  /*35c0*/  LOP3.LUT R53, R53, 0xff, RZ, 0xc0, !PT ;  /* 0x000000ff35357812 */ /* 0x000fe200078ec0ff */
[----:B------:R-:W-:Y:S02]  /*35d0*/  HADD2.F32 R5, -RZ, R52.H0_H0 ;  /* 0x20000034ff057230 */ /* 0x000fe40000004100 */
[C---:B------:R-:W-:Y:S01]  /*35e0*/  FFMA.FTZ R58, R54.reuse, R31, R59 ;  /* 0x0000001f363a7223 */ /* 0x040fe2000001003b */
[----:B------:R-:W-:Y:S01]  /*35f0*/  FFMA.FTZ R55, R54, R27, R62 ;  /* 0x0000001b36377223 */ /* 0x000fe2000001003e */
[----:B------:R-:W-:Y:S01]  /*3600*/  LEA.HI R34, R9, 0xffffff80, RZ, 0x8 ;  /* 0xffffff8009227811 */ /* 0x000fe200078f40ff */
[----:B------:R-:W2:Y:S01]  /*3610*/  I2F.F16 R46, R46 ;  /* 0x0000002e002e7306 */ /* 0x000ea20000200c00 */
[----:B------:R-:W-:Y:S01]  /*3620*/  SHF.R.U32.HI R54, RZ, 0x10, R9 ;  /* 0x00000010ff367819 */ /* 0x000fe20000011609 */
[----:B------:R-:W-:Y:S01]  /*3630*/  FFMA.FTZ R59, R5, R51, R60 ;  /* 0x00000033053b7223 */ /* 0x000fe2000001003c */
[----:B------:R-:W-:Y:S01]  /*3640*/  IADD3 R9, PT, PT, R8, -0x80, RZ ;  /* 0xffffff8008097810 */ /* 0x000fe20007ffe0ff */
[----:B-1----:R-:W-:Y:S01]  /*3650*/  HADD2.F32 R44, -RZ, R44.H0_H0 ;  /* 0x2000002cff2c7230 */ /* 0x002fe20000004100 */
[----:B------:R-:W-:Y:S01]  /*3660*/  IADD3 R8, PT, PT, R53, -0x80, RZ ;  /* 0xffffff8035087810 */ /* 0x000fe20007ffe0ff */
[----:B------:R-:W-:Y:S01]  /*3670*/  FFMA.FTZ R53, R51, R36, R58 ;  /* 0x0000002433357223 */ /* 0x000fe2000001003a */
[----:B------:R-:W-:Y:S01]  /*3680*/  IADD3 R42, PT, PT, R42, -0x80, RZ ;  /* 0xffffff802a2a7810 */ /* 0x000fe20007ffe0ff */
[----:B------:R1:W-:Y:S01]  /*3690*/  I2F.F16 R43, R57 ;  /* 0x00000039002b7306 */ /* 0x0003e20000200c00 */
[----:B------:R-:W-:Y:S01]  /*36a0*/  LOP3.LUT R54, R54, 0xff, RZ, 0xc0, !PT ;  /* 0x000000ff36367812 */ /* 0x000fe200078ec0ff */
[----:B------:R-:W-:Y:S01]  /*36b0*/  FFMA.FTZ R53, R50, R39, R53 ;  /* 0x0000002732357223 */ /* 0x000fe20000010035 */
[----:B------:R-:W-:-:S02]  /*36c0*/  SHF.R.U32.HI R52, RZ, 0x10, R10 ;  /* 0x00000010ff347819 */ /* 0x000fc4000001160a */
[----:B------:R-:W-:Y:S01]  /*36d0*/  LEA.HI R35, R10, 0xffffff80, RZ, 0x8 ;  /* 0xffffff800a237811 */ /* 0x000fe200078f40ff */
[----:B------:R-:W-:Y:S01]  /*36e0*/  HADD2.F32 R10, -RZ, R48.H0_H0 ;  /* 0x20000030ff0a7230 */ /* 0x000fe20000004100 */
[----:B------:R-:W-:Y:S01]  /*36f0*/  IADD3 R48, PT, PT, R54, -0x80, RZ ;  /* 0xffffff8036307810 */ /* 0x000fe20007ffe0ff */
[----:B------:R-:W3:Y:S01]  /*3700*/  I2F.F16 R47, R47 ;  /* 0x0000002f002f7306 */ /* 0x000ee20000200c00 */
[C---:B-1----:R-:W-:Y:S01]  /*3710*/  FFMA.FTZ R57, R51.reuse, R37, R56 ;  /* 0x0000002533397223 */ /* 0x042fe20000010038 */
[----:B------:R-:W-:Y:S01]  /*3720*/  FFMA.FTZ R56, R51, R38, R55 ;  /* 0x0000002633387223 */ /* 0x000fe20000010037 */
[----:B------:R-:W-:Y:S01]  /*3730*/  SHF.R.U32.HI R51, RZ, 0x10, R11 ;  /* 0x00000010ff337819 */ /* 0x000fe2000001160b */
[----:B--2---:R-:W-:Y:S01]  /*3740*/  HADD2.F32 R46, -RZ, R46.H0_H0 ;  /* 0x2000002eff2e7230 */ /* 0x004fe20000004100 */
[----:B------:R-:W-:Y:S01]  /*3750*/  LOP3.LUT R52, R52, 0xff, RZ, 0xc0, !PT ;  /* 0x000000ff34347812 */ /* 0x000fe200078ec0ff */
[----:B------:R-:W-:Y:S01]  /*3760*/  FFMA.FTZ R54, R50, R41, R56 ;  /* 0x0000002932367223 */ /* 0x000fe20000010038 */
[----:B------:R-:W-:Y:S01]  /*3770*/  LOP3.LUT R51, R51, 0xff, RZ, 0xc0, !PT ;  /* 0x000000ff33337812 */ /* 0x000fe200078ec0ff */
[----:B------:R-:W1:Y:S01]  /*3780*/  I2F.F16 R45, R45 ;  /* 0x0000002d002d7306 */ /* 0x000e620000200c00 */
[----:B------:R-:W-:Y:S01]  /*3790*/  IADD3 R58, PT, PT, R52, -0x80, RZ ;  /* 0xffffff80343a7810 */ /* 0x000fe20007ffe0ff */
[----:B------:R-:W-:Y:S01]  /*37a0*/  FFMA.FTZ R52, R10, R50, R59 ;  /* 0x000000320a347223 */ /* 0x000fe2000001003b */
[----:B------:R-:W-:Y:S01]  /*37b0*/  IADD3 R61, PT, PT, R51, -0x80, RZ ;  /* 0xffffff80333d7810 */ /* 0x000fe20007ffe0ff */
[----:B------:R-:W-:Y:S01]  /*37c0*/  FFMA.FTZ R55, R50, R40, R57 ;  /* 0x0000002832377223 */ /* 0x000fe20000010039 */
[----:B------:R-:W-:Y:S01]  /*37d0*/  LEA.HI R59, R11, 0xffffff80, RZ, 0x8 ;  /* 0xffffff800b3b7811 */ /* 0x000fe200078f40ff */
[----:B0-----:R-:W-:-:S02]  /*37e0*/  HADD2.F32 R56, -RZ, R6.H0_H0 ;  /* 0x20000006ff387230 */ /* 0x001fc40000004100 */
[----:B------:R-:W0:Y:S01]  /*37f0*/  I2F.F16 R42, R42 ;  /* 0x0000002a002a7306 */ /* 0x000e220000200c00 */
[----:B------:R-:W-:Y:S02]  /*3800*/  HADD2.F32 R11, -RZ, R49.H0_H0 ;  /* 0x20000031ff0b7230 */ /* 0x000fe40000004100 */
[----:B---3--:R-:W-:Y:S02]  /*3810*/  HADD2.F32 R47, -RZ, R47.H0_H0 ;  /* 0x2000002fff2f7230 */ /* 0x008fe40000004100 */
[----:B------:R-:W-:Y:S01]  /*3820*/  FFMA.FTZ R57, R56, R44, R53 ;  /* 0x0000002c38397223 */ /* 0x000fe20000010035 */
[----:B------:R-:W-:Y:S02]  /*3830*/  HADD2.F32 R6, -RZ, R6.H1_H1 ;  /* 0x30000006ff067230 */ /* 0x000fe40000004100 */
[----:B------:R-:W-:Y:S01]  /*3840*/  FFMA.FTZ R52, R11, R56, R52 ;  /* 0x000000380b347223 */ /* 0x000fe20000010034 */
[----:B-1----:R-:W-:Y:S01]  /*3850*/  HADD2.F32 R45, -RZ, R45.H0_H0 ;  /* 0x2000002dff2d7230 */ /* 0x002fe20000004100 */
[----:B------:R-:W1:Y:S01]  /*3860*/  I2F.F16 R9, R9 ;  /* 0x0000000900097306 */ /* 0x000e620000200c00 */
[----:B------:R-:W-:-:S02]  /*3870*/  HADD2.F32 R43, -RZ, R43.H0_H0 ;  /* 0x2000002bff2b7230 */ /* 0x000fc40000004100 */
[----:B------:R-:W-:Y:S01]  /*3880*/  FFMA.FTZ R60, R56, R47, R54 ;  /* 0x0000002f383c7223 */ /* 0x000fe20000010036 */
[--C-:B------:R-:W-:Y:S02]  /*3890*/  HADD2.F32 R51, -RZ, R7.reuse.H0_H0 ;  /* 0x20000007ff337230 */ /* 0x100fe40000004100 */
[----:B------:R-:W-:Y:S02]  /*38a0*/  HADD2.F32 R7, -RZ, R7.H1_H1 ;  /* 0x30000007ff077230 */ /* 0x000fe40000004100 */
[----:B0-----:R-:W-:Y:S01]  /*38b0*/  HADD2.F32 R42, -RZ, R42.H0_H0 ;  /* 0x2000002aff2a7230 */ /* 0x001fe20000004100 */
[----:B------:R-:W0:Y:S01]  /*38c0*/  I2F.F16 R8, R8 ;  /* 0x0000000800087306 */ /* 0x000e220000200c00 */
[----:B-1----:R-:W-:-:S07]  /*38d0*/  HADD2.F32 R53, -RZ, R9.H0_H0 ;  /* 0x20000009ff357230 */ /* 0x002fce0000004100 */
[----:B------:R-:W1:Y:S01]  /*38e0*/  I2F.F16 R48, R48 ;  /* 0x0000003000307306 */ /* 0x000e620000200c00 */
[----:B------:R-:W-:Y:S01]  /*38f0*/  FFMA.FTZ R9, R45, R6, R52 ;  /* 0x000000062d097223 */ /* 0x000fe20000010034 */
[----:B------:R-:W-:Y:S02]  /*3900*/  HADD2.F32 R52, -RZ, R17.H0_H0 ;  /* 0x20000011ff347230 */ /* 0x000fe40000004100 */
[----:B0-----:R-:W-:-:S04]  /*3910*/  HADD2.F32 R54, -RZ, R8.H0_H0 ;  /* 0x20000008ff367230 */ /* 0x001fc80000004100 */
[----:B------:R0:W2:Y:S01]  /*3920*/  I2F.F16 R50, R58 ;  /* 0x0000003a00327306 */ /* 0x0000a20000200c00 */
[----:B------:R-:W-:Y:S01]  /*3930*/  FFMA.FTZ R8, R6, R42, R57 ;  /* 0x0000002a06087223 */ /* 0x000fe20000010039 */
[----:B------:R-:W-:Y:S01]  /*3940*/  FFMA.FTZ R9, R54, R51, R9 ;  /* 0x0000003336097223 */ /* 0x000fe20000010009 */
[----:B-1----:R-:W-:-:S05]  /*3950*/  HADD2.F32 R48, -RZ, R48.H0_H0 ;  /* 0x20000030ff307230 */ /* 0x002fca0000004100 */
[----:B------:R-:W1:Y:S01]  /*3960*/  I2F.F16 R49, R61 ;  /* 0x0000003d00317306 */ /* 0x000e620000200c00 */
[----:B0-----:R-:W-:Y:S01]  /*3970*/  FFMA.FTZ R58, R56, R46, R55 ;  /* 0x0000002e383a7223 */ /* 0x001fe20000010037 */
[----:B------:R-:W-:Y:S01]  /*3980*/  FFMA.FTZ R8, R51, R48, R8 ;  /* 0x0000003033087223 */ /* 0x000fe20000010008 */
[----:B--2---:R-:W-:-:S05]  /*3990*/  HADD2.F32 R50, -RZ, R50.H0_H0 ;  /* 0x20000032ff327230 */ /* 0x004fca0000004100 */
[----:B------:R-:W0:Y:S01]  /*39a0*/  I2F.F16 R33, R33 ;  /* 0x0000002100217306 */ /* 0x000e220000200c00 */
[----:B-1----:R-:W-:-:S07]  /*39b0*/  HADD2.F32 R56, -RZ, R49.H0_H0 ;  /* 0x20000031ff387230 */ /* 0x002fce0000004100 */
[----:B------:R-:W1:Y:S01]  /*39c0*/  I2F.F16 R34, R34 ;  /* 0x0000002200227306 */ /* 0x000e620000200c00 */
[----:B------:R-:W-:-:S04]  /*39d0*/  FFMA.FTZ R49, R6, R43, R58 ;  /* 0x0000002b06317223 */ /* 0x000fc8000001003a */
[----:B------:R-:W-:Y:S01]  /*39e0*/  FFMA.FTZ R57, R51, R50, R49 ;  /* 0x0000003233397223 */ /* 0x000fe20000010031 */
[----:B------:R-:W-:Y:S02]  /*39f0*/  HADD2.F32 R49, -RZ, R16.H0_H0 ;  /* 0x20000010ff317230 */ /* 0x000fe40000004100 */
[----:B------:R-:W2:Y:S01]  /*3a00*/  I2F.F16 R35, R35 ;  /* 0x0000002300237306 */ /* 0x000ea20000200c00 */
[----:B0-----:R-:W-:Y:S02]  /*3a10*/  HADD2.F32 R58, -RZ, R33.H0_H0 ;  /* 0x20000021ff3a7230 */ /* 0x001fe40000004100 */
[----:B------:R-:W-:Y:S02]  /*3a20*/  HADD2.F32 R33, -RZ, R17.H1_H1 ;  /* 0x30000011ff217230 */ /* 0x000fe40000004100 */
[----:B-1----:R-:W-:-:S03]  /*3a30*/  HADD2.F32 R34, -RZ, R34.H0_H0 ;  /* 0x20000022ff227230 */ /* 0x002fc60000004100 */
[----:B------:R0:W1:Y:S02]  /*3a40*/  I2F.F16 R55, R59 ;  /* 0x0000003b00377306 */ /* 0x0000640000200c00 */
[----:B------:R-:W-:Y:S01]  /*3a50*/  FFMA.FTZ R8, R7, R34, R8 ;  /* 0x0000002207087223 */ /* 0x000fe20000010008 */
[----:B0-----:R-:W-:Y:S01]  /*3a60*/  FFMA.FTZ R59, R6, R53, R60 ;  /* 0x00000035063b7223 */ /* 0x001fe2000001003c */
[----:B--2---:R-:W-:Y:S02]  /*3a70*/  HADD2.F32 R60, -RZ, R35.H0_H0 ;  /* 0x20000023ff3c7230 */ /* 0x004fe40000004100 */
[----:B------:R-:W-:Y:S01]  /*3a80*/  FFMA.FTZ R6, R58, R7, R9 ;  /* 0x000000073a067223 */ /* 0x000fe20000010009 */
[----:B------:R-:W-:Y:S01]  /*3a90*/  FFMA.FTZ R59, R51, R56, R59 ;  /* 0x00000038333b7223 */ /* 0x000fe2000001003b */
[----:B------:R-:W-:Y:S02]  /*3aa0*/  HADD2.F32 R51, -RZ, R16.H1_H1 ;  /* 0x30000010ff337230 */ /* 0x000fe40000004100 */
[----:B------:R-:W-:Y:S01]  /*3ab0*/  FFMA.FTZ R57, R7, R60, R57 ;  /* 0x0000003c07397223 */ /* 0x000fe20000010039 */
[----:B-1----:R-:W-:-:S02]  /*3ac0*/  HADD2.F32 R62, -RZ, R55.H0_H0 ;  /* 0x20000037ff3e7230 */ /* 0x002fc40000004100 */
[----:B------:R-:W-:Y:S01]  /*3ad0*/  FMUL.FTZ R6, R49, R6 ;  /* 0x0000000631067220 */ /* 0x000fe20000410000 */
[----:B------:R-:W-:Y:S01]  /*3ae0*/  FMUL.FTZ R8, R51, R8 ;  /* 0x0000000833087220 */ /* 0x000fe20000410000 */
[----:B------:R-:W-:Y:S01]  /*3af0*/  FMUL.FTZ R57, R52, R57 ;  /* 0x0000003934397220 */ /* 0x000fe20000410000 */
[----:B------:R-:W-:Y:S02]  /*3b00*/  FFMA.FTZ R64, R7, R62, R59 ;  /* 0x0000003e07407223 */ /* 0x000fe4000001003b */
[----:B------:R-:W-:Y:S02]  /*3b10*/  F2FP.F16.F32.PACK_AB R6, RZ, R6 ;  /* 0x00000006ff06723e */ /* 0x000fe400000000ff */
[----:B------:R-:W-:Y:S01]  /*3b20*/  F2FP.F16.F32.PACK_AB R8, RZ, R8 ;  /* 0x00000008ff08723e */ /* 0x000fe200000000ff */
[----:B------:R-:W-:Y:S01]  /*3b30*/  FMUL.FTZ R64, R33, R64 ;  /* 0x0000004021407220 */ /* 0x000fe20000410000 */
[----:B------:R-:W-:Y:S02]  /*3b40*/  F2FP.F16.F32.PACK_AB R57, RZ, R57 ;  /* 0x00000039ff39723e */ /* 0x000fe400000000ff */
[----:B------:R-:W-:-:S02]  /*3b50*/  PRMT R6, R6, 0x5410, R8 ;  /* 0x0000541006067816 */ /* 0x000fc40000000008 */
[----:B------:R-:W-:-:S04]  /*3b60*/  F2FP.F16.F32.PACK_AB R64, RZ, R64 ;  /* 0x00000040ff40723e */ /* 0x000fc800000000ff */
[----:B------:R-:W-:Y:S01]  /*3b70*/  PRMT R57, R57, 0x5410, R64 ;  /* 0x0000541039397816 */ /* 0x000fe20000000040 */
[----:B------:R-:W-:-:S04]  /*3b80*/  HFMA2 R26, R6, 1, 1, R26 ;  /* 0x3c003c00061a7831 */ /* 0x000fc8000000001a */
        /* <DEDUP_REMOVED lines=16> */
[-C--:B------:R-:W-:Y:S01]  /*3c90*/  FFMA.FTZ R55, R5, R35.reuse, R64 ;  /* 0x0000002305377223 */ /* 0x080fe20000010040 */
[----:B------:R-:W-:Y:S01]  /*3ca0*/  FFMA.FTZ R64, R36, R35, R57 ;  /* 0x0000002324407223 */ /* 0x000fe20000010039 */
[----:B------:R-:W-:-:S02]  /*3cb0*/  HADD2.F32 R7, -RZ, R7.H1_H1 ;  /* 0x30000007ff077230 */ /* 0x000fc40000004100 */
[-C--:B------:R-:W-:Y:S01]  /*3cc0*/  FFMA.FTZ R57, R37, R35.reuse, R66 ;  /* 0x0000002325397223 */ /* 0x080fe20000010042 */
[----:B------:R-:W-:Y:S02]  /*3cd0*/  FFMA.FTZ R66, R38, R35, R59 ;  /* 0x0000002326427223 */ /* 0x000fe4000001003b */
        /* <DEDUP_REMOVED lines=91> */
.L_x_1562:
[----:B0-----:R-:W-:-:S05]  /*4290*/  IMAD.WIDE R2, R18, 0x4, R28 ;  /* 0x0000000412027825 */ /* 0x001fca00078e021c */
[----:B-----5:R0:W5:Y:S01]  /*42a0*/  LDG.E.128.CONSTANT R4, desc[UR12][R2.64] ;  /* 0x0000000c02047981 */ /* 0x020162000c1e9d00 */
        /* <DEDUP_REMOVED lines=309> */
.L_x_1563:
        /* <DEDUP_REMOVED lines=311> */
.L_x_1564:
        /* <DEDUP_REMOVED lines=8> */
.L_x_1560:
        /* <DEDUP_REMOVED lines=9> */
[----:B------:R-:W-:-:S12]  /*6a80*/  UIADD3.X UR8, UPT, UPT, URZ, UR9, URZ, UP0, !UPT ;  /* 0x00000009ff087290 */ /* 0x000fd800087fe4ff */
.L_x_1569:
[----:B------:R-:W1:Y:S01]  /*6a90*/  LDC R18, c[0x0][0x3ac] ;  /* 0x0000eb00ff127b82 */ /* 0x000e620000000800 */
[----:B------:R-:W-:Y:S02]  /*6aa0*/  ISETP.NE.AND P0, PT, R25, UR5, PT ;  /* 0x0000000519007c0c */ /* 0x000fe4000bf05270 */
[----:B0-----:R-:W-:Y:S02]  /*6ab0*/  MOV R2, UR10 ;  /* 0x0000000a00027c02 */ /* 0x001fe40008000f00 */
[----:B------:R-:W-:-:S09]  /*6ac0*/  MOV R3, UR8 ;  /* 0x0000000800037c02 */ /* 0x000fd20008000f00 */
[----:B------:R-:W-:Y:S01]  /*6ad0*/  @!P0 LEA R14, R20, R1, 0x3 ;  /* 0x00000001140e8211 */ /* 0x000fe200078e18ff */
[----:B------:R-:W2:Y:S05]  /*6ae0*/  @!P0 LDG.E.U16.CONSTANT R2, desc[UR12][R2.64] ;  /* 0x0000000c02028981 */ /* 0x000eaa000c1e9500 */
[----:B------:R-:W3:Y:S01]  /*6af0*/  @!P0 LDL.64 R14, [R14+0x8] ;  /* 0x000008000e0e8983 */ /* 0x000ee20000100a00 */
[----:B-1----:R-:W-:-:S03]  /*6b00*/  IMAD.WIDE R12, R18, 0x4, R4 ;  /* 0x00000004120c7825 */ /* 0x002fc600078e0204 */
[----:B------:R-:W5:Y:S04]  /*6b10*/  LDG.E.128.CONSTANT R4, desc[UR12][R4.64] ;  /* 0x0000000c04047981 */ /* 0x000f68000c1e9d00 */
[----:B------:R0:W5:Y:S01]  /*6b20*/  LDG.E.128.CONSTANT R8, desc[UR12][R12.64] ;  /* 0x0000000c0c087981 */ /* 0x000162000c1e9d00 */
[----:B------:R-:W-:Y:S01]  /*6b30*/  UISETP.GE.AND UP0, UPT, UR6, 0x1, UPT ;  /* 0x000000010600788c */ /* 0x000fe2000bf06270 */
[----:B------:R-:W-:-:S04]  /*6b40*/  @!P0 IADD3 R0, PT, PT, R20, 0x1, RZ ;  /* 0x0000000114008810 */ /* 0x000fc80007ffe0ff */
[----:B------:R-:W-:Y:S02]  /*6b50*/  @!P0 MOV R20, R0 ;  /* 0x0000000000148202 */ /* 0x000fe40000000f00 */
[----:B--2---:R-:W-:Y:S01]  /*6b60*/  @!P0 IADD3 R25, PT, PT, R2, UR5, RZ ;  /* 0x0000000502198c10 */ /* 0x004fe2000fffe0ff */
[----:B------:R-:W-:Y:S01]  /*6b70*/  IMAD.WIDE R2, R18, 0x4, R12 ;  /* 0x0000000412027825 */ /* 0x000fe200078e020c */
        /* <DEDUP_REMOVED lines=20> */
[--C-:B------:R-:W-:Y:S02]  /*6cc0*/  SHF.R.U32.HI R40, RZ, 0xc, R9.reuse ;  /* 0x0000000cff287819 */ /* 0x100fe40000011609 */
[--C-:B------:R-:W-:Y:S02]  /*6cd0*/  SHF.R.U32.HI R58, RZ, 0xc, R8.reuse ;  /* 0x0000000cff3a7819 */ /* 0x100fe40000011608 */
[----:B------:R-:W-:Y:S02]  /*6ce0*/  LOP3.LUT R30, R8, 0x3f003f, RZ, 0xc0, !PT ;  /* 0x003f003f081e7812 */ /* 0x000fe400078ec0ff */
[----:B------:R-:W-:Y:S02]  /*6cf0*/  SHF.R.U32.HI R31, RZ, 0x6, R8 ;  /* 0x00000006ff1f7819 */ /* 0x000fe40000011608 */
        /* <DEDUP_REMOVED lines=23> */
[--C-:B--2---:R-:W-:Y:S02]  /*6e70*/  SHF.R.U32.HI R59, RZ, 0x8, R12.reuse ;  /* 0x00000008ff3b7819 */ /* 0x104fe4000001160c */
[--C-:B------:R-:W-:Y:S02]  /*6e80*/  SHF.R.U32.HI R60, RZ, 0xa, R12.reuse ;  /* 0x0000000aff3c7819 */ /* 0x100fe4000001160c */
[----:B------:R-:W-:Y:S02]  /*6e90*/  LOP3.LUT R46, R12, 0x3f003f, RZ, 0xc0, !PT ;  /* 0x003f003f0c2e7812 */ /* 0x000fe400078ec0ff */
[----:B------:R-:W-:Y:S02]  /*6ea0*/  SHF.R.U32.HI R47, RZ, 0x6, R12 ;  /* 0x00000006ff2f7819 */ /* 0x000fe4000001160c */
[----:B------:R-:W-:Y:S02]  /*6eb0*/  LOP3.LUT R52, R15, 0x3f003f, RZ, 0xc0, !PT ;  /* 0x003f003f0f347812 */ /* 0x000fe400078ec0ff */
[----:B------:R-:W-:-:S02]  /*6ec0*/  SHF.R.U32.HI R44, RZ, 0x8, R15 ;  /* 0x00000008ff2c7819 */ /* 0x000fc4000001160f */
[--C-:B------:R-:W-:Y:S02]  /*6ed0*/  SHF.R.U32.HI R45, RZ, 0xa, R15.reuse ;  /* 0x0000000aff2d7819 */ /* 0x100fe4000001160f */
[----:B------:R-:W-:Y:S02]  /*6ee0*/  SHF.R.U32.HI R53, RZ, 0x6, R15 ;  /* 0x00000006ff357819 */ /* 0x000fe4000001160f */
[----:B------:R-:W-:Y:S02]  /*6ef0*/  SHF.R.U32.HI R12, RZ, 0x8, R13 ;  /* 0x00000008ff0c7819 */ /* 0x000fe4000001160d */
[----:B------:R-:W-:Y:S02]  /*6f00*/  LOP3.LUT R15, R39, 0xf000f, RZ, 0xc0, !PT ;  /* 0x000f000f270f7812 */ /* 0x000fe400078ec0ff */
[--C-:B------:R-:W-:Y:S02]  /*6f10*/  SHF.R.U32.HI R11, RZ, 0x8, R14.reuse ;  /* 0x00000008ff0b7819 */ /* 0x100fe4000001160e */
[----:B------:R-:W-:-:S02]  /*6f20*/  SHF.R.U32.HI R10, RZ, 0xa, R14 ;  /* 0x0000000aff0a7819 */ /* 0x000fc4000001160e */
[----:B------:R-:W-:Y:S02]  /*6f30*/  LOP3.LUT R50, R14, 0x3f003f, RZ, 0xc0, !PT ;  /* 0x003f003f0e327812 */ /* 0x000fe400078ec0ff */
[----:B------:R-:W-:Y:S02]  /*6f40*/  SHF.R.U32.HI R51, RZ, 0x6, R14 ;  /* 0x00000006ff337819 */ /* 0x000fe4000001160e */
[----:B------:R-:W-:Y:S02]  /*6f50*/  LOP3.LUT R14, R40, 0xf000f, RZ, 0xc0, !PT ;  /* 0x000f000f280e7812 */ /* 0x000fe400078ec0ff */
[----:B------:R-:W-:Y:S02]  /*6f60*/  LOP3.LUT R40, R15, 0x300030, R12, 0xf8, !PT ;  /* 0x003000300f287812 */ /* 0x000fe400078ef80c */
[----:B------:R-:W-:Y:S02]  /*6f70*/  SHF.R.U32.HI R41, RZ, 0xa, R13 ;  /* 0x0000000aff297819 */ /* 0x000fe4000001160d */
[----:B------:R-:W-:-:S02]  /*6f80*/  LOP3.LUT R48, R13, 0x3f003f, RZ, 0xc0, !PT ;  /* 0x003f003f0d307812 */ /* 0x000fc400078ec0ff */
[----:B------:R-:W-:Y:S02]  /*6f90*/  SHF.R.U32.HI R49, RZ, 0x6, R13 ;  /* 0x00000006ff317819 */ /* 0x000fe4000001160d */
[----:B------:R-:W-:Y:S02]  /*6fa0*/  LOP3.LUT R15, R43, 0xf000f, RZ, 0xc0, !PT ;  /* 0x000f000f2b0f7812 */ /* 0x000fe400078ec0ff */
[----:B------:R-:W-:Y:S02]  /*6fb0*/  LOP3.LUT R13, R58, 0xf000f, RZ, 0xc0, !PT ;  /* 0x000f000f3a0d7812 */ /* 0x000fe400078ec0ff */
[----:B------:R-:W-:Y:S02]  /*6fc0*/  LOP3.LUT R44, R15, 0x300030, R44, 0xf8, !PT ;  /* 0x003000300f2c7812 */ /* 0x000fe400078ef82c */
[----:B------:R-:W-:Y:S02]  /*6fd0*/  LOP3.LUT R39, R13, 0x300030, R60, 0xf8, !PT ;  /* 0x003000300d277812 */ /* 0x000fe400078ef83c */
[----:B------:R-:W-:Y:S01]  /*6fe0*/  LOP3.LUT R15, R29, 0x64006400, RZ, 0xfc, !PT ;  /* 0x640064001d0f7812 */ /* 0x000fe200078efcff */
[----:B------:R-:W-:Y:S01]  /*6ff0*/  HADD2 R29, R0, -1056, -1056 ;  /* 0xe420e420001d7430 */ /* 0x000fe20000000000 */
[----:B------:R-:W-:-:S02]  /*7000*/  LOP3.LUT R13, R8, 0xf000f, RZ, 0xc0, !PT ;  /* 0x000f000f080d7812 */ /* 0x000fc400078ec0ff */
[----:B------:R-:W-:Y:S01]  /*7010*/  LOP3.LUT R12, R56, 0x64006400, RZ, 0xfc, !PT ;  /* 0x64006400380c7812 */ /* 0x000fe200078efcff */
[----:B------:R-:W-:Y:S01]  /*7020*/  HADD2 R15, R15, -1056, -1056 ;  /* 0xe420e4200f0f7430 */ /* 0x000fe20000000000 */
[----:B------:R-:W-:Y:S02]  /*7030*/  LOP3.LUT R43, R13, 0x300030, R10, 0xf8, !PT ;  /* 0x003000300d2b7812 */ /* 0x000fe400078ef80a */
[----:B------:R-:W-:Y:S01]  /*7040*/  LOP3.LUT R13, R55, 0x64006400, RZ, 0xfc, !PT ;  /* 0x64006400370d7812 */ /* 0x000fe200078efcff */
[-C--:B0-----:R-:W-:Y:S01]  /*7050*/  HFMA2 R55, R29, R4.reuse, RZ ;  /* 0x000000041d377231 */ /* 0x081fe200000000ff */
[----:B------:R-:W-:Y:S01]  /*7060*/  LOP3.LUT R41, R14, 0x300030, R41, 0xf8, !PT ;  /* 0x003000300e297812 */ /* 0x000fe200078ef829 */
[----:B------:R-:W-:Y:S01]  /*7070*/  HADD2 R12, R12, -1056, -1056 ;  /* 0xe420e4200c0c7430 */ /* 0x000fe20000000000 */
[----:B------:R-:W-:Y:S01]  /*7080*/  LOP3.LUT R8, R9, 0xf000f, RZ, 0xc0, !PT ;  /* 0x000f000f09087812 */ /* 0x000fe200078ec0ff */
        /* <DEDUP_REMOVED lines=9> */
[----:B------:R-:W-:Y:S01]  /*7120*/  LOP3.LUT R42, R42, 0x300030, R11, 0xf8, !PT ;  /* 0x003000302a2a7812 */ /* 0x000fe200078ef80b */
[----:B------:R-:W-:Y:S02]  /*7130*/  HADD2 R0, R0, -1056, -1056 ;  /* 0xe420e42000007430 */ /* 0x000fe40000000000 */
[-C--:B------:R-:W-:Y:S02]  /*7140*/  HFMA2 R54, R12, R5.reuse, R54 ;  /* 0x000000050c367231 */ /* 0x080fe40000000036 */
[-C--:B------:R-:W-:Y:S01]  /*7150*/  HFMA2 R4, R14, R5.reuse, R8 ;  /* 0x000000050e047231 */ /* 0x080fe20000000008 */
[----:B------:R-:W-:Y:S01]  /*7160*/  LOP3.LUT R56, R34, 0x64006400, RZ, 0xfc, !PT ;  /* 0x6400640022387812 */ /* 0x000fe200078efcff */
[----:B------:R-:W-:Y:S01]  /*7170*/  HFMA2 R5, R0, R5, R9 ;  /* 0x0000000500057231 */ /* 0x000fe20000000009 */
[----:B------:R-:W-:Y:S01]  /*7180*/  LOP3.LUT R57, R35, 0x3f003f, RZ, 0xc0, !PT ;  /* 0x003f003f23397812 */ /* 0x000fe200078ec0ff */
[----:B------:R-:W0:Y:S01]  /*7190*/  LDS.128 R8, [UR4+-0x90] ;  /* 0xffff7004ff087984 */ /* 0x000e220008000c00 */
[----:B------:R-:W-:Y:S01]  /*71a0*/  LOP3.LUT R34, R33, 0x64006400, RZ, 0xfc, !PT ;  /* 0x6400640021227812 */ /* 0x000fe200078efcff */
        /* <DEDUP_REMOVED lines=44> */
[-C--:B------:R-:W-:Y:S01]  /*7470*/  HFMA2 R4, R51, R8.reuse, R4 ;  /* 0x0000000833047231 */ /* 0x080fe20000000004 */
[----:B------:R-:W-:Y:S01]  /*7480*/  LOP3.LUT R40, R40, 0x64006400, RZ, 0xfc, !PT ;  /* 0x6400640028287812 */ /* 0x000fe200078efcff */
[----:B------:R-:W-:Y:S02]  /*7490*/  HFMA2 R7, R47, R8, R7 ;  /* 0x000000082f077231 */ /* 0x000fe40000000007 */
[----:B------:R-:W-:-:S02]  /*74a0*/  HFMA2 R6, R52, R9, R6 ;  /* 0x0000000934067231 */ /* 0x000fc40000000006 */
[----:B------:R-:W-:Y:S01]  /*74b0*/  HADD2 R46, R46, -1056, -1056 ;  /* 0xe420e4202e2e7430 */ /* 0x000fe20000000000 */
[----:B------:R-:W-:Y:S01]  /*74c0*/  LOP3.LUT R8, R41, 0x64006400, RZ, 0xfc, !PT ;  /* 0x6400640029087812 */ /* 0x000fe200078efcff */
[-C--:B------:R-:W-:Y:S02]  /*74d0*/  HFMA2 R5, R50, R9.reuse, R4 ;  /* 0x0000000932057231 */ /* 0x080fe40000000004 */
[-C--:B------:R-:W-:Y:S02]  /*74e0*/  HFMA2 R4, R48, R9.reuse, R54 ;  /* 0x0000000930047231 */ /* 0x080fe40000000036 */
[----:B------:R-:W-:Y:S01]  /*74f0*/  HFMA2 R9, R46, R9, R7 ;  /* 0x000000092e097231 */ /* 0x000fe20000000007 */
[----:B------:R-:W-:Y:S02]  /*7500*/  LOP3.LUT R7, R39, 0x64006400, RZ, 0xfc, !PT ;  /* 0x6400640027077812 */ /* 0x000fe400078efcff */
[----:B------:R-:W-:Y:S02]  /*7510*/  LOP3.LUT R41, R42, 0x64006400, RZ, 0xfc, !PT ;  /* 0x640064002a297812 */ /* 0x000fe400078efcff */
[----:B------:R-:W-:-:S02]  /*7520*/  LOP3.LUT R39, R44, 0x64006400, RZ, 0xfc, !PT ;  /* 0x640064002c277812 */ /* 0x000fc400078efcff */
[----:B------:R-:W-:Y:S01]  /*7530*/  LOP3.LUT R44, R45, 0x64006400, RZ, 0xfc, !PT ;  /* 0x640064002d2c7812 */ /* 0x000fe200078efcff */
[----:B------:R-:W-:Y:S01]  /*7540*/  HADD2 R45, R38, -1056, -1056 ;  /* 0xe420e420262d7430 */ /* 0x000fe20000000000 */
[----:B------:R-:W-:Y:S01]  /*7550*/  LOP3.LUT R42, R43, 0x64006400, RZ, 0xfc, !PT ;  /* 0x640064002b2a7812 */ /* 0x000fe200078efcff */
[----:B------:R-:W-:Y:S02]  /*7560*/  HADD2 R41, R41, -1056, -1056 ;  /* 0xe420e42029297430 */ /* 0x000fe40000000000 */
[----:B------:R-:W-:Y:S02]  /*7570*/  HADD2 R38, R7, -1056, -1056 ;  /* 0xe420e42007267430 */ /* 0x000fe40000000000 */
[-C--:B------:R-:W-:Y:S02]  /*7580*/  HFMA2 R6, R45, R10.reuse, R6 ;  /* 0x0000000a2d067231 */ /* 0x080fe40000000006 */
[----:B------:R-:W-:Y:S02]  /*7590*/  HADD2 R42, R42, -1056, -1056 ;  /* 0xe420e4202a2a7430 */ /* 0x000fe40000000000 */
[----:B------:R-:W-:-:S02]  /*75a0*/  HFMA2 R4, R41, R10, R4 ;  /* 0x0000000a29047231 */ /* 0x000fc40000000004 */
[----:B------:R-:W-:Y:S02]  /*75b0*/  HADD2 R43, R40, -1056, -1056 ;  /* 0xe420e420282b7430 */ /* 0x000fe40000000000 */
[----:B------:R-:W-:Y:S02]  /*75c0*/  HADD2 R39, R39, -1056, -1056 ;  /* 0xe420e42027277430 */ /* 0x000fe40000000000 */
[----:B------:R-:W-:Y:S02]  /*75d0*/  HFMA2 R5, R43, R10, R5 ;  /* 0x0000000a2b057231 */ /* 0x000fe40000000005 */
[-C--:B------:R-:W-:Y:S02]  /*75e0*/  HFMA2 R6, R38, R11.reuse, R6 ;  /* 0x0000000b26067231 */ /* 0x080fe40000000006 */
[----:B------:R-:W-:Y:S02]  /*75f0*/  HADD2 R40, R8, -1056, -1056 ;  /* 0xe420e42008287430 */ /* 0x000fe40000000000 */
        /* <DEDUP_REMOVED lines=100> */
.L_x_1567:
        /* <DEDUP_REMOVED lines=269> */
.L_x_1568:
[----:B------:R-:W-:Y:S01]  /*8d10*/  UIADD3 UR10, UP0, UPT, UR10, 0x80, URZ ;  /* 0x000000800a0a7890 */ /* 0x000fe2000ff1e0ff */
[----:B-----5:R-:W-:Y:S01]  /*8d20*/  IMAD.WIDE R4, R18, 0x4, R2 ;  /* 0x0000000412047825 */ /* 0x020fe200078e0202 */
[----:B------:R-:W-:Y:S02]  /*8d30*/  UIADD3 UR5, UPT, UPT, UR5, 0x20, URZ ;  /* 0x0000002005057890 */ /* 0x000fe4000fffe0ff */
[----:B------:R-:W-:Y:S02]  /*8d40*/  UIADD3.X UR8, UPT, UPT, URZ, UR8, URZ, UP0, !UPT ;  /* 0x00000008ff087290 */ /* 0x000fe400087fe4ff */
[----:B------:R-:W-:Y:S02]  /*8d50*/  UISETP.GE.AND UP0, UPT, UR5, UR7, UPT ;  /* 0x000000070500728c */ /* 0x000fe4000bf06270 */
[----:B------:R-:W-:-:S07]  /*8d60*/  UIADD3 UR4, UPT, UPT, UR4, 0x40, URZ ;  /* 0x0000004004047890 */ /* 0x000fce000fffe0ff */
[----:B------:R-:W-:Y:S05]  /*8d70*/  BRA.U !UP0, `(.L_x_1569) ;  /* 0xffffffdd08447547 */ /* 0x000fea000b83ffff */
.L_x_1566:
[----:B------:R-:W-:-:S13]  /*8d80*/  ISETP.LT.AND P0, PT, RZ, UR6, PT ;  /* 0x00000006ff007c0c */ /* 0x000fda000bf01270 */
[----:B------:R-:W-:Y:S05]  /*8d90*/  @!P0 EXIT ;  /* 0x000000000000894d */ /* 0x000fea0003800000 */
[----:B0-----:R-:W0:Y:S01]  /*8da0*/  S2R R3, SR_CTAID.X ;  /* 0x0000000000037919 */ /* 0x001e220000002500 */
[----:B------:R-:W1:Y:S01]  /*8db0*/  LDC.64 R4, c[0x0][0x3a0] ;  /* 0x0000e800ff047b82 */ /* 0x000e620000000a00 */
[----:B------:R-:W0:Y:S02]  /*8dc0*/  S2R R0, SR_TID.X ;  /* 0x0000000000007919 */ /* 0x000e240000002100 */
[----:B0-----:R-:W-:-:S04]  /*8dd0*/  LEA R3, R3, R0, 0x6 ;  /* 0x0000000003037211 */ /* 0x001fc800078e30ff */
[----:B------:R-:W-:-:S05]  /*8de0*/  SHF.L.U32 R3, R3, 0x2, RZ ;  /* 0x0000000203037819 */ /* 0x000fca00000006ff */
[----:B------:R-:W-:-:S04]  /*8df0*/  IMAD R3, R18, UR16, R3 ;  /* 0x0000001012037c24 */ /* 0x000fc8000f8e0203 */
        /* <DEDUP_REMOVED lines=8> */
.L_x_1573:
[----:B------:R-:W0:Y:S02]  /*8e80*/  LDS R2, [R0] ;  /* 0x0000000000027984 */ /* 0x000e240000000800 */
[----:B0-----:R-:W-:-:S05]  /*8e90*/  HADD2 R3, R2, R26 ;  /* 0x0000001a02037230 */ /* 0x001fca0000000000 */
[----:B------:R-:W0:Y:S02]  /*8ea0*/  ATOMS.CAST.SPIN P0, [R0], R2, R3 ;  /* 0x000000020000758d */ /* 0x000e240001800003 */
[----:B0-----:R-:W-:Y:S05]  /*8eb0*/  @!P0 BRA `(.L_x_1573) ;  /* 0xfffffffc00f08947 */ /* 0x001fea000383ffff */
[----:B------:R-:W-:Y:S05]  /*8ec0*/  BRA `(.L_x_1571) ;  /* 0x00000000000c7947 */ /* 0x000fea0003800000 */
.L_x_1572:
[----:B------:R-:W2:Y:S02]  /*8ed0*/  LD.E R0, desc[UR12][R4.64] ;  /* 0x0000000c04007980 */ /* 0x000ea4000c101900 */
[----:B--2---:R-:W-:-:S05]  /*8ee0*/  IADD3 R3, PT, PT, R26, R0, RZ ;  /* 0x000000001a037210 */ /* 0x004fca0007ffe0ff */
[----:B------:R0:W-:Y:S02]  /*8ef0*/  ST.E desc[UR12][R4.64], R3 ;  /* 0x0000000304007985 */ /* 0x0001e4000c10190c */
.L_x_1571:
[----:B------:R-:W-:Y:S05]  /*8f00*/  BSYNC.RECONVERGENT B0 ;  /* 0x0000000000007941 */ /* 0x000fea0003800200 */
.L_x_1570:
[----:B------:R1:W-:Y:S01]  /*8f10*/  ATOM.E.ADD.F16x2.RN.STRONG.GPU P0, RZ, desc[UR12][R4.64+0x4], R24 ;  /* 0x8000041804ff79a2 */ /* 0x0003e2000c10e10c */
[----:B------:R-:W-:Y:S04]  /*8f20*/  BSSY.RECONVERGENT B0, `(.L_x_1574) ;  /* 0x000000e000007945 */ /* 0x000fe80003800200 */
[----:B-1----:R-:W-:Y:S05]  /*8f30*/  @P0 BRA `(.L_x_1575) ;  /* 0x0000000000300947 */ /* 0x002fea0003800000 */
[----:B------:R-:W1:Y:S02]  /*8f40*/  QSPC.E.S P0, RZ, [R4+0x4] ;  /* 0x0000040004ff73aa */ /* 0x000e640000000500 */
[----:B-1----:R-:W-:Y:S05]  /*8f50*/  @!P0 BRA `(.L_x_1576) ;  /* 0x00000000001c8947 */ /* 0x002fea0003800000 */
[----:B------:R-:W-:-:S04]  /*8f60*/  MOV R2, R4 ;  /* 0x0000000400027202 */ /* 0x000fc80000000f00 */
[----:B------:R-:W-:-:S07]  /*8f70*/  MOV R0, R2 ;  /* 0x0000000200007202 */ /* 0x000fce0000000f00 */
.L_x_1577:
[----:B------:R-:W0:Y:S02]  /*8f80*/  LDS R2, [R0+0x4] ;  /* 0x0000040000027984 */ /* 0x000e240000000800 */
[----:B0-----:R-:W-:-:S05]  /*8f90*/  HFMA2 R3, R2, 1, 1, R24 ;  /* 0x3c003c0002037831 */ /* 0x001fca0000000018 */
[----:B------:R-:W0:Y:S02]  /*8fa0*/  ATOMS.CAST.SPIN P0, [R0+0x4], R2, R3 ;  /* 0x000004020000758d */ /* 0x000e240001800003 */
[----:B0-----:R-:W-:Y:S05]  /*8fb0*/  @!P0 BRA `(.L_x_1577) ;  /* 0xfffffffc00f08947 */ /* 0x001fea000383ffff */
[----:B------:R-:W-:Y:S05]  /*8fc0*/  BRA `(.L_x_1575) ;  /* 0x00000000000c7947 */ /* 0x000fea0003800000 */
.L_x_1576:
[----:B------:R-:W0:Y:S02]  /*8fd0*/  LD.E R0, desc[UR12][R4.64+0x4] ;  /* 0x0000040c04007980 */ /* 0x000e24000c101900 */
[----:B0-----:R-:W-:-:S05]  /*8fe0*/  IADD3 R3, PT, PT, R24, R0, RZ ;  /* 0x0000000018037210 */ /* 0x001fca0007ffe0ff */
[----:B------:R1:W-:Y:S02]  /*8ff0*/  ST.E desc[UR12][R4.64+0x4], R3 ;  /* 0x0000040304007985 */ /* 0x0003e4000c10190c */
.L_x_1575:
[----:B------:R-:W-:Y:S05]  /*9000*/  BSYNC.RECONVERGENT B0 ;  /* 0x0000000000007941 */ /* 0x000fea0003800200 */
.L_x_1574:
[----:B------:R-:W-:-:S06]  /*9010*/  UISETP.NE.AND UP0, UPT, UR6, 0x1, UPT ;  /* 0x000000010600788c */ /* 0x000fcc000bf05270 */
[----:B------:R-:W-:-:S13]  /*9020*/  PLOP3.LUT P0, PT, PT, PT, UP0, 0x80, 0x8 ;  /* 0x000000000008781c */ /* 0x000fda0003f0f008 */
        /* <DEDUP_REMOVED lines=9> */
.L_x_1581:
[----:B------:R-:W0:Y:S02]  /*90c0*/  LDS R2, [R0] ;  /* 0x0000000000027984 */ /* 0x000e240000000800 */
[----:B0-----:R-:W-:-:S05]  /*90d0*/  HADD2 R3, R2, R23 ;  /* 0x0000001702037230 */ /* 0x001fca0000000000 */
[----:B------:R-:W0:Y:S02]  /*90e0*/  ATOMS.CAST.SPIN P0, [R0], R2, R3 ;  /* 0x000000020000758d */ /* 0x000e240001800003 */
[----:B0-----:R-:W-:Y:S05]  /*90f0*/  @!P0 BRA `(.L_x_1581) ;  /* 0xfffffffc00f08947 */ /* 0x001fea000383ffff */
[----:B------:R-:W-:Y:S05]  /*9100*/  BRA `(.L_x_1579) ;  /* 0x00000000000c7947 */ /* 0x000fea0003800000 */
.L_x_1580:
[----:B------:R-:W2:Y:S02]  /*9110*/  LD.E R0, desc[UR12][R4.64] ;  /* 0x0000000c04007980 */ /* 0x000ea4000c101900 */
[----:B--2---:R-:W-:-:S05]  /*9120*/  IADD3 R3, PT, PT, R23, R0, RZ ;  /* 0x0000000017037210 */ /* 0x004fca0007ffe0ff */
[----:B------:R0:W-:Y:S02]  /*9130*/  ST.E desc[UR12][R4.64], R3 ;  /* 0x0000000304007985 */ /* 0x0001e4000c10190c */
.L_x_1579:
[----:B------:R-:W-:Y:S05]  /*9140*/  BSYNC.RECONVERGENT B0 ;  /* 0x0000000000007941 */ /* 0x000fea0003800200 */
.L_x_1578:
[----:B------:R1:W-:Y:S01]  /*9150*/  ATOM.E.ADD.F16x2.RN.STRONG.GPU P0, RZ, desc[UR12][R4.64+0x4], R22 ;  /* 0x8000041604ff79a2 */ /* 0x0003e2000c10e10c */
[----:B------:R-:W-:Y:S04]  /*9160*/  BSSY.RECONVERGENT B0, `(.L_x_1582) ;  /* 0x000000e000007945 */ /* 0x000fe80003800200 */
[----:B-1----:R-:W-:Y:S05]  /*9170*/  @P0 BRA `(.L_x_1583) ;  /* 0x0000000000300947 */ /* 0x002fea0003800000 */
[----:B------:R-:W1:Y:S02]  /*9180*/  QSPC.E.S P0, RZ, [R4+0x4] ;  /* 0x0000040004ff73aa */ /* 0x000e640000000500 */
[----:B-1----:R-:W-:Y:S05]  /*9190*/  @!P0 BRA `(.L_x_1584) ;  /* 0x00000000001c8947 */ /* 0x002fea0003800000 */
[----:B------:R-:W-:-:S04]  /*91a0*/  MOV R2, R4 ;  /* 0x0000000400027202 */ /* 0x000fc80000000f00 */
[----:B------:R-:W-:-:S07]  /*91b0*/  MOV R0, R2 ;  /* 0x0000000200007202 */ /* 0x000fce0000000f00 */
.L_x_1585:
[----:B------:R-:W0:Y:S02]  /*91c0*/  LDS R2, [R0+0x4] ;  /* 0x0000040000027984 */ /* 0x000e240000000800 */
[----:B0-----:R-:W-:-:S05]  /*91d0*/  HFMA2 R3, R2, 1, 1, R22 ;  /* 0x3c003c0002037831 */ /* 0x001fca0000000016 */
[----:B------:R-:W0:Y:S02]  /*91e0*/  ATOMS.CAST.SPIN P0, [R0+0x4], R2, R3 ;  /* 0x000004020000758d */ /* 0x000e240001800003 */
[----:B0-----:R-:W-:Y:S05]  /*91f0*/  @!P0 BRA `(.L_x_1585) ;  /* 0xfffffffc00f08947 */ /* 0x001fea000383ffff */
[----:B------:R-:W-:Y:S05]  /*9200*/  BRA `(.L_x_1583) ;  /* 0x00000000000c7947 */ /* 0x000fea0003800000 */
.L_x_1584:
[----:B------:R-:W0:Y:S02]  /*9210*/  LD.E R0, desc[UR12][R4.64+0x4] ;  /* 0x0000040c04007980 */ /* 0x000e24000c101900 */
[----:B0-----:R-:W-:-:S05]  /*9220*/  IADD3 R3, PT, PT, R22, R0, RZ ;  /* 0x0000000016037210 */ /* 0x001fca0007ffe0ff */
[----:B------:R1:W-:Y:S02]  /*9230*/  ST.E desc[UR12][R4.64+0x4], R3 ;  /* 0x0000040304007985 */ /* 0x0003e4000c10190c */
.L_x_1583:
[----:B------:R-:W-:Y:S05]  /*9240*/  BSYNC.RECONVERGENT B0 ;  /* 0x0000000000007941 */ /* 0x000fea0003800200 */
.L_x_1582:
        /* <DEDUP_REMOVED lines=11> */
.L_x_1589:
[----:B------:R-:W0:Y:S02]  /*9300*/  LDS R2, [R0] ;  /* 0x0000000000027984 */ /* 0x000e240000000800 */
[----:B0-----:R-:W-:-:S05]  /*9310*/  HADD2 R3, R2, R21 ;  /* 0x0000001502037230 */ /* 0x001fca0000000000 */
[----:B------:R-:W0:Y:S02]  /*9320*/  ATOMS.CAST.SPIN P0, [R0], R2, R3 ;  /* 0x000000020000758d */ /* 0x000e240001800003 */
[----:B0-----:R-:W-:Y:S05]  /*9330*/  @!P0 BRA `(.L_x_1589) ;  /* 0xfffffffc00f08947 */ /* 0x001fea000383ffff */
[----:B------:R-:W-:Y:S05]  /*9340*/  BRA `(.L_x_1587) ;  /* 0x00000000000c7947 */ /* 0x000fea0003800000 */
.L_x_1588:
[----:B------:R-:W2:Y:S02]  /*9350*/  LD.E R0, desc[UR12][R4.64] ;  /* 0x0000000c04007980 */ /* 0x000ea4000c101900 */
[----:B--2---:R-:W-:-:S05]  /*9360*/  IADD3 R3, PT, PT, R21, R0, RZ ;  /* 0x0000000015037210 */ /* 0x004fca0007ffe0ff */
[----:B------:R0:W-:Y:S02]  /*9370*/  ST.E desc[UR12][R4.64], R3 ;  /* 0x0000000304007985 */ /* 0x0001e4000c10190c */
.L_x_1587:
[----:B------:R-:W-:Y:S05]  /*9380*/  BSYNC.RECONVERGENT B0 ;  /* 0x0000000000007941 */ /* 0x000fea0003800200 */
.L_x_1586:
[----:B------:R1:W-:Y:S02]  /*9390*/  ATOM.E.ADD.F16x2.RN.STRONG.GPU P0, RZ, desc[UR12][R4.64+0x4], R19 ;  /* 0x8000041304ff79a2 */ /* 0x0003e4000c10e10c */
[----:B-1----:R-:W-:Y:S05]  /*93a0*/  @P0 EXIT ;  /* 0x000000000000094d */ /* 0x002fea0003800000 */
[----:B------:R-:W1:Y:S02]  /*93b0*/  QSPC.E.S P0, RZ, [R4+0x4] ;  /* 0x0000040004ff73aa */ /* 0x000e640000000500 */
[----:B-1----:R-:W-:Y:S05]  /*93c0*/  @!P0 BRA `(.L_x_1590) ;  /* 0x00000000001c8947 */ /* 0x002fea0003800000 */
[----:B------:R-:W-:-:S04]  /*93d0*/  MOV R2, R4 ;  /* 0x0000000400027202 */ /* 0x000fc80000000f00 */
[----:B------:R-:W-:-:S07]  /*93e0*/  MOV R0, R2 ;  /* 0x0000000200007202 */ /* 0x000fce0000000f00 */
.L_x_1591:
[----:B------:R-:W0:Y:S02]  /*93f0*/  LDS R2, [R0+0x4] ;  /* 0x0000040000027984 */ /* 0x000e240000000800 */
[----:B0-----:R-:W-:-:S05]  /*9400*/  HFMA2 R3, R2, 1, 1, R19 ;  /* 0x3c003c0002037831 */ /* 0x001fca0000000013 */
[----:B------:R-:W0:Y:S02]  /*9410*/  ATOMS.CAST.SPIN P0, [R0+0x4], R2, R3 ;  /* 0x000004020000758d */ /* 0x000e240001800003 */
[----:B0-----:R-:W-:Y:S05]  /*9420*/  @!P0 BRA `(.L_x_1591) ;  /* 0xfffffffc00f08947 */ /* 0x001fea000383ffff */
[----:B------:R-:W-:Y:S05]  /*9430*/  EXIT ;  /* 0x000000000000794d */ /* 0x000fea0003800000 */
.L_x_1590:
[----:B------:R-:W0:Y:S02]  /*9440*/  LD.E R0, desc[UR12][R4.64+0x4] ;  /* 0x0000040c04007980 */ /* 0x000e24000c101900 */
[----:B0-----:R-:W-:-:S05]  /*9450*/  IADD3 R3, PT, PT, R19, R0, RZ ;  /* 0x0000000013037210 */ /* 0x001fca0007ffe0ff */
[----:B------:R-:W-:Y:S01]  /*9460*/  ST.E desc[UR12][R4.64+0x4], R3 ;  /* 0x0000040304007985 */ /* 0x000fe2000c10190c */
[----:B------:R-:W-:Y:S05]  /*9470*/  EXIT ;  /* 0x000000000000794d */ /* 0x000fea0003800000 */
.L_x_1592:
        /* <DEDUP_REMOVED lines=16> */
.L_x_4493:


//--------------------- .text._Z23gemm_half_q_half_kernelILi3ELi40ELb0ELb0ELi64EEvPK6__halfPKjS4_S2_PS0_iiiiPKtS7_iiiiiibS2_i --------------------------
	.section	.text._Z23gemm_half_q_half_kernelILi3ELi40ELb0ELb0ELi64EEvPK6__halfPKjS4_S2_PS0_iiiiPKtS7_iiiiiibS2_i,"ax",@progbits
	.align	128
        .global         _Z23gemm_half_q_half_kernelILi3ELi40ELb0ELb0ELi64EEvPK6__halfPKjS4_S2_PS0_iiiiPKtS7_iiiiiibS2_i
        .type           _Z23gemm_half_q_half_kernelILi3ELi40ELb0ELb0ELi64EEvPK6__halfPKjS4_S2_PS0_iiiiPKtS7_iiiiiibS2_i,@function
        .size           _Z23gemm_half_q_half_kernelILi3ELi40ELb0ELb0ELi64EEvPK6__halfPKjS4_S2_PS0_iiiiPKtS7_iiiiiibS2_i,(.L_x_4494 - _Z23gemm_half_q_half_kernelILi3ELi40ELb0ELb0ELi64EEvPK6__halfPKjS4_S2_PS0_iiiiPKtS7_iiiiiibS2_i)
        .other          _Z23gemm_half_q_half_kernelILi3ELi40ELb0ELb0ELi64EEvPK6__halfPKjS4_S2_PS0_iiiiPKtS7_iiiiiibS2_i,@"STO_CUDA_ENTRY STV_DEFAULT"
_Z23gemm_half_q_half_kernelILi3ELi40ELb0ELb0ELi64EEvPK6__halfPKjS4_S2_PS0_iiiiPKtS7_iiiiiibS2_i:
.text._Z23gemm_half_q_half_kernelILi3ELi40ELb0ELb0ELi64EEvPK6__halfPKjS4_S2_PS0_iiiiPKtS7_iiiiiibS2_i:
        /* <DEDUP_REMOVED lines=12> */
[----:B----4-:R-:W-:-:S04]  /*00c0*/  UIMAD UR18, UR12, 0x3, URZ ;  /* 0x000000030c1278a4 */ /* 0x010fc8000f8e02ff */
        /* <DEDUP_REMOVED lines=43> */
.L_x_1598:
        /* <DEDUP_REMOVED lines=32> */
.L_x_1597:
        /* <DEDUP_REMOVED lines=20> */
.L_x_1599:
[----:B------:R-:W-:-:S13]  /*06c0*/  ISETP.EQ.AND P1, PT, RZ, UR10, PT ;  /* 0x0000000aff007c0c */ /* 0x000fda000bf22270 */
[----:B------:R-:W-:Y:S05]  /*06d0*/  @!P0 BRA P1, `(.L_x_1594) ;  /* 0x00000004007c8947 */ /* 0x000fea0000800000 */
.L_x_1596:
        /* <DEDUP_REMOVED lines=12> */
.L_x_1595:
        /* <DEDUP_REMOVED lines=17> */
.L_x_1602:
        /* <DEDUP_REMOVED lines=32> */
.L_x_1601:
        /* <DEDUP_REMOVED lines=21> */
.L_x_1603:
[----:B------:R-:W-:-:S09]  /*0c00*/  UISETP.NE.OR UP0, UPT, UR10, URZ, UP0 ;  /* 0x000000ff0a00728c */ /* 0x000fd20008705670 */
[----:B------:R-:W-:Y:S05]  /*0c10*/  BRA.U !UP0, `(.L_x_1594) ;  /* 0x00000001082c7547 */ /* 0x000fea000b800000 */
.L_x_1600:
        /* <DEDUP_REMOVED lines=11> */
.L_x_1594:
[----:B------:R-:W-:Y:S05]  /*0cd0*/  BSYNC.RECONVERGENT B0 ;  /* 0x0000000000007941 */ /* 0x000fea0003800200 */
.L_x_1593:
        /* <DEDUP_REMOVED lines=13> */
[----:B------:R-:W-:Y:S02]  /*0db0*/  UIMAD UR9, UR9, 0x3, UR4 ;  /* 0x00000003090978a4 */ /* 0x000fe4000f8e0204 */
        /* <DEDUP_REMOVED lines=9> */
.L_x_1607:
        /* <DEDUP_REMOVED lines=15> */
.L_x_1606:
        /* <DEDUP_REMOVED lines=12> */
.L_x_1608:
[----:B------:R-:W-:-:S09]  /*1000*/  UISETP.NE.OR UP0, UPT, UR10, URZ, UP0 ;  /* 0x000000ff0a00728c */ /* 0x000fd20008705670 */
[----:B------:R-:W-:Y:S05]  /*1010*/  BRA.U !UP0, `(.L_x_1604) ;  /* 0x00000001081c7547 */ /* 0x000fea000b800000 */
.L_x_1605:
[----:B012---:R-:W0:Y:S02]  /*1020*/  LDC.64 R4, c[0x0][0x3a0] ;  /* 0x0000e800ff047b82 */ /* 0x007e240000000a00 */
.L_x_1609:
[C---:B0-----:R-:W-:Y:S01]  /*1030*/  IMAD.WIDE R6, R3.reuse, 0x2, R4 ;  /* 0x0000000203067825 */ /* 0x041fe200078e0204 */
[----:B------:R-:W-:Y:S01]  /*1040*/  UIADD3 UR10, UPT, UPT, UR10, 0x1, URZ ;  /* 0x000000010a0a7890 */ /* 0x000fe2000fffe0ff */
[----:B------:R-:W-:-:S03]  /*1050*/  IADD3 R3, PT, PT, R3, UR16, RZ ;  /* 0x0000001003037c10 */ /* 0x000fc6000fffe0ff */
[----:B------:R3:W-:Y:S01]  /*1060*/  STG.E.64 desc[UR14][R6.64], RZ ;  /* 0x000000ff06007986 */ /* 0x0007e2000c101b0e */
[----:B------:R-:W-:-:S09]  /*1070*/  UISETP.NE.AND UP0, UPT, UR10, URZ, UPT ;  /* 0x000000ff0a00728c */ /* 0x000fd2000bf05270 */
[----:B---3--:R-:W-:Y:S05]  /*1080*/  BRA.U UP0, `(.L_x_1609) ;  /* 0xfffffffd00e87547 */ /* 0x008fea000b83ffff */
.L_x_1604:
[----:B------:R-:W3:Y:S01]  /*1090*/  LDCU.64 UR12, c[0x0][0x3b8] ;  /* 0x00007700ff0c77ac */ /* 0x000ee20008000a00 */
[----:B------:R-:W-:Y:S01]  /*10a0*/  BAR.SYNC.DEFER_BLOCKING 0x0 ;  /* 0x0000000000007b1d */ /* 0x000fe20000010000 */
[----:B------:R-:W-:Y:S01]  /*10b0*/  ISETP.LE.AND P0, PT, R0, UR5, PT ;  /* 0x0000000500007c0c */ /* 0x000fe2000bf03270 */
[----:B------:R-:W-:-:S04]  /*10c0*/  USHF.L.U32 UR10, UR8, 0x7, URZ ;  /* 0x00000007080a7899 */ /* 0x000fc800080006ff */
[----:B---3--:R-:W-:-:S06]  /*10d0*/  UIMAD.WIDE.U32 UR10, UR10, 0x2, UR12 ;  /* 0x000000020a0a78a5 */ /* 0x008fcc000f8e000c */
[----:B-12---:R-:W-:Y:S02]  /*10e0*/  MOV R4, UR10 ;  /* 0x0000000a00047c02 */ /* 0x006fe40008000f00 */
[----:B0-----:R-:W-:Y:S01]  /*10f0*/  MOV R5, UR11 ;  /* 0x0000000b00057c02 */ /* 0x001fe20008000f00 */
[----:B------:R-:W-:Y:S06]  /*1100*/  @P0 BRA `(.L_x_1610) ;  /* 0x0000000000e40947 */ /* 0x000fec0003800000 */
[----:B------:R-:W-:Y:S01]  /*1110*/  MOV R10, UR10 ;  /* 0x0000000a000a7c02 */ /* 0x000fe20008000f00 */
[----:B------:R-:W0:Y:S01]  /*1120*/  LDC.64 R6, c[0x0][0x390] ;  /* 0x0000e400ff067b82 */ /* 0x000e220000000a00 */
[----:B------:R-:W-:-:S05]  /*1130*/  MOV R11, UR11 ;  /* 0x0000000b000b7c02 */ /* 0x000fca0008000f00 */
[----:B------:R1:W5:Y:S02]  /*1140*/  LDG.E.U16.CONSTANT R14, desc[UR14][R10.64] ;  /* 0x0000000e0a0e7981 */ /* 0x000364000c1e9500 */
[----:B-----5:R-:W-:Y:S01]  /*1150*/  SHF.R.S32.HI R3, RZ, 0x1f, R16 ;  /* 0x0000001fff037819 */ /* 0x020fe20000011410 */
[----:B------:R-:W2:Y:S01]  /*1160*/  LDC.64 R8, c[0x0][0x398] ;  /* 0x0000e600ff087b82 */ /* 0x000ea20000000a00 */
[----:B------:R-:W-:Y:S01]  /*1170*/  SHF.L.U32 R2, R2, 0x4, RZ ;  /* 0x0000000402027819 */ /* 0x000fe200000006ff */
[----:B------:R-:W-:Y:S01]  /*1180*/  HFMA2 R18, -RZ, RZ, 0, 0 ;  /* 0x00000000ff127431 */ /* 0x000fe200000001ff */
[----:B------:R-:W-:Y:S01]  /*1190*/  LEA.HI R3, R3, R16, RZ, 0x3 ;  /* 0x0000001003037211 */ /* 0x000fe200078f18ff */
[----:B------:R-:W-:Y:S01]  /*11a0*/  UMOV UR4, UR5 ;  /* 0x0000000500047c82 */ /* 0x000fe20008000000 */
[----:B------:R-:W-:Y:S02]  /*11b0*/  LOP3.LUT R15, R2, 0x10, RZ, 0xc0, !PT ;  /* 0x00000010020f7812 */ /* 0x000fe400078ec0ff */
[----:B------:R-:W-:-:S07]  /*11c0*/  SHF.R.S32.HI R17, RZ, 0x3, R3 ;  /* 0x00000003ff117819 */ /* 0x000fce0000011403 */
.L_x_1611:
[----:B-1----:R-:W-:-:S05]  /*11d0*/  IADD3 R11, PT, PT, R14, R18, RZ ;  /* 0x000000120e0b7210 */ /* 0x002fca0007ffe0ff */
        /* <DEDUP_REMOVED lines=44> */
.L_x_1610:
[----:B-----5:R-:W5:Y:S01]  /*14a0*/  LDL.64 R2, [R1] ;  /* 0x0000000001027983 */ /* 0x020f620000100a00 */
        /* <DEDUP_REMOVED lines=29> */
.L_x_1612:
        /* <DEDUP_REMOVED lines=8> */
.L_x_1613:
        /* <DEDUP_REMOVED lines=8> */
.L_x_1614:
        /* <DEDUP_REMOVED lines=8> */
.L_x_1615:
        /* <DEDUP_REMOVED lines=8> */
.L_x_1616:
[----:B------:R-:W-:Y:S01]  /*1880*/  ULEA UR4, UR10, UR4, 0x3 ;  /* 0x000000040a047291 */ /* 0x000fe2000f8e18ff */
[----:B------:R-:W0:Y:S01]  /*1890*/  S2UR UR9, SR_CgaCtaId ;  /* 0x00000000000979c3 */ /* 0x000e220000008800 */
[----:B------:R-:W1:Y:S01]  /*18a0*/  LDCU.64 UR10, c[0x0][0x388] ;  /* 0x00007100ff0a77ac */ /* 0x000e620008000a00 */
[----:B------:R-:W-:Y:S01]  /*18b0*/  VIMNMX R0, PT, PT, R0, UR17, PT ;  /* 0x0000001100007c48 */ /* 0x000fe2000bfe0100 */
[----:B------:R-:W-:Y:S01]  /*18c0*/  HFMA2 R18, -RZ, RZ, 0, 0 ;  /* 0x00000000ff127431 */ /* 0x000fe200000001ff */
[----:B-----5:R-:W-:Y:S02]  /*18d0*/  PRMT R27, R2, 0x7610, R2 ;  /* 0x00007610021b7816 */ /* 0x020fe40000000002 */
[----:B------:R-:W-:Y:S01]  /*18e0*/  IADD3 R4, PT, PT, R7, UR4, R4 ;  /* 0x0000000407047c10 */ /* 0x000fe2000fffe004 */
[----:B------:R-:W-:Y:S01]  /*18f0*/  UMOV UR4, 0x400 ;  /* 0x0000040000047882 */ /* 0x000fe20000000000 */
[----:B------:R-:W-:Y:S02]  /*1900*/  PRMT R17, RZ, 0x5410, RZ ;  /* 0x00005410ff117816 */ /* 0x000fe400000000ff */
[----:B------:R-:W-:-:S02]  /*1910*/  IADD3 R4, PT, PT, R9, R4, R8 ;  /* 0x0000000409047210 */ /* 0x000fc40007ffe008 */
[----:B------:R-:W-:Y:S02]  /*1920*/  PRMT R19, RZ, 0x5410, RZ ;  /* 0x00005410ff137816 */ /* 0x000fe400000000ff */
[----:B------:R-:W-:Y:S01]  /*1930*/  PRMT R20, RZ, 0x5410, RZ ;  /* 0x00005410ff147816 */ /* 0x000fe200000000ff */
[----:B------:R-:W-:Y:S01]  /*1940*/  IMAD R5, R4, UR16, RZ ;  /* 0x0000001004057c24 */ /* 0x000fe2000f8e02ff */
[----:B------:R-:W-:Y:S02]  /*1950*/  SHF.R.S32.HI R4, RZ, 0x1f, R16 ;  /* 0x0000001fff047819 */ /* 0x000fe40000011410 */
        /* <DEDUP_REMOVED lines=9> */
[----:B------:R-:W-:-:S02]  /*19f0*/  PRMT R0, R3, 0x7610, R3 ;  /* 0x0000761003007816 */ /* 0x000fc40000000003 */
        /* <DEDUP_REMOVED lines=11> */
[----:B------:R-:W0:Y:S03]  /*1ab0*/  LDCU UR16, c[0x0][0x3ac] ;  /* 0x00007580ff1077ac */ /* 0x000e260008000800 */
[----:B------:R-:W-:Y:S02]  /*1ac0*/  UIADD3.X UR9, UPT, UPT, URZ, UR9, URZ, UP0, !UPT ;  /* 0x00000009ff097290 */ /* 0x000fe400087fe4ff */
[----:B------:R-:W-:Y:S01]  /*1ad0*/  MOV R24, UR10 ;  /* 0x0000000a00187c02 */ /* 0x000fe20008000f00 */
[----:B------:R-:W-:-:S03]  /*1ae0*/  USEL UR8, UR7, UR17, UP1 ;  /* 0x0000001107087287 */ /* 0x000fc60008800000 */
[----:B------:R-:W-:-:S09]  /*1af0*/  MOV R25, UR9 ;  /* 0x0000000900197c02 */ /* 0x000fd20008000f00 */
.L_x_1620:
[----:B------:R-:W-:Y:S02]  /*1b00*/  ISETP.NE.AND P0, PT, R22, UR5, PT ;  /* 0x0000000516007c0c */ /* 0x000fe4000bf05270 */
[----:B0----5:R-:W-:Y:S02]  /*1b10*/  MOV R9, UR16 ;  /* 0x0000001000097c02 */ /* 0x021fe40008000f00 */
[----:B------:R-:W-:-:S09]  /*1b20*/  MOV R3, R5 ;  /* 0x0000000500037202 */ /* 0x000fd20000000f00 */
[----:B------:R-:W-:Y:S01]  /*1b30*/  @!P0 LEA R2, R18, R1, 0x3 ;  /* 0x0000000112028211 */ /* 0x000fe200078e18ff */
[----:B------:R-:W2:Y:S04]  /*1b40*/  @!P0 LDG.E.U16.CONSTANT R7, desc[UR14][R24.64] ;  /* 0x0000000e18078981 */ /* 0x000ea8000c1e9500 */
[----:B------:R0:W3:Y:S02]  /*1b50*/  @!P0 LDL.64 R28, [R2+0x8] ;  /* 0x00000800021c8983 */ /* 0x0000e40000100a00 */
[----:B0-----:R-:W-:-:S05]  /*1b60*/  MOV R2, R4 ;  /* 0x0000000400027202 */ /* 0x001fca0000000f00 */
[----:B------:R-:W-:Y:S02]  /*1b70*/  IMAD.WIDE R4, R9, 0x4, R2 ;  /* 0x0000000409047825 */ /* 0x000fe400078e0202 */
[----:B------:R0:W5:Y:S04]  /*1b80*/  LDG.E.128.CONSTANT R8, desc[UR14][R2.64] ;  /* 0x0000000e02087981 */ /* 0x000168000c1e9d00 */
[----:B------:R0:W5:Y:S01]  /*1b90*/  LDG.E.128.CONSTANT R12, desc[UR14][R4.64] ;  /* 0x0000000e040c7981 */ /* 0x000162000c1e9d00 */
[----:B------:R-:W-:Y:S01]  /*1ba0*/  UISETP.GE.AND UP1, UPT, UR6, 0x1, UPT ;  /* 0x000000010600788c */ /* 0x000fe2000bf26270 */
[----:B------:R-:W-:Y:S02]  /*1bb0*/  MOV R57, UR16 ;  /* 0x0000001000397c02 */ /* 0x000fe40008000f00 */
        /* <DEDUP_REMOVED lines=14> */
[----:B------:R-:W-:Y:S02]  /*1ca0*/  SHF.R.U32.HI R8, RZ, 0xc, R12 ;  /* 0x0000000cff087819 */ /* 0x000fe4000001160c */
[----:B------:R-:W-:Y:S02]  /*1cb0*/  SHF.R.U32.HI R28, RZ, 0xc, R9 ;  /* 0x0000000cff1c7819 */ /* 0x000fe40000011609 */
[----:B------:R-:W-:-:S02]  /*1cc0*/  LOP3.LUT R31, R9, 0x3f003f, RZ, 0xc0, !PT ;  /* 0x003f003f091f7812 */ /* 0x000fc400078ec0ff */
[----:B------:R-:W-:Y:S02]  /*1cd0*/  SHF.R.U32.HI R34, RZ, 0x6, R9 ;  /* 0x00000006ff227819 */ /* 0x000fe40000011609 */
[--C-:B------:R-:W-:Y:S02]  /*1ce0*/  SHF.R.U32.HI R30, RZ, 0xc, R13.reuse ;  /* 0x0000000cff1e7819 */ /* 0x100fe4000001160d */
[----:B------:R-:W-:Y:S02]  /*1cf0*/  LOP3.LUT R37, R13, 0x3f003f, RZ, 0xc0, !PT ;  /* 0x003f003f0d257812 */ /* 0x000fe400078ec0ff */
[----:B------:R-:W-:Y:S02]  /*1d00*/  SHF.R.U32.HI R39, RZ, 0x6, R13 ;  /* 0x00000006ff277819 */ /* 0x000fe4000001160d */
[----:B------:R-:W-:Y:S02]  /*1d10*/  SHF.R.U32.HI R13, RZ, 0xc, R14 ;  /* 0x0000000cff0d7819 */ /* 0x000fe4000001160e */
[----:B------:R-:W-:-:S02]  /*1d20*/  LOP3.LUT R40, R14, 0x3f003f, RZ, 0xc0, !PT ;  /* 0x003f003f0e287812 */ /* 0x000fc400078ec0ff */
[----:B------:R-:W-:Y:S02]  /*1d30*/  SHF.R.U32.HI R42, RZ, 0x6, R14 ;  /* 0x00000006ff2a7819 */ /* 0x000fe4000001160e */
[----:B------:R-:W-:Y:S02]  /*1d40*/  LOP3.LUT R9, R8, 0xf000f, RZ, 0xc0, !PT ;  /* 0x000f000f08097812 */ /* 0x000fe400078ec0ff */
[--C-:B------:R-:W-:Y:S02]  /*1d50*/  SHF.R.U32.HI R49, RZ, 0xc, R10.reuse ;  /* 0x0000000cff317819 */ /* 0x100fe4000001160a */
[----:B------:R-:W-:Y:S02]  /*1d60*/  LOP3.LUT R36, R10, 0x3f003f, RZ, 0xc0, !PT ;  /* 0x003f003f0a247812 */ /* 0x000fe400078ec0ff */
[----:B------:R-:W-:Y:S02]  /*1d70*/  SHF.R.U32.HI R58, RZ, 0x6, R10 ;  /* 0x00000006ff3a7819 */ /* 0x000fe4000001160a */
[----:B------:R-:W-:-:S02]  /*1d80*/  LOP3.LUT R38, R11, 0x3f003f, RZ, 0xc0, !PT ;  /* 0x003f003f0b267812 */ /* 0x000fc400078ec0ff */
[--C-:B------:R-:W-:Y:S02]  /*1d90*/  SHF.R.U32.HI R51, RZ, 0xc, R11.reuse ;  /* 0x0000000cff337819 */ /* 0x100fe4000001160b */
[----:B------:R-:W-:Y:S02]  /*1da0*/  SHF.R.U32.HI R59, RZ, 0x6, R11 ;  /* 0x00000006ff3b7819 */ /* 0x000fe4000001160b */
[----:B------:R-:W-:Y:S02]  /*1db0*/  LOP3.LUT R33, R12, 0x3f003f, RZ, 0xc0, !PT ;  /* 0x003f003f0c217812 */ /* 0x000fe400078ec0ff */
[----:B------:R-:W-:Y:S02]  /*1dc0*/  SHF.R.U32.HI R35, RZ, 0x6, R12 ;  /* 0x00000006ff237819 */ /* 0x000fe4000001160c */
[----:B------:R-:W-:Y:S02]  /*1dd0*/  LOP3.LUT R41, R41, 0xf000f, RZ, 0xc0, !PT ;  /* 0x000f000f29297812 */ /* 0x000fe400078ec0ff */
[----:B------:R-:W-:-:S02]  /*1de0*/  LOP3.LUT R44, R15, 0x3f003f, RZ, 0xc0, !PT ;  /* 0x003f003f0f2c7812 */ /* 0x000fc400078ec0ff */
[--C-:B------:R-:W-:Y:S02]  /*1df0*/  SHF.R.U32.HI R53, RZ, 0xc, R15.reuse ;  /* 0x0000000cff357819 */ /* 0x100fe4000001160f */
        /* <DEDUP_REMOVED lines=26> */
[----:B------:R-:W-:Y:S02]  /*1fa0*/  LOP3.LUT R41, R4, 0x3f003f, RZ, 0xc0, !PT ;  /* 0x003f003f04297812 */ /* 0x000fe400078ec0ff */
[----:B------:R-:W-:Y:S02]  /*1fb0*/  SHF.R.U32.HI R43, RZ, 0x6, R4 ;  /* 0x00000006ff2b7819 */ /* 0x000fe40000011604 */
[--C-:B------:R-:W-:Y:S02]  /*1fc0*/  SHF.R.U32.HI R60, RZ, 0xa, R5.reuse ;  /* 0x0000000aff3c7819 */ /* 0x100fe40000011605 */
[----:B------:R-:W-:Y:S02]  /*1fd0*/  LOP3.LUT R45, R5, 0x3f003f, RZ, 0xc0, !PT ;  /* 0x003f003f052d7812 */ /* 0x000fe400078ec0ff */
[----:B------:R-:W-:-:S02]  /*1fe0*/  SHF.R.U32.HI R47, RZ, 0x6, R5 ;  /* 0x00000006ff2f7819 */ /* 0x000fc40000011605 */
[--C-:B------:R-:W-:Y:S02]  /*1ff0*/  SHF.R.U32.HI R4, RZ, 0xa, R6.reuse ;  /* 0x0000000aff047819 */ /* 0x100fe40000011606 */
[----:B------:R-:W-:Y:S02]  /*2000*/  LOP3.LUT R28, R28, 0x300030, R15, 0xf8, !PT ;  /* 0x003000301c1c7812 */ /* 0x000fe400078ef80f */
[--C-:B------:R-:W-:Y:S02]  /*2010*/  SHF.R.U32.HI R5, RZ, 0x8, R6.reuse ;  /* 0x00000008ff057819 */ /* 0x100fe40000011606 */
[----:B------:R-:W-:Y:S02]  /*2020*/  LOP3.LUT R48, R6, 0x3f003f, RZ, 0xc0, !PT ;  /* 0x003f003f06307812 */ /* 0x000fe400078ec0ff */
[----:B------:R-:W-:Y:S02]  /*2030*/  SHF.R.U32.HI R50, RZ, 0x6, R6 ;  /* 0x00000006ff327819 */ /* 0x000fe40000011606 */
[----:B------:R-:W-:Y:S01]  /*2040*/  LOP3.LUT R15, R36, 0x64006400, RZ, 0xfc, !PT ;  /* 0x64006400240f7812 */ /* 0x000fe200078efcff */
[----:B------:R-:W-:Y:S01]  /*2050*/  HADD2 R36, R34, -1056, -1056 ;  /* 0xe420e42022247430 */ /* 0x000fe20000000000 */
[----:B------:R-:W-:Y:S01]  /*2060*/  LOP3.LUT R52, R7, 0x3f003f, RZ, 0xc0, !PT ;  /* 0x003f003f07347812 */ /* 0x000fe200078ec0ff */
[----:B------:R-:W-:Y:S01]  /*2070*/  HADD2 R34, R58, -1056, -1056 ;  /* 0xe420e4203a227430 */ /* 0x000fe20000000000 */
[--C-:B------:R-:W-:Y:S01]  /*2080*/  SHF.R.U32.HI R6, RZ, 0x8, R7.reuse ;  /* 0x00000008ff067819 */ /* 0x100fe20000011607 */
[----:B------:R-:W-:Y:S01]  /*2090*/  HADD2 R15, R15, -1056, -1056 ;  /* 0xe420e4200f0f7430 */ /* 0x000fe20000000000 */
[----:B------:R-:W-:-:S02]  /*20a0*/  SHF.R.U32.HI R55, RZ, 0xa, R7 ;  /* 0x0000000aff377819 */ /* 0x000fc40000011607 */
[----:B------:R-:W-:Y:S02]  /*20b0*/  SHF.R.U32.HI R54, RZ, 0x6, R7 ;  /* 0x00000006ff367819 */ /* 0x000fe40000011607 */
[----:B------:R-:W-:Y:S02]  /*20c0*/  LOP3.LUT R7, R51, 0xf000f, RZ, 0xc0, !PT ;  /* 0x000f000f33077812 */ /* 0x000fe400078ec0ff */
[----:B------:R-:W-:Y:S02]  /*20d0*/  LOP3.LUT R51, R13, 0x300030, R4, 0xf8, !PT ;  /* 0x003000300d337812 */ /* 0x000fe400078ef804 */
[----:B------:R-:W-:Y:S01]  /*20e0*/  LOP3.LUT R4, R31, 0x64006400, RZ, 0xfc, !PT ;  /* 0x640064001f047812 */ /* 0x000fe200078efcff */
[----:B------:R-:W-:Y:S01]  /*20f0*/  HADD2 R31, R29, -1056, -1056 ;  /* 0xe420e4201d1f7430 */ /* 0x000fe20000000000 */
[----:B------:R-:W-:Y:S01]  /*2100*/  LOP3.LUT R13, R38, 0x64006400, RZ, 0xfc, !PT ;  /* 0x64006400260d7812 */ /* 0x000fe200078efcff */
[----:B------:R-:W-:Y:S01]  /*2110*/  HADD2 R38, R32, -1056, -1056 ;  /* 0xe420e42020267430 */ /* 0x000fe20000000000 */
[----:B------:R-:W-:Y:S01]  /*2120*/  LOP3.LUT R30, R61, 0x300030, R60, 0xf8, !PT ;  /* 0x003000303d1e7812 */ /* 0x000fe200078ef83c */
[----:B------:R-:W-:Y:S01]  /*2130*/  HADD2 R32, R59, -1056, -1056 ;  /* 0xe420e4203b207430 */ /* 0x000fe20000000000 */
[----:B------:R-:W-:Y:S01]  /*2140*/  LOP3.LUT R60, R49, 0xf000f, RZ, 0xc0, !PT ;  /* 0x000f000f313c7812 */ /* 0x000fe200078ec0ff */
[----:B------:R-:W-:-:S02]  /*2150*/  HADD2 R29, R4, -1056, -1056 ;  /* 0xe420e420041d7430 */ /* 0x000fc40000000000 */
[-C--:B0-----:R-:W-:Y:S02]  /*2160*/  HFMA2 R59, R31, R8.reuse, RZ ;  /* 0x000000081f3b7231 */ /* 0x081fe400000000ff */
[----:B------:R-:W-:Y:S02]  /*2170*/  HADD2 R13, R13, -1056, -1056 ;  /* 0xe420e4200d0d7430 */ /* 0x000fe40000000000 */
[-C--:B------:R-:W-:Y:S01]  /*2180*/  HFMA2 R58, R15, R8.reuse, RZ ;  /* 0x000000080f3a7231 */ /* 0x080fe200000000ff */
[----:B------:R-:W-:Y:S01]  /*2190*/  LOP3.LUT R49, R60, 0x300030, R5, 0xf8, !PT ;  /* 0x003000303c317812 */ /* 0x000fe200078ef805 */
[-C--:B------:R-:W-:Y:S01]  /*21a0*/  HFMA2 R4, R29, R8.reuse, RZ.H0_H0 ;  /* 0x000000081d047231 */ /* 0x080fe200000400ff */
[----:B------:R-:W-:Y:S01]  /*21b0*/  LOP3.LUT R53, R7, 0x300030, R6, 0xf8, !PT ;  /* 0x0030003007357812 */ /* 0x000fe200078ef806 */
[----:B------:R-:W-:Y:S01]  /*21c0*/  HFMA2 R5, R13, R8, RZ.H0_H0 ;  /* 0x000000080d057231 */ /* 0x000fe200000400ff */
[----:B------:R-:W-:Y:S01]  /*21d0*/  LOP3.LUT R60, R35, 0x3f003f, RZ, 0xc0, !PT ;  /* 0x003f003f233c7812 */ /* 0x000fe200078ec0ff */
[----:B------:R-:W-:-:S02]  /*21e0*/  HFMA2 R59, R38, R9, R59 ;  /* 0x00000009263b7231 */ /* 0x000fc4000000003b */
[-C--:B------:R-:W-:Y:S02]  /*21f0*/  HFMA2 R8, R36, R9.reuse, R4 ;  /* 0x0000000924087231 */ /* 0x080fe40000000004 */
[-C--:B------:R-:W-:Y:S02]  /*2200*/  HFMA2 R58, R34, R9.reuse, R58 ;  /* 0x00000009223a7231 */ /* 0x080fe4000000003a */
[----:B------:R-:W-:Y:S01]  /*2210*/  HFMA2 R9, R32, R9, R5 ;  /* 0x0000000920097231 */ /* 0x000fe20000000005 */
[----:B------:R-:W-:Y:S01]  /*2220*/  LOP3.LUT R35, R40, 0x64006400, RZ, 0xfc, !PT ;  /* 0x6400640028237812 */ /* 0x000fe200078efcff */
[----:B------:R-:W0:Y:S01]  /*2230*/  LDS.128 R4, [UR4+0x10] ;  /* 0x00001004ff047984 */ /* 0x000e220008000c00 */
[----:B------:R-:W-:Y:S01]  /*2240*/  LOP3.LUT R61, R39, 0x3f003f, RZ, 0xc0, !PT ;  /* 0x003f003f273d7812 */ /* 0x000fe200078ec0ff */
[----:B------:R-:W-:Y:S01]  /*2250*/  HADD2 R39, R33, -1056, -1056 ;  /* 0xe420e42021277430 */ /* 0x000fe20000000000 */
[----:B------:R-:W-:Y:S01]  /*2260*/  LOP3.LUT R55, R62, 0x300030, R55, 0xf8, !PT ;  /* 0x003000303e377812 */ /* 0x000fe200078ef837 */
[----:B------:R-:W-:Y:S01]  /*2270*/  HADD2 R35, R35, -1056, -1056 ;  /* 0xe420e42023237430 */ /* 0x000fe20000000000 */
[----:B------:R-:W-:Y:S01]  /*2280*/  LOP3.LUT R40, R44, 0x64006400, RZ, 0xfc, !PT ;  /* 0x640064002c287812 */ /* 0x000fe200078efcff */
[-C--:B------:R-:W-:Y:S01]  /*2290*/  HFMA2 R8, R37, R10.reuse, R8 ;  /* 0x0000000a25087231 */ /* 0x080fe20000000008 */
[----:B------:R-:W-:Y:S01]  /*22a0*/  LOP3.LUT R62, R46, 0x3f003f, RZ, 0xc0, !PT ;  /* 0x003f003f2e3e7812 */ /* 0x000fe200078ec0ff */
        /* <DEDUP_REMOVED lines=12> */
[----:B------:R-:W-:Y:S02]  /*2370*/  HADD2 R40, R40, -1056, -1056 ;  /* 0xe420e42028287430 */ /* 0x000fe40000000000 */
[-C--:B------:R-:W-:Y:S01]  /*2380*/  HFMA2 R10, R46, R11.reuse, R59 ;  /* 0x0000000b2e0a7231 */ /* 0x080fe2000000003b */
        /* <DEDUP_REMOVED lines=15> */
[----:B------:R-:W-:Y:S02]  /*2480*/  HADD2 R41, R59, -1056, -1056 ;  /* 0xe420e4203b297430 */ /* 0x000fe40000000000 */
[-C--:B0-----:R-:W-:Y:S01]  /*2490*/  HFMA2 R10, R47, R4.reuse, R10 ;  /* 0x000000042f0a7231 */ /* 0x081fe2000000000a */
[----:B------:R-:W-:Y:S01]  /*24a0*/  LOP3.LUT R48, R60, 0x64006400, RZ, 0xfc, !PT ;  /* 0x640064003c307812 */ /* 0x000fe200078efcff */
[----:B------:R-:W-:-:S02]  /*24b0*/  HFMA2 R58, R43, R4, R9 ;  /* 0x000000042b3a7231 */ /* 0x000fc40000000009 */
[----:B------:R-:W-:Y:S01]  /*24c0*/  HADD2 R50, R50, -1056, -1056 ;  /* 0xe420e42032327430 */ /* 0x000fe20000000000 */
[----:B------:R-:W-:Y:S01]  /*24d0*/  LOP3.LUT R49, R49, 0x64006400, RZ, 0xfc, !PT ;  /* 0x6400640031317812 */ /* 0x000fe200078efcff */
[-C--:B------:R-:W-:Y:S02]  /*24e0*/  HFMA2 R8, R45, R4.reuse, R8 ;  /* 0x000000042d087231 */ /* 0x080fe40000000008 */
[----:B------:R-:W-:Y:S02]  /*24f0*/  HADD2 R52, R52, -1056, -1056 ;  /* 0xe420e42034347430 */ /* 0x000fe40000000000 */
[-C--:B------:R-:W-:Y:S01]  /*2500*/  HFMA2 R9, R54, R5.reuse, R10 ;  /* 0x0000000536097231 */ /* 0x080fe2000000000a */
[----:B------:R-:W-:Y:S01]  /*2510*/  LOP3.LUT R10, R12, 0x64006400, RZ, 0xfc, !PT ;  /* 0x640064000c0a7812 */ /* 0x000fe200078efcff */
[----:B------:R-:W-:Y:S02]  /*2520*/  HFMA2 R11, R41, R4, R11 ;  /* 0x00000004290b7231 */ /* 0x000fe4000000000b */
[----:B------:R-:W-:-:S02]  /*2530*/  HFMA2 R4, R50, R5, R58 ;  /* 0x0000000532047231 */ /* 0x000fc4000000003a */
        /* <DEDUP_REMOVED lines=15> */
[----:B------:R-:W-:Y:S02]  /*2630*/  HADD2 R53, R11, -1056, -1056 ;  /* 0xe420e4200b357430 */ /* 0x000fe40000000000 */
        /* <DEDUP_REMOVED lines=37> */
[-C--:B------:R-:W-:Y:S02]  /*2890*/  HFMA2 R4, R46, R7.reuse, R58 ;  /* 0x000000072e047231 */ /* 0x080fe4000000003a */
[----:B------:R-:W-:-:S02]  /*28a0*/  HFMA2 R60, R42, R7, R60 ;  /* 0x000000072a3c7231 */ /* 0x000fc4000000003c */
[----:B------:R-:W-:Y:S02]  /*28b0*/  HFMA2 R6, R41, R8, R6 ;  /* 0x0000000829067231 */ /* 0x000fe40000000006 */
[----:B------:R-:W-:Y:S02]  /*28c0*/  HFMA2 R7, R53, R10, R59 ;  /* 0x0000000a35077231 */ /* 0x000fe4000000003b */
[-C--:B------:R-:W-:Y:S02]  /*28d0*/  HFMA2 R4, R47, R8.reuse, R4 ;  /* 0x000000082f047231 */ /* 0x080fe40000000004 */
[----:B------:R-:W-:Y:S02]  /*28e0*/  HFMA2 R7, R14, R11, R7 ;  /* 0x0000000b0e077231 */ /* 0x000fe40000000007 */
[----:B------:R-:W-:Y:S02]  /*28f0*/  HFMA2 R60, R43, R8, R60 ;  /* 0x000000082b3c7231 */ /* 0x000fe4000000003c */
[----:B------:R-:W-:-:S02]  /*2900*/  HADD2 R7, R7.H0_H0, R7.H1_H1 ;  /* 0x3000000707077230 */ /* 0x000fc40000000800 */
        /* <DEDUP_REMOVED lines=59> */
.L_x_1618:
        /* <DEDUP_REMOVED lines=18> */
[----:B------:R-:W-:Y:S02]  /*2de0*/  LOP3.LUT R9, R41, 0xf000f, RZ, 0xc0, !PT ;  /* 0x000f000f29097812 */ /* 0x000fe400078ec0ff */
[----:B------:R-:W-:Y:S02]  /*2df0*/  LOP3.LUT R8, R8, 0xf000f, RZ, 0xc0, !PT ;  /* 0x000f000f08087812 */ /* 0x000fe400078ec0ff */
        /* <DEDUP_REMOVED lines=9> */
[----:B------:R-:W-:Y:S02]  /*2e90*/  LOP3.LUT R40, R15, 0x3f003f, RZ, 0xc0, !PT ;  /* 0x003f003f0f287812 */ /* 0x000fe400078ec0ff */
[--C-:B------:R-:W-:Y:S02]  /*2ea0*/  SHF.R.U32.HI R13, RZ, 0xc, R15.reuse ;  /* 0x0000000cff0d7819 */ /* 0x100fe4000001160f */
[----:B------:R-:W-:Y:S02]  /*2eb0*/  SHF.R.U32.HI R41, RZ, 0x6, R15 ;  /* 0x00000006ff297819 */ /* 0x000fe4000001160f */
[----:B------:R-:W-:Y:S02]  /*2ec0*/  LOP3.LUT R15, R48, 0xf000f, RZ, 0xc0, !PT ;  /* 0x000f000f300f7812 */ /* 0x000fe400078ec0ff */
[----:B------:R-:W-:Y:S02]  /*2ed0*/  LOP3.LUT R34, R12, 0x3f003f, RZ, 0xc0, !PT ;  /* 0x003f003f0c227812 */ /* 0x000fe400078ec0ff */
[----:B------:R-:W-:-:S02]  /*2ee0*/  SHF.R.U32.HI R35, RZ, 0x6, R12 ;  /* 0x00000006ff237819 */ /* 0x000fc4000001160c */
[----:B------:R-:W-:Y:S02]  /*2ef0*/  SHF.R.U32.HI R12, RZ, 0xc, R14 ;  /* 0x0000000cff0c7819 */ /* 0x000fe4000001160e */
[----:B------:R-:W-:Y:S02]  /*2f00*/  LOP3.LUT R30, R30, 0x64006400, RZ, 0xfc, !PT ;  /* 0x640064001e1e7812 */ /* 0x000fe400078efcff */
[----:B------:R-:W-:Y:S02]  /*2f10*/  LOP3.LUT R32, R32, 0x3f003f, RZ, 0xc0, !PT ;  /* 0x003f003f20207812 */ /* 0x000fe400078ec0ff */
[----:B------:R-:W-:Y:S02]  /*2f20*/  LOP3.LUT R60, R60, 0x3f003f, RZ, 0xc0, !PT ;  /* 0x003f003f3c3c7812 */ /* 0x000fe400078ec0ff */
[----:B------:R-:W-:Y:S02]  /*2f30*/  LOP3.LUT R31, R31, 0x64006400, RZ, 0xfc, !PT ;  /* 0x640064001f1f7812 */ /* 0x000fe400078efcff */
[----:B------:R-:W-:-:S02]  /*2f40*/  LOP3.LUT R38, R14, 0x3f003f, RZ, 0xc0, !PT ;  /* 0x003f003f0e267812 */ /* 0x000fc400078ec0ff */
[----:B------:R-:W-:Y:S01]  /*2f50*/  SHF.R.U32.HI R39, RZ, 0x6, R14 ;  /* 0x00000006ff277819 */ /* 0x000fe2000001160e */
[----:B------:R-:W-:Y:S01]  /*2f60*/  HADD2 R31, R31, -1056, -1056 ;  /* 0xe420e4201f1f7430 */ /* 0x000fe20000000000 */
        /* <DEDUP_REMOVED lines=9> */
[----:B------:R-:W-:Y:S01]  /*3000*/  LOP3.LUT R34, R34, 0x64006400, RZ, 0xfc, !PT ;  /* 0x6400640022227812 */ /* 0x000fe200078efcff */
[----:B------:R-:W-:Y:S01]  /*3010*/  HADD2 R37, R37, -1056, -1056 ;  /* 0xe420e42025257430 */ /* 0x000fe20000000000 */
[----:B------:R-:W-:Y:S02]  /*3020*/  LOP3.LUT R35, R35, 0x3f003f, RZ, 0xc0, !PT ;  /* 0x003f003f23237812 */ /* 0x000fe400078ec0ff */
[----:B------:R-:W-:Y:S01]  /*3030*/  LOP3.LUT R63, R41, 0x3f003f, RZ, 0xc0, !PT ;  /* 0x003f003f293f7812 */ /* 0x000fe200078ec0ff */
[----:B------:R-:W-:Y:S01]  /*3040*/  HADD2 R41, R34, -1056, -1056 ;  /* 0xe420e42022297430 */ /* 0x000fe20000000000 */
[----:B------:R-:W-:Y:S02]  /*3050*/  LOP3.LUT R62, R40, 0x64006400, RZ, 0xfc, !PT ;  /* 0x64006400283e7812 */ /* 0x000fe400078efcff */
[----:B------:R-:W-:-:S02]  /*3060*/  LOP3.LUT R40, R35, 0x64006400, RZ, 0xfc, !PT ;  /* 0x6400640023287812 */ /* 0x000fc400078efcff */
[----:B------:R-:W-:Y:S01]  /*3070*/  LOP3.LUT R38, R60, 0x64006400, RZ, 0xfc, !PT ;  /* 0x640064003c267812 */ /* 0x000fe200078efcff */
[----:B------:R-:W-:Y:S01]  /*3080*/  HADD2 R35, R62, -1056, -1056 ;  /* 0xe420e4203e237430 */ /* 0x000fe20000000000 */
[----:B------:R-:W-:Y:S01]  /*3090*/  LOP3.LUT R34, R63, 0x64006400, RZ, 0xfc, !PT ;  /* 0x640064003f227812 */ /* 0x000fe200078efcff */
[----:B------:R-:W-:Y:S02]  /*30a0*/  HADD2 R40, R40, -1056, -1056 ;  /* 0xe420e42028287430 */ /* 0x000fe40000000000 */
[----:B------:R-:W-:Y:S02]  /*30b0*/  HADD2 R38, R38, -1056, -1056 ;  /* 0xe420e42026267430 */ /* 0x000fe40000000000 */
[----:B------:R-:W-:Y:S01]  /*30c0*/  HADD2 R34, R34, -1056, -1056 ;  /* 0xe420e42022227430 */ /* 0x000fe20000000000 */
[--C-:B--2---:R-:W-:Y:S02]  /*30d0*/  SHF.R.U32.HI R50, RZ, 0x8, R4.reuse ;  /* 0x00000008ff327819 */ /* 0x104fe40000011604 */
[----:B------:R-:W-:-:S02]  /*30e0*/  SHF.R.U32.HI R51, RZ, 0xa, R4 ;  /* 0x0000000aff337819 */ /* 0x000fc40000011604 */
[----:B------:R-:W-:Y:S02]  /*30f0*/  LOP3.LUT R50, R9, 0x300030, R50, 0xf8, !PT ;  /* 0x0030003009327812 */ /* 0x000fe400078ef832 */
[----:B------:R-:W-:Y:S02]  /*3100*/  LOP3.LUT R51, R8, 0x300030, R51, 0xf8, !PT ;  /* 0x0030003008337812 */ /* 0x000fe400078ef833 */
[----:B------:R-:W0:Y:S01]  /*3110*/  LDS.128 R8, [UR4+0x20] ;  /* 0x00002004ff087984 */ /* 0x000e220008000c00 */
[----:B------:R-:W-:Y:S02]  /*3120*/  SHF.R.U32.HI R52, RZ, 0x8, R5 ;  /* 0x00000008ff347819 */ /* 0x000fe40000011605 */
[----:B------:R-:W-:Y:S02]  /*3130*/  LOP3.LUT R42, R4, 0x3f003f, RZ, 0xc0, !PT ;  /* 0x003f003f042a7812 */ /* 0x000fe400078ec0ff */
[----:B------:R-:W-:Y:S02]  /*3140*/  LOP3.LUT R52, R15, 0x300030, R52, 0xf8, !PT ;  /* 0x003000300f347812 */ /* 0x000fe400078ef834 */
[----:B------:R-:W-:-:S02]  /*3150*/  SHF.R.U32.HI R43, RZ, 0x6, R4 ;  /* 0x00000006ff2b7819 */ /* 0x000fc40000011604 */
[--C-:B------:R-:W-:Y:S02]  /*3160*/  SHF.R.U32.HI R53, RZ, 0xa, R5.reuse ;  /* 0x0000000aff357819 */ /* 0x100fe40000011605 */
[----:B------:R-:W-:Y:S02]  /*3170*/  LOP3.LUT R44, R5, 0x3f003f, RZ, 0xc0, !PT ;  /* 0x003f003f052c7812 */ /* 0x000fe400078ec0ff */
[----:B------:R-:W-:Y:S02]  /*3180*/  SHF.R.U32.HI R45, RZ, 0x6, R5 ;  /* 0x00000006ff2d7819 */ /* 0x000fe40000011605 */
[----:B------:R-:W-:Y:S02]  /*3190*/  SHF.R.U32.HI R56, RZ, 0x8, R7 ;  /* 0x00000008ff387819 */ /* 0x000fe40000011607 */
[----:B------:R-:W-:Y:S02]  /*31a0*/  LOP3.LUT R15, R55, 0xf000f, RZ, 0xc0, !PT ;  /* 0x000f000f370f7812 */ /* 0x000fe400078ec0ff */
[----:B------:R-:W-:-:S02]  /*31b0*/  SHF.R.U32.HI R5, RZ, 0x8, R6 ;  /* 0x00000008ff057819 */ /* 0x000fc40000011606 */
[--C-:B------:R-:W-:Y:S02]  /*31c0*/  SHF.R.U32.HI R4, RZ, 0xa, R6.reuse ;  /* 0x0000000aff047819 */ /* 0x100fe40000011606 */
[----:B------:R-:W-:Y:S02]  /*31d0*/  LOP3.LUT R46, R6, 0x3f003f, RZ, 0xc0, !PT ;  /* 0x003f003f062e7812 */ /* 0x000fe400078ec0ff */
[----:B------:R-:W-:Y:S02]  /*31e0*/  SHF.R.U32.HI R47, RZ, 0x6, R6 ;  /* 0x00000006ff2f7819 */ /* 0x000fe40000011606 */
[----:B------:R-:W-:Y:S02]  /*31f0*/  LOP3.LUT R6, R49, 0xf000f, RZ, 0xc0, !PT ;  /* 0x000f000f31067812 */ /* 0x000fe400078ec0ff */
[----:B------:R-:W-:Y:S02]  /*3200*/  LOP3.LUT R48, R7, 0x3f003f, RZ, 0xc0, !PT ;  /* 0x003f003f07307812 */ /* 0x000fe400078ec0ff */
[----:B------:R-:W-:-:S02]  /*3210*/  SHF.R.U32.HI R57, RZ, 0xa, R7 ;  /* 0x0000000aff397819 */ /* 0x000fc40000011607 */
[----:B------:R-:W-:Y:S02]  /*3220*/  SHF.R.U32.HI R49, RZ, 0x6, R7 ;  /* 0x00000006ff317819 */ /* 0x000fe40000011607 */
[----:B------:R-:W-:Y:S02]  /*3230*/  LOP3.LUT R7, R12, 0xf000f, RZ, 0xc0, !PT ;  /* 0x000f000f0c077812 */ /* 0x000fe400078ec0ff */
[----:B------:R-:W-:Y:S02]  /*3240*/  LOP3.LUT R56, R15, 0x300030, R56, 0xf8, !PT ;  /* 0x003000300f387812 */ /* 0x000fe400078ef838 */
[----:B------:R-:W-:Y:S02]  /*3250*/  LOP3.LUT R15, R58, 0x64006400, RZ, 0xfc, !PT ;  /* 0x640064003a0f7812 */ /* 0x000fe400078efcff */
[----:B------:R-:W-:Y:S02]  /*3260*/  LOP3.LUT R55, R7, 0x300030, R4, 0xf8, !PT ;  /* 0x0030003007377812 */ /* 0x000fe400078ef804 */
[----:B------:R-:W-:Y:S01]  /*3270*/  LOP3.LUT R53, R6, 0x300030, R53, 0xf8, !PT ;  /* 0x0030003006357812 */ /* 0x000fe200078ef835 */
[----:B------:R-:W-:Y:S01]  /*3280*/  HADD2 R15, R15, -1056, -1056 ;  /* 0xe420e4200f0f7430 */ /* 0x000fe20000000000 */
[----:B------:R-:W-:Y:S01]  /*3290*/  LOP3.LUT R4, R33, 0x3f003f, RZ, 0xc0, !PT ;  /* 0x003f003f21047812 */ /* 0x000fe200078ec0ff */
[----:B------:R-:W-:Y:S01]  /*32a0*/  HADD2 R33, R30, -1056, -1056 ;  /* 0xe420e4201e217430 */ /* 0x000fe20000000000 */
[----:B------:R-:W-:-:S02]  /*32b0*/  LOP3.LUT R6, R13, 0xf000f, RZ, 0xc0, !PT ;  /* 0x000f000f0d067812 */ /* 0x000fc400078ec0ff */
[----:B------:R-:W-:Y:S01]  /*32c0*/  LOP3.LUT R13, R59, 0x64006400, RZ, 0xfc, !PT ;  /* 0x640064003b0d7812 */ /* 0x000fe200078efcff */
[-C--:B0-----:R-:W-:Y:S01]  /*32d0*/  HFMA2 R7, R15, R8.reuse, RZ ;  /* 0x000000080f077231 */ /* 0x081fe200000000ff */
[----:B------:R-:W-:Y:S01]  /*32e0*/  LOP3.LUT R4, R4, 0x64006400, RZ, 0xfc, !PT ;  /* 0x6400640004047812 */ /* 0x000fe200078efcff */
[-C--:B------:R-:W-:Y:S01]  /*32f0*/  HFMA2 R59, R33, R8.reuse, RZ ;  /* 0x00000008213b7231 */ /* 0x080fe200000000ff */
[----:B------:R-:W-:Y:S01]  /*3300*/  LOP3.LUT R12, R61, 0x64006400, RZ, 0xfc, !PT ;  /* 0x640064003d0c7812 */ /* 0x000fe200078efcff */
[----:B------:R-:W-:Y:S01]  /*3310*/  HADD2 R13, R13, -1056, -1056 ;  /* 0xe420e4200d0d7430 */ /* 0x000fe20000000000 */
[----:B------:R-:W-:Y:S01]  /*3320*/  LOP3.LUT R57, R6, 0x300030, R57, 0xf8, !PT ;  /* 0x0030003006397812 */ /* 0x000fe200078ef839 */
[----:B------:R-:W-:Y:S01]  /*3330*/  HADD2 R30, R4, -1056, -1056 ;  /* 0xe420e420041e7430 */ /* 0x000fe20000000000 */
[----:B------:R-:W-:Y:S01]  /*3340*/  LOP3.LUT R54, R54, 0x300030, R5, 0xf8, !PT ;  /* 0x0030003036367812 */ /* 0x000fe200078ef805 */
[----:B------:R-:W-:Y:S02]  /*3350*/  HFMA2 R4, R31, R8, RZ.H0_H0 ;  /* 0x000000081f047231 */ /* 0x000fe400000400ff */
[----:B------:R-:W-:-:S02]  /*3360*/  HFMA2 R58, R14, R9, R7 ;  /* 0x000000090e3a7231 */ /* 0x000fc40000000007 */
[----:B------:R-:W-:Y:S02]  /*3370*/  HFMA2 R6, R13, R8, RZ.H0_H0 ;  /* 0x000000080d067231 */ /* 0x000fe400000400ff */
[-C--:B------:R-:W-:Y:S02]  /*3380*/  HFMA2 R59, R32, R9.reuse, R59 ;  /* 0x00000009203b7231 */ /* 0x080fe4000000003b */
[----:B------:R-:W-:Y:S01]  /*3390*/  HADD2 R12, R12, -1056, -1056 ;  /* 0xe420e4200c0c7430 */ /* 0x000fe20000000000 */
[----:B------:R-:W-:Y:S01]  /*33a0*/  LOP3.LUT R61, R39, 0x3f003f, RZ, 0xc0, !PT ;  /* 0x003f003f273d7812 */ /* 0x000fe200078ec0ff */
[-C--:B------:R-:W-:Y:S01]  /*33b0*/  HFMA2 R8, R30, R9.reuse, R4 ;  /* 0x000000091e087231 */ /* 0x080fe20000000004 */
[----:B------:R-:W-:Y:S01]  /*33c0*/  LOP3.LUT R42, R42, 0x64006400, RZ, 0xfc, !PT ;  /* 0x640064002a2a7812 */ /* 0x000fe200078efcff */
[----:B------:R-:W-:Y:S02]  /*33d0*/  HFMA2 R9, R12, R9, R6 ;  /* 0x000000090c097231 */ /* 0x000fe40000000006 */
[-C--:B------:R-:W-:Y:S01]  /*33e0*/  HFMA2 R58, R37, R10.reuse, R58 ;  /* 0x0000000a253a7231 */ /* 0x080fe2000000003a */
[----:B------:R-:W0:Y:S01]  /*33f0*/  LDS.128 R4, [UR4+0x30] ;  /* 0x00003004ff047984 */ /* 0x000e220008000c00 */
[----:B------:R-:W-:Y:S01]  /*3400*/  HADD2 R39, R36, -1056, -1056 ;  /* 0xe420e42024277430 */ /* 0x000fe20000000000 */
        /* <DEDUP_REMOVED lines=8> */
[-C--:B------:R-:W-:Y:S02]  /*3490*/  HFMA2 R8, R38, R11.reuse, R8 ;  /* 0x0000000b26087231 */ /* 0x080fe40000000008 */
[----:B------:R-:W-:Y:S01]  /*34a0*/  HFMA2 R10, R40, R11, R59 ;  /* 0x0000000b280a7231 */ /* 0x000fe2000000003b */
[----:B------:R-:W-:Y:S01]  /*34b0*/  LOP3.LUT R59, R47, 0x3f003f, RZ, 0xc0, !PT ;  /* 0x003f003f2f3b7812 */ /* 0x000fe200078ec0ff */
[----:B------:R-:W-:-:S02]  /*34c0*/  HADD2 R47, R44, -1056, -1056 ;  /* 0xe420e4202c2f7430 */ /* 0x000fc40000000000 */
        /* <DEDUP_REMOVED lines=21> */
[----:B------:R-:W-:Y:S02]  /*3620*/  HFMA2 R11, R43, R4, R11 ;  /* 0x000000042b0b7231 */ /* 0x000fe4000000000b */
[-C--:B------:R-:W-:Y:S02]  /*3630*/  HFMA2 R8, R46, R5.reuse, R8 ;  /* 0x000000052e087231 */ /* 0x080fe40000000008 */
[-C--:B------:R-:W-:Y:S01]  /*3640*/  HFMA2 R9, R48, R5.reuse, R10 ;  /* 0x0000000530097231 */ /* 0x080fe2000000000a */
[----:B------:R-:W-:Y:S01]  /*3650*/  LOP3.LUT R10, R51, 0x64006400, RZ, 0xfc, !PT ;  /* 0x64006400330a7812 */ /* 0x000fe200078efcff */
        /* <DEDUP_REMOVED lines=12> */
[----:B------:R-:W-:Y:S02]  /*3720*/  HADD2 R51, R56, -1056, -1056 ;  /* 0xe420e42038337430 */ /* 0x000fe40000000000 */
[----:B------:R-:W-:Y:S02]  /*3730*/  HFMA2 R4, R53, R6, R4 ;  /* 0x0000000635047231 */ /* 0x000fe40000000004 */
[----:B------:R-:W-:Y:S02]  /*3740*/  HADD2 R56, R10, -1056, -1056 ;  /* 0xe420e4200a387430 */ /* 0x000fe40000000000 */
[----:B------:R-:W-:-:S02]  /*3750*/  HADD2 R52, R52, -1056, -1056 ;  /* 0xe420e42034347430 */ /* 0x000fc40000000000 */
[-C--:B------:R-:W-:Y:S02]  /*3760*/  HFMA2 R8, R55, R6.reuse, R8 ;  /* 0x0000000637087231 */ /* 0x080fe40000000008 */
        /* <DEDUP_REMOVED lines=101> */
.L_x_1619:
[----:B------:R-:W-:Y:S01]  /*3dc0*/  UIADD3 UR5, UPT, UPT, UR5, 0x20, URZ ;  /* 0x0000002005057890 */ /* 0x000fe2000fffe0ff */
[----:B0-----:R-:W-:Y:S01]  /*3dd0*/  MOV R5, UR16 ;  /* 0x0000001000057c02 */ /* 0x001fe20008000f00 */
[----:B------:R-:W-:Y:S01]  /*3de0*/  UIADD3 UR4, UPT, UPT, UR4, 0x40, URZ ;  /* 0x0000004004047890 */ /* 0x000fe2000fffe0ff */
[----:B------:R-:W-:Y:S01]  /*3df0*/  IADD3 R24, P0, PT, R24, 0x80, RZ ;  /* 0x0000008018187810 */ /* 0x000fe20007f1e0ff */
[----:B------:R-:W-:Y:S02]  /*3e00*/  UISETP.GE.AND UP0, UPT, UR5, UR8, UPT ;  /* 0x000000080500728c */ /* 0x000fe4000bf06270 */
[----:B------:R-:W-:Y:S01]  /*3e10*/  IMAD.WIDE R28, R5, 0x4, R28 ;  /* 0x00000004051c7825 */ /* 0x000fe200078e021c */
[----:B------:R-:W-:Y:S02]  /*3e20*/  IADD3.X R25, PT, PT, RZ, R25, RZ, P0, !PT ;  /* 0x00000019ff197210 */ /* 0x000fe400007fe4ff */
[----:B------:R-:W-:Y:S02]  /*3e30*/  MOV R4, R28 ;  /* 0x0000001c00047202 */ /* 0x000fe40000000f00 */
[----:B------:R-:W-:-:S02]  /*3e40*/  MOV R5, R29 ;  /* 0x0000001d00057202 */ /* 0x000fc40000000f00 */
[----:B------:R-:W-:Y:S05]  /*3e50*/  BRA.U !UP0, `(.L_x_1620) ;  /* 0xffffffdd08287547 */ /* 0x000fea000b83ffff */
[----:B-----5:R-:W-:-:S05]  /*3e60*/  MOV R11, UR16 ;  /* 0x00000010000b7c02 */ /* 0x020fca0008000f00 */
[----:B------:R-:W-:-:S07]  /*3e70*/  IMAD.WIDE R10, R11, 0x18, R2 ;  /* 0x000000180b0a7825 */ /* 0x000fce00078e0202 */
.L_x_1617:
        /* <DEDUP_REMOVED lines=11> */
.L_x_1626:
[----:B------:R-:W-:Y:S02]  /*3f30*/  ISETP.NE.AND P0, PT, R22, UR5, PT ;  /* 0x0000000516007c0c */ /* 0x000fe4000bf05270 */
[----:B------:R-:W-:Y:S02]  /*3f40*/  MOV R2, UR10 ;  /* 0x0000000a00027c02 */ /* 0x000fe40008000f00 */
[----:B------:R-:W-:-:S09]  /*3f50*/  MOV R3, UR8 ;  /* 0x0000000800037c02 */ /* 0x000fd20008000f00 */
[C---:B------:R-:W-:Y:S01]  /*3f60*/  @!P0 LEA R4, R18.reuse, R1, 0x3 ;  /* 0x0000000112048211 */ /* 0x040fe200078e18ff */
[----:B------:R-:W2:Y:S05]  /*3f70*/  @!P0 LDG.E.U16.CONSTANT R2, desc[UR14][R2.64] ;  /* 0x0000000e02028981 */ /* 0x000eaa000c1e9500 */
[----:B------:R-:W3:Y:S01]  /*3f80*/  @!P0 LDL.64 R4, [R4+0x8] ;  /* 0x0000080004048983 */ /* 0x000ee20000100a00 */
[----:B------:R-:W-:Y:S01]  /*3f90*/  UISETP.GE.AND UP0, UPT, UR6, 0x1, UPT ;  /* 0x000000010600788c */ /* 0x000fe2000bf06270 */
[----:B------:R-:W-:Y:S02]  /*3fa0*/  @!P0 IADD3 R6, PT, PT, R18, 0x1, RZ ;  /* 0x0000000112068810 */ /* 0x000fe40007ffe0ff */
[----:B------:R-:W-:-:S02]  /*3fb0*/  MOV R8, 0x2c00 ;  /* 0x00002c0000087802 */ /* 0x000fc40000000f00 */
[----:B------:R-:W-:Y:S02]  /*3fc0*/  @!P0 MOV R18, R6 ;  /* 0x0000000600128202 */ /* 0x000fe40000000f00 */
        /* <DEDUP_REMOVED lines=31> */
[----:B------:R-:W0:Y:S01]  /*41c0*/  LDS.64 R12, [UR4+-0x98] ;  /* 0xffff6804ff0c7984 */ /* 0x000e220008000a00 */
[----:B------:R-:W-:Y:S01]  /*41d0*/  HADD2 R2, R2, -1032, -1032 ;  /* 0xe408e40802027430 */ /* 0x000fe20000000000 */
[----:B------:R-:W-:Y:S01]  /*41e0*/  LOP3.LUT R25, R25, 0x64006400, RZ, 0xfc, !PT ;  /* 0x6400640019197812 */ /* 0x000fe200078efcff */
[----:B------:R-:W-:-:S02]  /*41f0*/  HADD2 R9, R3, -1032, -1032 ;  /* 0xe408e40803097430 */ /* 0x000fc40000000000 */
[--C-:B------:R-:W-:Y:S01]  /*4200*/  HADD2.F32 R4, -RZ, R14.reuse.H0_H0 ;  /* 0x2000000eff047230 */ /* 0x100fe20000004100 */
[----:B------:R-:W-:Y:S01]  /*4210*/  LOP3.LUT R29, R28, 0x64006400, RZ, 0xfc, !PT ;  /* 0x640064001c1d7812 */ /* 0x000fe200078efcff */
[----:B------:R-:W-:Y:S01]  /*4220*/  HADD2.F32 R15, -RZ, R14.H1_H1 ;  /* 0x3000000eff0f7230 */ /* 0x000fe20000004100 */
[----:B------:R-:W-:Y:S01]  /*4230*/  LOP3.LUT R31, R30, 0x64006400, RZ, 0xfc, !PT ;  /* 0x640064001e1f7812 */ /* 0x000fe200078efcff */
[--C-:B------:R-:W-:Y:S02]  /*4240*/  HADD2.F32 R3, -RZ, R2.reuse.H0_H0 ;  /* 0x20000002ff037230 */ /* 0x100fe40000004100 */
[----:B------:R-:W-:Y:S02]  /*4250*/  HFMA2 R34, R25, R8.H0_H0, -72, -72 ;  /* 0xd480d48019227431 */ /* 0x000fe40000040008 */
[----:B------:R-:W-:Y:S02]  /*4260*/  HADD2.F32 R14, -RZ, R2.H1_H1 ;  /* 0x30000002ff0e7230 */ /* 0x000fe40000004100 */
[----:B------:R-:W-:Y:S01]  /*4270*/  FFMA.FTZ R25, R5, R6, RZ ;  /* 0x0000000605197223 */ /* 0x000fe200000100ff */
[----:B------:R-:W-:-:S02]  /*4280*/  HADD2.F32 R2, -RZ, R9.H0_H0 ;  /* 0x20000009ff027230 */ /* 0x000fc40000004100 */
[C---:B------:R-:W-:Y:S01]  /*4290*/  FFMA.FTZ R28, R6.reuse, R4, RZ ;  /* 0x00000004061c7223 */ /* 0x040fe200000100ff */
[----:B------:R-:W-:Y:S02]  /*42a0*/  HADD2.F32 R9, -RZ, R9.H1_H1 ;  /* 0x30000009ff097230 */ /* 0x000fe40000004100 */
[C---:B------:R-:W-:Y:S01]  /*42b0*/  FFMA.FTZ R37, R6.reuse, R3, RZ ;  /* 0x0000000306257223 */ /* 0x040fe200000100ff */
[----:B------:R-:W-:Y:S01]  /*42c0*/  LOP3.LUT R32, R7, 0xf000f0, RZ, 0xc0, !PT ;  /* 0x00f000f007207812 */ /* 0x000fe200078ec0ff */
[----:B------:R-:W-:Y:S01]  /*42d0*/  FFMA.FTZ R30, R6, R2, RZ ;  /* 0x00000002061e7223 */ /* 0x000fe200000100ff */
[----:B------:R-:W-:Y:S01]  /*42e0*/  FFMA.FTZ R6, R24, R33, R25 ;  /* 0x0000002118067223 */ /* 0x000fe20000010019 */
[C---:B------:R-:W-:Y:S01]  /*42f0*/  FFMA.FTZ R39, R33.reuse, R15, R28 ;  /* 0x0000000f21277223 */ /* 0x040fe2000001001c */
[C---:B------:R-:W-:Y:S01]  /*4300*/  FFMA.FTZ R38, R33.reuse, R14, R37 ;  /* 0x0000000e21267223 */ /* 0x040fe20000010025 */
[----:B------:R-:W-:Y:S01]  /*4310*/  FFMA.FTZ R40, R33, R9, R30 ;  /* 0x0000000921287223 */ /* 0x000fe2000001001e */
[----:B------:R-:W-:Y:S01]  /*4320*/  LOP3.LUT R33, R32, 0x64006400, RZ, 0xfc, !PT ;  /* 0x6400640020217812 */ /* 0x000fe200078efcff */
[----:B------:R-:W-:-:S02]  /*4330*/  HFMA2 R30, R29, R8.H0_H0, -72, -72 ;  /* 0xd480d4801d1e7431 */ /* 0x000fc40000040008 */
[--C-:B------:R-:W-:Y:S02]  /*4340*/  HADD2.F32 R25, -RZ, R34.reuse.H0_H0 ;  /* 0x20000022ff197230 */ /* 0x100fe40000004100 */
[-C--:B------:R-:W-:Y:S02]  /*4350*/  HFMA2 R32, R31, R8.reuse.H0_H0, -72, -72 ;  /* 0xd480d4801f207431 */ /* 0x080fe40000040008 */
[----:B------:R-:W-:Y:S02]  /*4360*/  HADD2.F32 R28, -RZ, R34.H1_H1 ;  /* 0x30000022ff1c7230 */ /* 0x000fe40000004100 */
[----:B------:R-:W-:Y:S02]  /*4370*/  HFMA2 R34, R33, R8.H0_H0, -72, -72 ;  /* 0xd480d48021227431 */ /* 0x000fe40000040008 */
[----:B------:R-:W-:Y:S02]  /*4380*/  HADD2.F32 R29, -RZ, R30.H0_H0 ;  /* 0x2000001eff1d7230 */ /* 0x000fe40000004100 */
[----:B------:R-:W-:Y:S01]  /*4390*/  FFMA.FTZ R37, R25, R36, R6 ;  /* 0x0000002419257223 */ /* 0x000fe20000010006 */
[----:B------:R-:W-:Y:S01]  /*43a0*/  SHF.R.U32.HI R7, RZ, 0x8, R7 ;  /* 0x00000008ff077819 */ /* 0x000fe20000011607 */
[----:B------:R-:W-:-:S02]  /*43b0*/  HADD2.F32 R31, -RZ, R32.H0_H0 ;  /* 0x20000020ff1f7230 */ /* 0x000fc40000004100 */
[----:B------:R-:W-:Y:S02]  /*43c0*/  HADD2.F32 R33, -RZ, R34.H0_H0 ;  /* 0x20000022ff217230 */ /* 0x000fe40000004100 */
[----:B------:R-:W-:Y:S01]  /*43d0*/  FFMA.FTZ R48, R28, R35, R37 ;  /* 0x000000231c307223 */ /* 0x000fe20000010025 */
[----:B------:R-:W-:Y:S02]  /*43e0*/  HADD2.F32 R30, -RZ, R30.H1_H1 ;  /* 0x3000001eff1e7230 */ /* 0x000fe40000004100 */
[C---:B------:R-:W-:Y:S01]  /*43f0*/  FFMA.FTZ R6, R36.reuse, R29, R39 ;  /* 0x0000001d24067223 */ /* 0x040fe20000010027 */
[----:B------:R-:W-:Y:S01]  /*4400*/  HADD2.F32 R32, -RZ, R32.H1_H1 ;  /* 0x30000020ff207230 */ /* 0x000fe20000004100 */
[----:B------:R-:W-:Y:S01]  /*4410*/  LOP3.LUT R37, R7, 0xf000f, RZ, 0xc0, !PT ;  /* 0x000f000f07257812 */ /* 0x000fe200078ec0ff */
[----:B------:R-:W-:Y:S02]  /*4420*/  HADD2.F32 R34, -RZ, R34.H1_H1 ;  /* 0x30000022ff227230 */ /* 0x000fe40000004100 */
[C---:B------:R-:W-:Y:S01]  /*4430*/  FFMA.FTZ R39, R36.reuse, R31, R38 ;  /* 0x0000001f24277223 */ /* 0x040fe20000010026 */
[----:B------:R-:W-:Y:S01]  /*4440*/  FFMA.FTZ R45, R36, R33, R40 ;  /* 0x00000021242d7223 */ /* 0x000fe20000010028 */
[----:B------:R-:W-:Y:S01]  /*4450*/  LOP3.LUT R37, R37, 0x64006400, RZ, 0xfc, !PT ;  /* 0x6400640025257812 */ /* 0x000fe200078efcff */
[C---:B------:R-:W-:Y:S01]  /*4460*/  FFMA.FTZ R40, R35.reuse, R30, R6 ;  /* 0x0000001e23287223 */ /* 0x040fe20000010006 */
[C---:B------:R-:W-:Y:S01]  /*4470*/  FFMA.FTZ R46, R35.reuse, R32, R39 ;  /* 0x00000020232e7223 */ /* 0x040fe20000010027 */
[----:B------:R-:W-:Y:S01]  /*4480*/  FFMA.FTZ R45, R35, R34, R45 ;  /* 0x00000022232d7223 */ /* 0x000fe2000001002d */
[----:B------:R-:W-:Y:S01]  /*4490*/  LOP3.LUT R35, R42, 0xf000f, RZ, 0xc0, !PT ;  /* 0x000f000f2a237812 */ /* 0x000fe200078ec0ff */
[----:B------:R-:W-:Y:S01]  /*44a0*/  HADD2 R44, R37, -1032, -1032 ;  /* 0xe408e408252c7430 */ /* 0x000fe20000000000 */
        /* <DEDUP_REMOVED lines=10> */
[----:B------:R-:W-:Y:S01]  /*4550*/  HADD2 R51, R6, -1032, -1032 ;  /* 0xe408e40806337430 */ /* 0x000fe20000000000 */
[----:B------:R-:W-:Y:S01]  /*4560*/  LOP3.LUT R42, R42, 0xf000f0, RZ, 0xc0, !PT ;  /* 0x00f000f02a2a7812 */ /* 0x000fe200078ec0ff */
[----:B------:R-:W-:Y:S02]  /*4570*/  HADD2 R53, R36, -1032, -1032 ;  /* 0xe408e40824357430 */ /* 0x000fe40000000000 */
[----:B------:R-:W-:Y:S01]  /*4580*/  FFMA.FTZ R50, R39, R38, R45 ;  /* 0x0000002627327223 */ /* 0x000fe2000001002d */
[--C-:B------:R-:W-:Y:S01]  /*4590*/  HADD2.F32 R36, -RZ, R52.reuse.H0_H0 ;  /* 0x20000034ff247230 */ /* 0x100fe20000004100 */
        /* <DEDUP_REMOVED lines=10> */
[----:B------:R-:W-:Y:S01]  /*4640*/  LOP3.LUT R45, R45, 0x64006400, RZ, 0xfc, !PT ;  /* 0x640064002d2d7812 */ /* 0x000fe200078efcff */
[----:B------:R-:W-:Y:S01]  /*4650*/  FFMA.FTZ R49, R39, R37, R46 ;  /* 0x0000002527317223 */ /* 0x000fe2000001002e */
[----:B------:R-:W-:-:S02]  /*4660*/  HFMA2 R52, R41, R8.H0_H0, -72, -72 ;  /* 0xd480d48029347431 */ /* 0x000fc40000040008 */
[----:B------:R-:W-:Y:S02]  /*4670*/  HADD2.F32 R39, -RZ, R51.H1_H1 ;  /* 0x30000033ff277230 */ /* 0x000fe40000004100 */
[-C--:B------:R-:W-:Y:S02]  /*4680*/  HFMA2 R54, R7, R8.reuse.H0_H0, -72, -72 ;  /* 0xd480d48007367431 */ /* 0x080fe40000040008 */
[----:B------:R-:W-:Y:S02]  /*4690*/  HADD2.F32 R46, -RZ, R53.H1_H1 ;  /* 0x30000035ff2e7230 */ /* 0x000fe40000004100 */
[-C--:B------:R-:W-:Y:S02]  /*46a0*/  HFMA2 R55, R43, R8.reuse.H0_H0, -72, -72 ;  /* 0xd480d4802b377431 */ /* 0x080fe40000040008 */
[----:B------:R-:W-:Y:S02]  /*46b0*/  HADD2.F32 R6, -RZ, R13.H0_H0 ;  /* 0x2000000dff067230 */ /* 0x000fe40000004100 */
[----:B------:R-:W-:-:S02]  /*46c0*/  HFMA2 R57, R45, R8.H0_H0, -72, -72 ;  /* 0xd480d4802d397431 */ /* 0x000fc40000040008 */
[----:B------:R-:W-:Y:S02]  /*46d0*/  HADD2.F32 R45, -RZ, R44.H1_H1 ;  /* 0x3000002cff2d7230 */ /* 0x000fe40000004100 */
        /* <DEDUP_REMOVED lines=148> */
.L_x_1622:
        /* <DEDUP_REMOVED lines=258> */
.L_x_1623:
        /* <DEDUP_REMOVED lines=258> */
.L_x_1624:
[----:B------:R-:W-:-:S05]  /*7060*/  MOV R3, UR16 ;  /* 0x0000001000037c02 */ /* 0x000fca0008000f00 */
[----:B------:R-:W-:Y:S01]  /*7070*/  IMAD.WIDE R10, R3, 0x4, R10 ;  /* 0x00000004030a7825 */ /* 0x000fe200078e020a */
[----:B------:R-:W-:Y:S06]  /*7080*/  BRA.U !UP0, `(.L_x_1625) ;  /* 0x0000000d08fc7547 */ /* 0x000fec000b800000 */
[----:B------:R-:W2:Y:S01]  /*7090*/  LDG.E.128.CONSTANT R4, desc[UR14][R10.64] ;  /* 0x0000000e0a047981 */ /* 0x000ea2000c1e9d00 */
[----:B------:R-:W-:-:S03]  /*70a0*/  UISETP.NE.AND UP0, UPT, UR6, 0x1, UPT ;  /* 0x000000010600788c */ /* 0x000fc6000bf05270 */
[----:B------:R-:W0:Y:S02]  /*70b0*/  LDS.64 R2, [UR4+-0x70] ;  /* 0xffff9004ff027984 */ /* 0x000e240008000a00 */
        /* <DEDUP_REMOVED lines=12> */
[----:B------:R-:W-:-:S02]  /*7180*/  LOP3.LUT R5, R5, 0x64006400, RZ, 0xfc, !PT ;  /* 0x6400640005057812 */ /* 0x000fc400078efcff */
[----:B------:R-:W-:Y:S02]  /*7190*/  LOP3.LUT R30, R6, 0xf000f0, RZ, 0xc0, !PT ;  /* 0x00f000f0061e7812 */ /* 0x000fe400078ec0ff */
[----:B------:R-:W-:Y:S01]  /*71a0*/  SHF.R.U32.HI R41, RZ, 0x8, R6 ;  /* 0x00000008ff297819 */ /* 0x000fe20000011606 */
[----:B------:R-:W-:Y:S01]  /*71b0*/  HADD2.F32 R6, -RZ, R2.H0_H0 ;  /* 0x20000002ff067230 */ /* 0x000fe20000004100 */
[----:B------:R-:W-:Y:S01]  /*71c0*/  LOP3.LUT R32, R7, 0xf000f0, RZ, 0xc0, !PT ;  /* 0x00f000f007207812 */ /* 0x000fe200078ec0ff */
[--C-:B------:R-:W-:Y:S01]  /*71d0*/  HADD2.F32 R25, -RZ, R4.reuse.H1_H1 ;  /* 0x30000004ff197230 */ /* 0x100fe20000004100 */
[----:B------:R-:W-:Y:S01]  /*71e0*/  SHF.R.U32.HI R42, RZ, 0x8, R7 ;  /* 0x00000008ff2a7819 */ /* 0x000fe20000011607 */
[----:B------:R-:W-:Y:S01]  /*71f0*/  HADD2.F32 R7, -RZ, R3.H1_H1 ;  /* 0x30000003ff077230 */ /* 0x000fe20000004100 */
[----:B------:R-:W-:Y:S01]  /*7200*/  LOP3.LUT R12, R12, 0x64006400, RZ, 0xfc, !PT ;  /* 0x640064000c0c7812 */ /* 0x000fe200078efcff */
[----:B------:R-:W-:Y:S01]  /*7210*/  HADD2 R3, R5, -1032, -1032 ;  /* 0xe408e40805037430 */ /* 0x000fe20000000000 */
[----:B------:R-:W-:Y:S01]  /*7220*/  LOP3.LUT R2, R13, 0x64006400, RZ, 0xfc, !PT ;  /* 0x640064000d027812 */ /* 0x000fe200078efcff */
[----:B------:R-:W-:Y:S01]  /*7230*/  HADD2.F32 R5, -RZ, R4.H0_H0 ;  /* 0x20000004ff057230 */ /* 0x000fe20000004100 */
[----:B------:R-:W-:Y:S01]  /*7240*/  LOP3.LUT R29, R14, 0x64006400, RZ, 0xfc, !PT ;  /* 0x640064000e1d7812 */ /* 0x000fe200078efcff */
[----:B------:R-:W-:-:S02]  /*7250*/  HADD2 R15, R12, -1032, -1032 ;  /* 0xe408e4080c0f7430 */ /* 0x000fc40000000000 */
[--C-:B------:R-:W-:Y:S02]  /*7260*/  HADD2.F32 R4, -RZ, R3.reuse.H0_H0 ;  /* 0x20000003ff047230 */ /* 0x100fe40000004100 */
[----:B------:R-:W-:Y:S02]  /*7270*/  HADD2 R31, R2, -1032, -1032 ;  /* 0xe408e408021f7430 */ /* 0x000fe40000000000 */
[----:B------:R-:W-:Y:S01]  /*7280*/  HADD2.F32 R24, -RZ, R3.H1_H1 ;  /* 0x30000003ff187230 */ /* 0x000fe20000004100 */
[----:B------:R-:W0:Y:S01]  /*7290*/  LDS.64 R12, [UR4+-0x68] ;  /* 0xffff9804ff0c7984 */ /* 0x000e220008000a00 */
[----:B------:R-:W-:Y:S02]  /*72a0*/  HADD2.F32 R3, -RZ, R15.H0_H0 ;  /* 0x2000000fff037230 */ /* 0x000fe40000004100 */
[----:B------:R-:W-:Y:S02]  /*72b0*/  HFMA2 R37, R29, R8.H0_H0, -72, -72 ;  /* 0xd480d4801d257431 */ /* 0x000fe40000040008 */
[----:B------:R-:W-:-:S02]  /*72c0*/  HADD2.F32 R2, -RZ, R31.H0_H0 ;  /* 0x2000001fff027230 */ /* 0x000fc40000004100 */
[----:B------:R-:W-:Y:S01]  /*72d0*/  FFMA.FTZ R29, R6, R4, RZ ;  /* 0x00000004061d7223 */ /* 0x000fe200000100ff */
[----:B------:R-:W-:Y:S01]  /*72e0*/  HADD2.F32 R14, -RZ, R31.H1_H1 ;  /* 0x3000001fff0e7230 */ /* 0x000fe20000004100 */
[----:B------:R-:W-:Y:S01]  /*72f0*/  LOP3.LUT R31, R28, 0x64006400, RZ, 0xfc, !PT ;  /* 0x640064001c1f7812 */ /* 0x000fe200078efcff */
[----:B------:R-:W-:Y:S01]  /*7300*/  HADD2.F32 R15, -RZ, R15.H1_H1 ;  /* 0x3000000fff0f7230 */ /* 0x000fe20000004100 */
[----:B------:R-:W-:Y:S01]  /*7310*/  LOP3.LUT R33, R30, 0x64006400, RZ, 0xfc, !PT ;  /* 0x640064001e217812 */ /* 0x000fe200078efcff */
[----:B------:R-:W-:Y:S01]  /*7320*/  FFMA.FTZ R28, R5, R6, RZ ;  /* 0x00000006051c7223 */ /* 0x000fe200000100ff */
[C---:B------:R-:W-:Y:S01]  /*7330*/  FFMA.FTZ R30, R6.reuse, R3, RZ ;  /* 0x00000003061e7223 */ /* 0x040fe200000100ff */
[----:B------:R-:W-:Y:S01]  /*7340*/  FFMA.FTZ R35, R6, R2, RZ ;  /* 0x0000000206237223 */ /* 0x000fe200000100ff */
[----:B------:R-:W-:Y:S01]  /*7350*/  FFMA.FTZ R39, R34, R24, R29 ;  /* 0x0000001822277223 */ /* 0x000fe2000001001d */
[----:B------:R-:W-:Y:S01]  /*7360*/  LOP3.LUT R29, R32, 0x64006400, RZ, 0xfc, !PT ;  /* 0x64006400201d7812 */ /* 0x000fe200078efcff */
[----:B------:R-:W-:Y:S01]  /*7370*/  FFMA.FTZ R6, R25, R34, R28 ;  /* 0x0000002219067223 */ /* 0x000fe2000001001c */
        /* <DEDUP_REMOVED lines=8> */
[----:B------:R-:W-:-:S02]  /*7400*/  HADD2.F32 R32, -RZ, R31.H1_H1 ;  /* 0x3000001fff207230 */ /* 0x000fc40000004100 */
[--C-:B------:R-:W-:Y:S02]  /*7410*/  HADD2.F32 R31, -RZ, R28.reuse.H0_H0 ;  /* 0x2000001cff1f7230 */ /* 0x100fe40000004100 */
[--C-:B------:R-:W-:Y:S02]  /*7420*/  HADD2.F32 R29, -RZ, R37.reuse.H0_H0 ;  /* 0x20000025ff1d7230 */ /* 0x100fe40000004100 */
[----:B------:R-:W-:Y:S02]  /*7430*/  HADD2.F32 R30, -RZ, R28.H1_H1 ;  /* 0x3000001cff1e7230 */ /* 0x000fe40000004100 */
[C---:B------:R-:W-:Y:S01]  /*7440*/  FFMA.FTZ R43, R36.reuse, R31, R38 ;  /* 0x0000001f242b7223 */ /* 0x040fe20000010026 */
[----:B------:R-:W-:Y:S02]  /*7450*/  HADD2.F32 R28, -RZ, R37.H1_H1 ;  /* 0x30000025ff1c7230 */ /* 0x000fe40000004100 */
[----:B------:R-:W-:Y:S01]  /*7460*/  FFMA.FTZ R37, R35, R36, R6 ;  /* 0x0000002423257223 */ /* 0x000fe20000010006 */
[C---:B------:R-:W-:Y:S01]  /*7470*/  FFMA.FTZ R6, R36.reuse, R33, R39 ;  /* 0x0000002124067223 */ /* 0x040fe20000010027 */
        /* <DEDUP_REMOVED lines=27> */
[C---:B------:R-:W-:Y:S01]  /*7630*/  FFMA.FTZ R49, R45.reuse, R37, R50 ;  /* 0x000000252d317223 */ /* 0x040fe20000010032 */
[----:B------:R-:W-:Y:S01]  /*7640*/  FFMA.FTZ R48, R12, R45, R39 ;  /* 0x0000002d0c307223 */ /* 0x000fe20000010027 */
[----:B------:R-:W-:Y:S01]  /*7650*/  LOP3.LUT R42, R42, 0xf000f0, RZ, 0xc0, !PT ;  /* 0x00f000f02a2a7812 */ /* 0x000fe200078ec0ff */
[----:B------:R-:W-:Y:S01]  /*7660*/  FFMA.FTZ R50, R45, R38, R51 ;  /* 0x000000262d327223 */ /* 0x000fe20000010033 */
[----:B------:R-:W-:Y:S01]  /*7670*/  LOP3.LUT R45, R44, 0x64006400, RZ, 0xfc, !PT ;  /* 0x640064002c2d7812 */ /* 0x000fe200078efcff */
[----:B------:R-:W-:Y:S01]  /*7680*/  HADD2.F32 R39, -RZ, R53.H1_H1 ;  /* 0x30000035ff277230 */ /* 0x000fe20000004100 */
[----:B------:R-:W-:Y:S01]  /*7690*/  LOP3.LUT R9, R9, 0x64006400, RZ, 0xfc, !PT ;  /* 0x6400640009097812 */ /* 0x000fe200078efcff */
[--C-:B------:R-:W-:Y:S01]  /*76a0*/  HADD2.F32 R7, -RZ, R13.reuse.H0_H0 ;  /* 0x2000000dff077230 */ /* 0x100fe20000004100 */
[----:B------:R-:W-:Y:S01]  /*76b0*/  LOP3.LUT R41, R40, 0x64006400, RZ, 0xfc, !PT ;  /* 0x6400640028297812 */ /* 0x000fe200078efcff */
[----:B------:R-:W-:Y:S01]  /*76c0*/  HFMA2 R56, R45, R8.H0_H0, -72, -72 ;  /* 0xd480d4802d387431 */ /* 0x000fe20000040008 */
        /* <DEDUP_REMOVED lines=8> */
[C---:B------:R-:W-:Y:S01]  /*7750*/  FFMA.FTZ R49, R46.reuse, R40, R49 ;  /* 0x000000282e317223 */ /* 0x040fe20000010031 */
[----:B------:R-:W-:Y:S02]  /*7760*/  HADD2.F32 R42, -RZ, R56.H0_H0 ;  /* 0x20000038ff2a7230 */ /* 0x000fe40000004100 */
[----:B------:R-:W-:Y:S01]  /*7770*/  FFMA.FTZ R9, R13, R46, R48 ;  /* 0x0000002e0d097223 */ /* 0x000fe20000010030 */
[----:B------:R-:W-:Y:S02]  /*7780*/  HADD2.F32 R44, -RZ, R53.H0_H0 ;  /* 0x20000035ff2c7230 */ /* 0x000fe40000004100 */
[C---:B------:R-:W-:Y:S01]  /*7790*/  FFMA.FTZ R48, R46.reuse, R39, R47 ;  /* 0x000000272e307223 */ /* 0x040fe2000001002f */
[----:B------:R-:W-:Y:S02]  /*77a0*/  HADD2.F32 R43, -RZ, R55.H0_H0 ;  /* 0x20000037ff2b7230 */ /* 0x000fe40000004100 */
[----:B------:R-:W-:Y:S01]  /*77b0*/  FFMA.FTZ R50, R46, R45, R50 ;  /* 0x0000002d2e327223 */ /* 0x000fe20000010032 */
[----:B------:R-:W-:-:S02]  /*77c0*/  HADD2.F32 R41, -RZ, R57.H0_H0 ;  /* 0x20000039ff297230 */ /* 0x000fc40000004100 */
[C---:B------:R-:W-:Y:S01]  /*77d0*/  FFMA.FTZ R52, R7.reuse, R42, R49 ;  /* 0x0000002a07347223 */ /* 0x040fe20000010031 */
[----:B------:R-:W-:Y:S01]  /*77e0*/  FFMA.FTZ R8, R44, R7, R9 ;  /* 0x000000072c087223 */ /* 0x000fe20000010009 */
[----:B------:R-:W-:Y:S02]  /*77f0*/  HADD2.F32 R49, -RZ, R53.H1_H1 ;  /* 0x30000035ff317230 */ /* 0x000fe40000004100 */
[C---:B------:R-:W-:Y:S01]  /*7800*/  FFMA.FTZ R9, R7.reuse, R43, R48 ;  /* 0x0000002b07097223 */ /* 0x040fe20000010030 */
        /* <DEDUP_REMOVED lines=135> */
.L_x_1625:
        /* <DEDUP_REMOVED lines=8> */
.L_x_1621:
        /* <DEDUP_REMOVED lines=13> */
.L_x_1630:
[----:B------:R-:W0:Y:S02]  /*81d0*/  LDS R2, [R0] ;  /* 0x0000000000027984 */ /* 0x000e240000000800 */
[----:B0-----:R-:W-:-:S05]  /*81e0*/  HFMA2 R3, R2, 1, 1, R26 ;  /* 0x3c003c0002037831 */ /* 0x001fca000000001a */
[----:B------:R-:W0:Y:S02]  /*81f0*/  ATOMS.CAST.SPIN P0, [R0], R2, R3 ;  /* 0x000000020000758d */ /* 0x000e240001800003 */
[----:B0-----:R-:W-:Y:S05]  /*8200*/  @!P0 BRA `(.L_x_1630) ;  /* 0xfffffffc00f08947 */ /* 0x001fea000383ffff */
[----:B------:R-:W-:Y:S05]  /*8210*/  BRA `(.L_x_1628) ;  /* 0x00000000000c7947 */ /* 0x000fea0003800000 */
.L_x_1629:
[----:B------:R-:W2:Y:S02]  /*8220*/  LD.E R0, desc[UR14][R4.64] ;  /* 0x0000000e04007980 */ /* 0x000ea4000c101900 */
[----:B--2---:R-:W-:-:S05]  /*8230*/  IADD3 R3, PT, PT, R26, R0, RZ ;  /* 0x000000001a037210 */ /* 0x004fca0007ffe0ff */
[----:B------:R0:W-:Y:S02]  /*8240*/  ST.E desc[UR14][R4.64], R3 ;  /* 0x0000000304007985 */ /* 0x0001e4000c10190e */
.L_x_1628:
[----:B------:R-:W-:Y:S05]  /*8250*/  BSYNC.RECONVERGENT B0 ;  /* 0x0000000000007941 */ /* 0x000fea0003800200 */
.L_x_1627:
[----:B------:R1:W-:Y:S01]  /*8260*/  ATOM.E.ADD.F16x2.RN.STRONG.GPU P0, RZ, desc[UR14][R4.64+0x4], R23 ;  /* 0x8000041704ff79a2 */ /* 0x0003e2000c10e10e */
[----:B------:R-:W-:Y:S04]  /*8270*/  BSSY.RECONVERGENT B0, `(.L_x_1631) ;  /* 0x000000e000007945 */ /* 0x000fe80003800200 */
[----:B-1----:R-:W-:Y:S05]  /*8280*/  @P0 BRA `(.L_x_1632) ;  /* 0x0000000000300947 */ /* 0x002fea0003800000 */
[----:B------:R-:W1:Y:S02]  /*8290*/  QSPC.E.S P0, RZ, [R4+0x4] ;  /* 0x0000040004ff73aa */ /* 0x000e640000000500 */
[----:B-1----:R-:W-:Y:S05]  /*82a0*/  @!P0 BRA `(.L_x_1633) ;  /* 0x00000000001c8947 */ /* 0x002fea0003800000 */
[----:B------:R-:W-:-:S04]  /*82b0*/  MOV R2, R4 ;  /* 0x0000000400027202 */ /* 0x000fc80000000f00 */
[----:B------:R-:W-:-:S07]  /*82c0*/  MOV R0, R2 ;  /* 0x0000000200007202 */ /* 0x000fce0000000f00 */
.L_x_1634:
[----:B------:R-:W0:Y:S02]  /*82d0*/  LDS R2, [R0+0x4] ;  /* 0x0000040000027984 */ /* 0x000e240000000800 */
[----:B0-----:R-:W-:-:S05]  /*82e0*/  HADD2 R3, R2, R23 ;  /* 0x0000001702037230 */ /* 0x001fca0000000000 */
[----:B------:R-:W0:Y:S02]  /*82f0*/  ATOMS.CAST.SPIN P0, [R0+0x4], R2, R3 ;  /* 0x000004020000758d */ /* 0x000e240001800003 */
[----:B0-----:R-:W-:Y:S05]  /*8300*/  @!P0 BRA `(.L_x_1634) ;  /* 0xfffffffc00f08947 */ /* 0x001fea000383ffff */
[----:B------:R-:W-:Y:S05]  /*8310*/  BRA `(.L_x_1632) ;  /* 0x00000000000c7947 */ /* 0x000fea0003800000 */
.L_x_1633:
[----:B------:R-:W0:Y:S02]  /*8320*/  LD.E R0, desc[UR14][R4.64+0x4] ;  /* 0x0000040e04007980 */ /* 0x000e24000c101900 */
[----:B0-----:R-:W-:-:S05]  /*8330*/  IADD3 R3, PT, PT, R23, R0, RZ ;  /* 0x0000000017037210 */ /* 0x001fca0007ffe0ff */
[----:B------:R1:W-:Y:S02]  /*8340*/  ST.E desc[UR14][R4.64+0x4], R3 ;  /* 0x0000040304007985 */ /* 0x0003e4000c10190e */
.L_x_1632:
[----:B------:R-:W-:Y:S05]  /*8350*/  BSYNC.RECONVERGENT B0 ;  /* 0x0000000000007941 */ /* 0x000fea0003800200 */
.L_x_1631:
        /* <DEDUP_REMOVED lines=12> */
.L_x_1638:
[----:B------:R-:W0:Y:S02]  /*8420*/  LDS R2, [R0] ;  /* 0x0000000000027984 */ /* 0x000e240000000800 */
[----:B0-----:R-:W-:-:S05]  /*8430*/  HFMA2 R3, R2, 1, 1, R21 ;  /* 0x3c003c0002037831 */ /* 0x001fca0000000015 */
[----:B------:R-:W0:Y:S02]  /*8440*/  ATOMS.CAST.SPIN P0, [R0], R2, R3 ;  /* 0x000000020000758d */ /* 0x000e240001800003 */
[----:B0-----:R-:W-:Y:S05]  /*8450*/  @!P0 BRA `(.L_x_1638) ;  /* 0xfffffffc00f08947 */ /* 0x001fea000383ffff */
[----:B------:R-:W-:Y:S05]  /*8460*/  BRA `(.L_x_1636) ;  /* 0x00000000000c7947 */ /* 0x000fea0003800000 */
.L_x_1637:
[----:B------:R-:W2:Y:S02]  /*8470*/  LD.E R0, desc[UR14][R4.64] ;  /* 0x0000000e04007980 */ /* 0x000ea4000c101900 */
[----:B--2---:R-:W-:-:S05]  /*8480*/  IADD3 R3, PT, PT, R21, R0, RZ ;  /* 0x0000000015037210 */ /* 0x004fca0007ffe0ff */
[----:B------:R0:W-:Y:S02]  /*8490*/  ST.E desc[UR14][R4.64], R3 ;  /* 0x0000000304007985 */ /* 0x0001e4000c10190e */
.L_x_1636:
[----:B------:R-:W-:Y:S05]  /*84a0*/  BSYNC.RECONVERGENT B0 ;  /* 0x0000000000007941 */ /* 0x000fea0003800200 */
.L_x_1635:
[----:B------:R1:W-:Y:S01]  /*84b0*/  ATOM.E.ADD.F16x2.RN.STRONG.GPU P0, RZ, desc[UR14][R4.64+0x4], R20 ;  /* 0x8000041404ff79a2 */ /* 0x0003e2000c10e10e */
[----:B------:R-:W-:Y:S04]  /*84c0*/  BSSY.RECONVERGENT B0, `(.L_x_1639) ;  /* 0x000000e000007945 */ /* 0x000fe80003800200 */
[----:B-1----:R-:W-:Y:S05]  /*84d0*/  @P0 BRA `(.L_x_1640) ;  /* 0x0000000000300947 */ /* 0x002fea0003800000 */
[----:B------:R-:W1:Y:S02]  /*84e0*/  QSPC.E.S P0, RZ, [R4+0x4] ;  /* 0x0000040004ff73aa */ /* 0x000e640000000500 */
[----:B-1----:R-:W-:Y:S05]  /*84f0*/  @!P0 BRA `(.L_x_1641) ;  /* 0x00000000001c8947 */ /* 0x002fea0003800000 */
[----:B------:R-:W-:-:S04]  /*8500*/  MOV R2, R4 ;  /* 0x0000000400027202 */ /* 0x000fc80000000f00 */
[----:B------:R-:W-:-:S07]  /*8510*/  MOV R0, R2 ;  /* 0x0000000200007202 */ /* 0x000fce0000000f00 */
.L_x_1642:
[----:B------:R-:W0:Y:S02]  /*8520*/  LDS R2, [R0+0x4] ;  /* 0x0000040000027984 */ /* 0x000e240000000800 */
[----:B0-----:R-:W-:-:S05]  /*8530*/  HADD2 R3, R2, R20 ;  /* 0x0000001402037230 */ /* 0x001fca0000000000 */
[----:B------:R-:W0:Y:S02]  /*8540*/  ATOMS.CAST.SPIN P0, [R0+0x4], R2, R3 ;  /* 0x000004020000758d */ /* 0x000e240001800003 */
[----:B0-----:R-:W-:Y:S05]  /*8550*/  @!P0 BRA `(.L_x_1642) ;  /* 0xfffffffc00f08947 */ /* 0x001fea000383ffff */
[----:B------:R-:W-:Y:S05]  /*8560*/  BRA `(.L_x_1640) ;  /* 0x00000000000c7947 */ /* 0x000fea0003800000 */
.L_x_1641:
[----:B------:R-:W0:Y:S02]  /*8570*/  LD.E R0, desc[UR14][R4.64+0x4] ;  /* 0x0000040e04007980 */ /* 0x000e24000c101900 */
[----:B0-----:R-:W-:-:S05]  /*8580*/  IADD3 R3, PT, PT, R20, R0, RZ ;  /* 0x0000000014037210 */ /* 0x001fca0007ffe0ff */
[----:B------:R1:W-:Y:S02]  /*8590*/  ST.E desc[UR14][R4.64+0x4], R3 ;  /* 0x0000040304007985 */ /* 0x0003e4000c10190e */
.L_x_1640:
[----:B------:R-:W-:Y:S05]  /*85a0*/  BSYNC.RECONVERGENT B0 ;  /* 0x0000000000007941 */ /* 0x000fea0003800200 */
.L_x_1639:
        /* <DEDUP_REMOVED lines=12> */
.L_x_1646:
[----:B------:R-:W0:Y:S02]  /*8670*/  LDS R2, [R0] ;  /* 0x0000000000027984 */ /* 0x000e240000000800 */
[----:B0-----:R-:W-:-:S05]  /*8680*/  HFMA2 R3, R2, 1, 1, R19 ;  /* 0x3c003c0002037831 */ /* 0x001fca0000000013 */
[----:B------:R-:W0:Y:S02]  /*8690*/  ATOMS.CAST.SPIN P0, [R0], R2, R3 ;  /* 0x000000020000758d */ /* 0x000e240001800003 */
[----:B0-----:R-:W-:Y:S05]  /*86a0*/  @!P0 BRA `(.L_x_1646) ;  /* 0xfffffffc00f08947 */ /* 0x001fea000383ffff */
[----:B------:R-:W-:Y:S05]  /*86b0*/  BRA `(.L_x_1644) ;  /* 0x00000000000c7947 */ /* 0x000fea0003800000 */
.L_x_1645:
[----:B------:R-:W2:Y:S02]  /*86c0*/  LD.E R0, desc[UR14][R4.64] ;  /* 0x0000000e04007980 */ /* 0x000ea4000c101900 */
[----:B--2---:R-:W-:-:S05]  /*86d0*/  IADD3 R3, PT, PT, R19, R0, RZ ;  /* 0x0000000013037210 */ /* 0x004fca0007ffe0ff */
[----:B------:R0:W-:Y:S02]  /*86e0*/  ST.E desc[UR14][R4.64], R3 ;  /* 0x0000000304007985 */ /* 0x0001e4000c10190e */
.L_x_1644:
[----:B------:R-:W-:Y:S05]  /*86f0*/  BSYNC.RECONVERGENT B0 ;  /* 0x0000000000007941 */ /* 0x000fea0003800200 */
.L_x_1643:
[----:B------:R1:W-:Y:S02]  /*8700*/  ATOM.E.ADD.F16x2.RN.STRONG.GPU P0, RZ, desc[UR14][R4.64+0x4], R17 ;  /* 0x8000041104ff79a2 */ /* 0x0003e4000c10e10e */
[----:B-1----:R-:W-:Y:S05]  /*8710*/  @P0 EXIT ;  /* 0x000000000000094d */ /* 0x002fea0003800000 */
[----:B------:R-:W1:Y:S02]  /*8720*/  QSPC.E.S P0, RZ, [R4+0x4] ;  /* 0x0000040004ff73aa */ /* 0x000e640000000500 */
[----:B-1----:R-:W-:Y:S05]  /*8730*/  @!P0 BRA `(.L_x_1647) ;  /* 0x00000000001c8947 */ /* 0x002fea0003800000 */
[----:B------:R-:W-:-:S04]  /*8740*/  MOV R2, R4 ;  /* 0x0000000400027202 */ /* 0x000fc80000000f00 */
[----:B------:R-:W-:-:S07]  /*8750*/  MOV R0, R2 ;  /* 0x0000000200007202 */ /* 0x000fce0000000f00 */
.L_x_1648:
[----:B------:R-:W0:Y:S02]  /*8760*/  LDS R2, [R0+0x4] ;  /* 0x0000040000027984 */ /* 0x000e240000000800 */
[----:B0-----:R-:W-:-:S05]  /*8770*/  HADD2 R3, R2, R17 ;  /* 0x0000001102037230 */ /* 0x001fca0000000000 */
[----:B------:R-:W0:Y:S02]  /*8780*/  ATOMS.CAST.SPIN P0, [R0+0x4], R2, R3 ;  /* 0x000004020000758d */ /* 0x000e240001800003 */
[----:B0-----:R-:W-:Y:S05]  /*8790*/  @!P0 BRA `(.L_x_1648) ;  /* 0xfffffffc00f08947 */ /* 0x001fea000383ffff */
[----:B------:R-:W-:Y:S05]  /*87a0*/  EXIT ;  /* 0x000000000000794d */ /* 0x000fea0003800000 */
.L_x_1647:
[----:B------:R-:W0:Y:S02]  /*87b0*/  LD.E R0, desc[UR14][R4.64+0x4] ;  /* 0x0000040e04007980 */ /* 0x000e24000c101900 */
[----:B0-----:R-:W-:-:S05]  /*87c0*/  IADD3 R3, PT, PT, R17, R0, RZ ;  /* 0x0000000011037210 */ /* 0x001fca0007ffe0ff */
[----:B------:R-:W-:Y:S01]  /*87d0*/  ST.E desc[UR14][R4.64+0x4], R3 ;  /* 0x0000040304007985 */ /* 0x000fe2000c10190e */
[----:B------:R-:W-:Y:S05]  /*87e0*/  EXIT ;  /* 0x000000000000794d */ /* 0x000fea0003800000 */
.L_x_1649:
        /* <DEDUP_REMOVED lines=9> */
.L_x_4494:


//--------------------- .text._Z23gemm_half_q_half_kernelILi3ELi10ELb0ELb0ELi64EEvPK6__halfPKjS4_S2_PS0_iiiiPKtS7_iiiiiibS2_i --------------------------
	.section	.text._Z23gemm_half_q_half_kernelILi3ELi10ELb0ELb0ELi64EEvPK6__halfPKjS4_S2_PS0_iiiiPKtS7_iiiiiibS2_i,"ax",@progbits
	.align	128
        .global         _Z23gemm_half_q_half_kernelILi3ELi10ELb0ELb0ELi64EEvPK6__halfPKjS4_S2_PS0_iiiiPKtS7_iiiiiibS2_i
        .type           _Z23gemm_half_q_half_kernelILi3ELi10ELb0ELb0ELi64EEvPK6__halfPKjS4_S2_PS0_iiiiPKtS7_iiiiiibS2_i,@function
        .size           _Z23gemm_half_q_half_kernelILi3ELi10ELb0ELb0ELi64EEvPK6__halfPKjS4_S2_PS0_iiiiPKtS7_iiiiiibS2_i,(.L_x_4495 - _Z23gemm_half_q_half_kernelILi3ELi10ELb0ELb0ELi64EEvPK6__halfPKjS4_S2_PS0_iiiiPKtS7_iiiiiibS2_i)
        .other          _Z23gemm_half_q_half_kernelILi3ELi10ELb0ELb0ELi64EEvPK6__halfPKjS4_S2_PS0_iiiiPKtS7_iiiiiibS2_i,@"STO_CUDA_ENTRY STV_DEFAULT"
_Z23gemm_half_q_half_kernelILi3ELi10ELb0ELb0ELi64EEvPK6__halfPKjS4_S2_PS0_iiiiPKtS7_iiiiiibS2_i:
.text._Z23gemm_half_q_half_kernelILi3ELi10ELb0ELb0ELi64EEvPK6__halfPKjS4_S2_PS0_iiiiPKtS7_iiiiiibS2_i:
        /* <DEDUP_REMOVED lines=55> */
.L_x_1655:
        /* <DEDUP_REMOVED lines=32> */
.L_x_1654:
        /* <DEDUP_REMOVED lines=20> */
.L_x_1656:
[----:B------:R-:W-:-:S13]  /*06b0*/  ISETP.EQ.AND P1, PT, RZ, UR10, PT ;  /* 0x0000000aff007c0c */ /* 0x000fda000bf22270 */
[----:B------:R-:W-:Y:S05]  /*06c0*/  @!P0 BRA P1, `(.L_x_1651) ;  /* 0x00000004007c8947 */ /* 0x000fea0000800000 */
.L_x_1653:
        /* <DEDUP_REMOVED lines=12> */
.L_x_1652:
        /* <DEDUP_REMOVED lines=17> */
.L_x_1659:
        /* <DEDUP_REMOVED lines=32> */
.L_x_1658:
        /* <DEDUP_REMOVED lines=21> */
.L_x_1660:
[----:B------:R-:W-:-:S09]  /*0bf0*/  UISETP.NE.OR UP0, UPT, UR10, URZ, UP0 ;  /* 0x000000ff0a00728c */ /* 0x000fd20008705670 */
[----:B------:R-:W-:Y:S05]  /*0c00*/  BRA.U !UP0, `(.L_x_1651) ;  /* 0x00000001082c7547 */ /* 0x000fea000b800000 */
.L_x_1657:
        /* <DEDUP_REMOVED lines=11> */
.L_x_1651:
[----:B------:R-:W-:Y:S05]  /*0cc0*/  BSYNC.RECONVERGENT B0 ;  /* 0x0000000000007941 */ /* 0x000fea0003800200 */
.L_x_1650:
        /* <DEDUP_REMOVED lines=23> */
.L_x_1664:
        /* <DEDUP_REMOVED lines=15> */
.L_x_1663:
        /* <DEDUP_REMOVED lines=12> */
.L_x_1665:
[----:B------:R-:W-:-:S09]  /*0ff0*/  UISETP.NE.OR UP0, UPT, UR10, URZ, UP0 ;  /* 0x000000ff0a00728c */ /* 0x000fd20008705670 */
[----:B------:R-:W-:Y:S05]  /*1000*/  BRA.U !UP0, `(.L_x_1661) ;  /* 0x00000001081c7547 */ /* 0x000fea000b800000 */
.L_x_1662:
[----:B012---:R-:W0:Y:S02]  /*1010*/  LDC.64 R4, c[0x0][0x3a0] ;  /* 0x0000e800ff047b82 */ /* 0x007e240000000a00 */
.L_x_1666:
[C---:B0-----:R-:W-:Y:S01]  /*1020*/  IMAD.WIDE R6, R15.reuse, 0x2, R4 ;  /* 0x000000020f067825 */ /* 0x041fe200078e0204 */
[----:B------:R-:W-:Y:S01]  /*1030*/  UIADD3 UR10, UPT, UPT, UR10, 0x1, URZ ;  /* 0x000000010a0a7890 */ /* 0x000fe2000fffe0ff */
[----:B------:R-:W-:-:S03]  /*1040*/  IADD3 R15, PT, PT, R15, UR16, RZ ;  /* 0x000000100f0f7c10 */ /* 0x000fc6000fffe0ff */
[----:B------:R3:W-:Y:S01]  /*1050*/  STG.E.64 desc[UR14][R6.64], RZ ;  /* 0x000000ff06007986 */ /* 0x0007e2000c101b0e */
[----:B------:R-:W-:-:S09]  /*1060*/  UISETP.NE.AND UP0, UPT, UR10, URZ, UPT ;  /* 0x000000ff0a00728c */ /* 0x000fd2000bf05270 */
[----:B---3--:R-:W-:Y:S05]  /*1070*/  BRA.U UP0, `(.L_x_1666) ;  /* 0xfffffffd00e87547 */ /* 0x008fea000b83ffff */
.L_x_1661:
        /* <DEDUP_REMOVED lines=20> */
.L_x_1668:
        /* <DEDUP_REMOVED lines=45> */
.L_x_1667:
[----:B------:R0:W5:Y:S01]  /*1490*/  LDG.E.U16.CONSTANT R19, desc[UR14][R4.64+0x2] ;  /* 0x0000020e04137981 */ /* 0x000162000c1e9500 */
[----:B------:R-:W1:Y:S03]  /*14a0*/  LDCU UR11, c[0x0][0x3c8] ;  /* 0x00007900ff0b77ac */ /* 0x000e660008000800 */
[----:B-----5:R0:W5:Y:S01]  /*14b0*/  LDL.64 R12, [R1] ;  /* 0x00000000010c7983 */ /* 0x0201620000100a00 */
        /* <DEDUP_REMOVED lines=27> */
.L_x_1669:
        /* <DEDUP_REMOVED lines=8> */
.L_x_1670:
        /* <DEDUP_REMOVED lines=8> */
.L_x_1671:
        /* <DEDUP_REMOVED lines=8> */
.L_x_1672:
        /* <DEDUP_REMOVED lines=8> */
.L_x_1673:
        /* <DEDUP_REMOVED lines=23> */
[----:B------:R-:W-:-:S02]  /*19e0*/  IADD3 R19, PT, PT, R19, UR6, RZ ;  /* 0x0000000613137c10 */ /* 0x000fc4000fffe0ff */
[----:B------:R-:W-:Y:S02]  /*19f0*/  IADD3.X R27, PT, PT, R3, UR11, RZ, P1, !PT ;  /* 0x0000000b031b7c10 */ /* 0x000fe40008ffe4ff */
        /* <DEDUP_REMOVED lines=13> */
.L_x_1679:
[----:B------:R-:W-:-:S13]  /*1ad0*/  ISETP.NE.AND P0, PT, R19, UR6, PT ;  /* 0x0000000613007c0c */ /* 0x000fda000bf05270 */
[C---:B------:R-:W-:Y:S01]  /*1ae0*/  @!P0 LEA R2, R14.reuse, R1, 0x3 ;  /* 0x000000010e028211 */ /* 0x040fe200078e18ff */
[----:B------:R-:W2:Y:S04]  /*1af0*/  @!P0 LDG.E.U16.CONSTANT R3, desc[UR14][R24.64] ;  /* 0x0000000e18038981 */ /* 0x000ea8000c1e9500 */
[----:B------:R-:W3:Y:S01]  /*1b00*/  @!P0 LDL.64 R4, [R2+0x8] ;  /* 0x0000080002048983 */ /* 0x000ee20000100a00 */
[----:B------:R-:W-:Y:S01]  /*1b10*/  UISETP.GE.AND UP0, UPT, UR5, 0x1, UPT ;  /* 0x000000010500788c */ /* 0x000fe2000bf06270 */
[----:B------:R-:W-:Y:S01]  /*1b20*/  @!P0 IADD3 R0, PT, PT, R14, 0x1, RZ ;  /* 0x000000010e008810 */ /* 0x000fe20007ffe0ff */
[----:B------:R-:W-:Y:S01]  /*1b30*/  HFMA2 R22, -RZ, RZ, 0, 0.0625 ;  /* 0x00002c00ff167431 */ /* 0x000fe200000001ff */
[----:B------:R-:W-:Y:S02]  /*1b40*/  MOV R6, R26 ;  /* 0x0000001a00067202 */ /* 0x000fe40000000f00 */
[----:B------:R-:W-:-:S02]  /*1b50*/  @!P0 MOV R14, R0 ;  /* 0x00000000000e8202 */ /* 0x000fc40000000f00 */
[----:B------:R-:W-:Y:S02]  /*1b60*/  MOV R7, R27 ;  /* 0x0000001b00077202 */ /* 0x000fe40000000f00 */
[----:B--2---:R-:W-:Y:S02]  /*1b70*/  @!P0 IADD3 R19, PT, PT, R3, UR6, RZ ;  /* 0x0000000603138c10 */ /* 0x004fe4000fffe0ff */
[----:B---3-5:R-:W-:Y:S02]  /*1b80*/  @!P0 PRMT R12, R4, 0x7610, R12 ;  /* 0x00007610040c8816 */ /* 0x028fe4000000000c */
[----:B------:R-:W-:Y:S02]  /*1b90*/  @!P0 PRMT R13, R5, 0x7610, R13 ;  /* 0x00007610050d8816 */ /* 0x000fe4000000000d */
[----:B------:R-:W-:Y:S02]  /*1ba0*/  @!P0 PRMT R12, R12, 0x7610, R4 ;  /* 0x000076100c0c8816 */ /* 0x000fe40000000004 */
[----:B------:R-:W-:Y:S01]  /*1bb0*/  @!P0 PRMT R13, R13, 0x7610, R5 ;  /* 0x000076100d0d8816 */ /* 0x000fe20000000005 */
[----:B------:R-:W-:Y:S06]  /*1bc0*/  BRA.U !UP0, `(.L_x_1675) ;  /* 0x0000000d08fc7547 */ /* 0x000fec000b800000 */
[----:B------:R-:W2:Y:S01]  /*1bd0*/  LDG.E.128.CONSTANT R8, desc[UR14][R6.64] ;  /* 0x0000000e06087981 */ /* 0x000ea2000c1e9d00 */
[----:B------:R-:W-:-:S03]  /*1be0*/  UISETP.NE.AND UP1, UPT, UR5, 0x1, UPT ;  /* 0x000000010500788c */ /* 0x000fc6000bf25270 */
[----:B------:R-:W1:Y:S02]  /*1bf0*/  LDS.64 R2, [UR4] ;  /* 0x00000004ff027984 */ /* 0x000e640008000a00 */
[--C-:B-1----:R-:W-:Y:S02]  /*1c00*/  HADD2.F32 R5, -RZ, R2.reuse.H0_H0 ;  /* 0x20000002ff057230 */ /* 0x102fe40000004100 */
[----:B------:R-:W-:Y:S02]  /*1c10*/  HADD2.F32 R35, -RZ, R2.H1_H1 ;  /* 0x30000002ff237230 */ /* 0x000fe40000004100 */
[--C-:B------:R-:W-:Y:S02]  /*1c20*/  HADD2.F32 R37, -RZ, R3.reuse.H0_H0 ;  /* 0x20000003ff257230 */ /* 0x100fe40000004100 */
[----:B------:R-:W-:Y:S01]  /*1c30*/  HADD2.F32 R36, -RZ, R3.H1_H1 ;  /* 0x30000003ff247230 */ /* 0x000fe20000004100 */
[C---:B--2---:R-:W-:Y:S02]  /*1c40*/  LOP3.LUT R0, R8.reuse, 0xf000f, RZ, 0xc0, !PT ;  /* 0x000f000f08007812 */ /* 0x044fe400078ec0ff */
        /* <DEDUP_REMOVED lines=14> */
[----:B------:R-:W-:Y:S02]  /*1d30*/  HADD2 R27, R9, -1032, -1032 ;  /* 0xe408e408091b7430 */ /* 0x000fe40000000000 */
[----:B------:R-:W-:-:S02]  /*1d40*/  HADD2.F32 R0, -RZ, R26.H0_H0 ;  /* 0x2000001aff007230 */ /* 0x000fc40000004100 */
[----:B------:R-:W-:Y:S02]  /*1d50*/  HADD2 R28, R2, -1032, -1032 ;  /* 0xe408e408021c7430 */ /* 0x000fe40000000000 */
[----:B------:R-:W-:Y:S01]  /*1d60*/  HADD2.F32 R23, -RZ, R26.H1_H1 ;  /* 0x3000001aff177230 */ /* 0x000fe20000004100 */
[----:B------:R-:W-:Y:S01]  /*1d70*/  LOP3.LUT R29, R4, 0x64006400, RZ, 0xfc, !PT ;  /* 0x64006400041d7812 */ /* 0x000fe200078efcff */
[--C-:B------:R-:W-:Y:S01]  /*1d80*/  HADD2.F32 R2, -RZ, R3.reuse.H0_H0 ;  /* 0x20000003ff027230 */ /* 0x100fe20000004100 */
[----:B------:R-:W1:Y:S01]  /*1d90*/  LDS.64 R8, [UR4+0x8] ;  /* 0x00000804ff087984 */ /* 0x000e620008000a00 */
[----:B------:R-:W-:Y:S01]  /*1da0*/  HADD2.F32 R26, -RZ, R3.H1_H1 ;  /* 0x30000003ff1a7230 */ /* 0x000fe20000004100 */
[----:B------:R-:W-:Y:S01]  /*1db0*/  LOP3.LUT R31, R30, 0x64006400, RZ, 0xfc, !PT ;  /* 0x640064001e1f7812 */ /* 0x000fe200078efcff */
[----:B------:R-:W-:Y:S01]  /*1dc0*/  HADD2.F32 R3, -RZ, R27.H0_H0 ;  /* 0x2000001bff037230 */ /* 0x000fe20000004100 */
[----:B------:R-:W-:Y:S01]  /*1dd0*/  LOP3.LUT R33, R32, 0x64006400, RZ, 0xfc, !PT ;  /* 0x6400640020217812 */ /* 0x000fe200078efcff */
[----:B------:R-:W-:-:S02]  /*1de0*/  HADD2.F32 R4, -RZ, R28.H0_H0 ;  /* 0x2000001cff047230 */ /* 0x000fc40000004100 */
[----:B------:R-:W-:Y:S01]  /*1df0*/  FFMA.FTZ R30, R0, R5, RZ ;  /* 0x00000005001e7223 */ /* 0x000fe200000100ff */
[----:B------:R-:W-:Y:S02]  /*1e00*/  HADD2.F32 R27, -RZ, R27.H1_H1 ;  /* 0x3000001bff1b7230 */ /* 0x000fe40000004100 */
[C---:B------:R-:W-:Y:S01]  /*1e10*/  FFMA.FTZ R32, R5.reuse, R2, RZ ;  /* 0x0000000205207223 */ /* 0x040fe200000100ff */
[----:B------:R-:W-:Y:S02]  /*1e20*/  HADD2.F32 R28, -RZ, R28.H1_H1 ;  /* 0x3000001cff1c7230 */ /* 0x000fe40000004100 */
[C---:B------:R-:W-:Y:S01]  /*1e30*/  FFMA.FTZ R44, R5.reuse, R3, RZ ;  /* 0x00000003052c7223 */ /* 0x040fe200000100ff */
[----:B------:R-:W-:Y:S01]  /*1e40*/  FFMA.FTZ R5, R5, R4, RZ ;  /* 0x0000000405057223 */ /* 0x000fe200000100ff */
[----:B------:R-:W-:Y:S01]  /*1e50*/  LOP3.LUT R34, R11, 0xf000f0, RZ, 0xc0, !PT ;  /* 0x00f000f00b227812 */ /* 0x000fe200078ec0ff */
[----:B------:R-:W-:Y:S01]  /*1e60*/  FFMA.FTZ R38, R23, R35, R30 ;  /* 0x0000002317267223 */ /* 0x000fe2000001001e */
[C---:B------:R-:W-:Y:S01]  /*1e70*/  FFMA.FTZ R40, R35.reuse, R26, R32 ;  /* 0x0000001a23287223 */ /* 0x040fe20000010020 */
[C---:B------:R-:W-:Y:S01]  /*1e80*/  FFMA.FTZ R41, R35.reuse, R27, R44 ;  /* 0x0000001b23297223 */ /* 0x040fe2000001002c */
[----:B------:R-:W-:Y:S01]  /*1e90*/  FFMA.FTZ R45, R35, R28, R5 ;  /* 0x0000001c232d7223 */ /* 0x000fe20000010005 */
[----:B------:R-:W-:Y:S01]  /*1ea0*/  LOP3.LUT R35, R34, 0x64006400, RZ, 0xfc, !PT ;  /* 0x6400640022237812 */ /* 0x000fe200078efcff */
[-C--:B------:R-:W-:Y:S01]  /*1eb0*/  HFMA2 R29, R29, R22.reuse.H0_H0, -72, -72 ;  /* 0xd480d4801d1d7431 */ /* 0x080fe20000040016 */
[----:B------:R-:W-:Y:S01]  /*1ec0*/  SHF.R.U32.HI R10, RZ, 0x8, R10 ;  /* 0x00000008ff0a7819 */ /* 0x000fe2000001160a */
[-C--:B------:R-:W-:Y:S01]  /*1ed0*/  HFMA2 R31, R31, R22.reuse.H0_H0, -72, -72 ;  /* 0xd480d4801f1f7431 */ /* 0x080fe20000040016 */
[----:B------:R-:W-:Y:S01]  /*1ee0*/  SHF.R.U32.HI R11, RZ, 0x8, R11 ;  /* 0x00000008ff0b7819 */ /* 0x000fe2000001160b */
[----:B------:R-:W-:-:S02]  /*1ef0*/  HFMA2 R33, R33, R22.H0_H0, -72, -72 ;  /* 0xd480d48021217431 */ /* 0x000fc40000040016 */
[----:B------:R-:W-:Y:S02]  /*1f00*/  HADD2.F32 R5, -RZ, R29.H0_H0 ;  /* 0x2000001dff057230 */ /* 0x000fe40000004100 */
[----:B------:R-:W-:Y:S02]  /*1f10*/  HFMA2 R35, R35, R22.H0_H0, -72, -72 ;  /* 0xd480d48023237431 */ /* 0x000fe40000040016 */
[----:B------:R-:W-:Y:S02]  /*1f20*/  HADD2.F32 R30, -RZ, R31.H0_H0 ;  /* 0x2000001fff1e7230 */ /* 0x000fe40000004100 */
[----:B------:R-:W-:Y:S02]  /*1f30*/  HADD2.F32 R32, -RZ, R33.H0_H0 ;  /* 0x20000021ff207230 */ /* 0x000fe40000004100 */
[----:B------:R-:W-:Y:S01]  /*1f40*/  FFMA.FTZ R38, R5, R37, R38 ;  /* 0x0000002505267223 */ /* 0x000fe20000010026 */
[----:B------:R-:W-:Y:S02]  /*1f50*/  HADD2.F32 R34, -RZ, R35.H0_H0 ;  /* 0x20000023ff227230 */ /* 0x000fe40000004100 */
[----:B------:R-:W-:Y:S01]  /*1f60*/  FFMA.FTZ R39, R37, R30, R40 ;  /* 0x0000001e25277223 */ /* 0x000fe20000010028 */
[----:B------:R-:W-:-:S02]  /*1f70*/  HADD2.F32 R29, -RZ, R29.H1_H1 ;  /* 0x3000001dff1d7230 */ /* 0x000fc40000004100 */
[C---:B------:R-:W-:Y:S01]  /*1f80*/  FFMA.FTZ R44, R37.reuse, R32, R41 ;  /* 0x00000020252c7223 */ /* 0x040fe20000010029 */
[----:B------:R-:W-:Y:S02]  /*1f90*/  HADD2.F32 R31, -RZ, R31.H1_H1 ;  /* 0x3000001fff1f7230 */ /* 0x000fe40000004100 */
[----:B------:R-:W-:Y:S01]  /*1fa0*/  FFMA.FTZ R48, R37, R34, R45 ;  /* 0x0000002225307223 */ /* 0x000fe2000001002d */
[----:B------:R-:W-:Y:S02]  /*1fb0*/  HADD2.F32 R33, -RZ, R33.H1_H1 ;  /* 0x30000021ff217230 */ /* 0x000fe40000004100 */
[----:B------:R-:W-:Y:S01]  /*1fc0*/  FFMA.FTZ R50, R29, R36, R38 ;  /* 0x000000241d327223 */ /* 0x000fe20000010026 */
[----:B------:R-:W-:Y:S01]  /*1fd0*/  HADD2.F32 R35, -RZ, R35.H1_H1 ;  /* 0x30000023ff237230 */ /* 0x000fe20000004100 */
[----:B------:R-:W-:Y:S01]  /*1fe0*/  LOP3.LUT R38, R10, 0xf000f, RZ, 0xc0, !PT ;  /* 0x000f000f0a267812 */ /* 0x000fe200078ec0ff */
[C---:B------:R-:W-:Y:S01]  /*1ff0*/  FFMA.FTZ R40, R36.reuse, R31, R39 ;  /* 0x0000001f24287223 */ /* 0x040fe20000010027 */
[C---:B------:R-:W-:Y:S01]  /*2000*/  FFMA.FTZ R46, R36.reuse, R33, R44 ;  /* 0x00000021242e7223 */ /* 0x040fe2000001002c */
[----:B------:R-:W-:Y:S01]  /*2010*/  LOP3.LUT R37, R43, 0xf000f, RZ, 0xc0, !PT ;  /* 0x000f000f2b257812 */ /* 0x000fe200078ec0ff */
[----:B------:R-:W-:Y:S01]  /*2020*/  FFMA.FTZ R47, R36, R35, R48 ;  /* 0x00000023242f7223 */ /* 0x000fe20000010030 */
[----:B------:R-:W-:Y:S01]  /*2030*/  LOP3.LUT R36, R42, 0xf000f, RZ, 0xc0, !PT ;  /* 0x000f000f2a247812 */ /* 0x000fe200078ec0ff */
[--C-:B-1----:R-:W-:Y:S01]  /*2040*/  HADD2.F32 R41, -RZ, R8.reuse.H0_H0 ;  /* 0x20000008ff297230 */ /* 0x102fe20000004100 */
        /* <DEDUP_REMOVED lines=18> */
[----:B------:R-:W-:Y:S01]  /*2170*/  HADD2.F32 R36, -RZ, R44.H0_H0 ;  /* 0x2000002cff247230 */ /* 0x000fe20000004100 */
[----:B------:R-:W-:Y:S01]  /*2180*/  LOP3.LUT R46, R11, 0xf000f0, RZ, 0xc0, !PT ;  /* 0x00f000f00b2e7812 */ /* 0x000fe200078ec0ff */
[----:B------:R-:W-:Y:S01]  /*2190*/  FFMA.FTZ R50, R39, R41, R50 ;  /* 0x0000002927327223 */ /* 0x000fe20000010032 */
[C---:B------:R-:W-:Y:S01]  /*21a0*/  FFMA.FTZ R51, R41.reuse, R38, R40 ;  /* 0x0000002629337223 */ /* 0x040fe20000010028 */
        /* <DEDUP_REMOVED lines=19> */
[C---:B------:R-:W-:Y:S01]  /*22e0*/  FFMA.FTZ R52, R8.reuse, R43, R52 ;  /* 0x0000002b08347223 */ /* 0x040fe20000010034 */
[--C-:B------:R-:W-:Y:S02]  /*22f0*/  HADD2.F32 R46, -RZ, R59.reuse.H0_H0 ;  /* 0x2000003bff2e7230 */ /* 0x100fe40000004100 */
[----:B------:R-:W-:Y:S01]  /*2300*/  FFMA.FTZ R49, R8, R42, R49 ;  /* 0x0000002a08317223 */ /* 0x000fe20000010031 */
[----:B------:R-:W-:Y:S02]  /*2310*/  HADD2.F32 R55, -RZ, R54.H1_H1 ;  /* 0x30000036ff377230 */ /* 0x000fe40000004100 */
[----:B------:R-:W-:Y:S01]  /*2320*/  FFMA.FTZ R8, R44, R48, R11 ;  /* 0x000000302c087223 */ /* 0x000fe2000001000b */
[----:B------:R-:W-:Y:S02]  /*2330*/  HADD2.F32 R54, -RZ, R58.H1_H1 ;  /* 0x3000003aff367230 */ /* 0x000fe40000004100 */
[C---:B------:R-:W-:Y:S01]  /*2340*/  FFMA.FTZ R10, R48.reuse, R45, R51 ;  /* 0x0000002d300a7223 */ /* 0x040fe20000010033 */
[----:B------:R-:W-:Y:S01]  /*2350*/  FFMA.FTZ R57, R48, R47, R52 ;  /* 0x0000002f30397223 */ /* 0x000fe20000010034 */
[----:B------:R-:W-:-:S02]  /*2360*/  HADD2.F32 R53, -RZ, R59.H1_H1 ;  /* 0x3000003bff357230 */ /* 0x000fc40000004100 */
        /* <DEDUP_REMOVED lines=8> */
[----:B------:R-:W-:Y:S01]  /*23f0*/  FFMA.FTZ R57, R9, R52, R57 ;  /* 0x0000003409397223 */ /* 0x000fe20000010039 */
[----:B------:R-:W-:Y:S02]  /*2400*/  HADD2.F32 R48, -RZ, R13.H1_H1 ;  /* 0x3000000dff307230 */ /* 0x000fe40000004100 */
        /* <DEDUP_REMOVED lines=13> */
[----:B------:R-:W1:Y:S01]  /*24e0*/  LDS.64 R8, [UR4+0x80] ;  /* 0x00008004ff087984 */ /* 0x000e620008000a00 */
[----:B------:R-:W-:-:S03]  /*24f0*/  UISETP.NE.AND UP1, UPT, UR5, 0x2, UPT ;  /* 0x000000020500788c */ /* 0x000fc6000bf25270 */
[----:B------:R-:W2:Y:S01]  /*2500*/  LDS.64 R10, [UR4+0x88] ;  /* 0x00008804ff0a7984 */ /* 0x000ea20008000a00 */
[--C-:B-1----:R-:W-:Y:S02]  /*2510*/  HADD2.F32 R59, -RZ, R8.reuse.H0_H0 ;  /* 0x20000008ff3b7230 */ /* 0x102fe40000004100 */
        /* <DEDUP_REMOVED lines=52> */
[----:B------:R-:W1:Y:S04]  /*2860*/  LDS.64 R8, [UR4+0x100] ;  /* 0x00010004ff087984 */ /* 0x000e680008000a00 */
[----:B------:R-:W2:Y:S01]  /*2870*/  LDS.64 R10, [UR4+0x108] ;  /* 0x00010804ff0a7984 */ /* 0x000ea20008000a00 */
[--C-:B-1----:R-:W-:Y:S02]  /*2880*/  HADD2.F32 R59, -RZ, R8.reuse.H0_H0 ;  /* 0x20000008ff3b7230 */ /* 0x102fe40000004100 */
        /* <DEDUP_REMOVED lines=15> */
[----:B--2---:R-:W-:-:S02]  /*2980*/  HADD2.F32 R3, -RZ, R10.H0_H0 ;  /* 0x2000000aff037230 */ /* 0x004fc40000004100 */
        /* <DEDUP_REMOVED lines=35> */
.L_x_1675:
[----:B0-----:R-:W-:-:S05]  /*2bc0*/  MOV R27, UR16 ;  /* 0x00000010001b7c02 */ /* 0x001fca0008000f00 */
        /* <DEDUP_REMOVED lines=21> */
[--C-:B------:R-:W-:Y:S01]  /*2d20*/  HADD2.F32 R30, -RZ, R2.reuse.H1_H1 ;  /* 0x30000002ff1e7230 */ /* 0x100fe20000004100 */
[----:B------:R-:W-:Y:S01]  /*2d30*/  LOP3.LUT R0, R9, 0x64006400, RZ, 0xfc, !PT ;  /* 0x6400640009007812 */ /* 0x000fe200078efcff */
[----:B------:R-:W-:Y:S02]  /*2d40*/  HADD2 R28, R4, -1032, -1032 ;  /* 0xe408e408041c7430 */ /* 0x000fe40000000000 */
[----:B------:R-:W-:Y:S02]  /*2d50*/  HADD2.F32 R4, -RZ, R2.H0_H0 ;  /* 0x20000002ff047230 */ /* 0x000fe40000004100 */
        /* <DEDUP_REMOVED lines=9> */
[----:B------:R-:W-:Y:S01]  /*2df0*/  HADD2.F32 R28, -RZ, R31.H1_H1 ;  /* 0x3000001fff1c7230 */ /* 0x000fe20000004100 */
[----:B------:R-:W-:Y:S01]  /*2e00*/  LOP3.LUT R31, R23, 0x64006400, RZ, 0xfc, !PT ;  /* 0x64006400171f7812 */ /* 0x000fe200078efcff */
[--C-:B------:R-:W-:Y:S02]  /*2e10*/  HADD2.F32 R0, -RZ, R33.reuse.H0_H0 ;  /* 0x20000021ff007230 */ /* 0x100fe40000004100 */
[----:B------:R-:W-:Y:S01]  /*2e20*/  FFMA.FTZ R41, R5, R2, RZ ;  /* 0x0000000205297223 */ /* 0x000fe200000100ff */
[----:B------:R-:W-:Y:S01]  /*2e30*/  HADD2.F32 R23, -RZ, R33.H1_H1 ;  /* 0x30000021ff177230 */ /* 0x000fe20000004100 */
[----:B------:R-:W-:Y:S01]  /*2e40*/  LOP3.LUT R33, R32, 0x64006400, RZ, 0xfc, !PT ;  /* 0x6400640020217812 */ /* 0x000fe200078efcff */
[----:B------:R-:W-:-:S02]  /*2e50*/  HFMA2 R47, R31, R22.H0_H0, -72, -72 ;  /* 0xd480d4801f2f7431 */ /* 0x000fc40000040016 */
[----:B------:R-:W-:Y:S01]  /*2e60*/  FFMA.FTZ R31, R4, R5, RZ ;  /* 0x00000005041f7223 */ /* 0x000fe200000100ff */
[C---:B------:R-:W-:Y:S01]  /*2e70*/  FFMA.FTZ R32, R5.reuse, R3, RZ ;  /* 0x0000000305207223 */ /* 0x040fe200000100ff */
[----:B------:R-:W-:Y:S01]  /*2e80*/  FFMA.FTZ R34, R5, R0, RZ ;  /* 0x0000000005227223 */ /* 0x000fe200000100ff */
[----:B------:R-:W-:Y:S01]  /*2e90*/  LOP3.LUT R5, R36, 0x64006400, RZ, 0xfc, !PT ;  /* 0x6400640024057812 */ /* 0x000fe200078efcff */
[----:B------:R-:W-:Y:S01]  /*2ea0*/  FFMA.FTZ R40, R30, R37, R31 ;  /* 0x000000251e287223 */ /* 0x000fe2000001001f */
[-C--:B------:R-:W-:Y:S02]  /*2eb0*/  HFMA2 R33, R33, R22.reuse.H0_H0, -72, -72 ;  /* 0xd480d48021217431 */ /* 0x080fe40000040016 */
[C---:B------:R-:W-:Y:S01]  /*2ec0*/  FFMA.FTZ R43, R37.reuse, R29, R32 ;  /* 0x0000001d252b7223 */ /* 0x040fe20000010020 */
[-C--:B------:R-:W-:Y:S02]  /*2ed0*/  HFMA2 R31, R35, R22.reuse.H0_H0, -72, -72 ;  /* 0xd480d480231f7431 */ /* 0x080fe40000040016 */
[----:B------:R-:W-:Y:S01]  /*2ee0*/  FFMA.FTZ R42, R37, R28, R41 ;  /* 0x0000001c252a7223 */ /* 0x000fe20000010029 */
[----:B------:R-:W-:-:S02]  /*2ef0*/  HFMA2 R5, R5, R22.H0_H0, -72, -72 ;  /* 0xd480d48005057431 */ /* 0x000fc40000040016 */
[----:B------:R-:W-:Y:S01]  /*2f00*/  FFMA.FTZ R46, R37, R23, R34 ;  /* 0x00000017252e7223 */ /* 0x000fe20000010022 */
[----:B------:R-:W-:Y:S01]  /*2f10*/  HADD2.F32 R37, -RZ, R47.H0_H0 ;  /* 0x2000002fff257230 */ /* 0x000fe20000004100 */
[----:B------:R-:W-:Y:S01]  /*2f20*/  SHF.R.U32.HI R10, RZ, 0x8, R10 ;  /* 0x00000008ff0a7819 */ /* 0x000fe2000001160a */
[--C-:B------:R-:W-:Y:S01]  /*2f30*/  HADD2.F32 R35, -RZ, R33.reuse.H0_H0 ;  /* 0x20000021ff237230 */ /* 0x100fe20000004100 */
[----:B------:R-:W-:Y:S01]  /*2f40*/  SHF.R.U32.HI R11, RZ, 0x8, R11 ;  /* 0x00000008ff0b7819 */ /* 0x000fe2000001160b */
[----:B------:R-:W-:Y:S02]  /*2f50*/  HADD2.F32 R34, -RZ, R33.H1_H1 ;  /* 0x30000021ff227230 */ /* 0x000fe40000004100 */
[----:B------:R-:W-:Y:S01]  /*2f60*/  FFMA.FTZ R41, R37, R38, R40 ;  /* 0x0000002625297223 */ /* 0x000fe20000010028 */
[--C-:B------:R-:W-:Y:S02]  /*2f70*/  HADD2.F32 R33, -RZ, R31.reuse.H0_H0 ;  /* 0x2000001fff217230 */ /* 0x100fe40000004100 */
[----:B------:R-:W-:Y:S01]  /*2f80*/  FFMA.FTZ R40, R38, R35, R43 ;  /* 0x0000002326287223 */ /* 0x000fe2000001002b */
[----:B------:R-:W-:-:S02]  /*2f90*/  HADD2.F32 R32, -RZ, R31.H1_H1 ;  /* 0x3000001fff207230 */ /* 0x000fc40000004100 */
[----:B------:R-:W-:Y:S02]  /*2fa0*/  HADD2.F32 R31, -RZ, R5.H0_H0 ;  /* 0x20000005ff1f7230 */ /* 0x000fe40000004100 */
[C---:B------:R-:W-:Y:S01]  /*2fb0*/  FFMA.FTZ R43, R38.reuse, R33, R42 ;  /* 0x00000021262b7223 */ /* 0x040fe2000001002a */
[----:B------:R-:W-:Y:S02]  /*2fc0*/  HADD2.F32 R36, -RZ, R47.H1_H1 ;  /* 0x3000002fff247230 */ /* 0x000fe40000004100 */
[C---:B------:R-:W-:Y:S01]  /*2fd0*/  FFMA.FTZ R51, R39.reuse, R34, R40 ;  /* 0x0000002227337223 */ /* 0x040fe20000010028 */
        /* <DEDUP_REMOVED lines=36> */
[----:B------:R-:W-:Y:S01]  /*3220*/  LOP3.LUT R48, R11, 0xf000f0, RZ, 0xc0, !PT ;  /* 0x00f000f00b307812 */ /* 0x000fe200078ec0ff */
[----:B------:R-:W-:Y:S01]  /*3230*/  HFMA2 R10, R45, R22.H0_H0, -72, -72 ;  /* 0xd480d4802d0a7431 */ /* 0x000fe20000040016 */
[----:B------:R-:W-:Y:S01]  /*3240*/  LOP3.LUT R11, R44, 0x64006400, RZ, 0xfc, !PT ;  /* 0x640064002c0b7812 */ /* 0x000fe200078efcff */
[----:B------:R-:W-:Y:S01]  /*3250*/  HADD2.F32 R49, -RZ, R47.H1_H1 ;  /* 0x3000002fff317230 */ /* 0x000fe20000004100 */
[----:B------:R-:W-:Y:S01]  /*3260*/  LOP3.LUT R57, R48, 0x64006400, RZ, 0xfc, !PT ;  /* 0x6400640030397812 */ /* 0x000fe200078efcff */
[----:B------:R-:W-:-:S02]  /*3270*/  HADD2.F32 R48, -RZ, R46.H1_H1 ;  /* 0x3000002eff307230 */ /* 0x000fc40000004100 */
[----:B------:R-:W-:Y:S01]  /*3280*/  FFMA.FTZ R52, R43, R8, R52 ;  /* 0x000000082b347223 */ /* 0x000fe20000010034 */
[-C--:B------:R-:W-:Y:S02]  /*3290*/  HFMA2 R56, R11, R22.reuse.H0_H0, -72, -72 ;  /* 0xd480d4800b387431 */ /* 0x080fe40000040016 */
[----:B------:R-:W-:Y:S02]  /*32a0*/  HADD2.F32 R46, -RZ, R10.H0_H0 ;  /* 0x2000000aff2e7230 */ /* 0x000fe40000004100 */
[-C--:B------:R-:W-:Y:S02]  /*32b0*/  HFMA2 R11, R55, R22.reuse.H0_H0, -72, -72 ;  /* 0xd480d480370b7431 */ /* 0x080fe40000040016 */
[----:B------:R-:W-:Y:S01]  /*32c0*/  FFMA.FTZ R51, R8, R42, R51 ;  /* 0x0000002a08337223 */ /* 0x000fe20000010033 */
        /* <DEDUP_REMOVED lines=145> */
.L_x_1676:
[----:B------:R-:W-:-:S05]  /*3be0*/  MOV R3, UR16 ;  /* 0x0000001000037c02 */ /* 0x000fca0008000f00 */
        /* <DEDUP_REMOVED lines=257> */
.L_x_1677:
        /* <DEDUP_REMOVED lines=8> */
[----:B------:R-:W-:Y:S01]  /*4c80*/  HADD2.F32 R38, -RZ, R3.H0_H0 ;  /* 0x20000003ff267230 */ /* 0x000fe20000004100 */
        /* <DEDUP_REMOVED lines=13> */
[----:B------:R-:W-:Y:S02]  /*4d60*/  HADD2 R28, R9, -1032, -1032 ;  /* 0xe408e408091c7430 */ /* 0x000fe40000000000 */
[--C-:B------:R-:W-:Y:S02]  /*4d70*/  HADD2.F32 R4, -RZ, R8.reuse.H0_H0 ;  /* 0x20000008ff047230 */ /* 0x100fe40000004100 */
[----:B------:R-:W-:Y:S02]  /*4d80*/  HADD2 R31, R2, -1032, -1032 ;  /* 0xe408e408021f7430 */ /* 0x000fe40000000000 */
[----:B------:R-:W-:Y:S01]  /*4d90*/  HADD2.F32 R30, -RZ, R8.H1_H1 ;  /* 0x30000008ff1e7230 */ /* 0x000fe20000004100 */
[----:B------:R-:W-:Y:S01]  /*4da0*/  LOP3.LUT R34, R10, 0xf000f0, RZ, 0xc0, !PT ;  /* 0x00f000f00a227812 */ /* 0x000fe200078ec0ff */
[----:B------:R-:W0:Y:S01]  /*4db0*/  LDS.64 R8, [UR4+0x38] ;  /* 0x00003804ff087984 */ /* 0x000e220008000a00 */
[----:B------:R-:W-:Y:S01]  /*4dc0*/  SHF.R.U32.HI R46, RZ, 0x8, R10 ;  /* 0x00000008ff2e7819 */ /* 0x000fe2000001160a */
[----:B------:R-:W-:Y:S01]  /*4dd0*/  HADD2 R23, R23, -1032, -1032 ;  /* 0xe408e40817177430 */ /* 0x000fe20000000000 */
[----:B------:R-:W-:Y:S01]  /*4de0*/  LOP3.LUT R36, R11, 0xf000f0, RZ, 0xc0, !PT ;  /* 0x00f000f00b247812 */ /* 0x000fe200078ec0ff */
[--C-:B------:R-:W-:Y:S01]  /*4df0*/  HADD2.F32 R29, -RZ, R28.reuse.H1_H1 ;  /* 0x3000001cff1d7230 */ /* 0x100fe20000004100 */
[----:B------:R-:W-:Y:S01]  /*4e00*/  SHF.R.U32.HI R10, RZ, 0x8, R11 ;  /* 0x00000008ff0a7819 */ /* 0x000fe2000001160b */
[----:B------:R-:W-:Y:S01]  /*4e10*/  HADD2.F32 R11, -RZ, R3.H1_H1 ;  /* 0x30000003ff0b7230 */ /* 0x000fe20000004100 */
[----:B------:R-:W-:Y:S01]  /*4e20*/  LOP3.LUT R33, R32, 0x64006400, RZ, 0xfc, !PT ;  /* 0x6400640020217812 */ /* 0x000fe200078efcff */
[----:B------:R-:W-:Y:S01]  /*4e30*/  HADD2.F32 R3, -RZ, R28.H0_H0 ;  /* 0x2000001cff037230 */ /* 0x000fe20000004100 */
[----:B------:R-:W-:Y:S01]  /*4e40*/  LOP3.LUT R35, R34, 0x64006400, RZ, 0xfc, !PT ;  /* 0x6400640022237812 */ /* 0x000fe200078efcff */
[----:B------:R-:W-:-:S02]  /*4e50*/  HADD2.F32 R2, -RZ, R31.H0_H0 ;  /* 0x2000001fff027230 */ /* 0x000fc40000004100 */
[----:B------:R-:W-:Y:S01]  /*4e60*/  HADD2.F32 R28, -RZ, R31.H1_H1 ;  /* 0x3000001fff1c7230 */ /* 0x000fe20000004100 */
[----:B------:R-:W-:Y:S01]  /*4e70*/  LOP3.LUT R31, R0, 0x64006400, RZ, 0xfc, !PT ;  /* 0x64006400001f7812 */ /* 0x000fe200078efcff */
[--C-:B------:R-:W-:Y:S02]  /*4e80*/  HADD2.F32 R0, -RZ, R23.reuse.H0_H0 ;  /* 0x20000017ff007230 */ /* 0x100fe40000004100 */
[C---:B------:R-:W-:Y:S01]  /*4e90*/  FFMA.FTZ R32, R5.reuse, R3, RZ ;  /* 0x0000000305207223 */ /* 0x040fe200000100ff */
[----:B------:R-:W-:Y:S02]  /*4ea0*/  HADD2.F32 R23, -RZ, R23.H1_H1 ;  /* 0x30000017ff177230 */ /* 0x000fe40000004100 */
[C---:B------:R-:W-:Y:S01]  /*4eb0*/  FFMA.FTZ R39, R5.reuse, R2, RZ ;  /* 0x0000000205277223 */ /* 0x040fe200000100ff */
[-C--:B------:R-:W-:Y:S02]  /*4ec0*/  HFMA2 R43, R31, R22.reuse.H0_H0, -72, -72 ;  /* 0xd480d4801f2b7431 */ /* 0x080fe40000040016 */
[----:B------:R-:W-:Y:S01]  /*4ed0*/  FFMA.FTZ R31, R4, R5, RZ ;  /* 0x00000005041f7223 */ /* 0x000fe200000100ff */
[----:B------:R-:W-:Y:S01]  /*4ee0*/  FFMA.FTZ R34, R5, R0, RZ ;  /* 0x0000000005227223 */ /* 0x000fe200000100ff */
[----:B------:R-:W-:Y:S01]  /*4ef0*/  LOP3.LUT R5, R36, 0x64006400, RZ, 0xfc, !PT ;  /* 0x6400640024057812 */ /* 0x000fe200078efcff */
[C---:B------:R-:W-:Y:S01]  /*4f00*/  FFMA.FTZ R41, R37.reuse, R29, R32 ;  /* 0x0000001d25297223 */ /* 0x040fe20000010020 */
        /* <DEDUP_REMOVED lines=10> */
[----:B------:R-:W-:-:S02]  /*4fb0*/  HADD2.F32 R34, -RZ, R33.H1_H1 ;  /* 0x30000021ff227230 */ /* 0x000fc40000004100 */
[--C-:B------:R-:W-:Y:S02]  /*4fc0*/  HADD2.F32 R33, -RZ, R31.reuse.H0_H0 ;  /* 0x2000001fff217230 */ /* 0x100fe40000004100 */
[----:B------:R-:W-:Y:S01]  /*4fd0*/  FFMA.FTZ R40, R38, R35, R41 ;  /* 0x0000002326287223 */ /* 0x000fe20000010029 */
[----:B------:R-:W-:Y:S02]  /*4fe0*/  HADD2.F32 R32, -RZ, R31.H1_H1 ;  /* 0x3000001fff207230 */ /* 0x000fe40000004100 */
[----:B------:R-:W-:Y:S01]  /*4ff0*/  FFMA.FTZ R50, R36, R11, R39 ;  /* 0x0000000b24327223 */ /* 0x000fe20000010027 */
[--C-:B------:R-:W-:Y:S01]  /*5000*/  HADD2.F32 R31, -RZ, R5.reuse.H0_H0 ;  /* 0x20000005ff1f7230 */ /* 0x100fe20000004100 */
[----:B------:R-:W-:Y:S01]  /*5010*/  LOP3.LUT R39, R45, 0xf000f, RZ, 0xc0, !PT ;  /* 0x000f000f2d277812 */ /* 0x000fe200078ec0ff */
[----:B------:R-:W-:Y:S02]  /*5020*/  HADD2.F32 R5, -RZ, R5.H1_H1 ;  /* 0x30000005ff057230 */ /* 0x000fe40000004100 */
[C---:B------:R-:W-:Y:S01]  /*5030*/  FFMA.FTZ R41, R38.reuse, R33, R42 ;  /* 0x0000002126297223 */ /* 0x040fe2000001002a */
[C---:B------:R-:W-:Y:S01]  /*5040*/  FFMA.FTZ R43, R11.reuse, R34, R40 ;  /* 0x000000220b2b7223 */ /* 0x040fe20000010028 */
[----:B------:R-:W-:Y:S01]  /*5050*/  FFMA.FTZ R48, R38, R31, R48 ;  /* 0x0000001f26307223 */ /* 0x000fe20000010030 */
[----:B------:R-:W-:Y:S01]  /*5060*/  LOP3.LUT R40, R46, 0xf000f, RZ, 0xc0, !PT ;  /* 0x000f000f2e287812 */ /* 0x000fe200078ec0ff */
[----:B------:R-:W-:Y:S01]  /*5070*/  FFMA.FTZ R42, R11, R32, R41 ;  /* 0x000000200b2a7223 */ /* 0x000fe20000010029 */
[----:B------:R-:W-:Y:S01]  /*5080*/  LOP3.LUT R39, R39, 0x64006400, RZ, 0xfc, !PT ;  /* 0x6400640027277812 */ /* 0x000fe200078efcff */
[----:B------:R-:W-:Y:S01]  /*5090*/  FFMA.FTZ R51, R11, R5, R48 ;  /* 0x000000050b337223 */ /* 0x000fe20000010030 */
[----:B------:R-:W-:Y:S01]  /*50a0*/  LOP3.LUT R11, R44, 0xf000f, RZ, 0xc0, !PT ;  /* 0x000f000f2c0b7812 */ /* 0x000fe200078ec0ff */
[----:B0-----:R-:W-:Y:S01]  /*50b0*/  HADD2.F32 R54, -RZ, R8.H0_H0 ;  /* 0x20000008ff367230 */ /* 0x001fe20000004100 */
[----:B------:R-:W-:Y:S01]  /*50c0*/  LOP3.LUT R40, R40, 0x64006400, RZ, 0xfc, !PT ;  /* 0x6400640028287812 */ /* 0x000fe200078efcff */
[----:B------:R-:W-:Y:S01]  /*50d0*/  HADD2 R55, R39, -1032, -1032 ;  /* 0xe408e40827377430 */ /* 0x000fe20000000000 */
[----:B------:R-:W-:-:S02]  /*50e0*/  LOP3.LUT R41, R10, 0xf000f, RZ, 0xc0, !PT ;  /* 0x000f000f0a297812 */ /* 0x000fc400078ec0ff */
[----:B------:R-:W-:Y:S01]  /*50f0*/  LOP3.LUT R38, R11, 0x64006400, RZ, 0xfc, !PT ;  /* 0x640064000b267812 */ /* 0x000fe200078efcff */
[----:B------:R-:W-:Y:S01]  /*5100*/  HADD2 R48, R40, -1032, -1032 ;  /* 0xe408e40828307430 */ /* 0x000fe20000000000 */
[----:B------:R-:W-:Y:S01]  /*5110*/  LOP3.LUT R41, R41, 0x64006400, RZ, 0xfc, !PT ;  /* 0x6400640029297812 */ /* 0x000fe200078efcff */
[----:B------:R-:W-:Y:S01]  /*5120*/  HADD2.F32 R40, -RZ, R55.H0_H0 ;  /* 0x20000037ff287230 */ /* 0x000fe20000004100 */
[----:B------:R-:W-:Y:S01]  /*5130*/  LOP3.LUT R44, R44, 0xf000f0, RZ, 0xc0, !PT ;  /* 0x00f000f02c2c7812 */ /* 0x000fe200078ec0ff */
[----:B------:R-:W-:Y:S02]  /*5140*/  HADD2 R53, R38, -1032, -1032 ;  /* 0xe408e40826357430 */ /* 0x000fe40000000000 */
[----:B------:R-:W-:Y:S02]  /*5150*/  HADD2.F32 R39, -RZ, R48.H0_H0 ;  /* 0x20000030ff277230 */ /* 0x000fe40000004100 */
[----:B------:R-:W-:Y:S02]  /*5160*/  HADD2 R47, R41, -1032, -1032 ;  /* 0xe408e408292f7430 */ /* 0x000fe40000000000 */
[----:B------:R-:W-:Y:S01]  /*5170*/  FFMA.FTZ R52, R54, R40, R43 ;  /* 0x0000002836347223 */ /* 0x000fe2000001002b */
[----:B------:R-:W-:Y:S01]  /*5180*/  LOP3.LUT R46, R46, 0xf000f0, RZ, 0xc0, !PT ;  /* 0x00f000f02e2e7812 */ /* 0x000fe200078ec0ff */
[----:B------:R-:W-:-:S02]  /*5190*/  HADD2.F32 R41, -RZ, R53.H0_H0 ;  /* 0x20000035ff297230 */ /* 0x000fc40000004100 */
[----:B------:R-:W-:Y:S01]  /*51a0*/  FFMA.FTZ R49, R54, R39, R42 ;  /* 0x0000002736317223 */ /* 0x000fe2000001002a */
[----:B------:R-:W-:Y:S01]  /*51b0*/  HADD2.F32 R43, -RZ, R53.H1_H1 ;  /* 0x30000035ff2b7230 */ /* 0x000fe20000004100 */
[----:B------:R-:W-:Y:S01]  /*51c0*/  LOP3.LUT R53, R45, 0xf000f0, RZ, 0xc0, !PT ;  /* 0x00f000f02d357812 */ /* 0x000fe200078ec0ff */
[----:B------:R-:W-:Y:S01]  /*51d0*/  HADD2.F32 R38, -RZ, R47.H0_H0 ;  /* 0x2000002fff267230 */ /* 0x000fe20000004100 */
[----:B------:R-:W-:Y:S01]  /*51e0*/  LOP3.LUT R10, R10, 0xf000f0, RZ, 0xc0, !PT ;  /* 0x00f000f00a0a7812 */ /* 0x000fe200078ec0ff */
[----:B------:R-:W-:Y:S01]  /*51f0*/  HADD2.F32 R42, -RZ, R55.H1_H1 ;  /* 0x30000037ff2a7230 */ /* 0x000fe20000004100 */
[----:B------:R-:W-:Y:S01]  /*5200*/  LOP3.LUT R53, R53, 0x64006400, RZ, 0xfc, !PT ;  /* 0x6400640035357812 */ /* 0x000fe200078efcff */
[----:B------:R-:W-:Y:S01]  /*5210*/  FFMA.FTZ R50, R41, R54, R50 ;  /* 0x0000003629327223 */ /* 0x000fe20000010032 */
[----:B------:R-:W-:Y:S01]  /*5220*/  LOP3.LUT R45, R44, 0x64006400, RZ, 0xfc, !PT ;  /* 0x640064002c2d7812 */ /* 0x000fe200078efcff */
[----:B------:R-:W-:Y:S01]  /*5230*/  FFMA.FTZ R51, R54, R38, R51 ;  /* 0x0000002636337223 */ /* 0x000fe20000010033 */
[----:B------:R-:W-:Y:S01]  /*5240*/  LOP3.LUT R55, R46, 0x64006400, RZ, 0xfc, !PT ;  /* 0x640064002e377812 */ /* 0x000fe200078efcff */
[----:B------:R-:W-:Y:S01]  /*5250*/  HADD2.F32 R11, -RZ, R8.H1_H1 ;  /* 0x30000008ff0b7230 */ /* 0x000fe20000004100 */
[----:B------:R-:W-:Y:S01]  /*5260*/  LOP3.LUT R57, R10, 0x64006400, RZ, 0xfc, !PT ;  /* 0x640064000a397812 */ /* 0x000fe200078efcff */
[----:B------:R-:W-:-:S02]  /*5270*/  HFMA2 R10, R53, R22.H0_H0, -72, -72 ;  /* 0xd480d480350a7431 */ /* 0x000fc40000040016 */
[----:B------:R-:W-:Y:S02]  /*5280*/  HADD2.F32 R44, -RZ, R48.H1_H1 ;  /* 0x30000030ff2c7230 */ /* 0x000fe40000004100 */
[-C--:B------:R-:W-:Y:S02]  /*5290*/  HFMA2 R54, R45, R22.reuse.H0_H0, -72, -72 ;  /* 0xd480d4802d367431 */ /* 0x080fe40000040016 */
[----:B------:R-:W-:Y:S02]  /*52a0*/  HADD2.F32 R8, -RZ, R9.H0_H0 ;  /* 0x20000009ff087230 */ /* 0x000fe40000004100 */
        /* <DEDUP_REMOVED lines=9> */
[----:B------:R-:W-:Y:S01]  /*5340*/  FFMA.FTZ R51, R11, R48, R51 ;  /* 0x000000300b337223 */ /* 0x000fe20000010033 */
[----:B------:R-:W-:Y:S01]  /*5350*/  FFMA.FTZ R58, R8, R46, R57 ;  /* 0x0000002e083a7223 */ /* 0x000fe20000010039 */
[----:B------:R-:W-:-:S02]  /*5360*/  HADD2.F32 R22, -RZ, R55.H0_H0 ;  /* 0x20000037ff167230 */ /* 0x000fc40000004100 */
[----:B------:R-:W-:Y:S01]  /*5370*/  FFMA.FTZ R11, R47, R8, R50 ;  /* 0x000000082f0b7223 */ /* 0x000fe20000010032 */
[C---:B------:R-:W-:Y:S01]  /*5380*/  FFMA.FTZ R57, R8.reuse, R45, R52 ;  /* 0x0000002d08397223 */ /* 0x040fe20000010034 */
[----:B------:R-:W-:Y:S02]  /*5390*/  HADD2.F32 R9, -RZ, R9.H1_H1 ;  /* 0x30000009ff097230 */ /* 0x000fe40000004100 */
[----:B------:R-:W-:Y:S02]  /*53a0*/  HADD2.F32 R50, -RZ, R54.H1_H1 ;  /* 0x30000036ff327230 */ /* 0x000fe40000004100 */
[----:B------:R-:W-:Y:S01]  /*53b0*/  FFMA.FTZ R59, R8, R22, R51 ;  /* 0x00000016083b7223 */ /* 0x000fe20000010033 */
        /* <DEDUP_REMOVED lines=134> */
.L_x_1678:
        /* <DEDUP_REMOVED lines=10> */
.L_x_1674:
        /* <DEDUP_REMOVED lines=11> */
.L_x_1682:
[----:B------:R-:W-:Y:S02]  /*5d70*/  ISETP.NE.AND P0, PT, R19, UR6, PT ;  /* 0x0000000613007c0c */ /* 0x000fe4000bf05270 */
[----:B------:R-:W-:Y:S02]  /*5d80*/  MOV R4, UR10 ;  /* 0x0000000a00047c02 */ /* 0x000fe40008000f00 */
[----:B------:R-:W-:-:S09]  /*5d90*/  MOV R5, UR8 ;  /* 0x0000000800057c02 */ /* 0x000fd20008000f00 */
[C---:B------:R-:W-:Y:S01]  /*5da0*/  @!P0 LEA R6, R14.reuse, R1, 0x3 ;  /* 0x000000010e068211 */ /* 0x040fe200078e18ff */
[----:B------:R-:W2:Y:S05]  /*5db0*/  @!P0 LDG.E.U16.CONSTANT R4, desc[UR14][R4.64] ;  /* 0x0000000e04048981 */ /* 0x000eaa000c1e9500 */
[----:B------:R-:W3:Y:S01]  /*5dc0*/  @!P0 LDL.64 R6, [R6+0x8] ;  /* 0x0000080006068983 */ /* 0x000ee20000100a00 */
[----:B------:R-:W-:Y:S01]  /*5dd0*/  UISETP.GE.AND UP0, UPT, UR5, 0x1, UPT ;  /* 0x000000010500788c */ /* 0x000fe2000bf06270 */
[----:B------:R-:W-:-:S04]  /*5de0*/  @!P0 IADD3 R0, PT, PT, R14, 0x1, RZ ;  /* 0x000000010e008810 */ /* 0x000fc80007ffe0ff */
[----:B------:R-:W-:Y:S02]  /*5df0*/  @!P0 MOV R14, R0 ;  /* 0x00000000000e8202 */ /* 0x000fe40000000f00 */
[----:B--2---:R-:W-:Y:S02]  /*5e00*/  @!P0 IADD3 R19, PT, PT, R4, UR6, RZ ;  /* 0x0000000604138c10 */ /* 0x004fe4000fffe0ff */
[----:B---3-5:R-:W-:Y:S02]  /*5e10*/  @!P0 PRMT R12, R6, 0x7610, R12 ;  /* 0x00007610060c8816 */ /* 0x028fe4000000000c */
        /* <DEDUP_REMOVED lines=8> */
[----:B------:R-:W-:Y:S02]  /*5ea0*/  UISETP.NE.AND UP0, UPT, UR5, 0x1, UPT ;  /* 0x000000010500788c */ /* 0x000fe4000bf05270 */
        /* <DEDUP_REMOVED lines=18> */
[----:B------:R-:W-:Y:S02]  /*5fd0*/  LOP3.LUT R46, R4, 0x64006400, RZ, 0xfc, !PT ;  /* 0x64006400042e7812 */ /* 0x000fe400078efcff */
[----:B------:R-:W-:Y:S02]  /*5fe0*/  LOP3.LUT R44, R5, 0x64006400, RZ, 0xfc, !PT ;  /* 0x64006400052c7812 */ /* 0x000fe400078efcff */
[----:B------:R-:W-:Y:S01]  /*5ff0*/  LOP3.LUT R42, R6, 0x64006400, RZ, 0xfc, !PT ;  /* 0x64006400062a7812 */ /* 0x000fe200078efcff */
[-C--:B------:R-:W-:Y:S01]  /*6000*/  HFMA2 R46, R46, R34.reuse.H1_H1, -258, -258 ;  /* 0xdc08dc082e2e7431 */ /* 0x080fe20000060022 */
        /* <DEDUP_REMOVED lines=43> */
[----:B------:R-:W-:Y:S01]  /*62c0*/  LOP3.LUT R41, R28, 0x64006400, RZ, 0xfc, !PT ;  /* 0x640064001c297812 */ /* 0x000fe200078efcff */
[-C--:B------:R-:W-:Y:S01]  /*62d0*/  HFMA2 R28, R57, R50.reuse.H0_H0, -18, -18 ;  /* 0xcc80cc80391c7431 */ /* 0x080fe20000040032 */
        /* <DEDUP_REMOVED lines=10> */
[----:B------:R-:W-:-:S02]  /*6380*/  HADD2 R39, R53, -1026, -1026 ;  /* 0xe402e40235277430 */ /* 0x000fc40000000000 */
[----:B0-----:R-:W-:Y:S01]  /*6390*/  HFMA2 R53, R45, R4, RZ ;  /* 0x000000042d357231 */ /* 0x001fe200000000ff */
[----:B------:R-:W-:Y:S01]  /*63a0*/  LOP3.LUT R56, R25, 0x64006400, RZ, 0xfc, !PT ;  /* 0x6400640019387812 */ /* 0x000fe200078efcff */
[----:B------:R-:W-:Y:S01]  /*63b0*/  HADD2 R43, R43, -1026, -1026 ;  /* 0xe402e4022b2b7430 */ /* 0x000fe20000000000 */
[----:B------:R-:W-:Y:S01]  /*63c0*/  LOP3.LUT R25, R51, 0x300030, RZ, 0xc0, !PT ;  /* 0x0030003033197812 */ /* 0x000fe200078ec0ff */
[----:B------:R-:W-:Y:S02]  /*63d0*/  HFMA2 R22, R55, R50.H0_H0, -18, -18 ;  /* 0xcc80cc8037167431 */ /* 0x000fe40000040032 */
[----:B------:R-:W-:Y:S01]  /*63e0*/  HFMA2 R55, R41, R4, RZ ;  /* 0x0000000429377231 */ /* 0x000fe200000000ff */
[----:B------:R-:W-:Y:S01]  /*63f0*/  LOP3.LUT R47, R47, 0x30003, RZ, 0xc0, !PT ;  /* 0x000300032f2f7812 */ /* 0x000fe200078ec0ff */
[----:B------:R-:W-:Y:S01]  /*6400*/  HFMA2 R31, R56, R23.H0_H0, -66, -66 ;  /* 0xd420d420381f7431 */ /* 0x000fe20000040017 */
[----:B------:R-:W-:Y:S01]  /*6410*/  LOP3.LUT R54, R25, 0x64006400, RZ, 0xfc, !PT ;  /* 0x6400640019367812 */ /* 0x000fe200078efcff */
[-C--:B------:R-:W-:Y:S01]  /*6420*/  HFMA2 R53, R48, R5.reuse, R53 ;  /* 0x0000000530357231 */ /* 0x080fe20000000035 */
[----:B------:R-:W-:Y:S01]  /*6430*/  LOP3.LUT R51, R51, 0x30003, RZ, 0xc0, !PT ;  /* 0x0003000333337812 */ /* 0x000fe200078ec0ff */
[----:B------:R-:W-:Y:S01]  /*6440*/  HFMA2 R0, R57, R50.H0_H0, -18, -18 ;  /* 0xcc80cc8039007431 */ /* 0x000fe20000040032 */
[----:B------:R-:W-:Y:S01]  /*6450*/  LOP3.LUT R47, R47, 0x64006400, RZ, 0xfc, !PT ;  /* 0x640064002f2f7812 */ /* 0x000fe200078efcff */
[----:B------:R-:W-:-:S02]  /*6460*/  HFMA2 R55, R44, R5, R55 ;  /* 0x000000052c377231 */ /* 0x000fc40000000037 */
[----:B------:R-:W-:Y:S01]  /*6470*/  HFMA2 R25, R54, R23.H0_H0, -66, -66 ;  /* 0xd420d42036197431 */ /* 0x000fe20000040017 */
[----:B------:R-:W-:Y:S01]  /*6480*/  LOP3.LUT R51, R51, 0x64006400, RZ, 0xfc, !PT ;  /* 0x6400640033337812 */ /* 0x000fe200078efcff */
[----:B------:R-:W-:Y:S02]  /*6490*/  HFMA2 R54, R43, R4, RZ.H0_H0 ;  /* 0x000000042b367231 */ /* 0x000fe400000400ff */
[----:B------:R-:W-:Y:S02]  /*64a0*/  HFMA2 R53, R37, R6, R53 ;  /* 0x0000000625357231 */ /* 0x000fe40000000035 */
[----:B------:R-:W-:Y:S01]  /*64b0*/  HFMA2 R4, R39, R4, RZ.H0_H0 ;  /* 0x0000000427047231 */ /* 0x000fe200000400ff */
[----:B------:R-:W-:Y:S01]  /*64c0*/  LOP3.LUT R49, R49, 0x30003, RZ, 0xc0, !PT ;  /* 0x0003000331317812 */ /* 0x000fe200078ec0ff */
[----:B------:R-:W-:Y:S02]  /*64d0*/  HFMA2 R54, R46, R5, R54 ;  /* 0x000000052e367231 */ /* 0x000fe40000000036 */
[----:B------:R-:W-:-:S02]  /*64e0*/  HFMA2 R55, R33, R6, R55 ;  /* 0x0000000621377231 */ /* 0x000fc40000000037 */
[----:B------:R-:W-:Y:S01]  /*64f0*/  HFMA2 R4, R42, R5, R4 ;  /* 0x000000052a047231 */ /* 0x000fe20000000004 */
[C---:B------:R-:W-:Y:S01]  /*6500*/  LOP3.LUT R26, R52.reuse, 0xc000c0, RZ, 0xc0, !PT ;  /* 0x00c000c0341a7812 */ /* 0x040fe200078ec0ff */
[-C--:B------:R-:W-:Y:S01]  /*6510*/  HFMA2 R54, R35, R6.reuse, R54 ;  /* 0x0000000623367231 */ /* 0x080fe20000000036 */
[----:B------:R-:W-:Y:S01]  /*6520*/  LOP3.LUT R52, R52, 0x30003, RZ, 0xc0, !PT ;  /* 0x0003000334347812 */ /* 0x000fe200078ec0ff */
[----:B------:R-:W-:Y:S02]  /*6530*/  HFMA2 R6, R31, R6, R4 ;  /* 0x000000061f067231 */ /* 0x000fe40000000004 */
[-C--:B------:R-:W-:Y:S02]  /*6540*/  HFMA2 R4, R32, R7.reuse, R53 ;  /* 0x0000000720047231 */ /* 0x080fe40000000035 */
[----:B------:R-:W-:Y:S02]  /*6550*/  HADD2 R47, R47, -1026, -1026 ;  /* 0xe402e4022f2f7430 */ /* 0x000fe40000000000 */
[----:B------:R-:W-:-:S02]  /*6560*/  HFMA2 R55, R28, R7, R55 ;  /* 0x000000071c377231 */ /* 0x000fc40000000037 */
[----:B------:R-:W-:Y:S01]  /*6570*/  HADD2 R51, R51, -1026, -1026 ;  /* 0xe402e40233337430 */ /* 0x000fe20000000000 */
[----:B------:R-:W-:Y:S01]  /*6580*/  LOP3.LUT R49, R49, 0x64006400, RZ, 0xfc, !PT ;  /* 0x6400640031317812 */ /* 0x000fe200078efcff */
[----:B------:R-:W-:Y:S01]  /*6590*/  HFMA2 R54, R30, R7, R54 ;  /* 0x000000071e367231 */ /* 0x000fe20000000036 */
[----:B------:R-:W-:Y:S01]  /*65a0*/  LOP3.LUT R61, R26, 0x64006400, RZ, 0xfc, !PT ;  /* 0x640064001a3d7812 */ /* 0x000fe200078efcff */
[----:B------:R-:W-:Y:S02]  /*65b0*/  HFMA2 R26, R59, R50.H0_H0, -18, -18 ;  /* 0xcc80cc803b1a7431 */ /* 0x000fe40000040032 */
[-C--:B-1----:R-:W-:Y:S01]  /*65c0*/  HFMA2 R4, R47, R8.reuse, R4 ;  /* 0x000000082f047231 */ /* 0x082fe20000000004 */
[----:B------:R-:W-:Y:S01]  /*65d0*/  LOP3.LUT R52, R52, 0x64006400, RZ, 0xfc, !PT ;  /* 0x6400640034347812 */ /* 0x000fe200078efcff */
[----:B------:R-:W-:Y:S02]  /*65e0*/  HFMA2 R55, R51, R8, R55 ;  /* 0x0000000833377231 */ /* 0x000fe40000000037 */
[----:B------:R-:W-:-:S02]  /*65f0*/  HADD2 R49, R49, -1026, -1026 ;  /* 0xe402e40231317430 */ /* 0x000fc40000000000 */
[----:B------:R-:W-:Y:S02]  /*6600*/  HFMA2 R6, R26, R7, R6 ;  /* 0x000000071a067231 */ /* 0x000fe40000000006 */
[----:B------:R-:W-:Y:S02]  /*6610*/  HADD2 R53, R52, -1026, -1026 ;  /* 0xe402e40234357430 */ /* 0x000fe40000000000 */
[-C--:B------:R-:W-:Y:S02]  /*6620*/  HFMA2 R5, R40, R9.reuse, R4 ;  /* 0x0000000928057231 */ /* 0x080fe40000000004 */
[-C--:B------:R-:W-:Y:S02]  /*6630*/  HFMA2 R54, R49, R8.reuse, R54 ;  /* 0x0000000831367231 */ /* 0x080fe40000000036 */
[----:B------:R-:W-:Y:S02]  /*6640*/  HFMA2 R55, R36, R9, R55 ;  /* 0x0000000924377231 */ /* 0x000fe40000000037 */
[----:B------:R-:W-:-:S02]  /*6650*/  HFMA2 R6, R53, R8, R6 ;  /* 0x0000000835067231 */ /* 0x000fc40000000006 */
[----:B------:R-:W-:Y:S02]  /*6660*/  HFMA2 R54, R38, R9, R54 ;  /* 0x0000000926367231 */ /* 0x000fe40000000036 */
[----:B------:R-:W-:Y:S02]  /*6670*/  HFMA2 R23, R58, R23.H0_H0, -66, -66 ;  /* 0xd420d4203a177431 */ /* 0x000fe40000040017 */
[-C--:B------:R-:W-:Y:S02]  /*6680*/  HFMA2 R5, R29, R10.reuse, R5 ;  /* 0x0000000a1d057231 */ /* 0x080fe40000000005 */
[----:B------:R-:W-:Y:S02]  /*6690*/  HFMA2 R6, R34, R9, R6 ;  /* 0x0000000922067231 */ /* 0x000fe40000000006 */
[-C--:B------:R-:W-:Y:S02]  /*66a0*/  HFMA2 R55, R25, R10.reuse, R55 ;  /* 0x0000000a19377231 */ /* 0x080fe40000000037 */
[----:B------:R-:W-:-:S02]  /*66b0*/  HFMA2 R54, R27, R10, R54 ;  /* 0x0000000a1b367231 */ /* 0x000fc40000000036 */
[----:B------:R-:W-:Y:S02]  /*66c0*/  HFMA2 R50, R61, R50.H0_H0, -18, -18 ;  /* 0xcc80cc803d327431 */ /* 0x000fe40000040032 */
[----:B------:R-:W-:Y:S02]  /*66d0*/  HFMA2 R6, R23, R10, R6 ;  /* 0x0000000a17067231 */ /* 0x000fe40000000006 */
[-C--:B------:R-:W-:Y:S02]  /*66e0*/  HFMA2 R5, R24, R11.reuse, R5 ;  /* 0x0000000b18057231 */ /* 0x080fe40000000005 */
        /* <DEDUP_REMOVED lines=98> */
.L_x_1681:
        /* <DEDUP_REMOVED lines=8> */
.L_x_1680:
[----:B------:R-:W-:-:S13]  /*6d90*/  ISETP.LT.AND P0, PT, RZ, UR5, PT ;  /* 0x00000005ff007c0c */ /* 0x000fda000bf01270 */
[----:B------:R-:W-:Y:S05]  /*6da0*/  @!P0 EXIT ;  /* 0x000000000000894d */ /* 0x000fea0003800000 */
[----:B------:R-:W0:Y:S01]  /*6db0*/  S2R R0, SR_CTAID.X ;  /* 0x0000000000007919 */ /* 0x000e220000002500 */
[----:B------:R-:W1:Y:S01]  /*6dc0*/  S2UR UR4, SR_CTAID.Y ;  /* 0x00000000000479c3 */ /* 0x000e620000002600 */
[----:B------:R-:W0:Y:S07]  /*6dd0*/  S2R R3, SR_TID.X ;  /* 0x0000000000037919 */ /* 0x000e2e0000002100 */
[----:B------:R-:W2:Y:S01]  /*6de0*/  LDC.64 R4, c[0x0][0x3a0] ;  /* 0x0000e800ff047b82 */ /* 0x000ea20000000a00 */
[----:B-1----:R-:W-:Y:S01]  /*6df0*/  UIMAD UR4, UR4, UR16, URZ ;  /* 0x00000010040472a4 */ /* 0x002fe2000f8e02ff */
[----:B0-----:R-:W-:-:S05]  /*6e00*/  LEA R0, R0, R3, 0x6 ;  /* 0x0000000300007211 */ /* 0x001fca00078e30ff */
[----:B------:R-:W-:Y:S02]  /*6e10*/  MOV R3, UR4 ;  /* 0x0000000400037c02 */ /* 0x000fe40008000f00 */
[----:B------:R-:W-:-:S05]  /*6e20*/  SHF.L.U32 R0, R0, 0x2, RZ ;  /* 0x0000000200007819 */ /* 0x000fca00000006ff */
[----:B------:R-:W-:-:S04]  /*6e30*/  IMAD R3, R3, 0x3, R0 ;  /* 0x0000000303037824 */ /* 0x000fc800078e0200 */
        /* <DEDUP_REMOVED lines=8> */
.L_x_1686:
[----:B------:R-:W0:Y:S02]  /*6ec0*/  LDS R2, [R0] ;  /* 0x0000000000027984 */ /* 0x000e240000000800 */
[----:B0-----:R-:W-:-:S05]  /*6ed0*/  HADD2 R3, R2, R15 ;  /* 0x0000000f02037230 */ /* 0x001fca0000000000 */
[----:B------:R-:W0:Y:S02]  /*6ee0*/  ATOMS.CAST.SPIN P0, [R0], R2, R3 ;  /* 0x000000020000758d */ /* 0x000e240001800003 */
[----:B0-----:R-:W-:Y:S05]  /*6ef0*/  @!P0 BRA `(.L_x_1686) ;  /* 0xfffffffc00f08947 */ /* 0x001fea000383ffff */
[----:B------:R-:W-:Y:S05]  /*6f00*/  BRA `(.L_x_1684) ;  /* 0x00000000000c7947 */ /* 0x000fea0003800000 */
.L_x_1685:
[----:B------:R-:W2:Y:S02]  /*6f10*/  LD.E R0, desc[UR14][R4.64] ;  /* 0x0000000e04007980 */ /* 0x000ea4000c101900 */
[----:B--2---:R-:W-:-:S05]  /*6f20*/  IADD3 R3, PT, PT, R15, R0, RZ ;  /* 0x000000000f037210 */ /* 0x004fca0007ffe0ff */
[----:B------:R0:W-:Y:S02]  /*6f30*/  ST.E desc[UR14][R4.64], R3 ;  /* 0x0000000304007985 */ /* 0x0001e4000c10190e */
.L_x_1684:
[----:B------:R-:W-:Y:S05]  /*6f40*/  BSYNC.RECONVERGENT B0 ;  /* 0x0000000000007941 */ /* 0x000fea0003800200 */
.L_x_1683:
[----:B------:R1:W-:Y:S01]  /*6f50*/  ATOM.E.ADD.F16x2.RN.STRONG.GPU P0, RZ, desc[UR14][R4.64+0x4], R16 ;  /* 0x8000041004ff79a2 */ /* 0x0003e2000c10e10e */
[----:B------:R-:W-:Y:S04]  /*6f60*/  BSSY.RECONVERGENT B0, `(.L_x_1687) ;  /* 0x000000e000007945 */ /* 0x000fe80003800200 */
[----:B-1----:R-:W-:Y:S05]  /*6f70*/  @P0 BRA `(.L_x_1688) ;  /* 0x0000000000300947 */ /* 0x002fea0003800000 */
[----:B------:R-:W1:Y:S02]  /*6f80*/  QSPC.E.S P0, RZ, [R4+0x4] ;  /* 0x0000040004ff73aa */ /* 0x000e640000000500 */
[----:B-1----:R-:W-:Y:S05]  /*6f90*/  @!P0 BRA `(.L_x_1689) ;  /* 0x00000000001c8947 */ /* 0x002fea0003800000 */
[----:B------:R-:W-:-:S04]  /*6fa0*/  MOV R2, R4 ;  /* 0x0000000400027202 */ /* 0x000fc80000000f00 */
[----:B------:R-:W-:-:S07]  /*6fb0*/  MOV R0, R2 ;  /* 0x0000000200007202 */ /* 0x000fce0000000f00 */
.L_x_1690:
[----:B------:R-:W0:Y:S02]  /*6fc0*/  LDS R2, [R0+0x4] ;  /* 0x0000040000027984 */ /* 0x000e240000000800 */
[----:B0-----:R-:W-:-:S05]  /*6fd0*/  HFMA2 R3, R2, 1, 1, R16 ;  /* 0x3c003c0002037831 */ /* 0x001fca0000000010 */
[----:B------:R-:W0:Y:S02]  /*6fe0*/  ATOMS.CAST.SPIN P0, [R0+0x4], R2, R3 ;  /* 0x000004020000758d */ /* 0x000e240001800003 */
[----:B0-----:R-:W-:Y:S05]  /*6ff0*/  @!P0 BRA `(.L_x_1690) ;  /* 0xfffffffc00f08947 */ /* 0x001fea000383ffff */
[----:B------:R-:W-:Y:S05]  /*7000*/  BRA `(.L_x_1688) ;  /* 0x00000000000c7947 */ /* 0x000fea0003800000 */
.L_x_1689:
[----:B------:R-:W0:Y:S02]  /*7010*/  LD.E R0, desc[UR14][R4.64+0x4] ;  /* 0x0000040e04007980 */ /* 0x000e24000c101900 */
[----:B0-----:R-:W-:-:S05]  /*7020*/  IADD3 R3, PT, PT, R16, R0, RZ ;  /* 0x0000000010037210 */ /* 0x001fca0007ffe0ff */
[----:B------:R1:W-:Y:S02]  /*7030*/  ST.E desc[UR14][R4.64+0x4], R3 ;  /* 0x0000040304007985 */ /* 0x0003e4000c10190e */
.L_x_1688:
[----:B------:R-:W-:Y:S05]  /*7040*/  BSYNC.RECONVERGENT B0 ;  /* 0x0000000000007941 */ /* 0x000fea0003800200 */
.L_x_1687:
        /* <DEDUP_REMOVED lines=12> */
.L_x_1694:
[----:B------:R-:W0:Y:S02]  /*7110*/  LDS R2, [R0] ;  /* 0x0000000000027984 */ /* 0x000e240000000800 */
[----:B0-----:R-:W-:-:S05]  /*7120*/  HADD2 R3, R2, R21 ;  /* 0x0000001502037230 */ /* 0x001fca0000000000 */
[----:B------:R-:W0:Y:S02]  /*7130*/  ATOMS.CAST.SPIN P0, [R0], R2, R3 ;  /* 0x000000020000758d */ /* 0x000e240001800003 */
[----:B0-----:R-:W-:Y:S05]  /*7140*/  @!P0 BRA `(.L_x_1694) ;  /* 0xfffffffc00f08947 */ /* 0x001fea000383ffff */
[----:B------:R-:W-:Y:S05]  /*7150*/  BRA `(.L_x_1692) ;  /* 0x00000000000c7947 */ /* 0x000fea0003800000 */
.L_x_1693:
[----:B------:R-:W2:Y:S02]  /*7160*/  LD.E R0, desc[UR14][R4.64] ;  /* 0x0000000e04007980 */ /* 0x000ea4000c101900 */
[----:B--2---:R-:W-:-:S05]  /*7170*/  IADD3 R3, PT, PT, R21, R0, RZ ;  /* 0x0000000015037210 */ /* 0x004fca0007ffe0ff */
[----:B------:R0:W-:Y:S02]  /*7180*/  ST.E desc[UR14][R4.64], R3 ;  /* 0x0000000304007985 */ /* 0x0001e4000c10190e */
.L_x_1692:
[----:B------:R-:W-:Y:S05]  /*7190*/  BSYNC.RECONVERGENT B0 ;  /* 0x0000000000007941 */ /* 0x000fea0003800200 */
.L_x_1691:
[----:B------:R1:W-:Y:S01]  /*71a0*/  ATOM.E.ADD.F16x2.RN.STRONG.GPU P0, RZ, desc[UR14][R4.64+0x4], R20 ;  /* 0x8000041404ff79a2 */ /* 0x0003e2000c10e10e */
[----:B------:R-:W-:Y:S04]  /*71b0*/  BSSY.RECONVERGENT B0, `(.L_x_1695) ;  /* 0x000000e000007945 */ /* 0x000fe80003800200 */
[----:B-1----:R-:W-:Y:S05]  /*71c0*/  @P0 BRA `(.L_x_1696) ;  /* 0x0000000000300947 */ /* 0x002fea0003800000 */
[----:B------:R-:W1:Y:S02]  /*71d0*/  QSPC.E.S P0, RZ, [R4+0x4] ;  /* 0x0000040004ff73aa */ /* 0x000e640000000500 */
[----:B-1----:R-:W-:Y:S05]  /*71e0*/  @!P0 BRA `(.L_x_1697) ;  /* 0x00000000001c8947 */ /* 0x002fea0003800000 */
[----:B------:R-:W-:-:S04]  /*71f0*/  MOV R2, R4 ;  /* 0x0000000400027202 */ /* 0x000fc80000000f00 */
[----:B------:R-:W-:-:S07]  /*7200*/  MOV R0, R2 ;  /* 0x0000000200007202 */ /* 0x000fce0000000f00 */
.L_x_1698:
[----:B------:R-:W0:Y:S02]  /*7210*/  LDS R2, [R0+0x4] ;  /* 0x0000040000027984 */ /* 0x000e240000000800 */
[----:B0-----:R-:W-:-:S05]  /*7220*/  HFMA2 R3, R2, 1, 1, R20 ;  /* 0x3c003c0002037831 */ /* 0x001fca0000000014 */
[----:B------:R-:W0:Y:S02]  /*7230*/  ATOMS.CAST.SPIN P0, [R0+0x4], R2, R3 ;  /* 0x000004020000758d */ /* 0x000e240001800003 */
[----:B0-----:R-:W-:Y:S05]  /*7240*/  @!P0 BRA `(.L_x_1698) ;  /* 0xfffffffc00f08947 */ /* 0x001fea000383ffff */
[----:B------:R-:W-:Y:S05]  /*7250*/  BRA `(.L_x_1696) ;  /* 0x00000000000c7947 */ /* 0x000fea0003800000 */
.L_x_1697:
[----:B------:R-:W0:Y:S02]  /*7260*/  LD.E R0, desc[UR14][R4.64+0x4] ;  /* 0x0000040e04007980 */ /* 0x000e24000c101900 */
[----:B0-----:R-:W-:-:S05]  /*7270*/  IADD3 R3, PT, PT, R20, R0, RZ ;  /* 0x0000000014037210 */ /* 0x001fca0007ffe0ff */
[----:B------:R1:W-:Y:S02]  /*7280*/  ST.E desc[UR14][R4.64+0x4], R3 ;  /* 0x0000040304007985 */ /* 0x0003e4000c10190e */
.L_x_1696:
[----:B------:R-:W-:Y:S05]  /*7290*/  BSYNC.RECONVERGENT B0 ;  /* 0x0000000000007941 */ /* 0x000fea0003800200 */
.L_x_1695:
        /* <DEDUP_REMOVED lines=12> */
.L_x_1702:
[----:B------:R-:W0:Y:S02]  /*7360*/  LDS R2, [R0] ;  /* 0x0000000000027984 */ /* 0x000e240000000800 */
[----:B0-----:R-:W-:-:S05]  /*7370*/  HADD2 R3, R2, R17 ;  /* 0x0000001102037230 */ /* 0x001fca0000000000 */
[----:B------:R-:W0:Y:S02]  /*7380*/  ATOMS.CAST.SPIN P0, [R0], R2, R3 ;  /* 0x000000020000758d */ /* 0x000e240001800003 */
[----:B0-----:R-:W-:Y:S05]  /*7390*/  @!P0 BRA `(.L_x_1702) ;  /* 0xfffffffc00f08947 */ /* 0x001fea000383ffff */
[----:B------:R-:W-:Y:S05]  /*73a0*/  BRA `(.L_x_1700) ;  /* 0x00000000000c7947 */ /* 0x000fea0003800000 */
.L_x_1701:
[----:B------:R-:W2:Y:S02]  /*73b0*/  LD.E R0, desc[UR14][R4.64] ;  /* 0x0000000e04007980 */ /* 0x000ea4000c101900 */
[----:B--2---:R-:W-:-:S05]  /*73c0*/  IADD3 R3, PT, PT, R17, R0, RZ ;  /* 0x0000000011037210 */ /* 0x004fca0007ffe0ff */
[----:B------:R0:W-:Y:S02]  /*73d0*/  ST.E desc[UR14][R4.64], R3 ;  /* 0x0000000304007985 */ /* 0x0001e4000c10190e */
.L_x_1700:
[----:B------:R-:W-:Y:S05]  /*73e0*/  BSYNC.RECONVERGENT B0 ;  /* 0x0000000000007941 */ /* 0x000fea0003800200 */
.L_x_1699:
[----:B------:R1:W-:Y:S02]  /*73f0*/  ATOM.E.ADD.F16x2.RN.STRONG.GPU P0, RZ, desc[UR14][R4.64+0x4], R18 ;  /* 0x8000041204ff79a2 */ /* 0x0003e4000c10e10e */
[----:B-1----:R-:W-:Y:S05]  /*7400*/  @P0 EXIT ;  /* 0x000000000000094d */ /* 0x002fea0003800000 */
[----:B------:R-:W1:Y:S02]  /*7410*/  QSPC.E.S P0, RZ, [R4+0x4] ;  /* 0x0000040004ff73aa */ /* 0x000e640000000500 */
[----:B-1----:R-:W-:Y:S05]  /*7420*/  @!P0 BRA `(.L_x_1703) ;  /* 0x00000000001c8947 */ /* 0x002fea0003800000 */
[----:B------:R-:W-:-:S04]  /*7430*/  MOV R2, R4 ;  /* 0x0000000400027202 */ /* 0x000fc80000000f00 */
[----:B------:R-:W-:-:S07]  /*7440*/  MOV R0, R2 ;  /* 0x0000000200007202 */ /* 0x000fce0000000f00 */
.L_x_1704:
[----:B------:R-:W0:Y:S02]  /*7450*/  LDS R2, [R0+0x4] ;  /* 0x0000040000027984 */ /* 0x000e240000000800 */
[----:B0-----:R-:W-:-:S05]  /*7460*/  HFMA2 R3, R2, 1, 1, R18 ;  /* 0x3c003c0002037831 */ /* 0x001fca0000000012 */
[----:B------:R-:W0:Y:S02]  /*7470*/  ATOMS.CAST.SPIN P0, [R0+0x4], R2, R3 ;  /* 0x000004020000758d */ /* 0x000e240001800003 */
[----:B0-----:R-:W-:Y:S05]  /*7480*/  @!P0 BRA `(.L_x_1704) ;  /* 0xfffffffc00f08947 */ /* 0x001fea000383ffff */
[----:B------:R-:W-:Y:S05]  /*7490*/  EXIT ;  /* 0x000000000000794d */ /* 0x000fea0003800000 */
.L_x_1703:
[----:B------:R-:W0:Y:S02]  /*74a0*/  LD.E R0, desc[UR14][R4.64+0x4] ;  /* 0x0000040e04007980 */ /* 0x000e24000c101900 */
[----:B0-----:R-:W-:-:S05]  /*74b0*/  IADD3 R3, PT, PT, R18, R0, RZ ;  /* 0x0000000012037210 */ /* 0x001fca0007ffe0ff */
[----:B------:R-:W-:Y:S01]  /*74c0*/  ST.E desc[UR14][R4.64+0x4], R3 ;  /* 0x0000040304007985 */ /* 0x000fe2000c10190e */
[----:B------:R-:W-:Y:S05]  /*74d0*/  EXIT ;  /* 0x000000000000794d */ /* 0x000fea0003800000 */
.L_x_1705:
        /* <DEDUP_REMOVED lines=10> */
.L_x_4495:


//--------------------- .text._Z23gemm_half_q_half_kernelILi3ELi172ELb0ELb0ELi64EEvPK6__halfPKjS4_S2_PS0_iiiiPKtS7_iiiiiibS2_i --------------------------
	.section	.text._Z23gemm_half_q_half_kernelILi3ELi172ELb0ELb0ELi64EEvPK6__halfPKjS4_S2_PS0_iiiiPKtS7_iiiiiibS2_i,"ax",@progbits
	.align	128
        .global         _Z23gemm_half_q_half_kernelILi3ELi172ELb0ELb0ELi64EEvPK6__halfPKjS4_S2_PS0_iiiiPKtS7_iiiiiibS2_i
        .type           _Z23gemm_half_q_half_kernelILi3ELi172ELb0ELb0ELi64EEvPK6__halfPKjS4_S2_PS0_iiiiPKtS7_iiiiiibS2_i,@function
        .size           _Z23gemm_half_q_half_kernelILi3ELi172ELb0ELb0ELi64EEvPK6__halfPKjS4_S2_PS0_iiiiPKtS7_iiiiiibS2_i,(.L_x_4496 - _Z23gemm_half_q_half_kernelILi3ELi172ELb0ELb0ELi64EEvPK6__halfPKjS4_S2_PS0_iiiiPKtS7_iiiiiibS2_i)
        .other          _Z23gemm_half_q_half_kernelILi3ELi172ELb0ELb0ELi64EEvPK6__halfPKjS4_S2_PS0_iiiiPKtS7_iiiiiibS2_i,@"STO_CUDA_ENTRY STV_DEFAULT"
_Z23gemm_half_q_half_kernelILi3ELi172ELb0ELb0ELi64EEvPK6__halfPKjS4_S2_PS0_iiiiPKtS7_iiiiiibS2_i:
.text._Z23gemm_half_q_half_kernelILi3ELi172ELb0ELb0ELi64EEvPK6__halfPKjS4_S2_PS0_iiiiPKtS7_iiiiiibS2_i:
[----:B------:R-:W0:Y:S01]  /*0000*/  LDC R1, c[0x0][0x37c] ;  /* 0x0000df00ff017b82 */ /* 0x000e220000000800 */
[----:B------:R-:W1:Y:S07]  /*0010*/  S2R R19, SR_CTAID.Y ;  /* 0x0000000000137919 */ /* 0x000e6e0000002600 */
[----:B------:R-:W1:Y:S01]  /*0020*/  LDC R6, c[0x0][0x3a8] ;  /* 0x0000ea00ff067b82 */ /* 0x000e620000000800 */
[----:B------:R-:W2:Y:S01]  /*0030*/  LDCU.64 UR6, c[0x0][0x358] ;  /* 0x00006b00ff0677ac */ /* 0x000ea20008000a00 */
[----:B------:R-:W-:Y:S01]  /*0040*/  BSSY.RECONVERGENT B0, `(.L_x_1706) ;  /* 0x00000c3000007945 */ /* 0x000fe20003800200 */
[----:B------:R-:W3:Y:S01]  /*0050*/  S2R R2, SR_CTAID.Z ;  /* 0x0000000000027919 */ /* 0x000ee20000002700 */
[----:B0-----:R-:W-:Y:S01]  /*0060*/  IADD3 R1, PT, PT, R1, -0x10, RZ ;  /* 0xfffffff001017810 */ /* 0x001fe20007ffe0ff */
[----:B------:R-:W0:Y:S03]  /*0070*/  S2R R3, SR_TID.X ;  /* 0x0000000000037919 */ /* 0x000e260000002100 */
[----:B------:R-:W4:Y:S01]  /*0080*/  LDC R4, c[0x0][0x3b0] ;  /* 0x0000ec00ff047b82 */ /* 0x000f220000000800 */
[----:B------:R-:W5:Y:S01]  /*0090*/  S2R R0, SR_CTAID.X ;  /* 0x0000000000007919 */ /* 0x000f620000002500 */
[----:B-1----:R-:W-:Y:S01]  /*00a0*/  IMAD R6, R19, -0x3, R6 ;  /* 0xfffffffd13067824 */ /* 0x002fe200078e0206 */
[----:B---3--:R-:W-:-:S04]  /*00b0*/  SHF.L.U32 R10, R2, 0x6, RZ ;  /* 0x00000006020a7819 */ /* 0x008fc800000006ff */
[----:B------:R-:W-:Y:S02]  /*00c0*/  ISETP.GE.AND P0, PT, R6, 0x1, PT ;  /* 0x000000010600780c */ /* 0x000fe40003f06270 */
[C---:B0-----:R-:W-:Y:S02]  /*00d0*/  IADD3 R5, PT, PT, R10.reuse, R3, RZ ;  /* 0x000000030a057210 */ /* 0x041fe40007ffe0ff */
[----:B----4-:R-:W-:Y:S02]  /*00e0*/  VIADDMNMX R26, R10, 0x40, R4, PT ;  /* 0x000000400a1a7846 */ /* 0x010fe40003800104 */
[----:B-----5:R-:W-:Y:S02]  /*00f0*/  SHF.L.U32 R0, R0, 0x8, RZ ;  /* 0x0000000800007819 */ /* 0x020fe400000006ff */
[----:B------:R-:W-:Y:S02]  /*0100*/  ISETP.GE.OR P0, PT, R5, R26, !P0 ;  /* 0x0000001a0500720c */ /* 0x000fe40004706670 */
[----:B------:R-:W-:-:S02]  /*0110*/  LEA R8, R3, R0, 0x2 ;  /* 0x0000000003087211 */ /* 0x000fc400078e10ff */
[----:B------:R-:W-:-:S09]  /*0120*/  VIMNMX R23, PT, PT, R6, 0x3, PT ;  /* 0x0000000306177848 */ /* 0x000fd20003fe0100 */
        /* <DEDUP_REMOVED lines=10> */
[----:B------:R-:W-:-:S05]  /*01d0*/  IMAD R9, R19, R4, RZ ;  /* 0x0000000413097224 */ /* 0x000fca00078e02ff */
[----:B------:R-:W-:-:S04]  /*01e0*/  LEA R11, R9, R9, 0x1 ;  /* 0x00000009090b7211 */ /* 0x000fc800078e08ff */
        /* <DEDUP_REMOVED lines=19> */
.L_x_1711:
        /* <DEDUP_REMOVED lines=15> */
[----:B------:R-:W-:Y:S01]  /*0410*/  LEA R16, P2, R17, UR4, 0x1 ;  /* 0x0000000411107c11 */ /* 0x000fe2000f8408ff */
[----:B------:R-:W3:Y:S01]  /*0420*/  LDG.E.U16.CONSTANT R14, desc[UR6][R14.64] ;  /* 0x000000060e0e7981 */ /* 0x000ee2000c1e9500 */
[----:B------:R-:W-:Y:S02]  /*0430*/  LEA.HI.X.SX32 R22, R18, RZ, 0x1, P4 ;  /* 0x000000ff12167211 */ /* 0x000fe400020f0eff */
        /* <DEDUP_REMOVED lines=14> */
.L_x_1710:
        /* <DEDUP_REMOVED lines=20> */
.L_x_1712:
[----:B------:R-:W-:-:S13]  /*0660*/  ISETP.EQ.AND P1, PT, R9, RZ, PT ;  /* 0x000000ff0900720c */ /* 0x000fda0003f22270 */
[----:B------:R-:W-:Y:S05]  /*0670*/  @!P0 BRA P1, `(.L_x_1707) ;  /* 0x00000004007c8947 */ /* 0x000fea0000800000 */
.L_x_1709:
        /* <DEDUP_REMOVED lines=12> */
.L_x_1708:
[----:B------:R-:W-:-:S04]  /*0740*/  LEA R12, P0, R5, UR8, 0x1 ;  /* 0x00000008050c7c11 */ /* 0x000fc8000f8008ff */
[----:B------:R-:W-:Y:S02]  /*0750*/  LEA.HI.X R13, R5, UR9, RZ, 0x1, P0 ;  /* 0x00000009050d7c11 */ /* 0x000fe400080f0cff */
[----:B------:R-:W-:Y:S01]  /*0760*/  VIMNMX R9, PT, PT, R23, 0x1, !PT ;  /* 0x0000000117097848 */ /* 0x000fe20007fe0100 */
[----:B------:R-:W-:Y:S01]  /*0770*/  IMAD R11, R19, R4, RZ ;  /* 0x00000004130b7224 */ /* 0x000fe200078e02ff */
[----:B------:R-:W0:Y:S01]  /*0780*/  LDCU.64 UR8, c[0x0][0x380] ;  /* 0x00007000ff0877ac */ /* 0x000e220008000a00 */
[----:B------:R1:W5:Y:S01]  /*0790*/  LDG.E.U16.CONSTANT R5, desc[UR6][R12.64] ;  /* 0x000000060c057981 */ /* 0x000362000c1e9500 */
[----:B------:R-:W-:Y:S02]  /*07a0*/  IADD3 R9, PT, PT, RZ, -R9, RZ ;  /* 0x80000009ff097210 */ /* 0x000fe40007ffe0ff */
[----:B------:R-:W-:Y:S02]  /*07b0*/  LEA R11, R11, R11, 0x1 ;  /* 0x0000000b0b0b7211 */ /* 0x000fe400078e08ff */
        /* <DEDUP_REMOVED lines=9> */
.L_x_1715:
[----:B-----5:R-:W-:Y:S02]  /*0850*/  IADD3 R13, P1, PT, R5, R11, RZ ;  /* 0x0000000b050d7210 */ /* 0x020fe40007f3e0ff */
[CC--:B------:R-:W-:Y:S02]  /*0860*/  IADD3 R14, PT, PT, R11.reuse, R4.reuse, RZ ;  /* 0x000000040b0e7210 */ /* 0x0c0fe40007ffe0ff */
[----:B------:R-:W-:Y:S02]  /*0870*/  LEA.HI.X.SX32 R16, R11, RZ, 0x1, P1 ;  /* 0x000000ff0b107211 */ /* 0x000fe400008f0eff */
[----:B------:R-:W-:Y:S02]  /*0880*/  IADD3 R11, PT, PT, R14, R4, RZ ;  /* 0x000000040e0b7210 */ /* 0x000fe40007ffe0ff */
        /* <DEDUP_REMOVED lines=28> */
.L_x_1714:
        /* <DEDUP_REMOVED lines=21> */
.L_x_1716:
[----:B------:R-:W-:-:S13]  /*0ba0*/  ISETP.NE.OR P0, PT, R9, RZ, P0 ;  /* 0x000000ff0900720c */ /* 0x000fda0000705670 */
[----:B------:R-:W-:Y:S05]  /*0bb0*/  @!P0 BRA `(.L_x_1707) ;  /* 0x00000000002c8947 */ /* 0x000fea0003800000 */
.L_x_1713:
        /* <DEDUP_REMOVED lines=11> */
.L_x_1707:
[----:B------:R-:W-:Y:S05]  /*0c70*/  BSYNC.RECONVERGENT B0 ;  /* 0x0000000000007941 */ /* 0x000fea0003800200 */
.L_x_1706:
[----:B0-----:R-:W0:Y:S02]  /*0c80*/  LDC R7, c[0x0][0x3ac] ;  /* 0x0000eb00ff077b82 */ /* 0x001e240000000800 */
[----:B0-----:R-:W-:-:S13]  /*0c90*/  ISETP.GE.AND P0, PT, R8, R7, PT ;  /* 0x000000070800720c */ /* 0x001fda0003f06270 */
[----:B------:R-:W-:Y:S05]  /*0ca0*/  @P0 EXIT ;  /* 0x000000000000094d */ /* 0x000fea0003800000 */
[----:B-----5:R-:W0:Y:S02]  /*0cb0*/  LDC.U8 R5, c[0x0][0x3e0] ;  /* 0x0000f800ff057b82 */ /* 0x020e240000000000 */
[----:B0-----:R-:W-:-:S04]  /*0cc0*/  PRMT R5, R5, 0x8880, RZ ;  /* 0x0000888005057816 */ /* 0x001fc800000000ff */
[----:B------:R-:W-:-:S04]  /*0cd0*/  ISETP.NE.AND P0, PT, R5, RZ, PT ;  /* 0x000000ff0500720c */ /* 0x000fc80003f05270 */
[----:B------:R-:W-:-:S04]  /*0ce0*/  ISETP.NE.OR P0, PT, R2, RZ, !P0 ;  /* 0x000000ff0200720c */ /* 0x000fc80004705670 */
[----:B------:R-:W-:-:S13]  /*0cf0*/  ISETP.LT.OR P0, PT, R6, 0x1, P0 ;  /* 0x000000010600780c */ /* 0x000fda0000701670 */
[----:B------:R-:W-:Y:S05]  /*0d00*/  @P0 BRA `(.L_x_1717) ;  /* 0x0000000000c40947 */ /* 0x000fea0003800000 */
[----:B------:R-:W-:Y:S01]  /*0d10*/  VIMNMX R9, PT, PT, R23, 0x1, !PT ;  /* 0x0000000117097848 */ /* 0x000fe20007fe0100 */
[----:B------:R-:W-:-:S03]  /*0d20*/  IMAD R5, R19, R7, RZ ;  /* 0x0000000713057224 */ /* 0x000fc600078e02ff */
[----:B------:R-:W-:Y:S01]  /*0d30*/  IADD3 R9, PT, PT, RZ, -R9, RZ ;  /* 0x80000009ff097210 */ /* 0x000fe20007ffe0ff */
[----:B------:R-:W-:-:S03]  /*0d40*/  IMAD R0, R5, 0x3, R0 ;  /* 0x0000000305007824 */ /* 0x000fc600078e0200 */
        /* <DEDUP_REMOVED lines=9> */
.L_x_1720:
        /* <DEDUP_REMOVED lines=15> */
.L_x_1719:
[----:B------:R-:W-:-:S04]  /*0ed0*/  IADD3 R5, PT, PT, RZ, -R9, RZ ;  /* 0x80000009ff057210 */ /* 0x000fc80007ffe0ff */
[----:B------:R-:W-:-:S13]  /*0ee0*/  ISETP.GT.AND P1, PT, R5, 0x1, PT ;  /* 0x000000010500780c */ /* 0x000fda0003f24270 */
[----:B------:R-:W-:Y:S05]  /*0ef0*/  @!P1 BRA `(.L_x_1721) ;  /* 0x0000000000249947 */ /* 0x000fea0003800000 */
[----:B-1----:R-:W0:Y:S01]  /*0f00*/  LDC.64 R14, c[0x0][0x3a0] ;  /* 0x0000e800ff0e7b82 */ /* 0x002e220000000a00 */
        /* <DEDUP_REMOVED lines=8> */
.L_x_1721:
[----:B------:R-:W-:-:S13]  /*0f90*/  ISETP.NE.OR P0, PT, R9, RZ, P0 ;  /* 0x000000ff0900720c */ /* 0x000fda0000705670 */
[----:B------:R-:W-:Y:S05]  /*0fa0*/  @!P0 BRA `(.L_x_1717) ;  /* 0x00000000001c8947 */ /* 0x000fea0003800000 */
.L_x_1718:
[----:B01----:R-:W0:Y:S02]  /*0fb0*/  LDC.64 R12, c[0x0][0x3a0] ;  /* 0x0000e800ff0c7b82 */ /* 0x003e240000000a00 */
.L_x_1722:
[C---:B0-----:R-:W-:Y:S01]  /*0fc0*/  IMAD.WIDE R14, R0.reuse, 0x2, R12 ;  /* 0x00000002000e7825 */ /* 0x041fe200078e020c */
[----:B------:R-:W-:Y:S02]  /*0fd0*/  IADD3 R9, PT, PT, R9, 0x1, RZ ;  /* 0x0000000109097810 */ /* 0x000fe40007ffe0ff */
[----:B------:R-:W-:Y:S02]  /*0fe0*/  IADD3 R0, PT, PT, R0, R7, RZ ;  /* 0x0000000700007210 */ /* 0x000fe40007ffe0ff */
[----:B------:R2:W-:Y:S01]  /*0ff0*/  STG.E.64 desc[UR6][R14.64], RZ ;  /* 0x000000ff0e007986 */ /* 0x0005e2000c101b06 */
[----:B------:R-:W-:-:S13]  /*1000*/  ISETP.NE.AND P0, PT, R9, RZ, PT ;  /* 0x000000ff0900720c */ /* 0x000fda0003f05270 */
[----:B--2---:R-:W-:Y:S05]  /*1010*/  @P0 BRA `(.L_x_1722) ;  /* 0xfffffffc00e80947 */ /* 0x004fea000383ffff */
.L_x_1717:
[----:B-1----:R-:W1:Y:S01]  /*1020*/  LDC.64 R20, c[0x0][0x3b8] ;  /* 0x0000ee00ff147b82 */ /* 0x002e620000000a00 */
        /* <DEDUP_REMOVED lines=11> */
[----:B------:R-:W-:Y:S02]  /*10e0*/  MOV R11, R10 ;  /* 0x0000000a000b7202 */ /* 0x000fe40000000f00 */
[----:B------:R-:W-:Y:S02]  /*10f0*/  LOP3.LUT R3, R3, 0x10, RZ, 0xc0, !PT ;  /* 0x0000001003037812 */ /* 0x000fe400078ec0ff */
[----:B0-----:R-:W-:-:S07]  /*1100*/  SHF.R.S32.HI R5, RZ, 0x3, R5 ;  /* 0x00000003ff057819 */ /* 0x001fce0000011405 */
.L_x_1724:
[----:B------:R-:W0:Y:S01]  /*1110*/  LDC.64 R12, c[0x0][0x390] ;  /* 0x0000e400ff0c7b82 */ /* 0x000e220000000a00 */
[----:B-----5:R-:W-:-:S05]  /*1120*/  IADD3 R16, PT, PT, R0, R9, RZ ;  /* 0x0000000900107210 */ /* 0x020fca0007ffe0ff */
        /* <DEDUP_REMOVED lines=32> */
[----:B0-----:R-:W-:-:S05]  /*1330*/  PRMT R25, R25, 0x5410, R24 ;  /* 0x0000541019197816 */ /* 0x001fca0000000018 */
[----:B----4-:R-:W-:Y:S01]  /*1340*/  HMUL2 R28, R25, R14.H0_H0 ;  /* 0x2000000e191c7232 */ /* 0x010fe20000000000 */
[----:B-1----:R-:W-:Y:S02]  /*1350*/  PRMT R15, R15, 0x5410, R12 ;  /* 0x000054100f0f7816 */ /* 0x002fe4000000000c */
[----:B------:R-:W-:-:S03]  /*1360*/  LEA R12, R9, R1, 0x3 ;  /* 0x00000001090c7211 */ /* 0x000fc600078e18ff */
[----:B------:R-:W-:Y:S01]  /*1370*/  HMUL2 R29, R15, R14.H0_H0 ;  /* 0x2000000e0f1d7232 */ /* 0x000fe20000000000 */
[----:B---3--:R-:W-:-:S04]  /*1380*/  IADD3 R11, PT, PT, R22, R11, RZ ;  /* 0x0000000b160b7210 */ /* 0x008fc80007ffe0ff */
[----:B------:R0:W-:Y:S01]  /*1390*/  STL.64 [R12], R28 ;  /* 0x0000001c0c007387 */ /* 0x0001e20000100a00 */
[----:B------:R-:W-:Y:S02]  /*13a0*/  ISETP.GE.AND P0, PT, R11, R26, PT ;  /* 0x0000001a0b00720c */ /* 0x000fe40003f06270 */
[----:B------:R-:W-:-:S11]  /*13b0*/  IADD3 R9, PT, PT, R9, 0x1, RZ ;  /* 0x0000000109097810 */ /* 0x000fd60007ffe0ff */
[----:B0-----:R-:W-:Y:S05]  /*13c0*/  @!P0 BRA `(.L_x_1724) ;  /* 0xfffffffc00508947 */ /* 0x001fea000383ffff */
.L_x_1723:
[----:B------:R0:W5:Y:S01]  /*13d0*/  LDL.64 R12, [R1] ;  /* 0x00000000010c7983 */ /* 0x0001620000100a00 */
[----:B------:R-:W1:Y:S01]  /*13e0*/  LDCU UR8, c[0x0][0x3c8] ;  /* 0x00007900ff0877ac */ /* 0x000e620008000800 */
[----:B------:R-:W-:Y:S01]  /*13f0*/  HFMA2 R5, -RZ, RZ, 0, 0 ;  /* 0x00000000ff057431 */ /* 0x000fe200000001ff */
        /* <DEDUP_REMOVED lines=11> */
[C---:B---3--:R-:W-:Y:S02]  /*14b0*/  ISETP.GT.AND P2, PT, R10.reuse, UR5, PT ;  /* 0x000000050a007c0c */ /* 0x048fe4000bf44270 */
        /* <DEDUP_REMOVED lines=13> */
.L_x_1725:
        /* <DEDUP_REMOVED lines=8> */
.L_x_1726:
        /* <DEDUP_REMOVED lines=8> */
.L_x_1727:
        /* <DEDUP_REMOVED lines=8> */
.L_x_1728:
        /* <DEDUP_REMOVED lines=8> */
.L_x_1729:
[----:B------:R-:W-:Y:S01]  /*1790*/  LEA R0, R11, R0, 0x3 ;  /* 0x000000000b007211 */ /* 0x000fe200078e18ff */
[----:B------:R-:W0:Y:S01]  /*17a0*/  S2UR UR5, SR_CgaCtaId ;  /* 0x00000000000579c3 */ /* 0x000e220000008800 */
[----:B------:R-:W1:Y:S01]  /*17b0*/  LDCU.64 UR10, c[0x0][0x388] ;  /* 0x00007100ff0a77ac */ /* 0x000e620008000a00 */
[----:B------:R-:W-:Y:S02]  /*17c0*/  PRMT R11, RZ, 0x5410, RZ ;  /* 0x00005410ff0b7816 */ /* 0x000fe400000000ff */
[----:B------:R-:W-:Y:S01]  /*17d0*/  IADD3 R0, PT, PT, R16, R0, R5 ;  /* 0x0000000010007210 */ /* 0x000fe20007ffe005 */
[----:B------:R-:W-:Y:S01]  /*17e0*/  UMOV UR4, 0x400 ;  /* 0x0000040000047882 */ /* 0x000fe20000000000 */
[----:B------:R-:W-:Y:S02]  /*17f0*/  VIMNMX R5, PT, PT, R4, UR8, PT ;  /* 0x0000000804057c48 */ /* 0x000fe4000bfe0100 */
[----:B------:R-:W-:Y:S02]  /*1800*/  IADD3 R0, PT, PT, R18, R0, R9 ;  /* 0x0000000012007210 */ /* 0x000fe40007ffe009 */
[----:B-----5:R-:W-:-:S02]  /*1810*/  PRMT R9, R13, 0x7610, R13 ;  /* 0x000076100d097816 */ /* 0x020fc4000000000d */
        /* <DEDUP_REMOVED lines=12> */
[----:B------:R-:W-:Y:S02]  /*18e0*/  PRMT R8, R12, 0x7610, R12 ;  /* 0x000076100c087816 */ /* 0x000fe4000000000c */
[----:B------:R-:W-:-:S02]  /*18f0*/  IADD3.X R35, PT, PT, R3, UR11, RZ, P1, !PT ;  /* 0x0000000b03237c10 */ /* 0x000fc40008ffe4ff */
[----:B------:R-:W-:Y:S02]  /*1900*/  MOV R12, RZ ;  /* 0x000000ff000c7202 */ /* 0x000fe40000000f00 */
[----:B------:R-:W-:Y:S02]  /*1910*/  PRMT R15, RZ, 0x5410, RZ ;  /* 0x00005410ff0f7816 */ /* 0x000fe400000000ff */
[----:B------:R-:W-:Y:S02]  /*1920*/  PRMT R16, RZ, 0x5410, RZ ;  /* 0x00005410ff107816 */ /* 0x000fe400000000ff */
[----:B------:R-:W-:Y:S02]  /*1930*/  IADD3 R17, PT, PT, R10, R17, RZ ;  /* 0x000000110a117210 */ /* 0x000fe40007ffe0ff */
[----:B------:R-:W-:Y:S02]  /*1940*/  MOV R30, R34 ;  /* 0x00000022001e7202 */ /* 0x000fe40000000f00 */
[----:B------:R-:W-:Y:S01]  /*1950*/  MOV R31, R35 ;  /* 0x00000023001f7202 */ /* 0x000fe20000000f00 */
[----:B------:R-:W-:Y:S06]  /*1960*/  @!P0 BRA `(.L_x_1730) ;  /* 0x0000004c00e48947 */ /* 0x000fec0003800000 */
[----:B------:R-:W0:Y:S01]  /*1970*/  LDC.64 R6, c[0x0][0x3a8] ;  /* 0x0000ea00ff067b82 */ /* 0x000e220000000a00 */
[----:B------:R-:W-:-:S04]  /*1980*/  IMAD.WIDE.U32 R2, R2, 0x100, R20 ;  /* 0x0000010002027825 */ /* 0x000fc800078e0014 */
[----:B------:R-:W-:Y:S01]  /*1990*/  HFMA2 R12, -RZ, RZ, 0, 0 ;  /* 0x00000000ff0c7431 */ /* 0x000fe200000001ff */
[----:B------:R-:W-:Y:S02]  /*19a0*/  VIMNMX R27, PT, PT, R26, UR8, PT ;  /* 0x000000081a1b7c48 */ /* 0x000fe4000bfe0100 */
[----:B------:R-:W-:Y:S02]  /*19b0*/  PRMT R18, RZ, 0x7610, R18 ;  /* 0x00007610ff127816 */ /* 0x000fe40000000012 */
[----:B------:R-:W-:-:S04]  /*19c0*/  IADD3 R32, P0, PT, R2, 0x2, RZ ;  /* 0x0000000202207810 */ /* 0x000fc80007f1e0ff */
[----:B------:R-:W-:Y:S01]  /*19d0*/  IADD3.X R33, PT, PT, RZ, R3, RZ, P0, !PT ;  /* 0x00000003ff217210 */ /* 0x000fe200007fe4ff */
[----:B0-----:R-:W-:-:S08]  /*19e0*/  IMAD R6, R19, -0x3, R6 ;  /* 0xfffffffd13067824 */ /* 0x001fd000078e0206 */
.L_x_1735:
[----:B------:R-:W-:Y:S02]  /*19f0*/  ISETP.NE.AND P1, PT, R10, R17, PT ;  /* 0x000000110a00720c */ /* 0x000fe40003f25270 */
[----:B------:R-:W-:Y:S02]  /*1a00*/  MOV R24, R34 ;  /* 0x0000002200187202 */ /* 0x000fe40000000f00 */
[----:B------:R-:W-:-:S05]  /*1a10*/  MOV R25, R35 ;  /* 0x0000002300197202 */ /* 0x000fca0000000f00 */
[----:B0----5:R0:W5:Y:S04]  /*1a20*/  LDG.E.128.CONSTANT R28, desc[UR6][R24.64] ;  /* 0x00000006181c7981 */ /* 0x021168000c1e9d00 */
[----:B------:R-:W-:Y:S01]  /*1a30*/  @!P1 LEA R2, R12, R1, 0x3 ;  /* 0x000000010c029211 */ /* 0x000fe200078e18ff */
[----:B------:R-:W2:Y:S04]  /*1a40*/  @!P1 LDG.E.U16.CONSTANT R3, desc[UR6][R32.64] ;  /* 0x0000000620039981 */ /* 0x000ea8000c1e9500 */
[----:B------:R-:W3:Y:S01]  /*1a50*/  @!P1 LDL.64 R4, [R2+0x8] ;  /* 0x0000080002049983 */ /* 0x000ee20000100a00 */
[----:B------:R-:W-:-:S02]  /*1a60*/  ISETP.GE.AND P0, PT, R6, 0x1, PT ;  /* 0x000000010600780c */ /* 0x000fc40003f06270 */
[----:B------:R-:W-:Y:S01]  /*1a70*/  @!P1 IADD3 R0, PT, PT, R12, 0x1, RZ ;  /* 0x000000010c009810 */ /* 0x000fe20007ffe0ff */
[----:B------:R-:W-:-:S03]  /*1a80*/  IMAD.WIDE R34, R7, 0x4, R24 ;  /* 0x0000000407227825 */ /* 0x000fc600078e0218 */
        /* <DEDUP_REMOVED lines=314> */
.L_x_1731:
        /* <DEDUP_REMOVED lines=311> */
.L_x_1732:
        /* <DEDUP_REMOVED lines=311> */
.L_x_1733:
        /* <DEDUP_REMOVED lines=311> */
.L_x_1734:
        /* <DEDUP_REMOVED lines=8> */
.L_x_1730:
[----:B------:R-:W1:Y:S02]  /*6900*/  LDCU UR5, c[0x0][0x3cc] ;  /* 0x00007980ff0577ac */ /* 0x000e640008000800 */
[----:B-1----:R-:W-:-:S04]  /*6910*/  VIMNMX R25, PT, PT, R26, UR5, PT ;  /* 0x000000051a197c48 */ /* 0x002fc8000bfe0100 */
[----:B------:R-:W-:-:S13]  /*6920*/  ISETP.GT.AND P0, PT, R25, R10, PT ;  /* 0x0000000a1900720c */ /* 0x000fda0003f04270 */
[----:B------:R-:W-:Y:S05]  /*6930*/  @!P0 BRA `(.L_x_1736) ;  /* 0x0000002000dc8947 */ /* 0x000fea0003800000 */
[----:B0-----:R-:W0:Y:S08]  /*6940*/  LDC.64 R2, c[0x0][0x3b8] ;  /* 0x0000ee00ff027b82 */ /* 0x001e300000000a00 */
[----:B------:R-:W1:Y:S01]  /*6950*/  LDC.64 R6, c[0x0][0x3a8] ;  /* 0x0000ea00ff067b82 */ /* 0x000e620000000a00 */
[----:B0-----:R-:W-:-:S03]  /*6960*/  IMAD.WIDE.U32 R2, R10, 0x4, R2 ;  /* 0x000000040a027825 */ /* 0x001fc600078e0002 */
[----:B------:R-:W-:Y:S01]  /*6970*/  IADD3 R0, P0, PT, R2, 0x2, RZ ;  /* 0x0000000202007810 */ /* 0x000fe20007f1e0ff */
[----:B-1----:R-:W-:-:S03]  /*6980*/  IMAD R6, R19, -0x3, R6 ;  /* 0xfffffffd13067824 */ /* 0x002fc600078e0206 */
[----:B------:R-:W-:-:S09]  /*6990*/  IADD3.X R27, PT, PT, RZ, R3, RZ, P0, !PT ;  /* 0x00000003ff1b7210 */ /* 0x000fd200007fe4ff */
.L_x_1739:
[----:B------:R-:W-:Y:S01]  /*69a0*/  ISETP.NE.AND P0, PT, R10, R17, PT ;  /* 0x000000110a00720c */ /* 0x000fe20003f05270 */
[----:B-----5:R-:W5:-:S12]  /*69b0*/  LDG.E.128.CONSTANT R32, desc[UR6][R30.64] ;  /* 0x000000061e207981 */ /* 0x020f58000c1e9d00 */
[----:B0-----:R-:W-:Y:S02]  /*69c0*/  @!P0 LEA R28, R12, R1, 0x3 ;  /* 0x000000010c1c8211 */ /* 0x001fe400078e18ff */
[----:B------:R-:W-:Y:S02]  /*69d0*/  @!P0 MOV R3, R27 ;  /* 0x0000001b00038202 */ /* 0x000fe40000000f00 */
[----:B------:R-:W-:Y:S02]  /*69e0*/  @!P0 MOV R2, R0 ;  /* 0x0000000000028202 */ /* 0x000fe40000000f00 */
[----:B------:R-:W2:Y:S04]  /*69f0*/  @!P0 LDL.64 R28, [R28+0x8] ;  /* 0x000008001c1c8983 */ /* 0x000ea80000100a00 */
[----:B------:R0:W3:Y:S01]  /*6a00*/  @!P0 LDG.E.U16.CONSTANT R3, desc[UR6][R2.64] ;  /* 0x0000000602038981 */ /* 0x0000e2000c1e9500 */
[----:B------:R-:W-:Y:S01]  /*6a10*/  ISETP.GE.AND P1, PT, R6, 0x1, PT ;  /* 0x000000010600780c */ /* 0x000fe20003f26270 */
[----:B------:R-:W-:Y:S01]  /*6a20*/  IMAD.WIDE R4, R7, 0x4, R30 ;  /* 0x0000000407047825 */ /* 0x000fe200078e021e */
[----:B------:R-:W-:-:S04]  /*6a30*/  @!P0 IADD3 R24, PT, PT, R12, 0x1, RZ ;  /* 0x000000010c188810 */ /* 0x000fc80007ffe0ff */
[----:B------:R1:W5:Y:S01]  /*6a40*/  LDG.E.128.CONSTANT R20, desc[UR6][R4.64] ;  /* 0x0000000604147981 */ /* 0x000362000c1e9d00 */
[----:B------:R-:W-:Y:S02]  /*6a50*/  @!P0 MOV R12, R24 ;  /* 0x00000018000c8202 */ /* 0x000fe40000000f00 */
[----:B0-----:R-:W-:Y:S01]  /*6a60*/  MOV R2, R30 ;  /* 0x0000001e00027202 */ /* 0x001fe20000000f00 */
[----:B-1----:R-:W-:Y:S01]  /*6a70*/  IMAD.WIDE R4, R7, 0x4, R4 ;  /* 0x0000000407047825 */ /* 0x002fe200078e0204 */
[----:B--2---:R-:W-:Y:S02]  /*6a80*/  @!P0 PRMT R8, R28, 0x7610, R8 ;  /* 0x000076101c088816 */ /* 0x004fe40000000008 */
[----:B------:R-:W-:Y:S02]  /*6a90*/  @!P0 PRMT R9, R29, 0x7610, R9 ;  /* 0x000076101d098816 */ /* 0x000fe40000000009 */
[----:B---3--:R-:W-:Y:S02]  /*6aa0*/  @!P0 IADD3 R17, PT, PT, R3, R10, RZ ;  /* 0x0000000a03118210 */ /* 0x008fe40007ffe0ff */
[----:B------:R-:W-:-:S02]  /*6ab0*/  @!P0 PRMT R8, R8, 0x7610, R28 ;  /* 0x0000761008088816 */ /* 0x000fc4000000001c */
        /* <DEDUP_REMOVED lines=26> */
[----:B------:R-:W-:Y:S02]  /*6c60*/  LOP3.LUT R35, R35, 0xf000f, RZ, 0xc0, !PT ;  /* 0x000f000f23237812 */ /* 0x000fe400078ec0ff */
[----:B------:R-:W-:Y:S02]  /*6c70*/  SHF.R.U32.HI R36, RZ, 0xc, R32 ;  /* 0x0000000cff247819 */ /* 0x000fe40000011620 */
        /* <DEDUP_REMOVED lines=19> */
[----:B--2---:R-:W-:Y:S02]  /*6db0*/  SHF.R.U32.HI R54, RZ, 0xa, R30 ;  /* 0x0000000aff367819 */ /* 0x004fe4000001161e */
[----:B------:R-:W-:Y:S02]  /*6dc0*/  SHF.R.U32.HI R38, RZ, 0x8, R28 ;  /* 0x00000008ff267819 */ /* 0x000fe4000001161c */
[----:B------:R-:W-:Y:S02]  /*6dd0*/  LOP3.LUT R54, R35, 0x300030, R54, 0xf8, !PT ;  /* 0x0030003023367812 */ /* 0x000fe400078ef836 */
[--C-:B------:R-:W-:Y:S02]  /*6de0*/  SHF.R.U32.HI R40, RZ, 0xa, R28.reuse ;  /* 0x0000000aff287819 */ /* 0x100fe4000001161c */
[----:B------:R-:W-:Y:S02]  /*6df0*/  LOP3.LUT R52, R28, 0x3f003f, RZ, 0xc0, !PT ;  /* 0x003f003f1c347812 */ /* 0x000fe400078ec0ff */
[----:B------:R-:W-:-:S02]  /*6e00*/  SHF.R.U32.HI R53, RZ, 0x6, R28 ;  /* 0x00000006ff357819 */ /* 0x000fc4000001161c */
[----:B------:R-:W-:Y:S02]  /*6e10*/  LOP3.LUT R35, R37, 0x64006400, RZ, 0xfc, !PT ;  /* 0x6400640025237812 */ /* 0x000fe400078efcff */
[----:B------:R-:W-:Y:S02]  /*6e20*/  SHF.R.U32.HI R28, RZ, 0x8, R29 ;  /* 0x00000008ff1c7819 */ /* 0x000fe4000001161d */
[----:B------:R-:W-:Y:S01]  /*6e30*/  LOP3.LUT R37, R63, 0x64006400, RZ, 0xfc, !PT ;  /* 0x640064003f257812 */ /* 0x000fe200078efcff */
[----:B------:R-:W-:Y:S01]  /*6e40*/  HADD2 R35, R35, -1056, -1056 ;  /* 0xe420e42023237430 */ /* 0x000fe20000000000 */
[----:B------:R-:W-:Y:S01]  /*6e50*/  LOP3.LUT R40, R33, 0x300030, R40, 0xf8, !PT ;  /* 0x0030003021287812 */ /* 0x000fe200078ef828 */
[----:B------:R-:W-:Y:S01]  /*6e60*/  HADD2 R33, R24, -1056, -1056 ;  /* 0xe420e42018217430 */ /* 0x000fe20000000000 */
[----:B------:R-:W-:Y:S01]  /*6e70*/  LOP3.LUT R41, R41, 0x300030, R28, 0xf8, !PT ;  /* 0x0030003029297812 */ /* 0x000fe200078ef81c */
[----:B------:R-:W-:Y:S01]  /*6e80*/  HADD2 R37, R37, -1056, -1056 ;  /* 0xe420e42025257430 */ /* 0x000fe20000000000 */
[----:B------:R-:W-:Y:S01]  /*6e90*/  SHF.R.U32.HI R50, RZ, 0x8, R30 ;  /* 0x00000008ff327819 */ /* 0x000fe2000001161e */
[----:B------:R-:W-:Y:S01]  /*6ea0*/  HADD2 R24, R32, -1056, -1056 ;  /* 0xe420e42020187430 */ /* 0x000fe20000000000 */
[----:B------:R-:W-:-:S02]  /*6eb0*/  LOP3.LUT R44, R30, 0x3f003f, RZ, 0xc0, !PT ;  /* 0x003f003f1e2c7812 */ /* 0x000fc400078ec0ff */
[----:B------:R-:W-:Y:S02]  /*6ec0*/  SHF.R.U32.HI R45, RZ, 0x6, R30 ;  /* 0x00000006ff2d7819 */ /* 0x000fe4000001161e */
[----:B------:R-:W-:Y:S01]  /*6ed0*/  LOP3.LUT R28, R39, 0x64006400, RZ, 0xfc, !PT ;  /* 0x64006400271c7812 */ /* 0x000fe200078efcff */
[----:B------:R-:W-:Y:S01]  /*6ee0*/  HADD2 R39, R65, -1056, -1056 ;  /* 0xe420e42041277430 */ /* 0x000fe20000000000 */
[--C-:B------:R-:W-:Y:S02]  /*6ef0*/  SHF.R.U32.HI R30, RZ, 0x8, R31.reuse ;  /* 0x00000008ff1e7819 */ /* 0x100fe4000001161f */
[----:B------:R-:W-:Y:S01]  /*6f00*/  LOP3.LUT R43, R31, 0x3f003f, RZ, 0xc0, !PT ;  /* 0x003f003f1f2b7812 */ /* 0x000fe200078ec0ff */
[----:B------:R-:W-:Y:S01]  /*6f10*/  HADD2 R32, R28, -1056, -1056 ;  /* 0xe420e4201c207430 */ /* 0x000fe20000000000 */
[--C-:B------:R-:W-:Y:S01]  /*6f20*/  SHF.R.U32.HI R68, RZ, 0xa, R31.reuse ;  /* 0x0000000aff447819 */ /* 0x100fe2000001161f */
[----:B0-----:R-:W-:Y:S01]  /*6f30*/  HFMA2 R28, R33, R20, RZ ;  /* 0x00000014211c7231 */ /* 0x001fe200000000ff */
[----:B------:R-:W-:-:S02]  /*6f40*/  SHF.R.U32.HI R46, RZ, 0x6, R31 ;  /* 0x00000006ff2e7819 */ /* 0x000fc4000001161f */
[----:B------:R-:W-:Y:S02]  /*6f50*/  LOP3.LUT R31, R34, 0xf000f, RZ, 0xc0, !PT ;  /* 0x000f000f221f7812 */ /* 0x000fe400078ec0ff */
[--C-:B------:R-:W-:Y:S02]  /*6f60*/  SHF.R.U32.HI R42, RZ, 0xa, R29.reuse ;  /* 0x0000000aff2a7819 */ /* 0x100fe4000001161d */
[----:B------:R-:W-:Y:S01]  /*6f70*/  LOP3.LUT R47, R29, 0x3f003f, RZ, 0xc0, !PT ;  /* 0x003f003f1d2f7812 */ /* 0x000fe200078ec0ff */
[----:B------:R-:W-:Y:S01]  /*6f80*/  HFMA2 R65, R24, R21, R28 ;  /* 0x0000001518417231 */ /* 0x000fe2000000001c */
[----:B------:R-:W-:Y:S02]  /*6f90*/  SHF.R.U32.HI R48, RZ, 0x6, R29 ;  /* 0x00000006ff307819 */ /* 0x000fe4000001161d */
[----:B------:R-:W-:Y:S02]  /*6fa0*/  LOP3.LUT R34, R64, 0x64006400, RZ, 0xfc, !PT ;  /* 0x6400640040227812 */ /* 0x000fe400078efcff */
[----:B------:R-:W-:-:S02]  /*6fb0*/  LOP3.LUT R29, R36, 0xf000f, RZ, 0xc0, !PT ;  /* 0x000f000f241d7812 */ /* 0x000fc400078ec0ff */
[----:B------:R-:W-:Y:S01]  /*6fc0*/  LOP3.LUT R51, R51, 0x300030, R30, 0xf8, !PT ;  /* 0x0030003033337812 */ /* 0x000fe200078ef81e */
[-C--:B------:R-:W-:Y:S01]  /*6fd0*/  HFMA2 R30, R37, R20.reuse, RZ ;  /* 0x00000014251e7231 */ /* 0x080fe200000000ff */
[----:B------:R-:W-:Y:S01]  /*6fe0*/  LOP3.LUT R38, R29, 0x300030, R38, 0xf8, !PT ;  /* 0x003000301d267812 */ /* 0x000fe200078ef826 */
[----:B------:R-:W-:Y:S01]  /*6ff0*/  HADD2 R34, R34, -1056, -1056 ;  /* 0xe420e42022227430 */ /* 0x000fe20000000000 */
[----:B------:R-:W-:Y:S01]  /*7000*/  LOP3.LUT R50, R49, 0x300030, R50, 0xf8, !PT ;  /* 0x0030003031327812 */ /* 0x000fe200078ef832 */
[-C--:B------:R-:W-:Y:S01]  /*7010*/  HFMA2 R29, R35, R20.reuse, RZ.H0_H0 ;  /* 0x00000014231d7231 */ /* 0x080fe200000400ff */
[----:B------:R-:W-:Y:S01]  /*7020*/  LOP3.LUT R49, R67, 0x300030, R68, 0xf8, !PT ;  /* 0x0030003043317812 */ /* 0x000fe200078ef844 */
[----:B------:R-:W-:Y:S01]  /*7030*/  HFMA2 R20, R39, R20, RZ.H0_H0 ;  /* 0x0000001427147231 */ /* 0x000fe200000400ff */
[----:B------:R-:W-:Y:S01]  /*7040*/  LOP3.LUT R36, R66, 0x64006400, RZ, 0xfc, !PT ;  /* 0x6400640042247812 */ /* 0x000fe200078efcff */
[-C--:B------:R-:W-:Y:S01]  /*7050*/  HFMA2 R66, R32, R21.reuse, R29 ;  /* 0x0000001520427231 */ /* 0x080fe2000000001d */
[----:B------:R-:W-:Y:S01]  /*7060*/  LOP3.LUT R42, R31, 0x300030, R42, 0xf8, !PT ;  /* 0x003000301f2a7812 */ /* 0x000fe200078ef82a */
[-C--:B------:R-:W-:Y:S01]  /*7070*/  HFMA2 R67, R34, R21.reuse, R30 ;  /* 0x0000001522437231 */ /* 0x080fe2000000001e */
[----:B------:R-:W-:Y:S01]  /*7080*/  LOP3.LUT R63, R55, 0x64006400, RZ, 0xfc, !PT ;  /* 0x64006400373f7812 */ /* 0x000fe200078efcff */
[----:B------:R-:W0:Y:S01]  /*7090*/  LDS.128 R28, [UR4+0x10] ;  /* 0x00001004ff1c7984 */ /* 0x000e220008000c00 */
        /* <DEDUP_REMOVED lines=17> */
[----:B------:R-:W-:Y:S02]  /*71b0*/  HFMA2 R67, R59, R22, R67 ;  /* 0x000000163b437231 */ /* 0x000fe40000000043 */
[----:B------:R-:W-:-:S02]  /*71c0*/  HADD2 R60, R21, -1056, -1056 ;  /* 0xe420e420153c7430 */ /* 0x000fc40000000000 */
[-C--:B------:R-:W-:Y:S02]  /*71d0*/  HFMA2 R65, R56, R23.reuse, R65 ;  /* 0x0000001738417231 */ /* 0x080fe40000000041 */
[----:B------:R-:W-:Y:S01]  /*71e0*/  HFMA2 R68, R61, R22, R68 ;  /* 0x000000163d447231 */ /* 0x000fe20000000044 */
[----:B------:R-:W-:Y:S01]  /*71f0*/  LOP3.LUT R20, R44, 0x64006400, RZ, 0xfc, !PT ;  /* 0x640064002c147812 */ /* 0x000fe200078efcff */
[----:B------:R-:W-:Y:S01]  /*7200*/  HADD2 R58, R58, -1056, -1056 ;  /* 0xe420e4203a3a7430 */ /* 0x000fe20000000000 */
        /* <DEDUP_REMOVED lines=15> */
[-C--:B0-----:R-:W-:Y:S02]  /*7300*/  HFMA2 R22, R43, R28.reuse, R65 ;  /* 0x0000001c2b167231 */ /* 0x081fe40000000041 */
[----:B------:R-:W-:Y:S01]  /*7310*/  HFMA2 R68, R62, R23, R68 ;  /* 0x000000173e447231 */ /* 0x000fe20000000044 */
[----:B------:R-:W-:Y:S01]  /*7320*/  LOP3.LUT R23, R46, 0x3f003f, RZ, 0xc0, !PT ;  /* 0x003f003f2e177812 */ /* 0x000fe200078ec0ff */
[----:B------:R-:W-:Y:S02]  /*7330*/  HADD2 R44, R44, -1056, -1056 ;  /* 0xe420e4202c2c7430 */ /* 0x000fe40000000000 */
[-C--:B------:R-:W-:Y:S01]  /*7340*/  HFMA2 R67, R47, R28.reuse, R67 ;  /* 0x0000001c2f437231 */ /* 0x080fe20000000043 */
[----:B------:R-:W-:Y:S01]  /*7350*/  LOP3.LUT R46, R48, 0x64006400, RZ, 0xfc, !PT ;  /* 0x64006400302e7812 */ /* 0x000fe200078efcff */
[----:B------:R-:W-:Y:S01]  /*7360*/  HADD2 R48, R21, -1056, -1056 ;  /* 0xe420e42015307430 */ /* 0x000fe20000000000 */
[----:B------:R-:W-:Y:S01]  /*7370*/  LOP3.LUT R50, R50, 0x64006400, RZ, 0xfc, !PT ;  /* 0x6400640032327812 */ /* 0x000fe200078efcff */
[----:B------:R-:W-:-:S02]  /*7380*/  HFMA2 R66, R45, R28, R66 ;  /* 0x0000001c2d427231 */ /* 0x000fc40000000042 */
[-C--:B------:R-:W-:Y:S01]  /*7390*/  HFMA2 R22, R44, R29.reuse, R22 ;  /* 0x0000001d2c167231 */ /* 0x080fe20000000016 */
[----:B------:R-:W-:Y:S01]  /*73a0*/  LOP3.LUT R20, R41, 0x64006400, RZ, 0xfc, !PT ;  /* 0x6400640029147812 */ /* 0x000fe200078efcff */
[----:B------:R-:W-:Y:S02]  /*73b0*/  HADD2 R41, R38, -1056, -1056 ;  /* 0xe420e42026297430 */ /* 0x000fe40000000000 */
        /* <DEDUP_REMOVED lines=16> */
[----:B------:R-:W-:Y:S02]  /*74c0*/  HADD2 R42, R54, -1056, -1056 ;  /* 0xe420e420362a7430 */ /* 0x000fe40000000000 */
[----:B------:R-:W-:-:S02]  /*74d0*/  HFMA2 R66, R46, R29, R66 ;  /* 0x0000001d2e427231 */ /* 0x000fc40000000042 */
[----:B------:R-:W-:Y:S02]  /*74e0*/  HADD2 R49, R20, -1056, -1056 ;  /* 0xe420e42014317430 */ /* 0x000fe40000000000 */
[----:B------:R-:W-:Y:S02]  /*74f0*/  HFMA2 R68, R52, R29, R68 ;  /* 0x0000001d34447231 */ /* 0x000fe40000000044 */
[----:B------:R-:W-:Y:S02]  /*7500*/  HFMA2 R67, R42, R31, R67 ;  /* 0x0000001f2a437231 */ /* 0x000fe40000000043 */
[----:B------:R-:W-:Y:S02]  /*7510*/  HADD2 R63, R63, -1056, -1056 ;  /* 0xe420e4203f3f7430 */ /* 0x000fe40000000000 */
[-C--:B------:R-:W-:Y:S02]  /*7520*/  HFMA2 R20, R49, R30.reuse, R66 ;  /* 0x0000001e31147231 */ /* 0x080fe40000000042 */
        /* <DEDUP_REMOVED lines=73> */
[----:B-1----:R-:W-:Y:S02]  /*79c0*/  HFMA2 R20, R53, R28, R20 ;  /* 0x0000001c35147231 */ /* 0x002fe40000000014 */
        /* <DEDUP_REMOVED lines=25> */
.L_x_1737:
        /* <DEDUP_REMOVED lines=269> */
.L_x_1738:
        /* <DEDUP_REMOVED lines=8> */
.L_x_1736:
        /* <DEDUP_REMOVED lines=9> */
[----:B-----5:R-:W-:-:S09]  /*8d40*/  IADD3.X R23, PT, PT, RZ, R3, RZ, P0, !PT ;  /* 0x00000003ff177210 */ /* 0x020fd200007fe4ff */
.L_x_1745:
[----:B------:R-:W-:Y:S01]  /*8d50*/  ISETP.NE.AND P1, PT, R10, R17, PT ;  /* 0x000000110a00720c */ /* 0x000fe20003f25270 */
[----:B------:R-:W0:-:S12]  /*8d60*/  LDC R6, c[0x0][0x3a8] ;  /* 0x0000ea00ff067b82 */ /* 0x000e180000000800 */
[----:B------:R-:W-:Y:S02]  /*8d70*/  @!P1 LEA R4, R12, R1, 0x3 ;  /* 0x000000010c049211 */ /* 0x000fe400078e18ff */
[----:B------:R-:W-:-:S04]  /*8d80*/  @!P1 MOV R29, R23 ;  /* 0x00000017001d9202 */ /* 0x000fc80000000f00 */
[----:B------:R-:W2:Y:S04]  /*8d90*/  @!P1 LDL.64 R4, [R4+0x8] ;  /* 0x0000080004049983 */ /* 0x000ea80000100a00 */
[----:B------:R-:W3:Y:S01]  /*8da0*/  @!P1 LDG.E.U16.CONSTANT R3, desc[UR6][R28.64] ;  /* 0x000000061c039981 */ /* 0x000ee2000c1e9500 */
[----:B------:R-:W-:Y:S01]  /*8db0*/  @!P1 IADD3 R0, PT, PT, R12, 0x1, RZ ;  /* 0x000000010c009810 */ /* 0x000fe20007ffe0ff */
[----:B0-----:R-:W-:Y:S02]  /*8dc0*/  IMAD R6, R19, -0x3, R6 ;  /* 0xfffffffd13067824 */ /* 0x001fe400078e0206 */
[----:B------:R-:W-:Y:S01]  /*8dd0*/  HFMA2 R22, -RZ, RZ, 0, 0.0625 ;  /* 0x00002c00ff167431 */ /* 0x000fe200000001ff */
[----:B------:R-:W-:Y:S02]  /*8de0*/  MOV R20, R24 ;  /* 0x0000001800147202 */ /* 0x000fe40000000f00 */
[----:B------:R-:W-:-:S02]  /*8df0*/  @!P1 MOV R12, R0 ;  /* 0x00000000000c9202 */ /* 0x000fc40000000f00 */
[----:B------:R-:W-:Y:S02]  /*8e00*/  ISETP.GE.AND P0, PT, R6, 0x1, PT ;  /* 0x000000010600780c */ /* 0x000fe40003f06270 */
[----:B------:R-:W-:Y:S02]  /*8e10*/  MOV R21, R25 ;  /* 0x0000001900157202 */ /* 0x000fe40000000f00 */
[----:B--2---:R-:W-:Y:S02]  /*8e20*/  @!P1 PRMT R8, R4, 0x7610, R8 ;  /* 0x0000761004089816 */ /* 0x004fe40000000008 */
[----:B------:R-:W-:Y:S02]  /*8e30*/  @!P1 PRMT R9, R5, 0x7610, R9 ;  /* 0x0000761005099816 */ /* 0x000fe40000000009 */
[----:B------:R-:W-:Y:S02]  /*8e40*/  @!P1 PRMT R8, R8, 0x7610, R4 ;  /* 0x0000761008089816 */ /* 0x000fe40000000004 */
[----:B------:R-:W-:-:S02]  /*8e50*/  @!P1 PRMT R9, R9, 0x7610, R5 ;  /* 0x0000761009099816 */ /* 0x000fc40000000005 */
[----:B---3--:R-:W-:Y:S01]  /*8e60*/  @!P1 IADD3 R17, PT, PT, R3, R10, RZ ;  /* 0x0000000a03119210 */ /* 0x008fe20007ffe0ff */
        /* <DEDUP_REMOVED lines=17> */
[----:B------:R-:W-:Y:S01]  /*8f80*/  LOP3.LUT R3, R3, 0x64006400, RZ, 0xfc, !PT ;  /* 0x6400640003037812 */ /* 0x000fe200078efcff */
[----:B------:R-:W-:Y:S01]  /*8f90*/  HADD2 R30, R0, -1032, -1032 ;  /* 0xe408e408001e7430 */ /* 0x000fe20000000000 */
[----:B------:R-:W-:-:S02]  /*8fa0*/  LOP3.LUT R29, R7, 0x64006400, RZ, 0xfc, !PT ;  /* 0x64006400071d7812 */ /* 0x000fc400078efcff */
[----:B------:R-:W-:Y:S01]  /*8fb0*/  LOP3.LUT R38, R34, 0xf000f0, RZ, 0xc0, !PT ;  /* 0x00f000f022267812 */ /* 0x000fe200078ec0ff */
[----:B------:R-:W-:Y:S01]  /*8fc0*/  HADD2.F32 R2, -RZ, R32.H0_H0 ;  /* 0x20000020ff027230 */ /* 0x000fe20000004100 */
        /* <DEDUP_REMOVED lines=8> */
[----:B------:R-:W-:Y:S01]  /*9050*/  SHF.R.U32.HI R43, RZ, 0x8, R33 ;  /* 0x00000008ff2b7819 */ /* 0x000fe20000011621 */
[----:B------:R-:W-:Y:S01]  /*9060*/  HADD2 R33, R3, -1032, -1032 ;  /* 0xe408e40803217430 */ /* 0x000fe20000000000 */
[----:B------:R-:W-:Y:S01]  /*9070*/  LOP3.LUT R35, R4, 0x64006400, RZ, 0xfc, !PT ;  /* 0x6400640004237812 */ /* 0x000fe200078efcff */
[----:B------:R-:W-:Y:S01]  /*9080*/  HADD2.F32 R29, -RZ, R32.H1_H1 ;  /* 0x30000020ff1d7230 */ /* 0x000fe20000004100 */
[----:B------:R-:W-:Y:S01]  /*9090*/  LOP3.LUT R39, R38, 0x64006400, RZ, 0xfc, !PT ;  /* 0x6400640026277812 */ /* 0x000fe200078efcff */
[----:B------:R-:W-:-:S02]  /*90a0*/  HADD2.F32 R4, -RZ, R37.H0_H0 ;  /* 0x20000025ff047230 */ /* 0x000fc40000004100 */
[-C--:B------:R-:W-:Y:S02]  /*90b0*/  HFMA2 R46, R35, R22.reuse.H0_H0, -72, -72 ;  /* 0xd480d480232e7431 */ /* 0x080fe40000040016 */
[--C-:B------:R-:W-:Y:S02]  /*90c0*/  HADD2.F32 R3, -RZ, R33.reuse.H0_H0 ;  /* 0x20000021ff037230 */ /* 0x100fe40000004100 */
[C---:B------:R-:W-:Y:S01]  /*90d0*/  FFMA.FTZ R35, R5.reuse, R2, RZ ;  /* 0x0000000205237223 */ /* 0x040fe200000100ff */
[----:B------:R-:W-:Y:S02]  /*90e0*/  HADD2.F32 R32, -RZ, R33.H1_H1 ;  /* 0x30000021ff207230 */ /* 0x000fe40000004100 */
[C---:B------:R-:W-:Y:S01]  /*90f0*/  FFMA.FTZ R38, R5.reuse, R4, RZ ;  /* 0x0000000405267223 */ /* 0x040fe200000100ff */
[----:B------:R-:W-:Y:S01]  /*9100*/  HADD2.F32 R33, -RZ, R37.H1_H1 ;  /* 0x30000025ff217230 */ /* 0x000fe20000004100 */
[----:B------:R-:W-:Y:S01]  /*9110*/  LOP3.LUT R37, R36, 0x64006400, RZ, 0xfc, !PT ;  /* 0x6400640024257812 */ /* 0x000fe200078efcff */
[----:B------:R-:W-:Y:S01]  /*9120*/  FFMA.FTZ R47, R40, R29, R35 ;  /* 0x0000001d282f7223 */ /* 0x000fe20000010023 */
[----:B------:R-:W-:Y:S01]  /*9130*/  FFMA.FTZ R36, R0, R5, RZ ;  /* 0x0000000500247223 */ /* 0x000fe200000100ff */
[----:B------:R-:W-:Y:S01]  /*9140*/  FFMA.FTZ R51, R5, R3, RZ ;  /* 0x0000000305337223 */ /* 0x000fe200000100ff */
[----:B------:R-:W-:Y:S01]  /*9150*/  LOP3.LUT R35, R34, 0x64006400, RZ, 0xfc, !PT ;  /* 0x6400640022237812 */ /* 0x000fe200078efcff */
[----:B------:R-:W-:-:S02]  /*9160*/  HFMA2 R37, R37, R22.H0_H0, -72, -72 ;  /* 0xd480d48025257431 */ /* 0x000fc40000040016 */
[----:B------:R-:W-:Y:S01]  /*9170*/  FFMA.FTZ R41, R7, R40, R36 ;  /* 0x0000002807297223 */ /* 0x000fe20000010024 */
[C---:B------:R-:W-:Y:S01]  /*9180*/  FFMA.FTZ R48, R40.reuse, R32, R51 ;  /* 0x0000002028307223 */ /* 0x040fe20000010033 */
[----:B------:R-:W-:Y:S01]  /*9190*/  FFMA.FTZ R54, R40, R33, R38 ;  /* 0x0000002128367223 */ /* 0x000fe20000010026 */
[-C--:B------:R-:W-:Y:S02]  /*91a0*/  HFMA2 R39, R39, R22.reuse.H0_H0, -72, -72 ;  /* 0xd480d48027277431 */ /* 0x080fe40000040016 */
[--C-:B------:R-:W-:Y:S02]  /*91b0*/  HADD2.F32 R36, -RZ, R37.reuse.H1_H1 ;  /* 0x30000025ff247230 */ /* 0x100fe40000004100 */
[----:B------:R-:W-:Y:S02]  /*91c0*/  HFMA2 R40, R35, R22.H0_H0, -72, -72 ;  /* 0xd480d48023287431 */ /* 0x000fe40000040016 */
[----:B------:R-:W-:Y:S02]  /*91d0*/  HADD2.F32 R35, -RZ, R37.H0_H0 ;  /* 0x20000025ff237230 */ /* 0x000fe40000004100 */
[----:B------:R-:W-:-:S02]  /*91e0*/  HADD2.F32 R34, -RZ, R46.H0_H0 ;  /* 0x2000002eff227230 */ /* 0x000fc40000004100 */
[--C-:B------:R-:W-:Y:S02]  /*91f0*/  HADD2.F32 R37, -RZ, R39.reuse.H0_H0 ;  /* 0x20000027ff257230 */ /* 0x100fe40000004100 */
[----:B------:R-:W-:Y:S01]  /*9200*/  FFMA.FTZ R52, R44, R35, R47 ;  /* 0x000000232c347223 */ /* 0x000fe2000001002f */
[----:B------:R-:W-:Y:S02]  /*9210*/  HADD2.F32 R38, -RZ, R39.H1_H1 ;  /* 0x30000027ff267230 */ /* 0x000fe40000004100 */
[----:B------:R-:W-:Y:S02]  /*9220*/  HADD2.F32 R39, -RZ, R40.H0_H0 ;  /* 0x20000028ff277230 */ /* 0x000fe40000004100 */
[----:B------:R-:W-:Y:S01]  /*9230*/  FFMA.FTZ R52, R45, R36, R52 ;  /* 0x000000242d347223 */ /* 0x000fe20000010034 */
[----:B------:R-:W-:Y:S02]  /*9240*/  HADD2.F32 R5, -RZ, R46.H1_H1 ;  /* 0x3000002eff057230 */ /* 0x000fe40000004100 */
[----:B------:R-:W-:Y:S01]  /*9250*/  FFMA.FTZ R46, R34, R44, R41 ;  /* 0x0000002c222e7223 */ /* 0x000fe20000010029 */
[----:B------:R-:W-:-:S02]  /*9260*/  HADD2.F32 R40, -RZ, R40.H1_H1 ;  /* 0x30000028ff287230 */ /* 0x000fc40000004100 */
[C---:B------:R-:W-:Y:S01]  /*9270*/  FFMA.FTZ R41, R44.reuse, R37, R48 ;  /* 0x000000252c297223 */ /* 0x040fe20000010030 */
[----:B------:R-:W-:Y:S01]  /*9280*/  FFMA.FTZ R47, R44, R39, R54 ;  /* 0x000000272c2f7223 */ /* 0x000fe20000010036 */
[----:B------:R-:W-:Y:S01]  /*9290*/  FFMA.FTZ R48, R5, R45, R46 ;  /* 0x0000002d05307223 */ /* 0x000fe2000001002e */
[----:B------:R-:W-:Y:S01]  /*92a0*/  LOP3.LUT R46, R50, 0xf000f, RZ, 0xc0, !PT ;  /* 0x000f000f322e7812 */ /* 0x000fe200078ec0ff */
        /* <DEDUP_REMOVED lines=21> */
[--C-:B------:R-:W-:Y:S01]  /*9400*/  HADD2.F32 R44, -RZ, R60.reuse.H0_H0 ;  /* 0x2000003cff2c7230 */ /* 0x100fe20000004100 */
[----:B------:R-:W-:Y:S01]  /*9410*/  LOP3.LUT R43, R43, 0xf000f0, RZ, 0xc0, !PT ;  /* 0x00f000f02b2b7812 */ /* 0x000fe200078ec0ff */
[----:B------:R-:W-:Y:S01]  /*9420*/  HADD2.F32 R45, -RZ, R61.H0_H0 ;  /* 0x2000003dff2d7230 */ /* 0x000fe20000004100 */
[----:B------:R-:W-:Y:S01]  /*9430*/  LOP3.LUT R50, R50, 0xf000f0, RZ, 0xc0, !PT ;  /* 0x00f000f032327812 */ /* 0x000fe200078ec0ff */
[----:B------:R-:W-:Y:S01]  /*9440*/  FFMA.FTZ R59, R47, R46, R51 ;  /* 0x0000002e2f3b7223 */ /* 0x000fe20000010033 */
[----:B------:R-:W-:Y:S01]  /*9450*/  FFMA.FTZ R56, R41, R47, R48 ;  /* 0x0000002f29387223 */ /* 0x000fe20000010030 */
[C---:B------:R-:W-:Y:S01]  /*9460*/  FFMA.FTZ R57, R47.reuse, R44, R52 ;  /* 0x0000002c2f397223 */ /* 0x040fe20000010034 */
[----:B------:R-:W-:Y:S01]  /*9470*/  FFMA.FTZ R58, R47, R45, R54 ;  /* 0x0000002d2f3a7223 */ /* 0x000fe20000010036 */
[----:B------:R-:W-:Y:S01]  /*9480*/  LOP3.LUT R51, R49, 0x64006400, RZ, 0xfc, !PT ;  /* 0x6400640031337812 */ /* 0x000fe200078efcff */
[----:B------:R-:W-:Y:S01]  /*9490*/  HADD2.F32 R47, -RZ, R53.H1_H1 ;  /* 0x30000035ff2f7230 */ /* 0x000fe20000004100 */
[----:B------:R-:W-:Y:S01]  /*94a0*/  LOP3.LUT R31, R42, 0x64006400, RZ, 0xfc, !PT ;  /* 0x640064002a1f7812 */ /* 0x000fe200078efcff */
[----:B------:R-:W-:Y:S01]  /*94b0*/  HADD2.F32 R48, -RZ, R60.H1_H1 ;  /* 0x3000003cff307230 */ /* 0x000fe20000004100 */
[----:B------:R-:W-:Y:S01]  /*94c0*/  LOP3.LUT R43, R43, 0x64006400, RZ, 0xfc, !PT ;  /* 0x640064002b2b7812 */ /* 0x000fe200078efcff */
[----:B------:R-:W-:Y:S01]  /*94d0*/  HFMA2 R60, R51, R22.H0_H0, -72, -72 ;  /* 0xd480d480333c7431 */ /* 0x000fe20000040016 */
[----:B------:R-:W-:Y:S01]  /*94e0*/  LOP3.LUT R53, R50, 0x64006400, RZ, 0xfc, !PT ;  /* 0x6400640032357812 */ /* 0x000fe200078efcff */
[----:B------:R-:W-:-:S02]  /*94f0*/  HADD2.F32 R49, -RZ, R61.H1_H1 ;  /* 0x3000003dff317230 */ /* 0x000fc40000004100 */
[-C--:B------:R-:W-:Y:S02]  /*9500*/  HFMA2 R31, R31, R22.reuse.H0_H0, -72, -72 ;  /* 0xd480d4801f1f7431 */ /* 0x080fe40000040016 */
[----:B------:R-:W-:Y:S02]  /*9510*/  HADD2.F32 R50, -RZ, R62.H1_H1 ;  /* 0x3000003eff327230 */ /* 0x000fe40000004100 */
[-C--:B------:R-:W-:Y:S02]  /*9520*/  HFMA2 R43, R43, R22.reuse.H0_H0, -72, -72 ;  /* 0xd480d4802b2b7431 */ /* 0x080fe40000040016 */
[----:B------:R-:W-:Y:S01]  /*9530*/  FFMA.FTZ R56, R47, R30, R56 ;  /* 0x0000001e2f387223 */ /* 0x000fe20000010038 */
[----:B------:R-:W-:Y:S02]  /*9540*/  HFMA2 R61, R53, R22.H0_H0, -72, -72 ;  /* 0xd480d480353d7431 */ /* 0x000fe40000040016 */
[----:B------:R-:W-:Y:S02]  /*9550*/  HADD2.F32 R53, -RZ, R60.H0_H0 ;  /* 0x2000003cff357230 */ /* 0x000fe40000004100 */
[----:B------:R-:W-:Y:S01]  /*9560*/  FFMA.FTZ R58, R30, R49, R58 ;  /* 0x000000311e3a7223 */ /* 0x000fe2000001003a */
[----:B------:R-:W-:-:S02]  /*9570*/  HADD2.F32 R51, -RZ, R31.H0_H0 ;  /* 0x2000001fff337230 */ /* 0x000fc40000004100 */
[C---:B------:R-:W-:Y:S01]  /*9580*/  FFMA.FTZ R42, R30.reuse, R48, R57 ;  /* 0x000000301e2a7223 */ /* 0x040fe20000010039 */
[----:B------:R-:W-:Y:S02]  /*9590*/  HADD2.F32 R52, -RZ, R43.H0_H0 ;  /* 0x2000002bff347230 */ /* 0x000fe40000004100 */
        /* <DEDUP_REMOVED lines=141> */
.L_x_1741:
        /* <DEDUP_REMOVED lines=17> */
[----:B------:R-:W-:Y:S02]  /*9f80*/  SHF.R.U32.HI R50, RZ, 0x8, R33 ;  /* 0x00000008ff327819 */ /* 0x000fe40000011621 */
[----:B------:R-:W-:-:S02]  /*9f90*/  LOP3.LUT R2, R2, 0x64006400, RZ, 0xfc, !PT ;  /* 0x6400640002027812 */ /* 0x000fc400078efcff */
[----:B------:R-:W-:Y:S01]  /*9fa0*/  LOP3.LUT R3, R3, 0x64006400, RZ, 0xfc, !PT ;  /* 0x6400640003037812 */ /* 0x000fe200078efcff */
[--C-:B------:R-:W-:Y:S01]  /*9fb0*/  HADD2.F32 R0, -RZ, R30.reuse.H0_H0 ;  /* 0x2000001eff007230 */ /* 0x100fe20000004100 */
[----:B------:R-:W-:Y:S01]  /*9fc0*/  LOP3.LUT R33, R29, 0x64006400, RZ, 0xfc, !PT ;  /* 0x640064001d217812 */ /* 0x000fe200078efcff */
[----:B------:R-:W-:Y:S01]  /*9fd0*/  HADD2.F32 R29, -RZ, R30.H1_H1 ;  /* 0x3000001eff1d7230 */ /* 0x000fe20000004100 */
[----:B------:R-:W-:Y:S01]  /*9fe0*/  LOP3.LUT R4, R32, 0xf000f0, RZ, 0xc0, !PT ;  /* 0x00f000f020047812 */ /* 0x000fe200078ec0ff */
[----:B------:R-:W0:Y:S01]  /*9ff0*/  LDS.64 R30, [UR4+0x18] ;  /* 0x00001804ff1e7984 */ /* 0x000e220008000a00 */
[----:B------:R-:W-:Y:S01]  /*a000*/  LOP3.LUT R38, R34, 0xf000f0, RZ, 0xc0, !PT ;  /* 0x00f000f022267812 */ /* 0x000fe200078ec0ff */
[----:B------:R-:W-:Y:S01]  /*a010*/  HADD2 R36, R33, -1032, -1032 ;  /* 0xe408e40821247430 */ /* 0x000fe20000000000 */
[----:B------:R-:W-:Y:S01]  /*a020*/  SHF.R.U32.HI R51, RZ, 0x8, R34 ;  /* 0x00000008ff337819 */ /* 0x000fe20000011622 */
[----:B------:R-:W-:Y:S01]  /*a030*/  HADD2 R34, R2, -1032, -1032 ;  /* 0xe408e40802227430 */ /* 0x000fe20000000000 */
[----:B------:R-:W-:-:S02]  /*a040*/  LOP3.LUT R40, R35, 0xf000f0, RZ, 0xc0, !PT ;  /* 0x00f000f023287812 */ /* 0x000fc400078ec0ff */
[----:B------:R-:W-:Y:S01]  /*a050*/  SHF.R.U32.HI R52, RZ, 0x8, R35 ;  /* 0x00000008ff347819 */ /* 0x000fe20000011623 */
[----:B------:R-:W-:Y:S01]  /*a060*/  HADD2 R35, R3, -1032, -1032 ;  /* 0xe408e40803237430 */ /* 0x000fe20000000000 */
[----:B------:R-:W-:Y:S01]  /*a070*/  LOP3.LUT R33, R4, 0x64006400, RZ, 0xfc, !PT ;  /* 0x6400640004217812 */ /* 0x000fe200078efcff */
[----:B------:R-:W-:Y:S01]  /*a080*/  HADD2.F32 R2, -RZ, R34.H0_H0 ;  /* 0x20000022ff027230 */ /* 0x000fe20000004100 */
[----:B------:R-:W-:Y:S01]  /*a090*/  LOP3.LUT R39, R38, 0x64006400, RZ, 0xfc, !PT ;  /* 0x6400640026277812 */ /* 0x000fe200078efcff */
[--C-:B------:R-:W-:Y:S01]  /*a0a0*/  HADD2.F32 R4, -RZ, R36.reuse.H0_H0 ;  /* 0x20000024ff047230 */ /* 0x100fe20000004100 */
[----:B------:R-:W-:Y:S01]  /*a0b0*/  LOP3.LUT R37, R37, 0x64006400, RZ, 0xfc, !PT ;  /* 0x6400640025257812 */ /* 0x000fe200078efcff */
[----:B------:R-:W-:Y:S02]  /*a0c0*/  HADD2.F32 R3, -RZ, R35.H0_H0 ;  /* 0x20000023ff037230 */ /* 0x000fe40000004100 */
[----:B------:R-:W-:Y:S02]  /*a0d0*/  HFMA2 R43, R33, R22.H0_H0, -72, -72 ;  /* 0xd480d480212b7431 */ /* 0x000fe40000040016 */
[----:B------:R-:W-:Y:S01]  /*a0e0*/  FFMA.FTZ R38, R0, R5, RZ ;  /* 0x0000000500267223 */ /* 0x000fe200000100ff */
[----:B------:R-:W-:Y:S01]  /*a0f0*/  LOP3.LUT R33, R40, 0x64006400, RZ, 0xfc, !PT ;  /* 0x6400640028217812 */ /* 0x000fe200078efcff */
[----:B------:R-:W-:-:S02]  /*a100*/  HADD2.F32 R36, -RZ, R36.H1_H1 ;  /* 0x30000024ff247230 */ /* 0x000fc40000004100 */
[C---:B------:R-:W-:Y:S01]  /*a110*/  FFMA.FTZ R42, R5.reuse, R2, RZ ;  /* 0x00000002052a7223 */ /* 0x040fe200000100ff */
[C---:B------:R-:W-:Y:S01]  /*a120*/  FFMA.FTZ R48, R5.reuse, R3, RZ ;  /* 0x0000000305307223 */ /* 0x040fe200000100ff */
[----:B------:R-:W-:Y:S02]  /*a130*/  HADD2.F32 R34, -RZ, R34.H1_H1 ;  /* 0x30000022ff227230 */ /* 0x000fe40000004100 */
[----:B------:R-:W-:Y:S01]  /*a140*/  FFMA.FTZ R5, R5, R4, RZ ;  /* 0x0000000405057223 */ /* 0x000fe200000100ff */
[----:B------:R-:W-:Y:S02]  /*a150*/  HADD2.F32 R35, -RZ, R35.H1_H1 ;  /* 0x30000023ff237230 */ /* 0x000fe40000004100 */
[----:B------:R-:W-:Y:S01]  /*a160*/  FFMA.FTZ R44, R29, R41, R38 ;  /* 0x000000291d2c7223 */ /* 0x000fe20000010026 */
[-C--:B------:R-:W-:Y:S02]  /*a170*/  HFMA2 R38, R37, R22.reuse.H0_H0, -72, -72 ;  /* 0xd480d48025267431 */ /* 0x080fe40000040016 */
[----:B------:R-:W-:Y:S01]  /*a180*/  FFMA.FTZ R56, R41, R36, R5 ;  /* 0x0000002429387223 */ /* 0x000fe20000010005 */
[----:B------:R-:W-:-:S02]  /*a190*/  HFMA2 R39, R39, R22.H0_H0, -72, -72 ;  /* 0xd480d48027277431 */ /* 0x000fc40000040016 */
[C---:B------:R-:W-:Y:S01]  /*a1a0*/  FFMA.FTZ R47, R41.reuse, R34, R42 ;  /* 0x00000022292f7223 */ /* 0x040fe2000001002a */
[----:B------:R-:W-:Y:S02]  /*a1b0*/  HFMA2 R33, R33, R22.H0_H0, -72, -72 ;  /* 0xd480d48021217431 */ /* 0x000fe40000040016 */
[----:B------:R-:W-:Y:S01]  /*a1c0*/  FFMA.FTZ R54, R41, R35, R48 ;  /* 0x0000002329367223 */ /* 0x000fe20000010030 */
[--C-:B------:R-:W-:Y:S01]  /*a1d0*/  HADD2.F32 R5, -RZ, R43.reuse.H0_H0 ;  /* 0x2000002bff057230 */ /* 0x100fe20000004100 */
[----:B------:R-:W-:Y:S01]  /*a1e0*/  SHF.R.U32.HI R32, RZ, 0x8, R32 ;  /* 0x00000008ff207819 */ /* 0x000fe20000011620 */
[----:B------:R-:W-:Y:S02]  /*a1f0*/  HADD2.F32 R37, -RZ, R43.H1_H1 ;  /* 0x3000002bff257230 */ /* 0x000fe40000004100 */
[----:B------:R-:W-:Y:S02]  /*a200*/  HADD2.F32 R43, -RZ, R38.H0_H0 ;  /* 0x20000026ff2b7230 */ /* 0x000fe40000004100 */
[----:B------:R-:W-:Y:S01]  /*a210*/  FFMA.FTZ R44, R5, R46, R44 ;  /* 0x0000002e052c7223 */ /* 0x000fe2000001002c */
[----:B------:R-:W-:-:S02]  /*a220*/  HADD2.F32 R41, -RZ, R39.H0_H0 ;  /* 0x20000027ff297230 */ /* 0x000fc40000004100 */
[----:B------:R-:W-:Y:S02]  /*a230*/  HADD2.F32 R40, -RZ, R39.H1_H1 ;  /* 0x30000027ff287230 */ /* 0x000fe40000004100 */
[----:B------:R-:W-:Y:S01]  /*a240*/  FFMA.FTZ R48, R46, R43, R47 ;  /* 0x0000002b2e307223 */ /* 0x000fe2000001002f */
[--C-:B------:R-:W-:Y:S02]  /*a250*/  HADD2.F32 R39, -RZ, R33.reuse.H0_H0 ;  /* 0x20000021ff277230 */ /* 0x100fe40000004100 */
[----:B------:R-:W-:Y:S01]  /*a260*/  FFMA.FTZ R49, R37, R45, R44 ;  /* 0x0000002d25317223 */ /* 0x000fe2000001002c */
[----:B------:R-:W-:Y:S01]  /*a270*/  HADD2.F32 R42, -RZ, R38.H1_H1 ;  /* 0x30000026ff2a7230 */ /* 0x000fe20000004100 */
[----:B------:R-:W-:Y:S01]  /*a280*/  LOP3.LUT R44, R50, 0xf000f, RZ, 0xc0, !PT ;  /* 0x000f000f322c7812 */ /* 0x000fe200078ec0ff */
[----:B------:R-:W-:Y:S02]  /*a290*/  HADD2.F32 R38, -RZ, R33.H1_H1 ;  /* 0x30000021ff267230 */ /* 0x000fe40000004100 */
[C---:B------:R-:W-:Y:S01]  /*a2a0*/  FFMA.FTZ R33, R46.reuse, R41, R54 ;  /* 0x000000292e217223 */ /* 0x040fe20000010036 */
        /* <DEDUP_REMOVED lines=190> */
.L_x_1742:
        /* <DEDUP_REMOVED lines=257> */
.L_x_1743:
        /* <DEDUP_REMOVED lines=61> */
[----:B------:R-:W-:Y:S02]  /*c270*/  HADD2.F32 R40, -RZ, R37.H1_H1 ;  /* 0x30000025ff287230 */ /* 0x000fe40000004100 */
[--C-:B------:R-:W-:Y:S02]  /*c280*/  HADD2.F32 R39, -RZ, R36.reuse.H0_H0 ;  /* 0x20000024ff277230 */ /* 0x100fe40000004100 */
[----:B------:R-:W-:Y:S01]  /*c290*/  FFMA.FTZ R48, R46, R41, R45 ;  /* 0x000000292e307223 */ /* 0x000fe2000001002d */
[----:B------:R-:W-:Y:S02]  /*c2a0*/  HADD2.F32 R37, -RZ, R47.H0_H0 ;  /* 0x2000002fff257230 */ /* 0x000fe40000004100 */
[----:B------:R-:W-:Y:S01]  /*c2b0*/  FFMA.FTZ R49, R35, R43, R44 ;  /* 0x0000002b23317223 */ /* 0x000fe2000001002c */
[----:B------:R-:W-:-:S02]  /*c2c0*/  HADD2.F32 R38, -RZ, R36.H1_H1 ;  /* 0x30000024ff267230 */ /* 0x000fc40000004100 */
        /* <DEDUP_REMOVED lines=40> */
[----:B------:R-:W-:Y:S01]  /*c550*/  FFMA.FTZ R30, R48, R55, R57 ;  /* 0x00000037301e7223 */ /* 0x000fe20000010039 */
[-C--:B------:R-:W-:Y:S02]  /*c560*/  HFMA2 R43, R43, R22.reuse.H0_H0, -72, -72 ;  /* 0xd480d4802b2b7431 */ /* 0x080fe40000040016 */
[C---:B------:R-:W-:Y:S01]  /*c570*/  FFMA.FTZ R56, R55.reuse, R49, R56 ;  /* 0x0000003137387223 */ /* 0x040fe20000010038 */
[----:B------:R-:W-:Y:S02]  /*c580*/  HFMA2 R66, R53, R22.H0_H0, -72, -72 ;  /* 0xd480d48035427431 */ /* 0x000fe40000040016 */
[----:B------:R-:W-:Y:S02]  /*c590*/  HADD2.F32 R22, -RZ, R62.H1_H1 ;  /* 0x3000003eff167230 */ /* 0x000fe40000004100 */
[----:B------:R-:W-:Y:S01]  /*c5a0*/  FFMA.FTZ R58, R55, R50, R61 ;  /* 0x00000032373a7223 */ /* 0x000fe2000001003d */
[----:B------:R-:W-:-:S02]  /*c5b0*/  HADD2.F32 R53, -RZ, R60.H0_H0 ;  /* 0x2000003cff357230 */ /* 0x000fc40000004100 */
[----:B------:R-:W-:Y:S02]  /*c5c0*/  HADD2.F32 R51, -RZ, R31.H0_H0 ;  /* 0x2000001fff337230 */ /* 0x000fe40000004100 */
        /* <DEDUP_REMOVED lines=142> */
.L_x_1744:
        /* <DEDUP_REMOVED lines=8> */
.L_x_1740:
        /* <DEDUP_REMOVED lines=9> */
.L_x_1748:
[----:B------:R-:W-:Y:S01]  /*cfc0*/  ISETP.NE.AND P0, PT, R10, R17, PT ;  /* 0x000000110a00720c */ /* 0x000fe20003f05270 */
[----:B------:R-:W0:-:S12]  /*cfd0*/  LDC.64 R6, c[0x0][0x3a8] ;  /* 0x0000ea00ff067b82 */ /* 0x000e180000000a00 */
[----:B-----5:R-:W-:Y:S01]  /*cfe0*/  @!P0 LEA R22, R12, R1, 0x3 ;  /* 0x000000010c168211 */ /* 0x020fe200078e18ff */
[----:B------:R-:W2:Y:S05]  /*cff0*/  @!P0 LDG.E.U16.CONSTANT R21, desc[UR6][R4.64] ;  /* 0x0000000604158981 */ /* 0x000eaa000c1e9500 */
[----:B------:R-:W3:Y:S01]  /*d000*/  @!P0 LDL.64 R22, [R22+0x8] ;  /* 0x0000080016168983 */ /* 0x000ee20000100a00 */
[----:B0-----:R-:W-:-:S03]  /*d010*/  IMAD.WIDE R2, R7, 0x4, R30 ;  /* 0x0000000407027825 */ /* 0x001fc600078e021e */
[----:B------:R-:W5:Y:S01]  /*d020*/  LDG.E.128.CONSTANT R28, desc[UR6][R30.64] ;  /* 0x000000061e1c7981 */ /* 0x000f62000c1e9d00 */
[----:B------:R-:W0:Y:S01]  /*d030*/  S2R R33, SR_CTAID.Y ;  /* 0x0000000000217919 */ /* 0x000e220000002600 */
[----:B------:R-:W-:Y:S02]  /*d040*/  @!P0 IADD3 R0, PT, PT, R12, 0x1, RZ ;  /* 0x000000010c008810 */ /* 0x000fe40007ffe0ff */
[----:B------:R1:W5:Y:S02]  /*d050*/  LDG.E.128.CONSTANT R24, desc[UR6][R2.64] ;  /* 0x0000000602187981 */ /* 0x000364000c1e9d00 */
[----:B------:R-:W-:Y:S01]  /*d060*/  @!P0 MOV R12, R0 ;  /* 0x00000000000c8202 */ /* 0x000fe20000000f00 */
[----:B0-----:R-:W-:-:S05]  /*d070*/  IMAD R6, R33, -0x3, R6 ;  /* 0xfffffffd21067824 */ /* 0x001fca00078e0206 */
[----:B------:R-:W-:Y:S01]  /*d080*/  ISETP.GE.AND P1, PT, R6, 0x1, PT ;  /* 0x000000010600780c */ /* 0x000fe20003f26270 */
[----:B-1----:R-:W-:Y:S01]  /*d090*/  IMAD.WIDE R2, R7, 0x4, R2 ;  /* 0x0000000407027825 */ /* 0x002fe200078e0202 */
[----:B--2---:R-:W-:Y:S02]  /*d0a0*/  @!P0 IADD3 R17, PT, PT, R21, R10, RZ ;  /* 0x0000000a15118210 */ /* 0x004fe40007ffe0ff */
[----:B---3--:R-:W-:Y:S02]  /*d0b0*/  @!P0 PRMT R8, R22, 0x7610, R8 ;  /* 0x0000761016088816 */ /* 0x008fe40000000008 */
[----:B------:R-:W-:Y:S02]  /*d0c0*/  @!P0 PRMT R9, R23, 0x7610, R9 ;  /* 0x0000761017098816 */ /* 0x000fe40000000009 */
[----:B------:R-:W-:Y:S02]  /*d0d0*/  @!P0 PRMT R8, R8, 0x7610, R22 ;  /* 0x0000761008088816 */ /* 0x000fe40000000016 */
[----:B------:R-:W-:-:S03]  /*d0e0*/  @!P0 PRMT R9, R9, 0x7610, R23 ;  /* 0x0000761009098816 */ /* 0x000fc60000000017 */
[----:B------:R-:W-:Y:S05]  /*d0f0*/  @!P1 BRA `(.L_x_1747) ;  /* 0x0000001c002c9947 */ /* 0x000fea0003800000 */
[----:B------:R-:W2:Y:S01]  /*d100*/  LDG.E.128.CONSTANT R20, desc[UR6][R2.64] ;  /* 0x0000000602147981 */ /* 0x000ea2000c1e9d00 */
[----:B-----5:R-:W-:Y:S01]  /*d110*/  SHF.R.U32.HI R32, RZ, 0xf, R28 ;  /* 0x0000000fff207819 */ /* 0x020fe2000001161c */
[----:B------:R-:W-:Y:S01]  /*d120*/  HFMA2 R42, -RZ, RZ, 0, 0.125 ;  /* 0x00003000ff2a7431 */ /* 0x000fe200000001ff */
[----:B------:R-:W-:Y:S02]  /*d130*/  SHF.R.U32.HI R39, RZ, 0xf, R31 ;  /* 0x0000000fff277819 */ /* 0x000fe4000001161f */
[--C-:B------:R-:W-:Y:S02]  /*d140*/  SHF.R.U32.HI R33, RZ, 0xf, R29.reuse ;  /* 0x0000000fff217819 */ /* 0x100fe4000001161d */
[C---:B------:R-:W-:Y:S02]  /*d150*/  LOP3.LUT R36, R29.reuse, 0x380038, RZ, 0xc0, !PT ;  /* 0x003800381d247812 */ /* 0x040fe400078ec0ff */
[----:B------:R-:W-:Y:S02]  /*d160*/  SHF.R.U32.HI R71, RZ, 0x6, R29 ;  /* 0x00000006ff477819 */ /* 0x000fe4000001161d */
[----:B------:R-:W-:-:S02]  /*d170*/  LOP3.LUT R77, R29, 0x70007, RZ, 0xc0, !PT ;  /* 0x000700071d4d7812 */ /* 0x000fc400078ec0ff */
[----:B------:R-:W-:Y:S02]  /*d180*/  SHF.R.U32.HI R29, RZ, 0xe, R24 ;  /* 0x0000000eff1d7819 */ /* 0x000fe40000011618 */
[----:B------:R-:W-:Y:S02]  /*d190*/  LOP3.LUT R32, R32, 0x10001, RZ, 0xc0, !PT ;  /* 0x0001000120207812 */ /* 0x000fe400078ec0ff */
[----:B------:R-:W-:Y:S02]  /*d1a0*/  SHF.R.U32.HI R44, RZ, 0xe, R27 ;  /* 0x0000000eff2c7819 */ /* 0x000fe4000001161b */
[----:B------:R-:W-:Y:S02]  /*d1b0*/  LOP3.LUT R39, R39, 0x10001, RZ, 0xc0, !PT ;  /* 0x0001000127277812 */ /* 0x000fe400078ec0ff */
[----:B------:R-:W-:Y:S02]  /*d1c0*/  LOP3.LUT R41, R31, 0x380038, RZ, 0xc0, !PT ;  /* 0x003800381f297812 */ /* 0x000fe400078ec0ff */
[----:B------:R-:W-:-:S02]  /*d1d0*/  SHF.R.U32.HI R75, RZ, 0x6, R31 ;  /* 0x00000006ff4b7819 */ /* 0x000fc4000001161f */
[----:B------:R-:W-:Y:S02]  /*d1e0*/  LOP3.LUT R83, R31, 0x70007, RZ, 0xc0, !PT ;  /* 0x000700071f537812 */ /* 0x000fe400078ec0ff */
[--C-:B------:R-:W-:Y:S02]  /*d1f0*/  SHF.R.U32.HI R35, RZ, 0xe, R26.reuse ;  /* 0x0000000eff237819 */ /* 0x100fe4000001161a */
[C---:B------:R-:W-:Y:S02]  /*d200*/  LOP3.LUT R31, R26.reuse, 0x380038, RZ, 0xc0, !PT ;  /* 0x003800381a1f7812 */ /* 0x040fe400078ec0ff */
[----:B------:R-:W-:Y:S02]  /*d210*/  SHF.R.U32.HI R86, RZ, 0x6, R26 ;  /* 0x00000006ff567819 */ /* 0x000fe4000001161a */
[----:B------:R-:W-:Y:S02]  /*d220*/  LOP3.LUT R78, R26, 0x70007, RZ, 0xc0, !PT ;  /* 0x000700071a4e7812 */ /* 0x000fe400078ec0ff */
[----:B------:R-:W-:-:S02]  /*d230*/  LOP3.LUT R26, R32, 0x20002, R29, 0xf8, !PT ;  /* 0x00020002201a7812 */ /* 0x000fc400078ef81d */
[----:B------:R-:W-:Y:S02]  /*d240*/  LOP3.LUT R29, R39, 0x20002, R44, 0xf8, !PT ;  /* 0x00020002271d7812 */ /* 0x000fe400078ef82c */
[C---:B------:R-:W-:Y:S02]  /*d250*/  LOP3.LUT R0, R28.reuse, 0x380038, RZ, 0xc0, !PT ;  /* 0x003800381c007812 */ /* 0x040fe400078ec0ff */
[----:B------:R-:W-:Y:S02]  /*d260*/  SHF.R.U32.HI R69, RZ, 0x6, R28 ;  /* 0x00000006ff457819 */ /* 0x000fe4000001161c */
[----:B------:R-:W-:Y:S02]  /*d270*/  LOP3.LUT R79, R28, 0x70007, RZ, 0xc0, !PT ;  /* 0x000700071c4f7812 */ /* 0x000fe400078ec0ff */
[----:B------:R-:W-:Y:S02]  /*d280*/  LOP3.LUT R38, R30, 0x380038, RZ, 0xc0, !PT ;  /* 0x003800381e267812 */ /* 0x000fe400078ec0ff */
[----:B------:R-:W-:-:S02]  /*d290*/  LOP3.LUT R28, R24, 0x380038, RZ, 0xc0, !PT ;  /* 0x00380038181c7812 */ /* 0x000fc400078ec0ff */
[--C-:B------:R-:W-:Y:S02]  /*d2a0*/  SHF.R.U32.HI R73, RZ, 0x6, R30.reuse ;  /* 0x00000006ff497819 */ /* 0x100fe4000001161e */
[----:B------:R-:W-:Y:S02]  /*d2b0*/  SHF.R.U32.HI R34, RZ, 0xf, R30 ;  /* 0x0000000fff227819 */ /* 0x000fe4000001161e */
[----:B------:R-:W-:Y:S02]  /*d2c0*/  LOP3.LUT R81, R30, 0x70007, RZ, 0xc0, !PT ;  /* 0x000700071e517812 */ /* 0x000fe400078ec0ff */
[----:B------:R-:W-:Y:S02]  /*d2d0*/  LOP3.LUT R31, R31, 0x64006400, RZ, 0xfc, !PT ;  /* 0x640064001f1f7812 */ /* 0x000fe400078efcff */
[----:B------:R-:W-:Y:S02]  /*d2e0*/  LOP3.LUT R30, R25, 0x380038, RZ, 0xc0, !PT ;  /* 0x00380038191e7812 */ /* 0x000fe400078ec0ff */
[----:B------:R-:W-:Y:S01]  /*d2f0*/  LOP3.LUT R67, R28, 0x64006400, RZ, 0xfc, !PT ;  /* 0x640064001c437812 */ /* 0x000fe200078efcff */
[----:B------:R-:W-:Y:S01]  /*d300*/  HFMA2 R63, R31, R42.H0_H0, -132, -132 ;  /* 0xd820d8201f3f7431 */ /* 0x000fe2000004002a */
[----:B------:R-:W-:-:S02]  /*d310*/  LOP3.LUT R28, R73, 0x380038, RZ, 0xc0, !PT ;  /* 0x00380038491c7812 */ /* 0x000fc400078ec0ff */
[----:B------:R-:W-:Y:S01]  /*d320*/  SHF.R.U32.HI R82, RZ, 0x6, R24 ;  /* 0x00000006ff527819 */ /* 0x000fe20000011618 */
[----:B------:R-:W-:Y:S01]  /*d330*/  HFMA2 R67, R67, R42.H0_H0, -132, -132 ;  /* 0xd820d82043437431 */ /* 0x000fe2000004002a */
[----:B------:R-:W-:Y:S02]  /*d340*/  LOP3.LUT R74, R24, 0x70007, RZ, 0xc0, !PT ;  /* 0x00070007184a7812 */ /* 0x000fe400078ec0ff */
[----:B------:R-:W-:Y:S02]  /*d350*/  LOP3.LUT R34, R34, 0x10001, RZ, 0xc0, !PT ;  /* 0x0001000122227812 */ /* 0x000fe400078ec0ff */
[----:B------:R-:W-:Y:S02]  /*d360*/  SHF.R.U32.HI R24, RZ, 0xe, R25 ;  /* 0x0000000eff187819 */ /* 0x000fe40000011619 */
[----:B------:R-:W-:Y:S02]  /*d370*/  LOP3.LUT R33, R33, 0x10001, RZ, 0xc0, !PT ;  /* 0x0001000121217812 */ /* 0x000fe400078ec0ff */
[----:B------:R-:W-:-:S02]  /*d380*/  LOP3.LUT R65, R30, 0x64006400, RZ, 0xfc, !PT ;  /* 0x640064001e417812 */ /* 0x000fc400078efcff */
[----:B------:R-:W-:Y:S02]  /*d390*/  LOP3.LUT R30, R86, 0x380038, RZ, 0xc0, !PT ;  /* 0x00380038561e7812 */ /* 0x000fe400078ec0ff */
[----:B------:R-:W-:Y:S01]  /*d3a0*/  SHF.R.U32.HI R84, RZ, 0x6, R25 ;  /* 0x00000006ff547819 */ /* 0x000fe20000011619 */
[----:B------:R-:W-:Y:S01]  /*d3b0*/  HFMA2 R65, R65, R42.H0_H0, -132, -132 ;  /* 0xd820d82041417431 */ /* 0x000fe2000004002a */
[----:B------:R-:W-:Y:S02]  /*d3c0*/  LOP3.LUT R76, R25, 0x70007, RZ, 0xc0, !PT ;  /* 0x00070007194c7812 */ /* 0x000fe400078ec0ff */
[C---:B------:R-:W-:Y:S02]  /*d3d0*/  LOP3.LUT R43, R27.reuse, 0x380038, RZ, 0xc0, !PT ;  /* 0x003800381b2b7812 */ /* 0x040fe400078ec0ff */
[----:B------:R-:W-:Y:S02]  /*d3e0*/  SHF.R.U32.HI R88, RZ, 0x6, R27 ;  /* 0x00000006ff587819 */ /* 0x000fe4000001161b */
[----:B------:R-:W-:-:S02]  /*d3f0*/  LOP3.LUT R80, R27, 0x70007, RZ, 0xc0, !PT ;  /* 0x000700071b507812 */ /* 0x000fc400078ec0ff */
[----:B------:R-:W-:Y:S02]  /*d400*/  LOP3.LUT R40, R34, 0x20002, R35, 0xf8, !PT ;  /* 0x0002000222287812 */ /* 0x000fe400078ef823 */
[----:B------:R-:W-:Y:S02]  /*d410*/  LOP3.LUT R25, R33, 0x20002, R24, 0xf8, !PT ;  /* 0x0002000221197812 */ /* 0x000fe400078ef818 */
[----:B------:R-:W-:Y:S02]  /*d420*/  LOP3.LUT R55, R30, 0x64006400, RZ, 0xfc, !PT ;  /* 0x640064001e377812 */ /* 0x000fe400078efcff */
        /* <DEDUP_REMOVED lines=11> */
[----:B------:R-:W-:Y:S02]  /*d4e0*/  ISETP.NE.AND P0, PT, R6, 0x1, PT ;  /* 0x000000010600780c */ /* 0x000fe40003f05270 */
[----:B--2---:R-:W-:-:S02]  /*d4f0*/  SHF.R.U32.HI R90, RZ, 0xd, R23 ;  /* 0x0000000dff5a7819 */ /* 0x004fc40000011617 */
[----:B------:R-:W-:Y:S02]  /*d500*/  LOP3.LUT R44, R23, 0x380038, RZ, 0xc0, !PT ;  /* 0x00380038172c7812 */ /* 0x000fe400078ec0ff */
[----:B------:R-:W-:Y:S02]  /*d510*/  LOP3.LUT R90, R29, 0x40004, R90, 0xf8, !PT ;  /* 0x000400041d5a7812 */ /* 0x000fe400078ef85a */
        /* <DEDUP_REMOVED lines=9> */
[--C-:B------:R-:W-:Y:S01]  /*d5b0*/  SHF.R.U32.HI R34, RZ, 0xd, R21.reuse ;  /* 0x0000000dff227819 */ /* 0x100fe20000011615 */
[-C--:B------:R-:W-:Y:S01]  /*d5c0*/  HFMA2 R60, R29, R42.reuse.H0_H0, -132, -132 ;  /* 0xd820d8201d3c7431 */ /* 0x080fe2000004002a */
[C---:B------:R-:W-:Y:S01]  /*d5d0*/  LOP3.LUT R27, R21.reuse, 0x380038, RZ, 0xc0, !PT ;  /* 0x00380038151b7812 */ /* 0x040fe200078ec0ff */
[----:B------:R-:W-:Y:S01]  /*d5e0*/  HFMA2 R58, R31, R42.H0_H0, -132, -132 ;  /* 0xd820d8201f3a7431 */ /* 0x000fe2000004002a */
[----:B------:R-:W-:Y:S01]  /*d5f0*/  SHF.R.U32.HI R92, RZ, 0x6, R21 ;  /* 0x00000006ff5c7819 */ /* 0x000fe20000011615 */
[----:B------:R-:W0:Y:S01]  /*d600*/  LDS.128 R28, [UR4+-0xa0] ;  /* 0xffff6004ff1c7984 */ /* 0x000e220008000c00 */
[----:B------:R-:W-:-:S02]  /*d610*/  LOP3.LUT R87, R21, 0x70007, RZ, 0xc0, !PT ;  /* 0x0007000715577812 */ /* 0x000fc400078ec0ff */
[--C-:B------:R-:W-:Y:S02]  /*d620*/  SHF.R.U32.HI R35, RZ, 0xd, R22.reuse ;  /* 0x0000000dff237819 */ /* 0x100fe40000011616 */
[C---:B------:R-:W-:Y:S02]  /*d630*/  LOP3.LUT R39, R22.reuse, 0x380038, RZ, 0xc0, !PT ;  /* 0x0038003816277812 */ /* 0x040fe400078ec0ff */
[----:B------:R-:W-:Y:S02]  /*d640*/  SHF.R.U32.HI R93, RZ, 0x6, R22 ;  /* 0x00000006ff5d7819 */ /* 0x000fe40000011616 */
[----:B------:R-:W-:Y:S02]  /*d650*/  LOP3.LUT R89, R22, 0x70007, RZ, 0xc0, !PT ;  /* 0x0007000716597812 */ /* 0x000fe400078ec0ff */
[----:B------:R-:W-:Y:S02]  /*d660*/  LOP3.LUT R21, R0, 0x64006400, RZ, 0xfc, !PT ;  /* 0x6400640000157812 */ /* 0x000fe400078efcff */
[----:B------:R-:W-:-:S02]  /*d670*/  LOP3.LUT R22, R71, 0x380038, RZ, 0xc0, !PT ;  /* 0x0038003847167812 */ /* 0x000fc400078ec0ff */
[----:B------:R-:W-:Y:S01]  /*d680*/  LOP3.LUT R0, R69, 0x380038, RZ, 0xc0, !PT ;  /* 0x0038003845007812 */ /* 0x000fe200078ec0ff */
[----:B------:R-:W-:Y:S01]  /*d690*/  HFMA2 R72, R21, R42.H0_H0, -132, -132 ;  /* 0xd820d82015487431 */ /* 0x000fe2000004002a */
[--C-:B------:R-:W-:Y:S02]  /*d6a0*/  SHF.R.U32.HI R33, RZ, 0xd, R20.reuse ;  /* 0x0000000dff217819 */ /* 0x100fe40000011614 */
[C---:B------:R-:W-:Y:S02]  /*d6b0*/  LOP3.LUT R24, R20.reuse, 0x380038, RZ, 0xc0, !PT ;  /* 0x0038003814187812 */ /* 0x040fe400078ec0ff */
[----:B------:R-:W-:Y:S02]  /*d6c0*/  SHF.R.U32.HI R32, RZ, 0x6, R20 ;  /* 0x00000006ff207819 */ /* 0x000fe40000011614 */
[----:B------:R-:W-:Y:S02]  /*d6d0*/  LOP3.LUT R85, R20, 0x70007, RZ, 0xc0, !PT ;  /* 0x0007000714557812 */ /* 0x000fe400078ec0ff */
[----:B------:R-:W-:-:S02]  /*d6e0*/  LOP3.LUT R34, R25, 0x40004, R34, 0xf8, !PT ;  /* 0x0004000419227812 */ /* 0x000fc400078ef822 */
        /* <DEDUP_REMOVED lines=22> */
[----:B------:R-:W-:Y:S01]  /*d850*/  LOP3.LUT R33, R26, 0x40004, R33, 0xf8, !PT ;  /* 0x000400041a217812 */ /* 0x000fe200078ef821 */
        /* <DEDUP_REMOVED lines=29> */
[----:B------:R-:W-:Y:S01]  /*da30*/  LOP3.LUT R35, R40, 0x40004, R35, 0xf8, !PT ;  /* 0x0004000428237812 */ /* 0x000fe200078ef823 */
        /* <DEDUP_REMOVED lines=11> */
[----:B------:R-:W1:Y:S01]  /*daf0*/  LDS.128 R20, [UR4+-0x90] ;  /* 0xffff7004ff147984 */ /* 0x000e620008000c00 */
        /* <DEDUP_REMOVED lines=19> */
[----:B------:R-:W-:Y:S02]  /*dc30*/  LOP3.LUT R69, R69, 0x64006400, RZ, 0xfc, !PT ;  /* 0x6400640045457812 */ /* 0x000fe400078efcff */
[----:B------:R-:W-:Y:S01]  /*dc40*/  LOP3.LUT R25, R75, 0x70007, RZ, 0xc0, !PT ;  /* 0x000700074b197812 */ /* 0x000fe200078ec0ff */
[----:B------:R-:W-:Y:S02]  /*dc50*/  HADD2 R75, R83, -1028, -1028 ;  /* 0xe404e404534b7430 */ /* 0x000fe40000000000 */
[----:B------:R-:W-:-:S02]  /*dc60*/  HFMA2 R26, R72, R29, R26 ;  /* 0x0000001d481a7231 */ /* 0x000fc4000000001a */
[----:B------:R-:W-:Y:S02]  /*dc70*/  HADD2 R83, R69, -1028, -1028 ;  /* 0xe404e40445537430 */ /* 0x000fe40000000000 */
        /* <DEDUP_REMOVED lines=16> */
[----:B------:R-:W0:Y:S01]  /*dd80*/  LDS.128 R24, [UR4+-0x80] ;  /* 0xffff8004ff187984 */ /* 0x000e220008000c00 */
        /* <DEDUP_REMOVED lines=31> */
[----:B------:R-:W1:Y:S01]  /*df80*/  LDS.128 R28, [UR4+-0x70] ;  /* 0xffff9004ff1c7984 */ /* 0x000e620008000c00 */
        /* <DEDUP_REMOVED lines=19> */
[----:B------:R-:W-:Y:S02]  /*e0c0*/  HADD2 R85, R21, -1028, -1028 ;  /* 0xe404e40415557430 */ /* 0x000fe40000000000 */
[----:B------:R-:W-:Y:S02]  /*e0d0*/  HFMA2 R95, R40, R25, R95 ;  /* 0x00000019285f7231 */ /* 0x000fe4000000005f */
[----:B------:R-:W-:Y:S01]  /*e0e0*/  HADD2 R99, R32, -1028, -1028 ;  /* 0xe404e40420637430 */ /* 0x000fe20000000000 */
        /* <DEDUP_REMOVED lines=14> */
[-C--:B------:R-:W-:Y:S02]  /*e1d0*/  HFMA2 R20, R56, R27.reuse, R95 ;  /* 0x0000001b38147231 */ /* 0x080fe4000000005f */
[----:B------:R-:W-:Y:S02]  /*e1e0*/  HADD2 R95, R93, -1028, -1028 ;  /* 0xe404e4045d5f7430 */ /* 0x000fe40000000000 */
[-C--:B------:R-:W-:Y:S02]  /*e1f0*/  HFMA2 R96, R54, R27.reuse, R96 ;  /* 0x0000001b36607231 */ /* 0x080fe40000000060 */
[----:B------:R-:W-:-:S02]  /*e200*/  HFMA2 R21, R52, R27, R97 ;  /* 0x0000001b34157231 */ /* 0x000fc40000000061 */
[----:B------:R-:W-:Y:S02]  /*e210*/  HADD2 R97, R92, -1028, -1028 ;  /* 0xe404e4045c617430 */ /* 0x000fe40000000000 */
[----:B------:R-:W-:Y:S02]  /*e220*/  HADD2 R93, R94, -1028, -1028 ;  /* 0xe404e4045e5d7430 */ /* 0x000fe40000000000 */
[-C--:B-1----:R-:W-:Y:S02]  /*e230*/  HFMA2 R24, R99, R28.reuse, R20 ;  /* 0x0000001c63187231 */ /* 0x082fe40000000014 */
[-C--:B------:R-:W-:Y:S01]  /*e240*/  HFMA2 R23, R97, R28.reuse, R96 ;  /* 0x0000001c61177231 */ /* 0x080fe20000000060 */
[----:B------:R-:W-:Y:S01]  /*e250*/  LOP3.LUT R96, R90, 0x64006400, RZ, 0xfc, !PT ;  /* 0x640064005a607812 */ /* 0x000fe200078efcff */
[----:B------:R-:W-:Y:S02]  /*e260*/  HADD2 R90, R33, -1028, -1028 ;  /* 0xe404e404215a7430 */ /* 0x000fe40000000000 */
[----:B------:R-:W-:-:S02]  /*e270*/  HFMA2 R22, R95, R28, R21 ;  /* 0x0000001c5f167231 */ /* 0x000fc40000000015 */
[----:B------:R-:W-:Y:S02]  /*e280*/  HFMA2 R21, R93, R28, R25 ;  /* 0x0000001c5d157231 */ /* 0x000fe40000000019 */
[----:B------:R-:W-:Y:S02]  /*e290*/  HADD2 R94, R35, -1028, -1028 ;  /* 0xe404e404235e7430 */ /* 0x000fe40000000000 */
[-C--:B------:R-:W-:Y:S02]  /*e2a0*/  HFMA2 R24, R48, R29.reuse, R24 ;  /* 0x0000001d30187231 */ /* 0x080fe40000000018 */
[-C--:B------:R-:W-:Y:S02]  /*e2b0*/  HFMA2 R23, R46, R29.reuse, R23 ;  /* 0x0000001d2e177231 */ /* 0x080fe40000000017 */
[-C--:B------:R-:W-:Y:S02]  /*e2c0*/  HFMA2 R21, R42, R29.reuse, R21 ;  /* 0x0000001d2a157231 */ /* 0x080fe40000000015 */
        /* <DEDUP_REMOVED lines=23> */
[----:B------:R-:W2:Y:S01]  /*e440*/  LDS.128 R28, [UR4] ;  /* 0x00000004ff1c7984 */ /* 0x000ea20008000c00 */
        /* <DEDUP_REMOVED lines=38> */
[----:B0-----:R-:W-:Y:S02]  /*e6b0*/  HFMA2 R21, R93, R32, R25 ;  /* 0x000000205d157231 */ /* 0x001fe40000000019 */
        /* <DEDUP_REMOVED lines=41> */
[----:B------:R-:W-:Y:S02]  /*e950*/  HFMA2 R33, R75, R20, RZ.H0_H0 ;  /* 0x000000144b217231 */ /* 0x000fe400000400ff */
[-C--:B------:R-:W-:Y:S02]  /*e960*/  HFMA2 R70, R70, R21.reuse, R35 ;  /* 0x0000001546467231 */ /* 0x080fe40000000023 */
[-C--:B------:R-:W-:Y:S02]  /*e970*/  HFMA2 R81, R72, R21.reuse, R81 ;  /* 0x0000001548517231 */ /* 0x080fe40000000051 */
[----:B------:R-:W-:Y:S02]  /*e980*/  HFMA2 R70, R73, R22, R70 ;  /* 0x0000001649467231 */ /* 0x000fe40000000046 */
[----:B------:R-:W-:-:S02]  /*e990*/  HFMA2 R68, R68, R21, R34 ;  /* 0x0000001544447231 */ /* 0x000fc40000000022 */
[----:B------:R-:W-:Y:S02]  /*e9a0*/  HFMA2 R21, R66, R21, R33 ;  /* 0x0000001542157231 */ /* 0x000fe40000000021 */
[----:B------:R-:W0:Y:S01]  /*e9b0*/  LDS.128 R32, [UR4+0x90] ;  /* 0x00009004ff207984 */ /* 0x000e220008000c00 */
[----:B------:R-:W-:Y:S02]  /*e9c0*/  HFMA2 R70, R62, R23, R70 ;  /* 0x000000173e467231 */ /* 0x000fe40000000046 */
[-C--:B------:R-:W-:Y:S02]  /*e9d0*/  HFMA2 R81, R83, R22.reuse, R81 ;  /* 0x0000001653517231 */ /* 0x080fe40000000051 */
[-C--:B------:R-:W-:Y:S02]  /*e9e0*/  HFMA2 R21, R69, R22.reuse, R21 ;  /* 0x0000001645157231 */ /* 0x080fe40000000015 */
[----:B------:R-:W-:Y:S02]  /*e9f0*/  HFMA2 R68, R71, R22, R68 ;  /* 0x0000001647447231 */ /* 0x000fe40000000044 */
[----:B-1----:R-:W-:-:S02]  /*ea00*/  HFMA2 R70, R49, R24, R70 ;  /* 0x0000001831467231 */ /* 0x002fc40000000046 */
        /* <DEDUP_REMOVED lines=23> */
[----:B0-----:R-:W-:-:S02]  /*eb80*/  HFMA2 R21, R93, R32, R25 ;  /* 0x000000205d157231 */ /* 0x001fc40000000019 */
[----:B------:R-:W-:Y:S02]  /*eb90*/  HFMA2 R68, R84, R27, R68 ;  /* 0x0000001b54447231 */ /* 0x000fe40000000044 */
[----:B------:R-:W-:Y:S02]  /*eba0*/  HFMA2 R27, R89, R30, R70 ;  /* 0x0000001e591b7231 */ /* 0x000fe40000000046 */
[----:B------:R-:W-:Y:S02]  /*ebb0*/  HFMA2 R21, R42, R33, R21 ;  /* 0x000000212a157231 */ /* 0x000fe40000000015 */
[----:B------:R-:W-:Y:S02]  /*ebc0*/  HFMA2 R27, R54, R31, R27 ;  /* 0x0000001f361b7231 */ /* 0x000fe4000000001b */
[-C--:B------:R-:W-:Y:S02]  /*ebd0*/  HFMA2 R20, R59, R28.reuse, R81 ;  /* 0x0000001c3b147231 */ /* 0x080fe40000000051 */
[----:B------:R-:W-:-:S02]  /*ebe0*/  HFMA2 R68, R55, R28, R68 ;  /* 0x0000001c37447231 */ /* 0x000fc40000000044 */
        /* <DEDUP_REMOVED lines=28> */
.L_x_1747:
[----:B------:R-:W-:Y:S01]  /*edb0*/  IADD3 R10, PT, PT, R10, 0x20, RZ ;  /* 0x000000200a0a7810 */ /* 0x000fe20007ffe0ff */
[----:B------:R-:W-:Y:S01]  /*edc0*/  UIADD3 UR4, UPT, UPT, UR4, 0x40, URZ ;  /* 0x0000004004047890 */ /* 0x000fe2000fffe0ff */
[----:B------:R-:W-:Y:S01]  /*edd0*/  IADD3 R4, P1, PT, R4, 0x80, RZ ;  /* 0x0000008004047810 */ /* 0x000fe20007f3e0ff */
[----:B-----5:R-:W-:Y:S01]  /*ede0*/  IMAD.WIDE R30, R7, 0x4, R2 ;  /* 0x00000004071e7825 */ /* 0x020fe200078e0202 */
[----:B------:R-:W-:Y:S02]  /*edf0*/  ISETP.GE.AND P0, PT, R10, R19, PT ;  /* 0x000000130a00720c */ /* 0x000fe40003f06270 */
[----:B------:R-:W-:-:S11]  /*ee00*/  IADD3.X R5, PT, PT, RZ, R5, RZ, P1, !PT ;  /* 0x00000005ff057210 */ /* 0x000fd60000ffe4ff */
[----:B------:R-:W-:Y:S05]  /*ee10*/  @!P0 BRA `(.L_x_1748) ;  /* 0xffffffe000688947 */ /* 0x000fea000383ffff */
.L_x_1746:
[----:B------:R-:W-:-:S13]  /*ee20*/  ISETP.GT.AND P0, PT, R6, RZ, PT ;  /* 0x000000ff0600720c */ /* 0x000fda0003f04270 */
[----:B------:R-:W-:Y:S05]  /*ee30*/  @!P0 EXIT ;  /* 0x000000000000894d */ /* 0x000fea0003800000 */
[----:B------:R-:W1:Y:S01]  /*ee40*/  S2R R0, SR_CTAID.X ;  /* 0x0000000000007919 */ /* 0x000e620000002500 */
[----:B------:R-:W2:Y:S01]  /*ee50*/  S2UR UR4, SR_CTAID.Y ;  /* 0x00000000000479c3 */ /* 0x000ea20000002600 */
[----:B0-----:R-:W1:Y:S07]  /*ee60*/  S2R R3, SR_TID.X ;  /* 0x0000000000037919 */ /* 0x001e6e0000002100 */
[----:B------:R-:W0:Y:S01]  /*ee70*/  LDC.64 R4, c[0x0][0x3a0] ;  /* 0x0000e800ff047b82 */ /* 0x000e220000000a00 */
[----:B-1----:R-:W-:Y:S01]  /*ee80*/  LEA R0, R0, R3, 0x6 ;  /* 0x0000000300007211 */ /* 0x002fe200078e30ff */
[----:B--2---:R-:W-:-:S03]  /*ee90*/  IMAD R3, R7, UR4, RZ ;  /* 0x0000000407037c24 */ /* 0x004fc6000f8e02ff */
[----:B------:R-:W-:-:S05]  /*eea0*/  SHF.L.U32 R0, R0, 0x2, RZ ;  /* 0x0000000200007819 */ /* 0x000fca00000006ff */
[----:B------:R-:W-:-:S04]  /*eeb0*/  IMAD R3, R3, 0x3, R0 ;  /* 0x0000000303037824 */ /* 0x000fc800078e0200 */
        /* <DEDUP_REMOVED lines=8> */
.L_x_1752:
[----:B------:R-:W0:Y:S02]  /*ef40*/  LDS R2, [R0] ;  /* 0x0000000000027984 */ /* 0x000e240000000800 */
[----:B0-----:R-:W-:-:S05]  /*ef50*/  HADD2 R3, R2, R18 ;  /* 0x0000001202037230 */ /* 0x001fca0000000000 */
[----:B------:R-:W0:Y:S02]  /*ef60*/  ATOMS.CAST.SPIN P0, [R0], R2, R3 ;  /* 0x000000020000758d */ /* 0x000e240001800003 */
[----:B0-----:R-:W-:Y:S05]  /*ef70*/  @!P0 BRA `(.L_x_1752) ;  /* 0xfffffffc00f08947 */ /* 0x001fea000383ffff */
[----:B------:R-:W-:Y:S05]  /*ef80*/  BRA `(.L_x_1750) ;  /* 0x00000000000c7947 */ /* 0x000fea0003800000 */
.L_x_1751:
[----:B------:R-:W2:Y:S02]  /*ef90*/  LD.E R0, desc[UR6][R4.64] ;  /* 0x0000000604007980 */ /* 0x000ea4000c101900 */
[----:B--2---:R-:W-:-:S05]  /*efa0*/  IADD3 R3, PT, PT, R18, R0, RZ ;  /* 0x0000000012037210 */ /* 0x004fca0007ffe0ff */
[----:B------:R0:W-:Y:S02]  /*efb0*/  ST.E desc[UR6][R4.64], R3 ;  /* 0x0000000304007985 */ /* 0x0001e4000c101906 */
.L_x_1750:
[----:B------:R-:W-:Y:S05]  /*efc0*/  BSYNC.RECONVERGENT B0 ;  /* 0x0000000000007941 */ /* 0x000fea0003800200 */
.L_x_1749:
[----:B------:R1:W-:Y:S01]  /*efd0*/  ATOM.E.ADD.F16x2.RN.STRONG.GPU P0, RZ, desc[UR6][R4.64+0x4], R11 ;  /* 0x8000040b04ff79a2 */ /* 0x0003e2000c10e106 */
[----:B------:R-:W-:Y:S04]  /*efe0*/  BSSY.RECONVERGENT B0, `(.L_x_1753) ;  /* 0x000000e000007945 */ /* 0x000fe80003800200 */
[----:B-1----:R-:W-:Y:S05]  /*eff0*/  @P0 BRA `(.L_x_1754) ;  /* 0x0000000000300947 */ /* 0x002fea0003800000 */
[----:B------:R-:W1:Y:S02]  /*f000*/  QSPC.E.S P0, RZ, [R4+0x4] ;  /* 0x0000040004ff73aa */ /* 0x000e640000000500 */
[----:B-1----:R-:W-:Y:S05]  /*f010*/  @!P0 BRA `(.L_x_1755) ;  /* 0x00000000001c8947 */ /* 0x002fea0003800000 */
[----:B------:R-:W-:-:S04]  /*f020*/  MOV R2, R4 ;  /* 0x0000000400027202 */ /* 0x000fc80000000f00 */
[----:B------:R-:W-:-:S07]  /*f030*/  MOV R0, R2 ;  /* 0x0000000200007202 */ /* 0x000fce0000000f00 */
.L_x_1756:
[----:B------:R-:W0:Y:S02]  /*f040*/  LDS R2, [R0+0x4] ;  /* 0x0000040000027984 */ /* 0x000e240000000800 */
[----:B0-----:R-:W-:-:S05]  /*f050*/  HFMA2 R3, R2, 1, 1, R11 ;  /* 0x3c003c0002037831 */ /* 0x001fca000000000b */
[----:B------:R-:W0:Y:S02]  /*f060*/  ATOMS.CAST.SPIN P0, [R0+0x4], R2, R3 ;  /* 0x000004020000758d */ /* 0x000e240001800003 */
[----:B0-----:R-:W-:Y:S05]  /*f070*/  @!P0 BRA `(.L_x_1756) ;  /* 0xfffffffc00f08947 */ /* 0x001fea000383ffff */
[----:B------:R-:W-:Y:S05]  /*f080*/  BRA `(.L_x_1754) ;  /* 0x00000000000c7947 */ /* 0x000fea0003800000 */
.L_x_1755:
[----:B------:R-:W0:Y:S02]  /*f090*/  LD.E R0, desc[UR6][R4.64+0x4] ;  /* 0x0000040604007980 */ /* 0x000e24000c101900 */
[----:B0-----:R-:W-:-:S05]  /*f0a0*/  IADD3 R3, PT, PT, R11, R0, RZ ;  /* 0x000000000b037210 */ /* 0x001fca0007ffe0ff */
[----:B------:R1:W-:Y:S02]  /*f0b0*/  ST.E desc[UR6][R4.64+0x4], R3 ;  /* 0x0000040304007985 */ /* 0x0003e4000c101906 */
.L_x_1754:
[----:B------:R-:W-:Y:S05]  /*f0c0*/  BSYNC.RECONVERGENT B0 ;  /* 0x0000000000007941 */ /* 0x000fea0003800200 */
.L_x_1753:
        /* <DEDUP_REMOVED lines=10> */
.L_x_1760:
[----:B------:R-:W0:Y:S02]  /*f170*/  LDS R2, [R0] ;  /* 0x0000000000027984 */ /* 0x000e240000000800 */
[----:B0-----:R-:W-:-:S05]  /*f180*/  HADD2 R3, R2, R13 ;  /* 0x0000000d02037230 */ /* 0x001fca0000000000 */
[----:B------:R-:W0:Y:S02]  /*f190*/  ATOMS.CAST.SPIN P0, [R0], R2, R3 ;  /* 0x000000020000758d */ /* 0x000e240001800003 */
[----:B0-----:R-:W-:Y:S05]  /*f1a0*/  @!P0 BRA `(.L_x_1760) ;  /* 0xfffffffc00f08947 */ /* 0x001fea000383ffff */
[----:B------:R-:W-:Y:S05]  /*f1b0*/  BRA `(.L_x_1758) ;  /* 0x00000000000c7947 */ /* 0x000fea0003800000 */
.L_x_1759:
[----:B------:R-:W2:Y:S02]  /*f1c0*/  LD.E R0, desc[UR6][R4.64] ;  /* 0x0000000604007980 */ /* 0x000ea4000c101900 */
[----:B--2---:R-:W-:-:S05]  /*f1d0*/  IADD3 R3, PT, PT, R13, R0, RZ ;  /* 0x000000000d037210 */ /* 0x004fca0007ffe0ff */
[----:B------:R0:W-:Y:S02]  /*f1e0*/  ST.E desc[UR6][R4.64], R3 ;  /* 0x0000000304007985 */ /* 0x0001e4000c101906 */
.L_x_1758:
[----:B------:R-:W-:Y:S05]  /*f1f0*/  BSYNC.RECONVERGENT B0 ;  /* 0x0000000000007941 */ /* 0x000fea0003800200 */
.L_x_1757:
[----:B------:R1:W-:Y:S01]  /*f200*/  ATOM.E.ADD.F16x2.RN.STRONG.GPU P0, RZ, desc[UR6][R4.64+0x4], R14 ;  /* 0x8000040e04ff79a2 */ /* 0x0003e2000c10e106 */
[----:B------:R-:W-:Y:S04]  /*f210*/  BSSY.RECONVERGENT B0, `(.L_x_1761) ;  /* 0x000000e000007945 */ /* 0x000fe80003800200 */
[----:B-1----:R-:W-:Y:S05]  /*f220*/  @P0 BRA `(.L_x_1762) ;  /* 0x0000000000300947 */ /* 0x002fea0003800000 */
[----:B------:R-:W1:Y:S02]  /*f230*/  QSPC.E.S P0, RZ, [R4+0x4] ;  /* 0x0000040004ff73aa */ /* 0x000e640000000500 */
[----:B-1----:R-:W-:Y:S05]  /*f240*/  @!P0 BRA `(.L_x_1763) ;  /* 0x00000000001c8947 */ /* 0x002fea0003800000 */
[----:B------:R-:W-:-:S04]  /*f250*/  MOV R2, R4 ;  /* 0x0000000400027202 */ /* 0x000fc80000000f00 */
[----:B------:R-:W-:-:S07]  /*f260*/  MOV R0, R2 ;  /* 0x0000000200007202 */ /* 0x000fce0000000f00 */
.L_x_1764:
[----:B------:R-:W0:Y:S02]  /*f270*/  LDS R2, [R0+0x4] ;  /* 0x0000040000027984 */ /* 0x000e240000000800 */
[----:B0-----:R-:W-:-:S05]  /*f280*/  HFMA2 R3, R2, 1, 1, R14 ;  /* 0x3c003c0002037831 */ /* 0x001fca000000000e */
[----:B------:R-:W0:Y:S02]  /*f290*/  ATOMS.CAST.SPIN P0, [R0+0x4], R2, R3 ;  /* 0x000004020000758d */ /* 0x000e240001800003 */
[----:B0-----:R-:W-:Y:S05]  /*f2a0*/  @!P0 BRA `(.L_x_1764) ;  /* 0xfffffffc00f08947 */ /* 0x001fea000383ffff */
[----:B------:R-:W-:Y:S05]  /*f2b0*/  BRA `(.L_x_1762) ;  /* 0x00000000000c7947 */ /* 0x000fea0003800000 */
.L_x_1763:
[----:B------:R-:W0:Y:S02]  /*f2c0*/  LD.E R0, desc[UR6][R4.64+0x4] ;  /* 0x0000040604007980 */ /* 0x000e24000c101900 */
[----:B0-----:R-:W-:-:S05]  /*f2d0*/  IADD3 R3, PT, PT, R14, R0, RZ ;  /* 0x000000000e037210 */ /* 0x001fca0007ffe0ff */
[----:B------:R1:W-:Y:S02]  /*f2e0*/  ST.E desc[UR6][R4.64+0x4], R3 ;  /* 0x0000040304007985 */ /* 0x0003e4000c101906 */
.L_x_1762:
[----:B------:R-:W-:Y:S05]  /*f2f0*/  BSYNC.RECONVERGENT B0 ;  /* 0x0000000000007941 */ /* 0x000fea0003800200 */
.L_x_1761:
        /* <DEDUP_REMOVED lines=10> */
.L_x_1768:
[----:B------:R-:W0:Y:S02]  /*f3a0*/  LDS R2, [R0] ;  /* 0x0000000000027984 */ /* 0x000e240000000800 */
[----:B0-----:R-:W-:-:S05]  /*f3b0*/  HADD2 R3, R2, R15 ;  /* 0x0000000f02037230 */ /* 0x001fca0000000000 */
[----:B------:R-:W0:Y:S02]  /*f3c0*/  ATOMS.CAST.SPIN P0, [R0], R2, R3 ;  /* 0x000000020000758d */ /* 0x000e240001800003 */
[----:B0-----:R-:W-:Y:S05]  /*f3d0*/  @!P0 BRA `(.L_x_1768) ;  /* 0xfffffffc00f08947 */ /* 0x001fea000383ffff */
[----:B------:R-:W-:Y:S05]  /*f3e0*/  BRA `(.L_x_1766) ;  /* 0x00000000000c7947 */ /* 0x000fea0003800000 */
.L_x_1767:
[----:B------:R-:W2:Y:S02]  /*f3f0*/  LD.E R0, desc[UR6][R4.64] ;  /* 0x0000000604007980 */ /* 0x000ea4000c101900 */
[----:B--2---:R-:W-:-:S05]  /*f400*/  IADD3 R3, PT, PT, R15, R0, RZ ;  /* 0x000000000f037210 */ /* 0x004fca0007ffe0ff */
[----:B------:R0:W-:Y:S02]  /*f410*/  ST.E desc[UR6][R4.64], R3 ;  /* 0x0000000304007985 */ /* 0x0001e4000c101906 */
.L_x_1766:
[----:B------:R-:W-:Y:S05]  /*f420*/  BSYNC.RECONVERGENT B0 ;  /* 0x0000000000007941 */ /* 0x000fea0003800200 */
.L_x_1765:
[----:B------:R1:W-:Y:S02]  /*f430*/  ATOM.E.ADD.F16x2.RN.STRONG.GPU P0, RZ, desc[UR6][R4.64+0x4], R16 ;  /* 0x8000041004ff79a2 */ /* 0x0003e4000c10e106 */
[----:B-1----:R-:W-:Y:S05]  /*f440*/  @P0 EXIT ;  /* 0x000000000000094d */ /* 0x002fea0003800000 */
[----:B------:R-:W1:Y:S02]  /*f450*/  QSPC.E.S P0, RZ, [R4+0x4] ;  /* 0x0000040004ff73aa */ /* 0x000e640000000500 */
[----:B-1----:R-:W-:Y:S05]  /*f460*/  @!P0 BRA `(.L_x_1769) ;  /* 0x00000000001c8947 */ /* 0x002fea0003800000 */
[----:B------:R-:W-:-:S04]  /*f470*/  MOV R2, R4 ;  /* 0x0000000400027202 */ /* 0x000fc80000000f00 */
[----:B------:R-:W-:-:S07]  /*f480*/  MOV R0, R2 ;  /* 0x0000000200007202 */ /* 0x000fce0000000f00 */
.L_x_1770:
[----:B------:R-:W0:Y:S02]  /*f490*/  LDS R2, [R0+0x4] ;  /* 0x0000040000027984 */ /* 0x000e240000000800 */
[----:B0-----:R-:W-:-:S05]  /*f4a0*/  HFMA2 R3, R2, 1, 1, R16 ;  /* 0x3c003c0002037831 */ /* 0x001fca0000000010 */
[----:B------:R-:W0:Y:S02]  /*f4b0*/  ATOMS.CAST.SPIN P0, [R0+0x4], R2, R3 ;  /* 0x000004020000758d */ /* 0x000e240001800003 */
[----:B0-----:R-:W-:Y:S05]  /*f4c0*/  @!P0 BRA `(.L_x_1770) ;  /* 0xfffffffc00f08947 */ /* 0x001fea000383ffff */
[----:B------:R-:W-:Y:S05]  /*f4d0*/  EXIT ;  /* 0x000000000000794d */ /* 0x000fea0003800000 */
.L_x_1769:
[----:B------:R-:W0:Y:S02]  /*f4e0*/  LD.E R0, desc[UR6][R4.64+0x4] ;  /* 0x0000040604007980 */ /* 0x000e24000c101900 */
[----:B0-----:R-:W-:-:S05]  /*f4f0*/  IADD3 R3, PT, PT, R16, R0, RZ ;  /* 0x0000000010037210 */ /* 0x001fca0007ffe0ff */
[----:B------:R-:W-:Y:S01]  /*f500*/  ST.E desc[UR6][R4.64+0x4], R3 ;  /* 0x0000040304007985 */ /* 0x000fe2000c101906 */
[----:B------:R-:W-:Y:S05]  /*f510*/  EXIT ;  /* 0x000000000000794d */ /* 0x000fea0003800000 */
.L_x_1771:
        /* <DEDUP_REMOVED lines=14> */
.L_x_4496:


//--------------------- .text._Z23gemm_half_q_half_kernelILi3ELi176ELb0ELb0ELi64EEvPK6__halfPKjS4_S2_PS0_iiiiPKtS7_iiiiiibS2_i --------------------------
	.section	.text._Z23gemm_half_q_half_kernelILi3ELi176ELb0ELb0ELi64EEvPK6__halfPKjS4_S2_PS0_iiiiPKtS7_iiiiiibS2_i,"ax",@progbits
	.align	128
        .global         _Z23gemm_half_q_half_kernelILi3ELi176ELb0ELb0ELi64EEvPK6__halfPKjS4_S2_PS0_iiiiPKtS7_iiiiiibS2_i
        .type           _Z23gemm_half_q_half_kernelILi3ELi176ELb0ELb0ELi64EEvPK6__halfPKjS4_S2_PS0_iiiiPKtS7_iiiiiibS2_i,@function
        .size           _Z23gemm_half_q_half_kernelILi3ELi176ELb0ELb0ELi64EEvPK6__halfPKjS4_S2_PS0_iiiiPKtS7_iiiiiibS2_i,(.L_x_4497 - _Z23gemm_half_q_half_kernelILi3ELi176ELb0ELb0ELi64EEvPK6__halfPKjS4_S2_PS0_iiiiPKtS7_iiiiiibS2_i)
        .other          _Z23gemm_half_q_half_kernelILi3ELi176ELb0ELb0ELi64EEvPK6__halfPKjS4_S2_PS0_iiiiPKtS7_iiiiiibS2_i,@"STO_CUDA_ENTRY STV_DEFAULT"
_Z23gemm_half_q_half_kernelILi3ELi176ELb0ELb0ELi64EEvPK6__halfPKjS4_S2_PS0_iiiiPKtS7_iiiiiibS2_i:
.text._Z23gemm_half_q_half_kernelILi3ELi176ELb0ELb0ELi64EEvPK6__halfPKjS4_S2_PS0_iiiiPKtS7_iiiiiibS2_i:
        /* <DEDUP_REMOVED lines=50> */
.L_x_1777:
        /* <DEDUP_REMOVED lines=15> */
[C---:B------:R-:W-:Y:S02]  /*0410*/  LEA R14, P2, R22.reuse, UR4, 0x1 ;  /* 0x00000004160e7c11 */ /* 0x040fe4000f8408ff */
        /* <DEDUP_REMOVED lines=16> */
.L_x_1776:
        /* <DEDUP_REMOVED lines=20> */
.L_x_1778:
[----:B------:R-:W-:-:S13]  /*0660*/  ISETP.EQ.AND P1, PT, R19, RZ, PT ;  /* 0x000000ff1300720c */ /* 0x000fda0003f22270 */
[----:B------:R-:W-:Y:S05]  /*0670*/  @!P0 BRA P1, `(.L_x_1773) ;  /* 0x00000004007c8947 */ /* 0x000fea0000800000 */
.L_x_1775:
        /* <DEDUP_REMOVED lines=12> */
.L_x_1774:
        /* <DEDUP_REMOVED lines=17> */
.L_x_1781:
        /* <DEDUP_REMOVED lines=32> */
.L_x_1780:
        /* <DEDUP_REMOVED lines=21> */
.L_x_1782:
[----:B------:R-:W-:-:S13]  /*0ba0*/  ISETP.NE.OR P0, PT, R19, RZ, P0 ;  /* 0x000000ff1300720c */ /* 0x000fda0000705670 */
[----:B------:R-:W-:Y:S05]  /*0bb0*/  @!P0 BRA `(.L_x_1773) ;  /* 0x00000000002c8947 */ /* 0x000fea0003800000 */
.L_x_1779:
        /* <DEDUP_REMOVED lines=11> */
.L_x_1773:
[----:B------:R-:W-:Y:S05]  /*0c70*/  BSYNC.RECONVERGENT B0 ;  /* 0x0000000000007941 */ /* 0x000fea0003800200 */
.L_x_1772:
[----:B------:R-:W1:Y:S02]  /*0c80*/  LDC R19, c[0x0][0x3ac] ;  /* 0x0000eb00ff137b82 */ /* 0x000e640000000800 */
[----:B-1----:R-:W-:-:S13]  /*0c90*/  ISETP.GE.AND P0, PT, R4, R19, PT ;  /* 0x000000130400720c */ /* 0x002fda0003f06270 */
        /* <DEDUP_REMOVED lines=18> */
[----:B------:R-:W1:Y:S01]  /*0dc0*/  LDC.64 R20, c[0x0][0x3a0] ;  /* 0x0000e800ff147b82 */ /* 0x000e620000000a00 */
[----:B------:R-:W-:-:S13]  /*0dd0*/  PLOP3.LUT P0, PT, PT, PT, PT, 0x8, 0x80 ;  /* 0x000000000080781c */ /* 0x000fda0003f0e170 */
.L_x_1786:
[CC--:B--2---:R-:W-:Y:S01]  /*0de0*/  IADD3 R12, PT, PT, R5.reuse, R19.reuse, RZ ;  /* 0x00000013050c7210 */ /* 0x0c4fe20007ffe0ff */
[--C-:B01----:R-:W-:Y:S01]  /*0df0*/  IMAD.WIDE R8, R5, 0x2, R20.reuse ;  /* 0x0000000205087825 */ /* 0x103fe200078e0214 */
[----:B------:R-:W-:Y:S02]  /*0e00*/  IADD3 R7, PT, PT, R7, 0x4, RZ ;  /* 0x0000000407077810 */ /* 0x000fe40007ffe0ff */
[CC--:B------:R-:W-:Y:S01]  /*0e10*/  IADD3 R14, PT, PT, R12.reuse, R19.reuse, RZ ;  /* 0x000000130c0e7210 */ /* 0x0c0fe20007ffe0ff */
[--C-:B------:R-:W-:Y:S01]  /*0e20*/  IMAD.WIDE R12, R12, 0x2, R20.reuse ;  /* 0x000000020c0c7825 */ /* 0x100fe200078e0214 */
[----:B------:R2:W-:Y:S01]  /*0e30*/  STG.E.64 desc[UR6][R8.64], RZ ;  /* 0x000000ff08007986 */ /* 0x0005e2000c101b06 */
[----:B------:R-:W-:Y:S02]  /*0e40*/  ISETP.GE.AND P1, PT, R7, -0x3, PT ;  /* 0xfffffffd0700780c */ /* 0x000fe40003f26270 */
[CC--:B-----5:R-:W-:Y:S01]  /*0e50*/  IADD3 R10, PT, PT, R14.reuse, R19.reuse, RZ ;  /* 0x000000130e0a7210 */ /* 0x0e0fe20007ffe0ff */
[--C-:B------:R-:W-:Y:S01]  /*0e60*/  IMAD.WIDE R14, R14, 0x2, R20.reuse ;  /* 0x000000020e0e7825 */ /* 0x100fe200078e0214 */
[----:B------:R2:W-:Y:S02]  /*0e70*/  STG.E.64 desc[UR6][R12.64], RZ ;  /* 0x000000ff0c007986 */ /* 0x0005e4000c101b06 */
[C---:B------:R-:W-:Y:S01]  /*0e80*/  IADD3 R5, PT, PT, R10.reuse, R19, RZ ;  /* 0x000000130a057210 */ /* 0x040fe20007ffe0ff */
[----:B------:R-:W-:Y:S01]  /*0e90*/  IMAD.WIDE R16, R10, 0x2, R20 ;  /* 0x000000020a107825 */ /* 0x000fe200078e0214 */
[----:B------:R2:W-:Y:S04]  /*0ea0*/  STG.E.64 desc[UR6][R14.64], RZ ;  /* 0x000000ff0e007986 */ /* 0x0005e8000c101b06 */
[----:B------:R2:W-:Y:S01]  /*0eb0*/  STG.E.64 desc[UR6][R16.64], RZ ;  /* 0x000000ff10007986 */ /* 0x0005e2000c101b06 */
[----:B------:R-:W-:Y:S05]  /*0ec0*/  @!P1 BRA `(.L_x_1786) ;  /* 0xfffffffc00c49947 */ /* 0x000fea000383ffff */
.L_x_1785:
[----:B--2---:R-:W-:-:S04]  /*0ed0*/  IADD3 R8, PT, PT, RZ, -R7, RZ ;  /* 0x80000007ff087210 */ /* 0x004fc80007ffe0ff */
[----:B------:R-:W-:-:S13]  /*0ee0*/  ISETP.GT.AND P1, PT, R8, 0x1, PT ;  /* 0x000000010800780c */ /* 0x000fda0003f24270 */
[----:B------:R-:W-:Y:S05]  /*0ef0*/  @!P1 BRA `(.L_x_1787) ;  /* 0x0000000000249947 */ /* 0x000fea0003800000 */
[----:B------:R-:W0:Y:S01]  /*0f00*/  LDC.64 R12, c[0x0][0x3a0] ;  /* 0x0000e800ff0c7b82 */ /* 0x000e220000000a00 */
[-C--:B-----5:R-:W-:Y:S02]  /*0f10*/  IADD3 R10, PT, PT, R5, R19.reuse, RZ ;  /* 0x00000013050a7210 */ /* 0x0a0fe40007ffe0ff */
[----:B------:R-:W-:Y:S02]  /*0f20*/  PLOP3.LUT P0, PT, PT, PT, PT, 0x8, 0x80 ;  /* 0x000000000080781c */ /* 0x000fe40003f0e170 */
[----:B------:R-:W-:Y:S01]  /*0f30*/  IADD3 R7, PT, PT, R7, 0x2, RZ ;  /* 0x0000000207077810 */ /* 0x000fe20007ffe0ff */
[----:B0-----:R-:W-:Y:S01]  /*0f40*/  IMAD.WIDE R8, R5, 0x2, R12 ;  /* 0x0000000205087825 */ /* 0x001fe200078e020c */
[----:B------:R-:W-:-:S03]  /*0f50*/  IADD3 R5, PT, PT, R10, R19, RZ ;  /* 0x000000130a057210 */ /* 0x000fc60007ffe0ff */
[----:B------:R-:W-:Y:S01]  /*0f60*/  IMAD.WIDE R12, R10, 0x2, R12 ;  /* 0x000000020a0c7825 */ /* 0x000fe200078e020c */
[----:B------:R1:W-:Y:S04]  /*0f70*/  STG.E.64 desc[UR6][R8.64], RZ ;  /* 0x000000ff08007986 */ /* 0x0003e8000c101b06 */
[----:B------:R1:W-:Y:S02]  /*0f80*/  STG.E.64 desc[UR6][R12.64], RZ ;  /* 0x000000ff0c007986 */ /* 0x0003e4000c101b06 */
.L_x_1787:
[----:B------:R-:W-:-:S13]  /*0f90*/  ISETP.NE.OR P0, PT, R7, RZ, P0 ;  /* 0x000000ff0700720c */ /* 0x000fda0000705670 */
[----:B------:R-:W-:Y:S05]  /*0fa0*/  @!P0 BRA `(.L_x_1783) ;  /* 0x00000000001c8947 */ /* 0x000fea0003800000 */
.L_x_1784:
[----:B01----:R-:W0:Y:S02]  /*0fb0*/  LDC.64 R8, c[0x0][0x3a0] ;  /* 0x0000e800ff087b82 */ /* 0x003e240000000a00 */
.L_x_1788:
[----:B0-----:R-:W-:Y:S01]  /*0fc0*/  IMAD.WIDE R12, R5, 0x2, R8 ;  /* 0x00000002050c7825 */ /* 0x001fe200078e0208 */
[----:B------:R-:W-:Y:S02]  /*0fd0*/  IADD3 R7, PT, PT, R7, 0x1, RZ ;  /* 0x0000000107077810 */ /* 0x000fe40007ffe0ff */
[----:B------:R-:W-:Y:S02]  /*0fe0*/  IADD3 R5, PT, PT, R5, R19, RZ ;  /* 0x0000001305057210 */ /* 0x000fe40007ffe0ff */
[----:B------:R2:W-:Y:S01]  /*0ff0*/  STG.E.64 desc[UR6][R12.64], RZ ;  /* 0x000000ff0c007986 */ /* 0x0005e2000c101b06 */
[----:B------:R-:W-:-:S13]  /*1000*/  ISETP.NE.AND P0, PT, R7, RZ, PT ;  /* 0x000000ff0700720c */ /* 0x000fda0003f05270 */
[----:B--2---:R-:W-:Y:S05]  /*1010*/  @P0 BRA `(.L_x_1788) ;  /* 0xfffffffc00e80947 */ /* 0x004fea000383ffff */
.L_x_1783:
[----:B------:R-:W2:Y:S01]  /*1020*/  LDC.64 R14, c[0x0][0x3b8] ;  /* 0x0000ee00ff0e7b82 */ /* 0x000ea20000000a00 */
[----:B01----:R-:W-:-:S05]  /*1030*/  SHF.L.U32 R9, R2, 0x7, RZ ;  /* 0x0000000702097819 */ /* 0x003fca00000006ff */
[----:B--2---:R-:W-:-:S05]  /*1040*/  IMAD.WIDE.U32 R8, R9, 0x2, R14 ;  /* 0x0000000209087825 */ /* 0x004fca00078e000e */
        /* <DEDUP_REMOVED lines=12> */
.L_x_1790:
        /* <DEDUP_REMOVED lines=16> */
[----:B------:R-:W-:Y:S02]  /*1210*/  LOP3.LUT R22, R17, 0xf, RZ, 0xc0, !PT ;  /* 0x0000000f11167812 */ /* 0x000fe400078ec0ff */
[----:B------:R-:W-:Y:S02]  /*1220*/  LOP3.LUT R8, R8, 0xf, RZ, 0xc0, !PT ;  /* 0x0000000f08087812 */ /* 0x000fe400078ec0ff */
[--C-:B------:R-:W-:Y:S02]  /*1230*/  SHF.R.U32.HI R23, RZ, 0x4, R17.reuse ;  /* 0x00000004ff177819 */ /* 0x100fe40000011611 */
[----:B------:R-:W-:Y:S01]  /*1240*/  SHF.R.U32.HI R17, RZ, 0xc, R17 ;  /* 0x0000000cff117819 */ /* 0x000fe20000011611 */
[----:B------:R-:W-:Y:S01]  /*1250*/  IMAD R9, R8, R8, R8 ;  /* 0x0000000808097224 */ /* 0x000fe200078e0208 */
[----:B------:R-:W-:-:S02]  /*1260*/  LOP3.LUT R23, R23, 0xf, RZ, 0xc0, !PT ;  /* 0x0000000f17177812 */ /* 0x000fc400078ec0ff */
[----:B------:R-:W-:Y:S01]  /*1270*/  LOP3.LUT R17, R17, 0xf, RZ, 0xc0, !PT ;  /* 0x0000000f11117812 */ /* 0x000fe200078ec0ff */
[----:B------:R-:W-:Y:S01]  /*1280*/  IMAD R25, R22, R22, R22 ;  /* 0x0000001616197224 */ /* 0x000fe200078e0216 */
[----:B------:R-:W-:Y:S01]  /*1290*/  IADD3 R9, PT, PT, R8, 0x1, R9 ;  /* 0x0000000108097810 */ /* 0x000fe20007ffe009 */
[----:B0-----:R-:W-:Y:S02]  /*12a0*/  IMAD R12, R23, R23, R23 ;  /* 0x00000017170c7224 */ /* 0x001fe400078e0217 */
[----:B------:R-:W-:Y:S01]  /*12b0*/  IMAD R8, R17, R17, R17 ;  /* 0x0000001111087224 */ /* 0x000fe200078e0211 */
[----:B------:R-:W-:Y:S02]  /*12c0*/  IADD3 R25, PT, PT, R22, 0x1, R25 ;  /* 0x0000000116197810 */ /* 0x000fe40007ffe019 */
[----:B------:R-:W-:Y:S02]  /*12d0*/  IADD3 R12, PT, PT, R23, 0x1, R12 ;  /* 0x00000001170c7810 */ /* 0x000fe40007ffe00c */
[----:B------:R-:W-:Y:S01]  /*12e0*/  IADD3 R17, PT, PT, R17, 0x1, R8 ;  /* 0x0000000111117810 */ /* 0x000fe20007ffe008 */
[----:B------:R-:W-:Y:S08]  /*12f0*/  I2F.F16 R9, R9 ;  /* 0x0000000900097306 */ /* 0x000ff00000200c00 */
[----:B------:R-:W0:Y:S08]  /*1300*/  I2F.F16 R8, R17 ;  /* 0x0000001100087306 */ /* 0x000e300000200c00 */
[----:B------:R-:W-:Y:S08]  /*1310*/  I2F.F16 R25, R25 ;  /* 0x0000001900197306 */ /* 0x000ff00000200c00 */
[----:B------:R-:W1:Y:S01]  /*1320*/  I2F.F16 R12, R12 ;  /* 0x0000000c000c7306 */ /* 0x000e620000200c00 */
[----:B0-----:R-:W-:-:S05]  /*1330*/  PRMT R8, R9, 0x5410, R8 ;  /* 0x0000541009087816 */ /* 0x001fca0000000008 */
[----:B----4-:R-:W-:Y:S01]  /*1340*/  HMUL2 R23, R8, R13.H0_H0 ;  /* 0x2000000d08177232 */ /* 0x010fe20000000000 */
[----:B------:R-:W-:Y:S02]  /*1350*/  LEA R8, R10, R1, 0x3 ;  /* 0x000000010a087211 */ /* 0x000fe400078e18ff */
[----:B-1----:R-:W-:-:S05]  /*1360*/  PRMT R12, R25, 0x5410, R12 ;  /* 0x00005410190c7816 */ /* 0x002fca000000000c */
[----:B------:R-:W-:Y:S01]  /*1370*/  HMUL2 R22, R12, R13.H0_H0 ;  /* 0x2000000d0c167232 */ /* 0x000fe20000000000 */
[----:B---3--:R-:W-:-:S04]  /*1380*/  IADD3 R18, PT, PT, R21, R18, RZ ;  /* 0x0000001215127210 */ /* 0x008fc80007ffe0ff */
[----:B------:R0:W-:Y:S01]  /*1390*/  STL.64 [R8], R22 ;  /* 0x0000001608007387 */ /* 0x0001e20000100a00 */
[----:B------:R-:W-:Y:S02]  /*13a0*/  ISETP.GE.AND P0, PT, R18, R3, PT ;  /* 0x000000031200720c */ /* 0x000fe40003f06270 */
[----:B------:R-:W-:-:S11]  /*13b0*/  IADD3 R10, PT, PT, R10, 0x1, RZ ;  /* 0x000000010a0a7810 */ /* 0x000fd60007ffe0ff */
[----:B0-----:R-:W-:Y:S05]  /*13c0*/  @!P0 BRA `(.L_x_1790) ;  /* 0xfffffffc00508947 */ /* 0x001fea000383ffff */
.L_x_1789:
[----:B------:R0:W5:Y:S01]  /*13d0*/  LDL.64 R8, [R1] ;  /* 0x0000000001087983 */ /* 0x0001620000100a00 */
[----:B------:R-:W1:Y:S01]  /*13e0*/  LDCU UR8, c[0x0][0x3c8] ;  /* 0x00007900ff0877ac */ /* 0x000e620008000800 */
[----:B------:R-:W-:Y:S01]  /*13f0*/  HFMA2 R7, -RZ, RZ, 0, 0 ;  /* 0x00000000ff077431 */ /* 0x000fe200000001ff */
[----:B------:R-:W-:Y:S02]  /*1400*/  CS2R R12, SRZ ;  /* 0x00000000000c7805 */ /* 0x000fe4000001ff00 */
[----:B------:R-:W-:Y:S01]  /*1410*/  MOV R18, RZ ;  /* 0x000000ff00127202 */ /* 0x000fe20000000f00 */
[----:B------:R-:W2:Y:S01]  /*1420*/  LDCU UR4, c[0x0][0x3cc] ;  /* 0x00007980ff0477ac */ /* 0x000ea20008000800 */
        /* <DEDUP_REMOVED lines=21> */
.L_x_1791:
[----:B------:R-:W-:Y:S05]  /*1580*/  @!P1 BRA `(.L_x_1792) ;  /* 0x00000000001c9947 */ /* 0x000fea0003800000 */
[----:B-----5:R-:W0:Y:S02]  /*1590*/  LDC R10, c[0x0][0x3d0] ;  /* 0x0000f400ff0a7b82 */ /* 0x020e240000000800 */
[----:B0-----:R-:W-:-:S04]  /*15a0*/  VIMNMX R5, PT, PT, R11, R10, PT ;  /* 0x0000000a0b057248 */ /* 0x001fc80003fe0100 */
[----:B------:R-:W-:-:S04]  /*15b0*/  IADD3 R5, PT, PT, R5, -UR4, RZ ;  /* 0x8000000405057c10 */ /* 0x000fc8000fffe0ff */
[----:B------:R-:W-:-:S04]  /*15c0*/  SHF.R.S32.HI R10, RZ, 0x1f, R5 ;  /* 0x0000001fff0a7819 */ /* 0x000fc80000011405 */
[----:B------:R-:W-:-:S04]  /*15d0*/  LEA.HI R10, R10, R5, RZ, 0x5 ;  /* 0x000000050a0a7211 */ /* 0x000fc800078f28ff */
[----:B------:R-:W-:-:S04]  /*15e0*/  SHF.R.S32.HI R10, RZ, 0x5, R10 ;  /* 0x00000005ff0a7819 */ /* 0x000fc8000001140a */
[----:B------:R-:W-:-:S07]  /*15f0*/  LEA R7, R10, R10, 0x2 ;  /* 0x0000000a0a077211 */ /* 0x000fce00078e10ff */
.L_x_1792:
[----:B------:R-:W-:Y:S05]  /*1600*/  @!P2 BRA `(.L_x_1793) ;  /* 0x00000000001ca947 */ /* 0x000fea0003800000 */
[----:B-----5:R-:W0:Y:S02]  /*1610*/  LDC R10, c[0x0][0x3d4] ;  /* 0x0000f500ff0a7b82 */ /* 0x020e240000000800 */
[----:B0-----:R-:W-:-:S04]  /*1620*/  VIMNMX R5, PT, PT, R11, R10, PT ;  /* 0x0000000a0b057248 */ /* 0x001fc80003fe0100 */
[----:B------:R-:W-:-:S04]  /*1630*/  IADD3 R5, PT, PT, R5, -UR5, RZ ;  /* 0x8000000505057c10 */ /* 0x000fc8000fffe0ff */
[----:B------:R-:W-:-:S04]  /*1640*/  SHF.R.S32.HI R10, RZ, 0x1f, R5 ;  /* 0x0000001fff0a7819 */ /* 0x000fc80000011405 */
[----:B------:R-:W-:-:S04]  /*1650*/  LEA.HI R10, R10, R5, RZ, 0x5 ;  /* 0x000000050a0a7211 */ /* 0x000fc800078f28ff */
[----:B------:R-:W-:-:S04]  /*1660*/  SHF.R.S32.HI R10, RZ, 0x5, R10 ;  /* 0x00000005ff0a7819 */ /* 0x000fc8000001140a */
[----:B------:R-:W-:-:S07]  /*1670*/  SHF.L.U32 R12, R10, 0x2, RZ ;  /* 0x000000020a0c7819 */ /* 0x000fce00000006ff */
.L_x_1793:
        /* <DEDUP_REMOVED lines=8> */
.L_x_1794:
        /* <DEDUP_REMOVED lines=8> */
.L_x_1795:
        /* <DEDUP_REMOVED lines=8> */
[----:B------:R-:W-:-:S02]  /*1800*/  PRMT R98, R9, 0x7610, R9 ;  /* 0x0000761009627816 */ /* 0x000fc40000000009 */
[----:B------:R-:W-:Y:S01]  /*1810*/  MOV R12, RZ ;  /* 0x000000ff000c7202 */ /* 0x000fe20000000f00 */
        /* <DEDUP_REMOVED lines=11> */
[----:B------:R-:W-:Y:S02]  /*18d0*/  IADD3 R4, PT, PT, R11, R16, RZ ;  /* 0x000000100b047210 */ /* 0x000fe40007ffe0ff */
[----:B------:R-:W-:-:S02]  /*18e0*/  IADD3.X R33, PT, PT, R5, UR11, RZ, P1, !PT ;  /* 0x0000000b05217c10 */ /* 0x000fc40008ffe4ff */
[----:B------:R-:W-:Y:S02]  /*18f0*/  PRMT R8, RZ, 0x5410, RZ ;  /* 0x00005410ff087816 */ /* 0x000fe400000000ff */
[----:B------:R-:W-:Y:S02]  /*1900*/  PRMT R7, RZ, 0x5410, RZ ;  /* 0x00005410ff077816 */ /* 0x000fe400000000ff */
[----:B------:R-:W-:Y:S02]  /*1910*/  PRMT R6, RZ, 0x5410, RZ ;  /* 0x00005410ff067816 */ /* 0x000fe400000000ff */
[----:B------:R-:W-:Y:S02]  /*1920*/  PRMT R5, RZ, 0x5410, RZ ;  /* 0x00005410ff057816 */ /* 0x000fe400000000ff */
        /* <DEDUP_REMOVED lines=11> */
.L_x_1801:
[----:B------:R-:W-:Y:S02]  /*19e0*/  ISETP.NE.AND P1, PT, R11, R4, PT ;  /* 0x000000040b00720c */ /* 0x000fe40003f25270 */
[----:B------:R-:W-:Y:S02]  /*19f0*/  MOV R16, R32 ;  /* 0x0000002000107202 */ /* 0x000fe40000000f00 */
[----:B------:R-:W-:-:S05]  /*1a00*/  MOV R17, R33 ;  /* 0x0000002100117202 */ /* 0x000fca0000000f00 */
[----:B0----5:R0:W5:Y:S04]  /*1a10*/  LDG.E.128.CONSTANT R24, desc[UR6][R16.64] ;  /* 0x0000000610187981 */ /* 0x021168000c1e9d00 */
[----:B------:R-:W-:Y:S02]  /*1a20*/  @!P1 LEA R2, R12, R1, 0x3 ;  /* 0x000000010c029211 */ /* 0x000fe400078e18ff */
[----:B------:R-:W-:Y:S02]  /*1a30*/  @!P1 MOV R14, R28 ;  /* 0x0000001c000e9202 */ /* 0x000fe40000000f00 */
[----:B------:R-:W-:Y:S01]  /*1a40*/  @!P1 MOV R15, R31 ;  /* 0x0000001f000f9202 */ /* 0x000fe20000000f00 */
[----:B------:R-:W2:Y:S04]  /*1a50*/  @!P1 LDL.64 R20, [R2+0x8] ;  /* 0x0000080002149983 */ /* 0x000ea80000100a00 */
[----:B------:R-:W3:Y:S01]  /*1a60*/  @!P1 LDG.E.U16.CONSTANT R14, desc[UR6][R14.64] ;  /* 0x000000060e0e9981 */ /* 0x000ee2000c1e9500 */
[----:B------:R-:W-:-:S02]  /*1a70*/  ISETP.GE.AND P0, PT, R47, 0x1, PT ;  /* 0x000000012f00780c */ /* 0x000fc40003f06270 */
[----:B------:R-:W-:Y:S01]  /*1a80*/  @!P1 IADD3 R0, PT, PT, R12, 0x1, RZ ;  /* 0x000000010c009810 */ /* 0x000fe20007ffe0ff */
[----:B------:R-:W-:-:S03]  /*1a90*/  IMAD.WIDE R32, R19, 0x4, R16 ;  /* 0x0000000413207825 */ /* 0x000fc600078e0210 */
[----:B------:R-:W-:Y:S02]  /*1aa0*/  @!P1 MOV R12, R0 ;  /* 0x00000000000c9202 */ /* 0x000fe40000000f00 */
[----:B--2---:R-:W-:Y:S02]  /*1ab0*/  @!P1 PRMT R95, R20, 0x7610, R95 ;  /* 0x00007610145f9816 */ /* 0x004fe4000000005f */
[----:B------:R-:W-:Y:S02]  /*1ac0*/  @!P1 PRMT R98, R21, 0x7610, R98 ;  /* 0x0000761015629816 */ /* 0x000fe40000000062 */
[----:B------:R-:W-:Y:S02]  /*1ad0*/  @!P1 PRMT R95, R95, 0x7610, R20 ;  /* 0x000076105f5f9816 */ /* 0x000fe40000000014 */
[----:B------:R-:W-:Y:S02]  /*1ae0*/  @!P1 PRMT R98, R98, 0x7610, R21 ;  /* 0x0000761062629816 */ /* 0x000fe40000000015 */
[----:B---3--:R-:W-:Y:S01]  /*1af0*/  @!P1 IADD3 R4, PT, PT, R14, R11, RZ ;  /* 0x0000000b0e049210 */ /* 0x008fe20007ffe0ff */
[----:B0-----:R-:W-:Y:S06]  /*1b00*/  @!P0 BRA `(.L_x_1797) ;  /* 0x0000001000cc8947 */ /* 0x001fec0003800000 */
[----:B------:R-:W2:Y:S01]  /*1b10*/  LDG.E.128.CONSTANT R20, desc[UR6][R32.64] ;  /* 0x0000000620147981 */ /* 0x000ea2000c1e9d00 */
[C---:B-----5:R-:W-:Y:S02]  /*1b20*/  LEA.HI R44, R24.reuse, 0xffffff80, RZ, 0x8 ;  /* 0xffffff80182c7811 */ /* 0x060fe400078f40ff */
[C---:B------:R-:W-:Y:S02]  /*1b30*/  LEA.HI R43, R25.reuse, 0xffffff80, RZ, 0x8 ;  /* 0xffffff80192b7811 */ /* 0x040fe400078f40ff */
[----:B------:R-:W-:Y:S02]  /*1b40*/  LOP3.LUT R0, R25, 0xff, RZ, 0xc0, !PT ;  /* 0x000000ff19007812 */ /* 0x000fe400078ec0ff */
[----:B------:R-:W-:Y:S01]  /*1b50*/  LOP3.LUT R13, R24, 0xff, RZ, 0xc0, !PT ;  /* 0x000000ff180d7812 */ /* 0x000fe200078ec0ff */
[----:B------:R-:W0:Y:S01]  /*1b60*/  I2F.F16 R44, R44 ;  /* 0x0000002c002c7306 */ /* 0x000e220000200c00 */
[----:B------:R-:W-:Y:S02]  /*1b70*/  SHF.R.U32.HI R15, RZ, 0x8, R24 ;  /* 0x00000008ff0f7819 */ /* 0x000fe40000011618 */
[----:B------:R-:W-:-:S02]  /*1b80*/  SHF.R.U32.HI R37, RZ, 0x8, R25 ;  /* 0x00000008ff257819 */ /* 0x000fc40000011619 */
[----:B------:R-:W-:Y:S02]  /*1b90*/  SHF.R.U32.HI R24, RZ, 0x10, R24 ;  /* 0x00000010ff187819 */ /* 0x000fe40000011618 */
[----:B------:R-:W-:Y:S01]  /*1ba0*/  SHF.R.U32.HI R25, RZ, 0x10, R25 ;  /* 0x00000010ff197819 */ /* 0x000fe20000011619 */
[----:B------:R-:W-:Y:S01]  /*1bb0*/  I2F.F16 R43, R43 ;  /* 0x0000002b002b7306 */ /* 0x000fe20000200c00 */
[----:B------:R-:W-:Y:S02]  /*1bc0*/  LOP3.LUT R24, R24, 0xff, RZ, 0xc0, !PT ;  /* 0x000000ff18187812 */ /* 0x000fe400078ec0ff */
[----:B------:R-:W-:Y:S02]  /*1bd0*/  LOP3.LUT R25, R25, 0xff, RZ, 0xc0, !PT ;  /* 0x000000ff19197812 */ /* 0x000fe400078ec0ff */
[----:B------:R-:W-:Y:S02]  /*1be0*/  IADD3 R38, PT, PT, R24, -0x80, RZ ;  /* 0xffffff8018267810 */ /* 0x000fe40007ffe0ff */
[----:B------:R-:W-:Y:S01]  /*1bf0*/  IADD3 R39, PT, PT, R25, -0x80, RZ ;  /* 0xffffff8019277810 */ /* 0x000fe20007ffe0ff */
[----:B0-----:R-:W-:Y:S01]  /*1c00*/  HADD2.F32 R44, -RZ, R44.H0_H0 ;  /* 0x2000002cff2c7230 */ /* 0x001fe20000004100 */
[----:B------:R-:W0:Y:S01]  /*1c10*/  LDS.64 R24, [UR4] ;  /* 0x00000004ff187984 */ /* 0x000e220008000a00 */
[----:B------:R-:W-:Y:S01]  /*1c20*/  LOP3.LUT R15, R15, 0xff, RZ, 0xc0, !PT ;  /* 0x000000ff0f0f7812 */ /* 0x000fe200078ec0ff */
[----:B------:R-:W-:Y:S01]  /*1c30*/  I2F.F16 R38, R38 ;  /* 0x0000002600267306 */ /* 0x000fe20000200c00 */
[----:B------:R-:W-:-:S02]  /*1c40*/  SHF.R.U32.HI R45, RZ, 0x10, R27 ;  /* 0x00000010ff2d7819 */ /* 0x000fc4000001161b */
[----:B------:R-:W-:Y:S02]  /*1c50*/  IADD3 R15, PT, PT, R15, -0x80, RZ ;  /* 0xffffff800f0f7810 */ /* 0x000fe40007ffe0ff */
[C---:B------:R-:W-:Y:S02]  /*1c60*/  LEA.HI R41, R27.reuse, 0xffffff80, RZ, 0x8 ;  /* 0xffffff801b297811 */ /* 0x040fe400078f40ff */
[----:B------:R-:W-:Y:S01]  /*1c70*/  LOP3.LUT R2, R27, 0xff, RZ, 0xc0, !PT ;  /* 0x000000ff1b027812 */ /* 0x000fe200078ec0ff */
[----:B------:R1:W-:Y:S01]  /*1c80*/  I2F.F16 R36, R15 ;  /* 0x0000000f00247306 */ /* 0x0003e20000200c00 */
[----:B------:R-:W-:Y:S02]  /*1c90*/  LOP3.LUT R45, R45, 0xff, RZ, 0xc0, !PT ;  /* 0x000000ff2d2d7812 */ /* 0x000fe400078ec0ff */
[C---:B------:R-:W-:Y:S02]  /*1ca0*/  LEA.HI R42, R26.reuse, 0xffffff80, RZ, 0x8 ;  /* 0xffffff801a2a7811 */ /* 0x040fe400078f40ff */
[----:B------:R-:W-:-:S02]  /*1cb0*/  LOP3.LUT R14, R26, 0xff, RZ, 0xc0, !PT ;  /* 0x000000ff1a0e7812 */ /* 0x000fc400078ec0ff */
[--C-:B------:R-:W-:Y:S01]  /*1cc0*/  SHF.R.U32.HI R40, RZ, 0x8, R26.reuse ;  /* 0x00000008ff287819 */ /* 0x100fe2000001161a */
[----:B------:R-:W-:Y:S01]  /*1cd0*/  I2F.F16 R39, R39 ;  /* 0x0000002700277306 */ /* 0x000fe20000200c00 */
[----:B-1----:R-:W-:Y:S02]  /*1ce0*/  SHF.R.U32.HI R15, RZ, 0x8, R27 ;  /* 0x00000008ff0f7819 */ /* 0x002fe4000001161b */
[----:B------:R-:W-:Y:S02]  /*1cf0*/  SHF.R.U32.HI R26, RZ, 0x10, R26 ;  /* 0x00000010ff1a7819 */ /* 0x000fe4000001161a */
[----:B------:R-:W-:Y:S02]  /*1d00*/  LOP3.LUT R15, R15, 0xff, RZ, 0xc0, !PT ;  /* 0x000000ff0f0f7812 */ /* 0x000fe400078ec0ff */
[----:B------:R-:W-:Y:S01]  /*1d10*/  IADD3 R49, PT, PT, R45, -0x80, RZ ;  /* 0xffffff802d317810 */ /* 0x000fe20007ffe0ff */
[----:B------:R-:W1:Y:S01]  /*1d20*/  I2F.F16 R42, R42 ;  /* 0x0000002a002a7306 */ /* 0x000e620000200c00 */
[----:B------:R-:W-:-:S02]  /*1d30*/  IADD3 R27, PT, PT, R15, -0x80, RZ ;  /* 0xffffff800f1b7810 */ /* 0x000fc40007ffe0ff */
[----:B------:R-:W-:Y:S02]  /*1d40*/  LOP3.LUT R37, R37, 0xff, RZ, 0xc0, !PT ;  /* 0x000000ff25257812 */ /* 0x000fe400078ec0ff */
[----:B------:R-:W-:Y:S02]  /*1d50*/  IADD3 R0, PT, PT, R0, -0x80, RZ ;  /* 0xffffff8000007810 */ /* 0x000fe40007ffe0ff */
[----:B------:R-:W-:Y:S01]  /*1d60*/  IADD3 R13, PT, PT, R13, -0x80, RZ ;  /* 0xffffff800d0d7810 */ /* 0x000fe20007ffe0ff */
[----:B------:R-:W-:Y:S01]  /*1d70*/  I2F.F16 R59, R27 ;  /* 0x0000001b003b7306 */ /* 0x000fe20000200c00 */
[----:B------:R-:W-:Y:S02]  /*1d80*/  IADD3 R14, PT, PT, R14, -0x80, RZ ;  /* 0xffffff800e0e7810 */ /* 0x000fe40007ffe0ff */
[----:B------:R-:W-:Y:S02]  /*1d90*/  IADD3 R2, PT, PT, R2, -0x80, RZ ;  /* 0xffffff8002027810 */ /* 0x000fe40007ffe0ff */
[----:B------:R-:W-:Y:S01]  /*1da0*/  LOP3.LUT R26, R26, 0xff, RZ, 0xc0, !PT ;  /* 0x000000ff1a1a7812 */ /* 0x000fe200078ec0ff */
[----:B0-----:R-:W-:Y:S01]  /*1db0*/  HADD2.F32 R56, -RZ, R24.H1_H1 ;  /* 0x30000018ff387230 */ /* 0x001fe20000004100 */
[----:B------:R-:W-:Y:S01]  /*1dc0*/  LOP3.LUT R40, R40, 0xff, RZ, 0xc0, !PT ;  /* 0x000000ff28287812 */ /* 0x000fe200078ec0ff */
[----:B------:R-:W0:Y:S01]  /*1dd0*/  I2F.F16 R0, R0 ;  /* 0x0000000000007306 */ /* 0x000e220000200c00 */
[----:B------:R-:W-:Y:S01]  /*1de0*/  IADD3 R37, PT, PT, R37, -0x80, RZ ;  /* 0xffffff8025257810 */ /* 0x000fe20007ffe0ff */
[----:B------:R-:W-:Y:S01]  /*1df0*/  HADD2.F32 R53, -RZ, R25.H0_H0 ;  /* 0x20000019ff357230 */ /* 0x000fe20000004100 */
[----:B------:R-:W-:Y:S01]  /*1e00*/  IADD3 R26, PT, PT, R26, -0x80, RZ ;  /* 0xffffff801a1a7810 */ /* 0x000fe20007ffe0ff */
[----:B-1----:R-:W-:Y:S01]  /*1e10*/  HADD2.F32 R42, -RZ, R42.H0_H0 ;  /* 0x2000002aff2a7230 */ /* 0x002fe20000004100 */
[----:B------:R-:W-:-:S02]  /*1e20*/  IADD3 R40, PT, PT, R40, -0x80, RZ ;  /* 0xffffff8028287810 */ /* 0x000fc40007ffe0ff */
[----:B------:R-:W-:Y:S01]  /*1e30*/  ISETP.NE.AND P1, PT, R47, 0x1, PT ;  /* 0x000000012f00780c */ /* 0x000fe20003f25270 */
[----:B------:R-:W1:Y:S01]  /*1e40*/  I2F.F16 R13, R13 ;  /* 0x0000000d000d7306 */ /* 0x000e620000200c00 */
[----:B0-----:R-:W-:-:S07]  /*1e50*/  HADD2.F32 R0, -RZ, R0.H0_H0 ;  /* 0x20000000ff007230 */ /* 0x001fce0000004100 */
[----:B------:R-:W0:Y:S01]  /*1e60*/  I2F.F16 R14, R14 ;  /* 0x0000000e000e7306 */ /* 0x000e220000200c00 */
[----:B-1----:R-:W-:-:S07]  /*1e70*/  HADD2.F32 R13, -RZ, R13.H0_H0 ;  /* 0x2000000dff0d7230 */ /* 0x002fce0000004100 */
[----:B------:R-:W1:Y:S01]  /*1e80*/  I2F.F16 R2, R2 ;  /* 0x0000000200027306 */ /* 0x000e620000200c00 */
[----:B0-----:R-:W-:-:S07]  /*1e90*/  HADD2.F32 R14, -RZ, R14.H0_H0 ;  /* 0x2000000eff0e7230 */ /* 0x001fce0000004100 */
[----:B------:R-:W-:Y:S01]  /*1ea0*/  I2F.F16 R37, R37 ;  /* 0x0000002500257306 */ /* 0x000fe20000200c00 */
[----:B-1----:R-:W-:-:S07]  /*1eb0*/  HADD2.F32 R2, -RZ, R2.H0_H0 ;  /* 0x20000002ff027230 */ /* 0x002fce0000004100 */
[----:B------:R-:W-:Y:S08]  /*1ec0*/  I2F.F16 R51, R26 ;  /* 0x0000001a00337306 */ /* 0x000ff00000200c00 */
[----:B------:R-:W-:Y:S08]  /*1ed0*/  I2F.F16 R52, R40 ;  /* 0x0000002800347306 */ /* 0x000ff00000200c00 */
[----:B------:R0:W1:Y:S08]  /*1ee0*/  I2F.F16 R40, R49 ;  /* 0x0000003100287306 */ /* 0x0000700000200c00 */
[----:B------:R-:W-:Y:S01]  /*1ef0*/  I2F.F16 R41, R41 ;  /* 0x0000002900297306 */ /* 0x000fe20000200c00 */
[----:B0-----:R-:W-:-:S02]  /*1f00*/  HADD2.F32 R49, -RZ, R25.H1_H1 ;  /* 0x30000019ff317230 */ /* 0x001fc40000004100 */
[----:B-1----:R-:W-:Y:S01]  /*1f10*/  HADD2.F32 R40, -RZ, R40.H0_H0 ;  /* 0x20000028ff287230 */ /* 0x002fe20000004100 */
[----:B--2---:R-:W-:Y:S02]  /*1f20*/  LOP3.LUT R15, R20, 0xff, RZ, 0xc0, !PT ;  /* 0x000000ff140f7812 */ /* 0x004fe400078ec0ff */
[----:B------:R-:W-:Y:S02]  /*1f30*/  SHF.R.U32.HI R26, RZ, 0x8, R20 ;  /* 0x00000008ff1a7819 */ /* 0x000fe40000011614 */
[----:B------:R-:W-:Y:S02]  /*1f40*/  IADD3 R45, PT, PT, R15, -0x80, RZ ;  /* 0xffffff800f2d7810 */ /* 0x000fe40007ffe0ff */
[----:B------:R-:W-:Y:S02]  /*1f50*/  LOP3.LUT R15, R21, 0xff, RZ, 0xc0, !PT ;  /* 0x000000ff150f7812 */ /* 0x000fe400078ec0ff */
[----:B------:R-:W-:Y:S02]  /*1f60*/  LOP3.LUT R26, R26, 0xff, RZ, 0xc0, !PT ;  /* 0x000000ff1a1a7812 */ /* 0x000fe400078ec0ff */
[----:B------:R-:W-:Y:S01]  /*1f70*/  IADD3 R46, PT, PT, R15, -0x80, RZ ;  /* 0xffffff800f2e7810 */ /* 0x000fe20007ffe0ff */
[----:B------:R-:W0:Y:S01]  /*1f80*/  I2F.F16 R45, R45 ;  /* 0x0000002d002d7306 */ /* 0x000e220000200c00 */
[----:B------:R-:W-:-:S02]  /*1f90*/  LOP3.LUT R15, R22, 0xff, RZ, 0xc0, !PT ;  /* 0x000000ff160f7812 */ /* 0x000fc400078ec0ff */
[----:B------:R-:W-:Y:S02]  /*1fa0*/  SHF.R.U32.HI R27, RZ, 0x8, R21 ;  /* 0x00000008ff1b7819 */ /* 0x000fe40000011615 */
[----:B------:R-:W-:Y:S01]  /*1fb0*/  IADD3 R48, PT, PT, R15, -0x80, RZ ;  /* 0xffffff800f307810 */ /* 0x000fe20007ffe0ff */
[----:B------:R-:W-:Y:S01]  /*1fc0*/  HADD2.F32 R15, -RZ, R24.H0_H0 ;  /* 0x20000018ff0f7230 */ /* 0x000fe20000004100 */
[----:B------:R-:W-:Y:S01]  /*1fd0*/  LOP3.LUT R24, R23, 0xff, RZ, 0xc0, !PT ;  /* 0x000000ff17187812 */ /* 0x000fe200078ec0ff */
[----:B------:R-:W1:Y:S01]  /*1fe0*/  I2F.F16 R46, R46 ;  /* 0x0000002e002e7306 */ /* 0x000e620000200c00 */
[----:B------:R-:W-:Y:S02]  /*1ff0*/  SHF.R.U32.HI R54, RZ, 0x8, R22 ;  /* 0x00000008ff367819 */ /* 0x000fe40000011616 */
[----:B------:R-:W-:Y:S01]  /*2000*/  IADD3 R55, PT, PT, R24, -0x80, RZ ;  /* 0xffffff8018377810 */ /* 0x000fe20007ffe0ff */
[----:B------:R-:W-:Y:S01]  /*2010*/  FFMA.FTZ R61, R15, R0, RZ ;  /* 0x000000000f3d7223 */ /* 0x000fe200000100ff */
[----:B------:R-:W2:Y:S01]  /*2020*/  LDS.64 R24, [UR4+0x8] ;  /* 0x00000804ff187984 */ /* 0x000ea20008000a00 */
[----:B------:R-:W-:Y:S01]  /*2030*/  IADD3 R50, PT, PT, R26, -0x80, RZ ;  /* 0xffffff801a327810 */ /* 0x000fe20007ffe0ff */
[----:B0-----:R-:W-:Y:S01]  /*2040*/  HADD2.F32 R45, -RZ, R45.H0_H0 ;  /* 0x2000002dff2d7230 */ /* 0x001fe20000004100 */
[----:B------:R-:W-:Y:S01]  /*2050*/  LOP3.LUT R27, R27, 0xff, RZ, 0xc0, !PT ;  /* 0x000000ff1b1b7812 */ /* 0x000fe200078ec0ff */
[----:B------:R-:W0:Y:S01]  /*2060*/  I2F.F16 R48, R48 ;  /* 0x0000003000307306 */ /* 0x000e220000200c00 */
[----:B------:R-:W-:-:S02]  /*2070*/  LOP3.LUT R26, R54, 0xff, RZ, 0xc0, !PT ;  /* 0x000000ff361a7812 */ /* 0x000fc400078ec0ff */
[----:B------:R-:W-:Y:S02]  /*2080*/  LEA.HI R18, R20, 0xffffff80, RZ, 0x8 ;  /* 0xffffff8014127811 */ /* 0x000fe400078f40ff */
[----:B------:R-:W-:Y:S01]  /*2090*/  SHF.R.U32.HI R57, RZ, 0x10, R20 ;  /* 0x00000010ff397819 */ /* 0x000fe20000011614 */
[----:B-1----:R-:W-:Y:S01]  /*20a0*/  HADD2.F32 R46, -RZ, R46.H0_H0 ;  /* 0x2000002eff2e7230 */ /* 0x002fe20000004100 */
[----:B------:R-:W-:Y:S01]  /*20b0*/  IADD3 R54, PT, PT, R27, -0x80, RZ ;  /* 0xffffff801b367810 */ /* 0x000fe20007ffe0ff */
[----:B------:R1:W3:Y:S01]  /*20c0*/  I2F.F16 R20, R55 ;  /* 0x0000003700147306 */ /* 0x0002e20000200c00 */
[----:B------:R-:W-:Y:S01]  /*20d0*/  HADD2.F32 R27, -RZ, R37.H0_H0 ;  /* 0x20000025ff1b7230 */ /* 0x000fe20000004100 */
[----:B------:R-:W-:Y:S01]  /*20e0*/  SHF.R.U32.HI R58, RZ, 0x8, R23 ;  /* 0x00000008ff3a7819 */ /* 0x000fe20000011617 */
[----:B------:R-:W-:Y:S02]  /*20f0*/  HADD2.F32 R37, -RZ, R52.H0_H0 ;  /* 0x20000034ff257230 */ /* 0x000fe40000004100 */
[----:B------:R-:W-:Y:S01]  /*2100*/  FFMA.FTZ R52, R15, R14, RZ ;  /* 0x0000000e0f347223 */ /* 0x000fe200000100ff */
[----:B------:R-:W-:Y:S01]  /*2110*/  LOP3.LUT R57, R57, 0xff, RZ, 0xc0, !PT ;  /* 0x000000ff39397812 */ /* 0x000fe200078ec0ff */
[----:B------:R-:W-:Y:S01]  /*2120*/  FFMA.FTZ R62, R56, R27, R61 ;  /* 0x0000001b383e7223 */ /* 0x000fe2000001003d */
[----:B------:R-:W-:Y:S01]  /*2130*/  LOP3.LUT R58, R58, 0xff, RZ, 0xc0, !PT ;  /* 0x000000ff3a3a7812 */ /* 0x000fe200078ec0ff */
[----:B------:R-:W-:Y:S01]  /*2140*/  FFMA.FTZ R64, R56, R37, R52 ;  /* 0x0000002538407223 */ /* 0x000fe20000010034 */
[----:B-1----:R-:W-:Y:S01]  /*2150*/  IADD3 R55, PT, PT, R26, -0x80, RZ ;  /* 0xffffff801a377810 */ /* 0x002fe20007ffe0ff */
[----:B------:R-:W-:Y:S01]  /*2160*/  HADD2.F32 R26, -RZ, R36.H0_H0 ;  /* 0x20000024ff1a7230 */ /* 0x000fe20000004100 */
[----:B------:R-:W-:Y:S01]  /*2170*/  SHF.R.U32.HI R52, RZ, 0x10, R21 ;  /* 0x00000010ff347819 */ /* 0x000fe20000011615 */
[----:B------:R-:W-:-:S02]  /*2180*/  HADD2.F32 R36, -RZ, R59.H0_H0 ;  /* 0x2000003bff247230 */ /* 0x000fc40000004100 */
[----:B------:R-:W-:Y:S01]  /*2190*/  FFMA.FTZ R59, R13, R15, RZ ;  /* 0x0000000f0d3b7223 */ /* 0x000fe200000100ff */
[----:B------:R-:W-:Y:S01]  /*21a0*/  FFMA.FTZ R15, R15, R2, RZ ;  /* 0x000000020f0f7223 */ /* 0x000fe200000100ff */
[----:B------:R-:W-:Y:S01]  /*21b0*/  LOP3.LUT R52, R52, 0xff, RZ, 0xc0, !PT ;  /* 0x000000ff34347812 */ /* 0x000fe200078ec0ff */
[----:B------:R-:W1:Y:S01]  /*21c0*/  I2F.F16 R50, R50 ;  /* 0x0000003200327306 */ /* 0x000e620000200c00 */
[----:B------:R-:W-:Y:S01]  /*21d0*/  FFMA.FTZ R60, R26, R56, R59 ;  /* 0x000000381a3c7223 */ /* 0x000fe2000001003b */
[----:B------:R-:W-:Y:S01]  /*21e0*/  FFMA.FTZ R63, R56, R36, R15 ;  /* 0x00000024383f7223 */ /* 0x000fe2000001000f */
[----:B------:R-:W-:Y:S01]  /*21f0*/  HADD2.F32 R15, -RZ, R38.H0_H0 ;  /* 0x20000026ff0f7230 */ /* 0x000fe20000004100 */
[----:B------:R-:W-:Y:S01]  /*2200*/  LEA.HI R34, R21, 0xffffff80, RZ, 0x8 ;  /* 0xffffff8015227811 */ /* 0x000fe200078f40ff */
[----:B------:R-:W-:Y:S02]  /*2210*/  HADD2.F32 R38, -RZ, R39.H0_H0 ;  /* 0x20000027ff267230 */ /* 0x000fe40000004100 */
[----:B------:R-:W-:Y:S01]  /*2220*/  FFMA.FTZ R63, R53, R40, R63 ;  /* 0x00000028353f7223 */ /* 0x000fe2000001003f */
[----:B------:R-:W-:Y:S01]  /*2230*/  HADD2.F32 R39, -RZ, R51.H0_H0 ;  /* 0x20000033ff277230 */ /* 0x000fe20000004100 */
[----:B------:R-:W-:Y:S01]  /*2240*/  IADD3 R51, PT, PT, R57, -0x80, RZ ;  /* 0xffffff8039337810 */ /* 0x000fe20007ffe0ff */
[----:B------:R-:W-:Y:S01]  /*2250*/  FFMA.FTZ R59, R15, R53, R60 ;  /* 0x000000350f3b7223 */ /* 0x000fe2000001003c */
[C---:B------:R-:W-:Y:S01]  /*2260*/  FFMA.FTZ R62, R53.reuse, R38, R62 ;  /* 0x00000026353e7223 */ /* 0x040fe2000001003e */
[----:B------:R-:W-:Y:S01]  /*2270*/  SHF.R.U32.HI R57, RZ, 0x10, R23 ;  /* 0x00000010ff397819 */ /* 0x000fe20000011617 */
[----:B------:R-:W-:Y:S01]  /*2280*/  FFMA.FTZ R61, R53, R39, R64 ;  /* 0x00000027353d7223 */ /* 0x000fe20000010040 */
[----:B------:R-:W-:Y:S01]  /*2290*/  SHF.R.U32.HI R53, RZ, 0x10, R22 ;  /* 0x00000010ff357819 */ /* 0x000fe20000011616 */
[----:B------:R-:W4:Y:S01]  /*22a0*/  I2F.F16 R54, R54 ;  /* 0x0000003600367306 */ /* 0x000f220000200c00 */
[----:B------:R-:W-:Y:S01]  /*22b0*/  IADD3 R21, PT, PT, R58, -0x80, RZ ;  /* 0xffffff803a157810 */ /* 0x000fe20007ffe0ff */
[----:B------:R-:W-:Y:S01]  /*22c0*/  HADD2.F32 R56, -RZ, R41.H0_H0 ;  /* 0x20000029ff387230 */ /* 0x000fe20000004100 */
[----:B------:R-:W-:Y:S01]  /*22d0*/  LEA.HI R35, R22, 0xffffff80, RZ, 0x8 ;  /* 0xffffff8016237811 */ /* 0x000fe200078f40ff */
[----:B------:R-:W-:Y:S01]  /*22e0*/  FFMA.FTZ R58, R44, R49, R59 ;  /* 0x000000312c3a7223 */ /* 0x000fe2000001003b */
[----:B------:R-:W-:Y:S01]  /*22f0*/  IADD3 R22, PT, PT, R52, -0x80, RZ ;  /* 0xffffff8034167810 */ /* 0x000fe20007ffe0ff */
[----:B------:R-:W-:Y:S01]  /*2300*/  HADD2.F32 R52, -RZ, R43.H0_H0 ;  /* 0x2000002bff347230 */ /* 0x000fe20000004100 */
[----:B------:R-:W-:Y:S01]  /*2310*/  LOP3.LUT R53, R53, 0xff, RZ, 0xc0, !PT ;  /* 0x000000ff35357812 */ /* 0x000fe200078ec0ff */
[----:B------:R-:W4:Y:S01]  /*2320*/  I2F.F16 R55, R55 ;  /* 0x0000003700377306 */ /* 0x000f220000200c00 */
[----:B------:R-:W-:Y:S01]  /*2330*/  LOP3.LUT R57, R57, 0xff, RZ, 0xc0, !PT ;  /* 0x000000ff39397812 */ /* 0x000fe200078ec0ff */
[----:B------:R-:W-:Y:S01]  /*2340*/  FFMA.FTZ R61, R49, R42, R61 ;  /* 0x0000002a313d7223 */ /* 0x000fe2000001003d */
[----:B------:R-:W-:Y:S01]  /*2350*/  IADD3 R53, PT, PT, R53, -0x80, RZ ;  /* 0xffffff8035357810 */ /* 0x000fe20007ffe0ff */
[----:B------:R-:W-:Y:S01]  /*2360*/  FFMA.FTZ R62, R49, R52, R62 ;  /* 0x00000034313e7223 */ /* 0x000fe2000001003e */
[----:B------:R-:W-:Y:S01]  /*2370*/  IADD3 R57, PT, PT, R57, -0x80, RZ ;  /* 0xffffff8039397810 */ /* 0x000fe20007ffe0ff */
[----:B------:R-:W-:Y:S01]  /*2380*/  FFMA.FTZ R63, R49, R56, R63 ;  /* 0x00000038313f7223 */ /* 0x000fe2000001003f */
[----:B------:R-:W-:Y:S01]  /*2390*/  LEA.HI R23, R23, 0xffffff80, RZ, 0x8 ;  /* 0xffffff8017177811 */ /* 0x000fe200078f40ff */
[----:B------:R-:W4:Y:S01]  /*23a0*/  I2F.F16 R21, R21 ;  /* 0x0000001500157306 */ /* 0x000f220000200c00 */
[----:B--2---:R-:W-:-:S02]  /*23b0*/  HADD2.F32 R41, -RZ, R24.H0_H0 ;  /* 0x20000018ff297230 */ /* 0x004fc40000004100 */
[----:B------:R-:W-:Y:S02]  /*23c0*/  HADD2.F32 R59, -RZ, R24.H1_H1 ;  /* 0x30000018ff3b7230 */ /* 0x000fe40000004100 */
[----:B0-----:R-:W-:Y:S02]  /*23d0*/  HADD2.F32 R48, -RZ, R48.H0_H0 ;  /* 0x20000030ff307230 */ /* 0x001fe40000004100 */
[C---:B------:R-:W-:Y:S01]  /*23e0*/  FFMA.FTZ R62, R41.reuse, R46, R62 ;  /* 0x0000002e293e7223 */ /* 0x040fe2000001003e */
[----:B---3--:R-:W-:Y:S01]  /*23f0*/  HADD2.F32 R24, -RZ, R20.H0_H0 ;  /* 0x20000014ff187230 */ /* 0x008fe20000004100 */
[----:B------:R-:W0:Y:S01]  /*2400*/  I2F.F16 R51, R51 ;  /* 0x0000003300337306 */ /* 0x000e220000200c00 */
[----:B-1----:R-:W-:Y:S02]  /*2410*/  HADD2.F32 R50, -RZ, R50.H0_H0 ;  /* 0x20000032ff327230 */ /* 0x002fe40000004100 */
[----:B----4-:R-:W-:Y:S02]  /*2420*/  HADD2.F32 R54, -RZ, R54.H0_H0 ;  /* 0x20000036ff367230 */ /* 0x010fe40000004100 */
[----:B------:R-:W-:Y:S01]  /*2430*/  FFMA.FTZ R64, R41, R24, R63 ;  /* 0x0000001829407223 */ /* 0x000fe2000001003f */
[----:B------:R-:W-:-:S02]  /*2440*/  HADD2.F32 R60, -RZ, R25.H0_H0 ;  /* 0x20000019ff3c7230 */ /* 0x000fc40000004100 */
[----:B------:R-:W-:Y:S01]  /*2450*/  HADD2.F32 R20, -RZ, R25.H1_H1 ;  /* 0x30000019ff147230 */ /* 0x000fe20000004100 */
[----:B------:R-:W1:Y:S01]  /*2460*/  I2F.F16 R22, R22 ;  /* 0x0000001600167306 */ /* 0x000e620000200c00 */
[----:B------:R-:W-:Y:S02]  /*2470*/  HADD2.F32 R55, -RZ, R55.H0_H0 ;  /* 0x20000037ff377230 */ /* 0x000fe40000004100 */
[----:B------:R-:W-:Y:S02]  /*2480*/  HADD2.F32 R25, -RZ, R21.H0_H0 ;  /* 0x20000015ff197230 */ /* 0x000fe40000004100 */
[C---:B------:R-:W-:Y:S01]  /*2490*/  FFMA.FTZ R21, R59.reuse, R54, R62 ;  /* 0x000000363b157223 */ /* 0x040fe2000001003e */
[----:B0-----:R-:W-:Y:S02]  /*24a0*/  HADD2.F32 R51, -RZ, R51.H0_H0 ;  /* 0x20000033ff337230 */ /* 0x001fe40000004100 */
[----:B------:R0:W2:Y:S01]  /*24b0*/  I2F.F16 R43, R53 ;  /* 0x00000035002b7306 */ /* 0x0000a20000200c00 */
[----:B------:R-:W-:-:S07]  /*24c0*/  FFMA.FTZ R64, R59, R25, R64 ;  /* 0x000000193b407223 */ /* 0x000fce0000010040 */
[----:B------:R3:W4:Y:S01]  /*24d0*/  I2F.F16 R49, R57 ;  /* 0x0000003900317306 */ /* 0x0007220000200c00 */
[----:B0-----:R-:W-:Y:S01]  /*24e0*/  FFMA.FTZ R53, R45, R41, R58 ;  /* 0x000000292d357223 */ /* 0x001fe2000001003a */
[----:B------:R-:W-:Y:S01]  /*24f0*/  FFMA.FTZ R58, R41, R48, R61 ;  /* 0x00000030293a7223 */ /* 0x000fe2000001003d */
[----:B-1----:R-:W-:Y:S02]  /*2500*/  HADD2.F32 R41, -RZ, R22.H0_H0 ;  /* 0x20000016ff297230 */ /* 0x002fe40000004100 */
[----:B------:R-:W-:Y:S01]  /*2510*/  FFMA.FTZ R22, R50, R59, R53 ;  /* 0x0000003b32167223 */ /* 0x000fe20000010035 */
[----:B------:R-:W-:Y:S01]  /*2520*/  FFMA.FTZ R58, R59, R55, R58 ;  /* 0x000000373b3a7223 */ /* 0x000fe2000001003a */
[----:B--2---:R-:W-:Y:S01]  /*2530*/  HADD2.F32 R43, -RZ, R43.H0_H0 ;  /* 0x2000002bff2b7230 */ /* 0x004fe20000004100 */
[----:B------:R-:W0:Y:S01]  /*2540*/  I2F.F16 R18, R18 ;  /* 0x0000001200127306 */ /* 0x000e220000200c00 */
[----:B------:R-:W-:Y:S01]  /*2550*/  FFMA.FTZ R22, R51, R60, R22 ;  /* 0x0000003c33167223 */ /* 0x000fe20000010016 */
[----:B------:R-:W-:Y:S01]  /*2560*/  FFMA.FTZ R21, R60, R41, R21 ;  /* 0x000000293c157223 */ /* 0x000fe20000010015 */
[----:B------:R-:W-:-:S02]  /*2570*/  HADD2.F32 R53, -RZ, R95.H0_H0 ;  /* 0x2000005fff357230 */ /* 0x000fc40000004100 */
[----:B------:R-:W-:Y:S01]  /*2580*/  FFMA.FTZ R62, R60, R43, R58 ;  /* 0x0000002b3c3e7223 */ /* 0x000fe2000001003a */
[----:B---3--:R-:W-:Y:S02]  /*2590*/  HADD2.F32 R57, -RZ, R95.H1_H1 ;  /* 0x3000005fff397230 */ /* 0x008fe40000004100 */
[----:B----4-:R-:W-:Y:S01]  /*25a0*/  HADD2.F32 R49, -RZ, R49.H0_H0 ;  /* 0x20000031ff317230 */ /* 0x010fe20000004100 */
[----:B------:R-:W1:Y:S01]  /*25b0*/  I2F.F16 R34, R34 ;  /* 0x0000002200227306 */ /* 0x000e620000200c00 */
[----:B------:R-:W-:-:S03]  /*25c0*/  HADD2.F32 R58, -RZ, R98.H0_H0 ;  /* 0x20000062ff3a7230 */ /* 0x000fc60000004100 */
[----:B------:R-:W-:Y:S01]  /*25d0*/  FFMA.FTZ R64, R60, R49, R64 ;  /* 0x000000313c407223 */ /* 0x000fe20000010040 */
[----:B0-----:R-:W-:-:S03]  /*25e0*/  HADD2.F32 R59, -RZ, R18.H0_H0 ;  /* 0x20000012ff3b7230 */ /* 0x001fc60000004100 */
[----:B------:R-:W0:Y:S01]  /*25f0*/  I2F.F16 R35, R35 ;  /* 0x0000002300237306 */ /* 0x000e220000200c00 */
[----:B------:R-:W-:Y:S02]  /*2600*/  HADD2.F32 R18, -RZ, R98.H1_H1 ;  /* 0x30000062ff127230 */ /* 0x000fe40000004100 */
[----:B------:R-:W-:Y:S01]  /*2610*/  FFMA.FTZ R22, R59, R20, R22 ;  /* 0x000000143b167223 */ /* 0x000fe20000010016 */
[----:B-1----:R-:W-:-:S04]  /*2620*/  HADD2.F32 R61, -RZ, R34.H0_H0 ;  /* 0x20000022ff3d7230 */ /* 0x002fc80000004100 */
        /* <DEDUP_REMOVED lines=129> */
.L_x_1797:
[----:B------:R-:W-:-:S05]  /*2e40*/  IMAD.WIDE R14, R19, 0x4, R32 ;  /* 0x00000004130e7825 */ /* 0x000fca00078e0220 */
[----:B-----5:R0:W5:Y:S01]  /*2e50*/  LDG.E.128.CONSTANT R24, desc[UR6][R14.64] ;  /* 0x000000060e187981 */ /* 0x020162000c1e9d00 */
[----:B------:R-:W-:Y:S01]  /*2e60*/  IMAD.WIDE R32, R19, 0x4, R14 ;  /* 0x0000000413207825 */ /* 0x000fe200078e020e */
[----:B------:R-:W-:Y:S06]  /*2e70*/  @!P0 BRA `(.L_x_1798) ;  /* 0x0000001000cc8947 */ /* 0x000fec0003800000 */
[----:B------:R-:W2:Y:S01]  /*2e80*/  LDG.E.128.CONSTANT R20, desc[UR6][R32.64] ;  /* 0x0000000620147981 */ /* 0x000ea2000c1e9d00 */
[C---:B-----5:R-:W-:Y:S02]  /*2e90*/  LEA.HI R44, R24.reuse, 0xffffff80, RZ, 0x8 ;  /* 0xffffff80182c7811 */ /* 0x060fe400078f40ff */
[C---:B------:R-:W-:Y:S02]  /*2ea0*/  LEA.HI R43, R25.reuse, 0xffffff80, RZ, 0x8 ;  /* 0xffffff80192b7811 */ /* 0x040fe400078f40ff */
[----:B------:R-:W-:Y:S02]  /*2eb0*/  LOP3.LUT R0, R25, 0xff, RZ, 0xc0, !PT ;  /* 0x000000ff19007812 */ /* 0x000fe400078ec0ff */
[----:B------:R-:W-:Y:S01]  /*2ec0*/  LOP3.LUT R13, R24, 0xff, RZ, 0xc0, !PT ;  /* 0x000000ff180d7812 */ /* 0x000fe200078ec0ff */
[----:B------:R-:W1:Y:S01]  /*2ed0*/  I2F.F16 R44, R44 ;  /* 0x0000002c002c7306 */ /* 0x000e620000200c00 */
[----:B0-----:R-:W-:Y:S02]  /*2ee0*/  SHF.R.U32.HI R15, RZ, 0x8, R24 ;  /* 0x00000008ff0f7819 */ /* 0x001fe40000011618 */
        /* <DEDUP_REMOVED lines=8> */
[----:B-1----:R-:W-:Y:S01]  /*2f70*/  HADD2.F32 R44, -RZ, R44.H0_H0 ;  /* 0x2000002cff2c7230 */ /* 0x002fe20000004100 */
[----:B------:R-:W0:Y:S01]  /*2f80*/  LDS.64 R24, [UR4+0x10] ;  /* 0x00001004ff187984 */ /* 0x000e220008000a00 */
        /* <DEDUP_REMOVED lines=290> */
.L_x_1798:
[----:B0-----:R-:W-:-:S05]  /*41b0*/  IMAD.WIDE R14, R19, 0x4, R32 ;  /* 0x00000004130e7825 */ /* 0x001fca00078e0220 */
        /* <DEDUP_REMOVED lines=310> */
.L_x_1799:
        /* <DEDUP_REMOVED lines=311> */
.L_x_1800:
        /* <DEDUP_REMOVED lines=8> */
.L_x_1796:
        /* <DEDUP_REMOVED lines=10> */
.L_x_1805:
[----:B------:R-:W-:Y:S01]  /*69b0*/  ISETP.NE.AND P0, PT, R11, R4, PT ;  /* 0x000000040b00720c */ /* 0x000fe20003f05270 */
[----:B0-----:R-:W-:Y:S01]  /*69c0*/  IMAD.WIDE R20, R19, 0x4, R16 ;  /* 0x0000000413147825 */ /* 0x001fe200078e0210 */
[----:B-----5:R-:W5:Y:S04]  /*69d0*/  LDG.E.128.CONSTANT R24, desc[UR6][R16.64] ;  /* 0x0000000610187981 */ /* 0x020f68000c1e9d00 */
[----:B------:R-:W5:Y:S07]  /*69e0*/  LDG.E.128.CONSTANT R28, desc[UR6][R20.64] ;  /* 0x00000006141c7981 */ /* 0x000f6e000c1e9d00 */
[----:B------:R-:W-:-:S02]  /*69f0*/  @!P0 LEA R22, R12, R1, 0x3 ;  /* 0x000000010c168211 */ /* 0x000fc400078e18ff */
[----:B------:R-:W-:Y:S02]  /*6a00*/  @!P0 MOV R14, R0 ;  /* 0x00000000000e8202 */ /* 0x000fe40000000f00 */
[----:B------:R-:W-:Y:S02]  /*6a10*/  @!P0 MOV R15, R13 ;  /* 0x0000000d000f8202 */ /* 0x000fe40000000f00 */
[----:B------:R-:W2:Y:S04]  /*6a20*/  @!P0 LDL.64 R22, [R22+0x8] ;  /* 0x0000080016168983 */ /* 0x000ea80000100a00 */
[----:B------:R0:W3:Y:S01]  /*6a30*/  @!P0 LDG.E.U16.CONSTANT R14, desc[UR6][R14.64] ;  /* 0x000000060e0e8981 */ /* 0x0000e2000c1e9500 */
[----:B------:R-:W-:Y:S02]  /*6a40*/  ISETP.GE.AND P1, PT, R47, 0x1, PT ;  /* 0x000000012f00780c */ /* 0x000fe40003f26270 */
[----:B------:R-:W-:-:S04]  /*6a50*/  @!P0 IADD3 R18, PT, PT, R12, 0x1, RZ ;  /* 0x000000010c128810 */ /* 0x000fc80007ffe0ff */
[----:B------:R-:W-:Y:S02]  /*6a60*/  @!P0 MOV R12, R18 ;  /* 0x00000012000c8202 */ /* 0x000fe40000000f00 */
[----:B0-----:R-:W-:Y:S02]  /*6a70*/  MOV R15, R17 ;  /* 0x00000011000f7202 */ /* 0x001fe40000000f00 */
[----:B--2---:R-:W-:Y:S02]  /*6a80*/  @!P0 PRMT R95, R22, 0x7610, R95 ;  /* 0x00007610165f8816 */ /* 0x004fe4000000005f */
[----:B------:R-:W-:Y:S02]  /*6a90*/  @!P0 PRMT R98, R23, 0x7610, R98 ;  /* 0x0000761017628816 */ /* 0x000fe40000000062 */
[----:B---3--:R-:W-:Y:S02]  /*6aa0*/  @!P0 IADD3 R4, PT, PT, R14, R11, RZ ;  /* 0x0000000b0e048210 */ /* 0x008fe40007ffe0ff */
[----:B------:R-:W-:Y:S01]  /*6ab0*/  MOV R14, R16 ;  /* 0x00000010000e7202 */ /* 0x000fe20000000f00 */
[----:B------:R-:W-:Y:S01]  /*6ac0*/  IMAD.WIDE R16, R19, 0x4, R20 ;  /* 0x0000000413107825 */ /* 0x000fe200078e0214 */
[----:B------:R-:W-:-:S02]  /*6ad0*/  @!P0 PRMT R95, R95, 0x7610, R22 ;  /* 0x000076105f5f8816 */ /* 0x000fc40000000016 */
[----:B------:R-:W-:Y:S01]  /*6ae0*/  @!P0 PRMT R98, R98, 0x7610, R23 ;  /* 0x0000761062628816 */ /* 0x000fe20000000017 */
        /* <DEDUP_REMOVED lines=17> */
[----:B------:R-:W-:Y:S02]  /*6c00*/  LOP3.LUT R45, R45, 0xf000f, RZ, 0xc0, !PT ;  /* 0x000f000f2d2d7812 */ /* 0x000fe400078ec0ff */
[----:B------:R-:W-:Y:S02]  /*6c10*/  LOP3.LUT R38, R28, 0x3f003f, RZ, 0xc0, !PT ;  /* 0x003f003f1c267812 */ /* 0x000fe400078ec0ff */
[----:B------:R-:W-:Y:S02]  /*6c20*/  SHF.R.U32.HI R39, RZ, 0x6, R28 ;  /* 0x00000006ff277819 */ /* 0x000fe4000001161c */
        /* <DEDUP_REMOVED lines=22> */
[--C-:B--2---:R-:W-:Y:S02]  /*6d90*/  SHF.R.U32.HI R51, RZ, 0x8, R20.reuse ;  /* 0x00000008ff337819 */ /* 0x104fe40000011614 */
[----:B------:R-:W-:Y:S02]  /*6da0*/  SHF.R.U32.HI R50, RZ, 0xa, R20 ;  /* 0x0000000aff327819 */ /* 0x000fe40000011614 */
[----:B------:R-:W-:-:S02]  /*6db0*/  LOP3.LUT R52, R20, 0x3f003f, RZ, 0xc0, !PT ;  /* 0x003f003f14347812 */ /* 0x000fc400078ec0ff */
[----:B------:R-:W-:Y:S02]  /*6dc0*/  SHF.R.U32.HI R54, RZ, 0x6, R20 ;  /* 0x00000006ff367819 */ /* 0x000fe40000011614 */
[--C-:B------:R-:W-:Y:S02]  /*6dd0*/  SHF.R.U32.HI R20, RZ, 0x8, R21.reuse ;  /* 0x00000008ff147819 */ /* 0x100fe40000011615 */
[--C-:B------:R-:W-:Y:S02]  /*6de0*/  SHF.R.U32.HI R29, RZ, 0xa, R21.reuse ;  /* 0x0000000aff1d7819 */ /* 0x100fe40000011615 */
[----:B------:R-:W-:Y:S02]  /*6df0*/  LOP3.LUT R53, R21, 0x3f003f, RZ, 0xc0, !PT ;  /* 0x003f003f15357812 */ /* 0x000fe400078ec0ff */
[----:B------:R-:W-:Y:S02]  /*6e00*/  SHF.R.U32.HI R56, RZ, 0x6, R21 ;  /* 0x00000006ff387819 */ /* 0x000fe40000011615 */
[----:B------:R-:W-:-:S02]  /*6e10*/  LOP3.LUT R51, R42, 0x300030, R51, 0xf8, !PT ;  /* 0x003000302a337812 */ /* 0x000fc400078ef833 */
[----:B------:R-:W-:Y:S02]  /*6e20*/  LOP3.LUT R21, R44, 0xf000f, RZ, 0xc0, !PT ;  /* 0x000f000f2c157812 */ /* 0x000fe400078ec0ff */
[----:B------:R-:W-:Y:S02]  /*6e30*/  LOP3.LUT R42, R45, 0x300030, R20, 0xf8, !PT ;  /* 0x003000302d2a7812 */ /* 0x000fe400078ef814 */
        /* <DEDUP_REMOVED lines=8> */
[----:B------:R-:W-:Y:S01]  /*6ec0*/  HADD2 R33, R60, -1056, -1056 ;  /* 0xe420e4203c217430 */ /* 0x000fe20000000000 */
[----:B------:R-:W-:Y:S01]  /*6ed0*/  LOP3.LUT R48, R21, 0x300030, R30, 0xf8, !PT ;  /* 0x0030003015307812 */ /* 0x000fe200078ef81e */
[----:B------:R-:W-:Y:S01]  /*6ee0*/  HADD2 R31, R31, -1056, -1056 ;  /* 0xe420e4201f1f7430 */ /* 0x000fe20000000000 */
[----:B------:R-:W-:Y:S01]  /*6ef0*/  LOP3.LUT R21, R35, 0x3f003f, RZ, 0xc0, !PT ;  /* 0x003f003f23157812 */ /* 0x000fe200078ec0ff */
[----:B------:R-:W-:Y:S01]  /*6f00*/  HADD2 R35, R63, -1056, -1056 ;  /* 0xe420e4203f237430 */ /* 0x000fe20000000000 */
[----:B------:R-:W-:-:S02]  /*6f10*/  LOP3.LUT R55, R22, 0x3f003f, RZ, 0xc0, !PT ;  /* 0x003f003f16377812 */ /* 0x000fc400078ec0ff */
[----:B------:R-:W-:Y:S02]  /*6f20*/  SHF.R.U32.HI R57, RZ, 0x6, R22 ;  /* 0x00000006ff397819 */ /* 0x000fe40000011616 */
[----:B------:R-:W-:Y:S02]  /*6f30*/  LOP3.LUT R20, R20, 0x64006400, RZ, 0xfc, !PT ;  /* 0x6400640014147812 */ /* 0x000fe400078efcff */
[----:B------:R-:W-:Y:S02]  /*6f40*/  SHF.R.U32.HI R22, RZ, 0x8, R23 ;  /* 0x00000008ff167819 */ /* 0x000fe40000011617 */
[----:B------:R-:W-:Y:S01]  /*6f50*/  LOP3.LUT R44, R28, 0x300030, R29, 0xf8, !PT ;  /* 0x003000301c2c7812 */ /* 0x000fe200078ef81d */
[----:B------:R-:W-:Y:S01]  /*6f60*/  HADD2 R28, R20, -1056, -1056 ;  /* 0xe420e420141c7430 */ /* 0x000fe20000000000 */
[----:B------:R-:W-:Y:S01]  /*6f70*/  LOP3.LUT R32, R62, 0x64006400, RZ, 0xfc, !PT ;  /* 0x640064003e207812 */ /* 0x000fe200078efcff */
[-C--:B0-----:R-:W-:Y:S01]  /*6f80*/  HFMA2 R20, R35, R24.reuse, RZ ;  /* 0x0000001823147231 */ /* 0x081fe200000000ff */
[----:B------:R-:W-:Y:S01]  /*6f90*/  LOP3.LUT R21, R21, 0x64006400, RZ, 0xfc, !PT ;  /* 0x6400640015157812 */ /* 0x000fe200078efcff */
[----:B------:R-:W-:Y:S01]  /*6fa0*/  HADD2 R29, R18, -1056, -1056 ;  /* 0xe420e420121d7430 */ /* 0x000fe20000000000 */
[----:B------:R-:W-:Y:S01]  /*6fb0*/  LOP3.LUT R49, R49, 0x300030, R22, 0xf8, !PT ;  /* 0x0030003031317812 */ /* 0x000fe200078ef816 */
[-C--:B------:R-:W-:Y:S01]  /*6fc0*/  HFMA2 R22, R31, R24.reuse, RZ ;  /* 0x000000181f167231 */ /* 0x080fe200000000ff */
[----:B------:R-:W-:Y:S01]  /*6fd0*/  LOP3.LUT R30, R61, 0x64006400, RZ, 0xfc, !PT ;  /* 0x640064003d1e7812 */ /* 0x000fe200078efcff */
[----:B------:R-:W-:Y:S01]  /*6fe0*/  HADD2 R32, R32, -1056, -1056 ;  /* 0xe420e42020207430 */ /* 0x000fe20000000000 */
[----:B------:R-:W-:Y:S01]  /*6ff0*/  LOP3.LUT R58, R23, 0x3f003f, RZ, 0xc0, !PT ;  /* 0x003f003f173a7812 */ /* 0x000fe200078ec0ff */
[----:B------:R-:W-:Y:S01]  /*7000*/  HADD2 R18, R21, -1056, -1056 ;  /* 0xe420e42015127430 */ /* 0x000fe20000000000 */
[--C-:B------:R-:W-:Y:S01]  /*7010*/  SHF.R.U32.HI R65, RZ, 0xa, R23.reuse ;  /* 0x0000000aff417819 */ /* 0x100fe20000011617 */
[----:B------:R-:W-:Y:S01]  /*7020*/  HFMA2 R21, R33, R24, RZ.H0_H0 ;  /* 0x0000001821157231 */ /* 0x000fe200000400ff */
[----:B------:R-:W-:Y:S01]  /*7030*/  SHF.R.U32.HI R59, RZ, 0x6, R23 ;  /* 0x00000006ff3b7819 */ /* 0x000fe20000011617 */
[----:B------:R-:W-:-:S02]  /*7040*/  HADD2 R30, R30, -1056, -1056 ;  /* 0xe420e4201e1e7430 */ /* 0x000fc40000000000 */
[-C--:B------:R-:W-:Y:S02]  /*7050*/  HFMA2 R61, R32, R25.reuse, R20 ;  /* 0x00000019203d7231 */ /* 0x080fe40000000014 */
[----:B------:R-:W-:Y:S02]  /*7060*/  HFMA2 R24, R29, R24, RZ.H0_H0 ;  /* 0x000000181d187231 */ /* 0x000fe400000400ff */
[-C--:B------:R-:W-:Y:S02]  /*7070*/  HFMA2 R63, R28, R25.reuse, R22 ;  /* 0x000000191c3f7231 */ /* 0x080fe40000000016 */
[-C--:B------:R-:W-:Y:S01]  /*7080*/  HFMA2 R62, R30, R25.reuse, R21 ;  /* 0x000000191e3e7231 */ /* 0x080fe20000000015 */
[----:B------:R-:W-:Y:S01]  /*7090*/  LOP3.LUT R46, R64, 0xf000f, RZ, 0xc0, !PT ;  /* 0x000f000f402e7812 */ /* 0x000fe200078ec0ff */
[----:B------:R-:W0:Y:S01]  /*70a0*/  LDS.128 R20, [UR4+0x10] ;  /* 0x00001004ff147984 */ /* 0x000e220008000c00 */
        /* <DEDUP_REMOVED lines=8> */
[-C--:B------:R-:W-:Y:S02]  /*7130*/  HFMA2 R61, R43, R26.reuse, R61 ;  /* 0x0000001a2b3d7231 */ /* 0x080fe4000000003d */
        /* <DEDUP_REMOVED lines=30> */
[----:B------:R-:W-:Y:S02]  /*7320*/  HFMA2 R64, R34, R27, R64 ;  /* 0x0000001b22407231 */ /* 0x000fe40000000040 */
        /* <DEDUP_REMOVED lines=14> */
[----:B------:R-:W-:Y:S01]  /*7410*/  HADD2 R51, R48, -1056, -1056 ;  /* 0xe420e42030337430 */ /* 0x000fe20000000000 */
[----:B------:R-:W-:Y:S01]  /*7420*/  LOP3.LUT R50, R50, 0x64006400, RZ, 0xfc, !PT ;  /* 0x6400640032327812 */ /* 0x000fe200078efcff */
[----:B------:R-:W-:Y:S01]  /*7430*/  HADD2 R58, R26, -1056, -1056 ;  /* 0xe420e4201a3a7430 */ /* 0x000fe20000000000 */
[----:B------:R-:W-:Y:S01]  /*7440*/  LOP3.LUT R46, R46, 0x300030, R65, 0xf8, !PT ;  /* 0x003000302e2e7812 */ /* 0x000fe200078ef841 */
[----:B------:R-:W-:Y:S01]  /*7450*/  HFMA2 R24, R45, R22, R24 ;  /* 0x000000162d187231 */ /* 0x000fe20000000018 */
[----:B------:R-:W-:Y:S01]  /*7460*/  LOP3.LUT R61, R49, 0x64006400, RZ, 0xfc, !PT ;  /* 0x64006400313d7812 */ /* 0x000fe200078efcff */
[----:B------:R-:W-:-:S02]  /*7470*/  HADD2 R49, R42, -1056, -1056 ;  /* 0xe420e4202a317430 */ /* 0x000fc40000000000 */
[----:B------:R-:W-:Y:S02]  /*7480*/  HFMA2 R63, R51, R22, R63 ;  /* 0x00000016333f7231 */ /* 0x000fe4000000003f */
[----:B------:R-:W-:Y:S01]  /*7490*/  HADD2 R42, R50, -1056, -1056 ;  /* 0xe420e420322a7430 */ /* 0x000fe20000000000 */
[----:B------:R-:W-:Y:S01]  /*74a0*/  LOP3.LUT R44, R44, 0x64006400, RZ, 0xfc, !PT ;  /* 0x640064002c2c7812 */ /* 0x000fe200078efcff */
[-C--:B------:R-:W-:Y:S02]  /*74b0*/  HFMA2 R27, R54, R21.reuse, R27 ;  /* 0x00000015361b7231 */ /* 0x080fe4000000001b */
[----:B------:R-:W-:Y:S01]  /*74c0*/  HFMA2 R64, R58, R21, R64 ;  /* 0x000000153a407231 */ /* 0x000fe20000000040 */
[----:B------:R-:W-:Y:S01]  /*74d0*/  LOP3.LUT R21, R46, 0x64006400, RZ, 0xfc, !PT ;  /* 0x640064002e157812 */ /* 0x000fe200078efcff */
[----:B------:R-:W-:Y:S02]  /*74e0*/  HADD2 R46, R20, -1056, -1056 ;  /* 0xe420e420142e7430 */ /* 0x000fe40000000000 */
[----:B------:R-:W-:-:S02]  /*74f0*/  HFMA2 R24, R42, R23, R24 ;  /* 0x000000172a187231 */ /* 0x000fc40000000018 */
[----:B------:R-:W-:Y:S02]  /*7500*/  HADD2 R61, R61, -1056, -1056 ;  /* 0xe420e4203d3d7430 */ /* 0x000fe40000000000 */
[-C--:B------:R-:W-:Y:S02]  /*7510*/  HFMA2 R27, R49, R22.reuse, R27 ;  /* 0x00000016311b7231 */ /* 0x080fe4000000001b */
[----:B------:R-:W-:Y:S02]  /*7520*/  HADD2 R44, R44, -1056, -1056 ;  /* 0xe420e4202c2c7430 */ /* 0x000fe40000000000 */
        /* <DEDUP_REMOVED lines=29> */
[----:B-1----:R-:W-:Y:S02]  /*7700*/  HFMA2 R60, R55, R24, R60 ;  /* 0x00000018373c7231 */ /* 0x002fe4000000003c */
        /* <DEDUP_REMOVED lines=9> */
[----:B------:R-:W-:Y:S02]  /*77a0*/  HADD2 R22, R22.H0_H0, R22.H1_H1 ;  /* 0x3000001616167230 */ /* 0x000fe40000000800 */
[----:B------:R-:W-:-:S02]  /*77b0*/  HFMA2 R62, R57, R24, R62 ;  /* 0x00000018393e7231 */ /* 0x000fc4000000003e */
        /* <DEDUP_REMOVED lines=28> */
[----:B------:R-:W-:-:S02]  /*7980*/  HFMA2 R33, R38, R23, R33 ;  /* 0x0000001726217231 */ /* 0x000fc40000000021 */
[-C--:B------:R-:W-:Y:S02]  /*7990*/  HFMA2 R21, R37, R22.reuse, R21 ;  /* 0x0000001625157231 */ /* 0x080fe40000000015 */
        /* <DEDUP_REMOVED lines=29> */
.L_x_1803:
        /* <DEDUP_REMOVED lines=269> */
.L_x_1804:
        /* <DEDUP_REMOVED lines=8> */
.L_x_1802:
        /* <DEDUP_REMOVED lines=9> */
.L_x_1808:
[----:B------:R-:W1:Y:S01]  /*8d50*/  LDC.64 R18, c[0x0][0x3a8] ;  /* 0x0000ea00ff127b82 */ /* 0x000e620000000a00 */
[----:B------:R-:W-:Y:S01]  /*8d60*/  ISETP.NE.AND P0, PT, R11, R4, PT ;  /* 0x000000040b00720c */ /* 0x000fe20003f05270 */
[----:B0----5:R-:W5:-:S12]  /*8d70*/  LDG.E.128.CONSTANT R20, desc[UR6][R16.64] ;  /* 0x0000000610147981 */ /* 0x021f58000c1e9d00 */
[----:B------:R-:W-:Y:S01]  /*8d80*/  @!P0 LEA R32, R12, R1, 0x3 ;  /* 0x000000010c208211 */ /* 0x000fe200078e18ff */
[----:B------:R-:W2:Y:S05]  /*8d90*/  @!P0 LDG.E.U16.CONSTANT R14, desc[UR6][R2.64] ;  /* 0x00000006020e8981 */ /* 0x000eaa000c1e9500 */
[----:B------:R-:W3:Y:S01]  /*8da0*/  @!P0 LDL.64 R32, [R32+0x8] ;  /* 0x0000080020208983 */ /* 0x000ee20000100a00 */
[----:B-1----:R-:W-:-:S04]  /*8db0*/  IMAD.WIDE R24, R19, 0x4, R16 ;  /* 0x0000000413187825 */ /* 0x002fc800078e0210 */
[C---:B------:R-:W-:Y:S02]  /*8dc0*/  IMAD.WIDE R36, R19.reuse, 0x4, R24 ;  /* 0x0000000413247825 */ /* 0x040fe400078e0218 */
[----:B------:R-:W5:Y:S02]  /*8dd0*/  LDG.E.128.CONSTANT R24, desc[UR6][R24.64] ;  /* 0x0000000618187981 */ /* 0x000f64000c1e9d00 */
[----:B------:R-:W-:Y:S02]  /*8de0*/  IMAD.WIDE R96, R19, 0x4, R36 ;  /* 0x0000000413607825 */ /* 0x000fe400078e0224 */
        /* <DEDUP_REMOVED lines=16> */
[----:B------:R-:W-:Y:S01]  /*8ef0*/  HFMA2 R14, -RZ, RZ, 0, 0.03125 ;  /* 0x00002800ff0e7431 */ /* 0x000fe200000001ff */
[----:B------:R-:W-:Y:S02]  /*8f00*/  SHF.R.U32.HI R41, RZ, 0xf, R21 ;  /* 0x0000000fff297819 */ /* 0x000fe40000011615 */
[----:B------:R-:W-:Y:S02]  /*8f10*/  SHF.R.U32.HI R42, RZ, 0xf, R22 ;  /* 0x0000000fff2a7819 */ /* 0x000fe40000011616 */
[----:B------:R-:W-:Y:S02]  /*8f20*/  SHF.R.U32.HI R43, RZ, 0xf, R23 ;  /* 0x0000000fff2b7819 */ /* 0x000fe40000011617 */
[C---:B------:R-:W-:Y:S02]  /*8f30*/  LOP3.LUT R59, R21.reuse, 0x1f001f, RZ, 0xc0, !PT ;  /* 0x001f001f153b7812 */ /* 0x040fe400078ec0ff */
[----:B------:R-:W-:-:S02]  /*8f40*/  LOP3.LUT R44, R21, 0x3e003e0, RZ, 0xc0, !PT ;  /* 0x03e003e0152c7812 */ /* 0x000fc400078ec0ff */
[----:B------:R-:W-:Y:S02]  /*8f50*/  SHF.R.U32.HI R50, RZ, 0xa, R21 ;  /* 0x0000000aff327819 */ /* 0x000fe40000011615 */
[C---:B------:R-:W-:Y:S02]  /*8f60*/  LOP3.LUT R67, R22.reuse, 0x1f001f, RZ, 0xc0, !PT ;  /* 0x001f001f16437812 */ /* 0x040fe400078ec0ff */
[----:B------:R-:W-:Y:S02]  /*8f70*/  LOP3.LUT R13, R22, 0x3e003e0, RZ, 0xc0, !PT ;  /* 0x03e003e0160d7812 */ /* 0x000fe400078ec0ff */
[----:B------:R-:W-:Y:S02]  /*8f80*/  SHF.R.U32.HI R51, RZ, 0xa, R22 ;  /* 0x0000000aff337819 */ /* 0x000fe40000011616 */
[----:B------:R-:W-:Y:S02]  /*8f90*/  SHF.R.U32.HI R21, RZ, 0xe, R24 ;  /* 0x0000000eff157819 */ /* 0x000fe40000011618 */
[----:B------:R-:W-:-:S02]  /*8fa0*/  LOP3.LUT R62, R24, 0x1f001f, RZ, 0xc0, !PT ;  /* 0x001f001f183e7812 */ /* 0x000fc400078ec0ff */
[----:B------:R-:W-:Y:S02]  /*8fb0*/  LOP3.LUT R16, R24, 0x3e003e0, RZ, 0xc0, !PT ;  /* 0x03e003e018107812 */ /* 0x000fe400078ec0ff */
[----:B------:R-:W-:Y:S02]  /*8fc0*/  SHF.R.U32.HI R53, RZ, 0xa, R24 ;  /* 0x0000000aff357819 */ /* 0x000fe40000011618 */
[----:B------:R-:W-:Y:S02]  /*8fd0*/  LOP3.LUT R40, R40, 0x10001, RZ, 0xc0, !PT ;  /* 0x0001000128287812 */ /* 0x000fe400078ec0ff */
[----:B------:R-:W-:Y:S02]  /*8fe0*/  LOP3.LUT R41, R41, 0x10001, RZ, 0xc0, !PT ;  /* 0x0001000129297812 */ /* 0x000fe400078ec0ff */
[----:B------:R-:W-:Y:S02]  /*8ff0*/  LOP3.LUT R42, R42, 0x10001, RZ, 0xc0, !PT ;  /* 0x000100012a2a7812 */ /* 0x000fe400078ec0ff */
[----:B------:R-:W-:-:S02]  /*9000*/  LOP3.LUT R43, R43, 0x10001, RZ, 0xc0, !PT ;  /* 0x000100012b2b7812 */ /* 0x000fc400078ec0ff */
[----:B------:R-:W-:Y:S02]  /*9010*/  SHF.R.U32.HI R22, RZ, 0xe, R25 ;  /* 0x0000000eff167819 */ /* 0x000fe40000011619 */
[----:B------:R-:W-:Y:S02]  /*9020*/  SHF.R.U32.HI R85, RZ, 0xe, R26 ;  /* 0x0000000eff557819 */ /* 0x000fe4000001161a */
[----:B------:R-:W-:Y:S02]  /*9030*/  SHF.R.U32.HI R24, RZ, 0xe, R27 ;  /* 0x0000000eff187819 */ /* 0x000fe4000001161b */
[----:B------:R-:W-:Y:S02]  /*9040*/  LOP3.LUT R80, R40, 0x20002, R21, 0xf8, !PT ;  /* 0x0002000228507812 */ /* 0x000fe400078ef815 */
[----:B------:R-:W-:Y:S02]  /*9050*/  LOP3.LUT R71, R41, 0x20002, R22, 0xf8, !PT ;  /* 0x0002000229477812 */ /* 0x000fe400078ef816 */
[----:B------:R-:W-:-:S02]  /*9060*/  LOP3.LUT R85, R42, 0x20002, R85, 0xf8, !PT ;  /* 0x000200022a557812 */ /* 0x000fc400078ef855 */
[----:B------:R-:W-:Y:S02]  /*9070*/  LOP3.LUT R69, R43, 0x20002, R24, 0xf8, !PT ;  /* 0x000200022b457812 */ /* 0x000fe400078ef818 */
[----:B------:R-:W0:Y:S01]  /*9080*/  LDS.128 R40, [UR4+-0xa0] ;  /* 0xffff6004ff287984 */ /* 0x000e220008000c00 */
[C---:B------:R-:W-:Y:S02]  /*9090*/  LOP3.LUT R57, R20.reuse, 0x1f001f, RZ, 0xc0, !PT ;  /* 0x001f001f14397812 */ /* 0x040fe400078ec0ff */
[----:B------:R-:W-:Y:S02]  /*90a0*/  LOP3.LUT R45, R20, 0x3e003e0, RZ, 0xc0, !PT ;  /* 0x03e003e0142d7812 */ /* 0x000fe400078ec0ff */
[----:B------:R-:W-:Y:S02]  /*90b0*/  SHF.R.U32.HI R49, RZ, 0xa, R20 ;  /* 0x0000000aff317819 */ /* 0x000fe40000011614 */
[C---:B------:R-:W-:Y:S02]  /*90c0*/  LOP3.LUT R66, R27.reuse, 0x1f001f, RZ, 0xc0, !PT ;  /* 0x001f001f1b427812 */ /* 0x040fe400078ec0ff */
        /* <DEDUP_REMOVED lines=8> */
[----:B------:R-:W-:Y:S02]  /*9150*/  LOP3.LUT R26, R29, 0x3e003e0, RZ, 0xc0, !PT ;  /* 0x03e003e01d1a7812 */ /* 0x000fe400078ec0ff */
[----:B------:R-:W-:Y:S02]  /*9160*/  LOP3.LUT R61, R13, 0x64006400, RZ, 0xfc, !PT ;  /* 0x640064000d3d7812 */ /* 0x000fe400078efcff */
[----:B------:R-:W-:Y:S02]  /*9170*/  LOP3.LUT R64, R25, 0x1f001f, RZ, 0xc0, !PT ;  /* 0x001f001f19407812 */ /* 0x000fe400078ec0ff */
[----:B------:R-:W-:Y:S01]  /*9180*/  SHF.R.U32.HI R55, RZ, 0xa, R25 ;  /* 0x0000000aff377819 */ /* 0x000fe20000011619 */
[----:B------:R-:W-:Y:S01]  /*9190*/  HFMA2 R60, R61, R14.H0_H0, -48, -48 ;  /* 0xd200d2003d3c7431 */ /* 0x000fe2000004000e */
[----:B------:R-:W-:-:S02]  /*91a0*/  LOP3.LUT R17, R17, 0x64006400, RZ, 0xfc, !PT ;  /* 0x6400640011117812 */ /* 0x000fc400078efcff */
[----:B------:R-:W-:Y:S02]  /*91b0*/  LOP3.LUT R75, R27, 0x64006400, RZ, 0xfc, !PT ;  /* 0x640064001b4b7812 */ /* 0x000fe400078efcff */
[----:B------:R-:W-:Y:S01]  /*91c0*/  LOP3.LUT R46, R30, 0x3e003e0, RZ, 0xc0, !PT ;  /* 0x03e003e01e2e7812 */ /* 0x000fe200078ec0ff */
[-C--:B------:R-:W-:Y:S01]  /*91d0*/  HFMA2 R61, R17, R14.reuse.H0_H0, -48, -48 ;  /* 0xd200d200113d7431 */ /* 0x080fe2000004000e */
        /* <DEDUP_REMOVED lines=16> */
[----:B------:R-:W-:Y:S02]  /*92e0*/  LOP3.LUT R63, R16, 0x64006400, RZ, 0xfc, !PT ;  /* 0x64006400103f7812 */ /* 0x000fe400078efcff */
[----:B------:R-:W-:Y:S02]  /*92f0*/  LOP3.LUT R57, R57, 0x64006400, RZ, 0xfc, !PT ;  /* 0x6400640039397812 */ /* 0x000fe400078efcff */
[----:B------:R-:W-:Y:S01]  /*9300*/  LOP3.LUT R67, R67, 0x64006400, RZ, 0xfc, !PT ;  /* 0x6400640043437812 */ /* 0x000fe200078efcff */
[----:B------:R-:W-:Y:S01]  /*9310*/  HFMA2 R63, R63, R14.H0_H0, -48, -48 ;  /* 0xd200d2003f3f7431 */ /* 0x000fe2000004000e */
[----:B------:R-:W-:Y:S02]  /*9320*/  LOP3.LUT R68, R23, 0x1f001f, RZ, 0xc0, !PT ;  /* 0x001f001f17447812 */ /* 0x000fe400078ec0ff */
[----:B------:R-:W-:-:S02]  /*9330*/  SHF.R.U32.HI R52, RZ, 0xa, R23 ;  /* 0x0000000aff347819 */ /* 0x000fc40000011617 */
[----:B------:R-:W-:Y:S02]  /*9340*/  LOP3.LUT R21, R21, 0x64006400, RZ, 0xfc, !PT ;  /* 0x6400640015157812 */ /* 0x000fe400078efcff */
[----:B------:R-:W-:Y:S01]  /*9350*/  LOP3.LUT R23, R44, 0x64006400, RZ, 0xfc, !PT ;  /* 0x640064002c177812 */ /* 0x000fe200078efcff */
[-C--:B------:R-:W-:Y:S01]  /*9360*/  HFMA2 R44, R75, R14.reuse.H0_H0, -48, -48 ;  /* 0xd200d2004b2c7431 */ /* 0x080fe2000004000e */
[----:B------:R-:W-:Y:S02]  /*9370*/  LOP3.LUT R15, R22, 0x64006400, RZ, 0xfc, !PT ;  /* 0x64006400160f7812 */ /* 0x000fe400078efcff */
        /* <DEDUP_REMOVED lines=32> */
[----:B------:R-:W-:Y:S02]  /*9580*/  LOP3.LUT R58, R58, 0x64006400, RZ, 0xfc, !PT ;  /* 0x640064003a3a7812 */ /* 0x000fe400078efcff */
[----:B------:R-:W-:Y:S01]  /*9590*/  SHF.R.U32.HI R78, RZ, 0xd, R37 ;  /* 0x0000000dff4e7819 */ /* 0x000fe20000011625 */
[----:B------:R-:W-:Y:S01]  /*95a0*/  HADD2 R56, R56, -1040, -1040 ;  /* 0xe410e41038387430 */ /* 0x000fe20000000000 */
[----:B------:R-:W-:Y:S01]  /*95b0*/  SHF.R.U32.HI R82, RZ, 0xd, R39 ;  /* 0x0000000dff527819 */ /* 0x000fe20000011627 */
[----:B------:R-:W-:Y:S01]  /*95c0*/  HADD2 R58, R58, -1040, -1040 ;  /* 0xe410e4103a3a7430 */ /* 0x000fe20000000000 */
[----:B------:R-:W-:Y:S02]  /*95d0*/  ISETP.NE.AND P0, PT, R47, 0x1, PT ;  /* 0x000000012f00780c */ /* 0x000fe40003f05270 */
[----:B--2---:R-:W-:-:S02]  /*95e0*/  LOP3.LUT R24, R32, 0x3e003e0, RZ, 0xc0, !PT ;  /* 0x03e003e020187812 */ /* 0x004fc400078ec0ff */
[----:B------:R-:W-:Y:S02]  /*95f0*/  LOP3.LUT R20, R33, 0x3e003e0, RZ, 0xc0, !PT ;  /* 0x03e003e021147812 */ /* 0x000fe400078ec0ff */
        /* <DEDUP_REMOVED lines=10> */
[----:B------:R-:W-:-:S02]  /*96a0*/  HFMA2 R16, R73, R14.H0_H0, -48, -48 ;  /* 0xd200d20049107431 */ /* 0x000fc4000004000e */
[----:B0-----:R-:W-:Y:S01]  /*96b0*/  HFMA2 R73, R57, R40, RZ ;  /* 0x0000002839497231 */ /* 0x001fe200000000ff */
[----:B------:R-:W-:Y:S01]  /*96c0*/  LOP3.LUT R87, R87, 0x64006400, RZ, 0xfc, !PT ;  /* 0x6400640057577812 */ /* 0x000fe200078efcff */
[----:B------:R-:W-:Y:S01]  /*96d0*/  HFMA2 R14, R75, R14.H0_H0, -48, -48 ;  /* 0xd200d2004b0e7431 */ /* 0x000fe2000004000e */
[----:B------:R-:W-:Y:S01]  /*96e0*/  SHF.R.U32.HI R86, RZ, 0xb, R35 ;  /* 0x0000000bff567819 */ /* 0x000fe20000011623 */
[----:B------:R-:W-:Y:S01]  /*96f0*/  HADD2 R75, R59, -1040, -1040 ;  /* 0xe410e4103b4b7430 */ /* 0x000fe20000000000 */
[----:B------:R-:W-:Y:S01]  /*9700*/  SHF.R.U32.HI R91, RZ, 0xa, R34 ;  /* 0x0000000aff5b7819 */ /* 0x000fe20000011622 */
[----:B------:R-:W-:Y:S02]  /*9710*/  HADD2 R59, R68, -1040, -1040 ;  /* 0xe410e410443b7430 */ /* 0x000fe40000000000 */
[-C--:B------:R-:W-:Y:S02]  /*9720*/  HFMA2 R68, R79, R40.reuse, RZ ;  /* 0x000000284f447231 */ /* 0x080fe400000000ff */
[-C--:B------:R-:W-:Y:S01]  /*9730*/  HFMA2 R67, R75, R40.reuse, RZ.H0_H0 ;  /* 0x000000284b437231 */ /* 0x080fe200000400ff */
[----:B------:R-:W-:Y:S01]  /*9740*/  LOP3.LUT R91, R91, 0x1f001f, RZ, 0xc0, !PT ;  /* 0x001f001f5b5b7812 */ /* 0x000fe200078ec0ff */
[----:B------:R-:W-:Y:S01]  /*9750*/  HFMA2 R74, R59, R40, RZ.H0_H0 ;  /* 0x000000283b4a7231 */ /* 0x000fe200000400ff */
[----:B------:R-:W-:Y:S01]  /*9760*/  SHF.R.U32.HI R93, RZ, 0xa, R33 ;  /* 0x0000000aff5d7819 */ /* 0x000fe20000011621 */
[----:B------:R-:W-:-:S02]  /*9770*/  HFMA2 R40, R70, R41, R67 ;  /* 0x0000002946287231 */ /* 0x000fc40000000043 */
[-C--:B------:R-:W-:Y:S01]  /*9780*/  HFMA2 R67, R60, R41.reuse, R73 ;  /* 0x000000293c437231 */ /* 0x080fe20000000049 */
[----:B------:R-:W-:Y:S01]  /*9790*/  LOP3.LUT R73, R52, 0x1f001f, RZ, 0xc0, !PT ;  /* 0x001f001f34497812 */ /* 0x000fe200078ec0ff */
[-C--:B------:R-:W-:Y:S01]  /*97a0*/  HFMA2 R68, R72, R41.reuse, R68 ;  /* 0x0000002948447231 */ /* 0x080fe20000000044 */
[----:B------:R-:W-:Y:S01]  /*97b0*/  LOP3.LUT R52, R65, 0x64006400, RZ, 0xfc, !PT ;  /* 0x6400640041347812 */ /* 0x000fe200078efcff */
[----:B------:R-:W-:Y:S01]  /*97c0*/  HFMA2 R41, R54, R41, R74 ;  /* 0x0000002936297231 */ /* 0x000fe2000000004a */
[----:B------:R-:W-:Y:S01]  /*97d0*/  LOP3.LUT R73, R73, 0x64006400, RZ, 0xfc, !PT ;  /* 0x6400640049497812 */ /* 0x000fe200078efcff */
[-C--:B------:R-:W-:Y:S01]  /*97e0*/  HFMA2 R40, R81, R42.reuse, R40 ;  /* 0x0000002a51287231 */ /* 0x080fe20000000028 */
[----:B------:R-:W-:Y:S01]  /*97f0*/  LOP3.LUT R91, R91, 0x64006400, RZ, 0xfc, !PT ;  /* 0x640064005b5b7812 */ /* 0x000fe200078efcff */
[----:B------:R-:W-:Y:S02]  /*9800*/  HFMA2 R67, R51, R42, R67 ;  /* 0x0000002a33437231 */ /* 0x000fe40000000043 */
[----:B------:R-:W-:-:S02]  /*9810*/  HADD2 R52, R52, -1040, -1040 ;  /* 0xe410e41034347430 */ /* 0x000fc40000000000 */
[-C--:B------:R-:W-:Y:S02]  /*9820*/  HFMA2 R65, R83, R42.reuse, R68 ;  /* 0x0000002a53417231 */ /* 0x080fe40000000044 */
[----:B------:R-:W-:Y:S01]  /*9830*/  HADD2 R49, R73, -1040, -1040 ;  /* 0xe410e41049317430 */ /* 0x000fe20000000000 */
[----:B------:R-:W-:Y:S01]  /*9840*/  SHF.R.U32.HI R89, RZ, 0xa, R35 ;  /* 0x0000000aff597819 */ /* 0x000fe20000011623 */
[----:B------:R-:W-:Y:S01]  /*9850*/  HADD2 R68, R62, -1040, -1040 ;  /* 0xe410e4103e447430 */ /* 0x000fe20000000000 */
        /* <DEDUP_REMOVED lines=8> */
[----:B------:R-:W-:Y:S01]  /*98e0*/  HADD2 R87, R87, -1040, -1040 ;  /* 0xe410e41057577430 */ /* 0x000fe20000000000 */
[----:B------:R-:W-:Y:S01]  /*98f0*/  LOP3.LUT R67, R67, 0x64006400, RZ, 0xfc, !PT ;  /* 0x6400640043437812 */ /* 0x000fe200078efcff */
[-C--:B-1----:R-:W-:Y:S02]  /*9900*/  HFMA2 R73, R61, R24.reuse, R40 ;  /* 0x000000183d497231 */ /* 0x082fe40000000028 */
        /* <DEDUP_REMOVED lines=18> */
[-C--:B------:R-:W-:Y:S01]  /*9a30*/  HFMA2 R73, R62, R25.reuse, R73 ;  /* 0x000000193e497231 */ /* 0x080fe20000000049 */
[----:B------:R-:W-:Y:S01]  /*9a40*/  SHF.R.U32.HI R39, RZ, 0xa, R39 ;  /* 0x0000000aff277819 */ /* 0x000fe20000011627 */
[----:B------:R-:W-:Y:S02]  /*9a50*/  HFMA2 R25, R58, R25, R40 ;  /* 0x000000193a197231 */ /* 0x000fe40000000028 */
[-C--:B------:R-:W-:Y:S01]  /*9a60*/  HFMA2 R76, R53, R26.reuse, R74 ;  /* 0x0000001a354c7231 */ /* 0x080fe2000000004a */
[----:B------:R-:W0:Y:S01]  /*9a70*/  LDS.128 R40, [UR4+-0x80] ;  /* 0xffff8004ff287984 */ /* 0x000e220008000c00 */
[----:B------:R-:W-:Y:S01]  /*9a80*/  HADD2 R65, R65, -1040, -1040 ;  /* 0xe410e41041417430 */ /* 0x000fe20000000000 */
[----:B------:R-:W-:Y:S01]  /*9a90*/  LOP3.LUT R37, R37, 0x1f001f, RZ, 0xc0, !PT ;  /* 0x001f001f25257812 */ /* 0x000fe200078ec0ff */
[-C--:B------:R-:W-:Y:S02]  /*9aa0*/  HFMA2 R24, R67, R26.reuse, R24 ;  /* 0x0000001a43187231 */ /* 0x080fe40000000018 */
[----:B------:R-:W-:Y:S01]  /*9ab0*/  HADD2 R55, R55, -1040, -1040 ;  /* 0xe410e41037377430 */ /* 0x000fe20000000000 */
[----:B------:R-:W-:Y:S01]  /*9ac0*/  LOP3.LUT R39, R39, 0x1f001f, RZ, 0xc0, !PT ;  /* 0x001f001f27277812 */ /* 0x000fe200078ec0ff */
[-C--:B------:R-:W-:Y:S01]  /*9ad0*/  HFMA2 R73, R65, R26.reuse, R73 ;  /* 0x0000001a41497231 */ /* 0x080fe20000000049 */
[----:B------:R-:W-:Y:S01]  /*9ae0*/  LOP3.LUT R37, R37, 0x64006400, RZ, 0xfc, !PT ;  /* 0x6400640025257812 */ /* 0x000fe200078efcff */
[----:B------:R-:W-:-:S02]  /*9af0*/  HFMA2 R25, R55, R26, R25 ;  /* 0x0000001a37197231 */ /* 0x000fc40000000019 */
[-C--:B------:R-:W-:Y:S01]  /*9b00*/  HFMA2 R26, R44, R27.reuse, R76 ;  /* 0x0000001b2c1a7231 */ /* 0x080fe2000000004c */
[----:B------:R-:W-:Y:S01]  /*9b10*/  LOP3.LUT R39, R39, 0x64006400, RZ, 0xfc, !PT ;  /* 0x6400640027277812 */ /* 0x000fe200078efcff */
[-C--:B------:R-:W-:Y:S02]  /*9b20*/  HFMA2 R74, R48, R27.reuse, R24 ;  /* 0x0000001b304a7231 */ /* 0x080fe40000000018 */
[-C--:B------:R-:W-:Y:S01]  /*9b30*/  HFMA2 R24, R46, R27.reuse, R73 ;  /* 0x0000001b2e187231 */ /* 0x080fe20000000049 */
[----:B------:R-:W-:Y:S01]  /*9b40*/  LOP3.LUT R93, R93, 0x1f001f, RZ, 0xc0, !PT ;  /* 0x001f001f5d5d7812 */ /* 0x000fe200078ec0ff */
[----:B------:R-:W-:Y:S01]  /*9b50*/  HFMA2 R76, R22, R27, R25 ;  /* 0x0000001b164c7231 */ /* 0x000fe20000000019 */
[----:B------:R-:W-:Y:S01]  /*9b60*/  LOP3.LUT R27, R71, 0x40004, R78, 0xf8, !PT ;  /* 0x00040004471b7812 */ /* 0x000fe200078ef84e */
[----:B------:R-:W-:Y:S01]  /*9b70*/  HADD2 R73, R37, -1040, -1040 ;  /* 0xe410e41025497430 */ /* 0x000fe20000000000 */
[----:B------:R-:W-:Y:S02]  /*9b80*/  SHF.R.U32.HI R25, RZ, 0xd, R36 ;  /* 0x0000000dff197819 */ /* 0x000fe40000011624 */
[----:B------:R-:W-:-:S02]  /*9b90*/  SHF.R.U32.HI R78, RZ, 0xd, R38 ;  /* 0x0000000dff4e7819 */ /* 0x000fc40000011626 */
[----:B------:R-:W-:Y:S02]  /*9ba0*/  SHF.R.U32.HI R36, RZ, 0xa, R36 ;  /* 0x0000000aff247819 */ /* 0x000fe40000011624 */
[----:B------:R-:W-:Y:S02]  /*9bb0*/  SHF.R.U32.HI R38, RZ, 0xa, R38 ;  /* 0x0000000aff267819 */ /* 0x000fe40000011626 */
[----:B------:R-:W-:Y:S02]  /*9bc0*/  LOP3.LUT R36, R36, 0x1f001f, RZ, 0xc0, !PT ;  /* 0x001f001f24247812 */ /* 0x000fe400078ec0ff */
[----:B------:R-:W-:Y:S02]  /*9bd0*/  LOP3.LUT R38, R38, 0x1f001f, RZ, 0xc0, !PT ;  /* 0x001f001f26267812 */ /* 0x000fe400078ec0ff */
[----:B------:R-:W-:Y:S02]  /*9be0*/  LOP3.LUT R36, R36, 0x64006400, RZ, 0xfc, !PT ;  /* 0x6400640024247812 */ /* 0x000fe400078efcff */
[----:B------:R-:W-:-:S02]  /*9bf0*/  LOP3.LUT R38, R38, 0x64006400, RZ, 0xfc, !PT ;  /* 0x6400640026267812 */ /* 0x000fc400078efcff */
[----:B------:R-:W-:Y:S01]  /*9c00*/  LOP3.LUT R80, R80, 0x40004, R25, 0xf8, !PT ;  /* 0x0004000450507812 */ /* 0x000fe200078ef819 */
[----:B------:R-:W-:Y:S01]  /*9c10*/  HADD2 R77, R36, -1040, -1040 ;  /* 0xe410e410244d7430 */ /* 0x000fe20000000000 */
[----:B------:R-:W-:Y:S01]  /*9c20*/  LOP3.LUT R25, R69, 0x40004, R82, 0xf8, !PT ;  /* 0x0004000445197812 */ /* 0x000fe200078ef852 */
[----:B------:R-:W-:Y:S01]  /*9c30*/  HADD2 R71, R38, -1040, -1040 ;  /* 0xe410e41026477430 */ /* 0x000fe20000000000 */
[----:B------:R-:W-:Y:S01]  /*9c40*/  LOP3.LUT R36, R28, 0x1f001f, RZ, 0xc0, !PT ;  /* 0x001f001f1c247812 */ /* 0x000fe200078ec0ff */
[----:B------:R-:W-:Y:S01]  /*9c50*/  HADD2 R69, R39, -1040, -1040 ;  /* 0xe410e41027457430 */ /* 0x000fe20000000000 */
[----:B------:R-:W-:Y:S01]  /*9c60*/  LOP3.LUT R85, R85, 0x40004, R78, 0xf8, !PT ;  /* 0x0004000455557812 */ /* 0x000fe200078ef84e */
[-C--:B0-----:R-:W-:Y:S02]  /*9c70*/  HFMA2 R38, R73, R40.reuse, R24 ;  /* 0x0000002849267231 */ /* 0x081fe40000000018 */
[-C--:B------:R-:W-:Y:S02]  /*9c80*/  HFMA2 R39, R77, R40.reuse, R74 ;  /* 0x000000284d277231 */ /* 0x080fe4000000004a */
[----:B------:R-:W-:-:S02]  /*9c90*/  HFMA2 R24, R69, R40, R76 ;  /* 0x0000002845187231 */ /* 0x000fc4000000004c */
[----:B------:R-:W-:Y:S01]  /*9ca0*/  HFMA2 R37, R71, R40, R26 ;  /* 0x0000002847257231 */ /* 0x000fe2000000001a */
        /* <DEDUP_REMOVED lines=9> */
[--C-:B------:R-:W-:Y:S01]  /*9d40*/  SHF.R.U32.HI R36, RZ, 0xc, R29.reuse ;  /* 0x0000000cff247819 */ /* 0x100fe2000001161d */
[----:B------:R-:W-:Y:S01]  /*9d50*/  HADD2 R40, R82, -1040, -1040 ;  /* 0xe410e41052287430 */ /* 0x000fe20000000000 */
[----:B------:R-:W-:Y:S01]  /*9d60*/  SHF.R.U32.HI R29, RZ, 0xa, R29 ;  /* 0x0000000aff1d7819 */ /* 0x000fe2000001161d */
[----:B------:R-:W-:-:S02]  /*9d70*/  HADD2 R76, R26, -1040, -1040 ;  /* 0xe410e4101a4c7430 */ /* 0x000fc40000000000 */
[-C--:B------:R-:W-:Y:S01]  /*9d80*/  HFMA2 R37, R74, R41.reuse, R37 ;  /* 0x000000294a257231 */ /* 0x080fe20000000025 */
[----:B------:R-:W-:Y:S01]  /*9d90*/  LOP3.LUT R36, R27, 0x80008, R36, 0xf8, !PT ;  /* 0x000800081b247812 */ /* 0x000fe200078ef824 */
[-C--:B------:R-:W-:Y:S02]  /*9da0*/  HFMA2 R26, R78, R41.reuse, R39 ;  /* 0x000000294e1a7231 */ /* 0x080fe40000000027 */
[-C--:B------:R-:W-:Y:S01]  /*9db0*/  HFMA2 R38, R76, R41.reuse, R38 ;  /* 0x000000294c267231 */ /* 0x080fe20000000026 */
[--C-:B------:R-:W-:Y:S01]  /*9dc0*/  SHF.R.U32.HI R39, RZ, 0xc, R28.reuse ;  /* 0x0000000cff277819 */ /* 0x100fe2000001161c */
[----:B------:R-:W-:Y:S01]  /*9dd0*/  HFMA2 R41, R40, R41, R24 ;  /* 0x0000002928297231 */ /* 0x000fe20000000018 */
[----:B------:R-:W-:Y:S01]  /*9de0*/  SHF.R.U32.HI R28, RZ, 0xa, R28 ;  /* 0x0000000aff1c7819 */ /* 0x000fe2000001161c */
[-C--:B------:R-:W-:Y:S02]  /*9df0*/  HFMA2 R38, R17, R42.reuse, R38 ;  /* 0x0000002a11267231 */ /* 0x080fe40000000026 */
[----:B------:R-:W-:-:S02]  /*9e00*/  HFMA2 R24, R15, R42, R37 ;  /* 0x0000002a0f187231 */ /* 0x000fc40000000025 */
[-C--:B------:R-:W-:Y:S02]  /*9e10*/  HFMA2 R37, R13, R42.reuse, R41 ;  /* 0x0000002a0d257231 */ /* 0x080fe40000000029 */
[----:B------:R-:W-:Y:S01]  /*9e20*/  HFMA2 R26, R21, R42, R26 ;  /* 0x0000002a151a7231 */ /* 0x000fe2000000001a */
[--C-:B------:R-:W-:Y:S02]  /*9e30*/  SHF.R.U32.HI R42, RZ, 0xc, R30.reuse ;  /* 0x0000000cff2a7819 */ /* 0x100fe4000001161e */
[----:B------:R-:W-:Y:S02]  /*9e40*/  SHF.R.U32.HI R30, RZ, 0xa, R30 ;  /* 0x0000000aff1e7819 */ /* 0x000fe4000001161e */
[----:B------:R-:W-:Y:S02]  /*9e50*/  LOP3.LUT R85, R85, 0x80008, R42, 0xf8, !PT ;  /* 0x0008000855557812 */ /* 0x000fe400078ef82a */
[----:B------:R-:W-:Y:S02]  /*9e60*/  LOP3.LUT R30, R30, 0x1f001f, RZ, 0xc0, !PT ;  /* 0x001f001f1e1e7812 */ /* 0x000fe400078ec0ff */
[----:B------:R-:W-:-:S02]  /*9e70*/  SHF.R.U32.HI R42, RZ, 0xc, R31 ;  /* 0x0000000cff2a7819 */ /* 0x000fc4000001161f */
[----:B------:R-:W-:Y:S02]  /*9e80*/  LOP3.LUT R30, R30, 0x64006400, RZ, 0xfc, !PT ;  /* 0x640064001e1e7812 */ /* 0x000fe400078efcff */
[----:B------:R-:W-:Y:S02]  /*9e90*/  LOP3.LUT R28, R28, 0x1f001f, RZ, 0xc0, !PT ;  /* 0x001f001f1c1c7812 */ /* 0x000fe400078ec0ff */
[----:B------:R-:W-:Y:S02]  /*9ea0*/  SHF.R.U32.HI R31, RZ, 0xa, R31 ;  /* 0x0000000aff1f7819 */ /* 0x000fe4000001161f */
[----:B------:R-:W-:Y:S01]  /*9eb0*/  LOP3.LUT R39, R80, 0x80008, R39, 0xf8, !PT ;  /* 0x0008000850277812 */ /* 0x000fe200078ef827 */
[----:B------:R-:W-:Y:S01]  /*9ec0*/  HADD2 R80, R30, -1040, -1040 ;  /* 0xe410e4101e507430 */ /* 0x000fe20000000000 */
[----:B------:R-:W-:Y:S02]  /*9ed0*/  LOP3.LUT R28, R28, 0x64006400, RZ, 0xfc, !PT ;  /* 0x640064001c1c7812 */ /* 0x000fe400078efcff */
[----:B------:R-:W-:-:S02]  /*9ee0*/  LOP3.LUT R31, R31, 0x1f001f, RZ, 0xc0, !PT ;  /* 0x001f001f1f1f7812 */ /* 0x000fc400078ec0ff */
[----:B------:R-:W-:Y:S01]  /*9ef0*/  LOP3.LUT R41, R25, 0x80008, R42, 0xf8, !PT ;  /* 0x0008000819297812 */ /* 0x000fe200078ef82a */
[----:B------:R-:W-:Y:S01]  /*9f00*/  HADD2 R84, R28, -1040, -1040 ;  /* 0xe410e4101c547430 */ /* 0x000fe20000000000 */
[----:B------:R-:W-:Y:S01]  /*9f10*/  LOP3.LUT R31, R31, 0x64006400, RZ, 0xfc, !PT ;  /* 0x640064001f1f7812 */ /* 0x000fe200078efcff */
[-C--:B------:R-:W-:Y:S01]  /*9f20*/  HFMA2 R30, R80, R43.reuse, R24 ;  /* 0x0000002b501e7231 */ /* 0x080fe20000000018 */
[----:B------:R-:W-:Y:S02]  /*9f30*/  SHF.R.U32.HI R24, RZ, 0xb, R32 ;  /* 0x0000000bff187819 */ /* 0x000fe40000011620 */
[----:B------:R-:W-:Y:S01]  /*9f40*/  LOP3.LUT R29, R29, 0x1f001f, RZ, 0xc0, !PT ;  /* 0x001f001f1d1d7812 */ /* 0x000fe200078ec0ff */
[----:B------:R-:W-:Y:S02]  /*9f50*/  HADD2 R42, R31, -1040, -1040 ;  /* 0xe410e4101f2a7430 */ /* 0x000fe40000000000 */
[----:B------:R-:W-:Y:S01]  /*9f60*/  HFMA2 R31, R84, R43, R26 ;  /* 0x0000002b541f7231 */ /* 0x000fe2000000001a */
[----:B------:R-:W-:-:S02]  /*9f70*/  LOP3.LUT R39, R39, 0x100010, R24, 0xf8, !PT ;  /* 0x0010001027277812 */ /* 0x000fc400078ef818 */
[----:B------:R-:W0:Y:S01]  /*9f80*/  LDS.128 R24, [UR4+-0x70] ;  /* 0xffff9004ff187984 */ /* 0x000e220008000c00 */
[----:B------:R-:W-:Y:S01]  /*9f90*/  LOP3.LUT R29, R29, 0x64006400, RZ, 0xfc, !PT ;  /* 0x640064001d1d7812 */ /* 0x000fe200078efcff */
[-C--:B------:R-:W-:Y:S01]  /*9fa0*/  HFMA2 R37, R42, R43.reuse, R37 ;  /* 0x0000002b2a257231 */ /* 0x080fe20000000025 */
[----:B------:R-:W-:Y:S02]  /*9fb0*/  SHF.R.U32.HI R28, RZ, 0xb, R34 ;  /* 0x0000000bff1c7819 */ /* 0x000fe40000011622 */
[----:B------:R-:W-:Y:S01]  /*9fc0*/  LOP3.LUT R39, R39, 0x64006400, RZ, 0xfc, !PT ;  /* 0x6400640027277812 */ /* 0x000fe200078efcff */
[----:B------:R-:W-:Y:S01]  /*9fd0*/  HADD2 R82, R29, -1040, -1040 ;  /* 0xe410e4101d527430 */ /* 0x000fe20000000000 */
[----:B------:R-:W-:Y:S02]  /*9fe0*/  SHF.R.U32.HI R29, RZ, 0xb, R33 ;  /* 0x0000000bff1d7819 */ /* 0x000fe40000011621 */
[----:B------:R-:W-:Y:S01]  /*9ff0*/  LOP3.LUT R28, R85, 0x100010, R28, 0xf8, !PT ;  /* 0x00100010551c7812 */ /* 0x000fe200078ef81c */
[----:B------:R-:W-:Y:S01]  /*a000*/  HFMA2 R38, R82, R43, R38 ;  /* 0x0000002b52267231 */ /* 0x000fe20000000026 */
[----:B------:R-:W-:Y:S01]  /*a010*/  LOP3.LUT R43, R34, 0x1f001f, RZ, 0xc0, !PT ;  /* 0x001f001f222b7812 */ /* 0x000fe200078ec0ff */
[----:B------:R-:W-:Y:S01]  /*a020*/  HADD2 R94, R39, -1040, -1040 ;  /* 0xe410e410275e7430 */ /* 0x000fe20000000000 */
[----:B------:R-:W-:-:S02]  /*a030*/  LOP3.LUT R36, R36, 0x100010, R29, 0xf8, !PT ;  /* 0x0010001024247812 */ /* 0x000fc400078ef81d */
[----:B------:R-:W-:Y:S02]  /*a040*/  LOP3.LUT R43, R43, 0x64006400, RZ, 0xfc, !PT ;  /* 0x640064002b2b7812 */ /* 0x000fe400078efcff */
[----:B------:R-:W-:Y:S02]  /*a050*/  LOP3.LUT R29, R41, 0x100010, R86, 0xf8, !PT ;  /* 0x00100010291d7812 */ /* 0x000fe400078ef856 */
[----:B------:R-:W-:Y:S01]  /*a060*/  SHF.R.U32.HI R86, RZ, 0xa, R32 ;  /* 0x0000000aff567819 */ /* 0x000fe20000011620 */
[----:B------:R-:W-:Y:S01]  /*a070*/  HADD2 R43, R43, -1040, -1040 ;  /* 0xe410e4102b2b7430 */ /* 0x000fe20000000000 */
        /* <DEDUP_REMOVED lines=22> */
[----:B------:R-:W-:Y:S02]  /*a1e0*/  HADD2 R93, R93, -1040, -1040 ;  /* 0xe410e4105d5d7430 */ /* 0x000fe40000000000 */
[-C--:B------:R-:W-:Y:S02]  /*a1f0*/  HFMA2 R30, R16, R25.reuse, R30 ;  /* 0x00000019101e7231 */ /* 0x080fe4000000001e */
[----:B------:R-:W-:Y:S02]  /*a200*/  HFMA2 R25, R14, R25, R37 ;  /* 0x000000190e197231 */ /* 0x000fe40000000025 */
        /* <DEDUP_REMOVED lines=55> */
[----:B------:R-:W0:Y:S02]  /*a580*/  LDS.128 R24, [UR4] ;  /* 0x00000004ff187984 */ /* 0x000e240008000c00 */
        /* <DEDUP_REMOVED lines=16> */
[----:B------:R-:W0:Y:S02]  /*a690*/  LDS.128 R24, [UR4+0x10] ;  /* 0x00001004ff187984 */ /* 0x000e240008000c00 */
[-C--:B0-----:R-:W-:Y:S02]  /*a6a0*/  HFMA2 R30, R87, R24.reuse, R30 ;  /* 0x00000018571e7231 */ /* 0x081fe4000000001e */
        /* <DEDUP_REMOVED lines=39> */
[----:B------:R-:W-:Y:S01]  /*a920*/  HFMA2 R60, R51, R26, R60 ;  /* 0x0000001a333c7231 */ /* 0x000fe2000000003c */
[----:B------:R-:W-:Y:S01]  /*a930*/  LDS.128 R36, [UR4+0x90] ;  /* 0x00009004ff247984 */ /* 0x000fe20008000c00 */
[-C--:B-1----:R-:W-:Y:S02]  /*a940*/  HFMA2 R61, R61, R28.reuse, R33 ;  /* 0x0000001c3d3d7231 */ /* 0x082fe40000000021 */
[----:B------:R-:W-:-:S02]  /*a950*/  HFMA2 R25, R23, R28, R25 ;  /* 0x0000001c17197231 */ /* 0x000fc40000000019 */
[----:B------:R-:W-:Y:S02]  /*a960*/  HFMA2 R68, R68, R27, R34 ;  /* 0x0000001b44447231 */ /* 0x000fe40000000022 */
[----:B------:R-:W-:Y:S01]  /*a970*/  HFMA2 R25, R58, R29, R25 ;  /* 0x0000001d3a197231 */ /* 0x000fe20000000019 */
[----:B------:R-:W0:Y:S01]  /*a980*/  LDS.128 R32, [UR4+0x80] ;  /* 0x00008004ff207984 */ /* 0x000e220008000c00 */
[----:B------:R-:W-:Y:S02]  /*a990*/  HFMA2 R60, R52, R27, R60 ;  /* 0x0000001b343c7231 */ /* 0x000fe4000000003c */
[----:B------:R-:W-:Y:S02]  /*a9a0*/  HFMA2 R25, R55, R30, R25 ;  /* 0x0000001e37197231 */ /* 0x000fe40000000019 */
        /* <DEDUP_REMOVED lines=8> */
[-C--:B------:R-:W-:Y:S02]  /*aa30*/  HFMA2 R67, R67, R30.reuse, R68 ;  /* 0x0000001e43437231 */ /* 0x080fe40000000044 */
[----:B------:R-:W-:Y:S02]  /*aa40*/  HFMA2 R60, R53, R30, R60 ;  /* 0x0000001e353c7231 */ /* 0x000fe4000000003c */
[-C--:B------:R-:W-:Y:S02]  /*aa50*/  HFMA2 R67, R48, R31.reuse, R67 ;  /* 0x0000001f30437231 */ /* 0x080fe40000000043 */
[----:B------:R-:W-:Y:S02]  /*aa60*/  HFMA2 R60, R44, R31, R60 ;  /* 0x0000001f2c3c7231 */ /* 0x000fe4000000003c */
[-C--:B0-----:R-:W-:Y:S02]  /*aa70*/  HFMA2 R67, R77, R32.reuse, R67 ;  /* 0x000000204d437231 */ /* 0x081fe40000000043 */
[----:B------:R-:W-:-:S02]  /*aa80*/  HFMA2 R25, R69, R32, R25 ;  /* 0x0000002045197231 */ /* 0x000fc40000000019 */
[-C--:B------:R-:W-:Y:S02]  /*aa90*/  HFMA2 R60, R71, R32.reuse, R60 ;  /* 0x00000020473c7231 */ /* 0x080fe4000000003c */
[----:B------:R-:W-:Y:S02]  /*aaa0*/  HFMA2 R65, R73, R32, R65 ;  /* 0x0000002049417231 */ /* 0x000fe40000000041 */
[-C--:B------:R-:W-:Y:S02]  /*aab0*/  HFMA2 R25, R40, R33.reuse, R25 ;  /* 0x0000002128197231 */ /* 0x080fe40000000019 */
[-C--:B------:R-:W-:Y:S02]  /*aac0*/  HFMA2 R65, R76, R33.reuse, R65 ;  /* 0x000000214c417231 */ /* 0x080fe40000000041 */
[-C--:B------:R-:W-:Y:S02]  /*aad0*/  HFMA2 R67, R78, R33.reuse, R67 ;  /* 0x000000214e437231 */ /* 0x080fe40000000043 */
[----:B------:R-:W-:-:S02]  /*aae0*/  HFMA2 R60, R74, R33, R60 ;  /* 0x000000214a3c7231 */ /* 0x000fc4000000003c */
        /* <DEDUP_REMOVED lines=20> */
[----:B------:R-:W-:Y:S02]  /*ac30*/  HADD2 R44, R44.H0_H0, R44.H1_H1 ;  /* 0x3000002c2c2c7230 */ /* 0x000fe40000000800 */
        /* <DEDUP_REMOVED lines=11> */
.L_x_1807:
[----:B------:R-:W-:Y:S01]  /*acf0*/  IADD3 R11, PT, PT, R11, 0x20, RZ ;  /* 0x000000200b0b7810 */ /* 0x000fe20007ffe0ff */
[----:B------:R-:W-:Y:S01]  /*ad00*/  UIADD3 UR4, UPT, UPT, UR4, 0x40, URZ ;  /* 0x0000004004047890 */ /* 0x000fe2000fffe0ff */
[----:B------:R-:W-:Y:S01]  /*ad10*/  IADD3 R2, P1, PT, R2, 0x80, RZ ;  /* 0x0000008002027810 */ /* 0x000fe20007f3e0ff */
[----:B------:R-:W-:Y:S01]  /*ad20*/  IMAD.WIDE R16, R19, 0x4, R96 ;  /* 0x0000000413107825 */ /* 0x000fe200078e0260 */
[----:B------:R-:W-:Y:S02]  /*ad30*/  ISETP.GE.AND P0, PT, R11, R0, PT ;  /* 0x000000000b00720c */ /* 0x000fe40003f06270 */
[----:B------:R-:W-:-:S11]  /*ad40*/  IADD3.X R3, PT, PT, RZ, R3, RZ, P1, !PT ;  /* 0x00000003ff037210 */ /* 0x000fd60000ffe4ff */
[----:B------:R-:W-:Y:S05]  /*ad50*/  @!P0 BRA `(.L_x_1808) ;  /* 0xffffffdc00fc8947 */ /* 0x000fea000383ffff */
.L_x_1806:
[----:B------:R-:W-:-:S13]  /*ad60*/  ISETP.GT.AND P0, PT, R47, RZ, PT ;  /* 0x000000ff2f00720c */ /* 0x000fda0003f04270 */
[----:B------:R-:W-:Y:S05]  /*ad70*/  @!P0 EXIT ;  /* 0x000000000000894d */ /* 0x000fea0003800000 */
[----:B------:R-:W1:Y:S01]  /*ad80*/  S2R R0, SR_CTAID.X ;  /* 0x0000000000007919 */ /* 0x000e620000002500 */
[----:B------:R-:W2:Y:S01]  /*ad90*/  S2UR UR4, SR_CTAID.Y ;  /* 0x00000000000479c3 */ /* 0x000ea20000002600 */
[----:B------:R-:W1:Y:S07]  /*ada0*/  S2R R3, SR_TID.X ;  /* 0x0000000000037919 */ /* 0x000e6e0000002100 */
[----:B------:R-:W3:Y:S01]  /*adb0*/  LDC.64 R12, c[0x0][0x3a0] ;  /* 0x0000e800ff0c7b82 */ /* 0x000ee20000000a00 */
[----:B-1----:R-:W-:Y:S01]  /*adc0*/  LEA R0, R0, R3, 0x6 ;  /* 0x0000000300007211 */ /* 0x002fe200078e30ff */
[----:B--2---:R-:W-:-:S03]  /*add0*/  IMAD R3, R19, UR4, RZ ;  /* 0x0000000413037c24 */ /* 0x004fc6000f8e02ff */
[----:B------:R-:W-:-:S05]  /*ade0*/  SHF.L.U32 R0, R0, 0x2, RZ ;  /* 0x0000000200007819 */ /* 0x000fca00000006ff */
[----:B------:R-:W-:-:S04]  /*adf0*/  IMAD R3, R3, 0x3, R0 ;  /* 0x0000000303037824 */ /* 0x000fc800078e0200 */
[----:B---3--:R-:W-:-:S05]  /*ae00*/  IMAD.WIDE R12, R3, 0x2, R12 ;  /* 0x00000002030c7825 */ /* 0x008fca00078e020c */
[----:B------:R1:W-:Y:S01]  /*ae10*/  ATOM.E.ADD.F16x2.RN.STRONG.GPU P0, RZ, desc[UR6][R12.64], R10 ;  /* 0x8000000a0cff79a2 */ /* 0x0003e2000c10e106 */
[----:B------:R-:W-:Y:S04]  /*ae20*/  BSSY.RECONVERGENT B0, `(.L_x_1809) ;  /* 0x000000e000007945 */ /* 0x000fe80003800200 */
[----:B-1----:R-:W-:Y:S05]  /*ae30*/  @P0 BRA `(.L_x_1810) ;  /* 0x0000000000300947 */ /* 0x002fea0003800000 */
[----:B------:R-:W1:Y:S02]  /*ae40*/  QSPC.E.S P0, RZ, [R12] ;  /* 0x000000000cff73aa */ /* 0x000e640000000500 */
[----:B-1----:R-:W-:Y:S05]  /*ae50*/  @!P0 BRA `(.L_x_1811) ;  /* 0x00000000001c8947 */ /* 0x002fea0003800000 */
[----:B------:R-:W-:-:S04]  /*ae60*/  MOV R2, R12 ;  /* 0x0000000c00027202 */ /* 0x000fc80000000f00 */
[----:B------:R-:W-:-:S07]  /*ae70*/  MOV R0, R2 ;  /* 0x0000000200007202 */ /* 0x000fce0000000f00 */
.L_x_1812:
[----:B------:R-:W1:Y:S02]  /*ae80*/  LDS R2, [R0] ;  /* 0x0000000000027984 */ /* 0x000e640000000800 */
[----:B-1----:R-:W-:-:S05]  /*ae90*/  HADD2 R3, R2, R10 ;  /* 0x0000000a02037230 */ /* 0x002fca0000000000 */
[----:B------:R-:W1:Y:S02]  /*aea0*/  ATOMS.CAST.SPIN P0, [R0], R2, R3 ;  /* 0x000000020000758d */ /* 0x000e640001800003 */
[----:B-1----:R-:W-:Y:S05]  /*aeb0*/  @!P0 BRA `(.L_x_1812) ;  /* 0xfffffffc00f08947 */ /* 0x002fea000383ffff */
[----:B------:R-:W-:Y:S05]  /*aec0*/  BRA `(.L_x_1810) ;  /* 0x00000000000c7947 */ /* 0x000fea0003800000 */
.L_x_1811:
[----:B------:R-:W2:Y:S02]  /*aed0*/  LD.E R0, desc[UR6][R12.64] ;  /* 0x000000060c007980 */ /* 0x000ea4000c101900 */
[----:B--2---:R-:W-:-:S05]  /*aee0*/  IADD3 R3, PT, PT, R10, R0, RZ ;  /* 0x000000000a037210 */ /* 0x004fca0007ffe0ff */
[----:B------:R1:W-:Y:S02]  /*aef0*/  ST.E desc[UR6][R12.64], R3 ;  /* 0x000000030c007985 */ /* 0x0003e4000c101906 */
.L_x_1810:
[----:B------:R-:W-:Y:S05]  /*af00*/  BSYNC.RECONVERGENT B0 ;  /* 0x0000000000007941 */ /* 0x000fea0003800200 */
.L_x_1809:
[----:B------:R2:W-:Y:S01]  /*af10*/  ATOM.E.ADD.F16x2.RN.STRONG.GPU P0, RZ, desc[UR6][R12.64+0x4], R9 ;  /* 0x800004090cff79a2 */ /* 0x0005e2000c10e106 */
[----:B------:R-:W-:Y:S04]  /*af20*/  BSSY.RECONVERGENT B0, `(.L_x_1813) ;  /* 0x000000e000007945 */ /* 0x000fe80003800200 */
[----:B--2---:R-:W-:Y:S05]  /*af30*/  @P0 BRA `(.L_x_1814) ;  /* 0x0000000000300947 */ /* 0x004fea0003800000 */
[----:B------:R-:W2:Y:S02]  /*af40*/  QSPC.E.S P0, RZ, [R12+0x4] ;  /* 0x000004000cff73aa */ /* 0x000ea40000000500 */
[----:B--2---:R-:W-:Y:S05]  /*af50*/  @!P0 BRA `(.L_x_1815) ;  /* 0x00000000001c8947 */ /* 0x004fea0003800000 */
[----:B------:R-:W-:-:S04]  /*af60*/  MOV R2, R12 ;  /* 0x0000000c00027202 */ /* 0x000fc80000000f00 */
[----:B------:R-:W-:-:S07]  /*af70*/  MOV R0, R2 ;  /* 0x0000000200007202 */ /* 0x000fce0000000f00 */
.L_x_1816:
[----:B------:R-:W1:Y:S02]  /*af80*/  LDS R2, [R0+0x4] ;  /* 0x0000040000027984 */ /* 0x000e640000000800 */
[----:B-1----:R-:W-:-:S05]  /*af90*/  HFMA2 R3, R2, 1, 1, R9 ;  /* 0x3c003c0002037831 */ /* 0x002fca0000000009 */
[----:B------:R-:W1:Y:S02]  /*afa0*/  ATOMS.CAST.SPIN P0, [R0+0x4], R2, R3 ;  /* 0x000004020000758d */ /* 0x000e640001800003 */
[----:B-1----:R-:W-:Y:S05]  /*afb0*/  @!P0 BRA `(.L_x_1816) ;  /* 0xfffffffc00f08947 */ /* 0x002fea000383ffff */
[----:B------:R-:W-:Y:S05]  /*afc0*/  BRA `(.L_x_1814) ;  /* 0x00000000000c7947 */ /* 0x000fea0003800000 */
.L_x_1815:
[----:B------:R-:W1:Y:S02]  /*afd0*/  LD.E R0, desc[UR6][R12.64+0x4] ;  /* 0x000004060c007980 */ /* 0x000e64000c101900 */
[----:B-1----:R-:W-:-:S05]  /*afe0*/  IADD3 R3, PT, PT, R9, R0, RZ ;  /* 0x0000000009037210 */ /* 0x002fca0007ffe0ff */
[----:B------:R2:W-:Y:S02]  /*aff0*/  ST.E desc[UR6][R12.64+0x4], R3 ;  /* 0x000004030c007985 */ /* 0x0005e4000c101906 */
.L_x_1814:
[----:B------:R-:W-:Y:S05]  /*b000*/  BSYNC.RECONVERGENT B0 ;  /* 0x0000000000007941 */ /* 0x000fea0003800200 */
.L_x_1813:
        /* <DEDUP_REMOVED lines=10> */
.L_x_1820:
[----:B------:R-:W1:Y:S02]  /*b0b0*/  LDS R2, [R0] ;  /* 0x0000000000027984 */ /* 0x000e640000000800 */
[----:B-1----:R-:W-:-:S05]  /*b0c0*/  HADD2 R3, R2, R8 ;  /* 0x0000000802037230 */ /* 0x002fca0000000000 */
[----:B------:R-:W1:Y:S02]  /*b0d0*/  ATOMS.CAST.SPIN P0, [R0], R2, R3 ;  /* 0x000000020000758d */ /* 0x000e640001800003 */
[----:B-1----:R-:W-:Y:S05]  /*b0e0*/  @!P0 BRA `(.L_x_1820) ;  /* 0xfffffffc00f08947 */ /* 0x002fea000383ffff */
[----:B------:R-:W-:Y:S05]  /*b0f0*/  BRA `(.L_x_1818) ;  /* 0x00000000000c7947 */ /* 0x000fea0003800000 */
.L_x_1819:
[----:B------:R-:W2:Y:S02]  /*b100*/  LD.E R0, desc[UR6][R12.64] ;  /* 0x000000060c007980 */ /* 0x000ea4000c101900 */
[----:B--2---:R-:W-:-:S05]  /*b110*/  IADD3 R3, PT, PT, R8, R0, RZ ;  /* 0x0000000008037210 */ /* 0x004fca0007ffe0ff */
[----:B------:R1:W-:Y:S02]  /*b120*/  ST.E desc[UR6][R12.64], R3 ;  /* 0x000000030c007985 */ /* 0x0003e4000c101906 */
.L_x_1818:
[----:B------:R-:W-:Y:S05]  /*b130*/  BSYNC.RECONVERGENT B0 ;  /* 0x0000000000007941 */ /* 0x000fea0003800200 */
.L_x_1817:
[----:B------:R2:W-:Y:S01]  /*b140*/  ATOM.E.ADD.F16x2.RN.STRONG.GPU P0, RZ, desc[UR6][R12.64+0x4], R7 ;  /* 0x800004070cff79a2 */ /* 0x0005e2000c10e106 */
[----:B------:R-:W-:Y:S04]  /*b150*/  BSSY.RECONVERGENT B0, `(.L_x_1821) ;  /* 0x000000e000007945 */ /* 0x000fe80003800200 */
[----:B--2---:R-:W-:Y:S05]  /*b160*/  @P0 BRA `(.L_x_1822) ;  /* 0x0000000000300947 */ /* 0x004fea0003800000 */
[----:B------:R-:W2:Y:S02]  /*b170*/  QSPC.E.S P0, RZ, [R12+0x4] ;  /* 0x000004000cff73aa */ /* 0x000ea40000000500 */
[----:B--2---:R-:W-:Y:S05]  /*b180*/  @!P0 BRA `(.L_x_1823) ;  /* 0x00000000001c8947 */ /* 0x004fea0003800000 */
[----:B------:R-:W-:-:S04]  /*b190*/  MOV R2, R12 ;  /* 0x0000000c00027202 */ /* 0x000fc80000000f00 */
[----:B------:R-:W-:-:S07]  /*b1a0*/  MOV R0, R2 ;  /* 0x0000000200007202 */ /* 0x000fce0000000f00 */
.L_x_1824:
[----:B------:R-:W1:Y:S02]  /*b1b0*/  LDS R2, [R0+0x4] ;  /* 0x0000040000027984 */ /* 0x000e640000000800 */
[----:B-1----:R-:W-:-:S05]  /*b1c0*/  HFMA2 R3, R2, 1, 1, R7 ;  /* 0x3c003c0002037831 */ /* 0x002fca0000000007 */
[----:B------:R-:W1:Y:S02]  /*b1d0*/  ATOMS.CAST.SPIN P0, [R0+0x4], R2, R3 ;  /* 0x000004020000758d */ /* 0x000e640001800003 */
[----:B-1----:R-:W-:Y:S05]  /*b1e0*/  @!P0 BRA `(.L_x_1824) ;  /* 0xfffffffc00f08947 */ /* 0x002fea000383ffff */
[----:B------:R-:W-:Y:S05]  /*b1f0*/  BRA `(.L_x_1822) ;  /* 0x00000000000c7947 */ /* 0x000fea0003800000 */
.L_x_1823:
[----:B------:R-:W1:Y:S02]  /*b200*/  LD.E R0, desc[UR6][R12.64+0x4] ;  /* 0x000004060c007980 */ /* 0x000e64000c101900 */
[----:B-1----:R-:W-:-:S05]  /*b210*/  IADD3 R3, PT, PT, R7, R0, RZ ;  /* 0x0000000007037210 */ /* 0x002fca0007ffe0ff */
[----:B------:R2:W-:Y:S02]  /*b220*/  ST.E desc[UR6][R12.64+0x4], R3 ;  /* 0x000004030c007985 */ /* 0x0005e4000c101906 */
.L_x_1822:
[----:B------:R-:W-:Y:S05]  /*b230*/  BSYNC.RECONVERGENT B0 ;  /* 0x0000000000007941 */ /* 0x000fea0003800200 */
.L_x_1821:
        /* <DEDUP_REMOVED lines=10> */
.L_x_1828:
[----:B------:R-:W1:Y:S02]  /*b2e0*/  LDS R2, [R0] ;  /* 0x0000000000027984 */ /* 0x000e640000000800 */
[----:B-1----:R-:W-:-:S05]  /*b2f0*/  HADD2 R3, R2, R6 ;  /* 0x0000000602037230 */ /* 0x002fca0000000000 */
[----:B------:R-:W1:Y:S02]  /*b300*/  ATOMS.CAST.SPIN P0, [R0], R2, R3 ;  /* 0x000000020000758d */ /* 0x000e640001800003 */
[----:B-1----:R-:W-:Y:S05]  /*b310*/  @!P0 BRA `(.L_x_1828) ;  /* 0xfffffffc00f08947 */ /* 0x002fea000383ffff */
[----:B------:R-:W-:Y:S05]  /*b320*/  BRA `(.L_x_1826) ;  /* 0x00000000000c7947 */ /* 0x000fea0003800000 */
.L_x_1827:
[----:B------:R-:W2:Y:S02]  /*b330*/  LD.E R0, desc[UR6][R12.64] ;  /* 0x000000060c007980 */ /* 0x000ea4000c101900 */
[----:B--2---:R-:W-:-:S05]  /*b340*/  IADD3 R3, PT, PT, R6, R0, RZ ;  /* 0x0000000006037210 */ /* 0x004fca0007ffe0ff */
[----:B------:R1:W-:Y:S02]  /*b350*/  ST.E desc[UR6][R12.64], R3 ;  /* 0x000000030c007985 */ /* 0x0003e4000c101906 */
.L_x_1826:
[----:B------:R-:W-:Y:S05]  /*b360*/  BSYNC.RECONVERGENT B0 ;  /* 0x0000000000007941 */ /* 0x000fea0003800200 */
.L_x_1825:
[----:B------:R2:W-:Y:S02]  /*b370*/  ATOM.E.ADD.F16x2.RN.STRONG.GPU P0, RZ, desc[UR6][R12.64+0x4], R5 ;  /* 0x800004050cff79a2 */ /* 0x0005e4000c10e106 */
[----:B--2---:R-:W-:Y:S05]  /*b380*/  @P0 EXIT ;  /* 0x000000000000094d */ /* 0x004fea0003800000 */
[----:B------:R-:W2:Y:S02]  /*b390*/  QSPC.E.S P0, RZ, [R12+0x4] ;  /* 0x000004000cff73aa */ /* 0x000ea40000000500 */
[----:B--2---:R-:W-:Y:S05]  /*b3a0*/  @!P0 BRA `(.L_x_1829) ;  /* 0x00000000001c8947 */ /* 0x004fea0003800000 */
[----:B------:R-:W-:-:S04]  /*b3b0*/  MOV R2, R12 ;  /* 0x0000000c00027202 */ /* 0x000fc80000000f00 */
[----:B------:R-:W-:-:S07]  /*b3c0*/  MOV R0, R2 ;  /* 0x0000000200007202 */ /* 0x000fce0000000f00 */
.L_x_1830:
[----:B------:R-:W1:Y:S02]  /*b3d0*/  LDS R2, [R0+0x4] ;  /* 0x0000040000027984 */ /* 0x000e640000000800 */
[----:B-1----:R-:W-:-:S05]  /*b3e0*/  HFMA2 R3, R2, 1, 1, R5 ;  /* 0x3c003c0002037831 */ /* 0x002fca0000000005 */
[----:B------:R-:W1:Y:S02]  /*b3f0*/  ATOMS.CAST.SPIN P0, [R0+0x4], R2, R3 ;  /* 0x000004020000758d */ /* 0x000e640001800003 */
[----:B-1----:R-:W-:Y:S05]  /*b400*/  @!P0 BRA `(.L_x_1830) ;  /* 0xfffffffc00f08947 */ /* 0x002fea000383ffff */
[----:B------:R-:W-:Y:S05]  /*b410*/  EXIT ;  /* 0x000000000000794d */ /* 0x000fea0003800000 */
.L_x_1829:
[----:B------:R-:W1:Y:S02]  /*b420*/  LD.E R0, desc[UR6][R12.64+0x4] ;  /* 0x000004060c007980 */ /* 0x000e64000c101900 */
[----:B-1----:R-:W-:-:S05]  /*b430*/  IADD3 R3, PT, PT, R5, R0, RZ ;  /* 0x0000000005037210 */ /* 0x002fca0007ffe0ff */
[----:B------:R-:W-:Y:S01]  /*b440*/  ST.E desc[UR6][R12.64+0x4], R3 ;  /* 0x000004030c007985 */ /* 0x000fe2000c101906 */
[----:B------:R-:W-:Y:S05]  /*b450*/  EXIT ;  /* 0x000000000000794d */ /* 0x000fea0003800000 */
.L_x_1831:
        /* <DEDUP_REMOVED lines=10> */
.L_x_4497:


//--------------------- .text._Z23gemm_half_q_half_kernelILi3ELi152ELb0ELb0ELi64EEvPK6__halfPKjS4_S2_PS0_iiiiPKtS7_iiiiiibS2_i --------------------------
	.section	.text._Z23gemm_half_q_half_kernelILi3ELi152ELb0ELb0ELi64EEvPK6__halfPKjS4_S2_PS0_iiiiPKtS7_iiiiiibS2_i,"ax",@progbits
	.align	128
        .global         _Z23gemm_half_q_half_kernelILi3ELi152ELb0ELb0ELi64EEvPK6__halfPKjS4_S2_PS0_iiiiPKtS7_iiiiiibS2_i
        .type           _Z23gemm_half_q_half_kernelILi3ELi152ELb0ELb0ELi64EEvPK6__halfPKjS4_S2_PS0_iiiiPKtS7_iiiiiibS2_i,@function
        .size           _Z23gemm_half_q_half_kernelILi3ELi152ELb0ELb0ELi64EEvPK6__halfPKjS4_S2_PS0_iiiiPKtS7_iiiiiibS2_i,(.L_x_4498 - _Z23gemm_half_q_half_kernelILi3ELi152ELb0ELb0ELi64EEvPK6__halfPKjS4_S2_PS0_iiiiPKtS7_iiiiiibS2_i)
        .other          _Z23gemm_half_q_half_kernelILi3ELi152ELb0ELb0ELi64EEvPK6__halfPKjS4_S2_PS0_iiiiPKtS7_iiiiiibS2_i,@"STO_CUDA_ENTRY STV_DEFAULT"
_Z23gemm_half_q_half_kernelILi3ELi152ELb0ELb0ELi64EEvPK6__halfPKjS4_S2_PS0_iiiiPKtS7_iiiiiibS2_i:
.text._Z23gemm_half_q_half_kernelILi3ELi152ELb0ELb0ELi64EEvPK6__halfPKjS4_S2_PS0_iiiiPKtS7_iiiiiibS2_i:
        /* <DEDUP_REMOVED lines=50> */
.L_x_1837:
        /* <DEDUP_REMOVED lines=32> */
.L_x_1836:
        /* <DEDUP_REMOVED lines=20> */
.L_x_1838:
[----:B------:R-:W-:-:S13]  /*0660*/  ISETP.EQ.AND P1, PT, R9, RZ, PT ;  /* 0x000000ff0900720c */ /* 0x000fda0003f22270 */
[----:B------:R-:W-:Y:S05]  /*0670*/  @!P0 BRA P1, `(.L_x_1833) ;  /* 0x00000004007c8947 */ /* 0x000fea0000800000 */
.L_x_1835:
        /* <DEDUP_REMOVED lines=12> */
.L_x_1834:
[----:B------:R-:W-:-:S04]  /*0740*/  LEA R10, P0, R18, UR8, 0x1 ;  /* 0x00000008120a7c11 */ /* 0x000fc8000f8008ff */
[----:B------:R-:W-:Y:S01]  /*0750*/  LEA.HI.X R11, R18, UR9, RZ, 0x1, P0 ;  /* 0x00000009120b7c11 */ /* 0x000fe200080f0cff */
[----:B------:R-:W-:Y:S01]  /*0760*/  IMAD R20, R2, R5, RZ ;  /* 0x0000000502147224 */ /* 0x000fe200078e02ff */
[----:B------:R-:W-:Y:S01]  /*0770*/  VIMNMX R18, PT, PT, R21, 0x1, !PT ;  /* 0x0000000115127848 */ /* 0x000fe20007fe0100 */
[----:B------:R-:W0:Y:S02]  /*0780*/  LDCU.64 UR8, c[0x0][0x380] ;  /* 0x00007000ff0877ac */ /* 0x000e240008000a00 */
        /* <DEDUP_REMOVED lines=12> */
.L_x_1841:
        /* <DEDUP_REMOVED lines=32> */
.L_x_1840:
        /* <DEDUP_REMOVED lines=21> */
.L_x_1842:
[----:B------:R-:W-:-:S13]  /*0ba0*/  ISETP.NE.OR P0, PT, R18, RZ, P0 ;  /* 0x000000ff1200720c */ /* 0x000fda0000705670 */
[----:B------:R-:W-:Y:S05]  /*0bb0*/  @!P0 BRA `(.L_x_1833) ;  /* 0x00000000002c8947 */ /* 0x000fea0003800000 */
.L_x_1839:
        /* <DEDUP_REMOVED lines=11> */
.L_x_1833:
[----:B------:R-:W-:Y:S05]  /*0c70*/  BSYNC.RECONVERGENT B0 ;  /* 0x0000000000007941 */ /* 0x000fea0003800200 */
.L_x_1832:
        /* <DEDUP_REMOVED lines=22> */
.L_x_1846:
        /* <DEDUP_REMOVED lines=15> */
.L_x_1845:
        /* <DEDUP_REMOVED lines=12> */
.L_x_1847:
[----:B------:R-:W-:-:S13]  /*0f90*/  ISETP.NE.OR P0, PT, R20, RZ, P0 ;  /* 0x000000ff1400720c */ /* 0x000fda0000705670 */
[----:B------:R-:W-:Y:S05]  /*0fa0*/  @!P0 BRA `(.L_x_1843) ;  /* 0x00000000001c8947 */ /* 0x000fea0003800000 */
.L_x_1844:
[----:B01----:R-:W0:Y:S02]  /*0fb0*/  LDC.64 R10, c[0x0][0x3a0] ;  /* 0x0000e800ff0a7b82 */ /* 0x003e240000000a00 */
.L_x_1848:
[----:B0-----:R-:W-:Y:S01]  /*0fc0*/  IMAD.WIDE R12, R0, 0x2, R10 ;  /* 0x00000002000c7825 */ /* 0x001fe200078e020a */
[----:B------:R-:W-:Y:S02]  /*0fd0*/  IADD3 R20, PT, PT, R20, 0x1, RZ ;  /* 0x0000000114147810 */ /* 0x000fe40007ffe0ff */
[----:B------:R-:W-:Y:S02]  /*0fe0*/  IADD3 R0, PT, PT, R0, R7, RZ ;  /* 0x0000000700007210 */ /* 0x000fe40007ffe0ff */
[----:B------:R2:W-:Y:S01]  /*0ff0*/  STG.E.64 desc[UR6][R12.64], RZ ;  /* 0x000000ff0c007986 */ /* 0x0005e2000c101b06 */
[----:B------:R-:W-:-:S13]  /*1000*/  ISETP.NE.AND P0, PT, R20, RZ, PT ;  /* 0x000000ff1400720c */ /* 0x000fda0003f05270 */
[----:B--2---:R-:W-:Y:S05]  /*1010*/  @P0 BRA `(.L_x_1848) ;  /* 0xfffffffc00e80947 */ /* 0x004fea000383ffff */
.L_x_1843:
[----:B01----:R-:W0:Y:S01]  /*1020*/  LDC.64 R10, c[0x0][0x3b8] ;  /* 0x0000ee00ff0a7b82 */ /* 0x003e220000000a00 */
        /* <DEDUP_REMOVED lines=14> */
.L_x_1850:
[----:B0-----:R-:W0:Y:S01]  /*1110*/  LDC.64 R12, c[0x0][0x390] ;  /* 0x0000e400ff0c7b82 */ /* 0x001e220000000a00 */
        /* <DEDUP_REMOVED lines=43> */
.L_x_1849:
[----:B0-----:R0:W5:Y:S01]  /*13d0*/  LDL.64 R12, [R1] ;  /* 0x00000000010c7983 */ /* 0x0011620000100a00 */
        /* <DEDUP_REMOVED lines=27> */
.L_x_1851:
        /* <DEDUP_REMOVED lines=8> */
.L_x_1852:
        /* <DEDUP_REMOVED lines=8> */
.L_x_1853:
        /* <DEDUP_REMOVED lines=8> */
.L_x_1854:
        /* <DEDUP_REMOVED lines=8> */
.L_x_1855:
        /* <DEDUP_REMOVED lines=38> */
.L_x_1861:
[----:B------:R-:W-:Y:S02]  /*19f0*/  ISETP.NE.AND P1, PT, R26, R27, PT ;  /* 0x0000001b1a00720c */ /* 0x000fe40003f25270 */
[----:B------:R-:W-:Y:S02]  /*1a00*/  MOV R12, R22 ;  /* 0x00000016000c7202 */ /* 0x000fe40000000f00 */
[----:B------:R-:W-:-:S05]  /*1a10*/  MOV R13, R23 ;  /* 0x00000017000d7202 */ /* 0x000fca0000000f00 */
[----:B0----5:R0:W5:Y:S04]  /*1a20*/  LDG.E.128.CONSTANT R16, desc[UR6][R12.64] ;  /* 0x000000060c107981 */ /* 0x021168000c1e9d00 */
[----:B------:R-:W-:Y:S02]  /*1a30*/  @!P1 LEA R2, R34, R1, 0x3 ;  /* 0x0000000122029211 */ /* 0x000fe400078e18ff */
[----:B------:R-:W-:-:S03]  /*1a40*/  @!P1 MOV R20, R14 ;  /* 0x0000000e00149202 */ /* 0x000fc60000000f00 */
[----:B------:R-:W2:Y:S04]  /*1a50*/  @!P1 LDL.64 R4, [R2+0x8] ;  /* 0x0000080002049983 */ /* 0x000ea80000100a00 */
[----:B------:R-:W3:Y:S01]  /*1a60*/  @!P1 LDG.E.U16.CONSTANT R3, desc[UR6][R20.64] ;  /* 0x0000000614039981 */ /* 0x000ee2000c1e9500 */
[----:B------:R-:W-:Y:S02]  /*1a70*/  ISETP.GE.AND P0, PT, R6, 0x1, PT ;  /* 0x000000010600780c */ /* 0x000fe40003f06270 */
        /* <DEDUP_REMOVED lines=47> */
[----:B------:R-:W-:Y:S02]  /*1d70*/  SHF.R.U32.HI R18, RZ, 0x10, R18 ;  /* 0x00000010ff127819 */ /* 0x000fe40000011612 */
[----:B------:R-:W-:Y:S01]  /*1d80*/  SHF.R.U32.HI R19, RZ, 0x10, R19 ;  /* 0x00000010ff137819 */ /* 0x000fe20000011613 */
[----:B------:R-:W-:Y:S01]  /*1d90*/  I2F.F16 R54, R4 ;  /* 0x0000000400367306 */ /* 0x000fe20000200c00 */
[----:B------:R-:W-:Y:S02]  /*1da0*/  IADD3 R17, PT, PT, R17, -0x80, RZ ;  /* 0xffffff8011117810 */ /* 0x000fe40007ffe0ff */
        /* <DEDUP_REMOVED lines=27> */
[----:B------:R1:W2:Y:S01]  /*1f60*/  I2F.F16 R47, R0 ;  /* 0x00000000002f7306 */ /* 0x0002a20000200c00 */
[----:B------:R-:W-:-:S02]  /*1f70*/  LOP3.LUT R2, R11, 0xff, RZ, 0xc0, !PT ;  /* 0x000000ff0b027812 */ /* 0x000fc400078ec0ff */
[----:B------:R-:W-:Y:S02]  /*1f80*/  IADD3 R4, PT, PT, R4, -0x80, RZ ;  /* 0xffffff8004047810 */ /* 0x000fe40007ffe0ff */
[----:B------:R-:W-:Y:S02]  /*1f90*/  IADD3 R50, PT, PT, R2, -0x80, RZ ;  /* 0xffffff8002327810 */ /* 0x000fe40007ffe0ff */
[----:B------:R-:W-:Y:S01]  /*1fa0*/  SHF.R.U32.HI R2, RZ, 0x8, R9 ;  /* 0x00000008ff027819 */ /* 0x000fe20000011609 */
[----:B------:R3:W4:Y:S01]  /*1fb0*/  I2F.F16 R48, R4 ;  /* 0x0000000400307306 */ /* 0x0007220000200c00 */
[----:B-1----:R-:W-:Y:S02]  /*1fc0*/  SHF.R.U32.HI R0, RZ, 0x8, R8 ;  /* 0x00000008ff007819 */ /* 0x002fe40000011608 */
[----:B------:R-:W-:Y:S02]  /*1fd0*/  SHF.R.U32.HI R3, RZ, 0x8, R10 ;  /* 0x00000008ff037819 */ /* 0x000fe4000001160a */
[----:B------:R-:W-:-:S02]  /*1fe0*/  LOP3.LUT R0, R0, 0xff, RZ, 0xc0, !PT ;  /* 0x000000ff00007812 */ /* 0x000fc400078ec0ff */
[----:B------:R-:W-:Y:S01]  /*1ff0*/  LEA.HI R36, R8, 0xffffff80, RZ, 0x8 ;  /* 0xffffff8008247811 */ /* 0x000fe200078f40ff */
[----:B------:R-:W1:Y:S01]  /*2000*/  I2F.F16 R49, R49 ;  /* 0x0000003100317306 */ /* 0x000e620000200c00 */
[----:B---3--:R-:W-:Y:S01]  /*2010*/  LOP3.LUT R4, R2, 0xff, RZ, 0xc0, !PT ;  /* 0x000000ff02047812 */ /* 0x008fe200078ec0ff */
[----:B------:R-:W-:Y:S01]  /*2020*/  HADD2.F32 R2, -RZ, R57.H0_H0 ;  /* 0x20000039ff027230 */ /* 0x000fe20000004100 */
[----:B------:R-:W-:Y:S02]  /*2030*/  SHF.R.U32.HI R44, RZ, 0x10, R8 ;  /* 0x00000010ff2c7819 */ /* 0x000fe40000011608 */
[----:B------:R-:W-:Y:S01]  /*2040*/  IADD3 R8, PT, PT, R0, -0x80, RZ ;  /* 0xffffff8000087810 */ /* 0x000fe20007ffe0ff */
[----:B------:R-:W-:Y:S01]  /*2050*/  HADD2.F32 R0, -RZ, R45.H0_H0 ;  /* 0x2000002dff007230 */ /* 0x000fe20000004100 */
[----:B------:R-:W-:Y:S01]  /*2060*/  SHF.R.U32.HI R19, RZ, 0x8, R11 ;  /* 0x00000008ff137819 */ /* 0x000fe2000001160b */
[----:B------:R-:W-:Y:S01]  /*2070*/  FFMA.FTZ R62, R5, R2, RZ ;  /* 0x00000002053e7223 */ /* 0x000fe200000100ff */
        /* <DEDUP_REMOVED lines=12> */
[----:B------:R-:W-:Y:S01]  /*2140*/  FFMA.FTZ R58, R5, R0, RZ ;  /* 0x00000000053a7223 */ /* 0x000fe200000100ff */
[----:B------:R-:W-:Y:S01]  /*2150*/  FFMA.FTZ R54, R18, R51, R53 ;  /* 0x0000003312367223 */ /* 0x000fe20000010035 */
[----:B------:R-:W-:Y:S01]  /*2160*/  FFMA.FTZ R60, R51, R42, R57 ;  /* 0x0000002a333c7223 */ /* 0x000fe20000010039 */
[----:B------:R-:W-:Y:S01]  /*2170*/  LEA.HI R20, R9, 0xffffff80, RZ, 0x8 ;  /* 0xffffff8009147811 */ /* 0x000fe200078f40ff */
[C---:B------:R-:W-:Y:S01]  /*2180*/  FFMA.FTZ R58, R51.reuse, R19, R58 ;  /* 0x00000013333a7223 */ /* 0x040fe2000001003a */
[----:B------:R-:W-:Y:S01]  /*2190*/  FFMA.FTZ R53, R51, R43, R62 ;  /* 0x0000002b33357223 */ /* 0x000fe2000001003e */
[----:B------:R-:W-:Y:S01]  /*21a0*/  SHF.R.U32.HI R51, RZ, 0x10, R9 ;  /* 0x00000010ff337819 */ /* 0x000fe20000011609 */
[----:B------:R3:W-:Y:S01]  /*21b0*/  I2F.F16 R66, R46 ;  /* 0x0000002e00427306 */ /* 0x0007e20000200c00 */
[----:B------:R-:W-:Y:S01]  /*21c0*/  LOP3.LUT R9, R44, 0xff, RZ, 0xc0, !PT ;  /* 0x000000ff2c097812 */ /* 0x000fe200078ec0ff */
[----:B------:R-:W-:Y:S01]  /*21d0*/  HADD2.F32 R44, -RZ, R61.H0_H0 ;  /* 0x2000003dff2c7230 */ /* 0x000fe20000004100 */
[----:B------:R-:W-:Y:S01]  /*21e0*/  LEA.HI R37, R10, 0xffffff80, RZ, 0x8 ;  /* 0xffffff800a257811 */ /* 0x000fe200078f40ff */
[----:B------:R-:W-:Y:S01]  /*21f0*/  HADD2.F32 R5, -RZ, R59.H0_H0 ;  /* 0x2000003bff057230 */ /* 0x000fe20000004100 */
[----:B------:R-:W-:-:S02]  /*2200*/  SHF.R.U32.HI R10, RZ, 0x10, R10 ;  /* 0x00000010ff0a7819 */ /* 0x000fc4000001160a */
[----:B------:R-:W-:Y:S01]  /*2210*/  FFMA.FTZ R57, R55, R44, R58 ;  /* 0x0000002c37397223 */ /* 0x000fe2000001003a */
[----:B------:R-:W1:Y:S01]  /*2220*/  I2F.F16 R50, R50 ;  /* 0x0000003200327306 */ /* 0x000e620000200c00 */
[----:B---3--:R-:W-:Y:S01]  /*2230*/  HADD2.F32 R46, -RZ, R65.H0_H0 ;  /* 0x20000041ff2e7230 */ /* 0x008fe20000004100 */
[----:B------:R-:W-:Y:S01]  /*2240*/  LOP3.LUT R51, R51, 0xff, RZ, 0xc0, !PT ;  /* 0x000000ff33337812 */ /* 0x000fe200078ec0ff */
[----:B------:R-:W-:Y:S01]  /*2250*/  FFMA.FTZ R54, R5, R55, R54 ;  /* 0x0000003705367223 */ /* 0x000fe20000010036 */
[----:B------:R-:W-:Y:S02]  /*2260*/  LOP3.LUT R10, R10, 0xff, RZ, 0xc0, !PT ;  /* 0x000000ff0a0a7812 */ /* 0x000fe400078ec0ff */
[----:B------:R-:W-:Y:S01]  /*2270*/  FFMA.FTZ R58, R55, R46, R53 ;  /* 0x0000002e373a7223 */ /* 0x000fe20000010035 */
[----:B------:R-:W-:Y:S01]  /*2280*/  SHF.R.U32.HI R53, RZ, 0x10, R11 ;  /* 0x00000010ff357819 */ /* 0x000fe2000001160b */
[----:B------:R-:W3:Y:S01]  /*2290*/  I2F.F16 R8, R8 ;  /* 0x0000000800087306 */ /* 0x000ee20000200c00 */
[----:B------:R-:W-:-:S02]  /*22a0*/  IADD3 R52, PT, PT, R52, -0x80, RZ ;  /* 0xffffff8034347810 */ /* 0x000fc40007ffe0ff */
[----:B------:R-:W-:Y:S02]  /*22b0*/  LOP3.LUT R53, R53, 0xff, RZ, 0xc0, !PT ;  /* 0x000000ff35357812 */ /* 0x000fe400078ec0ff */
[----:B------:R-:W-:Y:S02]  /*22c0*/  IADD3 R9, PT, PT, R9, -0x80, RZ ;  /* 0xffffff8009097810 */ /* 0x000fe40007ffe0ff */
[----:B------:R-:W-:Y:S01]  /*22d0*/  IADD3 R51, PT, PT, R51, -0x80, RZ ;  /* 0xffffff8033337810 */ /* 0x000fe20007ffe0ff */
[----:B------:R0:W3:Y:S01]  /*22e0*/  I2F.F16 R64, R45 ;  /* 0x0000002d00407306 */ /* 0x0000e20000200c00 */
[----:B------:R-:W-:Y:S02]  /*22f0*/  IADD3 R10, PT, PT, R10, -0x80, RZ ;  /* 0xffffff800a0a7810 */ /* 0x000fe40007ffe0ff */
[----:B------:R-:W-:Y:S02]  /*2300*/  IADD3 R53, PT, PT, R53, -0x80, RZ ;  /* 0xffffff8035357810 */ /* 0x000fe40007ffe0ff */
[----:B------:R-:W-:-:S03]  /*2310*/  LEA.HI R11, R11, 0xffffff80, RZ, 0x8 ;  /* 0xffffff800b0b7811 */ /* 0x000fc600078f40ff */
[----:B------:R2:W-:Y:S01]  /*2320*/  I2F.F16 R68, R52 ;  /* 0x0000003400447306 */ /* 0x0005e20000200c00 */
[----:B0-----:R-:W-:Y:S02]  /*2330*/  HADD2.F32 R45, -RZ, R63.H0_H0 ;  /* 0x2000003fff2d7230 */ /* 0x001fe40000004100 */
[----:B------:R-:W-:-:S03]  /*2340*/  HADD2.F32 R63, -RZ, R17.H1_H1 ;  /* 0x30000011ff3f7230 */ /* 0x000fc60000004100 */
[----:B------:R-:W-:Y:S01]  /*2350*/  FFMA.FTZ R59, R55, R45, R60 ;  /* 0x0000002d373b7223 */ /* 0x000fe2000001003c */
[C---:B------:R-:W-:Y:S01]  /*2360*/  FFMA.FTZ R55, R56.reuse, R40, R57 ;  /* 0x0000002838377223 */ /* 0x040fe20000010039 */
[----:B------:R0:W-:Y:S01]  /*2370*/  I2F.F16 R62, R9 ;  /* 0x00000009003e7306 */ /* 0x0001e20000200c00 */
[--C-:B--2---:R-:W-:Y:S02]  /*2380*/  HADD2.F32 R52, -RZ, R16.reuse.H0_H0 ;  /* 0x20000010ff347230 */ /* 0x104fe40000004100 */
[----:B------:R-:W-:Y:S01]  /*2390*/  FFMA.FTZ R61, R56, R38, R59 ;  /* 0x00000026383d7223 */ /* 0x000fe2000001003b */
[----:B------:R-:W-:Y:S02]  /*23a0*/  HADD2.F32 R57, -RZ, R16.H1_H1 ;  /* 0x30000010ff397230 */ /* 0x000fe40000004100 */
[----:B------:R-:W-:Y:S02]  /*23b0*/  HADD2.F32 R16, -RZ, R47.H0_H0 ;  /* 0x2000002fff107230 */ /* 0x000fe40000004100 */
[----:B----4-:R-:W-:Y:S01]  /*23c0*/  HADD2.F32 R47, -RZ, R48.H0_H0 ;  /* 0x20000030ff2f7230 */ /* 0x010fe20000004100 */
[----:B------:R2:W4:Y:S01]  /*23d0*/  I2F.F16 R65, R51 ;  /* 0x0000003300417306 */ /* 0x0005220000200c00 */
[----:B-1----:R-:W-:-:S02]  /*23e0*/  HADD2.F32 R48, -RZ, R49.H0_H0 ;  /* 0x20000031ff307230 */ /* 0x002fc40000004100 */
[----:B0-----:R-:W-:Y:S01]  /*23f0*/  FFMA.FTZ R9, R41, R56, R54 ;  /* 0x0000003829097223 */ /* 0x001fe20000010036 */
[----:B------:R-:W-:Y:S02]  /*2400*/  HADD2.F32 R49, -RZ, R50.H0_H0 ;  /* 0x20000032ff317230 */ /* 0x000fe40000004100 */
[----:B------:R-:W-:Y:S01]  /*2410*/  FFMA.FTZ R56, R56, R39, R58 ;  /* 0x0000002738387223 */ /* 0x000fe2000001003a */
[----:B------:R-:W-:Y:S02]  /*2420*/  HADD2.F32 R59, -RZ, R17.H0_H0 ;  /* 0x20000011ff3b7230 */ /* 0x000fe40000004100 */
[C---:B------:R-:W-:Y:S01]  /*2430*/  FFMA.FTZ R58, R52.reuse, R47, R55 ;  /* 0x0000002f343a7223 */ /* 0x040fe20000010037 */
[----:B---3--:R-:W-:Y:S01]  /*2440*/  HADD2.F32 R17, -RZ, R8.H0_H0 ;  /* 0x20000008ff117230 */ /* 0x008fe20000004100 */
[----:B------:R0:W1:Y:S01]  /*2450*/  I2F.F16 R67, R10 ;  /* 0x0000000a00437306 */ /* 0x0000620000200c00 */
[----:B------:R-:W-:Y:S02]  /*2460*/  HADD2.F32 R50, -RZ, R64.H0_H0 ;  /* 0x20000040ff327230 */ /* 0x000fe40000004100 */
[----:B------:R-:W-:Y:S01]  /*2470*/  FFMA.FTZ R60, R52, R48, R61 ;  /* 0x00000030343c7223 */ /* 0x000fe2000001003d */
[----:B--2---:R-:W-:-:S02]  /*2480*/  HADD2.F32 R51, -RZ, R66.H0_H0 ;  /* 0x20000042ff337230 */ /* 0x004fc40000004100 */
[C---:B------:R-:W-:Y:S01]  /*2490*/  FFMA.FTZ R58, R57.reuse, R50, R58 ;  /* 0x00000032393a7223 */ /* 0x040fe2000001003a */
[----:B----4-:R-:W-:Y:S01]  /*24a0*/  HADD2.F32 R54, -RZ, R65.H0_H0 ;  /* 0x20000041ff367230 */ /* 0x010fe20000004100 */
[----:B------:R2:W3:Y:S01]  /*24b0*/  I2F.F16 R69, R53 ;  /* 0x0000003500457306 */ /* 0x0004e20000200c00 */
[----:B0-----:R-:W-:Y:S01]  /*24c0*/  FFMA.FTZ R10, R16, R52, R9 ;  /* 0x00000034100a7223 */ /* 0x001fe20000010009 */
[----:B------:R-:W-:Y:S01]  /*24d0*/  FFMA.FTZ R9, R52, R49, R56 ;  /* 0x0000003134097223 */ /* 0x000fe20000010038 */
[----:B------:R-:W-:Y:S02]  /*24e0*/  HADD2.F32 R52, -RZ, R68.H0_H0 ;  /* 0x20000044ff347230 */ /* 0x000fe40000004100 */
[----:B------:R-:W-:Y:S01]  /*24f0*/  FFMA.FTZ R60, R57, R51, R60 ;  /* 0x00000033393c7223 */ /* 0x000fe2000001003c */
[----:B------:R-:W-:Y:S01]  /*2500*/  FFMA.FTZ R10, R17, R57, R10 ;  /* 0x00000039110a7223 */ /* 0x000fe2000001000a */
[----:B-1----:R-:W-:Y:S01]  /*2510*/  HADD2.F32 R55, -RZ, R67.H0_H0 ;  /* 0x20000043ff377230 */ /* 0x002fe20000004100 */
[----:B------:R-:W0:Y:S01]  /*2520*/  I2F.F16 R36, R36 ;  /* 0x0000002400247306 */ /* 0x000e220000200c00 */
[----:B--2---:R-:W-:-:S02]  /*2530*/  HADD2.F32 R53, -RZ, R62.H0_H0 ;  /* 0x2000003eff357230 */ /* 0x004fc40000004100 */
[----:B------:R-:W-:Y:S01]  /*2540*/  FFMA.FTZ R57, R57, R52, R9 ;  /* 0x0000003439397223 */ /* 0x000fe20000010009 */
[----:B------:R-:W-:Y:S02]  /*2550*/  FFMA.FTZ R62, R59, R55, R60 ;  /* 0x000000373b3e7223 */ /* 0x000fe4000001003c */
[----:B------:R-:W-:Y:S01]  /*2560*/  FFMA.FTZ R9, R53, R59, R10 ;  /* 0x0000003b35097223 */ /* 0x000fe2000001000a */
[----:B---3--:R-:W-:Y:S01]  /*2570*/  HADD2.F32 R56, -RZ, R69.H0_H0 ;  /* 0x20000045ff387230 */ /* 0x008fe20000004100 */
[----:B------:R-:W1:Y:S01]  /*2580*/  I2F.F16 R20, R20 ;  /* 0x0000001400147306 */ /* 0x000e620000200c00 */
[----:B------:R-:W-:Y:S01]  /*2590*/  FFMA.FTZ R10, R59, R54, R58 ;  /* 0x000000363b0a7223 */ /* 0x000fe2000001003a */
[----:B------:R-:W-:Y:S02]  /*25a0*/  HADD2.F32 R58, -RZ, R25.H1_H1 ;  /* 0x30000019ff3a7230 */ /* 0x000fe40000004100 */
[----:B0-----:R-:W-:-:S04]  /*25b0*/  HADD2.F32 R36, -RZ, R36.H0_H0 ;  /* 0x20000024ff247230 */ /* 0x001fc80000004100 */
        /* <DEDUP_REMOVED lines=136> */
.L_x_1857:
        /* <DEDUP_REMOVED lines=311> */
.L_x_1858:
        /* <DEDUP_REMOVED lines=311> */
.L_x_1859:
        /* <DEDUP_REMOVED lines=311> */
.L_x_1860:
        /* <DEDUP_REMOVED lines=8> */
.L_x_1856:
        /* <DEDUP_REMOVED lines=10> */
.L_x_1864:
[----:B------:R-:W0:Y:S01]  /*69b0*/  LDC.64 R6, c[0x0][0x3a8] ;  /* 0x0000ea00ff067b82 */ /* 0x000e220000000a00 */
[----:B------:R-:W-:Y:S01]  /*69c0*/  ISETP.NE.AND P0, PT, R26, R27, PT ;  /* 0x0000001b1a00720c */ /* 0x000fe20003f05270 */
[----:B-----5:R-:W5:-:S12]  /*69d0*/  LDG.E.128.CONSTANT R40, desc[UR6][R8.64] ;  /* 0x0000000608287981 */ /* 0x020f58000c1e9d00 */
[----:B------:R-:W-:Y:S01]  /*69e0*/  @!P0 LEA R10, R34, R1, 0x3 ;  /* 0x00000001220a8211 */ /* 0x000fe200078e18ff */
[----:B------:R-:W2:Y:S05]  /*69f0*/  @!P0 LDG.E.U16.CONSTANT R5, desc[UR6][R36.64] ;  /* 0x0000000624058981 */ /* 0x000eaa000c1e9500 */
[----:B------:R-:W3:Y:S01]  /*6a00*/  @!P0 LDL.64 R10, [R10+0x8] ;  /* 0x000008000a0a8983 */ /* 0x000ee20000100a00 */
[----:B0-----:R-:W-:-:S04]  /*6a10*/  IMAD.WIDE R20, R7, 0x4, R8 ;  /* 0x0000000407147825 */ /* 0x001fc800078e0208 */
[C---:B------:R-:W-:Y:S02]  /*6a20*/  IMAD.WIDE R16, R7.reuse, 0x4, R20 ;  /* 0x0000000407107825 */ /* 0x040fe400078e0214 */
[----:B------:R-:W5:Y:S02]  /*6a30*/  LDG.E.128.CONSTANT R20, desc[UR6][R20.64] ;  /* 0x0000000614147981 */ /* 0x000f64000c1e9d00 */
[----:B------:R-:W-:Y:S02]  /*6a40*/  IMAD.WIDE R2, R7, 0x4, R16 ;  /* 0x0000000407027825 */ /* 0x000fe400078e0210 */
[----:B------:R-:W5:Y:S01]  /*6a50*/  LDG.E.128.CONSTANT R16, desc[UR6][R16.64] ;  /* 0x0000000610107981 */ /* 0x000f62000c1e9d00 */
[----:B------:R-:W0:Y:S01]  /*6a60*/  S2R R45, SR_CTAID.Y ;  /* 0x00000000002d7919 */ /* 0x000e220000002600 */
[----:B------:R-:W-:Y:S02]  /*6a70*/  @!P0 IADD3 R0, PT, PT, R34, 0x1, RZ ;  /* 0x0000000122008810 */ /* 0x000fe40007ffe0ff */
[----:B------:R-:W-:Y:S01]  /*6a80*/  MOV R4, R8 ;  /* 0x0000000800047202 */ /* 0x000fe20000000f00 */
[----:B------:R1:W5:Y:S01]  /*6a90*/  LDG.E.128.CONSTANT R12, desc[UR6][R2.64] ;  /* 0x00000006020c7981 */ /* 0x000362000c1e9d00 */
        /* <DEDUP_REMOVED lines=8> */
[----:B------:R-:W-:-:S02]  /*6b20*/  @!P0 PRMT R24, R24, 0x7610, R11 ;  /* 0x0000761018188816 */ /* 0x000fc4000000000b */
[----:B------:R-:W-:Y:S01]  /*6b30*/  MOV R5, R9 ;  /* 0x0000000900057202 */ /* 0x000fe20000000f00 */
[----:B------:R-:W-:Y:S06]  /*6b40*/  @!P1 BRA `(.L_x_1863) ;  /* 0x0000001c00889947 */ /* 0x000fec0003800000 */
[----:B------:R-:W2:Y:S01]  /*6b50*/  LDG.E.128.CONSTANT R8, desc[UR6][R2.64] ;  /* 0x0000000602087981 */ /* 0x000ea2000c1e9d00 */
[--C-:B-----5:R-:W-:Y:S01]  /*6b60*/  SHF.R.U32.HI R62, RZ, 0xf, R40.reuse ;  /* 0x0000000fff3e7819 */ /* 0x120fe20000011628 */
[----:B------:R-:W-:Y:S01]  /*6b70*/  HFMA2 R50, -RZ, RZ, 0, 0.03125 ;  /* 0x00002800ff327431 */ /* 0x000fe200000001ff */
[C---:B------:R-:W-:Y:S02]  /*6b80*/  LOP3.LUT R63, R40.reuse, 0x1f001f, RZ, 0xc0, !PT ;  /* 0x001f001f283f7812 */ /* 0x040fe400078ec0ff */
[----:B------:R-:W-:Y:S02]  /*6b90*/  LOP3.LUT R44, R40, 0x3e003e0, RZ, 0xc0, !PT ;  /* 0x03e003e0282c7812 */ /* 0x000fe400078ec0ff */
[----:B------:R-:W-:Y:S02]  /*6ba0*/  SHF.R.U32.HI R52, RZ, 0xa, R40 ;  /* 0x0000000aff347819 */ /* 0x000fe40000011628 */
[----:B------:R-:W-:Y:S02]  /*6bb0*/  SHF.R.U32.HI R66, RZ, 0xf, R42 ;  /* 0x0000000fff427819 */ /* 0x000fe4000001162a */
[----:B------:R-:W-:-:S02]  /*6bc0*/  LOP3.LUT R67, R42, 0x1f001f, RZ, 0xc0, !PT ;  /* 0x001f001f2a437812 */ /* 0x000fc400078ec0ff */
[----:B------:R-:W-:Y:S02]  /*6bd0*/  LOP3.LUT R0, R42, 0x3e003e0, RZ, 0xc0, !PT ;  /* 0x03e003e02a007812 */ /* 0x000fe400078ec0ff */
[----:B------:R-:W-:Y:S02]  /*6be0*/  SHF.R.U32.HI R56, RZ, 0xa, R42 ;  /* 0x0000000aff387819 */ /* 0x000fe4000001162a */
[C---:B------:R-:W-:Y:S02]  /*6bf0*/  LOP3.LUT R69, R43.reuse, 0x1f001f, RZ, 0xc0, !PT ;  /* 0x001f001f2b457812 */ /* 0x040fe400078ec0ff */
[----:B------:R-:W-:Y:S02]  /*6c00*/  LOP3.LUT R40, R43, 0x3e003e0, RZ, 0xc0, !PT ;  /* 0x03e003e02b287812 */ /* 0x000fe400078ec0ff */
[--C-:B------:R-:W-:Y:S02]  /*6c10*/  SHF.R.U32.HI R90, RZ, 0xf, R43.reuse ;  /* 0x0000000fff5a7819 */ /* 0x100fe4000001162b */
[----:B------:R-:W-:-:S02]  /*6c20*/  SHF.R.U32.HI R57, RZ, 0xa, R43 ;  /* 0x0000000aff397819 */ /* 0x000fc4000001162b */
        /* <DEDUP_REMOVED lines=28> */
[----:B------:R-:W0:Y:S01]  /*6df0*/  LDS.128 R12, [UR4] ;  /* 0x00000004ff0c7984 */ /* 0x000e220008000c00 */
[----:B------:R-:W-:Y:S02]  /*6e00*/  SHF.R.U32.HI R64, RZ, 0xf, R41 ;  /* 0x0000000fff407819 */ /* 0x000fe40000011629 */
[----:B------:R-:W-:-:S02]  /*6e10*/  SHF.R.U32.HI R91, RZ, 0xe, R20 ;  /* 0x0000000eff5b7819 */ /* 0x000fc40000011614 */
[----:B------:R-:W-:Y:S02]  /*6e20*/  LOP3.LUT R62, R62, 0x10001, RZ, 0xc0, !PT ;  /* 0x000100013e3e7812 */ /* 0x000fe400078ec0ff */
[----:B------:R-:W-:Y:S02]  /*6e30*/  LOP3.LUT R64, R64, 0x10001, RZ, 0xc0, !PT ;  /* 0x0001000140407812 */ /* 0x000fe400078ec0ff */
        /* <DEDUP_REMOVED lines=16> */
[----:B------:R-:W-:Y:S02]  /*6f40*/  LOP3.LUT R91, R62, 0x20002, R91, 0xf8, !PT ;  /* 0x000200023e5b7812 */ /* 0x000fe400078ef85b */
[----:B------:R-:W-:Y:S02]  /*6f50*/  LOP3.LUT R93, R64, 0x20002, R93, 0xf8, !PT ;  /* 0x00020002405d7812 */ /* 0x000fe400078ef85d */
[--C-:B------:R-:W-:Y:S02]  /*6f60*/  SHF.R.U32.HI R17, RZ, 0xd, R18.reuse ;  /* 0x0000000dff117819 */ /* 0x100fe40000011612 */
[C---:B------:R-:W-:Y:S02]  /*6f70*/  LOP3.LUT R75, R18.reuse, 0x1f001f, RZ, 0xc0, !PT ;  /* 0x001f001f124b7812 */ /* 0x040fe400078ec0ff */
[----:B------:R-:W-:Y:S02]  /*6f80*/  LOP3.LUT R48, R18, 0x3e003e0, RZ, 0xc0, !PT ;  /* 0x03e003e012307812 */ /* 0x000fe400078ec0ff */
[----:B------:R-:W-:-:S02]  /*6f90*/  SHF.R.U32.HI R80, RZ, 0xa, R18 ;  /* 0x0000000aff507819 */ /* 0x000fc40000011612 */
[----:B------:R-:W-:Y:S02]  /*6fa0*/  LOP3.LUT R66, R66, 0x20002, R97, 0xf8, !PT ;  /* 0x0002000242427812 */ /* 0x000fe400078ef861 */
[----:B------:R-:W-:Y:S02]  /*6fb0*/  SHF.R.U32.HI R18, RZ, 0xd, R19 ;  /* 0x0000000dff127819 */ /* 0x000fe40000011613 */
[----:B------:R-:W-:Y:S02]  /*6fc0*/  LOP3.LUT R99, R90, 0x20002, R99, 0xf8, !PT ;  /* 0x000200025a637812 */ /* 0x000fe400078ef863 */
[----:B------:R-:W-:Y:S02]  /*6fd0*/  LOP3.LUT R20, R91, 0x40004, R20, 0xf8, !PT ;  /* 0x000400045b147812 */ /* 0x000fe400078ef814 */
[----:B------:R-:W-:Y:S02]  /*6fe0*/  LOP3.LUT R16, R93, 0x40004, R16, 0xf8, !PT ;  /* 0x000400045d107812 */ /* 0x000fe400078ef810 */
[----:B------:R-:W-:-:S02]  /*6ff0*/  LOP3.LUT R17, R66, 0x40004, R17, 0xf8, !PT ;  /* 0x0004000442117812 */ /* 0x000fc400078ef811 */
[----:B------:R-:W-:Y:S02]  /*7000*/  LOP3.LUT R18, R99, 0x40004, R18, 0xf8, !PT ;  /* 0x0004000463127812 */ /* 0x000fe400078ef812 */
[----:B------:R-:W-:Y:S02]  /*7010*/  LOP3.LUT R95, R20, 0x80008, R95, 0xf8, !PT ;  /* 0x00080008145f7812 */ /* 0x000fe400078ef85f */
[----:B------:R-:W-:Y:S02]  /*7020*/  LOP3.LUT R21, R16, 0x80008, R21, 0xf8, !PT ;  /* 0x0008000810157812 */ /* 0x000fe400078ef815 */
[----:B------:R-:W-:Y:S02]  /*7030*/  LOP3.LUT R22, R17, 0x80008, R22, 0xf8, !PT ;  /* 0x0008000811167812 */ /* 0x000fe400078ef816 */
[----:B------:R-:W-:Y:S02]  /*7040*/  LOP3.LUT R23, R18, 0x80008, R23, 0xf8, !PT ;  /* 0x0008000812177812 */ /* 0x000fe400078ef817 */
        /* <DEDUP_REMOVED lines=67> */
[----:B------:R-:W-:-:S02]  /*7480*/  ISETP.NE.AND P0, PT, R6, 0x1, PT ;  /* 0x000000010600780c */ /* 0x000fc40003f05270 */
        /* <DEDUP_REMOVED lines=27> */
[----:B------:R-:W-:Y:S01]  /*7640*/  LOP3.LUT R21, R21, 0x100010, R8, 0xf8, !PT ;  /* 0x0010001015157812 */ /* 0x000fe200078ef808 */
[----:B------:R-:W-:Y:S01]  /*7650*/  HADD2 R65, R94, -1040, -1040 ;  /* 0xe410e4105e417430 */ /* 0x000fe20000000000 */
[----:B------:R-:W-:Y:S01]  /*7660*/  LOP3.LUT R22, R22, 0x100010, R9, 0xf8, !PT ;  /* 0x0010001016167812 */ /* 0x000fe200078ef809 */
[----:B------:R-:W-:Y:S01]  /*7670*/  HADD2 R63, R95, -1040, -1040 ;  /* 0xe410e4105f3f7430 */ /* 0x000fe20000000000 */
[----:B------:R-:W-:Y:S01]  /*7680*/  LOP3.LUT R23, R23, 0x100010, R10, 0xf8, !PT ;  /* 0x0010001017177812 */ /* 0x000fe200078ef80a */
[----:B------:R-:W-:Y:S01]  /*7690*/  HFMA2 R48, R97, R50.H0_H0, -48, -48 ;  /* 0xd200d20061307431 */ /* 0x000fe20000040032 */
[----:B------:R-:W1:Y:S01]  /*76a0*/  LDS.128 R8, [UR4+0x10] ;  /* 0x00001004ff087984 */ /* 0x000e620008000c00 */
[----:B------:R-:W-:Y:S01]  /*76b0*/  LOP3.LUT R99, R96, 0x64006400, RZ, 0xfc, !PT ;  /* 0x6400640060637812 */ /* 0x000fe200078efcff */
[----:B0-----:R-:W-:-:S02]  /*76c0*/  HFMA2 R94, R69, R12, RZ ;  /* 0x0000000c455e7231 */ /* 0x001fc400000000ff */
[-C--:B------:R-:W-:Y:S02]  /*76d0*/  HFMA2 R96, R67, R12.reuse, RZ.H0_H0 ;  /* 0x0000000c43607231 */ /* 0x080fe400000400ff */
[-C--:B------:R-:W-:Y:S02]  /*76e0*/  HFMA2 R97, R65, R12.reuse, RZ ;  /* 0x0000000c41617231 */ /* 0x080fe400000000ff */
[----:B------:R-:W-:Y:S01]  /*76f0*/  HFMA2 R12, R63, R12, RZ.H0_H0 ;  /* 0x0000000c3f0c7231 */ /* 0x000fe200000400ff */
[----:B------:R-:W-:Y:S01]  /*7700*/  LOP3.LUT R101, R98, 0x64006400, RZ, 0xfc, !PT ;  /* 0x6400640062657812 */ /* 0x000fe200078efcff */
[-C--:B------:R-:W-:Y:S01]  /*7710*/  HFMA2 R96, R64, R13.reuse, R96 ;  /* 0x0000000d40607231 */ /* 0x080fe20000000060 */
[----:B------:R-:W-:Y:S01]  /*7720*/  LOP3.LUT R91, R91, 0x64006400, RZ, 0xfc, !PT ;  /* 0x640064005b5b7812 */ /* 0x000fe200078efcff */
[-C--:B------:R-:W-:Y:S01]  /*7730*/  HFMA2 R98, R60, R13.reuse, R12 ;  /* 0x0000000d3c627231 */ /* 0x080fe2000000000c */
[----:B------:R-:W-:Y:S01]  /*7740*/  LOP3.LUT R12, R56, 0x1f001f, RZ, 0xc0, !PT ;  /* 0x001f001f380c7812 */ /* 0x000fe200078ec0ff */
        /* <DEDUP_REMOVED lines=20> */
[----:B------:R-:W-:-:S02]  /*7890*/  HFMA2 R12, R56, R15, R96 ;  /* 0x0000000f380c7231 */ /* 0x000fc40000000060 */
[-C--:B------:R-:W-:Y:S02]  /*78a0*/  HFMA2 R95, R58, R15.reuse, R95 ;  /* 0x0000000f3a5f7231 */ /* 0x080fe4000000005f */
[----:B------:R-:W-:Y:S02]  /*78b0*/  HFMA2 R46, R99, R50.H0_H0, -48, -48 ;  /* 0xd200d200632e7431 */ /* 0x000fe40000040032 */
[-C--:B------:R-:W-:Y:S02]  /*78c0*/  HFMA2 R13, R54, R15.reuse, R97 ;  /* 0x0000000f360d7231 */ /* 0x080fe40000000061 */
[----:B------:R-:W-:Y:S01]  /*78d0*/  HFMA2 R15, R52, R15, R98 ;  /* 0x0000000f340f7231 */ /* 0x000fe20000000062 */
[----:B------:R-:W-:Y:S01]  /*78e0*/  LOP3.LUT R75, R72, 0x64006400, RZ, 0xfc, !PT ;  /* 0x64006400484b7812 */ /* 0x000fe200078efcff */
[----:B------:R-:W-:Y:S01]  /*78f0*/  HADD2 R72, R70, -1040, -1040 ;  /* 0xe410e41046487430 */ /* 0x000fe20000000000 */
[----:B------:R-:W-:Y:S01]  /*7900*/  LOP3.LUT R16, R16, 0x64006400, RZ, 0xfc, !PT ;  /* 0x6400640010107812 */ /* 0x000fe200078efcff */
[----:B------:R-:W-:-:S02]  /*7910*/  HADD2 R70, R71, -1040, -1040 ;  /* 0xe410e41047467430 */ /* 0x000fc40000000000 */
[-C--:B-1----:R-:W-:Y:S02]  /*7920*/  HFMA2 R96, R41, R8.reuse, R95 ;  /* 0x0000000829607231 */ /* 0x082fe4000000005f */
[-C--:B------:R-:W-:Y:S02]  /*7930*/  HFMA2 R97, R43, R8.reuse, R12 ;  /* 0x000000082b617231 */ /* 0x080fe4000000000c */
[-C--:B------:R-:W-:Y:S02]  /*7940*/  HFMA2 R98, R45, R8.reuse, R13 ;  /* 0x000000082d627231 */ /* 0x080fe4000000000d */
[----:B------:R-:W-:Y:S01]  /*7950*/  HFMA2 R99, R47, R8, R15 ;  /* 0x000000082f637231 */ /* 0x000fe2000000000f */
[----:B------:R-:W-:Y:S01]  /*7960*/  LOP3.LUT R8, R74, 0x64006400, RZ, 0xfc, !PT ;  /* 0x640064004a087812 */ /* 0x000fe200078efcff */
[----:B------:R-:W0:Y:S01]  /*7970*/  LDS.128 R12, [UR4+0x20] ;  /* 0x00002004ff0c7984 */ /* 0x000e220008000c00 */
        /* <DEDUP_REMOVED lines=50> */
[----:B------:R-:W-:Y:S01]  /*7ca0*/  HFMA2 R99, R76, R13, R99 ;  /* 0x0000000d4c637231 */ /* 0x000fe20000000063 */
[----:B------:R-:W-:Y:S01]  /*7cb0*/  LOP3.LUT R13, R93, 0x64006400, RZ, 0xfc, !PT ;  /* 0x640064005d0d7812 */ /* 0x000fe200078efcff */
[----:B------:R-:W-:Y:S01]  /*7cc0*/  HADD2 R95, R95, -1040, -1040 ;  /* 0xe410e4105f5f7430 */ /* 0x000fe20000000000 */
[----:B------:R-:W-:Y:S01]  /*7cd0*/  LOP3.LUT R21, R21, 0x64006400, RZ, 0xfc, !PT ;  /* 0x6400640015157812 */ /* 0x000fe200078efcff */
[----:B------:R-:W-:-:S02]  /*7ce0*/  HADD2 R93, R91, -1040, -1040 ;  /* 0xe410e4105b5d7430 */ /* 0x000fc40000000000 */
[-C--:B------:R-:W-:Y:S02]  /*7cf0*/  HFMA2 R96, R49, R14.reuse, R96 ;  /* 0x0000000e31607231 */ /* 0x080fe40000000060 */
[----:B------:R-:W-:Y:S02]  /*7d00*/  HADD2 R91, R92, -1040, -1040 ;  /* 0xe410e4105c5b7430 */ /* 0x000fe40000000000 */
[-C--:B------:R-:W-:Y:S02]  /*7d10*/  HFMA2 R98, R53, R14.reuse, R98 ;  /* 0x0000000e35627231 */ /* 0x080fe40000000062 */
[----:B------:R-:W-:Y:S01]  /*7d20*/  HFMA2 R99, R55, R14, R99 ;  /* 0x0000000e37637231 */ /* 0x000fe20000000063 */
[----:B------:R-:W-:Y:S01]  /*7d30*/  LOP3.LUT R23, R23, 0x64006400, RZ, 0xfc, !PT ;  /* 0x6400640017177812 */ /* 0x000fe200078efcff */
[----:B------:R-:W-:Y:S02]  /*7d40*/  HADD2 R84, R89, -1040, -1040 ;  /* 0xe410e41059547430 */ /* 0x000fe40000000000 */
[----:B------:R-:W-:-:S02]  /*7d50*/  HADD2 R89, R13, -1040, -1040 ;  /* 0xe410e4100d597430 */ /* 0x000fc40000000000 */
[-C--:B------:R-:W-:Y:S02]  /*7d60*/  HFMA2 R96, R90, R15.reuse, R96 ;  /* 0x0000000f5a607231 */ /* 0x080fe40000000060 */
[-C--:B------:R-:W-:Y:S02]  /*7d70*/  HFMA2 R99, R84, R15.reuse, R99 ;  /* 0x0000000f54637231 */ /* 0x080fe40000000063 */
[----:B------:R-:W-:Y:S02]  /*7d80*/  HFMA2 R98, R86, R15, R98 ;  /* 0x0000000f56627231 */ /* 0x000fe40000000062 */
[----:B------:R-:W-:Y:S02]  /*7d90*/  HFMA2 R97, R51, R14, R97 ;  /* 0x0000000e33617231 */ /* 0x000fe40000000061 */
[----:B------:R-:W-:Y:S02]  /*7da0*/  HFMA2 R50, R101, R50.H0_H0, -48, -48 ;  /* 0xd200d20065327431 */ /* 0x000fe40000040032 */
[----:B-1----:R-:W-:-:S02]  /*7db0*/  HFMA2 R99, R89, R8, R99 ;  /* 0x0000000859637231 */ /* 0x002fc40000000063 */
[-C--:B------:R-:W-:Y:S02]  /*7dc0*/  HFMA2 R96, R95, R8.reuse, R96 ;  /* 0x000000085f607231 */ /* 0x080fe40000000060 */
[----:B------:R-:W-:Y:S02]  /*7dd0*/  HFMA2 R97, R88, R15, R97 ;  /* 0x0000000f58617231 */ /* 0x000fe40000000061 */
[----:B------:R-:W-:Y:S02]  /*7de0*/  HFMA2 R98, R91, R8, R98 ;  /* 0x000000085b627231 */ /* 0x000fe40000000062 */
[----:B------:R-:W-:Y:S02]  /*7df0*/  HADD2 R103, R16, -1040, -1040 ;  /* 0xe410e41010677430 */ /* 0x000fe40000000000 */
[----:B------:R-:W-:Y:S02]  /*7e00*/  HFMA2 R13, R50, R9, R99 ;  /* 0x00000009320d7231 */ /* 0x000fe40000000063 */
[----:B------:R-:W-:-:S02]  /*7e10*/  HADD2 R99, R18, -1040, -1040 ;  /* 0xe410e41012637430 */ /* 0x000fc40000000000 */
[-C--:B------:R-:W-:Y:S02]  /*7e20*/  HFMA2 R96, R44, R9.reuse, R96 ;  /* 0x000000092c607231 */ /* 0x080fe40000000060 */
[----:B------:R-:W-:Y:S02]  /*7e30*/  HFMA2 R97, R93, R8, R97 ;  /* 0x000000085d617231 */ /* 0x000fe40000000061 */
[-C--:B------:R-:W-:Y:S02]  /*7e40*/  HFMA2 R98, R48, R9.reuse, R98 ;  /* 0x0000000930627231 */ /* 0x080fe40000000062 */
[----:B------:R-:W-:Y:S02]  /*7e50*/  HADD2 R92, R20, -1040, -1040 ;  /* 0xe410e410145c7430 */ /* 0x000fe40000000000 */
[----:B------:R-:W-:Y:S02]  /*7e60*/  HFMA2 R12, R46, R9, R97 ;  /* 0x000000092e0c7231 */ /* 0x000fe40000000061 */
[----:B------:R-:W-:-:S02]  /*7e70*/  HADD2 R101, R17, -1040, -1040 ;  /* 0xe410e41011657430 */ /* 0x000fc40000000000 */
[-C--:B------:R-:W-:Y:S02]  /*7e80*/  HFMA2 R8, R103, R10.reuse, R96 ;  /* 0x0000000a67087231 */ /* 0x080fe40000000060 */
[----:B------:R-:W-:Y:S02]  /*7e90*/  HADD2 R96, R22, -1040, -1040 ;  /* 0xe410e41016607430 */ /* 0x000fe40000000000 */
[-C--:B------:R-:W-:Y:S02]  /*7ea0*/  HFMA2 R9, R99, R10.reuse, R98 ;  /* 0x0000000a63097231 */ /* 0x080fe40000000062 */
[----:B------:R-:W-:Y:S02]  /*7eb0*/  HADD2 R97, R19, -1040, -1040 ;  /* 0xe410e41013617430 */ /* 0x000fe40000000000 */
[----:B------:R-:W-:Y:S02]  /*7ec0*/  HFMA2 R12, R101, R10, R12 ;  /* 0x0000000a650c7231 */ /* 0x000fe4000000000c */
[----:B------:R-:W-:-:S02]  /*7ed0*/  HADD2 R94, R21, -1040, -1040 ;  /* 0xe410e410155e7430 */ /* 0x000fc40000000000 */
[-C--:B------:R-:W-:Y:S02]  /*7ee0*/  HFMA2 R8, R92, R11.reuse, R8 ;  /* 0x0000000b5c087231 */ /* 0x080fe40000000008 */
[----:B------:R-:W-:Y:S02]  /*7ef0*/  HFMA2 R13, R97, R10, R13 ;  /* 0x0000000a610d7231 */ /* 0x000fe4000000000d */
[-C--:B------:R-:W-:Y:S02]  /*7f00*/  HFMA2 R9, R96, R11.reuse, R9 ;  /* 0x0000000b60097231 */ /* 0x080fe40000000009 */
        /* <DEDUP_REMOVED lines=126> */
[-C--:B--2---:R-:W-:Y:S02]  /*86f0*/  HFMA2 R40, R85, R16.reuse, R67 ;  /* 0x0000001055287231 */ /* 0x084fe40000000043 */
        /* <DEDUP_REMOVED lines=11> */
[-C--:B---3--:R-:W-:Y:S02]  /*87b0*/  HFMA2 R40, R93, R20.reuse, R40 ;  /* 0x000000145d287231 */ /* 0x088fe40000000028 */
        /* <DEDUP_REMOVED lines=26> */
[----:B------:R-:W-:-:S07]  /*8960*/  HFMA2 R28, R48, R24, R28 ;  /* 0x00000018301c7231 */ /* 0x000fce000000001c */
.L_x_1863:
        /* <DEDUP_REMOVED lines=8> */
.L_x_1862:
        /* <DEDUP_REMOVED lines=9> */
.L_x_1870:
[----:B------:R-:W-:Y:S01]  /*8a80*/  ISETP.NE.AND P1, PT, R26, R27, PT ;  /* 0x0000001b1a00720c */ /* 0x000fe20003f25270 */
[----:B------:R-:W0:Y:S01]  /*8a90*/  S2R R6, SR_CTAID.Y ;  /* 0x0000000000067919 */ /* 0x000e220000002600 */
[----:B------:R-:W0:Y:S11]  /*8aa0*/  LDC R7, c[0x0][0x3a8] ;  /* 0x0000ea00ff077b82 */ /* 0x000e360000000800 */
[----:B------:R-:W-:-:S02]  /*8ab0*/  @!P1 LEA R4, R34, R1, 0x3 ;  /* 0x0000000122049211 */ /* 0x000fc400078e18ff */
[----:B------:R-:W-:-:S04]  /*8ac0*/  @!P1 MOV R11, R9 ;  /* 0x00000009000b9202 */ /* 0x000fc80000000f00 */
[----:B------:R-:W2:Y:S04]  /*8ad0*/  @!P1 LDL.64 R4, [R4+0x8] ;  /* 0x0000080004049983 */ /* 0x000ea80000100a00 */
[----:B------:R-:W3:Y:S01]  /*8ae0*/  @!P1 LDG.E.U16.CONSTANT R3, desc[UR6][R10.64] ;  /* 0x000000060a039981 */ /* 0x000ee2000c1e9500 */
[----:B------:R-:W-:Y:S01]  /*8af0*/  @!P1 IADD3 R0, PT, PT, R34, 0x1, RZ ;  /* 0x0000000122009810 */ /* 0x000fe20007ffe0ff */
[----:B------:R-:W-:-:S03]  /*8b00*/  HFMA2 R8, -RZ, RZ, 0, 0.0625 ;  /* 0x00002c00ff087431 */ /* 0x000fc600000001ff */
[----:B------:R-:W-:Y:S01]  /*8b10*/  @!P1 MOV R34, R0 ;  /* 0x0000000000229202 */ /* 0x000fe20000000f00 */
[----:B0-----:R-:W-:-:S05]  /*8b20*/  IMAD R6, R6, -0x3, R7 ;  /* 0xfffffffd06067824 */ /* 0x001fca00078e0207 */
[----:B------:R-:W-:Y:S02]  /*8b30*/  ISETP.GE.AND P0, PT, R6, 0x1, PT ;  /* 0x000000010600780c */ /* 0x000fe40003f06270 */
[----:B--2---:R-:W-:Y:S02]  /*8b40*/  @!P1 PRMT R25, R4, 0x7610, R25 ;  /* 0x0000761004199816 */ /* 0x004fe40000000019 */
[----:B------:R-:W-:Y:S02]  /*8b50*/  @!P1 PRMT R24, R5, 0x7610, R24 ;  /* 0x0000761005189816 */ /* 0x000fe40000000018 */
[----:B------:R-:W-:Y:S02]  /*8b60*/  @!P1 PRMT R25, R25, 0x7610, R4 ;  /* 0x0000761019199816 */ /* 0x000fe40000000004 */
[----:B------:R-:W-:Y:S02]  /*8b70*/  @!P1 PRMT R24, R24, 0x7610, R5 ;  /* 0x0000761018189816 */ /* 0x000fe40000000005 */
[----:B---3--:R-:W-:-:S03]  /*8b80*/  @!P1 IADD3 R27, PT, PT, R3, R26, RZ ;  /* 0x0000001a031b9210 */ /* 0x008fc60007ffe0ff */
[----:B------:R-:W-:Y:S05]  /*8b90*/  @!P0 BRA `(.L_x_1866) ;  /* 0x0000000c00fc8947 */ /* 0x000fea0003800000 */
[----:B-----5:R-:W2:Y:S01]  /*8ba0*/  LDG.E.128.CONSTANT R16, desc[UR6][R12.64] ;  /* 0x000000060c107981 */ /* 0x020ea2000c1e9d00 */
        /* <DEDUP_REMOVED lines=10> */
[----:B------:R-:W-:Y:S01]  /*8c50*/  LOP3.LUT R3, R18, 0xf000f, RZ, 0xc0, !PT ;  /* 0x000f000f12037812 */ /* 0x000fe200078ec0ff */
[----:B------:R-:W-:Y:S01]  /*8c60*/  HADD2 R14, R0, -1032, -1032 ;  /* 0xe408e408000e7430 */ /* 0x000fe20000000000 */
[----:B------:R-:W-:Y:S02]  /*8c70*/  LOP3.LUT R7, R19, 0xf000f, RZ, 0xc0, !PT ;  /* 0x000f000f13077812 */ /* 0x000fe400078ec0ff */
[----:B------:R-:W-:Y:S02]  /*8c80*/  LOP3.LUT R4, R16, 0xf000f0, RZ, 0xc0, !PT ;  /* 0x00f000f010047812 */ /* 0x000fe400078ec0ff */
[----:B------:R-:W-:Y:S01]  /*8c90*/  SHF.R.U32.HI R43, RZ, 0x8, R16 ;  /* 0x00000008ff2b7819 */ /* 0x000fe20000011610 */
[----:B------:R-:W-:Y:S01]  /*8ca0*/  HADD2 R16, R2, -1032, -1032 ;  /* 0xe408e40802107430 */ /* 0x000fe20000000000 */
[----:B------:R-:W-:Y:S01]  /*8cb0*/  LOP3.LUT R3, R3, 0x64006400, RZ, 0xfc, !PT ;  /* 0x6400640003037812 */ /* 0x000fe200078efcff */
[--C-:B------:R-:W-:Y:S01]  /*8cc0*/  HADD2.F32 R0, -RZ, R14.reuse.H0_H0 ;  /* 0x2000000eff007230 */ /* 0x100fe20000004100 */
[----:B------:R-:W-:Y:S01]  /*8cd0*/  LOP3.LUT R11, R7, 0x64006400, RZ, 0xfc, !PT ;  /* 0x64006400070b7812 */ /* 0x000fe200078efcff */
[----:B------:R-:W-:Y:S01]  /*8ce0*/  HADD2.F32 R7, -RZ, R14.H1_H1 ;  /* 0x3000000eff077230 */ /* 0x000fe20000004100 */
[----:B------:R-:W-:Y:S01]  /*8cf0*/  LOP3.LUT R22, R18, 0xf000f0, RZ, 0xc0, !PT ;  /* 0x00f000f012167812 */ /* 0x000fe200078ec0ff */
[----:B------:R-:W0:Y:S01]  /*8d00*/  LDS.64 R14, [UR4+-0x98] ;  /* 0xffff6804ff0e7984 */ /* 0x000e220008000a00 */
[----:B------:R-:W-:Y:S01]  /*8d10*/  SHF.R.U32.HI R45, RZ, 0x8, R18 ;  /* 0x00000008ff2d7819 */ /* 0x000fe20000011612 */
[----:B------:R-:W-:Y:S01]  /*8d20*/  HADD2 R21, R11, -1032, -1032 ;  /* 0xe408e4080b157430 */ /* 0x000fe20000000000 */
[----:B------:R-:W-:Y:S01]  /*8d30*/  LOP3.LUT R18, R19, 0xf000f0, RZ, 0xc0, !PT ;  /* 0x00f000f013127812 */ /* 0x000fe200078ec0ff */
[--C-:B------:R-:W-:Y:S01]  /*8d40*/  HADD2.F32 R2, -RZ, R16.reuse.H0_H0 ;  /* 0x20000010ff027230 */ /* 0x100fe20000004100 */
[----:B------:R-:W-:Y:S01]  /*8d50*/  SHF.R.U32.HI R46, RZ, 0x8, R19 ;  /* 0x00000008ff2e7819 */ /* 0x000fe20000011613 */
[----:B------:R-:W-:Y:S01]  /*8d60*/  HADD2.F32 R11, -RZ, R16.H1_H1 ;  /* 0x30000010ff0b7230 */ /* 0x000fe20000004100 */
[----:B------:R-:W-:-:S02]  /*8d70*/  LOP3.LUT R20, R17, 0xf000f0, RZ, 0xc0, !PT ;  /* 0x00f000f011147812 */ /* 0x000fc400078ec0ff */
[----:B------:R-:W-:Y:S01]  /*8d80*/  SHF.R.U32.HI R44, RZ, 0x8, R17 ;  /* 0x00000008ff2c7819 */ /* 0x000fe20000011611 */
[----:B------:R-:W-:Y:S01]  /*8d90*/  HADD2 R17, R3, -1032, -1032 ;  /* 0xe408e40803117430 */ /* 0x000fe20000000000 */
[----:B------:R-:W-:Y:S01]  /*8da0*/  LOP3.LUT R19, R4, 0x64006400, RZ, 0xfc, !PT ;  /* 0x6400640004137812 */ /* 0x000fe200078efcff */
[----:B------:R-:W-:Y:S01]  /*8db0*/  HADD2.F32 R4, -RZ, R21.H0_H0 ;  /* 0x20000015ff047230 */ /* 0x000fe20000004100 */
[----:B------:R-:W-:Y:S02]  /*8dc0*/  LOP3.LUT R23, R22, 0x64006400, RZ, 0xfc, !PT ;  /* 0x6400640016177812 */ /* 0x000fe400078efcff */
[--C-:B------:R-:W-:Y:S02]  /*8dd0*/  HADD2.F32 R3, -RZ, R17.reuse.H0_H0 ;  /* 0x20000011ff037230 */ /* 0x100fe40000004100 */
[----:B------:R-:W-:Y:S02]  /*8de0*/  HFMA2 R47, R19, R8.H0_H0, -72, -72 ;  /* 0xd480d480132f7431 */ /* 0x000fe40000040008 */
[----:B------:R-:W-:Y:S01]  /*8df0*/  FFMA.FTZ R19, R5, R2, RZ ;  /* 0x0000000205137223 */ /* 0x000fe200000100ff */
[----:B------:R-:W-:-:S02]  /*8e00*/  HADD2.F32 R16, -RZ, R17.H1_H1 ;  /* 0x30000011ff107230 */ /* 0x000fc40000004100 */
[C---:B------:R-:W-:Y:S01]  /*8e10*/  FFMA.FTZ R22, R5.reuse, R4, RZ ;  /* 0x0000000405167223 */ /* 0x040fe200000100ff */
[----:B------:R-:W-:Y:S01]  /*8e20*/  HADD2.F32 R17, -RZ, R21.H1_H1 ;  /* 0x30000015ff117230 */ /* 0x000fe20000004100 */
[----:B------:R-:W-:Y:S01]  /*8e30*/  LOP3.LUT R21, R20, 0x64006400, RZ, 0xfc, !PT ;  /* 0x6400640014157812 */ /* 0x000fe200078efcff */
[----:B------:R-:W-:Y:S01]  /*8e40*/  FFMA.FTZ R41, R36, R11, R19 ;  /* 0x0000000b24297223 */ /* 0x000fe20000010013 */
[----:B------:R-:W-:Y:S01]  /*8e50*/  FFMA.FTZ R20, R0, R5, RZ ;  /* 0x0000000500147223 */ /* 0x000fe200000100ff */
        /* <DEDUP_REMOVED lines=50> */
[----:B------:R-:W-:-:S02]  /*9180*/  HADD2.F32 R42, -RZ, R49.H1_H1 ;  /* 0x30000031ff2a7230 */ /* 0x000fc40000004100 */
[----:B------:R-:W-:Y:S01]  /*9190*/  FFMA.FTZ R55, R41, R40, R47 ;  /* 0x0000002829377223 */ /* 0x000fe2000001002f */
[----:B------:R-:W-:Y:S01]  /*91a0*/  HADD2.F32 R41, -RZ, R14.H1_H1 ;  /* 0x3000000eff297230 */ /* 0x000fe20000004100 */
[----:B------:R-:W-:Y:S02]  /*91b0*/  LOP3.LUT R14, R45, 0xf000f0, RZ, 0xc0, !PT ;  /* 0x00f000f02d0e7812 */ /* 0x000fe400078ec0ff */
        /* <DEDUP_REMOVED lines=8> */
[----:B------:R-:W-:Y:S01]  /*9240*/  FFMA.FTZ R52, R41, R50, R52 ;  /* 0x0000003229347223 */ /* 0x000fe20000010034 */
        /* <DEDUP_REMOVED lines=148> */
.L_x_1866:
[----:B------:R-:W0:Y:S02]  /*9b90*/  LDC R7, c[0x0][0x3ac] ;  /* 0x0000eb00ff077b82 */ /* 0x000e240000000800 */
[----:B0-----:R-:W-:Y:S01]  /*9ba0*/  IMAD.WIDE R12, R7, 0x4, R12 ;  /* 0x00000004070c7825 */ /* 0x001fe200078e020c */
[----:B------:R-:W-:Y:S06]  /*9bb0*/  @!P0 BRA `(.L_x_1867) ;  /* 0x0000000c00fc8947 */ /* 0x000fec0003800000 */
        /* <DEDUP_REMOVED lines=12> */
[----:B------:R-:W-:Y:S02]  /*9c80*/  SHF.R.U32.HI R38, RZ, 0x8, R16 ;  /* 0x00000008ff267819 */ /* 0x000fe40000011610 */
[----:B------:R-:W-:Y:S02]  /*9c90*/  LOP3.LUT R0, R0, 0x64006400, RZ, 0xfc, !PT ;  /* 0x6400640000007812 */ /* 0x000fe400078efcff */
[----:B------:R-:W-:-:S02]  /*9ca0*/  LOP3.LUT R2, R2, 0x64006400, RZ, 0xfc, !PT ;  /* 0x6400640002027812 */ /* 0x000fc400078efcff */
[----:B------:R-:W-:Y:S01]  /*9cb0*/  LOP3.LUT R3, R3, 0x64006400, RZ, 0xfc, !PT ;  /* 0x6400640003037812 */ /* 0x000fe200078efcff */
[----:B------:R-:W-:Y:S01]  /*9cc0*/  HADD2 R14, R0, -1032, -1032 ;  /* 0xe408e408000e7430 */ /* 0x000fe20000000000 */
[----:B------:R-:W-:Y:S02]  /*9cd0*/  LOP3.LUT R16, R11, 0x64006400, RZ, 0xfc, !PT ;  /* 0x640064000b107812 */ /* 0x000fe400078efcff */
[----:B------:R-:W-:Y:S02]  /*9ce0*/  LOP3.LUT R20, R17, 0xf000f0, RZ, 0xc0, !PT ;  /* 0x00f000f011147812 */ /* 0x000fe400078ec0ff */
[----:B------:R-:W-:Y:S01]  /*9cf0*/  SHF.R.U32.HI R46, RZ, 0x8, R17 ;  /* 0x00000008ff2e7819 */ /* 0x000fe20000011611 */
[----:B------:R-:W-:Y:S01]  /*9d00*/  HADD2 R17, R2, -1032, -1032 ;  /* 0xe408e40802117430 */ /* 0x000fe20000000000 */
[----:B------:R-:W-:Y:S01]  /*9d10*/  LOP3.LUT R22, R18, 0xf000f0, RZ, 0xc0, !PT ;  /* 0x00f000f012167812 */ /* 0x000fe200078ec0ff */
[----:B------:R-:W-:Y:S01]  /*9d20*/  HADD2 R21, R16, -1032, -1032 ;  /* 0xe408e40810157430 */ /* 0x000fe20000000000 */
[----:B------:R-:W-:Y:S01]  /*9d30*/  SHF.R.U32.HI R47, RZ, 0x8, R18 ;  /* 0x00000008ff2f7819 */ /* 0x000fe20000011612 */
[----:B------:R-:W-:Y:S01]  /*9d40*/  HADD2 R18, R3, -1032, -1032 ;  /* 0xe408e40803127430 */ /* 0x000fe20000000000 */
[----:B------:R-:W-:Y:S01]  /*9d50*/  LOP3.LUT R36, R19, 0xf000f0, RZ, 0xc0, !PT ;  /* 0x00f000f013247812 */ /* 0x000fe200078ec0ff */
[----:B------:R-:W-:Y:S01]  /*9d60*/  HADD2.F32 R0, -RZ, R14.H0_H0 ;  /* 0x2000000eff007230 */ /* 0x000fe20000004100 */
        /* <DEDUP_REMOVED lines=13> */
[----:B------:R-:W-:Y:S02]  /*9e40*/  HADD2.F32 R11, -RZ, R14.H1_H1 ;  /* 0x3000000eff0b7230 */ /* 0x000fe40000004100 */
[----:B------:R-:W-:Y:S01]  /*9e50*/  FFMA.FTZ R20, R0, R5, RZ ;  /* 0x0000000500147223 */ /* 0x000fe200000100ff */
[----:B------:R-:W0:Y:S01]  /*9e60*/  LDS.64 R14, [UR4+-0x88] ;  /* 0xffff7804ff0e7984 */ /* 0x000e220008000a00 */
[----:B------:R-:W-:Y:S01]  /*9e70*/  FFMA.FTZ R5, R5, R4, RZ ;  /* 0x0000000405057223 */ /* 0x000fe200000100ff */
[----:B------:R-:W-:Y:S01]  /*9e80*/  FFMA.FTZ R43, R37, R17, R50 ;  /* 0x00000011252b7223 */ /* 0x000fe20000010032 */
[----:B------:R-:W-:Y:S01]  /*9e90*/  FFMA.FTZ R40, R11, R37, R20 ;  /* 0x000000250b287223 */ /* 0x000fe20000010014 */
[----:B------:R-:W-:-:S02]  /*9ea0*/  HFMA2 R21, R21, R8.H0_H0, -72, -72 ;  /* 0xd480d48015157431 */ /* 0x000fc40000040008 */
[----:B------:R-:W-:Y:S01]  /*9eb0*/  FFMA.FTZ R45, R37, R18, R5 ;  /* 0x00000012252d7223 */ /* 0x000fe20000010005 */
[----:B------:R-:W-:Y:S01]  /*9ec0*/  LOP3.LUT R37, R36, 0x64006400, RZ, 0xfc, !PT ;  /* 0x6400640024257812 */ /* 0x000fe200078efcff */
[-C--:B------:R-:W-:Y:S02]  /*9ed0*/  HFMA2 R19, R19, R8.reuse.H0_H0, -72, -72 ;  /* 0xd480d48013137431 */ /* 0x080fe40000040008 */
[-C--:B------:R-:W-:Y:S02]  /*9ee0*/  HFMA2 R23, R23, R8.reuse.H0_H0, -72, -72 ;  /* 0xd480d48017177431 */ /* 0x080fe40000040008 */
[----:B------:R-:W-:Y:S02]  /*9ef0*/  HADD2.F32 R20, -RZ, R21.H0_H0 ;  /* 0x20000015ff147230 */ /* 0x000fe40000004100 */
[----:B------:R-:W-:Y:S02]  /*9f00*/  HFMA2 R37, R37, R8.H0_H0, -72, -72 ;  /* 0xd480d48025257431 */ /* 0x000fe40000040008 */
[----:B------:R-:W-:-:S02]  /*9f10*/  HADD2.F32 R5, -RZ, R19.H0_H0 ;  /* 0x20000013ff057230 */ /* 0x000fc40000004100 */
[----:B------:R-:W-:Y:S02]  /*9f20*/  HADD2.F32 R22, -RZ, R23.H0_H0 ;  /* 0x20000017ff167230 */ /* 0x000fe40000004100 */
[----:B------:R-:W-:Y:S01]  /*9f30*/  FFMA.FTZ R41, R39, R20, R44 ;  /* 0x0000001427297223 */ /* 0x000fe2000001002c */
[----:B------:R-:W-:Y:S02]  /*9f40*/  HADD2.F32 R36, -RZ, R37.H0_H0 ;  /* 0x20000025ff247230 */ /* 0x000fe40000004100 */
[----:B------:R-:W-:Y:S01]  /*9f50*/  FFMA.FTZ R40, R5, R39, R40 ;  /* 0x0000002705287223 */ /* 0x000fe20000010028 */
[----:B------:R-:W-:Y:S02]  /*9f60*/  HADD2.F32 R19, -RZ, R19.H1_H1 ;  /* 0x30000013ff137230 */ /* 0x000fe40000004100 */
[C---:B------:R-:W-:Y:S01]  /*9f70*/  FFMA.FTZ R44, R39.reuse, R22, R43 ;  /* 0x00000016272c7223 */ /* 0x040fe2000001002b */
[----:B------:R-:W-:Y:S02]  /*9f80*/  HADD2.F32 R21, -RZ, R21.H1_H1 ;  /* 0x30000015ff157230 */ /* 0x000fe40000004100 */
[----:B------:R-:W-:Y:S01]  /*9f90*/  FFMA.FTZ R50, R39, R36, R45 ;  /* 0x0000002427327223 */ /* 0x000fe2000001002d */
[----:B------:R-:W-:-:S02]  /*9fa0*/  HADD2.F32 R23, -RZ, R23.H1_H1 ;  /* 0x30000017ff177230 */ /* 0x000fc40000004100 */
[----:B------:R-:W-:Y:S01]  /*9fb0*/  FFMA.FTZ R45, R19, R42, R40 ;  /* 0x0000002a132d7223 */ /* 0x000fe20000010028 */
[----:B------:R-:W-:Y:S02]  /*9fc0*/  HADD2.F32 R37, -RZ, R37.H1_H1 ;  /* 0x30000025ff257230 */ /* 0x000fe40000004100 */
[----:B------:R-:W-:Y:S01]  /*9fd0*/  FFMA.FTZ R49, R42, R21, R41 ;  /* 0x000000152a317223 */ /* 0x000fe20000010029 */
[----:B------:R-:W-:Y:S01]  /*9fe0*/  LOP3.LUT R39, R38, 0xf000f, RZ, 0xc0, !PT ;  /* 0x000f000f26277812 */ /* 0x000fe200078ec0ff */
[----:B------:R-:W-:Y:S01]  /*9ff0*/  FFMA.FTZ R51, R42, R23, R44 ;  /* 0x000000172a337223 */ /* 0x000fe2000001002c */
[----:B------:R-:W-:Y:S01]  /*a000*/  LOP3.LUT R40, R46, 0xf000f, RZ, 0xc0, !PT ;  /* 0x000f000f2e287812 */ /* 0x000fe200078ec0ff */
[----:B------:R-:W-:Y:S01]  /*a010*/  FFMA.FTZ R50, R42, R37, R50 ;  /* 0x000000252a327223 */ /* 0x000fe20000010032 */
[----:B------:R-:W-:Y:S02]  /*a020*/  LOP3.LUT R41, R47, 0xf000f, RZ, 0xc0, !PT ;  /* 0x000f000f2f297812 */ /* 0x000fe400078ec0ff */
[----:B------:R-:W-:-:S02]  /*a030*/  LOP3.LUT R42, R48, 0xf000f, RZ, 0xc0, !PT ;  /* 0x000f000f302a7812 */ /* 0x000fc400078ec0ff */
[----:B------:R-:W-:Y:S02]  /*a040*/  LOP3.LUT R39, R39, 0x64006400, RZ, 0xfc, !PT ;  /* 0x6400640027277812 */ /* 0x000fe400078efcff */
[----:B------:R-:W-:Y:S02]  /*a050*/  LOP3.LUT R40, R40, 0x64006400, RZ, 0xfc, !PT ;  /* 0x6400640028287812 */ /* 0x000fe400078efcff */
[----:B------:R-:W-:Y:S01]  /*a060*/  LOP3.LUT R41, R41, 0x64006400, RZ, 0xfc, !PT ;  /* 0x6400640029297812 */ /* 0x000fe200078efcff */
[----:B------:R-:W-:Y:S01]  /*a070*/  HADD2 R39, R39, -1032, -1032 ;  /* 0xe408e40827277430 */ /* 0x000fe20000000000 */
[----:B------:R-:W-:Y:S01]  /*a080*/  LOP3.LUT R42, R42, 0x64006400, RZ, 0xfc, !PT ;  /* 0x640064002a2a7812 */ /* 0x000fe200078efcff */
[----:B------:R-:W-:Y:S02]  /*a090*/  HADD2 R56, R40, -1032, -1032 ;  /* 0xe408e40828387430 */ /* 0x000fe40000000000 */
[----:B0-----:R-:W-:Y:S02]  /*a0a0*/  HADD2.F32 R44, -RZ, R14.H0_H0 ;  /* 0x2000000eff2c7230 */ /* 0x001fe40000004100 */
        /* <DEDUP_REMOVED lines=22> */
[----:B------:R-:W-:-:S02]  /*a210*/  HADD2.F32 R46, -RZ, R58.H1_H1 ;  /* 0x3000003aff2e7230 */ /* 0x000fc40000004100 */
[-C--:B------:R-:W-:Y:S02]  /*a220*/  HFMA2 R56, R39, R8.reuse.H0_H0, -72, -72 ;  /* 0xd480d48027387431 */ /* 0x080fe40000040008 */
[----:B------:R-:W-:Y:S02]  /*a230*/  HADD2.F32 R14, -RZ, R14.H1_H1 ;  /* 0x3000000eff0e7230 */ /* 0x000fe40000004100 */
[-C--:B------:R-:W-:Y:S02]  /*a240*/  HFMA2 R58, R47, R8.reuse.H0_H0, -72, -72 ;  /* 0xd480d4802f3a7431 */ /* 0x080fe40000040008 */
[----:B------:R-:W-:Y:S02]  /*a250*/  HADD2.F32 R47, -RZ, R59.H1_H1 ;  /* 0x3000003bff2f7230 */ /* 0x000fe40000004100 */
[----:B------:R-:W-:Y:S02]  /*a260*/  HFMA2 R63, R49, R8.H0_H0, -72, -72 ;  /* 0xd480d480313f7431 */ /* 0x000fe40000040008 */
[----:B------:R-:W-:-:S02]  /*a270*/  HADD2.F32 R49, -RZ, R56.H0_H0 ;  /* 0x20000038ff317230 */ /* 0x000fc40000004100 */
[----:B------:R-:W-:Y:S02]  /*a280*/  HFMA2 R38, R15, R8.H0_H0, -72, -72 ;  /* 0xd480d4800f267431 */ /* 0x000fe40000040008 */
[C---:B------:R-:W-:Y:S01]  /*a290*/  FFMA.FTZ R55, R14.reuse, R45, R55 ;  /* 0x0000002d0e377223 */ /* 0x040fe20000010037 */
[----:B------:R-:W-:Y:S01]  /*a2a0*/  FFMA.FTZ R54, R14, R47, R54 ;  /* 0x0000002f0e367223 */ /* 0x000fe20000010036 */
[----:B------:R-:W-:Y:S02]  /*a2b0*/  HADD2.F32 R51, -RZ, R63.H0_H0 ;  /* 0x2000003fff337230 */ /* 0x000fe40000004100 */
[----:B------:R-:W-:Y:S01]  /*a2c0*/  FFMA.FTZ R53, R44, R14, R53 ;  /* 0x0000000e2c357223 */ /* 0x000fe20000010035 */
[----:B------:R-:W-:Y:S02]  /*a2d0*/  HADD2.F32 R48, -RZ, R38.H0_H0 ;  /* 0x20000026ff307230 */ /* 0x000fe40000004100 */
[----:B------:R-:W-:Y:S01]  /*a2e0*/  FFMA.FTZ R57, R14, R46, R57 ;  /* 0x0000002e0e397223 */ /* 0x000fe20000010039 */
[----:B------:R-:W-:-:S02]  /*a2f0*/  HADD2.F32 R50, -RZ, R58.H0_H0 ;  /* 0x2000003aff327230 */ /* 0x000fc40000004100 */
[C---:B------:R-:W-:Y:S01]  /*a300*/  FFMA.FTZ R39, R52.reuse, R49, R55 ;  /* 0x0000003134277223 */ /* 0x040fe20000010037 */
[----:B------:R-:W-:Y:S01]  /*a310*/  FFMA.FTZ R62, R52, R51, R54 ;  /* 0x00000033343e7223 */ /* 0x000fe20000010036 */
        /* <DEDUP_REMOVED lines=137> */
.L_x_1867:
[----:B------:R-:W-:Y:S01]  /*abb0*/  IMAD.WIDE R12, R7, 0x4, R12 ;  /* 0x00000004070c7825 */ /* 0x000fe200078e020c */
        /* <DEDUP_REMOVED lines=256> */
.L_x_1868:
[----:B------:R-:W-:Y:S01]  /*bbc0*/  IMAD.WIDE R12, R7, 0x4, R12 ;  /* 0x00000004070c7825 */ /* 0x000fe200078e020c */
[----:B------:R-:W-:Y:S06]  /*bbd0*/  @!P0 BRA `(.L_x_1869) ;  /* 0x0000000c00fc8947 */ /* 0x000fec0003800000 */
[----:B-----5:R-:W2:Y:S01]  /*bbe0*/  LDG.E.128.CONSTANT R16, desc[UR6][R12.64] ;  /* 0x000000060c107981 */ /* 0x020ea2000c1e9d00 */
[----:B------:R-:W-:-:S03]  /*bbf0*/  ISETP.NE.AND P0, PT, R6, 0x1, PT ;  /* 0x000000010600780c */ /* 0x000fc60003f05270 */
[----:B------:R-:W0:Y:S04]  /*bc00*/  LDS.64 R2, [UR4+-0x70] ;  /* 0xffff9004ff027984 */ /* 0x000e280008000a00 */
[----:B------:R-:W1:Y:S01]  /*bc10*/  LDS.64 R14, [UR4+-0x68] ;  /* 0xffff9804ff0e7984 */ /* 0x000e620008000a00 */
        /* <DEDUP_REMOVED lines=31> */
[----:B------:R-:W-:Y:S02]  /*be10*/  HADD2.F32 R2, -RZ, R17.H0_H0 ;  /* 0x20000011ff027230 */ /* 0x000fe40000004100 */
[----:B------:R-:W-:Y:S02]  /*be20*/  HFMA2 R23, R23, R8.H0_H0, -72, -72 ;  /* 0xd480d48017177431 */ /* 0x000fe40000040008 */
[----:B------:R-:W-:-:S02]  /*be30*/  HADD2.F32 R3, -RZ, R18.H0_H0 ;  /* 0x20000012ff037230 */ /* 0x000fc40000004100 */
        /* <DEDUP_REMOVED lines=35> */
[----:B------:R-:W-:Y:S01]  /*c070*/  HADD2.F32 R42, -RZ, R14.H0_H0 ;  /* 0x2000000eff2a7230 */ /* 0x000fe20000004100 */
[----:B------:R-:W-:Y:S02]  /*c080*/  LOP3.LUT R40, R46, 0xf000f, RZ, 0xc0, !PT ;  /* 0x000f000f2e287812 */ /* 0x000fe400078ec0ff */
[----:B------:R-:W-:Y:S02]  /*c090*/  LOP3.LUT R41, R47, 0xf000f, RZ, 0xc0, !PT ;  /* 0x000f000f2f297812 */ /* 0x000fe400078ec0ff */
        /* <DEDUP_REMOVED lines=179> */
.L_x_1869:
[----:B------:R-:W-:Y:S01]  /*cbd0*/  IADD3 R26, PT, PT, R26, 0x20, RZ ;  /* 0x000000201a1a7810 */ /* 0x000fe20007ffe0ff */
[----:B------:R-:W-:Y:S01]  /*cbe0*/  UIADD3 UR4, UPT, UPT, UR4, 0x40, URZ ;  /* 0x0000004004047890 */ /* 0x000fe2000fffe0ff */
[----:B------:R-:W-:Y:S01]  /*cbf0*/  IADD3 R10, P1, PT, R10, 0x80, RZ ;  /* 0x000000800a0a7810 */ /* 0x000fe20007f3e0ff */
[----:B------:R-:W-:Y:S01]  /*cc00*/  IMAD.WIDE R12, R7, 0x4, R12 ;  /* 0x00000004070c7825 */ /* 0x000fe200078e020c */
[----:B------:R-:W-:Y:S02]  /*cc10*/  ISETP.GE.AND P0, PT, R26, R35, PT ;  /* 0x000000231a00720c */ /* 0x000fe40003f06270 */
[----:B------:R-:W-:-:S11]  /*cc20*/  IADD3.X R9, PT, PT, RZ, R9, RZ, P1, !PT ;  /* 0x00000009ff097210 */ /* 0x000fd60000ffe4ff */
[----:B------:R-:W-:Y:S05]  /*cc30*/  @!P0 BRA `(.L_x_1870) ;  /* 0xffffffbc00908947 */ /* 0x000fea000383ffff */
.L_x_1865:
        /* <DEDUP_REMOVED lines=18> */
.L_x_1874:
[----:B------:R-:W0:Y:S02]  /*cd60*/  LDS R2, [R0] ;  /* 0x0000000000027984 */ /* 0x000e240000000800 */
[----:B0-----:R-:W-:-:S05]  /*cd70*/  HFMA2 R3, R2, 1, 1, R33 ;  /* 0x3c003c0002037831 */ /* 0x001fca0000000021 */
[----:B------:R-:W0:Y:S02]  /*cd80*/  ATOMS.CAST.SPIN P0, [R0], R2, R3 ;  /* 0x000000020000758d */ /* 0x000e240001800003 */
[----:B0-----:R-:W-:Y:S05]  /*cd90*/  @!P0 BRA `(.L_x_1874) ;  /* 0xfffffffc00f08947 */ /* 0x001fea000383ffff */
[----:B------:R-:W-:Y:S05]  /*cda0*/  BRA `(.L_x_1872) ;  /* 0x00000000000c7947 */ /* 0x000fea0003800000 */
.L_x_1873:
[----:B------:R-:W2:Y:S02]  /*cdb0*/  LD.E R0, desc[UR6][R4.64] ;  /* 0x0000000604007980 */ /* 0x000ea4000c101900 */
[----:B--2---:R-:W-:-:S05]  /*cdc0*/  IADD3 R3, PT, PT, R33, R0, RZ ;  /* 0x0000000021037210 */ /* 0x004fca0007ffe0ff */
[----:B------:R0:W-:Y:S02]  /*cdd0*/  ST.E desc[UR6][R4.64], R3 ;  /* 0x0000000304007985 */ /* 0x0001e4000c101906 */
.L_x_1872:
[----:B------:R-:W-:Y:S05]  /*cde0*/  BSYNC.RECONVERGENT B0 ;  /* 0x0000000000007941 */ /* 0x000fea0003800200 */
.L_x_1871:
[----:B------:R1:W-:Y:S01]  /*cdf0*/  ATOM.E.ADD.F16x2.RN.STRONG.GPU P0, RZ, desc[UR6][R4.64+0x4], R32 ;  /* 0x8000042004ff79a2 */ /* 0x0003e2000c10e106 */
[----:B------:R-:W-:Y:S04]  /*ce00*/  BSSY.RECONVERGENT B0, `(.L_x_1875) ;  /* 0x000000e000007945 */ /* 0x000fe80003800200 */
[----:B-1----:R-:W-:Y:S05]  /*ce10*/  @P0 BRA `(.L_x_1876) ;  /* 0x0000000000300947 */ /* 0x002fea0003800000 */
[----:B------:R-:W1:Y:S02]  /*ce20*/  QSPC.E.S P0, RZ, [R4+0x4] ;  /* 0x0000040004ff73aa */ /* 0x000e640000000500 */
[----:B-1----:R-:W-:Y:S05]  /*ce30*/  @!P0 BRA `(.L_x_1877) ;  /* 0x00000000001c8947 */ /* 0x002fea0003800000 */
[----:B------:R-:W-:-:S04]  /*ce40*/  MOV R2, R4 ;  /* 0x0000000400027202 */ /* 0x000fc80000000f00 */
[----:B------:R-:W-:-:S07]  /*ce50*/  MOV R0, R2 ;  /* 0x0000000200007202 */ /* 0x000fce0000000f00 */
.L_x_1878:
[----:B------:R-:W0:Y:S02]  /*ce60*/  LDS R2, [R0+0x4] ;  /* 0x0000040000027984 */ /* 0x000e240000000800 */
[----:B0-----:R-:W-:-:S05]  /*ce70*/  HADD2 R3, R2, R32 ;  /* 0x0000002002037230 */ /* 0x001fca0000000000 */
[----:B------:R-:W0:Y:S02]  /*ce80*/  ATOMS.CAST.SPIN P0, [R0+0x4], R2, R3 ;  /* 0x000004020000758d */ /* 0x000e240001800003 */
[----:B0-----:R-:W-:Y:S05]  /*ce90*/  @!P0 BRA `(.L_x_1878) ;  /* 0xfffffffc00f08947 */ /* 0x001fea000383ffff */
[----:B------:R-:W-:Y:S05]  /*cea0*/  BRA `(.L_x_1876) ;  /* 0x00000000000c7947 */ /* 0x000fea0003800000 */
.L_x_1877:
[----:B------:R-:W0:Y:S02]  /*ceb0*/  LD.E R0, desc[UR6][R4.64+0x4] ;  /* 0x0000040604007980 */ /* 0x000e24000c101900 */
[----:B0-----:R-:W-:-:S05]  /*cec0*/  IADD3 R3, PT, PT, R32, R0, RZ ;  /* 0x0000000020037210 */ /* 0x001fca0007ffe0ff */
[----:B------:R1:W-:Y:S02]  /*ced0*/  ST.E desc[UR6][R4.64+0x4], R3 ;  /* 0x0000040304007985 */ /* 0x0003e4000c101906 */
.L_x_1876:
[----:B------:R-:W-:Y:S05]  /*cee0*/  BSYNC.RECONVERGENT B0 ;  /* 0x0000000000007941 */ /* 0x000fea0003800200 */
.L_x_1875:
        /* <DEDUP_REMOVED lines=10> */
.L_x_1882:
[----:B------:R-:W0:Y:S02]  /*cf90*/  LDS R2, [R0] ;  /* 0x0000000000027984 */ /* 0x000e240000000800 */
[----:B0-----:R-:W-:-:S05]  /*cfa0*/  HFMA2 R3, R2, 1, 1, R31 ;  /* 0x3c003c0002037831 */ /* 0x001fca000000001f */
[----:B------:R-:W0:Y:S02]  /*cfb0*/  ATOMS.CAST.SPIN P0, [R0], R2, R3 ;  /* 0x000000020000758d */ /* 0x000e240001800003 */
[----:B0-----:R-:W-:Y:S05]  /*cfc0*/  @!P0 BRA `(.L_x_1882) ;  /* 0xfffffffc00f08947 */ /* 0x001fea000383ffff */
[----:B------:R-:W-:Y:S05]  /*cfd0*/  BRA `(.L_x_1880) ;  /* 0x00000000000c7947 */ /* 0x000fea0003800000 */
.L_x_1881:
[----:B------:R-:W2:Y:S02]  /*cfe0*/  LD.E R0, desc[UR6][R4.64] ;  /* 0x0000000604007980 */ /* 0x000ea4000c101900 */
[----:B--2---:R-:W-:-:S05]  /*cff0*/  IADD3 R3, PT, PT, R31, R0, RZ ;  /* 0x000000001f037210 */ /* 0x004fca0007ffe0ff */
[----:B------:R0:W-:Y:S02]  /*d000*/  ST.E desc[UR6][R4.64], R3 ;  /* 0x0000000304007985 */ /* 0x0001e4000c101906 */
.L_x_1880:
[----:B------:R-:W-:Y:S05]  /*d010*/  BSYNC.RECONVERGENT B0 ;  /* 0x0000000000007941 */ /* 0x000fea0003800200 */
.L_x_1879:
[----:B------:R1:W-:Y:S01]  /*d020*/  ATOM.E.ADD.F16x2.RN.STRONG.GPU P0, RZ, desc[UR6][R4.64+0x4], R30 ;  /* 0x8000041e04ff79a2 */ /* 0x0003e2000c10e106 */
[----:B------:R-:W-:Y:S04]  /*d030*/  BSSY.RECONVERGENT B0, `(.L_x_1883) ;  /* 0x000000e000007945 */ /* 0x000fe80003800200 */
[----:B-1----:R-:W-:Y:S05]  /*d040*/  @P0 BRA `(.L_x_1884) ;  /* 0x0000000000300947 */ /* 0x002fea0003800000 */
[----:B------:R-:W1:Y:S02]  /*d050*/  QSPC.E.S P0, RZ, [R4+0x4] ;  /* 0x0000040004ff73aa */ /* 0x000e640000000500 */
[----:B-1----:R-:W-:Y:S05]  /*d060*/  @!P0 BRA `(.L_x_1885) ;  /* 0x00000000001c8947 */ /* 0x002fea0003800000 */
[----:B------:R-:W-:-:S04]  /*d070*/  MOV R2, R4 ;  /* 0x0000000400027202 */ /* 0x000fc80000000f00 */
[----:B------:R-:W-:-:S07]  /*d080*/  MOV R0, R2 ;  /* 0x0000000200007202 */ /* 0x000fce0000000f00 */
.L_x_1886:
[----:B------:R-:W0:Y:S02]  /*d090*/  LDS R2, [R0+0x4] ;  /* 0x0000040000027984 */ /* 0x000e240000000800 */
[----:B0-----:R-:W-:-:S05]  /*d0a0*/  HADD2 R3, R2, R30 ;  /* 0x0000001e02037230 */ /* 0x001fca0000000000 */
[----:B------:R-:W0:Y:S02]  /*d0b0*/  ATOMS.CAST.SPIN P0, [R0+0x4], R2, R3 ;  /* 0x000004020000758d */ /* 0x000e240001800003 */
[----:B0-----:R-:W-:Y:S05]  /*d0c0*/  @!P0 BRA `(.L_x_1886) ;  /* 0xfffffffc00f08947 */ /* 0x001fea000383ffff */
[----:B------:R-:W-:Y:S05]  /*d0d0*/  BRA `(.L_x_1884) ;  /* 0x00000000000c7947 */ /* 0x000fea0003800000 */
.L_x_1885:
[----:B------:R-:W0:Y:S02]  /*d0e0*/  LD.E R0, desc[UR6][R4.64+0x4] ;  /* 0x0000040604007980 */ /* 0x000e24000c101900 */
[----:B0-----:R-:W-:-:S05]  /*d0f0*/  IADD3 R3, PT, PT, R30, R0, RZ ;  /* 0x000000001e037210 */ /* 0x001fca0007ffe0ff */
[----:B------:R1:W-:Y:S02]  /*d100*/  ST.E desc[UR6][R4.64+0x4], R3 ;  /* 0x0000040304007985 */ /* 0x0003e4000c101906 */
.L_x_1884:
[----:B------:R-:W-:Y:S05]  /*d110*/  BSYNC.RECONVERGENT B0 ;  /* 0x0000000000007941 */ /* 0x000fea0003800200 */
.L_x_1883:
        /* <DEDUP_REMOVED lines=10> */
.L_x_1890:
[----:B------:R-:W0:Y:S02]  /*d1c0*/  LDS R2, [R0] ;  /* 0x0000000000027984 */ /* 0x000e240000000800 */
[----:B0-----:R-:W-:-:S05]  /*d1d0*/  HFMA2 R3, R2, 1, 1, R29 ;  /* 0x3c003c0002037831 */ /* 0x001fca000000001d */
[----:B------:R-:W0:Y:S02]  /*d1e0*/  ATOMS.CAST.SPIN P0, [R0], R2, R3 ;  /* 0x000000020000758d */ /* 0x000e240001800003 */
[----:B0-----:R-:W-:Y:S05]  /*d1f0*/  @!P0 BRA `(.L_x_1890) ;  /* 0xfffffffc00f08947 */ /* 0x001fea000383ffff */
[----:B------:R-:W-:Y:S05]  /*d200*/  BRA `(.L_x_1888) ;  /* 0x00000000000c7947 */ /* 0x000fea0003800000 */
.L_x_1889:
[----:B------:R-:W2:Y:S02]  /*d210*/  LD.E R0, desc[UR6][R4.64] ;  /* 0x0000000604007980 */ /* 0x000ea4000c101900 */
[----:B--2---:R-:W-:-:S05]  /*d220*/  IADD3 R3, PT, PT, R29, R0, RZ ;  /* 0x000000001d037210 */ /* 0x004fca0007ffe0ff */
[----:B------:R0:W-:Y:S02]  /*d230*/  ST.E desc[UR6][R4.64], R3 ;  /* 0x0000000304007985 */ /* 0x0001e4000c101906 */
.L_x_1888:
[----:B------:R-:W-:Y:S05]  /*d240*/  BSYNC.RECONVERGENT B0 ;  /* 0x0000000000007941 */ /* 0x000fea0003800200 */
.L_x_1887:
[----:B------:R1:W-:Y:S02]  /*d250*/  ATOM.E.ADD.F16x2.RN.STRONG.GPU P0, RZ, desc[UR6][R4.64+0x4], R28 ;  /* 0x8000041c04ff79a2 */ /* 0x0003e4000c10e106 */
[----:B-1----:R-:W-:Y:S05]  /*d260*/  @P0 EXIT ;  /* 0x000000000000094d */ /* 0x002fea0003800000 */
[----:B------:R-:W1:Y:S02]  /*d270*/  QSPC.E.S P0, RZ, [R4+0x4] ;  /* 0x0000040004ff73aa */ /* 0x000e640000000500 */
[----:B-1----:R-:W-:Y:S05]  /*d280*/  @!P0 BRA `(.L_x_1891) ;  /* 0x00000000001c8947 */ /* 0x002fea0003800000 */
[----:B------:R-:W-:-:S04]  /*d290*/  MOV R2, R4 ;  /* 0x0000000400027202 */ /* 0x000fc80000000f00 */
[----:B------:R-:W-:-:S07]  /*d2a0*/  MOV R0, R2 ;  /* 0x0000000200007202 */ /* 0x000fce0000000f00 */
.L_x_1892:
[----:B------:R-:W0:Y:S02]  /*d2b0*/  LDS R2, [R0+0x4] ;  /* 0x0000040000027984 */ /* 0x000e240000000800 */
[----:B0-----:R-:W-:-:S05]  /*d2c0*/  HADD2 R3, R2, R28 ;  /* 0x0000001c02037230 */ /* 0x001fca0000000000 */
[----:B------:R-:W0:Y:S02]  /*d2d0*/  ATOMS.CAST.SPIN P0, [R0+0x4], R2, R3 ;  /* 0x000004020000758d */ /* 0x000e240001800003 */
[----:B0-----:R-:W-:Y:S05]  /*d2e0*/  @!P0 BRA `(.L_x_1892) ;  /* 0xfffffffc00f08947 */ /* 0x001fea000383ffff */
[----:B------:R-:W-:Y:S05]  /*d2f0*/  EXIT ;  /* 0x000000000000794d */ /* 0x000fea0003800000 */
.L_x_1891:
[----:B------:R-:W0:Y:S02]  /*d300*/  LD.E R0, desc[UR6][R4.64+0x4] ;  /* 0x0000040604007980 */ /* 0x000e24000c101900 */
[----:B0-----:R-:W-:-:S05]  /*d310*/  IADD3 R3, PT, PT, R28, R0, RZ ;  /* 0x000000001c037210 */ /* 0x001fca0007ffe0ff */
[----:B------:R-:W-:Y:S01]  /*d320*/  ST.E desc[UR6][R4.64+0x4], R3 ;  /* 0x0000040304007985 */ /* 0x000fe2000c101906 */
[----:B------:R-:W-:Y:S05]  /*d330*/  EXIT ;  /* 0x000000000000794d */ /* 0x000fea0003800000 */
.L_x_1893:
        /* <DEDUP_REMOVED lines=12> */
.L_x_4498:


//--------------------- .text._Z23gemm_half_q_half_kernelILi3ELi140ELb0ELb0ELi64EEvPK6__halfPKjS4_S2_PS0_iiiiPKtS7_iiiiiibS2_i --------------------------
	.section	.text._Z23gemm_half_q_half_kernelILi3ELi140ELb0ELb0ELi64EEvPK6__halfPKjS4_S2_PS0_iiiiPKtS7_iiiiiibS2_i,"ax",@progbits
	.align	128
        .global         _Z23gemm_half_q_half_kernelILi3ELi140ELb0ELb0ELi64EEvPK6__halfPKjS4_S2_PS0_iiiiPKtS7_iiiiiibS2_i
        .type           _Z23gemm_half_q_half_kernelILi3ELi140ELb0ELb0ELi64EEvPK6__halfPKjS4_S2_PS0_iiiiPKtS7_iiiiiibS2_i,@function
        .size           _Z23gemm_half_q_half_kernelILi3ELi140ELb0ELb0ELi64EEvPK6__halfPKjS4_S2_PS0_iiiiPKtS7_iiiiiibS2_i,(.L_x_4499 - _Z23gemm_half_q_half_kernelILi3ELi140ELb0ELb0ELi64EEvPK6__halfPKjS4_S2_PS0_iiiiPKtS7_iiiiiibS2_i)
        .other          _Z23gemm_half_q_half_kernelILi3ELi140ELb0ELb0ELi64EEvPK6__halfPKjS4_S2_PS0_iiiiPKtS7_iiiiiibS2_i,@"STO_CUDA_ENTRY STV_DEFAULT"
_Z23gemm_half_q_half_kernelILi3ELi140ELb0ELb0ELi64EEvPK6__halfPKjS4_S2_PS0_iiiiPKtS7_iiiiiibS2_i:
.text._Z23gemm_half_q_half_kernelILi3ELi140ELb0ELb0ELi64EEvPK6__halfPKjS4_S2_PS0_iiiiPKtS7_iiiiiibS2_i:
        /* <DEDUP_REMOVED lines=50> */
.L_x_1899:
        /* <DEDUP_REMOVED lines=32> */
.L_x_1898:
        /* <DEDUP_REMOVED lines=20> */
.L_x_1900:
[----:B------:R-:W-:-:S13]  /*0660*/  ISETP.EQ.AND P1, PT, R9, RZ, PT ;  /* 0x000000ff0900720c */ /* 0x000fda0003f22270 */
[----:B------:R-:W-:Y:S05]  /*0670*/  @!P0 BRA P1, `(.L_x_1895) ;  /* 0x00000004007c8947 */ /* 0x000fea0000800000 */
.L_x_1897:
        /* <DEDUP_REMOVED lines=12> */
.L_x_1896:
        /* <DEDUP_REMOVED lines=17> */
.L_x_1903:
        /* <DEDUP_REMOVED lines=32> */
.L_x_1902:
        /* <DEDUP_REMOVED lines=21> */
.L_x_1904:
[----:B------:R-:W-:-:S13]  /*0ba0*/  ISETP.NE.OR P0, PT, R9, RZ, P0 ;  /* 0x000000ff0900720c */ /* 0x000fda0000705670 */
[----:B------:R-:W-:Y:S05]  /*0bb0*/  @!P0 BRA `(.L_x_1895) ;  /* 0x00000000002c8947 */ /* 0x000fea0003800000 */
.L_x_1901:
        /* <DEDUP_REMOVED lines=11> */
.L_x_1895:
[----:B------:R-:W-:Y:S05]  /*0c70*/  BSYNC.RECONVERGENT B0 ;  /* 0x0000000000007941 */ /* 0x000fea0003800200 */
.L_x_1894:
        /* <DEDUP_REMOVED lines=22> */
.L_x_1908:
        /* <DEDUP_REMOVED lines=15> */
.L_x_1907:
        /* <DEDUP_REMOVED lines=12> */
.L_x_1909:
[----:B------:R-:W-:-:S13]  /*0f90*/  ISETP.NE.OR P0, PT, R9, RZ, P0 ;  /* 0x000000ff0900720c */ /* 0x000fda0000705670 */
[----:B------:R-:W-:Y:S05]  /*0fa0*/  @!P0 BRA `(.L_x_1905) ;  /* 0x00000000001c8947 */ /* 0x000fea0003800000 */
.L_x_1906:
[----:B01----:R-:W0:Y:S02]  /*0fb0*/  LDC.64 R12, c[0x0][0x3a0] ;  /* 0x0000e800ff0c7b82 */ /* 0x003e240000000a00 */
.L_x_1910:
[C---:B0-----:R-:W-:Y:S01]  /*0fc0*/  IMAD.WIDE R14, R0.reuse, 0x2, R12 ;  /* 0x00000002000e7825 */ /* 0x041fe200078e020c */
[----:B------:R-:W-:Y:S02]  /*0fd0*/  IADD3 R9, PT, PT, R9, 0x1, RZ ;  /* 0x0000000109097810 */ /* 0x000fe40007ffe0ff */
[----:B------:R-:W-:Y:S02]  /*0fe0*/  IADD3 R0, PT, PT, R0, R7, RZ ;  /* 0x0000000700007210 */ /* 0x000fe40007ffe0ff */
[----:B------:R2:W-:Y:S01]  /*0ff0*/  STG.E.64 desc[UR6][R14.64], RZ ;  /* 0x000000ff0e007986 */ /* 0x0005e2000c101b06 */
[----:B------:R-:W-:-:S13]  /*1000*/  ISETP.NE.AND P0, PT, R9, RZ, PT ;  /* 0x000000ff0900720c */ /* 0x000fda0003f05270 */
[----:B--2---:R-:W-:Y:S05]  /*1010*/  @P0 BRA `(.L_x_1910) ;  /* 0xfffffffc00e80947 */ /* 0x004fea000383ffff */
.L_x_1905:
        /* <DEDUP_REMOVED lines=15> */
.L_x_1912:
        /* <DEDUP_REMOVED lines=44> */
.L_x_1911:
        /* <DEDUP_REMOVED lines=28> */
.L_x_1913:
        /* <DEDUP_REMOVED lines=8> */
.L_x_1914:
        /* <DEDUP_REMOVED lines=8> */
.L_x_1915:
        /* <DEDUP_REMOVED lines=8> */
.L_x_1916:
        /* <DEDUP_REMOVED lines=8> */
.L_x_1917:
        /* <DEDUP_REMOVED lines=38> */
.L_x_1923:
        /* <DEDUP_REMOVED lines=324> */
.L_x_1919:
        /* <DEDUP_REMOVED lines=311> */
.L_x_1920:
        /* <DEDUP_REMOVED lines=311> */
.L_x_1921:
        /* <DEDUP_REMOVED lines=311> */
.L_x_1922:
        /* <DEDUP_REMOVED lines=8> */
.L_x_1918:
        /* <DEDUP_REMOVED lines=10> */
.L_x_1929:
        /* <DEDUP_REMOVED lines=274> */
.L_x_1925:
        /* <DEDUP_REMOVED lines=258> */
.L_x_1926:
        /* <DEDUP_REMOVED lines=257> */
.L_x_1927:
        /* <DEDUP_REMOVED lines=257> */
.L_x_1928:
        /* <DEDUP_REMOVED lines=8> */
.L_x_1924:
        /* <DEDUP_REMOVED lines=9> */
.L_x_1932:
[----:B------:R-:W-:Y:S01]  /*ac10*/  ISETP.NE.AND P0, PT, R10, R17, PT ;  /* 0x000000110a00720c */ /* 0x000fe20003f05270 */
[----:B------:R-:W0:-:S12]  /*ac20*/  LDC.64 R6, c[0x0][0x3a8] ;  /* 0x0000ea00ff067b82 */ /* 0x000e180000000a00 */
[----:B------:R-:W-:Y:S01]  /*ac30*/  @!P0 LEA R22, R12, R1, 0x3 ;  /* 0x000000010c168211 */ /* 0x000fe200078e18ff */
        /* <DEDUP_REMOVED lines=476> */
.L_x_1931:
[----:B------:R-:W-:Y:S01]  /*ca00*/  IADD3 R10, PT, PT, R10, 0x20, RZ ;  /* 0x000000200a0a7810 */ /* 0x000fe20007ffe0ff */
[----:B------:R-:W-:Y:S01]  /*ca10*/  UIADD3 UR4, UPT, UPT, UR4, 0x40, URZ ;  /* 0x0000004004047890 */ /* 0x000fe2000fffe0ff */
[----:B------:R-:W-:Y:S01]  /*ca20*/  IADD3 R4, P1, PT, R4, 0x80, RZ ;  /* 0x0000008004047810 */ /* 0x000fe20007f3e0ff */
[----:B-----5:R-:W-:Y:S01]  /*ca30*/  IMAD.WIDE R30, R7, 0x4, R2 ;  /* 0x00000004071e7825 */ /* 0x020fe200078e0202 */
[----:B------:R-:W-:Y:S02]  /*ca40*/  ISETP.GE.AND P0, PT, R10, R19, PT ;  /* 0x000000130a00720c */ /* 0x000fe40003f06270 */
[----:B------:R-:W-:-:S11]  /*ca50*/  IADD3.X R5, PT, PT, RZ, R5, RZ, P1, !PT ;  /* 0x00000005ff057210 */ /* 0x000fd60000ffe4ff */
[----:B------:R-:W-:Y:S05]  /*ca60*/  @!P0 BRA `(.L_x_1932) ;  /* 0xffffffe000688947 */ /* 0x000fea000383ffff */
.L_x_1930:
        /* <DEDUP_REMOVED lines=18> */
.L_x_1936:
[----:B------:R-:W0:Y:S02]  /*cb90*/  LDS R2, [R0] ;  /* 0x0000000000027984 */ /* 0x000e240000000800 */
[----:B0-----:R-:W-:-:S05]  /*cba0*/  HADD2 R3, R2, R18 ;  /* 0x0000001202037230 */ /* 0x001fca0000000000 */
[----:B------:R-:W0:Y:S02]  /*cbb0*/  ATOMS.CAST.SPIN P0, [R0], R2, R3 ;  /* 0x000000020000758d */ /* 0x000e240001800003 */
[----:B0-----:R-:W-:Y:S05]  /*cbc0*/  @!P0 BRA `(.L_x_1936) ;  /* 0xfffffffc00f08947 */ /* 0x001fea000383ffff */
[----:B------:R-:W-:Y:S05]  /*cbd0*/  BRA `(.L_x_1934) ;  /* 0x00000000000c7947 */ /* 0x000fea0003800000 */
.L_x_1935:
[----:B------:R-:W2:Y:S02]  /*cbe0*/  LD.E R0, desc[UR6][R4.64] ;  /* 0x0000000604007980 */ /* 0x000ea4000c101900 */
[----:B--2---:R-:W-:-:S05]  /*cbf0*/  IADD3 R3, PT, PT, R18, R0, RZ ;  /* 0x0000000012037210 */ /* 0x004fca0007ffe0ff */
[----:B------:R0:W-:Y:S02]  /*cc00*/  ST.E desc[UR6][R4.64], R3 ;  /* 0x0000000304007985 */ /* 0x0001e4000c101906 */
.L_x_1934:
[----:B------:R-:W-:Y:S05]  /*cc10*/  BSYNC.RECONVERGENT B0 ;  /* 0x0000000000007941 */ /* 0x000fea0003800200 */
.L_x_1933:
[----:B------:R1:W-:Y:S01]  /*cc20*/  ATOM.E.ADD.F16x2.RN.STRONG.GPU P0, RZ, desc[UR6][R4.64+0x4], R11 ;  /* 0x8000040b04ff79a2 */ /* 0x0003e2000c10e106 */
[----:B------:R-:W-:Y:S04]  /*cc30*/  BSSY.RECONVERGENT B0, `(.L_x_1937) ;  /* 0x000000e000007945 */ /* 0x000fe80003800200 */
[----:B-1----:R-:W-:Y:S05]  /*cc40*/  @P0 BRA `(.L_x_1938) ;  /* 0x0000000000300947 */ /* 0x002fea0003800000 */
[----:B------:R-:W1:Y:S02]  /*cc50*/  QSPC.E.S P0, RZ, [R4+0x4] ;  /* 0x0000040004ff73aa */ /* 0x000e640000000500 */
[----:B-1----:R-:W-:Y:S05]  /*cc60*/  @!P0 BRA `(.L_x_1939) ;  /* 0x00000000001c8947 */ /* 0x002fea0003800000 */
[----:B------:R-:W-:-:S04]  /*cc70*/  MOV R2, R4 ;  /* 0x0000000400027202 */ /* 0x000fc80000000f00 */
[----:B------:R-:W-:-:S07]  /*cc80*/  MOV R0, R2 ;  /* 0x0000000200007202 */ /* 0x000fce0000000f00 */
.L_x_1940:
[----:B------:R-:W0:Y:S02]  /*cc90*/  LDS R2, [R0+0x4] ;  /* 0x0000040000027984 */ /* 0x000e240000000800 */
[----:B0-----:R-:W-:-:S05]  /*cca0*/  HFMA2 R3, R2, 1, 1, R11 ;  /* 0x3c003c0002037831 */ /* 0x001fca000000000b */
[----:B------:R-:W0:Y:S02]  /*ccb0*/  ATOMS.CAST.SPIN P0, [R0+0x4], R2, R3 ;  /* 0x000004020000758d */ /* 0x000e240001800003 */
[----:B0-----:R-:W-:Y:S05]  /*ccc0*/  @!P0 BRA `(.L_x_1940) ;  /* 0xfffffffc00f08947 */ /* 0x001fea000383ffff */
[----:B------:R-:W-:Y:S05]  /*ccd0*/  BRA `(.L_x_1938) ;  /* 0x00000000000c7947 */ /* 0x000fea0003800000 */
.L_x_1939:
[----:B------:R-:W0:Y:S02]  /*cce0*/  LD.E R0, desc[UR6][R4.64+0x4] ;  /* 0x0000040604007980 */ /* 0x000e24000c101900 */
[----:B0-----:R-:W-:-:S05]  /*ccf0*/  IADD3 R3, PT, PT, R11, R0, RZ ;  /* 0x000000000b037210 */ /* 0x001fca0007ffe0ff */
[----:B------:R1:W-:Y:S02]  /*cd00*/  ST.E desc[UR6][R4.64+0x4], R3 ;  /* 0x0000040304007985 */ /* 0x0003e4000c101906 */
.L_x_1938:
[----:B------:R-:W-:Y:S05]  /*cd10*/  BSYNC.RECONVERGENT B0 ;  /* 0x0000000000007941 */ /* 0x000fea0003800200 */
.L_x_1937:
        /* <DEDUP_REMOVED lines=10> */
.L_x_1944:
[----:B------:R-:W0:Y:S02]  /*cdc0*/  LDS R2, [R0] ;  /* 0x0000000000027984 */ /* 0x000e240000000800 */
[----:B0-----:R-:W-:-:S05]  /*cdd0*/  HADD2 R3, R2, R13 ;  /* 0x0000000d02037230 */ /* 0x001fca0000000000 */
[----:B------:R-:W0:Y:S02]  /*cde0*/  ATOMS.CAST.SPIN P0, [R0], R2, R3 ;  /* 0x000000020000758d */ /* 0x000e240001800003 */
[----:B0-----:R-:W-:Y:S05]  /*cdf0*/  @!P0 BRA `(.L_x_1944) ;  /* 0xfffffffc00f08947 */ /* 0x001fea000383ffff */
[----:B------:R-:W-:Y:S05]  /*ce00*/  BRA `(.L_x_1942) ;  /* 0x00000000000c7947 */ /* 0x000fea0003800000 */
.L_x_1943:
[----:B------:R-:W2:Y:S02]  /*ce10*/  LD.E R0, desc[UR6][R4.64] ;  /* 0x0000000604007980 */ /* 0x000ea4000c101900 */
[----:B--2---:R-:W-:-:S05]  /*ce20*/  IADD3 R3, PT, PT, R13, R0, RZ ;  /* 0x000000000d037210 */ /* 0x004fca0007ffe0ff */
[----:B------:R0:W-:Y:S02]  /*ce30*/  ST.E desc[UR6][R4.64], R3 ;  /* 0x0000000304007985 */ /* 0x0001e4000c101906 */
.L_x_1942:
[----:B------:R-:W-:Y:S05]  /*ce40*/  BSYNC.RECONVERGENT B0 ;  /* 0x0000000000007941 */ /* 0x000fea0003800200 */
.L_x_1941:
[----:B------:R1:W-:Y:S01]  /*ce50*/  ATOM.E.ADD.F16x2.RN.STRONG.GPU P0, RZ, desc[UR6][R4.64+0x4], R14 ;  /* 0x8000040e04ff79a2 */ /* 0x0003e2000c10e106 */
[----:B------:R-:W-:Y:S04]  /*ce60*/  BSSY.RECONVERGENT B0, `(.L_x_1945) ;  /* 0x000000e000007945 */ /* 0x000fe80003800200 */
[----:B-1----:R-:W-:Y:S05]  /*ce70*/  @P0 BRA `(.L_x_1946) ;  /* 0x0000000000300947 */ /* 0x002fea0003800000 */
[----:B------:R-:W1:Y:S02]  /*ce80*/  QSPC.E.S P0, RZ, [R4+0x4] ;  /* 0x0000040004ff73aa */ /* 0x000e640000000500 */
[----:B-1----:R-:W-:Y:S05]  /*ce90*/  @!P0 BRA `(.L_x_1947) ;  /* 0x00000000001c8947 */ /* 0x002fea0003800000 */
[----:B------:R-:W-:-:S04]  /*cea0*/  MOV R2, R4 ;  /* 0x0000000400027202 */ /* 0x000fc80000000f00 */
[----:B------:R-:W-:-:S07]  /*ceb0*/  MOV R0, R2 ;  /* 0x0000000200007202 */ /* 0x000fce0000000f00 */
.L_x_1948:
[----:B------:R-:W0:Y:S02]  /*cec0*/  LDS R2, [R0+0x4] ;  /* 0x0000040000027984 */ /* 0x000e240000000800 */
[----:B0-----:R-:W-:-:S05]  /*ced0*/  HFMA2 R3, R2, 1, 1, R14 ;  /* 0x3c003c0002037831 */ /* 0x001fca000000000e */
[----:B------:R-:W0:Y:S02]  /*cee0*/  ATOMS.CAST.SPIN P0, [R0+0x4], R2, R3 ;  /* 0x000004020000758d */ /* 0x000e240001800003 */
[----:B0-----:R-:W-:Y:S05]  /*cef0*/  @!P0 BRA `(.L_x_1948) ;  /* 0xfffffffc00f08947 */ /* 0x001fea000383ffff */
[----:B------:R-:W-:Y:S05]  /*cf00*/  BRA `(.L_x_1946) ;  /* 0x00000000000c7947 */ /* 0x000fea0003800000 */
.L_x_1947:
[----:B------:R-:W0:Y:S02]  /*cf10*/  LD.E R0, desc[UR6][R4.64+0x4] ;  /* 0x0000040604007980 */ /* 0x000e24000c101900 */
[----:B0-----:R-:W-:-:S05]  /*cf20*/  IADD3 R3, PT, PT, R14, R0, RZ ;  /* 0x000000000e037210 */ /* 0x001fca0007ffe0ff */
[----:B------:R1:W-:Y:S02]  /*cf30*/  ST.E desc[UR6][R4.64+0x4], R3 ;  /* 0x0000040304007985 */ /* 0x0003e4000c101906 */
.L_x_1946:
[----:B------:R-:W-:Y:S05]  /*cf40*/  BSYNC.RECONVERGENT B0 ;  /* 0x0000000000007941 */ /* 0x000fea0003800200 */
.L_x_1945:
        /* <DEDUP_REMOVED lines=10> */
.L_x_1952:
[----:B------:R-:W0:Y:S02]  /*cff0*/  LDS R2, [R0] ;  /* 0x0000000000027984 */ /* 0x000e240000000800 */
[----:B0-----:R-:W-:-:S05]  /*d000*/  HADD2 R3, R2, R15 ;  /* 0x0000000f02037230 */ /* 0x001fca0000000000 */
[----:B------:R-:W0:Y:S02]  /*d010*/  ATOMS.CAST.SPIN P0, [R0], R2, R3 ;  /* 0x000000020000758d */ /* 0x000e240001800003 */
[----:B0-----:R-:W-:Y:S05]  /*d020*/  @!P0 BRA `(.L_x_1952) ;  /* 0xfffffffc00f08947 */ /* 0x001fea000383ffff */
[----:B------:R-:W-:Y:S05]  /*d030*/  BRA `(.L_x_1950) ;  /* 0x00000000000c7947 */ /* 0x000fea0003800000 */
.L_x_1951:
[----:B------:R-:W2:Y:S02]  /*d040*/  LD.E R0, desc[UR6][R4.64] ;  /* 0x0000000604007980 */ /* 0x000ea4000c101900 */
[----:B--2---:R-:W-:-:S05]  /*d050*/  IADD3 R3, PT, PT, R15, R0, RZ ;  /* 0x000000000f037210 */ /* 0x004fca0007ffe0ff */
[----:B------:R0:W-:Y:S02]  /*d060*/  ST.E desc[UR6][R4.64], R3 ;  /* 0x0000000304007985 */ /* 0x0001e4000c101906 */
.L_x_1950:
[----:B------:R-:W-:Y:S05]  /*d070*/  BSYNC.RECONVERGENT B0 ;  /* 0x0000000000007941 */ /* 0x000fea0003800200 */
.L_x_1949:
[----:B------:R1:W-:Y:S02]  /*d080*/  ATOM.E.ADD.F16x2.RN.STRONG.GPU P0, RZ, desc[UR6][R4.64+0x4], R16 ;  /* 0x8000041004ff79a2 */ /* 0x0003e4000c10e106 */
[----:B-1----:R-:W-:Y:S05]  /*d090*/  @P0 EXIT ;  /* 0x000000000000094d */ /* 0x002fea0003800000 */
[----:B------:R-:W1:Y:S02]  /*d0a0*/  QSPC.E.S P0, RZ, [R4+0x4] ;  /* 0x0000040004ff73aa */ /* 0x000e640000000500 */
[----:B-1----:R-:W-:Y:S05]  /*d0b0*/  @!P0 BRA `(.L_x_1953) ;  /* 0x00000000001c8947 */ /* 0x002fea0003800000 */
[----:B------:R-:W-:-:S04]  /*d0c0*/  MOV R2, R4 ;  /* 0x0000000400027202 */ /* 0x000fc80000000f00 */
[----:B------:R-:W-:-:S07]  /*d0d0*/  MOV R0, R2 ;  /* 0x0000000200007202 */ /* 0x000fce0000000f00 */
.L_x_1954:
[----:B------:R-:W0:Y:S02]  /*d0e0*/  LDS R2, [R0+0x4] ;  /* 0x0000040000027984 */ /* 0x000e240000000800 */
[----:B0-----:R-:W-:-:S05]  /*d0f0*/  HFMA2 R3, R2, 1, 1, R16 ;  /* 0x3c003c0002037831 */ /* 0x001fca0000000010 */
[----:B------:R-:W0:Y:S02]  /*d100*/  ATOMS.CAST.SPIN P0, [R0+0x4], R2, R3 ;  /* 0x000004020000758d */ /* 0x000e240001800003 */
[----:B0-----:R-:W-:Y:S05]  /*d110*/  @!P0 BRA `(.L_x_1954) ;  /* 0xfffffffc00f08947 */ /* 0x001fea000383ffff */
[----:B------:R-:W-:Y:S05]  /*d120*/  EXIT ;  /* 0x000000000000794d */ /* 0x000fea0003800000 */
.L_x_1953:
[----:B------:R-:W0:Y:S02]  /*d130*/  LD.E R0, desc[UR6][R4.64+0x4] ;  /* 0x0000040604007980 */ /* 0x000e24000c101900 */
[----:B0-----:R-:W-:-:S05]  /*d140*/  IADD3 R3, PT, PT, R16, R0, RZ ;  /* 0x0000000010037210 */ /* 0x001fca0007ffe0ff */
[----:B------:R-:W-:Y:S01]  /*d150*/  ST.E desc[UR6][R4.64+0x4], R3 ;  /* 0x0000040304007985 */ /* 0x000fe2000c101906 */
[----:B------:R-:W-:Y:S05]  /*d160*/  EXIT ;  /* 0x000000000000794d */ /* 0x000fea0003800000 */
.L_x_1955:
        /* <DEDUP_REMOVED lines=9> */
.L_x_4499:


//--------------------- .text._Z23gemm_half_q_half_kernelILi3ELi20ELb0ELb0ELi64EEvPK6__halfPKjS4_S2_PS0_iiiiPKtS7_iiiiiibS2_i --------------------------
	.section	.text._Z23gemm_half_q_half_kernelILi3ELi20ELb0ELb0ELi64EEvPK6__halfPKjS4_S2_PS0_iiiiPKtS7_iiiiiibS2_i,"ax",@progbits
	.align	128
        .global         _Z23gemm_half_q_half_kernelILi3ELi20ELb0ELb0ELi64EEvPK6__halfPKjS4_S2_PS0_iiiiPKtS7_iiiiiibS2_i
        .type           _Z23gemm_half_q_half_kernelILi3ELi20ELb0ELb0ELi64EEvPK6__halfPKjS4_S2_PS0_iiiiPKtS7_iiiiiibS2_i,@function
        .size           _Z23gemm_half_q_half_kernelILi3ELi20ELb0ELb0ELi64EEvPK6__halfPKjS4_S2_PS0_iiiiPKtS7_iiiiiibS2_i,(.L_x_4500 - _Z23gemm_half_q_half_kernelILi3ELi20ELb0ELb0ELi64EEvPK6__halfPKjS4_S2_PS0_iiiiPKtS7_iiiiiibS2_i)
        .other          _Z23gemm_half_q_half_kernelILi3ELi20ELb0ELb0ELi64EEvPK6__halfPKjS4_S2_PS0_iiiiPKtS7_iiiiiibS2_i,@"STO_CUDA_ENTRY STV_DEFAULT"
_Z23gemm_half_q_half_kernelILi3ELi20ELb0ELb0ELi64EEvPK6__halfPKjS4_S2_PS0_iiiiPKtS7_iiiiiibS2_i:
.text._Z23gemm_half_q_half_kernelILi3ELi20ELb0ELb0ELi64EEvPK6__halfPKjS4_S2_PS0_iiiiPKtS7_iiiiiibS2_i:
        /* <DEDUP_REMOVED lines=33> */
[----:B------:R-:W-:-:S04]  /*0210*/  IMAD R4, R0, UR18, RZ ;  /* 0x0000001200047c24 */ /* 0x000fc8000f8e02ff */
[----:B------:R-:W-:-:S05]  /*0220*/  IMAD R7, R4, 0x3, RZ ;  /* 0x0000000304077824 */ /* 0x000fca00078e02ff */
        /* <DEDUP_REMOVED lines=20> */
.L_x_1961:
        /* <DEDUP_REMOVED lines=30> */
[----:B0-----:R-:W-:Y:S01]  /*0550*/  VIADD R14, R14, 0x200 ;  /* 0x000002000e0e7836 */ /* 0x001fe20000000000 */
[----:B------:R-:W-:Y:S06]  /*0560*/  BRA.U !UP0, `(.L_x_1961) ;  /* 0xfffffffd08807547 */ /* 0x000fec000b83ffff */
.L_x_1960:
        /* <DEDUP_REMOVED lines=20> */
.L_x_1962:
[----:B------:R-:W-:-:S13]  /*06b0*/  ISETP.EQ.AND P1, PT, RZ, UR9, PT ;  /* 0x00000009ff007c0c */ /* 0x000fda000bf22270 */
[----:B------:R-:W-:Y:S05]  /*06c0*/  @!P0 BRA P1, `(.L_x_1957) ;  /* 0x00000004007c8947 */ /* 0x000fea0000800000 */
.L_x_1959:
        /* <DEDUP_REMOVED lines=12> */
.L_x_1958:
[C---:B------:R-:W-:Y:S01]  /*0790*/  LEA R4, P0, R12.reuse, UR12, 0x1 ;  /* 0x0000000c0c047c11 */ /* 0x040fe2000f8008ff */
[----:B------:R-:W-:Y:S01]  /*07a0*/  UISETP.LT.AND UP0, UPT, UR11, 0x1, UPT ;  /* 0x000000010b00788c */ /* 0x000fe2000bf01270 */
[----:B------:R-:W0:Y:S02]  /*07b0*/  LDCU.64 UR16, c[0x0][0x380] ;  /* 0x00007000ff1077ac */ /* 0x000e240008000a00 */
[----:B------:R-:W-:-:S05]  /*07c0*/  LEA.HI.X R5, R12, UR13, RZ, 0x1, P0 ;  /* 0x0000000d0c057c11 */ /* 0x000fca00080f0cff */
[----:B------:R1:W5:Y:S01]  /*07d0*/  LDG.E.U16.CONSTANT R12, desc[UR14][R4.64] ;  /* 0x0000000e040c7981 */ /* 0x000362000c1e9500 */
[----:B------:R-:W-:Y:S01]  /*07e0*/  USEL UR9, UR11, 0x1, !UP0 ;  /* 0x000000010b097887 */ /* 0x000fe2000c000000 */
[----:B------:R-:W-:-:S03]  /*07f0*/  IMAD R15, R0, UR18, RZ ;  /* 0x00000012000f7c24 */ /* 0x000fc6000f8e02ff */
[----:B------:R-:W-:Y:S01]  /*0800*/  UIADD3 UR9, UPT, UPT, URZ, -UR9, URZ ;  /* 0x80000009ff097290 */ /* 0x000fe2000fffe0ff */
[----:B------:R-:W-:-:S03]  /*0810*/  IMAD R15, R15, 0x3, RZ ;  /* 0x000000030f0f7824 */ /* 0x000fc600078e02ff */
        /* <DEDUP_REMOVED lines=8> */
.L_x_1965:
        /* <DEDUP_REMOVED lines=25> */
[----:B------:R-:W-:Y:S01]  /*0a30*/  IMAD.IADD R15, R15, 0x1, R0 ;  /* 0x000000010f0f7824 */ /* 0x000fe200078e0200 */
[----:B--2---:R-:W-:Y:S04]  /*0a40*/  STS.U16 [R13], R4 ;  /* 0x000000040d007388 */ /* 0x004fe80000000400 */
[----:B---3--:R-:W-:Y:S04]  /*0a50*/  STS.U16 [R13+0x80], R6 ;  /* 0x000080060d007388 */ /* 0x008fe80000000400 */
[----:B----4-:R-:W-:Y:S04]  /*0a60*/  STS.U16 [R13+0x100], R8 ;  /* 0x000100080d007388 */ /* 0x010fe80000000400 */
[----:B------:R0:W-:Y:S02]  /*0a70*/  STS.U16 [R13+0x180], R10 ;  /* 0x0001800a0d007388 */ /* 0x0001e40000000400 */
[----:B0-----:R-:W-:Y:S01]  /*0a80*/  IADD3 R13, PT, PT, R13, 0x200, RZ ;  /* 0x000002000d0d7810 */ /* 0x001fe20007ffe0ff */
[----:B------:R-:W-:Y:S06]  /*0a90*/  BRA.U !UP1, `(.L_x_1965) ;  /* 0xfffffffd09807547 */ /* 0x000fec000b83ffff */
.L_x_1964:
        /* <DEDUP_REMOVED lines=21> */
.L_x_1966:
[----:B------:R-:W-:-:S09]  /*0bf0*/  UISETP.NE.OR UP0, UPT, UR9, URZ, UP0 ;  /* 0x000000ff0900728c */ /* 0x000fd20008705670 */
[----:B------:R-:W-:Y:S05]  /*0c00*/  BRA.U !UP0, `(.L_x_1957) ;  /* 0x00000001082c7547 */ /* 0x000fea000b800000 */
.L_x_1963:
        /* <DEDUP_REMOVED lines=11> */
.L_x_1957:
[----:B------:R-:W-:Y:S05]  /*0cc0*/  BSYNC.RECONVERGENT B0 ;  /* 0x0000000000007941 */ /* 0x000fea0003800200 */
.L_x_1956:
        /* <DEDUP_REMOVED lines=12> */
[----:B------:R-:W-:Y:S02]  /*0d90*/  UIMAD UR9, UR9, 0x3, UR4 ;  /* 0x00000003090978a4 */ /* 0x000fe4000f8e0204 */
        /* <DEDUP_REMOVED lines=10> */
.L_x_1970:
[C---:B-1----:R-:W-:Y:S01]  /*0e40*/  IADD3 R7, PT, PT, R15.reuse, UR16, RZ ;  /* 0x000000100f077c10 */ /* 0x042fe2000fffe0ff */
[--C-:B0-----:R-:W-:Y:S01]  /*0e50*/  IMAD.WIDE R4, R15, 0x2, R12.reuse ;  /* 0x000000020f047825 */ /* 0x101fe200078e020c */
[----:B------:R-:W-:Y:S02]  /*0e60*/  UIADD3 UR10, UPT, UPT, UR10, 0x4, URZ ;  /* 0x000000040a0a7890 */ /* 0x000fe4000fffe0ff */
[C---:B------:R-:W-:Y:S01]  /*0e70*/  IADD3 R9, PT, PT, R7.reuse, UR16, RZ ;  /* 0x0000001007097c10 */ /* 0x040fe2000fffe0ff */
[--C-:B------:R-:W-:Y:S01]  /*0e80*/  IMAD.WIDE R6, R7, 0x2, R12.reuse ;  /* 0x0000000207067825 */ /* 0x100fe200078e020c */
[----:B------:R1:W-:Y:S01]  /*0e90*/  STG.E.64 desc[UR14][R4.64], RZ ;  /* 0x000000ff04007986 */ /* 0x0003e2000c101b0e */
[----:B------:R-:W-:Y:S02]  /*0ea0*/  UISETP.GE.AND UP1, UPT, UR10, -0x3, UPT ;  /* 0xfffffffd0a00788c */ /* 0x000fe4000bf26270 */
[C---:B------:R-:W-:Y:S01]  /*0eb0*/  VIADD R17, R9.reuse, UR16 ;  /* 0x0000001009117c36 */ /* 0x040fe20008000000 */
[----:B------:R1:W-:Y:S01]  /*0ec0*/  STG.E.64 desc[UR14][R6.64], RZ ;  /* 0x000000ff06007986 */ /* 0x0003e2000c101b0e */
[----:B------:R-:W-:-:S03]  /*0ed0*/  IMAD.WIDE R8, R9, 0x2, R12 ;  /* 0x0000000209087825 */ /* 0x000fc600078e020c */
[C---:B------:R-:W-:Y:S01]  /*0ee0*/  IADD3 R15, PT, PT, R17.reuse, UR16, RZ ;  /* 0x00000010110f7c10 */ /* 0x040fe2000fffe0ff */
[----:B------:R-:W-:Y:S01]  /*0ef0*/  IMAD.WIDE R10, R17, 0x2, R12 ;  /* 0x00000002110a7825 */ /* 0x000fe200078e020c */
[----:B------:R1:W-:Y:S04]  /*0f00*/  STG.E.64 desc[UR14][R8.64], RZ ;  /* 0x000000ff08007986 */ /* 0x0003e8000c101b0e */
[----:B------:R1:W-:Y:S01]  /*0f10*/  STG.E.64 desc[UR14][R10.64], RZ ;  /* 0x000000ff0a007986 */ /* 0x0003e2000c101b0e */
[----:B------:R-:W-:Y:S05]  /*0f20*/  BRA.U !UP1, `(.L_x_1970) ;  /* 0xfffffffd09c47547 */ /* 0x000fea000b83ffff */
.L_x_1969:
        /* <DEDUP_REMOVED lines=12> */
.L_x_1971:
[----:B------:R-:W-:-:S09]  /*0ff0*/  UISETP.NE.OR UP0, UPT, UR10, URZ, UP0 ;  /* 0x000000ff0a00728c */ /* 0x000fd20008705670 */
[----:B------:R-:W-:Y:S05]  /*1000*/  BRA.U !UP0, `(.L_x_1967) ;  /* 0x00000001081c7547 */ /* 0x000fea000b800000 */
.L_x_1968:
[----:B012---:R-:W0:Y:S02]  /*1010*/  LDC.64 R4, c[0x0][0x3a0] ;  /* 0x0000e800ff047b82 */ /* 0x007e240000000a00 */
.L_x_1972:
[C---:B0-----:R-:W-:Y:S01]  /*1020*/  IMAD.WIDE R6, R15.reuse, 0x2, R4 ;  /* 0x000000020f067825 */ /* 0x041fe200078e0204 */
[----:B------:R-:W-:Y:S01]  /*1030*/  UIADD3 UR10, UPT, UPT, UR10, 0x1, URZ ;  /* 0x000000010a0a7890 */ /* 0x000fe2000fffe0ff */
[----:B------:R-:W-:-:S03]  /*1040*/  IADD3 R15, PT, PT, R15, UR16, RZ ;  /* 0x000000100f0f7c10 */ /* 0x000fc6000fffe0ff */
[----:B------:R3:W-:Y:S01]  /*1050*/  STG.E.64 desc[UR14][R6.64], RZ ;  /* 0x000000ff06007986 */ /* 0x0007e2000c101b0e */
[----:B------:R-:W-:-:S09]  /*1060*/  UISETP.NE.AND UP0, UPT, UR10, URZ, UPT ;  /* 0x000000ff0a00728c */ /* 0x000fd2000bf05270 */
[----:B---3--:R-:W-:Y:S05]  /*1070*/  BRA.U UP0, `(.L_x_1972) ;  /* 0xfffffffd00e87547 */ /* 0x008fea000b83ffff */
.L_x_1967:
[----:B------:R-:W3:Y:S01]  /*1080*/  LDCU.64 UR12, c[0x0][0x3b8] ;  /* 0x00007700ff0c77ac */ /* 0x000ee20008000a00 */
[----:B------:R-:W-:Y:S01]  /*1090*/  BAR.SYNC.DEFER_BLOCKING 0x0 ;  /* 0x0000000000007b1d */ /* 0x000fe20000010000 */
[----:B------:R-:W-:Y:S01]  /*10a0*/  ISETP.LE.AND P0, PT, R0, UR5, PT ;  /* 0x0000000500007c0c */ /* 0x000fe2000bf03270 */
[----:B------:R-:W-:-:S04]  /*10b0*/  USHF.L.U32 UR10, UR8, 0x7, URZ ;  /* 0x00000007080a7899 */ /* 0x000fc800080006ff */
[----:B---3--:R-:W-:-:S06]  /*10c0*/  UIMAD.WIDE.U32 UR10, UR10, 0x2, UR12 ;  /* 0x000000020a0a78a5 */ /* 0x008fcc000f8e000c */
[----:B------:R-:W-:Y:S02]  /*10d0*/  MOV R14, UR10 ;  /* 0x0000000a000e7c02 */ /* 0x000fe40008000f00 */
[----:B------:R-:W-:Y:S01]  /*10e0*/  MOV R15, UR11 ;  /* 0x0000000b000f7c02 */ /* 0x000fe20008000f00 */
[----:B------:R-:W-:Y:S06]  /*10f0*/  @P0 BRA `(.L_x_1973) ;  /* 0x0000000000e40947 */ /* 0x000fec0003800000 */
[----:B012---:R-:W-:Y:S01]  /*1100*/  MOV R4, UR10 ;  /* 0x0000000a00047c02 */ /* 0x007fe20008000f00 */
[----:B------:R-:W0:Y:S01]  /*1110*/  LDC.64 R8, c[0x0][0x390] ;  /* 0x0000e400ff087b82 */ /* 0x000e220000000a00 */
[----:B------:R-:W-:-:S05]  /*1120*/  MOV R5, UR11 ;  /* 0x0000000b00057c02 */ /* 0x000fca0008000f00 */
[----:B------:R1:W5:Y:S01]  /*1130*/  LDG.E.U16.CONSTANT R16, desc[UR14][R4.64] ;  /* 0x0000000e04107981 */ /* 0x000362000c1e9500 */
[----:B------:R-:W-:Y:S01]  /*1140*/  SHF.R.S32.HI R7, RZ, 0x1f, R2 ;  /* 0x0000001fff077819 */ /* 0x000fe20000011402 */
[----:B------:R-:W2:Y:S01]  /*1150*/  LDC.64 R10, c[0x0][0x398] ;  /* 0x0000e600ff0a7b82 */ /* 0x000ea20000000a00 */
[----:B------:R-:W-:Y:S02]  /*1160*/  IMAD.SHL.U32 R3, R3, 0x10, RZ ;  /* 0x0000001003037824 */ /* 0x000fe400078e00ff */
[----:B------:R-:W-:Y:S01]  /*1170*/  HFMA2 R18, -RZ, RZ, 0, 0 ;  /* 0x00000000ff127431 */ /* 0x000fe200000001ff */
[----:B------:R-:W-:Y:S01]  /*1180*/  LEA.HI R7, R7, R2, RZ, 0x3 ;  /* 0x0000000207077211 */ /* 0x000fe200078f18ff */
[----:B------:R-:W-:Y:S01]  /*1190*/  UMOV UR4, UR5 ;  /* 0x0000000500047c82 */ /* 0x000fe20008000000 */
[----:B------:R-:W-:Y:S02]  /*11a0*/  LOP3.LUT R3, R3, 0x10, RZ, 0xc0, !PT ;  /* 0x0000001003037812 */ /* 0x000fe400078ec0ff */
[----:B-1----:R-:W-:-:S07]  /*11b0*/  SHF.R.S32.HI R17, RZ, 0x3, R7 ;  /* 0x00000003ff117819 */ /* 0x002fce0000011407 */
.L_x_1974:
[----:B-----5:R-:W-:-:S05]  /*11c0*/  IADD3 R7, PT, PT, R16, R18, RZ ;  /* 0x0000001210077210 */ /* 0x020fca0007ffe0ff */
        /* <DEDUP_REMOVED lines=44> */
.L_x_1973:
[----:B------:R3:W5:Y:S01]  /*1490*/  LDG.E.U16.CONSTANT R14, desc[UR14][R14.64+0x2] ;  /* 0x0000020e0e0e7981 */ /* 0x000762000c1e9500 */
[----:B------:R-:W4:Y:S03]  /*14a0*/  LDCU UR11, c[0x0][0x3c8] ;  /* 0x00007900ff0b77ac */ /* 0x000f260008000800 */
[----:B-1----:R3:W5:Y:S01]  /*14b0*/  LDL.64 R10, [R1] ;  /* 0x00000000010a7983 */ /* 0x0027620000100a00 */
[----:B------:R-:W1:Y:S01]  /*14c0*/  LDCU UR19, c[0x0][0x3cc] ;  /* 0x00007980ff1377ac */ /* 0x000e620008000800 */
[----:B------:R-:W-:Y:S01]  /*14d0*/  HFMA2 R3, -RZ, RZ, 0, 0 ;  /* 0x00000000ff037431 */ /* 0x000fe200000001ff */
[----:B--2---:R-:W-:Y:S02]  /*14e0*/  CS2R R6, SRZ ;  /* 0x0000000000067805 */ /* 0x004fe4000001ff00 */
[----:B------:R-:W-:Y:S01]  /*14f0*/  MOV R8, RZ ;  /* 0x000000ff00087202 */ /* 0x000fe20000000f00 */
[----:B------:R-:W2:Y:S01]  /*1500*/  LDCU UR17, c[0x0][0x3d0] ;  /* 0x00007a00ff1177ac */ /* 0x000ea20008000800 */
[----:B------:R-:W0:Y:S01]  /*1510*/  LDCU UR20, c[0x0][0x3d4] ;  /* 0x00007a80ff1477ac */ /* 0x000e220008000800 */
[----:B------:R-:W3:Y:S01]  /*1520*/  LDCU UR21, c[0x0][0x3d8] ;  /* 0x00007b00ff1577ac */ /* 0x000ee20008000800 */
[----:B----4-:R-:W-:-:S02]  /*1530*/  UISETP.LT.AND UP0, UPT, UR5, UR11, UPT ;  /* 0x0000000b0500728c */ /* 0x010fc4000bf01270 */
[----:B------:R-:W-:Y:S02]  /*1540*/  UISETP.GT.AND UP4, UPT, UR5, UR11, UPT ;  /* 0x0000000b0500728c */ /* 0x000fe4000bf84270 */
[----:B------:R-:W-:Y:S02]  /*1550*/  USEL UR4, UR5, UR11, UP0 ;  /* 0x0000000b05047287 */ /* 0x000fe40008000000 */
[----:B-1----:R-:W-:Y:S02]  /*1560*/  UISETP.GT.AND UP0, UPT, UR5, UR19, UPT ;  /* 0x000000130500728c */ /* 0x002fe4000bf04270 */
[----:B------:R-:W-:Y:S02]  /*1570*/  USHF.R.S32.HI UR9, URZ, 0x1f, UR4 ;  /* 0x0000001fff097899 */ /* 0x000fe40008011404 */
[----:B--2---:R-:W-:Y:S02]  /*1580*/  UISETP.GT.AND UP1, UPT, UR5, UR17, UPT ;  /* 0x000000110500728c */ /* 0x004fe4000bf24270 */
[----:B------:R-:W-:-:S02]  /*1590*/  ULEA.HI UR9, UR9, UR4, URZ, 0x5 ;  /* 0x0000000409097291 */ /* 0x000fc4000f8f28ff */
[----:B0-----:R-:W-:Y:S02]  /*15a0*/  UISETP.GT.AND UP2, UPT, UR5, UR20, UPT ;  /* 0x000000140500728c */ /* 0x001fe4000bf44270 */
[----:B---3--:R-:W-:Y:S02]  /*15b0*/  UISETP.GT.AND UP3, UPT, UR5, UR21, UPT ;  /* 0x000000150500728c */ /* 0x008fe4000bf64270 */
        /* <DEDUP_REMOVED lines=11> */
.L_x_1975:
[----:B------:R-:W-:Y:S05]  /*1670*/  BRA.U !UP0, `(.L_x_1976) ;  /* 0x00000001081c7547 */ /* 0x000fea000b800000 */
[----:B------:R-:W0:Y:S02]  /*1680*/  LDC R3, c[0x0][0x3d0] ;  /* 0x0000f400ff037b82 */ /* 0x000e240000000800 */
[----:B0-----:R-:W-:-:S05]  /*1690*/  VIMNMX R3, PT, PT, R3, UR5, PT ;  /* 0x0000000503037c48 */ /* 0x001fca000bfe0100 */
[----:B------:R-:W-:-:S05]  /*16a0*/  VIADD R3, R3, -UR19 ;  /* 0x8000001303037c36 */ /* 0x000fca0008000000 */
[----:B------:R-:W-:-:S04]  /*16b0*/  SHF.R.S32.HI R4, RZ, 0x1f, R3 ;  /* 0x0000001fff047819 */ /* 0x000fc80000011403 */
[----:B------:R-:W-:-:S04]  /*16c0*/  LEA.HI R4, R4, R3, RZ, 0x5 ;  /* 0x0000000304047211 */ /* 0x000fc800078f28ff */
[----:B------:R-:W-:-:S05]  /*16d0*/  SHF.R.S32.HI R4, RZ, 0x5, R4 ;  /* 0x00000005ff047819 */ /* 0x000fca0000011404 */
[----:B------:R-:W-:-:S07]  /*16e0*/  IMAD R3, R4, 0x5, RZ ;  /* 0x0000000504037824 */ /* 0x000fce00078e02ff */
.L_x_1976:
        /* <DEDUP_REMOVED lines=8> */
.L_x_1977:
[----:B------:R-:W-:Y:S05]  /*1770*/  BRA.U !UP2, `(.L_x_1978) ;  /* 0x000000010a1c7547 */ /* 0x000fea000b800000 */
[----:B------:R-:W0:Y:S02]  /*1780*/  LDC R4, c[0x0][0x3d8] ;  /* 0x0000f600ff047b82 */ /* 0x000e240000000800 */
[----:B0-----:R-:W-:-:S04]  /*1790*/  VIMNMX R4, PT, PT, R4, UR5, PT ;  /* 0x0000000504047c48 */ /* 0x001fc8000bfe0100 */
[----:B------:R-:W-:-:S04]  /*17a0*/  IADD3 R4, PT, PT, R4, -UR20, RZ ;  /* 0x8000001404047c10 */ /* 0x000fc8000fffe0ff */
[----:B------:R-:W-:-:S04]  /*17b0*/  SHF.R.S32.HI R5, RZ, 0x1f, R4 ;  /* 0x0000001fff057819 */ /* 0x000fc80000011404 */
[----:B------:R-:W-:-:S04]  /*17c0*/  LEA.HI R5, R5, R4, RZ, 0x5 ;  /* 0x0000000405057211 */ /* 0x000fc800078f28ff */
[----:B------:R-:W-:-:S05]  /*17d0*/  SHF.R.S32.HI R5, RZ, 0x5, R5 ;  /* 0x00000005ff057819 */ /* 0x000fca0000011405 */
[----:B------:R-:W-:-:S07]  /*17e0*/  IMAD R7, R5, 0x3, RZ ;  /* 0x0000000305077824 */ /* 0x000fce00078e02ff */
.L_x_1978:
        /* <DEDUP_REMOVED lines=8> */
.L_x_1979:
        /* <DEDUP_REMOVED lines=24> */
[----:B------:R-:W-:Y:S01]  /*19f0*/  IADD3.X R3, PT, PT, R3, UR11, RZ, P1, !PT ;  /* 0x0000000b03037c10 */ /* 0x000fe20008ffe4ff */
[----:B------:R-:W-:Y:S01]  /*1a00*/  IMAD.MOV.U32 R20, RZ, RZ, R2 ;  /* 0x000000ffff147224 */ /* 0x000fe200078e0002 */
[----:B------:R-:W-:Y:S02]  /*1a10*/  PRMT R27, RZ, 0x5410, RZ ;  /* 0x00005410ff1b7816 */ /* 0x000fe400000000ff */
[----:B------:R-:W-:Y:S02]  /*1a20*/  IADD3 R28, PT, PT, R14, UR5, RZ ;  /* 0x000000050e1c7c10 */ /* 0x000fe4000fffe0ff */
[----:B------:R-:W-:Y:S01]  /*1a30*/  MOV R21, R3 ;  /* 0x0000000300157202 */ /* 0x000fe20000000f00 */
[----:B------:R-:W-:Y:S06]  /*1a40*/  @!P0 BRA `(.L_x_1980) ;  /* 0x0000002000508947 */ /* 0x000fec0003800000 */
[----:B------:R-:W-:Y:S01]  /*1a50*/  UIMAD.WIDE.U32 UR8, UR8, 0x100, UR12 ;  /* 0x00000100080878a5 */ /* 0x000fe2000f8e000c */
[----:B------:R-:W-:Y:S01]  /*1a60*/  MOV R24, RZ ;  /* 0x000000ff00187202 */ /* 0x000fe20000000f00 */
[----:B------:R-:W-:Y:S01]  /*1a70*/  UISETP.LT.AND UP1, UPT, UR7, UR17, UPT ;  /* 0x000000110700728c */ /* 0x000fe2000bf21270 */
[----:B------:R-:W-:Y:S01]  /*1a80*/  PRMT R32, RZ, 0x7610, R32 ;  /* 0x00007610ff207816 */ /* 0x000fe20000000020 */
[----:B------:R-:W-:Y:S01]  /*1a90*/  UIADD3 UR6, UP0, UPT, UR8, 0x2, URZ ;  /* 0x0000000208067890 */ /* 0x000fe2000ff1e0ff */
[----:B------:R-:W0:Y:S03]  /*1aa0*/  LDCU.64 UR10, c[0x0][0x3a8] ;  /* 0x00007500ff0a77ac */ /* 0x000e260008000a00 */
[----:B------:R-:W-:Y:S02]  /*1ab0*/  UIADD3.X UR9, UPT, UPT, URZ, UR9, URZ, UP0, !UPT ;  /* 0x00000009ff097290 */ /* 0x000fe400087fe4ff */
[----:B------:R-:W-:Y:S01]  /*1ac0*/  MOV R30, UR6 ;  /* 0x00000006001e7c02 */ /* 0x000fe20008000f00 */
[----:B------:R-:W-:-:S03]  /*1ad0*/  USEL UR8, UR7, UR17, UP1 ;  /* 0x0000001107087287 */ /* 0x000fc60008800000 */
[----:B------:R-:W-:-:S09]  /*1ae0*/  MOV R31, UR9 ;  /* 0x00000009001f7c02 */ /* 0x000fd20008000f00 */
.L_x_1982:
[----:B------:R-:W-:Y:S01]  /*1af0*/  ISETP.NE.AND P0, PT, R28, UR5, PT ;  /* 0x000000051c007c0c */ /* 0x000fe2000bf05270 */
[----:B0-----:R-:W-:Y:S01]  /*1b00*/  UMOV UR16, UR11 ;  /* 0x0000000b00107c82 */ /* 0x001fe20008000000 */
[----:B------:R-:W-:Y:S01]  /*1b10*/  MOV R20, R2 ;  /* 0x0000000200147202 */ /* 0x000fe20000000f00 */
[----:B-----5:R-:W-:Y:S01]  /*1b20*/  IMAD.U32 R13, RZ, RZ, UR16 ;  /* 0x00000010ff0d7e24 */ /* 0x020fe2000f8e00ff */
[----:B------:R-:W-:Y:S02]  /*1b30*/  MOV R17, UR16 ;  /* 0x0000001000117c02 */ /* 0x000fe40008000f00 */
[----:B------:R-:W-:-:S03]  /*1b40*/  MOV R21, R3 ;  /* 0x0000000300157202 */ /* 0x000fc60000000f00 */
[----:B------:R-:W-:Y:S01]  /*1b50*/  IMAD.WIDE R16, R17, 0x4, R20 ;  /* 0x0000000411107825 */ /* 0x000fe200078e0214 */
[----:B------:R-:W-:-:S03]  /*1b60*/  MOV R5, UR16 ;  /* 0x0000001000057c02 */ /* 0x000fc60008000f00 */
[----:B------:R-:W2:Y:S01]  /*1b70*/  @!P0 LDG.E.U16.CONSTANT R6, desc[UR14][R30.64] ;  /* 0x0000000e1e068981 */ /* 0x000ea2000c1e9500 */
[----:B------:R-:W-:Y:S01]  /*1b80*/  @!P0 LEA R2, R24, R1, 0x3 ;  /* 0x0000000118028211 */ /* 0x000fe200078e18ff */
[----:B------:R-:W-:Y:S02]  /*1b90*/  IMAD.WIDE R12, R13, 0x4, R16 ;  /* 0x000000040d0c7825 */ /* 0x000fe400078e0210 */
[----:B------:R-:W5:Y:S04]  /*1ba0*/  LDG.E.128.CONSTANT R36, desc[UR14][R20.64] ;  /* 0x0000000e14247981 */ /* 0x000f68000c1e9d00 */
[----:B------:R0:W3:Y:S01]  /*1bb0*/  @!P0 LDL.64 R34, [R2+0x8] ;  /* 0x0000080002228983 */ /* 0x0000e20000100a00 */
[----:B------:R-:W-:-:S03]  /*1bc0*/  IMAD.WIDE R4, R5, 0x4, R12 ;  /* 0x0000000405047825 */ /* 0x000fc600078e020c */
[----:B------:R-:W5:Y:S04]  /*1bd0*/  LDG.E.128.CONSTANT R16, desc[UR14][R16.64] ;  /* 0x0000000e10107981 */ /* 0x000f68000c1e9d00 */
[----:B------:R-:W5:Y:S04]  /*1be0*/  LDG.E.128.CONSTANT R12, desc[UR14][R12.64] ;  /* 0x0000000e0c0c7981 */ /* 0x000f68000c1e9d00 */
[----:B------:R1:W5:Y:S01]  /*1bf0*/  LDG.E.128.CONSTANT R8, desc[UR14][R4.64] ;  /* 0x0000000e04087981 */ /* 0x000362000c1e9d00 */
[----:B------:R-:W4:Y:S01]  /*1c00*/  S2UR UR18, SR_CTAID.Y ;  /* 0x00000000001279c3 */ /* 0x000f220000002600 */
[----:B0-----:R-:W-:-:S02]  /*1c10*/  @!P0 IADD3 R2, PT, PT, R24, 0x1, RZ ;  /* 0x0000000118028810 */ /* 0x001fc40007ffe0ff */
[----:B------:R-:W-:Y:S02]  /*1c20*/  MOV R3, UR16 ;  /* 0x0000001000037c02 */ /* 0x000fe40008000f00 */
[----:B------:R-:W-:-:S03]  /*1c30*/  @!P0 MOV R24, R2 ;  /* 0x0000000200188202 */ /* 0x000fc60000000f00 */
[----:B------:R-:W-:Y:S01]  /*1c40*/  IMAD.WIDE R2, R3, 0x4, R4 ;  /* 0x0000000403027825 */ /* 0x000fe200078e0204 */
[----:B----4-:R-:W-:-:S04]  /*1c50*/  UIMAD UR6, UR18, -0x3, UR10 ;  /* 0xfffffffd120678a4 */ /* 0x010fc8000f8e020a */
[----:B------:R-:W-:Y:S01]  /*1c60*/  UISETP.GE.AND UP0, UPT, UR6, 0x1, UPT ;  /* 0x000000010600788c */ /* 0x000fe2000bf06270 */
        /* <DEDUP_REMOVED lines=8> */
[----:B------:R-:W-:Y:S01]  /*1cf0*/  HFMA2 R48, -RZ, RZ, 0, 0.03125 ;  /* 0x00002800ff307431 */ /* 0x000fe200000001ff */
[----:B------:R-:W-:Y:S01]  /*1d00*/  SHF.R.U32.HI R85, RZ, 0xe, R19 ;  /* 0x0000000eff557819 */ /* 0x000fe20000011613 */
[----:B------:R-:W-:Y:S01]  /*1d10*/  UISETP.NE.AND UP0, UPT, UR6, 0x1, UPT ;  /* 0x000000010600788c */ /* 0x000fe2000bf05270 */
        /* <DEDUP_REMOVED lines=17> */
[----:B------:R-:W-:Y:S02]  /*1e30*/  SHF.R.U32.HI R78, RZ, 0xd, R15 ;  /* 0x0000000dff4e7819 */ /* 0x000fe4000001160f */
[----:B------:R-:W-:Y:S02]  /*1e40*/  LOP3.LUT R85, R74, 0x20002, R85, 0xf8, !PT ;  /* 0x000200024a557812 */ /* 0x000fe400078ef855 */
        /* <DEDUP_REMOVED lines=9> */
[--C-:B------:R-:W-:Y:S02]  /*1ee0*/  SHF.R.U32.HI R60, RZ, 0xf, R36.reuse ;  /* 0x0000000fff3c7819 */ /* 0x100fe40000011624 */
[C---:B------:R-:W-:Y:S02]  /*1ef0*/  LOP3.LUT R55, R36.reuse, 0x1f001f, RZ, 0xc0, !PT ;  /* 0x001f001f24377812 */ /* 0x040fe400078ec0ff */
[----:B------:R-:W-:Y:S02]  /*1f00*/  LOP3.LUT R35, R36, 0x3e003e0, RZ, 0xc0, !PT ;  /* 0x03e003e024237812 */ /* 0x000fe400078ec0ff */
[----:B------:R-:W-:Y:S02]  /*1f10*/  SHF.R.U32.HI R49, RZ, 0xa, R36 ;  /* 0x0000000aff317819 */ /* 0x000fe40000011624 */
        /* <DEDUP_REMOVED lines=33> */
[----:B------:R-:W-:Y:S02]  /*2130*/  LOP3.LUT R85, R85, 0x80008, R8, 0xf8, !PT ;  /* 0x0008000855557812 */ /* 0x000fe400078ef808 */
[----:B------:R-:W0:Y:S01]  /*2140*/  LDS.128 R8, [UR4] ;  /* 0x00000004ff087984 */ /* 0x000e220008000c00 */
[----:B------:R-:W-:Y:S02]  /*2150*/  LOP3.LUT R62, R62, 0x10001, RZ, 0xc0, !PT ;  /* 0x000100013e3e7812 */ /* 0x000fe400078ec0ff */
[----:B------:R-:W-:Y:S02]  /*2160*/  LOP3.LUT R64, R64, 0x10001, RZ, 0xc0, !PT ;  /* 0x0001000140407812 */ /* 0x000fe400078ec0ff */
[----:B------:R-:W-:Y:S02]  /*2170*/  LOP3.LUT R60, R60, 0x10001, RZ, 0xc0, !PT ;  /* 0x000100013c3c7812 */ /* 0x000fe400078ec0ff */
[----:B------:R-:W-:-:S02]  /*2180*/  LOP3.LUT R77, R62, 0x20002, R77, 0xf8, !PT ;  /* 0x000200023e4d7812 */ /* 0x000fc400078ef84d */
[----:B------:R-:W-:Y:S02]  /*2190*/  LOP3.LUT R64, R64, 0x20002, R81, 0xf8, !PT ;  /* 0x0002000240407812 */ /* 0x000fe400078ef851 */
[----:B------:R-:W-:Y:S02]  /*21a0*/  LOP3.LUT R75, R60, 0x20002, R75, 0xf8, !PT ;  /* 0x000200023c4b7812 */ /* 0x000fe400078ef84b */
[----:B------:R-:W-:Y:S02]  /*21b0*/  LOP3.LUT R18, R77, 0x40004, R18, 0xf8, !PT ;  /* 0x000400044d127812 */ /* 0x000fe400078ef812 */
[----:B------:R-:W-:Y:S02]  /*21c0*/  LOP3.LUT R19, R64, 0x40004, R19, 0xf8, !PT ;  /* 0x0004000440137812 */ /* 0x000fe400078ef813 */
[----:B------:R-:W-:Y:S02]  /*21d0*/  LOP3.LUT R75, R75, 0x40004, R16, 0xf8, !PT ;  /* 0x000400044b4b7812 */ /* 0x000fe400078ef810 */
[----:B------:R-:W-:-:S02]  /*21e0*/  LOP3.LUT R83, R18, 0x80008, R83, 0xf8, !PT ;  /* 0x0008000812537812 */ /* 0x000fc400078ef853 */
[----:B------:R-:W-:Y:S02]  /*21f0*/  LOP3.LUT R84, R19, 0x80008, R84, 0xf8, !PT ;  /* 0x0008000813547812 */ /* 0x000fe400078ef854 */
[----:B------:R-:W-:Y:S02]  /*2200*/  LOP3.LUT R82, R75, 0x80008, R82, 0xf8, !PT ;  /* 0x000800084b527812 */ /* 0x000fe400078ef852 */
        /* <DEDUP_REMOVED lines=77> */
[----:B------:R-:W-:Y:S01]  /*26e0*/  LOP3.LUT R7, R34, 0x64006400, RZ, 0xfc, !PT ;  /* 0x6400640022077812 */ /* 0x000fe200078efcff */
[-C--:B------:R-:W-:Y:S01]  /*26f0*/  HFMA2 R34, R41, R48.reuse.H0_H0, -48, -48 ;  /* 0xd200d20029227431 */ /* 0x080fe20000040030 */
[----:B------:R-:W-:Y:S01]  /*2700*/  LOP3.LUT R82, R82, 0x100010, R89, 0xf8, !PT ;  /* 0x0010001052527812 */ /* 0x000fe200078ef859 */
[-C--:B------:R-:W-:Y:S01]  /*2710*/  HFMA2 R41, R45, R48.reuse.H0_H0, -48, -48 ;  /* 0xd200d2002d297431 */ /* 0x080fe20000040030 */
[----:B------:R-:W-:Y:S01]  /*2720*/  LOP3.LUT R89, R59, 0x64006400, RZ, 0xfc, !PT ;  /* 0x640064003b597812 */ /* 0x000fe200078efcff */
[-C--:B------:R-:W-:Y:S01]  /*2730*/  HFMA2 R62, R7, R48.reuse.H0_H0, -48, -48 ;  /* 0xd200d200073e7431 */ /* 0x080fe20000040030 */
[----:B------:R-:W-:Y:S01]  /*2740*/  LOP3.LUT R7, R90, 0x64006400, RZ, 0xfc, !PT ;  /* 0x640064005a077812 */ /* 0x000fe200078efcff */
[----:B------:R-:W-:Y:S01]  /*2750*/  HADD2 R59, R57, -1040, -1040 ;  /* 0xe410e410393b7430 */ /* 0x000fe20000000000 */
[----:B------:R-:W-:Y:S01]  /*2760*/  LOP3.LUT R83, R83, 0x100010, R4, 0xf8, !PT ;  /* 0x0010001053537812 */ /* 0x000fe200078ef804 */
[----:B------:R-:W-:Y:S01]  /*2770*/  HADD2 R57, R89, -1040, -1040 ;  /* 0xe410e41059397430 */ /* 0x000fe20000000000 */
[----:B------:R-:W-:Y:S01]  /*2780*/  LOP3.LUT R84, R84, 0x100010, R5, 0xf8, !PT ;  /* 0x0010001054547812 */ /* 0x000fe200078ef805 */
[-C--:B------:R-:W-:Y:S01]  /*2790*/  HFMA2 R42, R7, R48.reuse.H0_H0, -48, -48 ;  /* 0xd200d200072a7431 */ /* 0x080fe20000040030 */
[----:B------:R-:W-:Y:S01]  /*27a0*/  LOP3.LUT R85, R85, 0x100010, R6, 0xf8, !PT ;  /* 0x0010001055557812 */ /* 0x000fe200078ef806 */
[-C--:B------:R-:W-:Y:S01]  /*27b0*/  HFMA2 R45, R47, R48.reuse.H0_H0, -48, -48 ;  /* 0xd200d2002f2d7431 */ /* 0x080fe20000040030 */
[----:B------:R-:W1:Y:S01]  /*27c0*/  LDS.128 R4, [UR4+0x10] ;  /* 0x00001004ff047984 */ /* 0x000e620008000c00 */
[----:B------:R-:W-:Y:S01]  /*27d0*/  LOP3.LUT R90, R61, 0x64006400, RZ, 0xfc, !PT ;  /* 0x640064003d5a7812 */ /* 0x000fe200078efcff */
[----:B------:R-:W-:Y:S01]  /*27e0*/  HADD2 R61, R55, -1040, -1040 ;  /* 0xe410e410373d7430 */ /* 0x000fe20000000000 */
[----:B------:R-:W-:Y:S01]  /*27f0*/  LOP3.LUT R91, R91, 0x64006400, RZ, 0xfc, !PT ;  /* 0x640064005b5b7812 */ /* 0x000fe200078efcff */
[----:B------:R-:W-:Y:S01]  /*2800*/  HFMA2 R47, R107, R48.H0_H0, -48, -48 ;  /* 0xd200d2006b2f7431 */ /* 0x000fe20000040030 */
[----:B------:R-:W-:Y:S01]  /*2810*/  LOP3.LUT R95, R92, 0x64006400, RZ, 0xfc, !PT ;  /* 0x640064005c5f7812 */ /* 0x000fe200078efcff */
[----:B0-----:R-:W-:-:S02]  /*2820*/  HFMA2 R92, R57, R8, RZ ;  /* 0x00000008395c7231 */ /* 0x001fc400000000ff */
[----:B------:R-:W-:Y:S02]  /*2830*/  HADD2 R55, R90, -1040, -1040 ;  /* 0xe410e4105a377430 */ /* 0x000fe40000000000 */
[----:B------:R-:W-:Y:S01]  /*2840*/  HFMA2 R89, R61, R8, RZ ;  /* 0x000000083d597231 */ /* 0x000fe200000000ff */
[----:B------:R-:W-:Y:S01]  /*2850*/  LOP3.LUT R93, R93, 0x64006400, RZ, 0xfc, !PT ;  /* 0x640064005d5d7812 */ /* 0x000fe200078efcff */
[----:B------:R-:W-:Y:S01]  /*2860*/  HFMA2 R44, R91, R48.H0_H0, -48, -48 ;  /* 0xd200d2005b2c7431 */ /* 0x000fe20000040030 */
[----:B------:R-:W-:Y:S01]  /*2870*/  LOP3.LUT R16, R16, 0x64006400, RZ, 0xfc, !PT ;  /* 0x6400640010107812 */ /* 0x000fe200078efcff */
[-C--:B------:R-:W-:Y:S01]  /*2880*/  HFMA2 R91, R59, R8.reuse, RZ.H0_H0 ;  /* 0x000000083b5b7231 */ /* 0x080fe200000400ff */
[----:B------:R-:W-:Y:S01]  /*2890*/  LOP3.LUT R75, R75, 0x64006400, RZ, 0xfc, !PT ;  /* 0x640064004b4b7812 */ /* 0x000fe200078efcff */
[----:B------:R-:W-:Y:S02]  /*28a0*/  HFMA2 R8, R55, R8, RZ.H0_H0 ;  /* 0x0000000837087231 */ /* 0x000fe400000400ff */
[----:B------:R-:W-:-:S02]  /*28b0*/  HFMA2 R92, R60, R9, R92 ;  /* 0x000000093c5c7231 */ /* 0x000fc4000000005c */
[-C--:B------:R-:W-:Y:S02]  /*28c0*/  HFMA2 R46, R95, R48.reuse.H0_H0, -48, -48 ;  /* 0xd200d2005f2e7431 */ /* 0x080fe40000040030 */
[-C--:B------:R-:W-:Y:S02]  /*28d0*/  HFMA2 R90, R64, R9.reuse, R89 ;  /* 0x00000009405a7231 */ /* 0x080fe40000000059 */
[----:B------:R-:W-:Y:S01]  /*28e0*/  HFMA2 R48, R93, R48.H0_H0, -48, -48 ;  /* 0xd200d2005d307431 */ /* 0x000fe20000040030 */
[----:B------:R-:W-:Y:S01]  /*28f0*/  LOP3.LUT R89, R71, 0x64006400, RZ, 0xfc, !PT ;  /* 0x6400640047597812 */ /* 0x000fe200078efcff */
[-C--:B------:R-:W-:Y:S01]  /*2900*/  HFMA2 R91, R62, R9.reuse, R91 ;  /* 0x000000093e5b7231 */ /* 0x080fe2000000005b */
[----:B------:R-:W-:Y:S01]  /*2910*/  LOP3.LUT R18, R18, 0x1f001f, RZ, 0xc0, !PT ;  /* 0x001f001f12127812 */ /* 0x000fe200078ec0ff */
[----:B------:R-:W-:Y:S01]  /*2920*/  HFMA2 R93, R58, R9, R8 ;  /* 0x000000093a5d7231 */ /* 0x000fe20000000008 */
[----:B------:R-:W-:Y:S01]  /*2930*/  LOP3.LUT R9, R52, 0x1f001f, RZ, 0xc0, !PT ;  /* 0x001f001f34097812 */ /* 0x000fe200078ec0ff */
[----:B------:R-:W-:Y:S01]  /*2940*/  HADD2 R71, R49, -1040, -1040 ;  /* 0xe410e41031477430 */ /* 0x000fe20000000000 */
[----:B------:R-:W-:Y:S01]  /*2950*/  LOP3.LUT R52, R56, 0x64006400, RZ, 0xfc, !PT ;  /* 0x6400640038347812 */ /* 0x000fe200078efcff */
[----:B------:R-:W-:Y:S01]  /*2960*/  HFMA2 R92, R51, R10, R92 ;  /* 0x0000000a335c7231 */ /* 0x000fe2000000005c */
[----:B------:R-:W-:-:S02]  /*2970*/  LOP3.LUT R9, R9, 0x64006400, RZ, 0xfc, !PT ;  /* 0x6400640009097812 */ /* 0x000fc400078efcff */
[----:B------:R-:W-:Y:S01]  /*2980*/  LOP3.LUT R8, R53, 0x64006400, RZ, 0xfc, !PT ;  /* 0x6400640035087812 */ /* 0x000fe200078efcff */
[----:B------:R-:W-:Y:S02]  /*2990*/  HADD2 R52, R52, -1040, -1040 ;  /* 0xe410e41034347430 */ /* 0x000fe40000000000 */
[----:B------:R-:W-:Y:S02]  /*29a0*/  HFMA2 R90, R71, R10, R90 ;  /* 0x0000000a475a7231 */ /* 0x000fe4000000005a */
[----:B------:R-:W-:Y:S01]  /*29b0*/  HADD2 R53, R50, -1040, -1040 ;  /* 0xe410e41032357430 */ /* 0x000fe20000000000 */
[----:B------:R-:W-:Y:S01]  /*29c0*/  LOP3.LUT R74, R74, 0x1f001f, RZ, 0xc0, !PT ;  /* 0x001f001f4a4a7812 */ /* 0x000fe200078ec0ff */
[----:B------:R-:W-:Y:S01]  /*29d0*/  HADD2 R49, R9, -1040, -1040 ;  /* 0xe410e41009317430 */ /* 0x000fe20000000000 */
[----:B------:R-:W-:Y:S01]  /*29e0*/  LOP3.LUT R77, R77, 0x1f001f, RZ, 0xc0, !PT ;  /* 0x001f001f4d4d7812 */ /* 0x000fe200078ec0ff */
[----:B------:R-:W-:Y:S02]  /*29f0*/  HADD2 R56, R8, -1040, -1040 ;  /* 0xe410e41008387430 */ /* 0x000fe40000000000 */
[----:B------:R-:W-:-:S02]  /*2a00*/  HFMA2 R8, R52, R11, R92 ;  /* 0x0000000b34087231 */ /* 0x000fc4000000005c */
[-C--:B------:R-:W-:Y:S01]  /*2a10*/  HFMA2 R91, R53, R10.reuse, R91 ;  /* 0x0000000a355b7231 */ /* 0x080fe2000000005b */
[----:B------:R-:W-:Y:S01]  /*2a20*/  LOP3.LUT R18, R18, 0x64006400, RZ, 0xfc, !PT ;  /* 0x6400640012127812 */ /* 0x000fe200078efcff */
[----:B------:R-:W-:Y:S01]  /*2a30*/  HFMA2 R93, R49, R10, R93 ;  /* 0x0000000a315d7231 */ /* 0x000fe2000000005d */
[----:B------:R-:W-:Y:S01]  /*2a40*/  LOP3.LUT R81, R81, 0x1f001f, RZ, 0xc0, !PT ;  /* 0x001f001f51517812 */ /* 0x000fe200078ec0ff */
[----:B------:R-:W-:Y:S02]  /*2a50*/  HADD2 R50, R89, -1040, -1040 ;  /* 0xe410e41059327430 */ /* 0x000fe40000000000 */
[-C--:B------:R-:W-:Y:S02]  /*2a60*/  HFMA2 R90, R56, R11.reuse, R90 ;  /* 0x0000000b385a7231 */ /* 0x080fe4000000005a */
[----:B------:R-:W-:Y:S02]  /*2a70*/  HFMA2 R91, R54, R11, R91 ;  /* 0x0000000b365b7231 */ /* 0x000fe4000000005b */
[----:B-1----:R-:W-:-:S02]  /*2a80*/  HFMA2 R94, R37, R4, R8 ;  /* 0x00000004255e7231 */ /* 0x002fc40000000008 */
[----:B------:R-:W-:Y:S01]  /*2a90*/  HFMA2 R11, R50, R11, R93 ;  /* 0x0000000b320b7231 */ /* 0x000fe2000000005d */
[----:B------:R-:W-:Y:S01]  /*2aa0*/  LOP3.LUT R89, R70, 0x64006400, RZ, 0xfc, !PT ;  /* 0x6400640046597812 */ /* 0x000fe200078efcff */
[-C--:B------:R-:W-:Y:S01]  /*2ab0*/  HFMA2 R93, R35, R4.reuse, R91 ;  /* 0x00000004235d7231 */ /* 0x080fe2000000005b */
[----:B------:R-:W-:Y:S01]  /*2ac0*/  LOP3.LUT R91, R72, 0x64006400, RZ, 0xfc, !PT ;  /* 0x64006400485b7812 */ /* 0x000fe200078efcff */
[-C--:B------:R-:W-:Y:S02]  /*2ad0*/  HFMA2 R95, R39, R4.reuse, R11 ;  /* 0x00000004275f7231 */ /* 0x080fe4000000000b */
[----:B------:R-:W-:Y:S01]  /*2ae0*/  HFMA2 R92, R33, R4, R90 ;  /* 0x00000004215c7231 */ /* 0x000fe2000000005a */
[----:B------:R-:W0:Y:S01]  /*2af0*/  LDS.128 R8, [UR4+0x20] ;  /* 0x00002004ff087984 */ /* 0x000e220008000c00 */
        /* <DEDUP_REMOVED lines=41> */
[----:B------:R-:W-:Y:S02]  /*2d90*/  HADD2 R73, R91, -1040, -1040 ;  /* 0xe410e4105b497430 */ /* 0x000fe40000000000 */
[-C--:B------:R-:W-:Y:S02]  /*2da0*/  HFMA2 R94, R87, R8.reuse, R94 ;  /* 0x00000008575e7231 */ /* 0x080fe4000000005e */
[----:B------:R-:W-:-:S02]  /*2db0*/  HFMA2 R96, R73, R8, R96 ;  /* 0x0000000849607231 */ /* 0x000fc40000000060 */
[-C--:B------:R-:W-:Y:S02]  /*2dc0*/  HFMA2 R93, R88, R9.reuse, R93 ;  /* 0x00000009585d7231 */ /* 0x080fe4000000005d */
[-C--:B------:R-:W-:Y:S02]  /*2dd0*/  HFMA2 R94, R86, R9.reuse, R94 ;  /* 0x00000009565e7231 */ /* 0x080fe4000000005e */
[----:B------:R-:W-:Y:S02]  /*2de0*/  HFMA2 R95, R80, R9, R95 ;  /* 0x00000009505f7231 */ /* 0x000fe4000000005f */
[----:B------:R-:W-:Y:S01]  /*2df0*/  HADD2 R76, R92, -1040, -1040 ;  /* 0xe410e4105c4c7430 */ /* 0x000fe20000000000 */
[----:B------:R-:W-:Y:S01]  /*2e00*/  LOP3.LUT R8, R78, 0x64006400, RZ, 0xfc, !PT ;  /* 0x640064004e087812 */ /* 0x000fe200078efcff */
[----:B------:R-:W-:Y:S02]  /*2e10*/  HFMA2 R17, R43, R10, R94 ;  /* 0x0000000a2b117231 */ /* 0x000fe4000000005e */
[----:B------:R-:W-:-:S02]  /*2e20*/  HADD2 R94, R12, -1040, -1040 ;  /* 0xe410e4100c5e7430 */ /* 0x000fc40000000000 */
        /* <DEDUP_REMOVED lines=8> */
[----:B------:R-:W-:Y:S02]  /*2eb0*/  HFMA2 R10, R90, R11, R95 ;  /* 0x0000000b5a0a7231 */ /* 0x000fe4000000005f */
[----:B------:R-:W-:Y:S02]  /*2ec0*/  HADD2 R95, R16, -1040, -1040 ;  /* 0xe410e410105f7430 */ /* 0x000fe40000000000 */
[----:B------:R-:W-:Y:S02]  /*2ed0*/  HADD2 R77, R18, -1040, -1040 ;  /* 0xe410e410124d7430 */ /* 0x000fe40000000000 */
[----:B------:R-:W-:-:S02]  /*2ee0*/  HADD2 R78, R15, -1040, -1040 ;  /* 0xe410e4100f4e7430 */ /* 0x000fc40000000000 */
[-C--:B-1----:R-:W-:Y:S02]  /*2ef0*/  HFMA2 R9, R95, R4.reuse, R9 ;  /* 0x000000045f097231 */ /* 0x082fe40000000009 */
[----:B------:R-:W-:Y:S02]  /*2f00*/  HADD2 R81, R74, -1040, -1040 ;  /* 0xe410e4104a517430 */ /* 0x000fe40000000000 */
[----:B------:R-:W-:Y:S02]  /*2f10*/  HFMA2 R10, R91, R4, R10 ;  /* 0x000000045b0a7231 */ /* 0x000fe4000000000a */
[----:B------:R-:W-:Y:S01]  /*2f20*/  HADD2 R97, R97, -1040, -1040 ;  /* 0xe410e41061617430 */ /* 0x000fe20000000000 */
[----:B------:R-:W-:Y:S01]  /*2f30*/  LOP3.LUT R74, R82, 0x64006400, RZ, 0xfc, !PT ;  /* 0x64006400524a7812 */ /* 0x000fe200078efcff */
[----:B------:R-:W-:Y:S01]  /*2f40*/  HFMA2 R17, R92, R11, R17 ;  /* 0x0000000b5c117231 */ /* 0x000fe20000000011 */
[----:B------:R-:W-:Y:S01]  /*2f50*/  LOP3.LUT R82, R83, 0x64006400, RZ, 0xfc, !PT ;  /* 0x6400640053527812 */ /* 0x000fe200078efcff */
[----:B------:R-:W-:-:S02]  /*2f60*/  HADD2 R93, R19, -1040, -1040 ;  /* 0xe410e410135d7430 */ /* 0x000fc40000000000 */
[----:B------:R-:W-:Y:S02]  /*2f70*/  HFMA2 R9, R42, R5, R9 ;  /* 0x000000052a097231 */ /* 0x000fe40000000009 */
[----:B------:R-:W-:Y:S02]  /*2f80*/  HFMA2 R96, R78, R11, R96 ;  /* 0x0000000b4e607231 */ /* 0x000fe40000000060 */
[----:B------:R-:W-:Y:S02]  /*2f90*/  HFMA2 R10, R46, R5, R10 ;  /* 0x000000052e0a7231 */ /* 0x000fe4000000000a */
[----:B------:R-:W-:Y:S02]  /*2fa0*/  HADD2 R75, R8, -1040, -1040 ;  /* 0xe410e410084b7430 */ /* 0x000fe40000000000 */
[----:B------:R-:W-:Y:S02]  /*2fb0*/  HFMA2 R17, R93, R4, R17 ;  /* 0x000000045d117231 */ /* 0x000fe40000000011 */
[----:B------:R-:W-:-:S02]  /*2fc0*/  HADD2 R74, R74, -1040, -1040 ;  /* 0xe410e4104a4a7430 */ /* 0x000fc40000000000 */
[----:B------:R-:W-:Y:S02]  /*2fd0*/  HFMA2 R9, R77, R6, R9 ;  /* 0x000000064d097231 */ /* 0x000fe40000000009 */
[----:B------:R-:W-:Y:S02]  /*2fe0*/  HFMA2 R96, R75, R4, R96 ;  /* 0x000000044b607231 */ /* 0x000fe40000000060 */
[----:B------:R-:W-:Y:S02]  /*2ff0*/  HFMA2 R10, R97, R6, R10 ;  /* 0x00000006610a7231 */ /* 0x000fe4000000000a */
[----:B------:R-:W-:Y:S02]  /*3000*/  HADD2 R84, R84, -1040, -1040 ;  /* 0xe410e41054547430 */ /* 0x000fe40000000000 */
[-C--:B------:R-:W-:Y:S02]  /*3010*/  HFMA2 R17, R44, R5.reuse, R17 ;  /* 0x000000052c117231 */ /* 0x080fe40000000011 */
[----:B------:R-:W-:-:S02]  /*3020*/  HFMA2 R96, R48, R5, R96 ;  /* 0x0000000530607231 */ /* 0x000fc40000000060 */
[-C--:B------:R-:W-:Y:S02]  /*3030*/  HFMA2 R9, R74, R7.reuse, R9 ;  /* 0x000000074a097231 */ /* 0x080fe40000000009 */
        /* <DEDUP_REMOVED lines=171> */
.L_x_1981:
        /* <DEDUP_REMOVED lines=8> */
[----:B------:R-:W-:-:S04]  /*3b70*/  IMAD.U32 R3, RZ, RZ, UR16 ;  /* 0x00000010ff037e24 */ /* 0x000fc8000f8e00ff */
[----:B------:R-:W-:-:S07]  /*3b80*/  IMAD.WIDE R20, R3, 0x14, R20 ;  /* 0x0000001403147825 */ /* 0x000fce00078e0214 */
.L_x_1980:
[----:B------:R-:W0:Y:S02]  /*3b90*/  LDCU UR8, c[0x0][0x3d8] ;  /* 0x00007b00ff0877ac */ /* 0x000e240008000800 */
[----:B0-----:R-:W-:-:S04]  /*3ba0*/  UISETP.LT.AND UP0, UPT, UR7, UR8, UPT ;  /* 0x000000080700728c */ /* 0x001fc8000bf01270 */
[----:B------:R-:W-:-:S04]  /*3bb0*/  USEL UR8, UR7, UR8, UP0 ;  /* 0x0000000807087287 */ /* 0x000fc80008000000 */
[----:B------:R-:W-:-:S09]  /*3bc0*/  UISETP.GT.AND UP0, UPT, UR8, UR5, UPT ;  /* 0x000000050800728c */ /* 0x000fd2000bf04270 */
[----:B------:R-:W-:Y:S05]  /*3bd0*/  BRA.U !UP0, `(.L_x_1983) ;  /* 0x0000001d08c47547 */ /* 0x000fea000b800000 */
[----:B------:R-:W0:Y:S01]  /*3be0*/  LDCU.64 UR6, c[0x0][0x3b8] ;  /* 0x00007700ff0677ac */ /* 0x000e220008000a00 */
[----:B------:R-:W1:Y:S01]  /*3bf0*/  LDCU.64 UR10, c[0x0][0x3a8] ;  /* 0x00007500ff0a77ac */ /* 0x000e620008000a00 */
[----:B------:R-:W-:Y:S02]  /*3c00*/  UIADD3 UR4, UPT, UPT, UR4, 0xa0, URZ ;  /* 0x000000a004047890 */ /* 0x000fe4000fffe0ff */
[----:B0-----:R-:W-:-:S04]  /*3c10*/  UIMAD.WIDE.U32 UR6, UR5, 0x4, UR6 ;  /* 0x00000004050678a5 */ /* 0x001fc8000f8e0006 */
[----:B------:R-:W-:-:S04]  /*3c20*/  UIADD3 UR9, UP0, UPT, UR6, 0x2, URZ ;  /* 0x0000000206097890 */ /* 0x000fc8000ff1e0ff */
[----:B-1----:R-:W-:-:S12]  /*3c30*/  UIADD3.X UR7, UPT, UPT, URZ, UR7, URZ, UP0, !UPT ;  /* 0x00000007ff077290 */ /* 0x002fd800087fe4ff */
.L_x_1985:
[----:B------:R-:W-:Y:S01]  /*3c40*/  ISETP.NE.AND P0, PT, R28, UR5, PT ;  /* 0x000000051c007c0c */ /* 0x000fe2000bf05270 */
[----:B------:R-:W-:Y:S01]  /*3c50*/  UMOV UR16, UR11 ;  /* 0x0000000b00107c82 */ /* 0x000fe20008000000 */
[----:B------:R-:W-:Y:S01]  /*3c60*/  MOV R6, UR9 ;  /* 0x0000000900067c02 */ /* 0x000fe20008000f00 */
[----:B-----5:R0:W5:Y:S01]  /*3c70*/  LDG.E.128.CONSTANT R72, desc[UR14][R20.64] ;  /* 0x0000000e14487981 */ /* 0x020162000c1e9d00 */
[----:B------:R-:W-:Y:S02]  /*3c80*/  MOV R5, UR16 ;  /* 0x0000001000057c02 */ /* 0x000fe40008000f00 */
[----:B------:R-:W-:-:S07]  /*3c90*/  MOV R7, UR7 ;  /* 0x0000000700077c02 */ /* 0x000fce0008000f00 */
[C---:B------:R-:W-:Y:S01]  /*3ca0*/  @!P0 LEA R12, R24.reuse, R1, 0x3 ;  /* 0x00000001180c8211 */ /* 0x040fe200078e18ff */
[----:B------:R-:W-:Y:S01]  /*3cb0*/  IMAD.WIDE R4, R5, 0x4, R20 ;  /* 0x0000000405047825 */ /* 0x000fe200078e0214 */
[----:B------:R-:W2:Y:S04]  /*3cc0*/  @!P0 LDG.E.U16.CONSTANT R6, desc[UR14][R6.64] ;  /* 0x0000000e06068981 */ /* 0x000ea8000c1e9500 */
[----:B------:R-:W3:Y:S04]  /*3cd0*/  @!P0 LDL.64 R12, [R12+0x8] ;  /* 0x000008000c0c8983 */ /* 0x000ee80000100a00 */
[----:B------:R0:W5:Y:S01]  /*3ce0*/  LDG.E.128.CONSTANT R8, desc[UR14][R4.64] ;  /* 0x0000000e04087981 */ /* 0x000162000c1e9d00 */
[----:B------:R-:W1:Y:S01]  /*3cf0*/  S2UR UR18, SR_CTAID.Y ;  /* 0x00000000001279c3 */ /* 0x000e620000002600 */
[----:B------:R-:W-:-:S02]  /*3d00*/  @!P0 IADD3 R2, PT, PT, R24, 0x1, RZ ;  /* 0x0000000118028810 */ /* 0x000fc40007ffe0ff */
[----:B------:R-:W-:Y:S02]  /*3d10*/  MOV R3, UR16 ;  /* 0x0000001000037c02 */ /* 0x000fe40008000f00 */
[----:B------:R-:W-:-:S03]  /*3d20*/  @!P0 MOV R24, R2 ;  /* 0x0000000200188202 */ /* 0x000fc60000000f00 */
[----:B------:R-:W-:Y:S01]  /*3d30*/  IMAD.WIDE R2, R3, 0x4, R4 ;  /* 0x0000000403027825 */ /* 0x000fe200078e0204 */
        /* <DEDUP_REMOVED lines=10> */
[----:B------:R-:W-:Y:S01]  /*3de0*/  IMAD.MOV.U32 R38, RZ, RZ, 0x3000 ;  /* 0x00003000ff267424 */ /* 0x000fe200078e00ff */
[----:B------:R-:W-:Y:S01]  /*3df0*/  SHF.R.U32.HI R18, RZ, 0xf, R74 ;  /* 0x0000000fff127819 */ /* 0x000fe2000001164a */
[----:B------:R-:W-:Y:S01]  /*3e00*/  HFMA2 R21, -RZ, RZ, 0, 0.015625 ;  /* 0x00002400ff157431 */ /* 0x000fe200000001ff */
[----:B------:R-:W-:Y:S01]  /*3e10*/  SHF.R.U32.HI R13, RZ, 0xf, R72 ;  /* 0x0000000fff0d7819 */ /* 0x000fe20000011648 */
[----:B------:R-:W-:Y:S01]  /*3e20*/  UISETP.NE.AND UP0, UPT, UR6, 0x1, UPT ;  /* 0x000000010600788c */ /* 0x000fe2000bf05270 */
[----:B------:R-:W-:Y:S02]  /*3e30*/  SHF.R.U32.HI R31, RZ, 0xf, R75 ;  /* 0x0000000fff1f7819 */ /* 0x000fe4000001164b */
        /* <DEDUP_REMOVED lines=8> */
[----:B------:R-:W-:Y:S02]  /*3ec0*/  LOP3.LUT R13, R13, 0x10001, RZ, 0xc0, !PT ;  /* 0x000100010d0d7812 */ /* 0x000fe400078ec0ff */
[C---:B------:R-:W-:Y:S02]  /*3ed0*/  LOP3.LUT R12, R72.reuse, 0x380038, RZ, 0xc0, !PT ;  /* 0x00380038480c7812 */ /* 0x040fe400078ec0ff */
[----:B------:R-:W-:Y:S02]  /*3ee0*/  SHF.R.U32.HI R61, RZ, 0x6, R72 ;  /* 0x00000006ff3d7819 */ /* 0x000fe40000011648 */
[----:B------:R-:W-:Y:S02]  /*3ef0*/  LOP3.LUT R69, R72, 0x70007, RZ, 0xc0, !PT ;  /* 0x0007000748457812 */ /* 0x000fe400078ec0ff */
        /* <DEDUP_REMOVED lines=8> */
[C---:B------:R-:W-:Y:S02]  /*3f80*/  LOP3.LUT R9, R10.reuse, 0x380038, RZ, 0xc0, !PT ;  /* 0x003800380a097812 */ /* 0x040fe400078ec0ff */
[----:B------:R-:W-:Y:S02]  /*3f90*/  SHF.R.U32.HI R82, RZ, 0x6, R10 ;  /* 0x00000006ff527819 */ /* 0x000fe4000001160a */
[----:B------:R-:W-:Y:S02]  /*3fa0*/  LOP3.LUT R74, R10, 0x70007, RZ, 0xc0, !PT ;  /* 0x000700070a4a7812 */ /* 0x000fe400078ec0ff */
[----:B------:R-:W-:Y:S02]  /*3fb0*/  LOP3.LUT R17, R17, 0x20002, R8, 0xf8, !PT ;  /* 0x0002000211117812 */ /* 0x000fe400078ef808 */
[----:B------:R-:W-:Y:S02]  /*3fc0*/  LOP3.LUT R18, R18, 0x20002, R19, 0xf8, !PT ;  /* 0x0002000212127812 */ /* 0x000fe400078ef813 */
[----:B------:R-:W-:-:S02]  /*3fd0*/  LOP3.LUT R10, R11, 0x380038, RZ, 0xc0, !PT ;  /* 0x003800380b0a7812 */ /* 0x000fc400078ec0ff */
[----:B------:R-:W-:Y:S02]  /*3fe0*/  SHF.R.U32.HI R84, RZ, 0x6, R11 ;  /* 0x00000006ff547819 */ /* 0x000fe4000001160b */
[----:B------:R-:W-:Y:S02]  /*3ff0*/  LOP3.LUT R76, R11, 0x70007, RZ, 0xc0, !PT ;  /* 0x000700070b4c7812 */ /* 0x000fe400078ec0ff */
[----:B------:R-:W-:Y:S02]  /*4000*/  LOP3.LUT R16, R13, 0x20002, R16, 0xf8, !PT ;  /* 0x000200020d107812 */ /* 0x000fe400078ef810 */
[----:B------:R-:W-:Y:S02]  /*4010*/  LOP3.LUT R13, R31, 0x20002, R34, 0xf8, !PT ;  /* 0x000200021f0d7812 */ /* 0x000fe400078ef822 */
[----:B------:R-:W-:Y:S02]  /*4020*/  LOP3.LUT R15, R73, 0x380038, RZ, 0xc0, !PT ;  /* 0x00380038490f7812 */ /* 0x000fe400078ec0ff */
[----:B------:R-:W-:-:S02]  /*4030*/  SHF.R.U32.HI R67, RZ, 0x6, R75 ;  /* 0x00000006ff437819 */ /* 0x000fc4000001164b */
        /* <DEDUP_REMOVED lines=8> */
[----:B------:R-:W-:Y:S01]  /*40c0*/  HFMA2 R59, R59, R38.H0_H0, -132, -132 ;  /* 0xd820d8203b3b7431 */ /* 0x000fe20000040026 */
[----:B------:R-:W-:-:S02]  /*40d0*/  SHF.R.U32.HI R63, RZ, 0x6, R73 ;  /* 0x00000006ff3f7819 */ /* 0x000fc40000011649 */
[----:B------:R-:W-:Y:S01]  /*40e0*/  LOP3.LUT R47, R14, 0x64006400, RZ, 0xfc, !PT ;  /* 0x640064000e2f7812 */ /* 0x000fe200078efcff */
[-C--:B------:R-:W-:Y:S01]  /*40f0*/  HFMA2 R54, R15, R38.reuse.H0_H0, -132, -132 ;  /* 0xd820d8200f367431 */ /* 0x080fe20000040026 */
        /* <DEDUP_REMOVED lines=17> */
[----:B--2---:R-:W-:-:S02]  /*4210*/  SHF.R.U32.HI R85, RZ, 0xd, R4 ;  /* 0x0000000dff557819 */ /* 0x004fc40000011604 */
[C---:B------:R-:W-:Y:S02]  /*4220*/  LOP3.LUT R8, R4.reuse, 0x380038, RZ, 0xc0, !PT ;  /* 0x0038003804087812 */ /* 0x040fe400078ec0ff */
[----:B------:R-:W-:Y:S02]  /*4230*/  SHF.R.U32.HI R19, RZ, 0x6, R4 ;  /* 0x00000006ff137819 */ /* 0x000fe40000011604 */
[----:B------:R-:W-:Y:S02]  /*4240*/  LOP3.LUT R77, R4, 0x70007, RZ, 0xc0, !PT ;  /* 0x00070007044d7812 */ /* 0x000fe400078ec0ff */
[--C-:B------:R-:W-:Y:S02]  /*4250*/  SHF.R.U32.HI R4, RZ, 0xd, R5.reuse ;  /* 0x0000000dff047819 */ /* 0x100fe40000011605 */
[----:B------:R-:W-:Y:S02]  /*4260*/  LOP3.LUT R11, R5, 0x380038, RZ, 0xc0, !PT ;  /* 0x00380038050b7812 */ /* 0x000fe400078ec0ff */
[----:B------:R-:W-:-:S02]  /*4270*/  SHF.R.U32.HI R86, RZ, 0x6, R5 ;  /* 0x00000006ff567819 */ /* 0x000fc40000011605 */
[----:B------:R-:W-:Y:S02]  /*4280*/  LOP3.LUT R79, R5, 0x70007, RZ, 0xc0, !PT ;  /* 0x00070007054f7812 */ /* 0x000fe400078ec0ff */
[--C-:B------:R-:W-:Y:S02]  /*4290*/  SHF.R.U32.HI R5, RZ, 0xd, R6.reuse ;  /* 0x0000000dff057819 */ /* 0x100fe40000011606 */
[C---:B------:R-:W-:Y:S02]  /*42a0*/  LOP3.LUT R31, R6.reuse, 0x380038, RZ, 0xc0, !PT ;  /* 0x00380038061f7812 */ /* 0x040fe400078ec0ff */
[----:B------:R-:W-:Y:S02]  /*42b0*/  SHF.R.U32.HI R87, RZ, 0x6, R6 ;  /* 0x00000006ff577819 */ /* 0x000fe40000011606 */
[----:B------:R-:W-:Y:S02]  /*42c0*/  LOP3.LUT R81, R6, 0x70007, RZ, 0xc0, !PT ;  /* 0x0007000706517812 */ /* 0x000fe400078ec0ff */
[----:B------:R-:W-:-:S02]  /*42d0*/  SHF.R.U32.HI R6, RZ, 0xd, R7 ;  /* 0x0000000dff067819 */ /* 0x000fc40000011607 */
[----:B------:R-:W-:Y:S02]  /*42e0*/  LOP3.LUT R85, R16, 0x40004, R85, 0xf8, !PT ;  /* 0x0004000410557812 */ /* 0x000fe400078ef855 */
[----:B------:R-:W-:Y:S02]  /*42f0*/  LOP3.LUT R16, R17, 0x40004, R4, 0xf8, !PT ;  /* 0x0004000411107812 */ /* 0x000fe400078ef804 */
[----:B------:R-:W-:Y:S02]  /*4300*/  LOP3.LUT R17, R18, 0x40004, R5, 0xf8, !PT ;  /* 0x0004000412117812 */ /* 0x000fe400078ef805 */
[----:B------:R-:W-:Y:S02]  /*4310*/  LOP3.LUT R18, R13, 0x40004, R6, 0xf8, !PT ;  /* 0x000400040d127812 */ /* 0x000fe400078ef806 */
[----:B------:R-:W-:Y:S02]  /*4320*/  LOP3.LUT R13, R30, 0x64006400, RZ, 0xfc, !PT ;  /* 0x640064001e0d7812 */ /* 0x000fe400078efcff */
[----:B------:R-:W-:-:S02]  /*4330*/  LOP3.LUT R5, R12, 0x64006400, RZ, 0xfc, !PT ;  /* 0x640064000c057812 */ /* 0x000fc400078efcff */
[----:B------:R-:W-:Y:S01]  /*4340*/  LOP3.LUT R12, R65, 0x380038, RZ, 0xc0, !PT ;  /* 0x00380038410c7812 */ /* 0x000fe200078ec0ff */
[-C--:B------:R-:W-:Y:S01]  /*4350*/  HFMA2 R64, R13, R38.reuse.H0_H0, -132, -132 ;  /* 0xd820d8200d407431 */ /* 0x080fe20000040026 */
[C---:B------:R-:W-:Y:S01]  /*4360*/  LOP3.LUT R34, R7.reuse, 0x380038, RZ, 0xc0, !PT ;  /* 0x0038003807227812 */ /* 0x040fe200078ec0ff */
[-C--:B------:R-:W-:Y:S01]  /*4370*/  HFMA2 R68, R5, R38.reuse.H0_H0, -132, -132 ;  /* 0xd820d82005447431 */ /* 0x080fe20000040026 */
[----:B------:R-:W-:Y:S02]  /*4380*/  LOP3.LUT R13, R12, 0x64006400, RZ, 0xfc, !PT ;  /* 0x640064000c0d7812 */ /* 0x000fe400078efcff */
[----:B------:R-:W-:Y:S02]  /*4390*/  SHF.R.U32.HI R88, RZ, 0x6, R7 ;  /* 0x00000006ff587819 */ /* 0x000fe40000011607 */
[----:B------:R-:W-:Y:S01]  /*43a0*/  LOP3.LUT R83, R7, 0x70007, RZ, 0xc0, !PT ;  /* 0x0007000707537812 */ /* 0x000fe200078ec0ff */
[----:B------:R-:W-:Y:S01]  /*43b0*/  HFMA2 R56, R13, R38.H0_H0, -132, -132 ;  /* 0xd820d8200d387431 */ /* 0x000fe20000040026 */
[----:B------:R-:W-:Y:S01]  /*43c0*/  LOP3.LUT R7, R63, 0x380038, RZ, 0xc0, !PT ;  /* 0x003800383f077812 */ /* 0x000fe200078ec0ff */
[----:B------:R-:W0:Y:S01]  /*43d0*/  LDS.128 R12, [UR4+-0xa0] ;  /* 0xffff6004ff0c7984 */ /* 0x000e220008000c00 */
        /* <DEDUP_REMOVED lines=65> */
[----:B------:R-:W-:Y:S01]  /*47f0*/  HADD2 R69, R9, -1028, -1028 ;  /* 0xe404e40409457430 */ /* 0x000fe20000000000 */
[----:B------:R-:W-:Y:S01]  /*4800*/  LOP3.LUT R20, R11, 0x64006400, RZ, 0xfc, !PT ;  /* 0x640064000b147812 */ /* 0x000fe200078efcff */
[----:B------:R-:W-:Y:S01]  /*4810*/  HADD2 R71, R8, -1028, -1028 ;  /* 0xe404e40408477430 */ /* 0x000fe20000000000 */
[----:B------:R-:W-:Y:S01]  /*4820*/  LOP3.LUT R65, R65, 0x70007, RZ, 0xc0, !PT ;  /* 0x0007000741417812 */ /* 0x000fe200078ec0ff */
[-C--:B------:R-:W-:Y:S01]  /*4830*/  HFMA2 R37, R10, R21.reuse.H0_H0, -20, -20 ;  /* 0xcd00cd000a257431 */ /* 0x080fe20000040015 */
[----:B------:R-:W-:Y:S01]  /*4840*/  LOP3.LUT R11, R88, 0x1c001c0, RZ, 0xc0, !PT ;  /* 0x01c001c0580b7812 */ /* 0x000fe200078ec0ff */
[-C--:B0-----:R-:W-:Y:S01]  /*4850*/  HFMA2 R9, R73, R12.reuse, RZ ;  /* 0x0000000c49097231 */ /* 0x081fe200000000ff */
[----:B------:R-:W-:Y:S01]  /*4860*/  LOP3.LUT R8, R65, 0x64006400, RZ, 0xfc, !PT ;  /* 0x6400640041087812 */ /* 0x000fe200078efcff */
[-C--:B------:R-:W-:Y:S01]  /*4870*/  HFMA2 R65, R69, R12.reuse, RZ ;  /* 0x0000000c45417231 */ /* 0x080fe200000000ff */
[----:B------:R-:W-:Y:S01]  /*4880*/  LOP3.LUT R10, R11, 0x64006400, RZ, 0xfc, !PT ;  /* 0x640064000b0a7812 */ /* 0x000fe200078efcff */
[-C--:B------:R-:W-:Y:S01]  /*4890*/  HFMA2 R20, R20, R21.reuse.H0_H0, -20, -20 ;  /* 0xcd00cd0014147431 */ /* 0x080fe20000040015 */
[----:B------:R-:W-:Y:S01]  /*48a0*/  LOP3.LUT R63, R63, 0x70007, RZ, 0xc0, !PT ;  /* 0x000700073f3f7812 */ /* 0x000fe200078ec0ff */
[-C--:B------:R-:W-:Y:S01]  /*48b0*/  HFMA2 R11, R71, R12.reuse, RZ.H0_H0 ;  /* 0x0000000c470b7231 */ /* 0x080fe200000400ff */
[----:B------:R-:W-:Y:S01]  /*48c0*/  LOP3.LUT R61, R61, 0x70007, RZ, 0xc0, !PT ;  /* 0x000700073d3d7812 */ /* 0x000fe200078ec0ff */
[----:B------:R-:W-:Y:S01]  /*48d0*/  HFMA2 R21, R10, R21.H0_H0, -20, -20 ;  /* 0xcd00cd000a157431 */ /* 0x000fe20000040015 */
        /* <DEDUP_REMOVED lines=61> */
[-C--:B------:R-:W-:Y:S02]  /*4cb0*/  HFMA2 R4, R84, R7.reuse, R89 ;  /* 0x0000000754047231 */ /* 0x080fe40000000059 */
[----:B------:R-:W-:Y:S01]  /*4cc0*/  HADD2 R78, R5, -1028, -1028 ;  /* 0xe404e404054e7430 */ /* 0x000fe20000000000 */
[----:B------:R-:W-:Y:S01]  /*4cd0*/  LOP3.LUT R5, R83, 0x64006400, RZ, 0xfc, !PT ;  /* 0x6400640053057812 */ /* 0x000fe200078efcff */
[----:B------:R-:W-:-:S02]  /*4ce0*/  HFMA2 R90, R82, R7, R90 ;  /* 0x00000007525a7231 */ /* 0x000fc4000000005a */
[-C--:B------:R-:W-:Y:S02]  /*4cf0*/  HFMA2 R91, R80, R7.reuse, R91 ;  /* 0x00000007505b7231 */ /* 0x080fe4000000005b */
[----:B------:R-:W-:Y:S01]  /*4d00*/  HFMA2 R7, R78, R7, R6 ;  /* 0x000000074e077231 */ /* 0x000fe20000000006 */
[----:B------:R-:W-:Y:S01]  /*4d10*/  LOP3.LUT R86, R86, 0x64006400, RZ, 0xfc, !PT ;  /* 0x6400640056567812 */ /* 0x000fe200078efcff */
[----:B------:R-:W-:Y:S02]  /*4d20*/  HADD2 R83, R77, -1028, -1028 ;  /* 0xe404e4044d537430 */ /* 0x000fe40000000000 */
[-C--:B0-----:R-:W-:Y:S01]  /*4d30*/  HFMA2 R6, R51, R8.reuse, R4 ;  /* 0x0000000833067231 */ /* 0x081fe20000000004 */
[----:B------:R-:W-:Y:S01]  /*4d40*/  LOP3.LUT R4, R81, 0x64006400, RZ, 0xfc, !PT ;  /* 0x6400640051047812 */ /* 0x000fe200078efcff */
[----:B------:R-:W-:Y:S01]  /*4d50*/  HADD2 R81, R79, -1028, -1028 ;  /* 0xe404e4044f517430 */ /* 0x000fe20000000000 */
[----:B------:R-:W-:Y:S01]  /*4d60*/  LOP3.LUT R85, R85, 0x64006400, RZ, 0xfc, !PT ;  /* 0x6400640055557812 */ /* 0x000fe200078efcff */
[----:B------:R-:W-:-:S02]  /*4d70*/  HFMA2 R91, R47, R8, R91 ;  /* 0x000000082f5b7231 */ /* 0x000fc4000000005b */
[----:B------:R-:W-:Y:S01]  /*4d80*/  HFMA2 R7, R45, R8, R7 ;  /* 0x000000082d077231 */ /* 0x000fe20000000007 */
[----:B------:R-:W-:Y:S01]  /*4d90*/  LOP3.LUT R17, R17, 0x64006400, RZ, 0xfc, !PT ;  /* 0x6400640011117812 */ /* 0x000fe200078efcff */
[----:B------:R-:W-:Y:S02]  /*4da0*/  HADD2 R79, R4, -1028, -1028 ;  /* 0xe404e404044f7430 */ /* 0x000fe40000000000 */
[-C--:B------:R-:W-:Y:S02]  /*4db0*/  HFMA2 R6, R36, R9.reuse, R6 ;  /* 0x0000000924067231 */ /* 0x080fe40000000006 */
[-C--:B------:R-:W-:Y:S01]  /*4dc0*/  HFMA2 R7, R20, R9.reuse, R7 ;  /* 0x0000000914077231 */ /* 0x080fe20000000007 */
[----:B------:R-:W-:Y:S01]  /*4dd0*/  LOP3.LUT R16, R16, 0x64006400, RZ, 0xfc, !PT ;  /* 0x6400640010107812 */ /* 0x000fe200078efcff */
[----:B------:R-:W-:Y:S02]  /*4de0*/  HADD2 R77, R5, -1028, -1028 ;  /* 0xe404e404054d7430 */ /* 0x000fe40000000000 */
[----:B------:R-:W-:-:S02]  /*4df0*/  HFMA2 R91, R30, R9, R91 ;  /* 0x000000091e5b7231 */ /* 0x000fc4000000005b */
[----:B------:R-:W-:Y:S01]  /*4e00*/  HFMA2 R90, R49, R8, R90 ;  /* 0x00000008315a7231 */ /* 0x000fe2000000005a */
[----:B------:R-:W-:Y:S01]  /*4e10*/  LOP3.LUT R18, R18, 0x64006400, RZ, 0xfc, !PT ;  /* 0x6400640012127812 */ /* 0x000fe200078efcff */
[-C--:B------:R-:W-:Y:S02]  /*4e20*/  HFMA2 R7, R77, R10.reuse, R7 ;  /* 0x0000000a4d077231 */ /* 0x080fe40000000007 */
[-C--:B------:R-:W-:Y:S02]  /*4e30*/  HFMA2 R6, R83, R10.reuse, R6 ;  /* 0x0000000a53067231 */ /* 0x080fe40000000006 */
[----:B------:R-:W-:Y:S02]  /*4e40*/  HFMA2 R90, R34, R9, R90 ;  /* 0x00000009225a7231 */ /* 0x000fe4000000005a */
[----:B------:R-:W-:Y:S02]  /*4e50*/  HFMA2 R7, R46, R11, R7 ;  /* 0x0000000b2e077231 */ /* 0x000fe40000000007 */
[----:B------:R-:W-:Y:S01]  /*4e60*/  HFMA2 R4, R79, R10, R91 ;  /* 0x0000000a4f047231 */ /* 0x000fe2000000005b */
[----:B------:R-:W-:Y:S01]  /*4e70*/  LOP3.LUT R91, R87, 0x64006400, RZ, 0xfc, !PT ;  /* 0x64006400575b7812 */ /* 0x000fe200078efcff */
[----:B------:R-:W-:-:S02]  /*4e80*/  HADD2 R87, R19, -1028, -1028 ;  /* 0xe404e40413577430 */ /* 0x000fc40000000000 */
[-C--:B------:R-:W-:Y:S02]  /*4e90*/  HFMA2 R6, R52, R11.reuse, R6 ;  /* 0x0000000b34067231 */ /* 0x080fe40000000006 */
[----:B------:R-:W-:Y:S02]  /*4ea0*/  HADD2 R93, R88, -1028, -1028 ;  /* 0xe404e404585d7430 */ /* 0x000fe40000000000 */
[----:B------:R-:W-:Y:S02]  /*4eb0*/  HADD2 R91, R91, -1028, -1028 ;  /* 0xe404e4045b5b7430 */ /* 0x000fe40000000000 */
[----:B------:R-:W-:Y:S02]  /*4ec0*/  HFMA2 R4, R48, R11, R4 ;  /* 0x0000000b30047231 */ /* 0x000fe40000000004 */
[----:B------:R-:W-:Y:S02]  /*4ed0*/  HFMA2 R90, R81, R10, R90 ;  /* 0x0000000a515a7231 */ /* 0x000fe4000000005a */
[----:B-1----:R-:W-:-:S02]  /*4ee0*/  HFMA2 R19, R93, R12, R7 ;  /* 0x0000000c5d137231 */ /* 0x002fc40000000007 */
[-C--:B------:R-:W-:Y:S02]  /*4ef0*/  HFMA2 R6, R87, R12.reuse, R6 ;  /* 0x0000000c57067231 */ /* 0x080fe40000000006 */
[----:B------:R-:W-:Y:S02]  /*4f00*/  HFMA2 R90, R50, R11, R90 ;  /* 0x0000000b325a7231 */ /* 0x000fe4000000005a */
[----:B------:R-:W-:Y:S02]  /*4f10*/  HADD2 R89, R86, -1028, -1028 ;  /* 0xe404e40456597430 */ /* 0x000fe40000000000 */
[-C--:B------:R-:W-:Y:S02]  /*4f20*/  HFMA2 R4, R91, R12.reuse, R4 ;  /* 0x0000000c5b047231 */ /* 0x080fe40000000004 */
[----:B------:R-:W-:Y:S02]  /*4f30*/  HADD2 R86, R85, -1028, -1028 ;  /* 0xe404e40455567430 */ /* 0x000fe40000000000 */
[----:B------:R-:W-:-:S02]  /*4f40*/  HFMA2 R90, R89, R12, R90 ;  /* 0x0000000c595a7231 */ /* 0x000fc4000000005a */
[-C--:B------:R-:W-:Y:S02]  /*4f50*/  HFMA2 R7, R44, R13.reuse, R6 ;  /* 0x0000000d2c077231 */ /* 0x080fe40000000006 */
[-C--:B------:R-:W-:Y:S02]  /*4f60*/  HFMA2 R19, R38, R13.reuse, R19 ;  /* 0x0000000d26137231 */ /* 0x080fe40000000013 */
        /* <DEDUP_REMOVED lines=12> */
[----:B------:R-:W-:Y:S02]  /*5030*/  HADD2 R4, R4.H0_H0, R4.H1_H1 ;  /* 0x3000000404047230 */ /* 0x000fe40000000800 */
[----:B------:R-:W-:Y:S02]  /*5040*/  HFMA2 R5, R90, R15, R5 ;  /* 0x0000000f5a057231 */ /* 0x000fe40000000005 */
        /* <DEDUP_REMOVED lines=60> */
[----:B------:R-:W-:Y:S02]  /*5410*/  HADD2 R85, R85.H0_H0, R85.H1_H1 ;  /* 0x3000005555557230 */ /* 0x000fe40000000800 */
[----:B------:R-:W-:Y:S02]  /*5420*/  HFMA2 R7, R36, R13, R6 ;  /* 0x0000000d24077231 */ /* 0x000fe40000000006 */
[----:B------:R-:W-:Y:S02]  /*5430*/  HFMA2 R10, R38, R17, R10 ;  /* 0x00000011260a7231 */ /* 0x000fe4000000000a */
        /* <DEDUP_REMOVED lines=99> */
.L_x_1984:
        /* <DEDUP_REMOVED lines=8> */
.L_x_1983:
[----:B------:R-:W-:-:S13]  /*5af0*/  ISETP.LT.AND P0, PT, RZ, UR6, PT ;  /* 0x00000006ff007c0c */ /* 0x000fda000bf01270 */
[----:B------:R-:W-:Y:S05]  /*5b00*/  @!P0 EXIT ;  /* 0x000000000000894d */ /* 0x000fea0003800000 */
[----:B------:R-:W0:Y:S01]  /*5b10*/  S2R R0, SR_CTAID.X ;  /* 0x0000000000007919 */ /* 0x000e220000002500 */
[----:B------:R-:W1:Y:S01]  /*5b20*/  LDC.64 R4, c[0x0][0x3a0] ;  /* 0x0000e800ff047b82 */ /* 0x000e620000000a00 */
[----:B------:R-:W-:Y:S01]  /*5b30*/  UIMAD UR4, UR18, UR16, URZ ;  /* 0x00000010120472a4 */ /* 0x000fe2000f8e02ff */
[----:B------:R-:W0:Y:S02]  /*5b40*/  S2R R3, SR_TID.X ;  /* 0x0000000000037919 */ /* 0x000e240000002100 */
[----:B0-----:R-:W-:-:S03]  /*5b50*/  LEA R0, R0, R3, 0x6 ;  /* 0x0000000300007211 */ /* 0x001fc600078e30ff */
[----:B------:R-:W-:Y:S02]  /*5b60*/  MOV R3, UR4 ;  /* 0x0000000400037c02 */ /* 0x000fe40008000f00 */
[----:B------:R-:W-:-:S05]  /*5b70*/  SHF.L.U32 R0, R0, 0x2, RZ ;  /* 0x0000000200007819 */ /* 0x000fca00000006ff */
[----:B------:R-:W-:-:S04]  /*5b80*/  IMAD R3, R3, 0x3, R0 ;  /* 0x0000000303037824 */ /* 0x000fc800078e0200 */
        /* <DEDUP_REMOVED lines=8> */
.L_x_1989:
[----:B------:R-:W0:Y:S02]  /*5c10*/  LDS R2, [R0] ;  /* 0x0000000000027984 */ /* 0x000e240000000800 */
[----:B0-----:R-:W-:-:S05]  /*5c20*/  HADD2 R3, R2, R32 ;  /* 0x0000002002037230 */ /* 0x001fca0000000000 */
[----:B------:R-:W0:Y:S02]  /*5c30*/  ATOMS.CAST.SPIN P0, [R0], R2, R3 ;  /* 0x000000020000758d */ /* 0x000e240001800003 */
[----:B0-----:R-:W-:Y:S05]  /*5c40*/  @!P0 BRA `(.L_x_1989) ;  /* 0xfffffffc00f08947 */ /* 0x001fea000383ffff */
[----:B------:R-:W-:Y:S05]  /*5c50*/  BRA `(.L_x_1987) ;  /* 0x00000000000c7947 */ /* 0x000fea0003800000 */
.L_x_1988:
[----:B------:R-:W2:Y:S02]  /*5c60*/  LD.E R0, desc[UR14][R4.64] ;  /* 0x0000000e04007980 */ /* 0x000ea4000c101900 */
[----:B--2---:R-:W-:-:S05]  /*5c70*/  IADD3 R3, PT, PT, R32, R0, RZ ;  /* 0x0000000020037210 */ /* 0x004fca0007ffe0ff */
[----:B------:R0:W-:Y:S02]  /*5c80*/  ST.E desc[UR14][R4.64], R3 ;  /* 0x0000000304007985 */ /* 0x0001e4000c10190e */
.L_x_1987:
[----:B------:R-:W-:Y:S05]  /*5c90*/  BSYNC.RECONVERGENT B0 ;  /* 0x0000000000007941 */ /* 0x000fea0003800200 */
.L_x_1986:
[----:B------:R1:W-:Y:S01]  /*5ca0*/  ATOM.E.ADD.F16x2.RN.STRONG.GPU P0, RZ, desc[UR14][R4.64+0x4], R29 ;  /* 0x8000041d04ff79a2 */ /* 0x0003e2000c10e10e */
[----:B------:R-:W-:Y:S04]  /*5cb0*/  BSSY.RECONVERGENT B0, `(.L_x_1990) ;  /* 0x000000e000007945 */ /* 0x000fe80003800200 */
[----:B-1----:R-:W-:Y:S05]  /*5cc0*/  @P0 BRA `(.L_x_1991) ;  /* 0x0000000000300947 */ /* 0x002fea0003800000 */
[----:B------:R-:W1:Y:S02]  /*5cd0*/  QSPC.E.S P0, RZ, [R4+0x4] ;  /* 0x0000040004ff73aa */ /* 0x000e640000000500 */
[----:B-1----:R-:W-:Y:S05]  /*5ce0*/  @!P0 BRA `(.L_x_1992) ;  /* 0x00000000001c8947 */ /* 0x002fea0003800000 */
[----:B------:R-:W-:-:S04]  /*5cf0*/  MOV R2, R4 ;  /* 0x0000000400027202 */ /* 0x000fc80000000f00 */
[----:B------:R-:W-:-:S07]  /*5d00*/  MOV R0, R2 ;  /* 0x0000000200007202 */ /* 0x000fce0000000f00 */
.L_x_1993:
[----:B------:R-:W0:Y:S02]  /*5d10*/  LDS R2, [R0+0x4] ;  /* 0x0000040000027984 */ /* 0x000e240000000800 */
[----:B0-----:R-:W-:-:S05]  /*5d20*/  HFMA2 R3, R2, 1, 1, R29 ;  /* 0x3c003c0002037831 */ /* 0x001fca000000001d */
[----:B------:R-:W0:Y:S02]  /*5d30*/  ATOMS.CAST.SPIN P0, [R0+0x4], R2, R3 ;  /* 0x000004020000758d */ /* 0x000e240001800003 */
[----:B0-----:R-:W-:Y:S05]  /*5d40*/  @!P0 BRA `(.L_x_1993) ;  /* 0xfffffffc00f08947 */ /* 0x001fea000383ffff */
[----:B------:R-:W-:Y:S05]  /*5d50*/  BRA `(.L_x_1991) ;  /* 0x00000000000c7947 */ /* 0x000fea0003800000 */
.L_x_1992:
[----:B------:R-:W0:Y:S02]  /*5d60*/  LD.E R0, desc[UR14][R4.64+0x4] ;  /* 0x0000040e04007980 */ /* 0x000e24000c101900 */
[----:B0-----:R-:W-:-:S05]  /*5d70*/  IADD3 R3, PT, PT, R29, R0, RZ ;  /* 0x000000001d037210 */ /* 0x001fca0007ffe0ff */
[----:B------:R1:W-:Y:S02]  /*5d80*/  ST.E desc[UR14][R4.64+0x4], R3 ;  /* 0x0000040304007985 */ /* 0x0003e4000c10190e */
.L_x_1991:
[----:B------:R-:W-:Y:S05]  /*5d90*/  BSYNC.RECONVERGENT B0 ;  /* 0x0000000000007941 */ /* 0x000fea0003800200 */
.L_x_1990:
[----:B------:R-:W-:-:S06]  /*5da0*/  UISETP.NE.AND UP0, UPT, UR6, 0x1, UPT ;  /* 0x000000010600788c */ /* 0x000fcc000bf05270 */
[----:B------:R-:W-:-:S13]  /*5db0*/  PLOP3.LUT P0, PT, PT, PT, UP0, 0x80, 0x8 ;  /* 0x000000000008781c */ /* 0x000fda0003f0f008 */
[----:B------:R-:W-:Y:S05]  /*5dc0*/  @!P0 EXIT ;  /* 0x000000000000894d */ /* 0x000fea0003800000 */
[----:B01----:R-:W-:-:S04]  /*5dd0*/  IMAD.U32 R3, RZ, RZ, UR16 ;  /* 0x00000010ff037e24 */ /* 0x003fc8000f8e00ff */
        /* <DEDUP_REMOVED lines=8> */
.L_x_1997:
[----:B------:R-:W0:Y:S02]  /*5e60*/  LDS R2, [R0] ;  /* 0x0000000000027984 */ /* 0x000e240000000800 */
[----:B0-----:R-:W-:-:S05]  /*5e70*/  HADD2 R3, R2, R23 ;  /* 0x0000001702037230 */ /* 0x001fca0000000000 */
[----:B------:R-:W0:Y:S02]  /*5e80*/  ATOMS.CAST.SPIN P0, [R0], R2, R3 ;  /* 0x000000020000758d */ /* 0x000e240001800003 */
[----:B0-----:R-:W-:Y:S05]  /*5e90*/  @!P0 BRA `(.L_x_1997) ;  /* 0xfffffffc00f08947 */ /* 0x001fea000383ffff */
[----:B------:R-:W-:Y:S05]  /*5ea0*/  BRA `(.L_x_1995) ;  /* 0x00000000000c7947 */ /* 0x000fea0003800000 */
.L_x_1996:
[----:B------:R-:W2:Y:S02]  /*5eb0*/  LD.E R0, desc[UR14][R4.64] ;  /* 0x0000000e04007980 */ /* 0x000ea4000c101900 */
[----:B--2---:R-:W-:-:S05]  /*5ec0*/  IADD3 R3, PT, PT, R23, R0, RZ ;  /* 0x0000000017037210 */ /* 0x004fca0007ffe0ff */
[----:B------:R0:W-:Y:S02]  /*5ed0*/  ST.E desc[UR14][R4.64], R3 ;  /* 0x0000000304007985 */ /* 0x0001e4000c10190e */
.L_x_1995:
[----:B------:R-:W-:Y:S05]  /*5ee0*/  BSYNC.RECONVERGENT B0 ;  /* 0x0000000000007941 */ /* 0x000fea0003800200 */
.L_x_1994:
[----:B------:R1:W-:Y:S01]  /*5ef0*/  ATOM.E.ADD.F16x2.RN.STRONG.GPU P0, RZ, desc[UR14][R4.64+0x4], R25 ;  /* 0x8000041904ff79a2 */ /* 0x0003e2000c10e10e */
[----:B------:R-:W-:Y:S04]  /*5f00*/  BSSY.RECONVERGENT B0, `(.L_x_1998) ;  /* 0x000000e000007945 */ /* 0x000fe80003800200 */
[----:B-1----:R-:W-:Y:S05]  /*5f10*/  @P0 BRA `(.L_x_1999) ;  /* 0x0000000000300947 */ /* 0x002fea0003800000 */
[----:B------:R-:W1:Y:S02]  /*5f20*/  QSPC.E.S P0, RZ, [R4+0x4] ;  /* 0x0000040004ff73aa */ /* 0x000e640000000500 */
[----:B-1----:R-:W-:Y:S05]  /*5f30*/  @!P0 BRA `(.L_x_2000) ;  /* 0x00000000001c8947 */ /* 0x002fea0003800000 */
[----:B------:R-:W-:-:S04]  /*5f40*/  MOV R2, R4 ;  /* 0x0000000400027202 */ /* 0x000fc80000000f00 */
[----:B------:R-:W-:-:S07]  /*5f50*/  MOV R0, R2 ;  /* 0x0000000200007202 */ /* 0x000fce0000000f00 */
.L_x_2001:
[----:B------:R-:W0:Y:S02]  /*5f60*/  LDS R2, [R0+0x4] ;  /* 0x0000040000027984 */ /* 0x000e240000000800 */
[----:B0-----:R-:W-:-:S05]  /*5f70*/  HFMA2 R3, R2, 1, 1, R25 ;  /* 0x3c003c0002037831 */ /* 0x001fca0000000019 */
[----:B------:R-:W0:Y:S02]  /*5f80*/  ATOMS.CAST.SPIN P0, [R0+0x4], R2, R3 ;  /* 0x000004020000758d */ /* 0x000e240001800003 */
[----:B0-----:R-:W-:Y:S05]  /*5f90*/  @!P0 BRA `(.L_x_2001) ;  /* 0xfffffffc00f08947 */ /* 0x001fea000383ffff */
[----:B------:R-:W-:Y:S05]  /*5fa0*/  BRA `(.L_x_1999) ;  /* 0x00000000000c7947 */ /* 0x000fea0003800000 */
.L_x_2000:
[----:B------:R-:W0:Y:S02]  /*5fb0*/  LD.E R0, desc[UR14][R4.64+0x4] ;  /* 0x0000040e04007980 */ /* 0x000e24000c101900 */
[----:B0-----:R-:W-:-:S05]  /*5fc0*/  IADD3 R3, PT, PT, R25, R0, RZ ;  /* 0x0000000019037210 */ /* 0x001fca0007ffe0ff */
[----:B------:R1:W-:Y:S02]  /*5fd0*/  ST.E desc[UR14][R4.64+0x4], R3 ;  /* 0x0000040304007985 */ /* 0x0003e4000c10190e */
.L_x_1999:
[----:B------:R-:W-:Y:S05]  /*5fe0*/  BSYNC.RECONVERGENT B0 ;  /* 0x0000000000007941 */ /* 0x000fea0003800200 */
.L_x_1998:
        /* <DEDUP_REMOVED lines=12> */
.L_x_2005:
[----:B------:R-:W0:Y:S02]  /*60b0*/  LDS R2, [R0] ;  /* 0x0000000000027984 */ /* 0x000e240000000800 */
[----:B0-----:R-:W-:-:S05]  /*60c0*/  HADD2 R3, R2, R26 ;  /* 0x0000001a02037230 */ /* 0x001fca0000000000 */
[----:B------:R-:W0:Y:S02]  /*60d0*/  ATOMS.CAST.SPIN P0, [R0], R2, R3 ;  /* 0x000000020000758d */ /* 0x000e240001800003 */
[----:B0-----:R-:W-:Y:S05]  /*60e0*/  @!P0 BRA `(.L_x_2005) ;  /* 0xfffffffc00f08947 */ /* 0x001fea000383ffff */
[----:B------:R-:W-:Y:S05]  /*60f0*/  BRA `(.L_x_2003) ;  /* 0x00000000000c7947 */ /* 0x000fea0003800000 */
.L_x_2004:
[----:B------:R-:W2:Y:S02]  /*6100*/  LD.E R0, desc[UR14][R4.64] ;  /* 0x0000000e04007980 */ /* 0x000ea4000c101900 */
[----:B--2---:R-:W-:-:S05]  /*6110*/  IADD3 R3, PT, PT, R26, R0, RZ ;  /* 0x000000001a037210 */ /* 0x004fca0007ffe0ff */
[----:B------:R0:W-:Y:S02]  /*6120*/  ST.E desc[UR14][R4.64], R3 ;  /* 0x0000000304007985 */ /* 0x0001e4000c10190e */
.L_x_2003:
[----:B------:R-:W-:Y:S05]  /*6130*/  BSYNC.RECONVERGENT B0 ;  /* 0x0000000000007941 */ /* 0x000fea0003800200 */
.L_x_2002:
[----:B------:R1:W-:Y:S02]  /*6140*/  ATOM.E.ADD.F16x2.RN.STRONG.GPU P0, RZ, desc[UR14][R4.64+0x4], R27 ;  /* 0x8000041b04ff79a2 */ /* 0x0003e4000c10e10e */
[----:B-1----:R-:W-:Y:S05]  /*6150*/  @P0 EXIT ;  /* 0x000000000000094d */ /* 0x002fea0003800000 */
[----:B------:R-:W1:Y:S02]  /*6160*/  QSPC.E.S P0, RZ, [R4+0x4] ;  /* 0x0000040004ff73aa */ /* 0x000e640000000500 */
[----:B-1----:R-:W-:Y:S05]  /*6170*/  @!P0 BRA `(.L_x_2006) ;  /* 0x00000000001c8947 */ /* 0x002fea0003800000 */
[----:B------:R-:W-:-:S04]  /*6180*/  MOV R2, R4 ;  /* 0x0000000400027202 */ /* 0x000fc80000000f00 */
[----:B------:R-:W-:-:S07]  /*6190*/  MOV R0, R2 ;  /* 0x0000000200007202 */ /* 0x000fce0000000f00 */
.L_x_2007:
[----:B------:R-:W0:Y:S02]  /*61a0*/  LDS R2, [R0+0x4] ;  /* 0x0000040000027984 */ /* 0x000e240000000800 */
[----:B0-----:R-:W-:-:S05]  /*61b0*/  HFMA2 R3, R2, 1, 1, R27 ;  /* 0x3c003c0002037831 */ /* 0x001fca000000001b */
[----:B------:R-:W0:Y:S02]  /*61c0*/  ATOMS.CAST.SPIN P0, [R0+0x4], R2, R3 ;  /* 0x000004020000758d */ /* 0x000e240001800003 */
[----:B0-----:R-:W-:Y:S05]  /*61d0*/  @!P0 BRA `(.L_x_2007) ;  /* 0xfffffffc00f08947 */ /* 0x001fea000383ffff */
[----:B------:R-:W-:Y:S05]  /*61e0*/  EXIT ;  /* 0x000000000000794d */ /* 0x000fea0003800000 */
.L_x_2006:
[----:B------:R-:W0:Y:S02]  /*61f0*/  LD.E R0, desc[UR14][R4.64+0x4] ;  /* 0x0000040e04007980 */ /* 0x000e24000c101900 */
[----:B0-----:R-:W-:-:S05]  /*6200*/  IADD3 R3, PT, PT, R27, R0, RZ ;  /* 0x000000001b037210 */ /* 0x001fca0007ffe0ff */
[----:B------:R-:W-:Y:S01]  /*6210*/  ST.E desc[UR14][R4.64+0x4], R3 ;  /* 0x0000040304007985 */ /* 0x000fe2000c10190e */
[----:B------:R-:W-:Y:S05]  /*6220*/  EXIT ;  /* 0x000000000000794d */ /* 0x000fea0003800000 */
.L_x_2008:
        /* <DEDUP_REMOVED lines=13> */
.L_x_4500:


//--------------------- .text._Z23gemm_half_q_half_kernelILi3ELi38ELb0ELb0ELi64EEvPK6__halfPKjS4_S2_PS0_iiiiPKtS7_iiiiiibS2_i --------------------------
	.section	.text._Z23gemm_half_q_half_kernelILi3ELi38ELb0ELb0ELi64EEvPK6__halfPKjS4_S2_PS0_iiiiPKtS7_iiiiiibS2_i,"ax",@progbits
	.align	128
        .global         _Z23gemm_half_q_half_kernelILi3ELi38ELb0ELb0ELi64EEvPK6__halfPKjS4_S2_PS0_iiiiPKtS7_iiiiiibS2_i
        .type           _Z23gemm_half_q_half_kernelILi3ELi38ELb0ELb0ELi64EEvPK6__halfPKjS4_S2_PS0_iiiiPKtS7_iiiiiibS2_i,@function
        .size           _Z23gemm_half_q_half_kernelILi3ELi38ELb0ELb0ELi64EEvPK6__halfPKjS4_S2_PS0_iiiiPKtS7_iiiiiibS2_i,(.L_x_4501 - _Z23gemm_half_q_half_kernelILi3ELi38ELb0ELb0ELi64EEvPK6__halfPKjS4_S2_PS0_iiiiPKtS7_iiiiiibS2_i)
        .other          _Z23gemm_half_q_half_kernelILi3ELi38ELb0ELb0ELi64EEvPK6__halfPKjS4_S2_PS0_iiiiPKtS7_iiiiiibS2_i,@"STO_CUDA_ENTRY STV_DEFAULT"
_Z23gemm_half_q_half_kernelILi3ELi38ELb0ELb0ELi64EEvPK6__halfPKjS4_S2_PS0_iiiiPKtS7_iiiiiibS2_i:
.text._Z23gemm_half_q_half_kernelILi3ELi38ELb0ELb0ELi64EEvPK6__halfPKjS4_S2_PS0_iiiiPKtS7_iiiiiibS2_i:
        /* <DEDUP_REMOVED lines=56> */
.L_x_2014:
        /* <DEDUP_REMOVED lines=32> */
.L_x_2013:
        /* <DEDUP_REMOVED lines=20> */
.L_x_2015:
[----:B------:R-:W-:-:S13]  /*06c0*/  ISETP.EQ.AND P1, PT, RZ, UR10, PT ;  /* 0x0000000aff007c0c */ /* 0x000fda000bf22270 */
[----:B------:R-:W-:Y:S05]  /*06d0*/  @!P0 BRA P1, `(.L_x_2010) ;  /* 0x00000004007c8947 */ /* 0x000fea0000800000 */
.L_x_2012:
        /* <DEDUP_REMOVED lines=12> */
.L_x_2011:
        /* <DEDUP_REMOVED lines=17> */
.L_x_2018:
        /* <DEDUP_REMOVED lines=32> */
.L_x_2017:
        /* <DEDUP_REMOVED lines=21> */
.L_x_2019:
[----:B------:R-:W-:-:S09]  /*0c00*/  UISETP.NE.OR UP0, UPT, UR10, URZ, UP0 ;  /* 0x000000ff0a00728c */ /* 0x000fd20008705670 */
[----:B------:R-:W-:Y:S05]  /*0c10*/  BRA.U !UP0, `(.L_x_2010) ;  /* 0x00000001082c7547 */ /* 0x000fea000b800000 */
.L_x_2016:
        /* <DEDUP_REMOVED lines=11> */
.L_x_2010:
[----:B------:R-:W-:Y:S05]  /*0cd0*/  BSYNC.RECONVERGENT B0 ;  /* 0x0000000000007941 */ /* 0x000fea0003800200 */
.L_x_2009:
        /* <DEDUP_REMOVED lines=23> */
.L_x_2023:
        /* <DEDUP_REMOVED lines=15> */
.L_x_2022:
        /* <DEDUP_REMOVED lines=12> */
.L_x_2024:
[----:B------:R-:W-:-:S09]  /*1000*/  UISETP.NE.OR UP0, UPT, UR10, URZ, UP0 ;  /* 0x000000ff0a00728c */ /* 0x000fd20008705670 */
[----:B------:R-:W-:Y:S05]  /*1010*/  BRA.U !UP0, `(.L_x_2020) ;  /* 0x00000001081c7547 */ /* 0x000fea000b800000 */
.L_x_2021:
[----:B012---:R-:W0:Y:S02]  /*1020*/  LDC.64 R4, c[0x0][0x3a0] ;  /* 0x0000e800ff047b82 */ /* 0x007e240000000a00 */
.L_x_2025:
[C---:B0-----:R-:W-:Y:S01]  /*1030*/  IMAD.WIDE R6, R3.reuse, 0x2, R4 ;  /* 0x0000000203067825 */ /* 0x041fe200078e0204 */
[----:B------:R-:W-:Y:S01]  /*1040*/  UIADD3 UR10, UPT, UPT, UR10, 0x1, URZ ;  /* 0x000000010a0a7890 */ /* 0x000fe2000fffe0ff */
[----:B------:R-:W-:-:S03]  /*1050*/  IADD3 R3, PT, PT, R3, UR16, RZ ;  /* 0x0000001003037c10 */ /* 0x000fc6000fffe0ff */
[----:B------:R3:W-:Y:S01]  /*1060*/  STG.E.64 desc[UR14][R6.64], RZ ;  /* 0x000000ff06007986 */ /* 0x0007e2000c101b0e */
[----:B------:R-:W-:-:S09]  /*1070*/  UISETP.NE.AND UP0, UPT, UR10, URZ, UPT ;  /* 0x000000ff0a00728c */ /* 0x000fd2000bf05270 */
[----:B---3--:R-:W-:Y:S05]  /*1080*/  BRA.U UP0, `(.L_x_2025) ;  /* 0xfffffffd00e87547 */ /* 0x008fea000b83ffff */
.L_x_2020:
        /* <DEDUP_REMOVED lines=20> */
.L_x_2027:
        /* <DEDUP_REMOVED lines=45> */
.L_x_2026:
        /* <DEDUP_REMOVED lines=30> */
.L_x_2028:
        /* <DEDUP_REMOVED lines=8> */
.L_x_2029:
        /* <DEDUP_REMOVED lines=8> */
.L_x_2030:
        /* <DEDUP_REMOVED lines=8> */
.L_x_2031:
        /* <DEDUP_REMOVED lines=8> */
.L_x_2032:
        /* <DEDUP_REMOVED lines=8> */
[----:B------:R-:W-:Y:S02]  /*1900*/  PRMT R22, R9, 0x7610, R9 ;  /* 0x0000761009167816 */ /* 0x000fe40000000009 */
        /* <DEDUP_REMOVED lines=17> */
[----:B------:R-:W-:Y:S01]  /*1a20*/  IADD3 R29, PT, PT, R12, UR5, RZ ;  /* 0x000000050c1d7c10 */ /* 0x000fe2000fffe0ff */
[----:B------:R-:W-:Y:S06]  /*1a30*/  @!P0 BRA `(.L_x_2033) ;  /* 0x0000002400088947 */ /* 0x000fec0003800000 */
[----:B------:R-:W-:Y:S01]  /*1a40*/  UIMAD.WIDE.U32 UR8, UR8, 0x100, UR12 ;  /* 0x00000100080878a5 */ /* 0x000fe2000f8e000c */
[----:B------:R-:W-:Y:S01]  /*1a50*/  MOV R12, R2 ;  /* 0x00000002000c7202 */ /* 0x000fe20000000f00 */
[----:B------:R-:W-:Y:S01]  /*1a60*/  UISETP.LT.AND UP1, UPT, UR7, UR17, UPT ;  /* 0x000000110700728c */ /* 0x000fe2000bf21270 */
[----:B------:R-:W-:Y:S01]  /*1a70*/  MOV R13, R3 ;  /* 0x00000003000d7202 */ /* 0x000fe20000000f00 */
[----:B------:R-:W-:Y:S01]  /*1a80*/  UIADD3 UR10, UP0, UPT, UR8, 0x2, URZ ;  /* 0x00000002080a7890 */ /* 0x000fe2000ff1e0ff */
[----:B------:R-:W-:Y:S01]  /*1a90*/  MOV R24, RZ ;  /* 0x000000ff00187202 */ /* 0x000fe20000000f00 */
[----:B------:R-:W0:Y:S01]  /*1aa0*/  LDCU UR16, c[0x0][0x3ac] ;  /* 0x00007580ff1077ac */ /* 0x000e220008000800 */
[----:B------:R-:W-:Y:S01]  /*1ab0*/  PRMT R31, RZ, 0x7610, R31 ;  /* 0x00007610ff1f7816 */ /* 0x000fe2000000001f */
[----:B------:R-:W-:Y:S02]  /*1ac0*/  UIADD3.X UR9, UPT, UPT, URZ, UR9, URZ, UP0, !UPT ;  /* 0x00000009ff097290 */ /* 0x000fe400087fe4ff */
[----:B------:R-:W-:Y:S01]  /*1ad0*/  MOV R14, UR10 ;  /* 0x0000000a000e7c02 */ /* 0x000fe20008000f00 */
[----:B------:R-:W-:-:S03]  /*1ae0*/  USEL UR8, UR7, UR17, UP1 ;  /* 0x0000001107087287 */ /* 0x000fc60008800000 */
[----:B------:R-:W-:-:S09]  /*1af0*/  MOV R15, UR9 ;  /* 0x00000009000f7c02 */ /* 0x000fd20008000f00 */
.L_x_2036:
[----:B------:R-:W-:Y:S02]  /*1b00*/  ISETP.NE.AND P0, PT, R29, UR5, PT ;  /* 0x000000051d007c0c */ /* 0x000fe4000bf05270 */
[----:B0-----:R-:W-:Y:S02]  /*1b10*/  MOV R9, UR16 ;  /* 0x0000001000097c02 */ /* 0x001fe40008000f00 */
[----:B------:R-:W-:-:S09]  /*1b20*/  MOV R3, R13 ;  /* 0x0000000d00037202 */ /* 0x000fd20000000f00 */
[----:B------:R-:W-:Y:S01]  /*1b30*/  @!P0 LEA R2, R24, R1, 0x3 ;  /* 0x0000000118028211 */ /* 0x000fe200078e18ff */
[----:B------:R-:W2:Y:S04]  /*1b40*/  @!P0 LDG.E.U16.CONSTANT R11, desc[UR14][R14.64] ;  /* 0x0000000e0e0b8981 */ /* 0x000ea8000c1e9500 */
[----:B------:R0:W3:Y:S02]  /*1b50*/  @!P0 LDL.64 R20, [R2+0x8] ;  /* 0x0000080002148983 */ /* 0x0000e40000100a00 */
[----:B0-----:R-:W-:-:S05]  /*1b60*/  MOV R2, R12 ;  /* 0x0000000c00027202 */ /* 0x001fca0000000f00 */
[----:B------:R-:W-:Y:S01]  /*1b70*/  IMAD.WIDE R8, R9, 0x4, R2 ;  /* 0x0000000409087825 */ /* 0x000fe200078e0202 */
        /* <DEDUP_REMOVED lines=36> */
[----:B------:R-:W-:Y:S02]  /*1dc0*/  LOP3.LUT R21, R21, 0xf000f, RZ, 0xc0, !PT ;  /* 0x000f000f15157812 */ /* 0x000fe400078ec0ff */
[----:B------:R-:W-:Y:S02]  /*1dd0*/  LOP3.LUT R58, R19, 0x3f003f, RZ, 0xc0, !PT ;  /* 0x003f003f133a7812 */ /* 0x000fe400078ec0ff */
[--C-:B------:R-:W-:Y:S02]  /*1de0*/  SHF.R.U32.HI R44, RZ, 0xc, R19.reuse ;  /* 0x0000000cff2c7819 */ /* 0x100fe40000011613 */
[----:B------:R-:W-:-:S02]  /*1df0*/  SHF.R.U32.HI R59, RZ, 0x6, R19 ;  /* 0x00000006ff3b7819 */ /* 0x000fc40000011613 */
        /* <DEDUP_REMOVED lines=18> */
[----:B--2---:R-:W-:-:S02]  /*1f20*/  SHF.R.U32.HI R32, RZ, 0x8, R8 ;  /* 0x00000008ff207819 */ /* 0x004fc40000011608 */
[--C-:B------:R-:W-:Y:S02]  /*1f30*/  SHF.R.U32.HI R35, RZ, 0xa, R8.reuse ;  /* 0x0000000aff237819 */ /* 0x100fe40000011608 */
[----:B------:R-:W-:Y:S02]  /*1f40*/  LOP3.LUT R48, R8, 0x3f003f, RZ, 0xc0, !PT ;  /* 0x003f003f08307812 */ /* 0x000fe400078ec0ff */
[----:B------:R-:W-:Y:S02]  /*1f50*/  SHF.R.U32.HI R49, RZ, 0x6, R8 ;  /* 0x00000006ff317819 */ /* 0x000fe40000011608 */
[----:B------:R-:W-:Y:S02]  /*1f60*/  LOP3.LUT R8, R17, 0xf000f, RZ, 0xc0, !PT ;  /* 0x000f000f11087812 */ /* 0x000fe400078ec0ff */
[----:B------:R-:W-:Y:S02]  /*1f70*/  LOP3.LUT R32, R21, 0x300030, R32, 0xf8, !PT ;  /* 0x0030003015207812 */ /* 0x000fe400078ef820 */
[----:B------:R-:W-:-:S02]  /*1f80*/  LOP3.LUT R17, R20, 0x64006400, RZ, 0xfc, !PT ;  /* 0x6400640014117812 */ /* 0x000fc400078efcff */
[----:B------:R-:W-:Y:S02]  /*1f90*/  LOP3.LUT R21, R54, 0x64006400, RZ, 0xfc, !PT ;  /* 0x6400640036157812 */ /* 0x000fe400078efcff */
[--C-:B------:R-:W-:Y:S01]  /*1fa0*/  SHF.R.U32.HI R19, RZ, 0x8, R9.reuse ;  /* 0x00000008ff137819 */ /* 0x100fe20000011609 */
[----:B------:R-:W-:Y:S01]  /*1fb0*/  HADD2 R17, R17, -1056, -1056 ;  /* 0xe420e42011117430 */ /* 0x000fe20000000000 */
[--C-:B------:R-:W-:Y:S01]  /*1fc0*/  SHF.R.U32.HI R37, RZ, 0xa, R9.reuse ;  /* 0x0000000aff257819 */ /* 0x100fe20000011609 */
[----:B------:R-:W-:Y:S01]  /*1fd0*/  HADD2 R21, R21, -1056, -1056 ;  /* 0xe420e42015157430 */ /* 0x000fe20000000000 */
        /* <DEDUP_REMOVED lines=9> */
[----:B------:R-:W-:Y:S02]  /*2070*/  SHF.R.U32.HI R41, RZ, 0x6, R11 ;  /* 0x00000006ff297819 */ /* 0x000fe4000001160b */
[----:B------:R-:W-:Y:S02]  /*2080*/  LOP3.LUT R35, R8, 0x300030, R35, 0xf8, !PT ;  /* 0x0030003008237812 */ /* 0x000fe400078ef823 */
[----:B------:R-:W-:Y:S02]  /*2090*/  LOP3.LUT R36, R36, 0x300030, R19, 0xf8, !PT ;  /* 0x0030003024247812 */ /* 0x000fe400078ef813 */
[----:B------:R-:W-:Y:S02]  /*20a0*/  LOP3.LUT R8, R43, 0xf000f, RZ, 0xc0, !PT ;  /* 0x000f000f2b087812 */ /* 0x000fe400078ec0ff */
[----:B------:R-:W-:Y:S02]  /*20b0*/  LOP3.LUT R11, R44, 0xf000f, RZ, 0xc0, !PT ;  /* 0x000f000f2c0b7812 */ /* 0x000fe400078ec0ff */
[----:B------:R-:W-:-:S02]  /*20c0*/  LOP3.LUT R19, R33, 0x64006400, RZ, 0xfc, !PT ;  /* 0x6400640021137812 */ /* 0x000fc400078efcff */
[----:B------:R-:W-:Y:S02]  /*20d0*/  LOP3.LUT R20, R55, 0x64006400, RZ, 0xfc, !PT ;  /* 0x6400640037147812 */ /* 0x000fe400078efcff */
[----:B------:R-:W-:Y:S01]  /*20e0*/  LOP3.LUT R37, R18, 0x300030, R37, 0xf8, !PT ;  /* 0x0030003012257812 */ /* 0x000fe200078ef825 */
[----:B------:R-:W-:Y:S01]  /*20f0*/  HADD2 R19, R19, -1056, -1056 ;  /* 0xe420e42013137430 */ /* 0x000fe20000000000 */
[----:B------:R-:W-:Y:S01]  /*2100*/  LOP3.LUT R47, R8, 0x300030, R47, 0xf8, !PT ;  /* 0x00300030082f7812 */ /* 0x000fe200078ef82f */
[-C--:B0-----:R-:W-:Y:S01]  /*2110*/  HFMA2 R8, R17, R4.reuse, RZ ;  /* 0x0000000411087231 */ /* 0x081fe200000000ff */
[----:B------:R-:W-:Y:S01]  /*2120*/  LOP3.LUT R44, R11, 0x300030, R10, 0xf8, !PT ;  /* 0x003000300b2c7812 */ /* 0x000fe200078ef80a */
[-C--:B------:R-:W-:Y:S01]  /*2130*/  HFMA2 R10, R21, R4.reuse, RZ ;  /* 0x00000004150a7231 */ /* 0x080fe200000000ff */
[----:B------:R-:W-:Y:S01]  /*2140*/  LOP3.LUT R18, R34, 0x64006400, RZ, 0xfc, !PT ;  /* 0x6400640022127812 */ /* 0x000fe200078efcff */
[----:B------:R-:W-:Y:S01]  /*2150*/  HADD2 R20, R20, -1056, -1056 ;  /* 0xe420e42014147430 */ /* 0x000fe20000000000 */
[----:B------:R-:W-:Y:S01]  /*2160*/  LOP3.LUT R43, R42, 0x300030, R9, 0xf8, !PT ;  /* 0x003000302a2b7812 */ /* 0x000fe200078ef809 */
[----:B------:R-:W-:Y:S01]  /*2170*/  HFMA2 R9, R19, R4, RZ.H0_H0 ;  /* 0x0000000413097231 */ /* 0x000fe200000400ff */
[----:B------:R-:W-:Y:S01]  /*2180*/  LOP3.LUT R42, R62, 0x300030, R63, 0xf8, !PT ;  /* 0x003000303e2a7812 */ /* 0x000fe200078ef83f */
[----:B------:R-:W-:Y:S01]  /*2190*/  HADD2 R18, R18, -1056, -1056 ;  /* 0xe420e42012127430 */ /* 0x000fe20000000000 */
[----:B------:R-:W-:Y:S01]  /*21a0*/  LOP3.LUT R33, R58, 0x64006400, RZ, 0xfc, !PT ;  /* 0x640064003a217812 */ /* 0x000fe200078efcff */
[-C--:B------:R-:W-:Y:S01]  /*21b0*/  HFMA2 R58, R16, R5.reuse, R8 ;  /* 0x00000005103a7231 */ /* 0x080fe20000000008 */
[----:B------:R-:W-:Y:S01]  /*21c0*/  LOP3.LUT R34, R59, 0x64006400, RZ, 0xfc, !PT ;  /* 0x640064003b227812 */ /* 0x000fe200078efcff */
[----:B------:R-:W-:-:S02]  /*21d0*/  HFMA2 R59, R18, R5, R9 ;  /* 0x00000005123b7231 */ /* 0x000fc40000000009 */
[-C--:B------:R-:W-:Y:S02]  /*21e0*/  HFMA2 R62, R20, R5.reuse, R10 ;  /* 0x00000005143e7231 */ /* 0x080fe4000000000a */
[----:B------:R-:W-:Y:S01]  /*21f0*/  HADD2 R33, R33, -1056, -1056 ;  /* 0xe420e42021217430 */ /* 0x000fe20000000000 */
[----:B------:R-:W0:Y:S01]  /*2200*/  LDS.128 R8, [UR4+0x10] ;  /* 0x00001004ff087984 */ /* 0x000e220008000c00 */
[----:B------:R-:W-:Y:S01]  /*2210*/  HADD2 R34, R34, -1056, -1056 ;  /* 0xe420e42022227430 */ /* 0x000fe20000000000 */
[----:B------:R-:W-:Y:S01]  /*2220*/  LOP3.LUT R55, R56, 0x64006400, RZ, 0xfc, !PT ;  /* 0x6400640038377812 */ /* 0x000fe200078efcff */
        /* <DEDUP_REMOVED lines=45> */
[-C--:B------:R-:W-:Y:S02]  /*2500*/  HFMA2 R58, R38, R9.reuse, R58 ;  /* 0x00000009263a7231 */ /* 0x080fe4000000003a */
[----:B------:R-:W-:Y:S02]  /*2510*/  HADD2 R43, R43, -1056, -1056 ;  /* 0xe420e4202b2b7430 */ /* 0x000fe40000000000 */
[----:B------:R-:W-:Y:S01]  /*2520*/  HFMA2 R62, R46, R9, R62 ;  /* 0x000000092e3e7231 */ /* 0x000fe2000000003e */
[----:B------:R-:W-:Y:S01]  /*2530*/  LOP3.LUT R7, R7, 0x64006400, RZ, 0xfc, !PT ;  /* 0x6400640007077812 */ /* 0x000fe200078efcff */
[----:B------:R-:W-:Y:S01]  /*2540*/  HFMA2 R59, R41, R8, R59 ;  /* 0x00000008293b7231 */ /* 0x000fe2000000003b */
[----:B------:R-:W-:Y:S01]  /*2550*/  LOP3.LUT R6, R47, 0x64006400, RZ, 0xfc, !PT ;  /* 0x640064002f067812 */ /* 0x000fe200078efcff */
[----:B------:R-:W-:Y:S01]  /*2560*/  HADD2 R40, R40, -1056, -1056 ;  /* 0xe420e42028287430 */ /* 0x000fe20000000000 */
[----:B------:R-:W-:Y:S01]  /*2570*/  LOP3.LUT R36, R36, 0x64006400, RZ, 0xfc, !PT ;  /* 0x6400640024247812 */ /* 0x000fe200078efcff */
[----:B------:R-:W-:-:S02]  /*2580*/  HFMA2 R58, R35, R10, R58 ;  /* 0x0000000a233a7231 */ /* 0x000fc4000000003a */
[----:B------:R-:W-:Y:S02]  /*2590*/  HADD2 R32, R4, -1056, -1056 ;  /* 0xe420e42004207430 */ /* 0x000fe40000000000 */
[----:B------:R-:W-:Y:S02]  /*25a0*/  HFMA2 R62, R43, R10, R62 ;  /* 0x0000000a2b3e7231 */ /* 0x000fe4000000003e */
[----:B------:R-:W-:Y:S01]  /*25b0*/  HADD2 R48, R7, -1056, -1056 ;  /* 0xe420e42007307430 */ /* 0x000fe20000000000 */
[----:B------:R-:W-:Y:S01]  /*25c0*/  LOP3.LUT R44, R44, 0x64006400, RZ, 0xfc, !PT ;  /* 0x640064002c2c7812 */ /* 0x000fe200078efcff */
[----:B------:R-:W-:Y:S01]  /*25d0*/  HFMA2 R63, R49, R8, R63 ;  /* 0x00000008313f7231 */ /* 0x000fe2000000003f */
[----:B------:R-:W-:Y:S01]  /*25e0*/  LOP3.LUT R7, R42, 0x64006400, RZ, 0xfc, !PT ;  /* 0x640064002a077812 */ /* 0x000fe200078efcff */
[----:B------:R-:W-:Y:S01]  /*25f0*/  HADD2 R42, R6, -1056, -1056 ;  /* 0xe420e420062a7430 */ /* 0x000fe20000000000 */
[----:B------:R-:W-:Y:S01]  /*2600*/  LOP3.LUT R5, R37, 0x64006400, RZ, 0xfc, !PT ;  /* 0x6400640025057812 */ /* 0x000fe200078efcff */
[----:B------:R-:W-:-:S02]  /*2610*/  HFMA2 R59, R40, R9, R59 ;  /* 0x00000009283b7231 */ /* 0x000fc4000000003b */
[----:B------:R-:W-:Y:S02]  /*2620*/  HFMA2 R58, R32, R11, R58 ;  /* 0x0000000b203a7231 */ /* 0x000fe4000000003a */
[----:B------:R-:W-:Y:S02]  /*2630*/  HADD2 R37, R36, -1056, -1056 ;  /* 0xe420e42024257430 */ /* 0x000fe40000000000 */
[----:B------:R-:W-:Y:S02]  /*2640*/  HFMA2 R63, R48, R9, R63 ;  /* 0x00000009303f7231 */ /* 0x000fe4000000003f */
[----:B------:R-:W-:Y:S02]  /*2650*/  HFMA2 R62, R42, R11, R62 ;  /* 0x0000000b2a3e7231 */ /* 0x000fe4000000003e */
[----:B------:R-:W-:Y:S02]  /*2660*/  HADD2 R47, R44, -1056, -1056 ;  /* 0xe420e4202c2f7430 */ /* 0x000fe40000000000 */
        /* <DEDUP_REMOVED lines=86> */
[----:B------:R-:W-:Y:S02]  /*2bd0*/  HADD2 R8, R18.H0_H0, R18.H1_H1 ;  /* 0x3000001212087230 */ /* 0x000fe40000000800 */
[----:B------:R-:W-:Y:S02]  /*2be0*/  HFMA2 R6, R44, R11, R6 ;  /* 0x0000000b2c067231 */ /* 0x000fe40000000006 */
[----:B------:R-:W-:-:S02]  /*2bf0*/  HFMA2 R5, R38, R9, R19 ;  /* 0x0000000926057231 */ /* 0x000fc40000000013 */
[----:B------:R-:W-:Y:S02]  /*2c00*/  HFMA2 R21, R46, R9, R21 ;  /* 0x000000092e157231 */ /* 0x000fe40000000015 */
[----:B------:R-:W-:Y:S02]  /*2c10*/  HADD2 R6, R6.H0_H0, R6.H1_H1 ;  /* 0x3000000606067230 */ /* 0x000fe40000000800 */
        /* <DEDUP_REMOVED lines=10> */
.L_x_2034:
        /* <DEDUP_REMOVED lines=272> */
.L_x_2035:
[----:B------:R-:W-:Y:S01]  /*3dc0*/  UIADD3 UR5, UPT, UPT, UR5, 0x20, URZ ;  /* 0x0000002005057890 */ /* 0x000fe2000fffe0ff */
[----:B-----5:R-:W-:Y:S01]  /*3dd0*/  MOV R5, UR16 ;  /* 0x0000001000057c02 */ /* 0x020fe20008000f00 */
        /* <DEDUP_REMOVED lines=8> */
.L_x_2033:
[----:B------:R-:W1:Y:S02]  /*3e60*/  LDCU UR10, c[0x0][0x3d8] ;  /* 0x00007b00ff0a77ac */ /* 0x000e640008000800 */
[----:B-1----:R-:W-:-:S04]  /*3e70*/  UISETP.LT.AND UP0, UPT, UR7, UR10, UPT ;  /* 0x0000000a0700728c */ /* 0x002fc8000bf01270 */
[----:B------:R-:W-:-:S04]  /*3e80*/  USEL UR10, UR7, UR10, UP0 ;  /* 0x0000000a070a7287 */ /* 0x000fc80008000000 */
[----:B------:R-:W-:-:S09]  /*3e90*/  UISETP.GT.AND UP0, UPT, UR10, UR5, UPT ;  /* 0x000000050a00728c */ /* 0x000fd2000bf04270 */
[----:B------:R-:W-:Y:S05]  /*3ea0*/  BRA.U !UP0, `(.L_x_2037) ;  /* 0x0000001d08cc7547 */ /* 0x000fea000b800000 */
[----:B------:R-:W1:Y:S01]  /*3eb0*/  LDCU.64 UR8, c[0x0][0x3b8] ;  /* 0x00007700ff0877ac */ /* 0x000e620008000a00 */
[----:B------:R-:W-:Y:S02]  /*3ec0*/  MOV R4, R2 ;  /* 0x0000000200047202 */ /* 0x000fe40000000f00 */
[----:B------:R-:W-:Y:S01]  /*3ed0*/  MOV R5, R3 ;  /* 0x0000000300057202 */ /* 0x000fe20000000f00 */
[----:B------:R-:W2:Y:S01]  /*3ee0*/  LDCU UR16, c[0x0][0x3ac] ;  /* 0x00007580ff1077ac */ /* 0x000ea20008000800 */
[----:B-1----:R-:W-:-:S04]  /*3ef0*/  UIMAD.WIDE.U32 UR8, UR5, 0x4, UR8 ;  /* 0x00000004050878a5 */ /* 0x002fc8000f8e0008 */
[----:B------:R-:W-:-:S04]  /*3f00*/  UIADD3 UR11, UP0, UPT, UR8, 0x2, URZ ;  /* 0x00000002080b7890 */ /* 0x000fc8000ff1e0ff */
[----:B------:R-:W-:Y:S02]  /*3f10*/  UIADD3.X UR8, UPT, UPT, URZ, UR9, URZ, UP0, !UPT ;  /* 0x00000009ff087290 */ /* 0x000fe400087fe4ff */
[----:B------:R-:W-:-:S04]  /*3f20*/  MOV R32, UR11 ;  /* 0x0000000b00207c02 */ /* 0x000fc80008000f00 */
[----:B--2---:R-:W-:-:S07]  /*3f30*/  MOV R33, UR8 ;  /* 0x0000000800217c02 */ /* 0x004fce0008000f00 */
.L_x_2039:
[----:B------:R-:W-:Y:S01]  /*3f40*/  ISETP.NE.AND P0, PT, R29, UR5, PT ;  /* 0x000000051d007c0c */ /* 0x000fe2000bf05270 */
[----:B-----5:R-:W5:-:S12]  /*3f50*/  LDG.E.128.CONSTANT R12, desc[UR14][R4.64] ;  /* 0x0000000e040c7981 */ /* 0x020f58000c1e9d00 */
[----:B------:R-:W-:Y:S01]  /*3f60*/  @!P0 LEA R16, R24, R1, 0x3 ;  /* 0x0000000118108211 */ /* 0x000fe200078e18ff */
[----:B------:R-:W2:Y:S05]  /*3f70*/  @!P0 LDG.E.U16.CONSTANT R6, desc[UR14][R32.64] ;  /* 0x0000000e20068981 */ /* 0x000eaa000c1e9500 */
[----:B------:R-:W3:Y:S01]  /*3f80*/  @!P0 LDL.64 R16, [R16+0x8] ;  /* 0x0000080010108983 */ /* 0x000ee20000100a00 */
[----:B------:R-:W-:Y:S01]  /*3f90*/  MOV R3, UR16 ;  /* 0x0000001000037c02 */ /* 0x000fe20008000f00 */
[----:B------:R-:W-:Y:S01]  /*3fa0*/  UISETP.GE.AND UP0, UPT, UR6, 0x1, UPT ;  /* 0x000000010600788c */ /* 0x000fe2000bf06270 */
[----:B------:R-:W-:-:S03]  /*3fb0*/  MOV R21, UR16 ;  /* 0x0000001000157c02 */ /* 0x000fc60008000f00 */
[----:B------:R-:W-:Y:S01]  /*3fc0*/  IMAD.WIDE R2, R3, 0x4, R4 ;  /* 0x0000000403027825 */ /* 0x000fe200078e0204 */
[----:B------:R-:W-:-:S04]  /*3fd0*/  @!P0 IADD3 R7, PT, PT, R24, 0x1, RZ ;  /* 0x0000000118078810 */ /* 0x000fc80007ffe0ff */
[----:B0-----:R0:W5:Y:S01]  /*3fe0*/  LDG.E.128.CONSTANT R8, desc[UR14][R2.64] ;  /* 0x0000000e02087981 */ /* 0x001162000c1e9d00 */
[----:B------:R-:W-:Y:S01]  /*3ff0*/  IMAD.WIDE R20, R21, 0x4, R2 ;  /* 0x0000000415147825 */ /* 0x000fe200078e0202 */
[----:B------:R-:W-:Y:S02]  /*4000*/  @!P0 MOV R24, R7 ;  /* 0x0000000700188202 */ /* 0x000fe40000000f00 */
[----:B0-----:R-:W-:Y:S02]  /*4010*/  MOV R2, R4 ;  /* 0x0000000400027202 */ /* 0x001fe40000000f00 */
[----:B------:R-:W-:Y:S02]  /*4020*/  MOV R3, R5 ;  /* 0x0000000500037202 */ /* 0x000fe40000000f00 */
[----:B--2---:R-:W-:Y:S02]  /*4030*/  @!P0 IADD3 R29, PT, PT, R6, UR5, RZ ;  /* 0x00000005061d8c10 */ /* 0x004fe4000fffe0ff */
[----:B---3--:R-:W-:-:S02]  /*4040*/  @!P0 PRMT R0, R16, 0x7610, R0 ;  /* 0x0000761010008816 */ /* 0x008fc40000000000 */
[----:B------:R-:W-:Y:S02]  /*4050*/  @!P0 PRMT R22, R17, 0x7610, R22 ;  /* 0x0000761011168816 */ /* 0x000fe40000000016 */
[----:B------:R-:W-:Y:S02]  /*4060*/  @!P0 PRMT R0, R0, 0x7610, R16 ;  /* 0x0000761000008816 */ /* 0x000fe40000000010 */
[----:B------:R-:W-:Y:S01]  /*4070*/  @!P0 PRMT R22, R22, 0x7610, R17 ;  /* 0x0000761016168816 */ /* 0x000fe20000000011 */
[----:B------:R-:W-:Y:S06]  /*4080*/  BRA.U !UP0, `(.L_x_2038) ;  /* 0x0000001d082c7547 */ /* 0x000fec000b800000 */
        /* <DEDUP_REMOVED lines=15> */
[----:B------:R-:W-:Y:S02]  /*4180*/  SHF.R.U32.HI R18, RZ, 0xf, R14 ;  /* 0x0000000fff127819 */ /* 0x000fe4000001160e */
[----:B------:R-:W-:Y:S02]  /*4190*/  SHF.R.U32.HI R13, RZ, 0xe, R8 ;  /* 0x0000000eff0d7819 */ /* 0x000fe40000011608 */
[----:B------:R-:W-:Y:S02]  /*41a0*/  LOP3.LUT R15, R10, 0x380038, RZ, 0xc0, !PT ;  /* 0x003800380a0f7812 */ /* 0x000fe400078ec0ff */
[----:B------:R-:W-:Y:S02]  /*41b0*/  LOP3.LUT R16, R16, 0x10001, RZ, 0xc0, !PT ;  /* 0x0001000110107812 */ /* 0x000fe400078ec0ff */
[----:B------:R-:W-:Y:S02]  /*41c0*/  LOP3.LUT R12, R8, 0x380038, RZ, 0xc0, !PT ;  /* 0x00380038080c7812 */ /* 0x000fe400078ec0ff */
[----:B------:R-:W-:-:S02]  /*41d0*/  SHF.R.U32.HI R43, RZ, 0xe, R11 ;  /* 0x0000000eff2b7819 */ /* 0x000fc4000001160b */
[----:B------:R-:W-:Y:S02]  /*41e0*/  LOP3.LUT R38, R38, 0x10001, RZ, 0xc0, !PT ;  /* 0x0001000126267812 */ /* 0x000fe400078ec0ff */
[----:B------:R-:W-:Y:S02]  /*41f0*/  SHF.R.U32.HI R71, RZ, 0x6, R14 ;  /* 0x00000006ff477819 */ /* 0x000fe4000001160e */
        /* <DEDUP_REMOVED lines=8> */
[----:B------:R-:W-:Y:S02]  /*4280*/  LOP3.LUT R10, R16, 0x20002, R13, 0xf8, !PT ;  /* 0x00020002100a7812 */ /* 0x000fe400078ef80d */
[----:B------:R-:W-:-:S02]  /*4290*/  LOP3.LUT R15, R15, 0x64006400, RZ, 0xfc, !PT ;  /* 0x640064000f0f7812 */ /* 0x000fc400078efcff */
[----:B------:R-:W-:Y:S02]  /*42a0*/  SHF.R.U32.HI R8, RZ, 0xe, R9 ;  /* 0x0000000eff087819 */ /* 0x000fe40000011609 */
[----:B------:R-:W-:Y:S01]  /*42b0*/  LOP3.LUT R14, R9, 0x380038, RZ, 0xc0, !PT ;  /* 0x00380038090e7812 */ /* 0x000fe200078ec0ff */
[----:B------:R-:W-:Y:S01]  /*42c0*/  HFMA2 R61, R15, R42.H0_H0, -132, -132 ;  /* 0xd820d8200f3d7431 */ /* 0x000fe2000004002a */
[----:B------:R-:W-:Y:S02]  /*42d0*/  LOP3.LUT R17, R17, 0x10001, RZ, 0xc0, !PT ;  /* 0x0001000111117812 */ /* 0x000fe400078ec0ff */
[----:B------:R-:W-:Y:S02]  /*42e0*/  LOP3.LUT R13, R38, 0x20002, R43, 0xf8, !PT ;  /* 0x00020002260d7812 */ /* 0x000fe400078ef82b */
[----:B------:R-:W-:Y:S02]  /*42f0*/  LOP3.LUT R65, R12, 0x64006400, RZ, 0xfc, !PT ;  /* 0x640064000c417812 */ /* 0x000fe400078efcff */
[----:B------:R-:W-:-:S02]  /*4300*/  LOP3.LUT R12, R71, 0x380038, RZ, 0xc0, !PT ;  /* 0x00380038470c7812 */ /* 0x000fc400078ec0ff */
[----:B------:R-:W-:Y:S01]  /*4310*/  SHF.R.U32.HI R84, RZ, 0x6, R9 ;  /* 0x00000006ff547819 */ /* 0x000fe20000011609 */
[----:B------:R-:W-:Y:S01]  /*4320*/  HFMA2 R65, R65, R42.H0_H0, -132, -132 ;  /* 0xd820d82041417431 */ /* 0x000fe2000004002a */
[----:B------:R-:W-:Y:S02]  /*4330*/  LOP3.LUT R76, R9, 0x70007, RZ, 0xc0, !PT ;  /* 0x00070007094c7812 */ /* 0x000fe400078ec0ff */
[----:B------:R-:W-:Y:S02]  /*4340*/  LOP3.LUT R40, R18, 0x20002, R19, 0xf8, !PT ;  /* 0x0002000212287812 */ /* 0x000fe400078ef813 */
[----:B------:R-:W-:Y:S02]  /*4350*/  LOP3.LUT R9, R17, 0x20002, R8, 0xf8, !PT ;  /* 0x0002000211097812 */ /* 0x000fe400078ef808 */
[----:B------:R-:W-:Y:S02]  /*4360*/  LOP3.LUT R63, R14, 0x64006400, RZ, 0xfc, !PT ;  /* 0x640064000e3f7812 */ /* 0x000fe400078efcff */
[----:B------:R-:W-:-:S02]  /*4370*/  LOP3.LUT R14, R86, 0x380038, RZ, 0xc0, !PT ;  /* 0x00380038560e7812 */ /* 0x000fc400078ec0ff */
[C---:B------:R-:W-:Y:S01]  /*4380*/  LOP3.LUT R41, R11.reuse, 0x380038, RZ, 0xc0, !PT ;  /* 0x003800380b297812 */ /* 0x040fe200078ec0ff */
[-C--:B------:R-:W-:Y:S01]  /*4390*/  HFMA2 R63, R63, R42.reuse.H0_H0, -132, -132 ;  /* 0xd820d8203f3f7431 */ /* 0x080fe2000004002a */
[----:B------:R-:W-:Y:S02]  /*43a0*/  SHF.R.U32.HI R88, RZ, 0x6, R11 ;  /* 0x00000006ff587819 */ /* 0x000fe4000001160b */
[----:B------:R-:W-:Y:S02]  /*43b0*/  LOP3.LUT R80, R11, 0x70007, RZ, 0xc0, !PT ;  /* 0x000700070b507812 */ /* 0x000fe400078ec0ff */
        /* <DEDUP_REMOVED lines=14> */
[----:B--2---:R-:W-:-:S02]  /*44a0*/  SHF.R.U32.HI R90, RZ, 0xd, R7 ;  /* 0x0000000dff5a7819 */ /* 0x004fc40000011607 */
[----:B------:R-:W-:Y:S02]  /*44b0*/  LOP3.LUT R38, R6, 0x380038, RZ, 0xc0, !PT ;  /* 0x0038003806267812 */ /* 0x000fe400078ec0ff */
[----:B------:R-:W-:Y:S02]  /*44c0*/  SHF.R.U32.HI R18, RZ, 0xd, R5 ;  /* 0x0000000dff127819 */ /* 0x000fe40000011605 */
[----:B------:R-:W-:Y:S02]  /*44d0*/  LOP3.LUT R90, R13, 0x40004, R90, 0xf8, !PT ;  /* 0x000400040d5a7812 */ /* 0x000fe400078ef85a */
[----:B------:R-:W-:Y:S02]  /*44e0*/  LOP3.LUT R13, R12, 0x64006400, RZ, 0xfc, !PT ;  /* 0x640064000c0d7812 */ /* 0x000fe400078efcff */
        /* <DEDUP_REMOVED lines=9> */
[C---:B------:R-:W-:Y:S02]  /*4580*/  LOP3.LUT R11, R5.reuse, 0x380038, RZ, 0xc0, !PT ;  /* 0x00380038050b7812 */ /* 0x040fe400078ec0ff */
[----:B------:R-:W-:Y:S01]  /*4590*/  SHF.R.U32.HI R91, RZ, 0x6, R5 ;  /* 0x00000006ff5b7819 */ /* 0x000fe20000011605 */
[----:B------:R-:W-:Y:S01]  /*45a0*/  HFMA2 R70, R7, R42.H0_H0, -132, -132 ;  /* 0xd820d82007467431 */ /* 0x000fe2000004002a */
[----:B------:R-:W-:Y:S02]  /*45b0*/  LOP3.LUT R85, R5, 0x70007, RZ, 0xc0, !PT ;  /* 0x0007000705557812 */ /* 0x000fe400078ec0ff */
[----:B------:R-:W-:Y:S02]  /*45c0*/  LOP3.LUT R9, R69, 0x380038, RZ, 0xc0, !PT ;  /* 0x0038003845097812 */ /* 0x000fe400078ec0ff */
[----:B------:R-:W-:-:S02]  /*45d0*/  LOP3.LUT R8, R4, 0x380038, RZ, 0xc0, !PT ;  /* 0x0038003804087812 */ /* 0x000fc400078ec0ff */
[----:B------:R-:W-:Y:S02]  /*45e0*/  LOP3.LUT R5, R34, 0x64006400, RZ, 0xfc, !PT ;  /* 0x6400640022057812 */ /* 0x000fe400078efcff */
[--C-:B------:R-:W-:Y:S02]  /*45f0*/  SHF.R.U32.HI R17, RZ, 0xd, R4.reuse ;  /* 0x0000000dff117819 */ /* 0x100fe40000011604 */
[----:B------:R-:W-:Y:S01]  /*4600*/  SHF.R.U32.HI R16, RZ, 0x6, R4 ;  /* 0x00000006ff107819 */ /* 0x000fe20000011604 */
[----:B------:R-:W-:Y:S01]  /*4610*/  HFMA2 R72, R5, R42.H0_H0, -132, -132 ;  /* 0xd820d82005487431 */ /* 0x000fe2000004002a */
        /* <DEDUP_REMOVED lines=18> */
[----:B------:R-:W-:Y:S02]  /*4740*/  LOP3.LUT R17, R10, 0x40004, R17, 0xf8, !PT ;  /* 0x000400040a117812 */ /* 0x000fe400078ef811 */
        /* <DEDUP_REMOVED lines=143> */
[-C--:B------:R-:W-:Y:S01]  /*5040*/  HFMA2 R95, R55, R8.reuse, R95 ;  /* 0x00000008375f7231 */ /* 0x080fe2000000005f */
[----:B------:R-:W-:Y:S01]  /*5050*/  LOP3.LUT R17, R17, 0x64006400, RZ, 0xfc, !PT ;  /* 0x6400640011117812 */ /* 0x000fe200078efcff */
[----:B------:R-:W-:Y:S02]  /*5060*/  HADD2 R85, R4, -1028, -1028 ;  /* 0xe404e40404557430 */ /* 0x000fe40000000000 */
[-C--:B------:R-:W-:Y:S02]  /*5070*/  HFMA2 R6, R40, R9.reuse, R6 ;  /* 0x0000000928067231 */ /* 0x080fe40000000006 */
[----:B------:R-:W-:Y:S01]  /*5080*/  HFMA2 R7, R51, R8, R7 ;  /* 0x0000000833077231 */ /* 0x000fe20000000007 */
[----:B------:R-:W-:Y:S01]  /*5090*/  LOP3.LUT R4, R93, 0x64006400, RZ, 0xfc, !PT ;  /* 0x640064005d047812 */ /* 0x000fe200078efcff */
[-C--:B------:R-:W-:Y:S02]  /*50a0*/  HFMA2 R95, R38, R9.reuse, R95 ;  /* 0x00000009265f7231 */ /* 0x080fe4000000005f */
[----:B------:R-:W-:-:S02]  /*50b0*/  HFMA2 R96, R36, R9, R96 ;  /* 0x0000000924607231 */ /* 0x000fc40000000060 */
[----:B------:R-:W-:Y:S01]  /*50c0*/  HADD2 R97, R16, -1028, -1028 ;  /* 0xe404e40410617430 */ /* 0x000fe20000000000 */
[----:B------:R-:W-:Y:S01]  /*50d0*/  LOP3.LUT R19, R19, 0x64006400, RZ, 0xfc, !PT ;  /* 0x6400640013137812 */ /* 0x000fe200078efcff */
[----:B------:R-:W-:Y:S02]  /*50e0*/  HFMA2 R7, R34, R9, R7 ;  /* 0x0000000922077231 */ /* 0x000fe40000000007 */
[-C--:B------:R-:W-:Y:S02]  /*50f0*/  HFMA2 R6, R89, R10.reuse, R6 ;  /* 0x0000000a59067231 */ /* 0x080fe40000000006 */
[----:B------:R-:W-:Y:S01]  /*5100*/  HADD2 R83, R5, -1028, -1028 ;  /* 0xe404e40405537430 */ /* 0x000fe20000000000 */
[----:B------:R-:W-:Y:S01]  /*5110*/  LOP3.LUT R18, R18, 0x64006400, RZ, 0xfc, !PT ;  /* 0x6400640012127812 */ /* 0x000fe200078efcff */
[-C--:B------:R-:W-:Y:S02]  /*5120*/  HFMA2 R95, R87, R10.reuse, R95 ;  /* 0x0000000a575f7231 */ /* 0x080fe4000000005f */
[----:B------:R-:W-:-:S02]  /*5130*/  HFMA2 R96, R85, R10, R96 ;  /* 0x0000000a55607231 */ /* 0x000fc40000000060 */
[----:B------:R-:W-:Y:S02]  /*5140*/  HADD2 R93, R92, -1028, -1028 ;  /* 0xe404e4045c5d7430 */ /* 0x000fe40000000000 */
[----:B------:R-:W-:Y:S02]  /*5150*/  HFMA2 R7, R83, R10, R7 ;  /* 0x0000000a53077231 */ /* 0x000fe40000000007 */
[-C--:B------:R-:W-:Y:S02]  /*5160*/  HFMA2 R6, R56, R11.reuse, R6 ;  /* 0x0000000b38067231 */ /* 0x080fe40000000006 */
[-C--:B------:R-:W-:Y:S02]  /*5170*/  HFMA2 R5, R54, R11.reuse, R95 ;  /* 0x0000000b36057231 */ /* 0x080fe4000000005f */
[----:B------:R-:W-:Y:S02]  /*5180*/  HADD2 R95, R91, -1028, -1028 ;  /* 0xe404e4045b5f7430 */ /* 0x000fe40000000000 */
[----:B------:R-:W-:-:S02]  /*5190*/  HFMA2 R96, R52, R11, R96 ;  /* 0x0000000b34607231 */ /* 0x000fc40000000060 */
[----:B------:R-:W-:Y:S02]  /*51a0*/  HFMA2 R7, R50, R11, R7 ;  /* 0x0000000b32077231 */ /* 0x000fe40000000007 */
[----:B------:R-:W-:Y:S02]  /*51b0*/  HADD2 R91, R4, -1028, -1028 ;  /* 0xe404e404045b7430 */ /* 0x000fe40000000000 */
[-C--:B-1----:R-:W-:Y:S02]  /*51c0*/  HFMA2 R6, R97, R12.reuse, R6 ;  /* 0x0000000c61067231 */ /* 0x082fe40000000006 */
[-C--:B------:R-:W-:Y:S02]  /*51d0*/  HFMA2 R5, R95, R12.reuse, R5 ;  /* 0x0000000c5f057231 */ /* 0x080fe40000000005 */
[----:B------:R-:W-:Y:S02]  /*51e0*/  HADD2 R94, R19, -1028, -1028 ;  /* 0xe404e404135e7430 */ /* 0x000fe40000000000 */
[----:B------:R-:W-:-:S02]  /*51f0*/  HFMA2 R96, R93, R12, R96 ;  /* 0x0000000c5d607231 */ /* 0x000fc40000000060 */
[----:B------:R-:W-:Y:S02]  /*5200*/  HFMA2 R12, R91, R12, R7 ;  /* 0x0000000c5b0c7231 */ /* 0x000fe40000000007 */
[-C--:B------:R-:W-:Y:S02]  /*5210*/  HFMA2 R5, R46, R13.reuse, R5 ;  /* 0x0000000d2e057231 */ /* 0x080fe40000000005 */
[-C--:B------:R-:W-:Y:S02]  /*5220*/  HFMA2 R7, R48, R13.reuse, R6 ;  /* 0x0000000d30077231 */ /* 0x080fe40000000006 */
[-C--:B------:R-:W-:Y:S02]  /*5230*/  HFMA2 R12, R42, R13.reuse, R12 ;  /* 0x0000000d2a0c7231 */ /* 0x080fe4000000000c */
[----:B------:R-:W-:Y:S02]  /*5240*/  HFMA2 R5, R39, R14, R5 ;  /* 0x0000000e27057231 */ /* 0x000fe40000000005 */
[----:B------:R-:W-:Y:S01]  /*5250*/  HFMA2 R4, R44, R13, R96 ;  /* 0x0000000d2c047231 */ /* 0x000fe20000000060 */
[----:B------:R-:W-:Y:S01]  /*5260*/  LOP3.LUT R96, R90, 0x64006400, RZ, 0xfc, !PT ;  /* 0x640064005a607812 */ /* 0x000fe200078efcff */
        /* <DEDUP_REMOVED lines=121> */
[----:B------:R-:W-:Y:S02]  /*5a00*/  HFMA2 R6, R74, R9, R6 ;  /* 0x000000094a067231 */ /* 0x000fe40000000006 */
[-C--:B------:R-:W-:Y:S02]  /*5a10*/  HFMA2 R4, R49, R8.reuse, R4 ;  /* 0x0000000831047231 */ /* 0x080fe40000000004 */
        /* <DEDUP_REMOVED lines=11> */
[----:B---3--:R-:W-:Y:S02]  /*5ad0*/  HFMA2 R43, R95, R16, R43 ;  /* 0x000000105f2b7231 */ /* 0x008fe4000000002b */
        /* <DEDUP_REMOVED lines=12> */
[----:B------:R-:W-:Y:S02]  /*5ba0*/  HFMA2 R10, R50, R15, R10 ;  /* 0x0000000f320a7231 */ /* 0x000fe4000000000a */
[-C--:B------:R-:W-:Y:S02]  /*5bb0*/  HFMA2 R7, R40, R13.reuse, R6 ;  /* 0x0000000d28077231 */ /* 0x080fe40000000006 */
[----:B------:R-:W-:-:S02]  /*5bc0*/  HFMA2 R75, R36, R13, R75 ;  /* 0x0000000d244b7231 */ /* 0x000fc4000000004b */
        /* <DEDUP_REMOVED lines=23> */
.L_x_2038:
        /* <DEDUP_REMOVED lines=10> */
.L_x_2037:
[----:B------:R-:W1:Y:S02]  /*5de0*/  LDCU UR8, c[0x0][0x3dc] ;  /* 0x00007b80ff0877ac */ /* 0x000e640008000800 */
[----:B-1----:R-:W-:-:S04]  /*5df0*/  UISETP.LT.AND UP0, UPT, UR7, UR8, UPT ;  /* 0x000000080700728c */ /* 0x002fc8000bf01270 */
[----:B------:R-:W-:-:S04]  /*5e00*/  USEL UR7, UR7, UR8, UP0 ;  /* 0x0000000807077287 */ /* 0x000fc80008000000 */
[----:B------:R-:W-:-:S09]  /*5e10*/  UISETP.GT.AND UP0, UPT, UR7, UR5, UPT ;  /* 0x000000050700728c */ /* 0x000fd2000bf04270 */
[----:B------:R-:W-:Y:S05]  /*5e20*/  BRA.U !UP0, `(.L_x_2040) ;  /* 0x0000001108247547 */ /* 0x000fea000b800000 */
[----:B------:R-:W1:Y:S01]  /*5e30*/  LDCU.64 UR8, c[0x0][0x3b8] ;  /* 0x00007700ff0877ac */ /* 0x000e620008000a00 */
[----:B------:R-:W2:Y:S01]  /*5e40*/  LDCU UR16, c[0x0][0x3ac] ;  /* 0x00007580ff1077ac */ /* 0x000ea20008000800 */
[----:B------:R-:W-:Y:S02]  /*5e50*/  UIADD3 UR4, UPT, UPT, UR4, 0x90, URZ ;  /* 0x0000009004047890 */ /* 0x000fe4000fffe0ff */
[----:B-1----:R-:W-:-:S04]  /*5e60*/  UIMAD.WIDE.U32 UR8, UR5, 0x4, UR8 ;  /* 0x00000004050878a5 */ /* 0x002fc8000f8e0008 */
[----:B------:R-:W-:-:S04]  /*5e70*/  UIADD3 UR10, UP0, UPT, UR8, 0x2, URZ ;  /* 0x00000002080a7890 */ /* 0x000fc8000ff1e0ff */
[----:B------:R-:W-:Y:S02]  /*5e80*/  UIADD3.X UR8, UPT, UPT, URZ, UR9, URZ, UP0, !UPT ;  /* 0x00000009ff087290 */ /* 0x000fe400087fe4ff */
[----:B-----5:R-:W-:-:S04]  /*5e90*/  MOV R12, UR10 ;  /* 0x0000000a000c7c02 */ /* 0x020fc80008000f00 */
[----:B--2---:R-:W-:-:S07]  /*5ea0*/  MOV R13, UR8 ;  /* 0x00000008000d7c02 */ /* 0x004fce0008000f00 */
.L_x_2042:
[----:B------:R-:W-:-:S13]  /*5eb0*/  ISETP.NE.AND P0, PT, R29, UR5, PT ;  /* 0x000000051d007c0c */ /* 0x000fda000bf05270 */
[C---:B------:R-:W-:Y:S01]  /*5ec0*/  @!P0 LEA R6, R24.reuse, R1, 0x3 ;  /* 0x0000000118068211 */ /* 0x040fe200078e18ff */
[----:B------:R-:W2:Y:S05]  /*5ed0*/  @!P0 LDG.E.U16.CONSTANT R4, desc[UR14][R12.64] ;  /* 0x0000000e0c048981 */ /* 0x000eaa000c1e9500 */
[----:B------:R-:W3:Y:S01]  /*5ee0*/  @!P0 LDL.64 R6, [R6+0x8] ;  /* 0x0000080006068983 */ /* 0x000ee20000100a00 */
[----:B------:R-:W-:Y:S01]  /*5ef0*/  UISETP.GE.AND UP0, UPT, UR6, 0x1, UPT ;  /* 0x000000010600788c */ /* 0x000fe2000bf06270 */
[----:B------:R-:W-:-:S04]  /*5f00*/  @!P0 IADD3 R5, PT, PT, R24, 0x1, RZ ;  /* 0x0000000118058810 */ /* 0x000fc80007ffe0ff */
[----:B------:R-:W-:Y:S02]  /*5f10*/  @!P0 MOV R24, R5 ;  /* 0x0000000500188202 */ /* 0x000fe40000000f00 */
[----:B--2---:R-:W-:Y:S02]  /*5f20*/  @!P0 IADD3 R29, PT, PT, R4, UR5, RZ ;  /* 0x00000005041d8c10 */ /* 0x004fe4000fffe0ff */
[----:B---3--:R-:W-:Y:S02]  /*5f30*/  @!P0 PRMT R0, R6, 0x7610, R0 ;  /* 0x0000761006008816 */ /* 0x008fe40000000000 */
[----:B------:R-:W-:Y:S02]  /*5f40*/  @!P0 PRMT R22, R7, 0x7610, R22 ;  /* 0x0000761007168816 */ /* 0x000fe40000000016 */
[----:B------:R-:W-:Y:S02]  /*5f50*/  @!P0 PRMT R0, R0, 0x7610, R6 ;  /* 0x0000761000008816 */ /* 0x000fe40000000006 */
[----:B------:R-:W-:Y:S01]  /*5f60*/  @!P0 PRMT R22, R22, 0x7610, R7 ;  /* 0x0000761016168816 */ /* 0x000fe20000000007 */
[----:B------:R-:W-:Y:S06]  /*5f70*/  BRA.U !UP0, `(.L_x_2041) ;  /* 0x0000000d08b07547 */ /* 0x000fec000b800000 */
[----:B------:R-:W0:Y:S01]  /*5f80*/  LDG.E.128.CONSTANT R4, desc[UR14][R2.64] ;  /* 0x0000000e02047981 */ /* 0x000e22000c1e9d00 */
[----:B------:R-:W-:Y:S01]  /*5f90*/  HFMA2 R38, -RZ, RZ, 0, 0.25 ;  /* 0x00003400ff267431 */ /* 0x000fe200000001ff */
[----:B------:R-:W-:Y:S01]  /*5fa0*/  MOV R46, 0x2c00 ;  /* 0x00002c00002e7802 */ /* 0x000fe20000000f00 */
[----:B------:R-:W-:Y:S01]  /*5fb0*/  HFMA2 R58, -RZ, RZ, 0, 0.015625 ;  /* 0x00002400ff3a7431 */ /* 0x000fe200000001ff */
[----:B------:R-:W-:Y:S02]  /*5fc0*/  UISETP.NE.AND UP0, UPT, UR6, 0x1, UPT ;  /* 0x000000010600788c */ /* 0x000fe4000bf05270 */
[----:B------:R-:W-:Y:S02]  /*5fd0*/  PRMT R38, R38, 0x5410, R38 ;  /* 0x0000541026267816 */ /* 0x000fe40000000026 */
[----:B------:R-:W-:Y:S02]  /*5fe0*/  PRMT R58, R58, 0x5410, R58 ;  /* 0x000054103a3a7816 */ /* 0x000fe4000000003a */
[----:B0-----:R-:W-:-:S02]  /*5ff0*/  LOP3.LUT R8, R4, 0xc000c, RZ, 0xc0, !PT ;  /* 0x000c000c04087812 */ /* 0x001fc400078ec0ff */
        /* <DEDUP_REMOVED lines=99> */
[----:B------:R-:W-:Y:S01]  /*6630*/  HFMA2 R57, R18, R5, R57 ;  /* 0x0000000512397231 */ /* 0x000fe20000000039 */
[----:B------:R-:W-:Y:S01]  /*6640*/  LOP3.LUT R42, R42, 0x30003, RZ, 0xc0, !PT ;  /* 0x000300032a2a7812 */ /* 0x000fe200078ec0ff */
[-C--:B------:R-:W-:Y:S02]  /*6650*/  HFMA2 R55, R17, R6.reuse, R55 ;  /* 0x0000000611377231 */ /* 0x080fe40000000037 */
[----:B------:R-:W-:-:S02]  /*6660*/  HFMA2 R53, R15, R6, R53 ;  /* 0x000000060f357231 */ /* 0x000fc40000000035 */
[-C--:B------:R-:W-:Y:S01]  /*6670*/  HFMA2 R59, R21, R6.reuse, R4 ;  /* 0x00000006153b7231 */ /* 0x080fe20000000004 */
[----:B------:R-:W-:Y:S01]  /*6680*/  LOP3.LUT R4, R41, 0x30003, RZ, 0xc0, !PT ;  /* 0x0003000329047812 */ /* 0x000fe200078ec0ff */
[----:B------:R-:W-:Y:S01]  /*6690*/  HFMA2 R57, R19, R6, R57 ;  /* 0x0000000613397231 */ /* 0x000fe20000000039 */
[----:B------:R-:W-:Y:S01]  /*66a0*/  LOP3.LUT R41, R43, 0x64006400, RZ, 0xfc, !PT ;  /* 0x640064002b297812 */ /* 0x000fe200078efcff */
[-C--:B------:R-:W-:Y:S01]  /*66b0*/  HFMA2 R6, R46, R7.reuse, R55 ;  /* 0x000000072e067231 */ /* 0x080fe20000000037 */
[----:B------:R-:W-:Y:S01]  /*66c0*/  LOP3.LUT R42, R42, 0x64006400, RZ, 0xfc, !PT ;  /* 0x640064002a2a7812 */ /* 0x000fe200078efcff */
[----:B------:R-:W-:Y:S02]  /*66d0*/  HFMA2 R5, R44, R7, R53 ;  /* 0x000000072c057231 */ /* 0x000fe40000000035 */
[----:B------:R-:W-:Y:S01]  /*66e0*/  HADD2 R53, R40, -1026, -1026 ;  /* 0xe402e40228357430 */ /* 0x000fe20000000000 */
[----:B------:R-:W-:Y:S01]  /*66f0*/  LOP3.LUT R4, R4, 0x64006400, RZ, 0xfc, !PT ;  /* 0x6400640004047812 */ /* 0x000fe200078efcff */
[----:B------:R-:W-:-:S02]  /*6700*/  HADD2 R41, R41, -1026, -1026 ;  /* 0xe402e40229297430 */ /* 0x000fc40000000000 */
[-C--:B------:R-:W-:Y:S02]  /*6710*/  HFMA2 R57, R48, R7.reuse, R57 ;  /* 0x0000000730397231 */ /* 0x080fe40000000039 */
[----:B------:R-:W-:Y:S02]  /*6720*/  HADD2 R43, R42, -1026, -1026 ;  /* 0xe402e4022a2b7430 */ /* 0x000fe40000000000 */
[----:B------:R-:W-:Y:S02]  /*6730*/  HFMA2 R59, R50, R7, R59 ;  /* 0x00000007323b7231 */ /* 0x000fe4000000003b */
[-C--:B-1----:R-:W-:Y:S02]  /*6740*/  HFMA2 R5, R41, R8.reuse, R5 ;  /* 0x0000000829057231 */ /* 0x082fe40000000005 */
[----:B------:R-:W-:Y:S02]  /*6750*/  HADD2 R55, R4, -1026, -1026 ;  /* 0xe402e40204377430 */ /* 0x000fe40000000000 */
[----:B------:R-:W-:-:S02]  /*6760*/  HFMA2 R57, R53, R8, R57 ;  /* 0x0000000835397231 */ /* 0x000fc40000000039 */
[-C--:B------:R-:W-:Y:S02]  /*6770*/  HFMA2 R6, R43, R8.reuse, R6 ;  /* 0x000000082b067231 */ /* 0x080fe40000000006 */
[----:B------:R-:W-:Y:S02]  /*6780*/  HFMA2 R59, R55, R8, R59 ;  /* 0x00000008373b7231 */ /* 0x000fe4000000003b */
[-C--:B------:R-:W-:Y:S02]  /*6790*/  HFMA2 R5, R32, R9.reuse, R5 ;  /* 0x0000000920057231 */ /* 0x080fe40000000005 */
[-C--:B------:R-:W-:Y:S02]  /*67a0*/  HFMA2 R6, R34, R9.reuse, R6 ;  /* 0x0000000922067231 */ /* 0x080fe40000000006 */
[-C--:B------:R-:W-:Y:S02]  /*67b0*/  HFMA2 R57, R36, R9.reuse, R57 ;  /* 0x0000000924397231 */ /* 0x080fe40000000039 */
[----:B------:R-:W-:-:S02]  /*67c0*/  HFMA2 R59, R38, R9, R59 ;  /* 0x00000009263b7231 */ /* 0x000fc4000000003b */
[-C--:B------:R-:W-:Y:S02]  /*67d0*/  HFMA2 R6, R35, R10.reuse, R6 ;  /* 0x0000000a23067231 */ /* 0x080fe40000000006 */
[-C--:B------:R-:W-:Y:S02]  /*67e0*/  HFMA2 R5, R33, R10.reuse, R5 ;  /* 0x0000000a21057231 */ /* 0x080fe40000000005 */
[-C--:B------:R-:W-:Y:S02]  /*67f0*/  HFMA2 R59, R39, R10.reuse, R59 ;  /* 0x0000000a273b7231 */ /* 0x080fe4000000003b */
[----:B------:R-:W-:Y:S02]  /*6800*/  HFMA2 R57, R37, R10, R57 ;  /* 0x0000000a25397231 */ /* 0x000fe40000000039 */
[-C--:B------:R-:W-:Y:S02]  /*6810*/  HFMA2 R6, R54, R11.reuse, R6 ;  /* 0x0000000b36067231 */ /* 0x080fe40000000006 */
[----:B------:R-:W-:-:S02]  /*6820*/  HFMA2 R59, R58, R11, R59 ;  /* 0x0000000b3a3b7231 */ /* 0x000fc4000000003b */
[-C--:B------:R-:W-:Y:S02]  /*6830*/  HFMA2 R5, R52, R11.reuse, R5 ;  /* 0x0000000b34057231 */ /* 0x080fe40000000005 */
[----:B------:R-:W-:Y:S02]  /*6840*/  HADD2 R6, R6.H0_H0, R6.H1_H1 ;  /* 0x3000000606067230 */ /* 0x000fe40000000800 */
        /* <DEDUP_REMOVED lines=95> */
.L_x_2041:
        /* <DEDUP_REMOVED lines=8> */
.L_x_2040:
[----:B------:R-:W-:-:S13]  /*6ec0*/  ISETP.LT.AND P0, PT, RZ, UR6, PT ;  /* 0x00000006ff007c0c */ /* 0x000fda000bf01270 */
[----:B------:R-:W-:Y:S05]  /*6ed0*/  @!P0 EXIT ;  /* 0x000000000000894d */ /* 0x000fea0003800000 */
[----:B------:R-:W1:Y:S01]  /*6ee0*/  LDC.64 R4, c[0x0][0x3a0] ;  /* 0x0000e800ff047b82 */ /* 0x000e620000000a00 */
[----:B------:R-:W-:-:S05]  /*6ef0*/  MOV R0, UR18 ;  /* 0x0000001200007c02 */ /* 0x000fca0008000f00 */
        /* <DEDUP_REMOVED lines=9> */
.L_x_2046:
[----:B------:R-:W1:Y:S02]  /*6f90*/  LDS R2, [R0] ;  /* 0x0000000000027984 */ /* 0x000e640000000800 */
[----:B-1----:R-:W-:-:S05]  /*6fa0*/  HADD2 R3, R2, R31 ;  /* 0x0000001f02037230 */ /* 0x002fca0000000000 */
[----:B------:R-:W1:Y:S02]  /*6fb0*/  ATOMS.CAST.SPIN P0, [R0], R2, R3 ;  /* 0x000000020000758d */ /* 0x000e640001800003 */
[----:B-1----:R-:W-:Y:S05]  /*6fc0*/  @!P0 BRA `(.L_x_2046) ;  /* 0xfffffffc00f08947 */ /* 0x002fea000383ffff */
[----:B------:R-:W-:Y:S05]  /*6fd0*/  BRA `(.L_x_2044) ;  /* 0x00000000000c7947 */ /* 0x000fea0003800000 */
.L_x_2045:
[----:B------:R-:W2:Y:S02]  /*6fe0*/  LD.E R0, desc[UR14][R4.64] ;  /* 0x0000000e04007980 */ /* 0x000ea4000c101900 */
[----:B--2---:R-:W-:-:S05]  /*6ff0*/  IADD3 R3, PT, PT, R31, R0, RZ ;  /* 0x000000001f037210 */ /* 0x004fca0007ffe0ff */
[----:B------:R1:W-:Y:S02]  /*7000*/  ST.E desc[UR14][R4.64], R3 ;  /* 0x0000000304007985 */ /* 0x0003e4000c10190e */
.L_x_2044:
[----:B------:R-:W-:Y:S05]  /*7010*/  BSYNC.RECONVERGENT B0 ;  /* 0x0000000000007941 */ /* 0x000fea0003800200 */
.L_x_2043:
[----:B------:R2:W-:Y:S01]  /*7020*/  ATOM.E.ADD.F16x2.RN.STRONG.GPU P0, RZ, desc[UR14][R4.64+0x4], R30 ;  /* 0x8000041e04ff79a2 */ /* 0x0005e2000c10e10e */
[----:B------:R-:W-:Y:S04]  /*7030*/  BSSY.RECONVERGENT B0, `(.L_x_2047) ;  /* 0x000000e000007945 */ /* 0x000fe80003800200 */
[----:B--2---:R-:W-:Y:S05]  /*7040*/  @P0 BRA `(.L_x_2048) ;  /* 0x0000000000300947 */ /* 0x004fea0003800000 */
[----:B------:R-:W2:Y:S02]  /*7050*/  QSPC.E.S P0, RZ, [R4+0x4] ;  /* 0x0000040004ff73aa */ /* 0x000ea40000000500 */
[----:B--2---:R-:W-:Y:S05]  /*7060*/  @!P0 BRA `(.L_x_2049) ;  /* 0x00000000001c8947 */ /* 0x004fea0003800000 */
[----:B------:R-:W-:-:S04]  /*7070*/  MOV R2, R4 ;  /* 0x0000000400027202 */ /* 0x000fc80000000f00 */
[----:B------:R-:W-:-:S07]  /*7080*/  MOV R0, R2 ;  /* 0x0000000200007202 */ /* 0x000fce0000000f00 */
.L_x_2050:
[----:B------:R-:W1:Y:S02]  /*7090*/  LDS R2, [R0+0x4] ;  /* 0x0000040000027984 */ /* 0x000e640000000800 */
[----:B-1----:R-:W-:-:S05]  /*70a0*/  HFMA2 R3, R2, 1, 1, R30 ;  /* 0x3c003c0002037831 */ /* 0x002fca000000001e */
[----:B------:R-:W1:Y:S02]  /*70b0*/  ATOMS.CAST.SPIN P0, [R0+0x4], R2, R3 ;  /* 0x000004020000758d */ /* 0x000e640001800003 */
[----:B-1----:R-:W-:Y:S05]  /*70c0*/  @!P0 BRA `(.L_x_2050) ;  /* 0xfffffffc00f08947 */ /* 0x002fea000383ffff */
[----:B------:R-:W-:Y:S05]  /*70d0*/  BRA `(.L_x_2048) ;  /* 0x00000000000c7947 */ /* 0x000fea0003800000 */
.L_x_2049:
[----:B------:R-:W1:Y:S02]  /*70e0*/  LD.E R0, desc[UR14][R4.64+0x4] ;  /* 0x0000040e04007980 */ /* 0x000e64000c101900 */
[----:B-1----:R-:W-:-:S05]  /*70f0*/  IADD3 R3, PT, PT, R30, R0, RZ ;  /* 0x000000001e037210 */ /* 0x002fca0007ffe0ff */
[----:B------:R2:W-:Y:S02]  /*7100*/  ST.E desc[UR14][R4.64+0x4], R3 ;  /* 0x0000040304007985 */ /* 0x0005e4000c10190e */
.L_x_2048:
[----:B------:R-:W-:Y:S05]  /*7110*/  BSYNC.RECONVERGENT B0 ;  /* 0x0000000000007941 */ /* 0x000fea0003800200 */
.L_x_2047:
        /* <DEDUP_REMOVED lines=12> */
.L_x_2054:
[----:B------:R-:W1:Y:S02]  /*71e0*/  LDS R2, [R0] ;  /* 0x0000000000027984 */ /* 0x000e640000000800 */
[----:B-1----:R-:W-:-:S05]  /*71f0*/  HADD2 R3, R2, R25 ;  /* 0x0000001902037230 */ /* 0x002fca0000000000 */
[----:B------:R-:W1:Y:S02]  /*7200*/  ATOMS.CAST.SPIN P0, [R0], R2, R3 ;  /* 0x000000020000758d */ /* 0x000e640001800003 */
[----:B-1----:R-:W-:Y:S05]  /*7210*/  @!P0 BRA `(.L_x_2054) ;  /* 0xfffffffc00f08947 */ /* 0x002fea000383ffff */
[----:B------:R-:W-:Y:S05]  /*7220*/  BRA `(.L_x_2052) ;  /* 0x00000000000c7947 */ /* 0x000fea0003800000 */
.L_x_2053:
[----:B------:R-:W2:Y:S02]  /*7230*/  LD.E R0, desc[UR14][R4.64] ;  /* 0x0000000e04007980 */ /* 0x000ea4000c101900 */
[----:B--2---:R-:W-:-:S05]  /*7240*/  IADD3 R3, PT, PT, R25, R0, RZ ;  /* 0x0000000019037210 */ /* 0x004fca0007ffe0ff */
[----:B------:R1:W-:Y:S02]  /*7250*/  ST.E desc[UR14][R4.64], R3 ;  /* 0x0000000304007985 */ /* 0x0003e4000c10190e */
.L_x_2052:
[----:B------:R-:W-:Y:S05]  /*7260*/  BSYNC.RECONVERGENT B0 ;  /* 0x0000000000007941 */ /* 0x000fea0003800200 */
.L_x_2051:
[----:B------:R2:W-:Y:S01]  /*7270*/  ATOM.E.ADD.F16x2.RN.STRONG.GPU P0, RZ, desc[UR14][R4.64+0x4], R26 ;  /* 0x8000041a04ff79a2 */ /* 0x0005e2000c10e10e */
[----:B------:R-:W-:Y:S04]  /*7280*/  BSSY.RECONVERGENT B0, `(.L_x_2055) ;  /* 0x000000e000007945 */ /* 0x000fe80003800200 */
[----:B--2---:R-:W-:Y:S05]  /*7290*/  @P0 BRA `(.L_x_2056) ;  /* 0x0000000000300947 */ /* 0x004fea0003800000 */
[----:B------:R-:W2:Y:S02]  /*72a0*/  QSPC.E.S P0, RZ, [R4+0x4] ;  /* 0x0000040004ff73aa */ /* 0x000ea40000000500 */
[----:B--2---:R-:W-:Y:S05]  /*72b0*/  @!P0 BRA `(.L_x_2057) ;  /* 0x00000000001c8947 */ /* 0x004fea0003800000 */
[----:B------:R-:W-:-:S04]  /*72c0*/  MOV R2, R4 ;  /* 0x0000000400027202 */ /* 0x000fc80000000f00 */
[----:B------:R-:W-:-:S07]  /*72d0*/  MOV R0, R2 ;  /* 0x0000000200007202 */ /* 0x000fce0000000f00 */
.L_x_2058:
[----:B------:R-:W1:Y:S02]  /*72e0*/  LDS R2, [R0+0x4] ;  /* 0x0000040000027984 */ /* 0x000e640000000800 */
[----:B-1----:R-:W-:-:S05]  /*72f0*/  HFMA2 R3, R2, 1, 1, R26 ;  /* 0x3c003c0002037831 */ /* 0x002fca000000001a */
[----:B------:R-:W1:Y:S02]  /*7300*/  ATOMS.CAST.SPIN P0, [R0+0x4], R2, R3 ;  /* 0x000004020000758d */ /* 0x000e640001800003 */
[----:B-1----:R-:W-:Y:S05]  /*7310*/  @!P0 BRA `(.L_x_2058) ;  /* 0xfffffffc00f08947 */ /* 0x002fea000383ffff */
[----:B------:R-:W-:Y:S05]  /*7320*/  BRA `(.L_x_2056) ;  /* 0x00000000000c7947 */ /* 0x000fea0003800000 */
.L_x_2057:
[----:B------:R-:W1:Y:S02]  /*7330*/  LD.E R0, desc[UR14][R4.64+0x4] ;  /* 0x0000040e04007980 */ /* 0x000e64000c101900 */
[----:B-1----:R-:W-:-:S05]  /*7340*/  IADD3 R3, PT, PT, R26, R0, RZ ;  /* 0x000000001a037210 */ /* 0x002fca0007ffe0ff */
[----:B------:R2:W-:Y:S02]  /*7350*/  ST.E desc[UR14][R4.64+0x4], R3 ;  /* 0x0000040304007985 */ /* 0x0005e4000c10190e */
.L_x_2056:
[----:B------:R-:W-:Y:S05]  /*7360*/  BSYNC.RECONVERGENT B0 ;  /* 0x0000000000007941 */ /* 0x000fea0003800200 */
.L_x_2055:
        /* <DEDUP_REMOVED lines=12> */
.L_x_2062:
[----:B------:R-:W1:Y:S02]  /*7430*/  LDS R2, [R0] ;  /* 0x0000000000027984 */ /* 0x000e640000000800 */
[----:B-1----:R-:W-:-:S05]  /*7440*/  HADD2 R3, R2, R27 ;  /* 0x0000001b02037230 */ /* 0x002fca0000000000 */
[----:B------:R-:W1:Y:S02]  /*7450*/  ATOMS.CAST.SPIN P0, [R0], R2, R3 ;  /* 0x000000020000758d */ /* 0x000e640001800003 */
[----:B-1----:R-:W-:Y:S05]  /*7460*/  @!P0 BRA `(.L_x_2062) ;  /* 0xfffffffc00f08947 */ /* 0x002fea000383ffff */
[----:B------:R-:W-:Y:S05]  /*7470*/  BRA `(.L_x_2060) ;  /* 0x00000000000c7947 */ /* 0x000fea0003800000 */
.L_x_2061:
[----:B------:R-:W2:Y:S02]  /*7480*/  LD.E R0, desc[UR14][R4.64] ;  /* 0x0000000e04007980 */ /* 0x000ea4000c101900 */
[----:B--2---:R-:W-:-:S05]  /*7490*/  IADD3 R3, PT, PT, R27, R0, RZ ;  /* 0x000000001b037210 */ /* 0x004fca0007ffe0ff */
[----:B------:R1:W-:Y:S02]  /*74a0*/  ST.E desc[UR14][R4.64], R3 ;  /* 0x0000000304007985 */ /* 0x0003e4000c10190e */
.L_x_2060:
[----:B------:R-:W-:Y:S05]  /*74b0*/  BSYNC.RECONVERGENT B0 ;  /* 0x0000000000007941 */ /* 0x000fea0003800200 */
.L_x_2059:
[----:B------:R2:W-:Y:S02]  /*74c0*/  ATOM.E.ADD.F16x2.RN.STRONG.GPU P0, RZ, desc[UR14][R4.64+0x4], R28 ;  /* 0x8000041c04ff79a2 */ /* 0x0005e4000c10e10e */
[----:B--2---:R-:W-:Y:S05]  /*74d0*/  @P0 EXIT ;  /* 0x000000000000094d */ /* 0x004fea0003800000 */
[----:B------:R-:W2:Y:S02]  /*74e0*/  QSPC.E.S P0, RZ, [R4+0x4] ;  /* 0x0000040004ff73aa */ /* 0x000ea40000000500 */
[----:B--2---:R-:W-:Y:S05]  /*74f0*/  @!P0 BRA `(.L_x_2063) ;  /* 0x00000000001c8947 */ /* 0x004fea0003800000 */
[----:B------:R-:W-:-:S04]  /*7500*/  MOV R2, R4 ;  /* 0x0000000400027202 */ /* 0x000fc80000000f00 */
[----:B------:R-:W-:-:S07]  /*7510*/  MOV R0, R2 ;  /* 0x0000000200007202 */ /* 0x000fce0000000f00 */
.L_x_2064:
[----:B------:R-:W1:Y:S02]  /*7520*/  LDS R2, [R0+0x4] ;  /* 0x0000040000027984 */ /* 0x000e640000000800 */
[----:B-1----:R-:W-:-:S05]  /*7530*/  HFMA2 R3, R2, 1, 1, R28 ;  /* 0x3c003c0002037831 */ /* 0x002fca000000001c */
[----:B------:R-:W1:Y:S02]  /*7540*/  ATOMS.CAST.SPIN P0, [R0+0x4], R2, R3 ;  /* 0x000004020000758d */ /* 0x000e640001800003 */
[----:B-1----:R-:W-:Y:S05]  /*7550*/  @!P0 BRA `(.L_x_2064) ;  /* 0xfffffffc00f08947 */ /* 0x002fea000383ffff */
[----:B------:R-:W-:Y:S05]  /*7560*/  EXIT ;  /* 0x000000000000794d */ /* 0x000fea0003800000 */
.L_x_2063:
[----:B------:R-:W1:Y:S02]  /*7570*/  LD.E R0, desc[UR14][R4.64+0x4] ;  /* 0x0000040e04007980 */ /* 0x000e64000c101900 */
[----:B-1----:R-:W-:-:S05]  /*7580*/  IADD3 R3, PT, PT, R28, R0, RZ ;  /* 0x000000001c037210 */ /* 0x002fca0007ffe0ff */
[----:B------:R-:W-:Y:S01]  /*7590*/  ST.E desc[UR14][R4.64+0x4], R3 ;  /* 0x0000040304007985 */ /* 0x000fe2000c10190e */
[----:B------:R-:W-:Y:S05]  /*75a0*/  EXIT ;  /* 0x000000000000794d */ /* 0x000fea0003800000 */
.L_x_2065:
        /* <DEDUP_REMOVED lines=13> */
.L_x_4501:


//--------------------- .text._Z23gemm_half_q_half_kernelILi3ELi128ELb0ELb0ELi64EEvPK6__halfPKjS4_S2_PS0_iiiiPKtS7_iiiiiibS2_i --------------------------
	.section	.text._Z23gemm_half_q_half_kernelILi3ELi128ELb0ELb0ELi64EEvPK6__halfPKjS4_S2_PS0_iiiiPKtS7_iiiiiibS2_i,"ax",@progbits
	.align	128
        .global         _Z23gemm_half_q_half_kernelILi3ELi128ELb0ELb0ELi64EEvPK6__halfPKjS4_S2_PS0_iiiiPKtS7_iiiiiibS2_i
        .type           _Z23gemm_half_q_half_kernelILi3ELi128ELb0ELb0ELi64EEvPK6__halfPKjS4_S2_PS0_iiiiPKtS7_iiiiiibS2_i,@function
        .size           _Z23gemm_half_q_half_kernelILi3ELi128ELb0ELb0ELi64EEvPK6__halfPKjS4_S2_PS0_iiiiPKtS7_iiiiiibS2_i,(.L_x_4502 - _Z23gemm_half_q_half_kernelILi3ELi128ELb0ELb0ELi64EEvPK6__halfPKjS4_S2_PS0_iiiiPKtS7_iiiiiibS2_i)
        .other          _Z23gemm_half_q_half_kernelILi3ELi128ELb0ELb0ELi64EEvPK6__halfPKjS4_S2_PS0_iiiiPKtS7_iiiiiibS2_i,@"STO_CUDA_ENTRY STV_DEFAULT"
_Z23gemm_half_q_half_kernelILi3ELi128ELb0ELb0ELi64EEvPK6__halfPKjS4_S2_PS0_iiiiPKtS7_iiiiiibS2_i:
.text._Z23gemm_half_q_half_kernelILi3ELi128ELb0ELb0ELi64EEvPK6__halfPKjS4_S2_PS0_iiiiPKtS7_iiiiiibS2_i:
        /* <DEDUP_REMOVED lines=56> */
.L_x_2071:
        /* <DEDUP_REMOVED lines=32> */
.L_x_2070:
        /* <DEDUP_REMOVED lines=20> */
.L_x_2072:
[----:B------:R-:W-:-:S13]  /*06c0*/  ISETP.EQ.AND P1, PT, RZ, UR5, PT ;  /* 0x00000005ff007c0c */ /* 0x000fda000bf22270 */
[----:B------:R-:W-:Y:S05]  /*06d0*/  @!P0 BRA P1, `(.L_x_2067) ;  /* 0x00000004007c8947 */ /* 0x000fea0000800000 */
.L_x_2069:
        /* <DEDUP_REMOVED lines=12> */
.L_x_2068:
        /* <DEDUP_REMOVED lines=17> */
.L_x_2075:
        /* <DEDUP_REMOVED lines=32> */
.L_x_2074:
        /* <DEDUP_REMOVED lines=21> */
.L_x_2076:
[----:B------:R-:W-:-:S09]  /*0c00*/  UISETP.NE.OR UP0, UPT, UR5, URZ, UP0 ;  /* 0x000000ff0500728c */ /* 0x000fd20008705670 */
[----:B------:R-:W-:Y:S05]  /*0c10*/  BRA.U !UP0, `(.L_x_2067) ;  /* 0x00000001082c7547 */ /* 0x000fea000b800000 */
.L_x_2073:
        /* <DEDUP_REMOVED lines=11> */
.L_x_2067:
[----:B------:R-:W-:Y:S05]  /*0cd0*/  BSYNC.RECONVERGENT B0 ;  /* 0x0000000000007941 */ /* 0x000fea0003800200 */
.L_x_2066:
        /* <DEDUP_REMOVED lines=23> */
.L_x_2080:
        /* <DEDUP_REMOVED lines=15> */
.L_x_2079:
        /* <DEDUP_REMOVED lines=12> */
.L_x_2081:
[----:B------:R-:W-:-:S09]  /*1000*/  UISETP.NE.OR UP0, UPT, UR6, URZ, UP0 ;  /* 0x000000ff0600728c */ /* 0x000fd20008705670 */
[----:B------:R-:W-:Y:S05]  /*1010*/  BRA.U !UP0, `(.L_x_2077) ;  /* 0x00000001081c7547 */ /* 0x000fea000b800000 */
.L_x_2078:
[----:B012---:R-:W0:Y:S02]  /*1020*/  LDC.64 R4, c[0x0][0x3a0] ;  /* 0x0000e800ff047b82 */ /* 0x007e240000000a00 */
.L_x_2082:
[C---:B0-----:R-:W-:Y:S01]  /*1030*/  IMAD.WIDE R6, R15.reuse, 0x2, R4 ;  /* 0x000000020f067825 */ /* 0x041fe200078e0204 */
[----:B------:R-:W-:Y:S01]  /*1040*/  UIADD3 UR6, UPT, UPT, UR6, 0x1, URZ ;  /* 0x0000000106067890 */ /* 0x000fe2000fffe0ff */
[----:B------:R-:W-:-:S03]  /*1050*/  IADD3 R15, PT, PT, R15, UR15, RZ ;  /* 0x0000000f0f0f7c10 */ /* 0x000fc6000fffe0ff */
[----:B------:R3:W-:Y:S01]  /*1060*/  STG.E.64 desc[UR20][R6.64], RZ ;  /* 0x000000ff06007986 */ /* 0x0007e2000c101b14 */
[----:B------:R-:W-:-:S09]  /*1070*/  UISETP.NE.AND UP0, UPT, UR6, URZ, UPT ;  /* 0x000000ff0600728c */ /* 0x000fd2000bf05270 */
[----:B---3--:R-:W-:Y:S05]  /*1080*/  BRA.U UP0, `(.L_x_2082) ;  /* 0xfffffffd00e87547 */ /* 0x008fea000b83ffff */
.L_x_2077:
[----:B------:R-:W3:Y:S01]  /*1090*/  LDCU UR16, c[0x0][0x3c8] ;  /* 0x00007900ff1077ac */ /* 0x000ee20008000800 */
[----:B------:R-:W-:Y:S01]  /*10a0*/  ISETP.LE.AND P0, PT, R0, UR9, PT ;  /* 0x0000000900007c0c */ /* 0x000fe2000bf03270 */
[----:B------:R-:W4:Y:S01]  /*10b0*/  LDCU UR27, c[0x0][0x3cc] ;  /* 0x00007980ff1b77ac */ /* 0x000f220008000800 */
[----:B------:R-:W0:Y:S01]  /*10c0*/  LDCU UR28, c[0x0][0x3d0] ;  /* 0x00007a00ff1c77ac */ /* 0x000e220008000800 */
[----:B------:R-:W1:Y:S01]  /*10d0*/  LDCU UR29, c[0x0][0x3d4] ;  /* 0x00007a80ff1d77ac */ /* 0x000e620008000800 */
[----:B------:R-:W2:Y:S01]  /*10e0*/  LDCU UR30, c[0x0][0x3d8] ;  /* 0x00007b00ff1e77ac */ /* 0x000ea20008000800 */
[----:B---3--:R-:W-:Y:S01]  /*10f0*/  UISETP.LT.AND UP0, UPT, UR9, UR16, UPT ;  /* 0x000000100900728c */ /* 0x008fe2000bf01270 */
[----:B------:R-:W3:Y:S03]  /*1100*/  LDCU.64 UR10, c[0x0][0x3b8] ;  /* 0x00007700ff0a77ac */ /* 0x000ee60008000a00 */
[----:B------:R-:W-:-:S02]  /*1110*/  USEL UR4, UR9, UR16, UP0 ;  /* 0x0000001009047287 */ /* 0x000fc40008000000 */
[----:B------:R-:W-:Y:S02]  /*1120*/  USHF.L.U32 UR12, UR25, 0x7, URZ ;  /* 0x00000007190c7899 */ /* 0x000fe400080006ff */
[----:B------:R-:W-:Y:S02]  /*1130*/  USHF.R.S32.HI UR5, URZ, 0x1f, UR4 ;  /* 0x0000001fff057899 */ /* 0x000fe40008011404 */
[----:B----4-:R-:W-:Y:S02]  /*1140*/  UISETP.GT.AND UP0, UPT, UR9, UR27, UPT ;  /* 0x0000001b0900728c */ /* 0x010fe4000bf04270 */
[----:B------:R-:W-:Y:S02]  /*1150*/  ULEA.HI UR5, UR5, UR4, URZ, 0x5 ;  /* 0x0000000405057291 */ /* 0x000fe4000f8f28ff */
[----:B0-----:R-:W-:Y:S02]  /*1160*/  UISETP.GT.AND UP1, UPT, UR9, UR28, UPT ;  /* 0x0000001c0900728c */ /* 0x001fe4000bf24270 */
[----:B------:R-:W-:-:S02]  /*1170*/  USHF.R.S32.HI UR22, URZ, 0x5, UR5 ;  /* 0x00000005ff167899 */ /* 0x000fc40008011405 */
[----:B-1----:R-:W-:Y:S02]  /*1180*/  UISETP.GT.AND UP2, UPT, UR9, UR29, UPT ;  /* 0x0000001d0900728c */ /* 0x002fe4000bf44270 */
[----:B--2---:R-:W-:Y:S01]  /*1190*/  UISETP.GT.AND UP3, UPT, UR9, UR30, UPT ;  /* 0x0000001e0900728c */ /* 0x004fe2000bf64270 */
[----:B------:R-:W-:Y:S01]  /*11a0*/  UMOV UR5, URZ ;  /* 0x000000ff00057c82 */ /* 0x000fe20008000000 */
[----:B------:R-:W-:Y:S01]  /*11b0*/  UMOV UR6, URZ ;  /* 0x000000ff00067c82 */ /* 0x000fe20008000000 */
[----:B---3--:R-:W-:Y:S01]  /*11c0*/  UIMAD.WIDE.U32 UR12, UR12, 0x2, UR10 ;  /* 0x000000020c0c78a5 */ /* 0x008fe2000f8e000a */
        /* <DEDUP_REMOVED lines=14> */
.L_x_2084:
        /* <DEDUP_REMOVED lines=10> */
[----:B------:R0:W2:Y:S03]  /*1350*/  LDG.E.U16.CONSTANT R10, desc[UR20][R10.64] ;  /* 0x000000140a0a7981 */ /* 0x0000a6000c1e9500 */
[----:B------:R-:W-:Y:S02]  /*1360*/  MOV R12, UR18 ;  /* 0x00000012000c7c02 */ /* 0x000fe40008000f00 */
[----:B------:R-:W-:-:S05]  /*1370*/  MOV R13, UR19 ;  /* 0x00000013000d7c02 */ /* 0x000fca0008000f00 */
[----:B------:R-:W4:Y:S01]  /*1380*/  LDG.E.U16.CONSTANT R19, desc[UR20][R12.64+0x2] ;  /* 0x000002140c137981 */ /* 0x000f22000c1e9500 */
[----:B------:R-:W-:Y:S02]  /*1390*/  ULEA UR17, UR4, UR23, 0x3 ;  /* 0x0000001704117291 */ /* 0x000fe4000f8e18ff */
[----:B------:R-:W-:Y:S01]  /*13a0*/  UIADD3 UR4, UPT, UPT, UR4, 0x1, URZ ;  /* 0x0000000104047890 */ /* 0x000fe2000fffe0ff */
        /* <DEDUP_REMOVED lines=29> */
.L_x_2083:
[----:B------:R-:W-:Y:S02]  /*1580*/  UISETP.GT.AND UP4, UPT, UR9, UR16, UPT ;  /* 0x000000100900728c */ /* 0x000fe4000bf84270 */
[----:B------:R-:W-:Y:S01]  /*1590*/  VIMNMX R0, PT, PT, R0, UR16, PT ;  /* 0x0000001000007c48 */ /* 0x000fe2000bfe0100 */
[----:B------:R-:W-:Y:S01]  /*15a0*/  UMOV UR4, URZ ;  /* 0x000000ff00047c82 */ /* 0x000fe20008000000 */
[----:B------:R-:W-:Y:S01]  /*15b0*/  UMOV UR7, URZ ;  /* 0x000000ff00077c82 */ /* 0x000fe20008000000 */
[----:B------:R-:W-:-:S04]  /*15c0*/  UMOV UR8, URZ ;  /* 0x000000ff00087c82 */ /* 0x000fc80008000000 */
        /* <DEDUP_REMOVED lines=9> */
.L_x_2085:
        /* <DEDUP_REMOVED lines=9> */
.L_x_2086:
        /* <DEDUP_REMOVED lines=9> */
.L_x_2087:
        /* <DEDUP_REMOVED lines=9> */
.L_x_2088:
        /* <DEDUP_REMOVED lines=9> */
.L_x_2089:
[----:B------:R-:W-:Y:S01]  /*18a0*/  ULEA UR5, UR22, UR5, 0x3 ;  /* 0x0000000516057291 */ /* 0x000fe2000f8e18ff */
[----:B------:R-:W-:Y:S02]  /*18b0*/  ISETP.GT.AND P0, PT, R0, UR9, PT ;  /* 0x0000000900007c0c */ /* 0x000fe4000bf04270 */
[----:B-----5:R-:W-:Y:S01]  /*18c0*/  PRMT R12, RZ, 0x5410, RZ ;  /* 0x00005410ff0c7816 */ /* 0x020fe200000000ff */
        /* <DEDUP_REMOVED lines=24> */
[----:B------:R-:W4:Y:S01]  /*1a50*/  LDCU.64 UR18, c[0x0][0x3a8] ;  /* 0x00007500ff1277ac */ /* 0x000f220008000a00 */
        /* <DEDUP_REMOVED lines=10> */
.L_x_2095:
[----:B------:R-:W-:-:S06]  /*1b00*/  UISETP.NE.AND UP1, UPT, UR9, UR5, UPT ;  /* 0x000000050900728c */ /* 0x000fcc000bf25270 */
[----:B------:R-:W-:-:S05]  /*1b10*/  PLOP3.LUT P0, PT, PT, PT, UP1, 0x80, 0x8 ;  /* 0x000000000008781c */ /* 0x000fca0003f0f018 */
[----:B------:R-:W-:Y:S01]  /*1b20*/  @!UP1 UMOV UR6, UR10 ;  /* 0x0000000a00069c82 */ /* 0x000fe20008000000 */
[----:B------:R-:W-:Y:S01]  /*1b30*/  @!UP1 UMOV UR7, UR11 ;  /* 0x0000000b00079c82 */ /* 0x000fe20008000000 */
[----:B------:R-:W-:Y:S02]  /*1b40*/  MOV R2, UR6 ;  /* 0x0000000600027c02 */ /* 0x000fe40008000f00 */
[----:B------:R-:W-:Y:S01]  /*1b50*/  MOV R3, UR7 ;  /* 0x0000000700037c02 */ /* 0x000fe20008000f00 */
[----:B------:R-:W-:-:S04]  /*1b60*/  @!UP1 ULEA UR6, UR4, UR23, 0x3 ;  /* 0x0000001704069291 */ /* 0x000fc8000f8e18ff */
[----:B------:R0:W2:Y:S05]  /*1b70*/  @!P0 LDG.E.U16.CONSTANT R0, desc[UR20][R2.64] ;  /* 0x0000001402008981 */ /* 0x0000aa000c1e9500 */
[----:B------:R-:W3:Y:S01]  /*1b80*/  @!P0 LDL.64 R4, [UR6+0x8] ;  /* 0x00000806ff048983 */ /* 0x000ee20008100a00 */
[----:B0-----:R-:W-:Y:S02]  /*1b90*/  MOV R2, R18 ;  /* 0x0000001200027202 */ /* 0x001fe40000000f00 */
[----:B------:R-:W-:-:S05]  /*1ba0*/  MOV R3, R19 ;  /* 0x0000001300037202 */ /* 0x000fca0000000f00 */
[----:B-----5:R0:W5:Y:S01]  /*1bb0*/  LDG.E.128.CONSTANT R20, desc[UR20][R2.64] ;  /* 0x0000001402147981 */ /* 0x020162000c1e9d00 */
[----:B------:R-:W1:Y:S01]  /*1bc0*/  S2UR UR26, SR_CTAID.Y ;  /* 0x00000000001a79c3 */ /* 0x000e620000002600 */
[----:B------:R-:W-:Y:S01]  /*1bd0*/  UMOV UR15, UR19 ;  /* 0x00000013000f7c82 */ /* 0x000fe20008000000 */
[----:B------:R-:W-:Y:S01]  /*1be0*/  @!UP1 UIADD3 UR6, UPT, UPT, UR4, 0x1, URZ ;  /* 0x0000000104069890 */ /* 0x000fe2000fffe0ff */
[----:B------:R-:W-:-:S05]  /*1bf0*/  MOV R19, UR15 ;  /* 0x0000000f00137c02 */ /* 0x000fca0008000f00 */
[----:B------:R-:W-:Y:S01]  /*1c00*/  IMAD.WIDE R18, R19, 0x4, R2 ;  /* 0x0000000413127825 */ /* 0x000fe200078e0202 */
[----:B------:R-:W-:Y:S01]  /*1c10*/  @!UP1 UMOV UR4, UR6 ;  /* 0x0000000600049c82 */ /* 0x000fe20008000000 */
[----:B-1----:R-:W-:-:S04]  /*1c20*/  UIMAD UR14, UR26, -0x3, UR18 ;  /* 0xfffffffd1a0e78a4 */ /* 0x002fc8000f8e0212 */
[----:B------:R-:W-:Y:S01]  /*1c30*/  UISETP.GE.AND UP0, UPT, UR14, 0x1, UPT ;  /* 0x000000010e00788c */ /* 0x000fe2000bf06270 */
        /* <DEDUP_REMOVED lines=21> */
[----:B------:R-:W-:Y:S02]  /*1d90*/  LEA.HI R34, R22, 0xffffff80, RZ, 0x8 ;  /* 0xffffff8016227811 */ /* 0x000fe400078f40ff */
[----:B------:R-:W-:-:S02]  /*1da0*/  LOP3.LUT R2, R2, 0xff, RZ, 0xc0, !PT ;  /* 0x000000ff02027812 */ /* 0x000fc400078ec0ff */
[----:B------:R-:W-:Y:S01]  /*1db0*/  SHF.R.U32.HI R30, RZ, 0x10, R22 ;  /* 0x00000010ff1e7819 */ /* 0x000fe20000011616 */
[----:B------:R0:W-:Y:S01]  /*1dc0*/  I2F.F16 R36, R3 ;  /* 0x0000000300247306 */ /* 0x0001e20000200c00 */
[----:B------:R-:W-:Y:S02]  /*1dd0*/  IADD3 R48, PT, PT, R2, -0x80, RZ ;  /* 0xffffff8002307810 */ /* 0x000fe40007ffe0ff */
[----:B------:R-:W-:Y:S02]  /*1de0*/  IADD3 R22, PT, PT, R5, -0x80, RZ ;  /* 0xffffff8005167810 */ /* 0x000fe40007ffe0ff */
[----:B------:R-:W-:Y:S02]  /*1df0*/  SHF.R.U32.HI R5, RZ, 0x8, R23 ;  /* 0x00000008ff057819 */ /* 0x000fe40000011617 */
[----:B------:R-:W-:Y:S01]  /*1e00*/  LEA.HI R32, R20, 0xffffff80, RZ, 0x8 ;  /* 0xffffff8014207811 */ /* 0x000fe200078f40ff */
[----:B------:R-:W-:Y:S01]  /*1e10*/  I2F.F16 R48, R48 ;  /* 0x0000003000307306 */ /* 0x000fe20000200c00 */
[----:B0-----:R-:W0:Y:S01]  /*1e20*/  LDS.64 R2, [UR8+-0xa0] ;  /* 0xffff6008ff027984 */ /* 0x001e220008000a00 */
[----:B------:R-:W-:-:S02]  /*1e30*/  SHF.R.U32.HI R20, RZ, 0x10, R20 ;  /* 0x00000010ff147819 */ /* 0x000fc40000011614 */
[----:B------:R-:W-:Y:S02]  /*1e40*/  LOP3.LUT R0, R21, 0xff, RZ, 0xc0, !PT ;  /* 0x000000ff15007812 */ /* 0x000fe400078ec0ff */
[----:B------:R-:W-:Y:S02]  /*1e50*/  LOP3.LUT R5, R5, 0xff, RZ, 0xc0, !PT ;  /* 0x000000ff05057812 */ /* 0x000fe400078ec0ff */
[----:B------:R-:W-:Y:S01]  /*1e60*/  LEA.HI R33, R21, 0xffffff80, RZ, 0x8 ;  /* 0xffffff8015217811 */ /* 0x000fe200078f40ff */
[----:B------:R-:W-:Y:S01]  /*1e70*/  I2F.F16 R22, R22 ;  /* 0x0000001600167306 */ /* 0x000fe20000200c00 */
[----:B------:R-:W-:Y:S02]  /*1e80*/  LOP3.LUT R20, R20, 0xff, RZ, 0xc0, !PT ;  /* 0x000000ff14147812 */ /* 0x000fe400078ec0ff */
[----:B------:R-:W-:Y:S02]  /*1e90*/  IADD3 R4, PT, PT, R0, -0x80, RZ ;  /* 0xffffff8000047810 */ /* 0x000fe40007ffe0ff */
[----:B------:R-:W-:-:S02]  /*1ea0*/  SHF.R.U32.HI R21, RZ, 0x10, R21 ;  /* 0x00000010ff157819 */ /* 0x000fc40000011615 */
[----:B------:R-:W-:Y:S01]  /*1eb0*/  LOP3.LUT R0, R23, 0xff, RZ, 0xc0, !PT ;  /* 0x000000ff17007812 */ /* 0x000fe200078ec0ff */
[----:B------:R-:W1:Y:S01]  /*1ec0*/  I2F.F16 R33, R33 ;  /* 0x0000002100217306 */ /* 0x000e620000200c00 */
[----:B------:R-:W-:Y:S02]  /*1ed0*/  IADD3 R37, PT, PT, R5, -0x80, RZ ;  /* 0xffffff8005257810 */ /* 0x000fe40007ffe0ff */
[----:B------:R-:W-:Y:S02]  /*1ee0*/  IADD3 R20, PT, PT, R20, -0x80, RZ ;  /* 0xffffff8014147810 */ /* 0x000fe40007ffe0ff */
[----:B------:R-:W-:Y:S02]  /*1ef0*/  LOP3.LUT R21, R21, 0xff, RZ, 0xc0, !PT ;  /* 0x000000ff15157812 */ /* 0x000fe400078ec0ff */
[----:B------:R-:W-:Y:S01]  /*1f00*/  IADD3 R0, PT, PT, R0, -0x80, RZ ;  /* 0xffffff8000007810 */ /* 0x000fe20007ffe0ff */
[----:B------:R-:W-:Y:S01]  /*1f10*/  I2F.F16 R45, R20 ;  /* 0x00000014002d7306 */ /* 0x000fe20000200c00 */
[----:B------:R-:W-:-:S02]  /*1f20*/  IADD3 R21, PT, PT, R21, -0x80, RZ ;  /* 0xffffff8015157810 */ /* 0x000fc40007ffe0ff */
[----:B------:R-:W-:Y:S02]  /*1f30*/  LEA.HI R35, R23, 0xffffff80, RZ, 0x8 ;  /* 0xffffff8017237811 */ /* 0x000fe400078f40ff */
[----:B------:R-:W-:Y:S02]  /*1f40*/  SHF.R.U32.HI R23, RZ, 0x10, R23 ;  /* 0x00000010ff177819 */ /* 0x000fe40000011617 */
[----:B------:R-:W-:Y:S01]  /*1f50*/  LOP3.LUT R30, R30, 0xff, RZ, 0xc0, !PT ;  /* 0x000000ff1e1e7812 */ /* 0x000fe200078ec0ff */
[----:B------:R-:W-:Y:S01]  /*1f60*/  I2F.F16 R0, R0 ;  /* 0x0000000000007306 */ /* 0x000fe20000200c00 */
[----:B------:R-:W-:Y:S01]  /*1f70*/  LOP3.LUT R23, R23, 0xff, RZ, 0xc0, !PT ;  /* 0x000000ff17177812 */ /* 0x000fe200078ec0ff */
[----:B-1----:R-:W-:Y:S01]  /*1f80*/  HADD2.F32 R33, -RZ, R33.H0_H0 ;  /* 0x20000021ff217230 */ /* 0x002fe20000004100 */
[----:B------:R-:W-:Y:S02]  /*1f90*/  IADD3 R30, PT, PT, R30, -0x80, RZ ;  /* 0xffffff801e1e7810 */ /* 0x000fe40007ffe0ff */
[----:B------:R-:W-:-:S03]  /*1fa0*/  IADD3 R23, PT, PT, R23, -0x80, RZ ;  /* 0xffffff8017177810 */ /* 0x000fc60007ffe0ff */
[----:B------:R-:W1:Y:S01]  /*1fb0*/  I2F.F16 R4, R4 ;  /* 0x0000000400047306 */ /* 0x000e620000200c00 */
[----:B0-----:R-:W-:Y:S02]  /*1fc0*/  HADD2.F32 R47, -RZ, R2.H1_H1 ;  /* 0x30000002ff2f7230 */ /* 0x001fe40000004100 */
[--C-:B------:R-:W-:Y:S02]  /*1fd0*/  HADD2.F32 R44, -RZ, R3.reuse.H0_H0 ;  /* 0x20000003ff2c7230 */ /* 0x100fe40000004100 */
[----:B------:R-:W-:-:S03]  /*1fe0*/  HADD2.F32 R43, -RZ, R3.H1_H1 ;  /* 0x30000003ff2b7230 */ /* 0x000fc60000004100 */
[----:B------:R-:W0:Y:S01]  /*1ff0*/  I2F.F16 R29, R21 ;  /* 0x00000015001d7306 */ /* 0x000e220000200c00 */
[----:B-1----:R-:W-:-:S07]  /*2000*/  HADD2.F32 R4, -RZ, R4.H0_H0 ;  /* 0x20000004ff047230 */ /* 0x002fce0000004100 */
[----:B------:R-:W-:Y:S01]  /*2010*/  I2F.F16 R37, R37 ;  /* 0x0000002500257306 */ /* 0x000fe20000200c00 */
[----:B0-----:R-:W-:-:S07]  /*2020*/  HADD2.F32 R29, -RZ, R29.H0_H0 ;  /* 0x2000001dff1d7230 */ /* 0x001fce0000004100 */
[----:B------:R-:W0:Y:S08]  /*2030*/  I2F.F16 R30, R30 ;  /* 0x0000001e001e7306 */ /* 0x000e300000200c00 */
        /* <DEDUP_REMOVED lines=15> */
[----:B------:R-:W0:Y:S01]  /*2130*/  LDS.64 R20, [UR8+-0x98] ;  /* 0xffff6808ff147984 */ /* 0x000e220008000a00 */
[----:B------:R-:W-:Y:S01]  /*2140*/  LOP3.LUT R5, R10, 0xff, RZ, 0xc0, !PT ;  /* 0x000000ff0a057812 */ /* 0x000fe200078ec0ff */
[----:B------:R-:W-:Y:S01]  /*2150*/  I2F.F16 R42, R42 ;  /* 0x0000002a002a7306 */ /* 0x000fe20000200c00 */
[----:B------:R-:W-:Y:S02]  /*2160*/  SHF.R.U32.HI R3, RZ, 0x8, R9 ;  /* 0x00000008ff037819 */ /* 0x000fe40000011609 */
[----:B------:R-:W-:Y:S01]  /*2170*/  IADD3 R40, PT, PT, R5, -0x80, RZ ;  /* 0xffffff8005287810 */ /* 0x000fe20007ffe0ff */
[----:B------:R-:W-:Y:S01]  /*2180*/  HADD2.F32 R5, -RZ, R2.H0_H0 ;  /* 0x20000002ff057230 */ /* 0x000fe20000004100 */
[----:B------:R-:W-:-:S02]  /*2190*/  SHF.R.U32.HI R2, RZ, 0x8, R8 ;  /* 0x00000008ff027819 */ /* 0x000fc40000011608 */
[----:B------:R-:W-:Y:S01]  /*21a0*/  LEA.HI R26, R8, 0xffffff80, RZ, 0x8 ;  /* 0xffffff80081a7811 */ /* 0x000fe200078f40ff */
[----:B------:R-:W-:Y:S01]  /*21b0*/  I2F.F16 R38, R38 ;  /* 0x0000002600267306 */ /* 0x000fe20000200c00 */
[----:B------:R-:W-:Y:S02]  /*21c0*/  SHF.R.U32.HI R46, RZ, 0x10, R8 ;  /* 0x00000010ff2e7819 */ /* 0x000fe40000011608 */
[----:B------:R-:W-:Y:S02]  /*21d0*/  LOP3.LUT R2, R2, 0xff, RZ, 0xc0, !PT ;  /* 0x000000ff02027812 */ /* 0x000fe400078ec0ff */
[----:B------:R-:W-:Y:S02]  /*21e0*/  SHF.R.U32.HI R8, RZ, 0x8, R10 ;  /* 0x00000008ff087819 */ /* 0x000fe4000001160a */
[----:B------:R-:W-:Y:S01]  /*21f0*/  SHF.R.U32.HI R49, RZ, 0x8, R11 ;  /* 0x00000008ff317819 */ /* 0x000fe2000001160b */
[----:B------:R-:W1:Y:S01]  /*2200*/  I2F.F16 R40, R40 ;  /* 0x0000002800287306 */ /* 0x000e620000200c00 */
[----:B------:R-:W-:Y:S01]  /*2210*/  LOP3.LUT R23, R3, 0xff, RZ, 0xc0, !PT ;  /* 0x000000ff03177812 */ /* 0x000fe200078ec0ff */
[----:B------:R-:W-:Y:S01]  /*2220*/  HADD2.F32 R3, -RZ, R0.H0_H0 ;  /* 0x20000000ff037230 */ /* 0x000fe20000004100 */
[----:B------:R-:W-:Y:S01]  /*2230*/  IADD3 R39, PT, PT, R2, -0x80, RZ ;  /* 0xffffff8002277810 */ /* 0x000fe20007ffe0ff */
[----:B------:R-:W-:Y:S01]  /*2240*/  HADD2.F32 R2, -RZ, R25.H0_H0 ;  /* 0x20000019ff027230 */ /* 0x000fe20000004100 */
[----:B------:R-:W-:Y:S01]  /*2250*/  LOP3.LUT R50, R8, 0xff, RZ, 0xc0, !PT ;  /* 0x000000ff08327812 */ /* 0x000fe200078ec0ff */
[----:B------:R-:W-:Y:S01]  /*2260*/  HADD2.F32 R0, -RZ, R24.H0_H0 ;  /* 0x20000018ff007230 */ /* 0x000fe20000004100 */
[----:B------:R-:W-:Y:S01]  /*2270*/  LOP3.LUT R8, R49, 0xff, RZ, 0xc0, !PT ;  /* 0x000000ff31087812 */ /* 0x000fe200078ec0ff */
[----:B------:R-:W-:Y:S01]  /*2280*/  HADD2.F32 R24, -RZ, R48.H0_H0 ;  /* 0x20000030ff187230 */ /* 0x000fe20000004100 */
[----:B------:R-:W-:Y:S01]  /*2290*/  IADD3 R49, PT, PT, R23, -0x80, RZ ;  /* 0xffffff8017317810 */ /* 0x000fe20007ffe0ff */
[----:B------:R-:W-:Y:S01]  /*22a0*/  HADD2.F32 R23, -RZ, R22.H0_H0 ;  /* 0x20000016ff177230 */ /* 0x000fe20000004100 */
[----:B------:R-:W-:Y:S01]  /*22b0*/  IADD3 R52, PT, PT, R50, -0x80, RZ ;  /* 0xffffff8032347810 */ /* 0x000fe20007ffe0ff */
[----:B------:R-:W-:-:S02]  /*22c0*/  HADD2.F32 R22, -RZ, R37.H0_H0 ;  /* 0x20000025ff167230 */ /* 0x000fc40000004100 */
[----:B------:R-:W-:Y:S01]  /*22d0*/  FFMA.FTZ R50, R2, R5, RZ ;  /* 0x0000000502327223 */ /* 0x000fe200000100ff */
[C---:B------:R-:W-:Y:S01]  /*22e0*/  FFMA.FTZ R48, R5.reuse, R4, RZ ;  /* 0x0000000405307223 */ /* 0x040fe200000100ff */
[C---:B------:R-:W-:Y:S01]  /*22f0*/  FFMA.FTZ R54, R5.reuse, R0, RZ ;  /* 0x0000000005367223 */ /* 0x040fe200000100ff */
[----:B------:R-:W-:Y:S01]  /*2300*/  FFMA.FTZ R5, R5, R3, RZ ;  /* 0x0000000305057223 */ /* 0x000fe200000100ff */
[----:B------:R-:W-:Y:S02]  /*2310*/  HADD2.F32 R25, -RZ, R36.H0_H0 ;  /* 0x20000024ff197230 */ /* 0x000fe40000004100 */
[C---:B------:R-:W-:Y:S01]  /*2320*/  FFMA.FTZ R51, R47.reuse, R24, R48 ;  /* 0x000000182f337223 */ /* 0x040fe20000010030 */
[----:B------:R2:W-:Y:S01]  /*2330*/  I2F.F16 R36, R49 ;  /* 0x0000003100247306 */ /* 0x0005e20000200c00 */
[----:B------:R-:W-:Y:S01]  /*2340*/  FFMA.FTZ R48, R47, R22, R5 ;  /* 0x000000162f307223 */ /* 0x000fe20000010005 */
[----:B------:R-:W-:Y:S01]  /*2350*/  LOP3.LUT R46, R46, 0xff, RZ, 0xc0, !PT ;  /* 0x000000ff2e2e7812 */ /* 0x000fe200078ec0ff */
[----:B------:R-:W-:-:S02]  /*2360*/  HADD2.F32 R5, -RZ, R45.H0_H0 ;  /* 0x2000002dff057230 */ /* 0x000fc40000004100 */
[----:B------:R-:W-:Y:S01]  /*2370*/  FFMA.FTZ R50, R25, R47, R50 ;  /* 0x0000002f19327223 */ /* 0x000fe20000010032 */
[----:B------:R-:W-:Y:S01]  /*2380*/  LEA.HI R27, R9, 0xffffff80, RZ, 0x8 ;  /* 0xffffff80091b7811 */ /* 0x000fe200078f40ff */
[----:B------:R-:W-:Y:S01]  /*2390*/  FFMA.FTZ R48, R44, R31, R48 ;  /* 0x0000001f2c307223 */ /* 0x000fe20000010030 */
[----:B------:R-:W-:Y:S01]  /*23a0*/  LEA.HI R28, R10, 0xffffff80, RZ, 0x8 ;  /* 0xffffff800a1c7811 */ /* 0x000fe200078f40ff */
[----:B------:R-:W-:Y:S01]  /*23b0*/  FFMA.FTZ R45, R5, R44, R50 ;  /* 0x0000002c052d7223 */ /* 0x000fe20000010032 */
[----:B--2---:R-:W-:Y:S01]  /*23c0*/  FFMA.FTZ R49, R47, R23, R54 ;  /* 0x000000172f317223 */ /* 0x004fe20000010036 */
[----:B------:R-:W-:Y:S01]  /*23d0*/  SHF.R.U32.HI R47, RZ, 0x10, R9 ;  /* 0x00000010ff2f7819 */ /* 0x000fe20000011609 */
[----:B------:R-:W2:Y:S01]  /*23e0*/  I2F.F16 R41, R41 ;  /* 0x0000002900297306 */ /* 0x000ea20000200c00 */
[----:B------:R-:W-:Y:S01]  /*23f0*/  IADD3 R9, PT, PT, R8, -0x80, RZ ;  /* 0xffffff8008097810 */ /* 0x000fe20007ffe0ff */
[----:B------:R-:W-:Y:S01]  /*2400*/  FFMA.FTZ R49, R44, R30, R49 ;  /* 0x0000001e2c317223 */ /* 0x000fe20000010031 */
[----:B------:R-:W-:Y:S01]  /*2410*/  IADD3 R8, PT, PT, R46, -0x80, RZ ;  /* 0xffffff802e087810 */ /* 0x000fe20007ffe0ff */
[----:B------:R-:W-:Y:S01]  /*2420*/  FFMA.FTZ R46, R44, R29, R51 ;  /* 0x0000001d2c2e7223 */ /* 0x000fe20000010033 */
[----:B------:R-:W-:Y:S01]  /*2430*/  LOP3.LUT R47, R47, 0xff, RZ, 0xc0, !PT ;  /* 0x000000ff2f2f7812 */ /* 0x000fe200078ec0ff */
[----:B------:R-:W-:Y:S01]  /*2440*/  FFMA.FTZ R45, R32, R43, R45 ;  /* 0x0000002b202d7223 */ /* 0x000fe2000001002d */
[----:B------:R-:W-:Y:S01]  /*2450*/  SHF.R.U32.HI R50, RZ, 0x10, R10 ;  /* 0x00000010ff327819 */ /* 0x000fe2000001160a */
[----:B------:R-:W3:Y:S01]  /*2460*/  I2F.F16 R39, R39 ;  /* 0x0000002700277306 */ /* 0x000ee20000200c00 */
[----:B------:R-:W-:Y:S01]  /*2470*/  SHF.R.U32.HI R44, RZ, 0x10, R11 ;  /* 0x00000010ff2c7819 */ /* 0x000fe2000001160b */
[----:B------:R-:W-:Y:S01]  /*2480*/  FFMA.FTZ R49, R43, R34, R49 ;  /* 0x000000222b317223 */ /* 0x000fe20000010031 */
[----:B------:R-:W-:Y:S01]  /*2490*/  IADD3 R10, PT, PT, R47, -0x80, RZ ;  /* 0xffffff802f0a7810 */ /* 0x000fe20007ffe0ff */
[C---:B------:R-:W-:Y:S01]  /*24a0*/  FFMA.FTZ R47, R43.reuse, R33, R46 ;  /* 0x000000212b2f7223 */ /* 0x040fe2000001002e */
[----:B------:R-:W-:Y:S01]  /*24b0*/  LOP3.LUT R50, R50, 0xff, RZ, 0xc0, !PT ;  /* 0x000000ff32327812 */ /* 0x000fe200078ec0ff */
[----:B------:R-:W-:Y:S01]  /*24c0*/  FFMA.FTZ R46, R43, R35, R48 ;  /* 0x000000232b2e7223 */ /* 0x000fe20000010030 */
[----:B------:R-:W-:Y:S01]  /*24d0*/  LOP3.LUT R44, R44, 0xff, RZ, 0xc0, !PT ;  /* 0x000000ff2c2c7812 */ /* 0x000fe200078ec0ff */
[----:B------:R4:W4:Y:S01]  /*24e0*/  I2F.F16 R37, R52 ;  /* 0x0000003400257306 */ /* 0x0009220000200c00 */
[----:B------:R-:W-:Y:S01]  /*24f0*/  IADD3 R50, PT, PT, R50, -0x80, RZ ;  /* 0xffffff8032327810 */ /* 0x000fe20007ffe0ff */
[----:B0-----:R-:W-:Y:S01]  /*2500*/  HADD2.F32 R48, -RZ, R20.H0_H0 ;  /* 0x20000014ff307230 */ /* 0x001fe20000004100 */
[----:B------:R-:W-:Y:S01]  /*2510*/  IADD3 R54, PT, PT, R44, -0x80, RZ ;  /* 0xffffff802c367810 */ /* 0x000fe20007ffe0ff */
[----:B-1----:R-:W-:Y:S01]  /*2520*/  HADD2.F32 R40, -RZ, R40.H0_H0 ;  /* 0x20000028ff287230 */ /* 0x002fe20000004100 */
[----:B------:R-:W-:Y:S01]  /*2530*/  LEA.HI R53, R11, 0xffffff80, RZ, 0x8 ;  /* 0xffffff800b357811 */ /* 0x000fe200078f40ff */
[----:B------:R-:W-:-:S02]  /*2540*/  HADD2.F32 R11, -RZ, R20.H1_H1 ;  /* 0x30000014ff0b7230 */ /* 0x000fc40000004100 */
[----:B------:R-:W-:Y:S01]  /*2550*/  I2F.F16 R9, R9 ;  /* 0x0000000900097306 */ /* 0x000fe20000200c00 */
[----:B------:R-:W-:Y:S02]  /*2560*/  HADD2.F32 R20, -RZ, R42.H0_H0 ;  /* 0x2000002aff147230 */ /* 0x000fe40000004100 */
[----:B------:R-:W-:Y:S01]  /*2570*/  FFMA.FTZ R51, R48, R40, R49 ;  /* 0x0000002830337223 */ /* 0x000fe20000010031 */
[----:B------:R-:W-:Y:S02]  /*2580*/  HADD2.F32 R38, -RZ, R38.H0_H0 ;  /* 0x20000026ff267230 */ /* 0x000fe40000004100 */
[----:B--2---:R-:W-:Y:S02]  /*2590*/  HADD2.F32 R41, -RZ, R41.H0_H0 ;  /* 0x20000029ff297230 */ /* 0x004fe40000004100 */
[----:B---3--:R-:W-:Y:S01]  /*25a0*/  HADD2.F32 R39, -RZ, R39.H0_H0 ;  /* 0x20000027ff277230 */ /* 0x008fe20000004100 */
[----:B------:R-:W0:Y:S01]  /*25b0*/  I2F.F16 R8, R8 ;  /* 0x0000000800087306 */ /* 0x000e220000200c00 */
[----:B------:R-:W-:-:S02]  /*25c0*/  HADD2.F32 R36, -RZ, R36.H0_H0 ;  /* 0x20000024ff247230 */ /* 0x000fc40000004100 */
[C---:B----4-:R-:W-:Y:S01]  /*25d0*/  FFMA.FTZ R52, R48.reuse, R38, R47 ;  /* 0x0000002630347223 */ /* 0x050fe2000001002f */
[----:B------:R-:W-:Y:S01]  /*25e0*/  FFMA.FTZ R55, R48, R41, R46 ;  /* 0x0000002930377223 */ /* 0x000fe2000001002e */
[----:B------:R-:W-:Y:S02]  /*25f0*/  HADD2.F32 R46, -RZ, R37.H0_H0 ;  /* 0x20000025ff2e7230 */ /* 0x000fe40000004100 */
[--C-:B------:R-:W-:Y:S02]  /*2600*/  HADD2.F32 R44, -RZ, R21.reuse.H0_H0 ;  /* 0x20000015ff2c7230 */ /* 0x100fe40000004100 */
[----:B------:R-:W-:Y:S01]  /*2610*/  FFMA.FTZ R57, R11, R36, R52 ;  /* 0x000000240b397223 */ /* 0x000fe20000010034 */
[----:B------:R-:W1:Y:S01]  /*2620*/  I2F.F16 R10, R10 ;  /* 0x0000000a000a7306 */ /* 0x000e620000200c00 */
[----:B------:R-:W-:Y:S02]  /*2630*/  HADD2.F32 R21, -RZ, R21.H1_H1 ;  /* 0x30000015ff157230 */ /* 0x000fe40000004100 */
[----:B0-----:R-:W-:-:S05]  /*2640*/  HADD2.F32 R37, -RZ, R8.H0_H0 ;  /* 0x20000008ff257230 */ /* 0x001fca0000004100 */
[----:B------:R0:W2:Y:S08]  /*2650*/  I2F.F16 R43, R50 ;  /* 0x00000032002b7306 */ /* 0x0000b00000200c00 */
[----:B------:R-:W3:Y:S01]  /*2660*/  I2F.F16 R42, R54 ;  /* 0x00000036002a7306 */ /* 0x000ee20000200c00 */
[----:B0-----:R-:W-:Y:S01]  /*2670*/  FFMA.FTZ R50, R20, R48, R45 ;  /* 0x0000003014327223 */ /* 0x001fe2000001002d */
[----:B------:R-:W-:-:S02]  /*2680*/  HADD2.F32 R48, -RZ, R9.H0_H0 ;  /* 0x20000009ff307230 */ /* 0x000fc40000004100 */
[----:B-1----:R-:W-:Y:S02]  /*2690*/  HADD2.F32 R45, -RZ, R10.H0_H0 ;  /* 0x2000000aff2d7230 */ /* 0x002fe40000004100 */
[----:B------:R-:W-:Y:S01]  /*26a0*/  FFMA.FTZ R50, R39, R11, R50 ;  /* 0x0000000b27327223 */ /* 0x000fe20000010032 */
[----:B------:R-:W-:Y:S01]  /*26b0*/  FFMA.FTZ R10, R11, R46, R51 ;  /* 0x0000002e0b0a7223 */ /* 0x000fe20000010033 */
[----:B--2---:R-:W-:Y:S01]  /*26c0*/  HADD2.F32 R43, -RZ, R43.H0_H0 ;  /* 0x2000002bff2b7230 */ /* 0x004fe20000004100 */
[----:B------:R-:W0:Y:S01]  /*26d0*/  I2F.F16 R26, R26 ;  /* 0x0000001a001a7306 */ /* 0x000e220000200c00 */
[----:B------:R-:W-:Y:S01]  /*26e0*/  FFMA.FTZ R9, R37, R44, R50 ;  /* 0x0000002c25097223 */ /* 0x000fe20000010032 */
[C---:B------:R-:W-:Y:S01]  /*26f0*/  FFMA.FTZ R8, R44.reuse, R45, R57 ;  /* 0x0000002d2c087223 */ /* 0x040fe20000010039 */
[----:B------:R-:W-:Y:S02]  /*2700*/  HADD2.F32 R50, -RZ, R7.H1_H1 ;  /* 0x30000007ff327230 */ /* 0x000fe40000004100 */
[----:B------:R-:W-:Y:S01]  /*2710*/  FFMA.FTZ R51, R44, R43, R10 ;  /* 0x0000002b2c337223 */ /* 0x000fe2000001000a */
[----:B---3--:R-:W-:-:S02]  /*2720*/  HADD2.F32 R47, -RZ, R42.H0_H0 ;  /* 0x2000002aff2f7230 */ /* 0x008fc40000004100 */
[----:B------:R-:W1:Y:S01]  /*2730*/  I2F.F16 R27, R27 ;  /* 0x0000001b001b7306 */ /* 0x000e620000200c00 */
[----:B------:R-:W-:Y:S01]  /*2740*/  FFMA.FTZ R42, R11, R48, R55 ;  /* 0x000000300b2a7223 */ /* 0x000fe20000010037 */
[----:B0-----:R-:W-:-:S06]  /*2750*/  HADD2.F32 R26, -RZ, R26.H0_H0 ;  /* 0x2000001aff1a7230 */ /* 0x001fcc0000004100 */
[----:B------:R-:W0:Y:S01]  /*2760*/  I2F.F16 R28, R28 ;  /* 0x0000001c001c7306 */ /* 0x000e220000200c00 */
[----:B------:R-:W-:Y:S01]  /*2770*/  FFMA.FTZ R9, R26, R21, R9 ;  /* 0x000000151a097223 */ /* 0x000fe20000010009 */
[----:B-1----:R-:W-:-:S06]  /*2780*/  HADD2.F32 R52, -RZ, R27.H0_H0 ;  /* 0x2000001bff347230 */ /* 0x002fcc0000004100 */
[----:B------:R1:W2:Y:S01]  /*2790*/  I2F.F16 R49, R53 ;  /* 0x0000003500317306 */ /* 0x0002a20000200c00 */
[----:B------:R-:W-:Y:S02]  /*27a0*/  HADD2.F32 R27, -RZ, R7.H0_H0 ;  /* 0x20000007ff1b7230 */ /* 0x000fe40000004100 */
[C---:B------:R-:W-:Y:S01]  /*27b0*/  FFMA.FTZ R11, R21.reuse, R52, R8 ;  /* 0x00000034150b7223 */ /* 0x040fe20000010008 */
[----:B0-----:R-:W-:Y:S02]  /*27c0*/  HADD2.F32 R28, -RZ, R28.H0_H0 ;  /* 0x2000001cff1c7230 */ /* 0x001fe40000004100 */
[----:B-1----:R-:W-:Y:S01]  /*27d0*/  FFMA.FTZ R53, R44, R47, R42 ;  /* 0x0000002f2c357223 */ /* 0x002fe2000001002a */
[--C-:B------:R-:W-:Y:S02]  /*27e0*/  HADD2.F32 R42, -RZ, R6.reuse.H0_H0 ;  /* 0x20000006ff2a7230 */ /* 0x100fe40000004100 */
[----:B------:R-:W-:Y:S02]  /*27f0*/  HADD2.F32 R44, -RZ, R6.H1_H1 ;  /* 0x30000006ff2c7230 */ /* 0x000fe40000004100 */
[----:B------:R-:W-:Y:S01]  /*2800*/  FFMA.FTZ R51, R21, R28, R51 ;  /* 0x0000001c15337223 */ /* 0x000fe20000010033 */
[----:B--2---:R-:W-:-:S02]  /*2810*/  HADD2.F32 R54, -RZ, R49.H0_H0 ;  /* 0x20000031ff367230 */ /* 0x004fc40000004100 */
        /* <DEDUP_REMOVED lines=124> */
.L_x_2091:
        /* <DEDUP_REMOVED lines=313> */
.L_x_2092:
        /* <DEDUP_REMOVED lines=313> */
.L_x_2093:
        /* <DEDUP_REMOVED lines=313> */
.L_x_2094:
[----:B------:R-:W-:Y:S01]  /*6a90*/  UIADD3 UR10, UP0, UPT, UR10, 0x80, URZ ;  /* 0x000000800a0a7890 */ /* 0x000fe2000ff1e0ff */
[----:B0-----:R-:W-:Y:S01]  /*6aa0*/  MOV R3, UR15 ;  /* 0x0000000f00037c02 */ /* 0x001fe20008000f00 */
[----:B------:R-:W-:Y:S02]  /*6ab0*/  UIADD3 UR9, UPT, UPT, UR9, 0x20, URZ ;  /* 0x0000002009097890 */ /* 0x000fe4000fffe0ff */
[----:B------:R-:W-:Y:S02]  /*6ac0*/  UIADD3.X UR11, UPT, UPT, URZ, UR11, URZ, UP0, !UPT ;  /* 0x0000000bff0b7290 */ /* 0x000fe400087fe4ff */
[----:B------:R-:W-:Y:S01]  /*6ad0*/  UISETP.GE.AND UP0, UPT, UR9, UR16, UPT ;  /* 0x000000100900728c */ /* 0x000fe2000bf06270 */
[----:B------:R-:W-:Y:S01]  /*6ae0*/  IMAD.WIDE R18, R3, 0x4, R18 ;  /* 0x0000000403127825 */ /* 0x000fe200078e0212 */
[----:B------:R-:W-:-:S07]  /*6af0*/  UIADD3 UR8, UPT, UPT, UR8, 0x40, URZ ;  /* 0x0000004008087890 */ /* 0x000fce000fffe0ff */
[----:B------:R-:W-:Y:S05]  /*6b00*/  BRA.U !UP0, `(.L_x_2095) ;  /* 0xffffffad08fc7547 */ /* 0x000fea000b83ffff */
.L_x_2090:
        /* <DEDUP_REMOVED lines=18> */
.L_x_2099:
[----:B------:R-:W0:Y:S02]  /*6c30*/  LDS R2, [R0] ;  /* 0x0000000000027984 */ /* 0x000e240000000800 */
[----:B0-----:R-:W-:-:S05]  /*6c40*/  HFMA2 R3, R2, 1, 1, R16 ;  /* 0x3c003c0002037831 */ /* 0x001fca0000000010 */
[----:B------:R-:W0:Y:S02]  /*6c50*/  ATOMS.CAST.SPIN P0, [R0], R2, R3 ;  /* 0x000000020000758d */ /* 0x000e240001800003 */
[----:B0-----:R-:W-:Y:S05]  /*6c60*/  @!P0 BRA `(.L_x_2099) ;  /* 0xfffffffc00f08947 */ /* 0x001fea000383ffff */
[----:B------:R-:W-:Y:S05]  /*6c70*/  BRA `(.L_x_2097) ;  /* 0x00000000000c7947 */ /* 0x000fea0003800000 */
.L_x_2098:
[----:B------:R-:W2:Y:S02]  /*6c80*/  LD.E R0, desc[UR20][R4.64] ;  /* 0x0000001404007980 */ /* 0x000ea4000c101900 */
[----:B--2---:R-:W-:-:S05]  /*6c90*/  IADD3 R3, PT, PT, R16, R0, RZ ;  /* 0x0000000010037210 */ /* 0x004fca0007ffe0ff */
[----:B------:R0:W-:Y:S02]  /*6ca0*/  ST.E desc[UR20][R4.64], R3 ;  /* 0x0000000304007985 */ /* 0x0001e4000c101914 */
.L_x_2097:
[----:B------:R-:W-:Y:S05]  /*6cb0*/  BSYNC.RECONVERGENT B0 ;  /* 0x0000000000007941 */ /* 0x000fea0003800200 */
.L_x_2096:
[----:B------:R1:W-:Y:S01]  /*6cc0*/  ATOM.E.ADD.F16x2.RN.STRONG.GPU P0, RZ, desc[UR20][R4.64+0x4], R15 ;  /* 0x8000040f04ff79a2 */ /* 0x0003e2000c10e114 */
[----:B------:R-:W-:Y:S04]  /*6cd0*/  BSSY.RECONVERGENT B0, `(.L_x_2100) ;  /* 0x000000e000007945 */ /* 0x000fe80003800200 */
[----:B-1----:R-:W-:Y:S05]  /*6ce0*/  @P0 BRA `(.L_x_2101) ;  /* 0x0000000000300947 */ /* 0x002fea0003800000 */
[----:B------:R-:W1:Y:S02]  /*6cf0*/  QSPC.E.S P0, RZ, [R4+0x4] ;  /* 0x0000040004ff73aa */ /* 0x000e640000000500 */
[----:B-1----:R-:W-:Y:S05]  /*6d00*/  @!P0 BRA `(.L_x_2102) ;  /* 0x00000000001c8947 */ /* 0x002fea0003800000 */
[----:B------:R-:W-:-:S04]  /*6d10*/  MOV R2, R4 ;  /* 0x0000000400027202 */ /* 0x000fc80000000f00 */
[----:B------:R-:W-:-:S07]  /*6d20*/  MOV R0, R2 ;  /* 0x0000000200007202 */ /* 0x000fce0000000f00 */
.L_x_2103:
[----:B------:R-:W0:Y:S02]  /*6d30*/  LDS R2, [R0+0x4] ;  /* 0x0000040000027984 */ /* 0x000e240000000800 */
[----:B0-----:R-:W-:-:S05]  /*6d40*/  HADD2 R3, R2, R15 ;  /* 0x0000000f02037230 */ /* 0x001fca0000000000 */
[----:B------:R-:W0:Y:S02]  /*6d50*/  ATOMS.CAST.SPIN P0, [R0+0x4], R2, R3 ;  /* 0x000004020000758d */ /* 0x000e240001800003 */
[----:B0-----:R-:W-:Y:S05]  /*6d60*/  @!P0 BRA `(.L_x_2103) ;  /* 0xfffffffc00f08947 */ /* 0x001fea000383ffff */
[----:B------:R-:W-:Y:S05]  /*6d70*/  BRA `(.L_x_2101) ;  /* 0x00000000000c7947 */ /* 0x000fea0003800000 */
.L_x_2102:
[----:B------:R-:W0:Y:S02]  /*6d80*/  LD.E R0, desc[UR20][R4.64+0x4] ;  /* 0x0000041404007980 */ /* 0x000e24000c101900 */
[----:B0-----:R-:W-:-:S05]  /*6d90*/  IADD3 R3, PT, PT, R15, R0, RZ ;  /* 0x000000000f037210 */ /* 0x001fca0007ffe0ff */
[----:B------:R1:W-:Y:S02]  /*6da0*/  ST.E desc[UR20][R4.64+0x4], R3 ;  /* 0x0000040304007985 */ /* 0x0003e4000c101914 */
.L_x_2101:
[----:B------:R-:W-:Y:S05]  /*6db0*/  BSYNC.RECONVERGENT B0 ;  /* 0x0000000000007941 */ /* 0x000fea0003800200 */
.L_x_2100:
        /* <DEDUP_REMOVED lines=12> */
.L_x_2107:
[----:B------:R-:W0:Y:S02]  /*6e80*/  LDS R2, [R0] ;  /* 0x0000000000027984 */ /* 0x000e240000000800 */
[----:B0-----:R-:W-:-:S05]  /*6e90*/  HFMA2 R3, R2, 1, 1, R14 ;  /* 0x3c003c0002037831 */ /* 0x001fca000000000e */
[----:B------:R-:W0:Y:S02]  /*6ea0*/  ATOMS.CAST.SPIN P0, [R0], R2, R3 ;  /* 0x000000020000758d */ /* 0x000e240001800003 */
[----:B0-----:R-:W-:Y:S05]  /*6eb0*/  @!P0 BRA `(.L_x_2107) ;  /* 0xfffffffc00f08947 */ /* 0x001fea000383ffff */
[----:B------:R-:W-:Y:S05]  /*6ec0*/  BRA `(.L_x_2105) ;  /* 0x00000000000c7947 */ /* 0x000fea0003800000 */
.L_x_2106:
[----:B------:R-:W2:Y:S02]  /*6ed0*/  LD.E R0, desc[UR20][R4.64] ;  /* 0x0000001404007980 */ /* 0x000ea4000c101900 */
[----:B--2---:R-:W-:-:S05]  /*6ee0*/  IADD3 R3, PT, PT, R14, R0, RZ ;  /* 0x000000000e037210 */ /* 0x004fca0007ffe0ff */
[----:B------:R0:W-:Y:S02]  /*6ef0*/  ST.E desc[UR20][R4.64], R3 ;  /* 0x0000000304007985 */ /* 0x0001e4000c101914 */
.L_x_2105:
[----:B------:R-:W-:Y:S05]  /*6f00*/  BSYNC.RECONVERGENT B0 ;  /* 0x0000000000007941 */ /* 0x000fea0003800200 */
.L_x_2104:
[----:B------:R1:W-:Y:S01]  /*6f10*/  ATOM.E.ADD.F16x2.RN.STRONG.GPU P0, RZ, desc[UR20][R4.64+0x4], R13 ;  /* 0x8000040d04ff79a2 */ /* 0x0003e2000c10e114 */
[----:B------:R-:W-:Y:S04]  /*6f20*/  BSSY.RECONVERGENT B0, `(.L_x_2108) ;  /* 0x000000e000007945 */ /* 0x000fe80003800200 */
[----:B-1----:R-:W-:Y:S05]  /*6f30*/  @P0 BRA `(.L_x_2109) ;  /* 0x0000000000300947 */ /* 0x002fea0003800000 */
[----:B------:R-:W1:Y:S02]  /*6f40*/  QSPC.E.S P0, RZ, [R4+0x4] ;  /* 0x0000040004ff73aa */ /* 0x000e640000000500 */
[----:B-1----:R-:W-:Y:S05]  /*6f50*/  @!P0 BRA `(.L_x_2110) ;  /* 0x00000000001c8947 */ /* 0x002fea0003800000 */
[----:B------:R-:W-:-:S04]  /*6f60*/  MOV R2, R4 ;  /* 0x0000000400027202 */ /* 0x000fc80000000f00 */
[----:B------:R-:W-:-:S07]  /*6f70*/  MOV R0, R2 ;  /* 0x0000000200007202 */ /* 0x000fce0000000f00 */
.L_x_2111:
[----:B------:R-:W0:Y:S02]  /*6f80*/  LDS R2, [R0+0x4] ;  /* 0x0000040000027984 */ /* 0x000e240000000800 */
[----:B0-----:R-:W-:-:S05]  /*6f90*/  HADD2 R3, R2, R13 ;  /* 0x0000000d02037230 */ /* 0x001fca0000000000 */
[----:B------:R-:W0:Y:S02]  /*6fa0*/  ATOMS.CAST.SPIN P0, [R0+0x4], R2, R3 ;  /* 0x000004020000758d */ /* 0x000e240001800003 */
[----:B0-----:R-:W-:Y:S05]  /*6fb0*/  @!P0 BRA `(.L_x_2111) ;  /* 0xfffffffc00f08947 */ /* 0x001fea000383ffff */
[----:B------:R-:W-:Y:S05]  /*6fc0*/  BRA `(.L_x_2109) ;  /* 0x00000000000c7947 */ /* 0x000fea0003800000 */
.L_x_2110:
[----:B------:R-:W0:Y:S02]  /*6fd0*/  LD.E R0, desc[UR20][R4.64+0x4] ;  /* 0x0000041404007980 */ /* 0x000e24000c101900 */
[----:B0-----:R-:W-:-:S05]  /*6fe0*/  IADD3 R3, PT, PT, R13, R0, RZ ;  /* 0x000000000d037210 */ /* 0x001fca0007ffe0ff */
[----:B------:R1:W-:Y:S02]  /*6ff0*/  ST.E desc[UR20][R4.64+0x4], R3 ;  /* 0x0000040304007985 */ /* 0x0003e4000c101914 */
.L_x_2109:
[----:B------:R-:W-:Y:S05]  /*7000*/  BSYNC.RECONVERGENT B0 ;  /* 0x0000000000007941 */ /* 0x000fea0003800200 */
.L_x_2108:
        /* <DEDUP_REMOVED lines=12> */
.L_x_2115:
[----:B------:R-:W0:Y:S02]  /*70d0*/  LDS R2, [R0] ;  /* 0x0000000000027984 */ /* 0x000e240000000800 */
[----:B0-----:R-:W-:-:S05]  /*70e0*/  HFMA2 R3, R2, 1, 1, R17 ;  /* 0x3c003c0002037831 */ /* 0x001fca0000000011 */
[----:B------:R-:W0:Y:S02]  /*70f0*/  ATOMS.CAST.SPIN P0, [R0], R2, R3 ;  /* 0x000000020000758d */ /* 0x000e240001800003 */
[----:B0-----:R-:W-:Y:S05]  /*7100*/  @!P0 BRA `(.L_x_2115) ;  /* 0xfffffffc00f08947 */ /* 0x001fea000383ffff */
[----:B------:R-:W-:Y:S05]  /*7110*/  BRA `(.L_x_2113) ;  /* 0x00000000000c7947 */ /* 0x000fea0003800000 */
.L_x_2114:
[----:B------:R-:W2:Y:S02]  /*7120*/  LD.E R0, desc[UR20][R4.64] ;  /* 0x0000001404007980 */ /* 0x000ea4000c101900 */
[----:B--2---:R-:W-:-:S05]  /*7130*/  IADD3 R3, PT, PT, R17, R0, RZ ;  /* 0x0000000011037210 */ /* 0x004fca0007ffe0ff */
[----:B------:R0:W-:Y:S02]  /*7140*/  ST.E desc[UR20][R4.64], R3 ;  /* 0x0000000304007985 */ /* 0x0001e4000c101914 */
.L_x_2113:
[----:B------:R-:W-:Y:S05]  /*7150*/  BSYNC.RECONVERGENT B0 ;  /* 0x0000000000007941 */ /* 0x000fea0003800200 */
.L_x_2112:
[----:B------:R1:W-:Y:S02]  /*7160*/  ATOM.E.ADD.F16x2.RN.STRONG.GPU P0, RZ, desc[UR20][R4.64+0x4], R12 ;  /* 0x8000040c04ff79a2 */ /* 0x0003e4000c10e114 */
[----:B-1----:R-:W-:Y:S05]  /*7170*/  @P0 EXIT ;  /* 0x000000000000094d */ /* 0x002fea0003800000 */
[----:B------:R-:W1:Y:S02]  /*7180*/  QSPC.E.S P0, RZ, [R4+0x4] ;  /* 0x0000040004ff73aa */ /* 0x000e640000000500 */
[----:B-1----:R-:W-:Y:S05]  /*7190*/  @!P0 BRA `(.L_x_2116) ;  /* 0x00000000001c8947 */ /* 0x002fea0003800000 */
[----:B------:R-:W-:-:S04]  /*71a0*/  MOV R2, R4 ;  /* 0x0000000400027202 */ /* 0x000fc80000000f00 */
[----:B------:R-:W-:-:S07]  /*71b0*/  MOV R0, R2 ;  /* 0x0000000200007202 */ /* 0x000fce0000000f00 */
.L_x_2117:
[----:B------:R-:W0:Y:S02]  /*71c0*/  LDS R2, [R0+0x4] ;  /* 0x0000040000027984 */ /* 0x000e240000000800 */
[----:B0-----:R-:W-:-:S05]  /*71d0*/  HADD2 R3, R2, R12 ;  /* 0x0000000c02037230 */ /* 0x001fca0000000000 */
[----:B------:R-:W0:Y:S02]  /*71e0*/  ATOMS.CAST.SPIN P0, [R0+0x4], R2, R3 ;  /* 0x000004020000758d */ /* 0x000e240001800003 */
[----:B0-----:R-:W-:Y:S05]  /*71f0*/  @!P0 BRA `(.L_x_2117) ;  /* 0xfffffffc00f08947 */ /* 0x001fea000383ffff */
[----:B------:R-:W-:Y:S05]  /*7200*/  EXIT ;  /* 0x000000000000794d */ /* 0x000fea0003800000 */
.L_x_2116:
[----:B------:R-:W0:Y:S02]  /*7210*/  LD.E R0, desc[UR20][R4.64+0x4] ;  /* 0x0000041404007980 */ /* 0x000e24000c101900 */
[----:B0-----:R-:W-:-:S05]  /*7220*/  IADD3 R3, PT, PT, R12, R0, RZ ;  /* 0x000000000c037210 */ /* 0x001fca0007ffe0ff */
[----:B------:R-:W-:Y:S01]  /*7230*/  ST.E desc[UR20][R4.64+0x4], R3 ;  /* 0x0000040304007985 */ /* 0x000fe2000c101914 */
[----:B------:R-:W-:Y:S05]  /*7240*/  EXIT ;  /* 0x000000000000794d */ /* 0x000fea0003800000 */
.L_x_2118:
        /* <DEDUP_REMOVED lines=11> */
.L_x_4502:


//--------------------- .text._Z23gemm_half_q_half_kernelILi3ELi190ELb0ELb0ELi32EEvPK6__halfPKjS4_S2_PS0_iiiiPKtS7_iiiiiibS2_i --------------------------
	.section	.text._Z23gemm_half_q_half_kernelILi3ELi190ELb0ELb0ELi32EEvPK6__halfPKjS4_S2_PS0_iiiiPKtS7_iiiiiibS2_i,"ax",@progbits
	.align	128
        .global         _Z23gemm_half_q_half_kernelILi3ELi190ELb0ELb0ELi32EEvPK6__halfPKjS4_S2_PS0_iiiiPKtS7_iiiiiibS2_i
        .type           _Z23gemm_half_q_half_kernelILi3ELi190ELb0ELb0ELi32EEvPK6__halfPKjS4_S2_PS0_iiiiPKtS7_iiiiiibS2_i,@function
        .size           _Z23gemm_half_q_half_kernelILi3ELi190ELb0ELb0ELi32EEvPK6__halfPKjS4_S2_PS0_iiiiPKtS7_iiiiiibS2_i,(.L_x_4503 - _Z23gemm_half_q_half_kernelILi3ELi190ELb0ELb0ELi32EEvPK6__halfPKjS4_S2_PS0_iiiiPKtS7_iiiiiibS2_i)
        .other          _Z23gemm_half_q_half_kernelILi3ELi190ELb0ELb0ELi32EEvPK6__halfPKjS4_S2_PS0_iiiiPKtS7_iiiiiibS2_i,@"STO_CUDA_ENTRY STV_DEFAULT"
_Z23gemm_half_q_half_kernelILi3ELi190ELb0ELb0ELi32EEvPK6__halfPKjS4_S2_PS0_iiiiPKtS7_iiiiiibS2_i:
.text._Z23gemm_half_q_half_kernelILi3ELi190ELb0ELb0ELi32EEvPK6__halfPKjS4_S2_PS0_iiiiPKtS7_iiiiiibS2_i:
[----:B------:R-:W-:Y:S01]  /*0000*/  LDC R1, c[0x0][0x37c] ;  /* 0x0000df00ff017b82 */ /* 0x000fe20000000800 */
[----:B------:R-:W0:Y:S07]  /*0010*/  S2R R3, SR_CTAID.Z ;  /* 0x0000000000037919 */ /* 0x000e2e0000002700 */
[----:B------:R-:W1:Y:S01]  /*0020*/  LDC R5, c[0x0][0x3a8] ;  /* 0x0000ea00ff057b82 */ /* 0x000e620000000800 */
[----:B------:R-:W2:Y:S01]  /*0030*/  LDCU UR6, c[0x0][0x3b0] ;  /* 0x00007600ff0677ac */ /* 0x000ea20008000800 */
[----:B------:R-:W-:Y:S01]  /*0040*/  BSSY.RECONVERGENT B0, `(.L_x_2119) ;  /* 0x00000c3000007945 */ /* 0x000fe20003800200 */
[----:B------:R-:W1:Y:S01]  /*0050*/  S2R R36, SR_CTAID.Y ;  /* 0x0000000000247919 */ /* 0x000e620000002600 */
[----:B------:R-:W3:Y:S01]  /*0060*/  LDCU.64 UR10, c[0x0][0x358] ;  /* 0x00006b00ff0a77ac */ /* 0x000ee20008000a00 */
[----:B------:R-:W4:Y:S01]  /*0070*/  S2R R2, SR_TID.X ;  /* 0x0000000000027919 */ /* 0x000f220000002100 */
[----:B------:R-:W5:Y:S01]  /*0080*/  S2R R11, SR_CTAID.X ;  /* 0x00000000000b7919 */ /* 0x000f620000002500 */
[----:B0-----:R-:W-:Y:S01]  /*0090*/  SHF.L.U32 R35, R3, 0x5, RZ ;  /* 0x0000000503237819 */ /* 0x001fe200000006ff */
[----:B-1----:R-:W-:-:S03]  /*00a0*/  IMAD R6, R36, -0x3, R5 ;  /* 0xfffffffd24067824 */ /* 0x002fc600078e0205 */
[C---:B------:R-:W-:Y:S02]  /*00b0*/  IADD3 R10, PT, PT, R35.reuse, 0x20, RZ ;  /* 0x00000020230a7810 */ /* 0x040fe40007ffe0ff */
[----:B----4-:R-:W-:Y:S02]  /*00c0*/  IADD3 R7, PT, PT, R35, R2, RZ ;  /* 0x0000000223077210 */ /* 0x010fe40007ffe0ff */
[----:B------:R-:W-:Y:S02]  /*00d0*/  ISETP.GE.AND P1, PT, R6, 0x1, PT ;  /* 0x000000010600780c */ /* 0x000fe40003f26270 */
[----:B--2---:R-:W-:Y:S02]  /*00e0*/  VIMNMX R28, PT, PT, R10, UR6, PT ;  /* 0x000000060a1c7c48 */ /* 0x004fe4000bfe0100 */
[----:B-----5:R-:W-:Y:S02]  /*00f0*/  SHF.L.U32 R11, R11, 0x7, RZ ;  /* 0x000000070b0b7819 */ /* 0x020fe400000006ff */
[----:B------:R-:W-:-:S02]  /*0100*/  ISETP.GE.OR P0, PT, R7, R28, !P1 ;  /* 0x0000001c0700720c */ /* 0x000fc40004f06670 */
[----:B------:R-:W-:Y:S02]  /*0110*/  LEA R0, R2, R11, 0x2 ;  /* 0x0000000b02007211 */ /* 0x000fe400078e10ff */
[----:B------:R-:W-:-:S09]  /*0120*/  VIMNMX R16, PT, PT, R6, 0x3, PT ;  /* 0x0000000306107848 */ /* 0x000fd20003fe0100 */
        /* <DEDUP_REMOVED lines=24> */
[----:B------:R-:W-:-:S09]  /*02b0*/  IADD3 R20, PT, PT, R12, UR6, RZ ;  /* 0x000000060c147c10 */ /* 0x000fd2000fffe0ff */
[----:B------:R-:W-:Y:S05]  /*02c0*/  @P0 BRA `(.L_x_2122) ;  /* 0x0000000000ec0947 */ /* 0x000fea0003800000 */
[----:B------:R-:W-:Y:S02]  /*02d0*/  IADD3 R4, PT, PT, RZ, -R18, RZ ;  /* 0x80000012ff047210 */ /* 0x000fe40007ffe0ff */
[----:B------:R-:W-:Y:S02]  /*02e0*/  PLOP3.LUT P0, PT, PT, PT, PT, 0x80, 0x8 ;  /* 0x000000000008781c */ /* 0x000fe40003f0f070 */
[----:B------:R-:W-:-:S13]  /*02f0*/  ISETP.GT.AND P2, PT, R4, 0x3, PT ;  /* 0x000000030400780c */ /* 0x000fda0003f44270 */
[----:B------:R-:W-:Y:S05]  /*0300*/  @!P2 BRA `(.L_x_2123) ;  /* 0x000000000084a947 */ /* 0x000fea0003800000 */
[----:B------:R-:W-:-:S13]  /*0310*/  PLOP3.LUT P0, PT, PT, PT, PT, 0x8, 0x80 ;  /* 0x000000000080781c */ /* 0x000fda0003f0e170 */
.L_x_2124:
        /* <DEDUP_REMOVED lines=32> */
.L_x_2123:
        /* <DEDUP_REMOVED lines=20> */
.L_x_2125:
[----:B------:R-:W-:-:S13]  /*0660*/  ISETP.EQ.AND P2, PT, R18, RZ, PT ;  /* 0x000000ff1200720c */ /* 0x000fda0003f42270 */
[----:B------:R-:W-:Y:S05]  /*0670*/  @!P0 BRA P2, `(.L_x_2120) ;  /* 0x00000004007c8947 */ /* 0x000fea0001000000 */
.L_x_2122:
[----:B------:R-:W-:-:S04]  /*0680*/  IADD3 R5, P0, PT, R7, R20, RZ ;  /* 0x0000001407057210 */ /* 0x000fc80007f1e0ff */
        /* <DEDUP_REMOVED lines=11> */
.L_x_2121:
[----:B------:R-:W-:-:S04]  /*0740*/  LEA R4, P0, R7, UR8, 0x1 ;  /* 0x0000000807047c11 */ /* 0x000fc8000f8008ff */
[----:B------:R-:W-:Y:S02]  /*0750*/  LEA.HI.X R5, R7, UR9, RZ, 0x1, P0 ;  /* 0x0000000907057c11 */ /* 0x000fe400080f0cff */
[----:B------:R-:W-:Y:S01]  /*0760*/  VIMNMX R18, PT, PT, R16, 0x1, !PT ;  /* 0x0000000110127848 */ /* 0x000fe20007fe0100 */
[----:B------:R-:W-:Y:S01]  /*0770*/  IMAD R20, R36, UR6, RZ ;  /* 0x0000000624147c24 */ /* 0x000fe2000f8e02ff */
        /* <DEDUP_REMOVED lines=13> */
.L_x_2128:
        /* <DEDUP_REMOVED lines=32> */
.L_x_2127:
        /* <DEDUP_REMOVED lines=21> */
.L_x_2129:
[----:B------:R-:W-:-:S13]  /*0ba0*/  ISETP.NE.OR P0, PT, R18, RZ, P0 ;  /* 0x000000ff1200720c */ /* 0x000fda0000705670 */
[----:B------:R-:W-:Y:S05]  /*0bb0*/  @!P0 BRA `(.L_x_2120) ;  /* 0x00000000002c8947 */ /* 0x000fea0003800000 */
.L_x_2126:
        /* <DEDUP_REMOVED lines=11> */
.L_x_2120:
[----:B------:R-:W-:Y:S05]  /*0c70*/  BSYNC.RECONVERGENT B0 ;  /* 0x0000000000007941 */ /* 0x000fea0003800200 */
.L_x_2119:
[----:B-----5:R-:W1:Y:S02]  /*0c80*/  LDC R7, c[0x0][0x3ac] ;  /* 0x0000eb00ff077b82 */ /* 0x020e640000000800 */
[----:B-1----:R-:W-:-:S13]  /*0c90*/  ISETP.GE.AND P0, PT, R0, R7, PT ;  /* 0x000000070000720c */ /* 0x002fda0003f06270 */
[----:B------:R-:W-:Y:S05]  /*0ca0*/  @P0 EXIT ;  /* 0x000000000000094d */ /* 0x000fea0003800000 */
[----:B0-----:R-:W0:Y:S02]  /*0cb0*/  LDC.U8 R4, c[0x0][0x3e0] ;  /* 0x0000f800ff047b82 */ /* 0x001e240000000000 */
        /* <DEDUP_REMOVED lines=18> */
.L_x_2133:
        /* <DEDUP_REMOVED lines=15> */
.L_x_2132:
        /* <DEDUP_REMOVED lines=12> */
.L_x_2134:
[----:B------:R-:W-:-:S13]  /*0f90*/  ISETP.NE.OR P0, PT, R18, RZ, P0 ;  /* 0x000000ff1200720c */ /* 0x000fda0000705670 */
[----:B------:R-:W-:Y:S05]  /*0fa0*/  @!P0 BRA `(.L_x_2130) ;  /* 0x00000000001c8947 */ /* 0x000fea0003800000 */
.L_x_2131:
[----:B0-----:R-:W0:Y:S02]  /*0fb0*/  LDC.64 R4, c[0x0][0x3a0] ;  /* 0x0000e800ff047b82 */ /* 0x001e240000000a00 */
.L_x_2135:
[C---:B0-----:R-:W-:Y:S01]  /*0fc0*/  IMAD.WIDE R8, R11.reuse, 0x2, R4 ;  /* 0x000000020b087825 */ /* 0x041fe200078e0204 */
[----:B------:R-:W-:Y:S02]  /*0fd0*/  IADD3 R18, PT, PT, R18, 0x1, RZ ;  /* 0x0000000112127810 */ /* 0x000fe40007ffe0ff */
[----:B------:R-:W-:Y:S02]  /*0fe0*/  IADD3 R11, PT, PT, R11, R7, RZ ;  /* 0x000000070b0b7210 */ /* 0x000fe40007ffe0ff */
[----:B------:R1:W-:Y:S01]  /*0ff0*/  STG.E.64 desc[UR10][R8.64], RZ ;  /* 0x000000ff08007986 */ /* 0x0003e2000c101b0a */
[----:B------:R-:W-:-:S13]  /*1000*/  ISETP.NE.AND P0, PT, R18, RZ, PT ;  /* 0x000000ff1200720c */ /* 0x000fda0003f05270 */
[----:B-1----:R-:W-:Y:S05]  /*1010*/  @P0 BRA `(.L_x_2135) ;  /* 0xfffffffc00e80947 */ /* 0x002fea000383ffff */
.L_x_2130:
        /* <DEDUP_REMOVED lines=20> */
.L_x_2137:
        /* <DEDUP_REMOVED lines=25> */
[----:B------:R-:W-:Y:S02]  /*12f0*/  IADD3 R2, PT, PT, R2, 0x1, R3 ;  /* 0x0000000102027810 */ /* 0x000fe40007ffe003 */
[----:B------:R-:W-:Y:S01]  /*1300*/  IADD3 R21, PT, PT, R18, 0x1, R21 ;  /* 0x0000000112157810 */ /* 0x000fe20007ffe015 */
[----:B------:R-:W-:Y:S01]  /*1310*/  IMAD R3, R16, R16, R16 ;  /* 0x0000001010037224 */ /* 0x000fe200078e0210 */
[----:B---3--:R-:W-:Y:S01]  /*1320*/  IADD3 R17, PT, PT, R8, R17, RZ ;  /* 0x0000001108117210 */ /* 0x008fe20007ffe0ff */
[----:B------:R-:W-:Y:S01]  /*1330*/  IMAD R18, R19, R19, R19 ;  /* 0x0000001313127224 */ /* 0x000fe200078e0213 */
[----:B------:R-:W4:Y:S02]  /*1340*/  I2F.F16 R27, R21 ;  /* 0x00000015001b7306 */ /* 0x000f240000200c00 */
[----:B------:R-:W-:-:S02]  /*1350*/  IADD3 R3, PT, PT, R16, 0x1, R3 ;  /* 0x0000000110037810 */ /* 0x000fc40007ffe003 */
[----:B------:R-:W-:Y:S02]  /*1360*/  IADD3 R18, PT, PT, R19, 0x1, R18 ;  /* 0x0000000113127810 */ /* 0x000fe40007ffe012 */
[----:B------:R-:W-:Y:S02]  /*1370*/  ISETP.GE.AND P0, PT, R17, R28, PT ;  /* 0x0000001c1100720c */ /* 0x000fe40003f06270 */
[----:B0-----:R-:W0:Y:S01]  /*1380*/  I2F.F16 R5, R18 ;  /* 0x0000001200057306 */ /* 0x001e220000200c00 */
[----:B----4-:R-:W-:-:S07]  /*1390*/  HMUL2 R27, R27.H0_H0, R4.H0_H0 ;  /* 0x200000041b1b7232 */ /* 0x010fce0000000800 */
[----:B------:R-:W2:Y:S01]  /*13a0*/  I2F.F16 R25, R2 ;  /* 0x0000000200197306 */ /* 0x000ea20000200c00 */
[----:B0-----:R-:W-:-:S07]  /*13b0*/  HMUL2 R26, R5.H0_H0, R4.H0_H0 ;  /* 0x20000004051a7232 */ /* 0x001fce0000000800 */
[----:B------:R-:W0:Y:S01]  /*13c0*/  I2F.F16 R3, R3 ;  /* 0x0000000300037306 */ /* 0x000e220000200c00 */
[-C--:B--2---:R-:W-:Y:S02]  /*13d0*/  HMUL2 R25, R25.H0_H0, R4.reuse.H0_H0 ;  /* 0x2000000419197232 */ /* 0x084fe40000000800 */
[----:B0-----:R-:W-:Y:S01]  /*13e0*/  HMUL2 R24, R3.H0_H0, R4.H0_H0 ;  /* 0x2000000403187232 */ /* 0x001fe20000000800 */
[----:B------:R-:W-:Y:S06]  /*13f0*/  @!P0 BRA `(.L_x_2137) ;  /* 0xfffffffc00588947 */ /* 0x000fec000383ffff */
.L_x_2136:
        /* <DEDUP_REMOVED lines=20> */
.L_x_2138:
        /* <DEDUP_REMOVED lines=8> */
.L_x_2139:
        /* <DEDUP_REMOVED lines=8> */
.L_x_2140:
        /* <DEDUP_REMOVED lines=8> */
.L_x_2141:
        /* <DEDUP_REMOVED lines=8> */
.L_x_2142:
        /* <DEDUP_REMOVED lines=18> */
[----:B0-----:R-:W-:Y:S01]  /*1860*/  LEA R12, P0, R0, UR12, 0x2 ;  /* 0x0000000c000c7c11 */ /* 0x001fe2000f8010ff */
[----:B-1----:R-:W-:-:S03]  /*1870*/  ULEA UR7, UR8, UR7, 0x18 ;  /* 0x0000000708077291 */ /* 0x002fc6000f8ec0ff */
[----:B------:R-:W-:Y:S02]  /*1880*/  LEA.HI.X R13, R0, UR13, R3, 0x2, P0 ;  /* 0x0000000d000d7c11 */ /* 0x000fe400080f1403 */
[----:B------:R-:W-:Y:S02]  /*1890*/  ISETP.LT.AND P0, PT, R35, UR4, PT ;  /* 0x0000000423007c0c */ /* 0x000fe4000bf01270 */
[----:B------:R-:W-:-:S11]  /*18a0*/  UMOV UR4, UR7 ;  /* 0x0000000700047c82 */ /* 0x000fd60008000000 */
[----:B------:R-:W-:Y:S05]  /*18b0*/  @!P0 BRA `(.L_x_2143) ;  /* 0x0000004c00a48947 */ /* 0x000fea0003800000 */
[C---:B------:R-:W-:Y:S02]  /*18c0*/  IMAD.WIDE R2, R7.reuse, 0x4, R12 ;  /* 0x0000000407027825 */ /* 0x040fe400078e020c */
        /* <DEDUP_REMOVED lines=21> */
[----:B0-----:R-:W-:-:S02]  /*1a20*/  IADD3 R4, PT, PT, R2, -0x80, RZ ;  /* 0xffffff8002047810 */ /* 0x001fc40007ffe0ff */
[----:B------:R-:W-:Y:S02]  /*1a30*/  IADD3 R33, PT, PT, R0, -0x80, RZ ;  /* 0xffffff8000217810 */ /* 0x000fe40007ffe0ff */
[----:B------:R-:W-:Y:S02]  /*1a40*/  LOP3.LUT R2, R16, 0xff, RZ, 0xc0, !PT ;  /* 0x000000ff10027812 */ /* 0x000fe400078ec0ff */
[----:B------:R-:W-:Y:S01]  /*1a50*/  LOP3.LUT R0, R12, 0xff, RZ, 0xc0, !PT ;  /* 0x000000ff0c007812 */ /* 0x000fe200078ec0ff */
[----:B------:R-:W-:Y:S01]  /*1a60*/  I2F.F16 R45, R4 ;  /* 0x00000004002d7306 */ /* 0x000fe20000200c00 */
[----:B------:R-:W-:Y:S02]  /*1a70*/  IADD3 R2, PT, PT, R2, -0x80, RZ ;  /* 0xffffff8002027810 */ /* 0x000fe40007ffe0ff */
[----:B------:R-:W-:Y:S02]  /*1a80*/  IADD3 R0, PT, PT, R0, -0x80, RZ ;  /* 0xffffff8000007810 */ /* 0x000fe40007ffe0ff */
[----:B-1----:R-:W-:-:S02]  /*1a90*/  LOP3.LUT R5, R18, 0xff, RZ, 0xc0, !PT ;  /* 0x000000ff12057812 */ /* 0x002fc400078ec0ff */
[----:B------:R-:W-:Y:S01]  /*1aa0*/  LOP3.LUT R41, R41, 0xff, RZ, 0xc0, !PT ;  /* 0x000000ff29297812 */ /* 0x000fe200078ec0ff */
[----:B------:R0:W-:Y:S01]  /*1ab0*/  I2F.F16 R32, R2 ;  /* 0x0000000200207306 */ /* 0x0001e20000200c00 */
[----:B------:R-:W-:Y:S02]  /*1ac0*/  IADD3 R5, PT, PT, R5, -0x80, RZ ;  /* 0xffffff8005057810 */ /* 0x000fe40007ffe0ff */
[----:B------:R-:W-:-:S05]  /*1ad0*/  ISETP.NE.AND P0, PT, R6, 0x1, PT ;  /* 0x000000010600780c */ /* 0x000fca0003f05270 */
[----:B------:R1:W2:Y:S01]  /*1ae0*/  I2F.F16 R38, R0 ;  /* 0x0000000000267306 */ /* 0x0002a20000200c00 */
[--C-:B0-----:R-:W-:Y:S02]  /*1af0*/  SHF.R.U32.HI R2, RZ, 0x8, R13.reuse ;  /* 0x00000008ff027819 */ /* 0x101fe4000001160d */
[----:B------:R-:W-:Y:S02]  /*1b00*/  SHF.R.U32.HI R13, RZ, 0x10, R13 ;  /* 0x00000010ff0d7819 */ /* 0x000fe4000001160d */
[----:B------:R-:W-:Y:S02]  /*1b10*/  LOP3.LUT R2, R2, 0xff, RZ, 0xc0, !PT ;  /* 0x000000ff02027812 */ /* 0x000fe400078ec0ff */
[----:B------:R-:W-:Y:S01]  /*1b20*/  LOP3.LUT R13, R13, 0xff, RZ, 0xc0, !PT ;  /* 0x000000ff0d0d7812 */ /* 0x000fe200078ec0ff */
[----:B------:R0:W-:Y:S01]  /*1b30*/  I2F.F16 R40, R3 ;  /* 0x0000000300287306 */ /* 0x0001e20000200c00 */
[----:B-1----:R-:W-:Y:S02]  /*1b40*/  SHF.R.U32.HI R0, RZ, 0x8, R12 ;  /* 0x00000008ff007819 */ /* 0x002fe4000001160c */
[----:B------:R-:W-:-:S02]  /*1b50*/  IADD3 R4, PT, PT, R2, -0x80, RZ ;  /* 0xffffff8002047810 */ /* 0x000fc40007ffe0ff */
[----:B------:R-:W-:Y:S02]  /*1b60*/  LOP3.LUT R0, R0, 0xff, RZ, 0xc0, !PT ;  /* 0x000000ff00007812 */ /* 0x000fe400078ec0ff */
[----:B------:R-:W-:Y:S01]  /*1b70*/  SHF.R.U32.HI R12, RZ, 0x10, R12 ;  /* 0x00000010ff0c7819 */ /* 0x000fe2000001160c */
[----:B------:R-:W1:Y:S01]  /*1b80*/  I2F.F16 R50, R33 ;  /* 0x0000002100327306 */ /* 0x000e620000200c00 */
[----:B0-----:R-:W-:Y:S02]  /*1b90*/  LOP3.LUT R3, R17, 0xff, RZ, 0xc0, !PT ;  /* 0x000000ff11037812 */ /* 0x001fe400078ec0ff */
[----:B------:R-:W-:Y:S02]  /*1ba0*/  IADD3 R0, PT, PT, R0, -0x80, RZ ;  /* 0xffffff8000007810 */ /* 0x000fe40007ffe0ff */
[----:B------:R-:W-:Y:S02]  /*1bb0*/  SHF.R.U32.HI R2, RZ, 0x8, R14 ;  /* 0x00000008ff027819 */ /* 0x000fe4000001160e */
[----:B------:R-:W-:Y:S01]  /*1bc0*/  IADD3 R3, PT, PT, R3, -0x80, RZ ;  /* 0xffffff8003037810 */ /* 0x000fe20007ffe0ff */
[----:B------:R0:W3:Y:S01]  /*1bd0*/  I2F.F16 R39, R0 ;  /* 0x0000000000277306 */ /* 0x0000e20000200c00 */
[----:B------:R-:W-:-:S02]  /*1be0*/  LOP3.LUT R12, R12, 0xff, RZ, 0xc0, !PT ;  /* 0x000000ff0c0c7812 */ /* 0x000fc400078ec0ff */
[----:B------:R-:W-:Y:S02]  /*1bf0*/  LOP3.LUT R2, R2, 0xff, RZ, 0xc0, !PT ;  /* 0x000000ff02027812 */ /* 0x000fe400078ec0ff */
[----:B------:R-:W-:Y:S02]  /*1c00*/  IADD3 R12, PT, PT, R12, -0x80, RZ ;  /* 0xffffff800c0c7810 */ /* 0x000fe40007ffe0ff */
[----:B------:R-:W-:Y:S01]  /*1c10*/  IADD3 R13, PT, PT, R13, -0x80, RZ ;  /* 0xffffff800d0d7810 */ /* 0x000fe20007ffe0ff */
[----:B------:R4:W-:Y:S01]  /*1c20*/  I2F.F16 R34, R5 ;  /* 0x0000000500227306 */ /* 0x0009e20000200c00 */
[----:B0-----:R-:W-:Y:S02]  /*1c30*/  SHF.R.U32.HI R0, RZ, 0x8, R15 ;  /* 0x00000008ff007819 */ /* 0x001fe4000001160f */
[----:B------:R-:W-:Y:S02]  /*1c40*/  SHF.R.U32.HI R14, RZ, 0x10, R14 ;  /* 0x00000010ff0e7819 */ /* 0x000fe4000001160e */
[----:B------:R-:W-:-:S02]  /*1c50*/  LOP3.LUT R0, R0, 0xff, RZ, 0xc0, !PT ;  /* 0x000000ff00007812 */ /* 0x000fc400078ec0ff */
[----:B------:R-:W-:Y:S01]  /*1c60*/  SHF.R.U32.HI R15, RZ, 0x10, R15 ;  /* 0x00000010ff0f7819 */ /* 0x000fe2000001160f */
[----:B------:R0:W-:Y:S01]  /*1c70*/  I2F.F16 R33, R3 ;  /* 0x0000000300217306 */ /* 0x0001e20000200c00 */
[----:B----4-:R-:W-:Y:S02]  /*1c80*/  IADD3 R5, PT, PT, R2, -0x80, RZ ;  /* 0xffffff8002057810 */ /* 0x010fe40007ffe0ff */
[----:B------:R-:W-:Y:S02]  /*1c90*/  LOP3.LUT R14, R14, 0xff, RZ, 0xc0, !PT ;  /* 0x000000ff0e0e7812 */ /* 0x000fe400078ec0ff */
[----:B------:R-:W-:Y:S02]  /*1ca0*/  LOP3.LUT R15, R15, 0xff, RZ, 0xc0, !PT ;  /* 0x000000ff0f0f7812 */ /* 0x000fe400078ec0ff */
[----:B------:R-:W-:Y:S01]  /*1cb0*/  IADD3 R14, PT, PT, R14, -0x80, RZ ;  /* 0xffffff800e0e7810 */ /* 0x000fe20007ffe0ff */
[----:B------:R4:W-:Y:S01]  /*1cc0*/  I2F.F16 R47, R12 ;  /* 0x0000000c002f7306 */ /* 0x0009e20000200c00 */
[----:B0-----:R-:W0:Y:S01]  /*1cd0*/  LDS.64 R2, [UR7] ;  /* 0x00000007ff027984 */ /* 0x001e220008000a00 */
[----:B------:R-:W-:-:S06]  /*1ce0*/  IADD3 R15, PT, PT, R15, -0x80, RZ ;  /* 0xffffff800f0f7810 */ /* 0x000fcc0007ffe0ff */
[----:B------:R-:W-:Y:S01]  /*1cf0*/  I2F.F16 R52, R13 ;  /* 0x0000000d00347306 */ /* 0x000fe20000200c00 */
[----:B----4-:R-:W-:Y:S02]  /*1d00*/  IADD3 R12, PT, PT, R0, -0x80, RZ ;  /* 0xffffff80000c7810 */ /* 0x010fe40007ffe0ff */
[--C-:B------:R-:W-:Y:S02]  /*1d10*/  SHF.R.U32.HI R0, RZ, 0x8, R16.reuse ;  /* 0x00000008ff007819 */ /* 0x100fe40000011610 */
[----:B------:R-:W-:Y:S02]  /*1d20*/  SHF.R.U32.HI R16, RZ, 0x10, R16 ;  /* 0x00000010ff107819 */ /* 0x000fe40000011610 */
[----:B------:R-:W-:Y:S01]  /*1d30*/  LOP3.LUT R0, R0, 0xff, RZ, 0xc0, !PT ;  /* 0x000000ff00007812 */ /* 0x000fe200078ec0ff */
[----:B------:R4:W-:Y:S01]  /*1d40*/  I2F.F16 R57, R12 ;  /* 0x0000000c00397306 */ /* 0x0009e20000200c00 */
[----:B------:R-:W-:Y:S02]  /*1d50*/  LOP3.LUT R16, R16, 0xff, RZ, 0xc0, !PT ;  /* 0x000000ff10107812 */ /* 0x000fe400078ec0ff */
[----:B------:R-:W-:-:S02]  /*1d60*/  IADD3 R0, PT, PT, R0, -0x80, RZ ;  /* 0xffffff8000007810 */ /* 0x000fc40007ffe0ff */
[----:B------:R-:W-:-:S03]  /*1d70*/  IADD3 R16, PT, PT, R16, -0x80, RZ ;  /* 0xffffff8010107810 */ /* 0x000fc60007ffe0ff */
[----:B------:R5:W-:Y:S01]  /*1d80*/  I2F.F16 R49, R0 ;  /* 0x0000000000317306 */ /* 0x000be20000200c00 */
[--C-:B----4-:R-:W-:Y:S02]  /*1d90*/  SHF.R.U32.HI R12, RZ, 0x8, R18.reuse ;  /* 0x00000008ff0c7819 */ /* 0x110fe40000011612 */
[----:B------:R-:W-:-:S05]  /*1da0*/  SHF.R.U32.HI R18, RZ, 0x10, R18 ;  /* 0x00000010ff127819 */ /* 0x000fca0000011612 */
[----:B------:R4:W-:Y:S01]  /*1db0*/  I2F.F16 R31, R35 ;  /* 0x00000023001f7306 */ /* 0x0009e20000200c00 */
[----:B-----5:R-:W-:Y:S02]  /*1dc0*/  LOP3.LUT R0, R12, 0xff, RZ, 0xc0, !PT ;  /* 0x000000ff0c007812 */ /* 0x020fe400078ec0ff */
[----:B------:R-:W5:Y:S05]  /*1dd0*/  LDS.64 R12, [UR7+0x8] ;  /* 0x00000807ff0c7984 */ /* 0x000f6a0008000a00 */
[----:B------:R1:W-:Y:S01]  /*1de0*/  I2F.F16 R42, R4 ;  /* 0x00000004002a7306 */ /* 0x0003e20000200c00 */
[----:B----4-:R-:W-:Y:S01]  /*1df0*/  LOP3.LUT R35, R19, 0xff, RZ, 0xc0, !PT ;  /* 0x000000ff13237812 */ /* 0x010fe200078ec0ff */
[----:B0-----:R-:W-:-:S02]  /*1e00*/  HADD2.F32 R44, -RZ, R3.H0_H0 ;  /* 0x20000003ff2c7230 */ /* 0x001fc40000004100 */
[----:B------:R-:W-:Y:S01]  /*1e10*/  HADD2.F32 R46, -RZ, R3.H1_H1 ;  /* 0x30000003ff2e7230 */ /* 0x000fe20000004100 */
[----:B------:R-:W-:Y:S01]  /*1e20*/  IADD3 R35, PT, PT, R35, -0x80, RZ ;  /* 0xffffff8023237810 */ /* 0x000fe20007ffe0ff */
[----:B--2---:R-:W-:Y:S02]  /*1e30*/  HADD2.F32 R3, -RZ, R38.H0_H0 ;  /* 0x20000026ff037230 */ /* 0x004fe40000004100 */
[----:B------:R0:W-:Y:S01]  /*1e40*/  I2F.F16 R48, R5 ;  /* 0x0000000500307306 */ /* 0x0001e20000200c00 */
[--C-:B-1----:R-:W-:Y:S01]  /*1e50*/  SHF.R.U32.HI R4, RZ, 0x8, R17.reuse ;  /* 0x00000008ff047819 */ /* 0x102fe20000011611 */
[--C-:B------:R-:W-:Y:S01]  /*1e60*/  HADD2.F32 R37, -RZ, R2.reuse.H1_H1 ;  /* 0x30000002ff257230 */ /* 0x100fe20000004100 */
[----:B------:R-:W-:Y:S02]  /*1e70*/  SHF.R.U32.HI R17, RZ, 0x10, R17 ;  /* 0x00000010ff117819 */ /* 0x000fe40000011611 */
[----:B------:R-:W-:Y:S02]  /*1e80*/  LOP3.LUT R4, R4, 0xff, RZ, 0xc0, !PT ;  /* 0x000000ff04047812 */ /* 0x000fe400078ec0ff */
[----:B------:R-:W-:Y:S01]  /*1e90*/  LOP3.LUT R17, R17, 0xff, RZ, 0xc0, !PT ;  /* 0x000000ff11117812 */ /* 0x000fe200078ec0ff */
[----:B------:R1:W2:Y:S01]  /*1ea0*/  I2F.F16 R43, R35 ;  /* 0x00000023002b7306 */ /* 0x0002a20000200c00 */
[----:B------:R-:W-:Y:S01]  /*1eb0*/  IADD3 R4, PT, PT, R4, -0x80, RZ ;  /* 0xffffff8004047810 */ /* 0x000fe20007ffe0ff */
[----:B0-----:R-:W-:Y:S01]  /*1ec0*/  HADD2.F32 R5, -RZ, R2.H0_H0 ;  /* 0x20000002ff057230 */ /* 0x001fe20000004100 */
[----:B------:R-:W-:Y:S01]  /*1ed0*/  IADD3 R17, PT, PT, R17, -0x80, RZ ;  /* 0xffffff8011117810 */ /* 0x000fe20007ffe0ff */
[----:B------:R-:W-:-:S04]  /*1ee0*/  HADD2.F32 R2, -RZ, R50.H0_H0 ;  /* 0x20000032ff027230 */ /* 0x000fc80000004100 */
[----:B------:R3:W-:Y:S01]  /*1ef0*/  I2F.F16 R54, R14 ;  /* 0x0000000e00367306 */ /* 0x0007e20000200c00 */
[----:B-1----:R-:W-:Y:S02]  /*1f00*/  SHF.R.U32.HI R35, RZ, 0x8, R19 ;  /* 0x00000008ff237819 */ /* 0x002fe40000011613 */
[----:B------:R-:W-:Y:S02]  /*1f10*/  LOP3.LUT R19, R18, 0xff, RZ, 0xc0, !PT ;  /* 0x000000ff12137812 */ /* 0x000fe400078ec0ff */
[----:B------:R-:W-:Y:S01]  /*1f20*/  IADD3 R18, PT, PT, R0, -0x80, RZ ;  /* 0xffffff8000127810 */ /* 0x000fe20007ffe0ff */
[----:B------:R-:W-:Y:S02]  /*1f30*/  HADD2.F32 R0, -RZ, R40.H0_H0 ;  /* 0x20000028ff007230 */ /* 0x000fe40000004100 */
[----:B------:R-:W-:Y:S01]  /*1f40*/  FFMA.FTZ R40, R5, R2, RZ ;  /* 0x0000000205287223 */ /* 0x000fe200000100ff */
[----:B------:R0:W-:Y:S01]  /*1f50*/  I2F.F16 R53, R4 ;  /* 0x0000000400357306 */ /* 0x0001e20000200c00 */
[----:B---3--:R-:W-:-:S02]  /*1f60*/  HADD2.F32 R14, -RZ, R39.H0_H0 ;  /* 0x20000027ff0e7230 */ /* 0x008fc40000004100 */
[----:B------:R-:W-:Y:S01]  /*1f70*/  FFMA.FTZ R39, R3, R5, RZ ;  /* 0x0000000503277223 */ /* 0x000fe200000100ff */
[----:B------:R-:W-:Y:S01]  /*1f80*/  FFMA.FTZ R38, R5, R0, RZ ;  /* 0x0000000005267223 */ /* 0x000fe200000100ff */
[----:B--2---:R-:W-:-:S03]  /*1f90*/  HADD2.F32 R43, -RZ, R43.H0_H0 ;  /* 0x2000002bff2b7230 */ /* 0x004fc60000004100 */
[----:B------:R1:W2:Y:S01]  /*1fa0*/  I2F.F16 R58, R15 ;  /* 0x0000000f003a7306 */ /* 0x0002a20000200c00 */
[----:B0-----:R-:W-:-:S05]  /*1fb0*/  HADD2.F32 R4, -RZ, R45.H0_H0 ;  /* 0x2000002dff047230 */ /* 0x001fca0000004100 */
[----:B------:R-:W-:Y:S01]  /*1fc0*/  FFMA.FTZ R45, R5, R4, RZ ;  /* 0x00000004052d7223 */ /* 0x000fe200000100ff */
[----:B------:R-:W-:Y:S01]  /*1fd0*/  HADD2.F32 R5, -RZ, R47.H0_H0 ;  /* 0x2000002fff057230 */ /* 0x000fe20000004100 */
[----:B------:R-:W0:Y:S01]  /*1fe0*/  I2F.F16 R23, R23 ;  /* 0x0000001700177306 */ /* 0x000e220000200c00 */
[----:B-1----:R-:W-:Y:S02]  /*1ff0*/  HADD2.F32 R15, -RZ, R42.H0_H0 ;  /* 0x2000002aff0f7230 */ /* 0x002fe40000004100 */
[----:B------:R-:W-:-:S03]  /*2000*/  FFMA.FTZ R42, R14, R37, R39 ;  /* 0x000000250e2a7223 */ /* 0x000fc60000010027 */
[----:B------:R-:W-:Y:S01]  /*2010*/  FFMA.FTZ R39, R37, R15, R38 ;  /* 0x0000000f25277223 */ /* 0x000fe20000010026 */
[----:B------:R-:W-:Y:S01]  /*2020*/  LOP3.LUT R38, R35, 0xff, RZ, 0xc0, !PT ;  /* 0x000000ff23267812 */ /* 0x000fe200078ec0ff */
[----:B------:R1:W-:Y:S01]  /*2030*/  I2F.F16 R51, R16 ;  /* 0x0000001000337306 */ /* 0x0003e20000200c00 */
[----:B--2---:R-:W-:Y:S02]  /*2040*/  HADD2.F32 R35, -RZ, R58.H0_H0 ;  /* 0x2000003aff237230 */ /* 0x004fe40000004100 */
[----:B------:R-:W-:Y:S01]  /*2050*/  FFMA.FTZ R42, R5, R44, R42 ;  /* 0x0000002c052a7223 */ /* 0x000fe2000001002a */
[----:B0-----:R-:W-:-:S04]  /*2060*/  HADD2.F32 R23, -RZ, R23.H0_H0 ;  /* 0x20000017ff177230 */ /* 0x001fc80000004100 */
[----:B------:R0:W-:Y:S01]  /*2070*/  I2F.F16 R55, R17 ;  /* 0x0000001100377306 */ /* 0x0001e20000200c00 */
[----:B-1----:R-:W-:-:S05]  /*2080*/  HADD2.F32 R16, -RZ, R48.H0_H0 ;  /* 0x20000030ff107230 */ /* 0x002fca0000004100 */
[----:B------:R-:W-:Y:S02]  /*2090*/  FFMA.FTZ R48, R37, R16, R45 ;  /* 0x0000001025307223 */ /* 0x000fe4000001002d */
[----:B------:R1:W2:Y:S01]  /*20a0*/  I2F.F16 R56, R18 ;  /* 0x0000001200387306 */ /* 0x0002a20000200c00 */
[----:B0-----:R-:W-:-:S05]  /*20b0*/  HADD2.F32 R17, -RZ, R57.H0_H0 ;  /* 0x20000039ff117230 */ /* 0x001fca0000004100 */
[----:B------:R-:W-:Y:S01]  /*20c0*/  FFMA.FTZ R50, R37, R17, R40 ;  /* 0x0000001125327223 */ /* 0x000fe20000010028 */
[----:B------:R-:W-:Y:S01]  /*20d0*/  HADD2.F32 R37, -RZ, R29.H0_H0 ;  /* 0x2000001dff257230 */ /* 0x000fe20000004100 */
[----:B------:R-:W-:Y:S01]  /*20e0*/  IADD3 R29, PT, PT, R38, -0x80, RZ ;  /* 0xffffff80261d7810 */ /* 0x000fe20007ffe0ff */
[----:B-1----:R-:W-:Y:S01]  /*20f0*/  HADD2.F32 R18, -RZ, R52.H0_H0 ;  /* 0x20000034ff127230 */ /* 0x002fe20000004100 */
[----:B------:R-:W-:Y:S01]  /*2100*/  IADD3 R40, PT, PT, R19, -0x80, RZ ;  /* 0xffffff8013287810 */ /* 0x000fe20007ffe0ff */
[----:B------:R-:W-:Y:S01]  /*2110*/  HADD2.F32 R38, -RZ, R30.H0_H0 ;  /* 0x2000001eff267230 */ /* 0x000fe20000004100 */
[----:B------:R-:W0:Y:S01]  /*2120*/  I2F.F16 R58, R29 ;  /* 0x0000001d003a7306 */ /* 0x000e220000200c00 */
[--C-:B-----5:R-:W-:Y:S02]  /*2130*/  HADD2.F32 R30, -RZ, R12.reuse.H0_H0 ;  /* 0x2000000cff1e7230 */ /* 0x120fe40000004100 */
[----:B------:R-:W-:Y:S01]  /*2140*/  FFMA.FTZ R45, R44, R18, R39 ;  /* 0x000000122c2d7223 */ /* 0x000fe20000010027 */
[----:B------:R-:W-:Y:S01]  /*2150*/  HADD2.F32 R52, -RZ, R12.H1_H1 ;  /* 0x3000000cff347230 */ /* 0x000fe20000004100 */
[----:B------:R-:W-:Y:S01]  /*2160*/  IADD3 R12, PT, PT, R41, -0x80, RZ ;  /* 0xffffff80290c7810 */ /* 0x000fe20007ffe0ff */
[----:B------:R-:W-:-:S02]  /*2170*/  HADD2.F32 R19, -RZ, R54.H0_H0 ;  /* 0x20000036ff137230 */ /* 0x000fc40000004100 */
[C---:B------:R-:W-:Y:S01]  /*2180*/  FFMA.FTZ R50, R44.reuse, R35, R50 ;  /* 0x000000232c327223 */ /* 0x040fe20000010032 */
[----:B------:R-:W-:Y:S01]  /*2190*/  HADD2.F32 R39, -RZ, R31.H0_H0 ;  /* 0x2000001fff277230 */ /* 0x000fe20000004100 */
[----:B------:R1:W3:Y:S01]  /*21a0*/  I2F.F16 R57, R40 ;  /* 0x0000002800397306 */ /* 0x0002e20000200c00 */
[----:B------:R-:W-:Y:S01]  /*21b0*/  FFMA.FTZ R31, R23, R46, R42 ;  /* 0x0000002e171f7223 */ /* 0x000fe2000001002a */
[----:B------:R-:W-:Y:S01]  /*21c0*/  FFMA.FTZ R47, R44, R19, R48 ;  /* 0x000000132c2f7223 */ /* 0x000fe20000010030 */
[----:B------:R-:W-:Y:S02]  /*21d0*/  HADD2.F32 R42, -RZ, R34.H0_H0 ;  /* 0x20000022ff2a7230 */ /* 0x000fe40000004100 */
[C---:B------:R-:W-:Y:S01]  /*21e0*/  FFMA.FTZ R50, R46.reuse, R39, R50 ;  /* 0x000000272e327223 */ /* 0x040fe20000010032 */
[----:B------:R-:W-:Y:S02]  /*21f0*/  HADD2.F32 R41, -RZ, R33.H0_H0 ;  /* 0x20000021ff297230 */ /* 0x000fe40000004100 */
[C---:B------:R-:W-:Y:S01]  /*2200*/  FFMA.FTZ R47, R46.reuse, R38, R47 ;  /* 0x000000262e2f7223 */ /* 0x040fe2000001002f */
[----:B------:R-:W-:Y:S01]  /*2210*/  FFMA.FTZ R45, R46, R37, R45 ;  /* 0x000000252e2d7223 */ /* 0x000fe2000001002d */
[----:B------:R-:W4:Y:S01]  /*2220*/  I2F.F16 R12, R12 ;  /* 0x0000000c000c7306 */ /* 0x000f220000200c00 */
[----:B-1----:R-:W-:-:S02]  /*2230*/  HADD2.F32 R40, -RZ, R32.H0_H0 ;  /* 0x20000020ff287230 */ /* 0x002fc40000004100 */
[C---:B------:R-:W-:Y:S01]  /*2240*/  FFMA.FTZ R34, R30.reuse, R42, R47 ;  /* 0x0000002a1e227223 */ /* 0x040fe2000001002f */
[----:B------:R-:W-:Y:S02]  /*2250*/  HADD2.F32 R47, -RZ, R49.H0_H0 ;  /* 0x20000031ff2f7230 */ /* 0x000fe40000004100 */
[----:B------:R-:W-:Y:S01]  /*2260*/  FFMA.FTZ R33, R30, R43, R50 ;  /* 0x0000002b1e217223 */ /* 0x000fe20000010032 */
[----:B--2---:R-:W-:Y:S02]  /*2270*/  HADD2.F32 R49, -RZ, R56.H0_H0 ;  /* 0x20000038ff317230 */ /* 0x004fe40000004100 */
[----:B------:R-:W-:Y:S01]  /*2280*/  FFMA.FTZ R32, R40, R30, R31 ;  /* 0x0000001e28207223 */ /* 0x000fe2000001001f */
[----:B------:R-:W-:Y:S01]  /*2290*/  HADD2.F32 R48, -RZ, R53.H0_H0 ;  /* 0x20000035ff307230 */ /* 0x000fe20000004100 */
[----:B------:R-:W1:Y:S01]  /*22a0*/  I2F.F16 R20, R20 ;  /* 0x0000001400147306 */ /* 0x000e620000200c00 */
[----:B------:R-:W-:Y:S01]  /*22b0*/  FFMA.FTZ R31, R30, R41, R45 ;  /* 0x000000291e1f7223 */ /* 0x000fe2000001002d */
[----:B0-----:R-:W-:-:S02]  /*22c0*/  HADD2.F32 R50, -RZ, R58.H0_H0 ;  /* 0x2000003aff327230 */ /* 0x001fc40000004100 */
[--C-:B------:R-:W-:Y:S02]  /*22d0*/  HADD2.F32 R54, -RZ, R13.reuse.H0_H0 ;  /* 0x2000000dff367230 */ /* 0x100fe40000004100 */
[----:B------:R-:W-:Y:S01]  /*22e0*/  FFMA.FTZ R31, R52, R48, R31 ;  /* 0x00000030341f7223 */ /* 0x000fe2000001001f */
[----:B------:R-:W-:Y:S02]  /*22f0*/  HADD2.F32 R29, -RZ, R13.H1_H1 ;  /* 0x3000000dff1d7230 */ /* 0x000fe40000004100 */
[----:B------:R-:W-:Y:S01]  /*2300*/  FFMA.FTZ R13, R47, R52, R32 ;  /* 0x000000342f0d7223 */ /* 0x000fe20000010020 */
[----:B------:R-:W0:Y:S01]  /*2310*/  I2F.F16 R22, R22 ;  /* 0x0000001600167306 */ /* 0x000e220000200c00 */
[----:B------:R-:W-:Y:S02]  /*2320*/  HADD2.F32 R44, -RZ, R51.H0_H0 ;  /* 0x20000033ff2c7230 */ /* 0x000fe40000004100 */
[----:B---3--:R-:W-:Y:S02]  /*2330*/  HADD2.F32 R46, -RZ, R57.H0_H0 ;  /* 0x20000039ff2e7230 */ /* 0x008fe40000004100 */
[----:B------:R-:W-:-:S02]  /*2340*/  HADD2.F32 R45, -RZ, R55.H0_H0 ;  /* 0x20000037ff2d7230 */ /* 0x000fc40000004100 */
[----:B------:R-:W-:Y:S01]  /*2350*/  FFMA.FTZ R13, R44, R54, R13 ;  /* 0x000000362c0d7223 */ /* 0x000fe2000001000d */
[----:B----4-:R-:W-:Y:S01]  /*2360*/  HADD2.F32 R51, -RZ, R12.H0_H0 ;  /* 0x2000000cff337230 */ /* 0x010fe20000004100 */
[----:B------:R-:W2:Y:S01]  /*2370*/  I2F.F16 R11, R11 ;  /* 0x0000000b000b7306 */ /* 0x000ea20000200c00 */
[----:B-1----:R-:W-:Y:S02]  /*2380*/  HADD2.F32 R20, -RZ, R20.H0_H0 ;  /* 0x20000014ff147230 */ /* 0x002fe40000004100 */
[----:B------:R-:W-:Y:S01]  /*2390*/  FFMA.FTZ R30, R54, R45, R31 ;  /* 0x0000002d361e7223 */ /* 0x000fe2000001001f */
[----:B------:R-:W-:Y:S02]  /*23a0*/  HADD2.F32 R53, -RZ, R26.H0_H0 ;  /* 0x2000001aff357230 */ /* 0x000fe40000004100 */
[----:B------:R-:W-:Y:S01]  /*23b0*/  FFMA.FTZ R12, R20, R29, R13 ;  /* 0x0000001d140c7223 */ /* 0x000fe2000001000d */
[----:B0-----:R-:W-:Y:S01]  /*23c0*/  HADD2.F32 R22, -RZ, R22.H0_H0 ;  /* 0x20000016ff167230 */ /* 0x001fe20000004100 */
[----:B------:R0:W1:Y:S01]  /*23d0*/  I2F.F16 R59, R21 ;  /* 0x00000015003b7306 */ /* 0x0000620000200c00 */
[----:B--2---:R-:W-:-:S02]  /*23e0*/  HADD2.F32 R55, -RZ, R11.H0_H0 ;  /* 0x2000000bff377230 */ /* 0x004fc40000004100 */
[C---:B0-----:R-:W-:Y:S01]  /*23f0*/  FFMA.FTZ R21, R52.reuse, R49, R34 ;  /* 0x0000003134157223 */ /* 0x041fe20000010022 */
[----:B------:R-:W-:Y:S01]  /*2400*/  FFMA.FTZ R52, R52, R50, R33 ;  /* 0x0000003234347223 */ /* 0x000fe20000010021 */
[----:B------:R-:W-:Y:S02]  /*2410*/  HADD2.F32 R11, -RZ, R24.H0_H0 ;  /* 0x20000018ff0b7230 */ /* 0x000fe40000004100 */
[----:B------:R-:W-:Y:S01]  /*2420*/  FFMA.FTZ R30, R29, R55, R30 ;  /* 0x000000371d1e7223 */ /* 0x000fe2000001001e */
[C---:B------:R-:W-:Y:S01]  /*2430*/  FFMA.FTZ R32, R54.reuse, R46, R21 ;  /* 0x0000002e36207223 */ /* 0x040fe20000010015 */
[----:B------:R-:W-:Y:S01]  /*2440*/  FFMA.FTZ R31, R54, R51, R52 ;  /* 0x00000033361f7223 */ /* 0x000fe20000010034 */
[----:B------:R-:W-:Y:S02]  /*2450*/  HADD2.F32 R52, -RZ, R25.H0_H0 ;  /* 0x20000019ff347230 */ /* 0x000fe40000004100 */
[----:B------:R-:W-:Y:S01]  /*2460*/  FMUL.FTZ R30, R53, R30 ;  /* 0x0000001e351e7220 */ /* 0x000fe20000410000 */
[----:B-1----:R-:W-:-:S02]  /*2470*/  HADD2.F32 R54, -RZ, R59.H0_H0 ;  /* 0x2000003bff367230 */ /* 0x002fc40000004100 */
[C---:B------:R-:W-:Y:S01]  /*2480*/  FFMA.FTZ R13, R29.reuse, R22, R32 ;  /* 0x000000161d0d7223 */ /* 0x040fe20000010020 */
[----:B------:R-:W-:Y:S02]  /*2490*/  HADD2.F32 R21, -RZ, R27.H0_H0 ;  /* 0x2000001bff157230 */ /* 0x000fe40000004100 */
[----:B------:R-:W-:Y:S01]  /*24a0*/  FFMA.FTZ R32, R29, R54, R31 ;  /* 0x000000361d207223 */ /* 0x000fe2000001001f */
[----:B------:R-:W-:Y:S02]  /*24b0*/  FMUL.FTZ R13, R52, R13 ;  /* 0x0000000d340d7220 */ /* 0x000fe40000410000 */
[----:B------:R-:W-:Y:S01]  /*24c0*/  FMUL.FTZ R12, R21, R12 ;  /* 0x0000000c150c7220 */ /* 0x000fe20000410000 */
[----:B------:R-:W-:Y:S01]  /*24d0*/  PRMT R31, RZ, 0x5410, RZ ;  /* 0x00005410ff1f7816 */ /* 0x000fe200000000ff */
[----:B------:R-:W-:Y:S01]  /*24e0*/  FMUL.FTZ R32, R11, R32 ;  /* 0x000000200b207220 */ /* 0x000fe20000410000 */
[----:B------:R-:W-:Y:S02]  /*24f0*/  F2FP.F16.F32.PACK_AB R29, RZ, R13 ;  /* 0x0000000dff1d723e */ /* 0x000fe400000000ff */
        /* <DEDUP_REMOVED lines=38> */
[----:B------:R-:W-:Y:S01]  /*2760*/  FFMA.FTZ R58, R42, R30, R57 ;  /* 0x0000001e2a3a7223 */ /* 0x000fe20000010039 */
[----:B------:R-:W-:-:S02]  /*2770*/  HADD2.F32 R56, -RZ, R13.H0_H0 ;  /* 0x2000000dff387230 */ /* 0x000fc40000004100 */
        /* <DEDUP_REMOVED lines=83> */
.L_x_2144:
        /* <DEDUP_REMOVED lines=14> */
[----:B------:R-:W-:Y:S01]  /*2d90*/  LOP3.LUT R0, R20, 0xff, RZ, 0xc0, !PT ;  /* 0x000000ff14007812 */ /* 0x000fe200078ec0ff */
[----:B------:R0:W1:Y:S01]  /*2da0*/  I2F.F16 R40, R2 ;  /* 0x0000000200287306 */ /* 0x0000620000200c00 */
[----:B------:R-:W-:Y:S02]  /*2db0*/  LOP3.LUT R14, R19, 0xff, RZ, 0xc0, !PT ;  /* 0x000000ff130e7812 */ /* 0x000fe400078ec0ff */
[----:B------:R-:W-:Y:S02]  /*2dc0*/  IADD3 R0, PT, PT, R0, -0x80, RZ ;  /* 0xffffff8000007810 */ /* 0x000fe40007ffe0ff */
[----:B------:R-:W-:-:S02]  /*2dd0*/  IADD3 R14, PT, PT, R14, -0x80, RZ ;  /* 0xffffff800e0e7810 */ /* 0x000fc40007ffe0ff */
[----:B------:R-:W-:Y:S01]  /*2de0*/  LEA.HI R35, R22, 0xffffff80, RZ, 0x8 ;  /* 0xffffff8016237811 */ /* 0x000fe200078f40ff */
[----:B------:R2:W-:Y:S01]  /*2df0*/  I2F.F16 R45, R0 ;  /* 0x00000000002d7306 */ /* 0x0005e20000200c00 */
[----:B0-----:R-:W-:Y:S02]  /*2e00*/  SHF.R.U32.HI R2, RZ, 0x8, R21 ;  /* 0x00000008ff027819 */ /* 0x001fe40000011615 */
[----:B------:R-:W-:Y:S02]  /*2e10*/  LEA.HI R37, R23, 0xffffff80, RZ, 0x8 ;  /* 0xffffff8017257811 */ /* 0x000fe400078f40ff */
[----:B------:R-:W-:Y:S02]  /*2e20*/  LOP3.LUT R2, R2, 0xff, RZ, 0xc0, !PT ;  /* 0x000000ff02027812 */ /* 0x000fe400078ec0ff */
[----:B------:R-:W-:Y:S01]  /*2e30*/  LEA.HI R39, R20, 0xffffff80, RZ, 0x8 ;  /* 0xffffff8014277811 */ /* 0x000fe200078f40ff */
        /* <DEDUP_REMOVED lines=10> */
[----:B------:R-:W-:Y:S01]  /*2ee0*/  IADD3 R0, PT, PT, R0, -0x80, RZ ;  /* 0xffffff8000007810 */ /* 0x000fe20007ffe0ff */
[----:B------:R-:W0:Y:S01]  /*2ef0*/  I2F.F16 R43, R14 ;  /* 0x0000000e002b7306 */ /* 0x000e220000200c00 */
[----:B-1----:R-:W-:-:S02]  /*2f00*/  LOP3.LUT R5, R18, 0xff, RZ, 0xc0, !PT ;  /* 0x000000ff12057812 */ /* 0x002fc400078ec0ff */
[----:B------:R-:W-:Y:S02]  /*2f10*/  SHF.R.U32.HI R22, RZ, 0x10, R22 ;  /* 0x00000010ff167819 */ /* 0x000fe40000011616 */
[----:B------:R-:W-:Y:S02]  /*2f20*/  IADD3 R5, PT, PT, R5, -0x80, RZ ;  /* 0xffffff8005057810 */ /* 0x000fe40007ffe0ff */
[----:B------:R-:W-:Y:S01]  /*2f30*/  LOP3.LUT R22, R22, 0xff, RZ, 0xc0, !PT ;  /* 0x000000ff16167812 */ /* 0x000fe200078ec0ff */
[----:B------:R-:W1:Y:S01]  /*2f40*/  I2F.F16 R41, R3 ;  /* 0x0000000300297306 */ /* 0x000e620000200c00 */
[----:B------:R-:W-:Y:S02]  /*2f50*/  LEA.HI R8, R18, 0xffffff80, RZ, 0x8 ;  /* 0xffffff8012087811 */ /* 0x000fe400078f40ff */
[----:B------:R-:W-:Y:S02]  /*2f60*/  IADD3 R22, PT, PT, R22, -0x80, RZ ;  /* 0xffffff8016167810 */ /* 0x000fe40007ffe0ff */
[----:B------:R-:W-:-:S02]  /*2f70*/  SHF.R.U32.HI R20, RZ, 0x10, R20 ;  /* 0x00000010ff147819 */ /* 0x000fc40000011614 */
[----:B------:R-:W-:Y:S01]  /*2f80*/  LEA.HI R38, R21, 0xffffff80, RZ, 0x8 ;  /* 0xffffff8015267811 */ /* 0x000fe200078f40ff */
[----:B------:R2:W3:Y:S01]  /*2f90*/  I2F.F16 R42, R5 ;  /* 0x00000005002a7306 */ /* 0x0004e20000200c00 */
[----:B------:R-:W-:Y:S01]  /*2fa0*/  SHF.R.U32.HI R21, RZ, 0x10, R21 ;  /* 0x00000010ff157819 */ /* 0x000fe20000011615 */
[----:B0-----:R-:W-:Y:S01]  /*2fb0*/  HADD2.F32 R43, -RZ, R43.H0_H0 ;  /* 0x2000002bff2b7230 */ /* 0x001fe20000004100 */
[----:B------:R-:W-:Y:S02]  /*2fc0*/  LOP3.LUT R20, R20, 0xff, RZ, 0xc0, !PT ;  /* 0x000000ff14147812 */ /* 0x000fe400078ec0ff */
[----:B------:R-:W-:Y:S02]  /*2fd0*/  LOP3.LUT R21, R21, 0xff, RZ, 0xc0, !PT ;  /* 0x000000ff15157812 */ /* 0x000fe400078ec0ff */
[----:B------:R-:W-:Y:S01]  /*2fe0*/  IADD3 R20, PT, PT, R20, -0x80, RZ ;  /* 0xffffff8014147810 */ /* 0x000fe20007ffe0ff */
[----:B------:R0:W-:Y:S01]  /*2ff0*/  I2F.F16 R48, R0 ;  /* 0x0000000000307306 */ /* 0x0001e20000200c00 */
[----:B--2---:R-:W-:Y:S01]  /*3000*/  IADD3 R5, PT, PT, R2, -0x80, RZ ;  /* 0xffffff8002057810 */ /* 0x004fe20007ffe0ff */
[----:B-1----:R-:W-:Y:S01]  /*3010*/  HADD2.F32 R41, -RZ, R41.H0_H0 ;  /* 0x20000029ff297230 */ /* 0x002fe20000004100 */
[----:B------:R-:W1:Y:S01]  /*3020*/  LDS.64 R2, [UR7+0x10] ;  /* 0x00001007ff027984 */ /* 0x000e620008000a00 */
[----:B------:R-:W-:-:S02]  /*3030*/  IADD3 R21, PT, PT, R21, -0x80, RZ ;  /* 0xffffff8015157810 */ /* 0x000fc40007ffe0ff */
[----:B------:R-:W-:Y:S01]  /*3040*/  LEA.HI R9, R16, 0xffffff80, RZ, 0x8 ;  /* 0xffffff8010097811 */ /* 0x000fe200078f40ff */
[----:B---3--:R-:W-:Y:S01]  /*3050*/  HADD2.F32 R42, -RZ, R42.H0_H0 ;  /* 0x2000002aff2a7230 */ /* 0x008fe20000004100 */
[----:B------:R2:W-:Y:S01]  /*3060*/  I2F.F16 R54, R5 ;  /* 0x0000000500367306 */ /* 0x0005e20000200c00 */
[--C-:B0-----:R-:W-:Y:S02]  /*3070*/  SHF.R.U32.HI R0, RZ, 0x8, R23.reuse ;  /* 0x00000008ff007819 */ /* 0x101fe40000011617 */
[----:B------:R-:W-:Y:S02]  /*3080*/  SHF.R.U32.HI R23, RZ, 0x10, R23 ;  /* 0x00000010ff177819 */ /* 0x000fe40000011617 */
[----:B------:R-:W-:Y:S02]  /*3090*/  LOP3.LUT R0, R0, 0xff, RZ, 0xc0, !PT ;  /* 0x000000ff00007812 */ /* 0x000fe400078ec0ff */
[----:B------:R-:W-:Y:S01]  /*30a0*/  LOP3.LUT R23, R23, 0xff, RZ, 0xc0, !PT ;  /* 0x000000ff17177812 */ /* 0x000fe200078ec0ff */
[----:B------:R0:W-:Y:S01]  /*30b0*/  I2F.F16 R58, R22 ;  /* 0x00000016003a7306 */ /* 0x0001e20000200c00 */
[----:B------:R-:W-:-:S02]  /*30c0*/  IADD3 R14, PT, PT, R0, -0x80, RZ ;  /* 0xffffff80000e7810 */ /* 0x000fc40007ffe0ff */
[----:B------:R-:W-:Y:S02]  /*30d0*/  IADD3 R15, PT, PT, R23, -0x80, RZ ;  /* 0xffffff80170f7810 */ /* 0x000fe40007ffe0ff */
[----:B--2---:R-:W-:Y:S02]  /*30e0*/  SHF.R.U32.HI R5, RZ, 0x8, R18 ;  /* 0x00000008ff057819 */ /* 0x004fe40000011612 */
[----:B------:R-:W-:Y:S01]  /*30f0*/  SHF.R.U32.HI R0, RZ, 0x8, R16 ;  /* 0x00000008ff007819 */ /* 0x000fe20000011610 */
[----:B------:R2:W3:Y:S01]  /*3100*/  I2F.F16 R61, R14 ;  /* 0x0000000e003d7306 */ /* 0x0004e20000200c00 */
[----:B0-----:R-:W-:Y:S02]  /*3110*/  SHF.R.U32.HI R22, RZ, 0x10, R18 ;  /* 0x00000010ff167819 */ /* 0x001fe40000011612 */
[----:B------:R-:W-:Y:S02]  /*3120*/  LOP3.LUT R0, R0, 0xff, RZ, 0xc0, !PT ;  /* 0x000000ff00007812 */ /* 0x000fe400078ec0ff */
[----:B------:R-:W-:-:S02]  /*3130*/  LOP3.LUT R5, R5, 0xff, RZ, 0xc0, !PT ;  /* 0x000000ff05057812 */ /* 0x000fc400078ec0ff */
[----:B------:R-:W-:Y:S01]  /*3140*/  SHF.R.U32.HI R16, RZ, 0x10, R16 ;  /* 0x00000010ff107819 */ /* 0x000fe20000011610 */
[----:B------:R0:W-:Y:S01]  /*3150*/  I2F.F16 R63, R15 ;  /* 0x0000000f003f7306 */ /* 0x0001e20000200c00 */
[----:B--2---:R-:W-:Y:S02]  /*3160*/  SHF.R.U32.HI R14, RZ, 0x8, R19 ;  /* 0x00000008ff0e7819 */ /* 0x004fe40000011613 */
[----:B------:R-:W-:Y:S02]  /*3170*/  IADD3 R0, PT, PT, R0, -0x80, RZ ;  /* 0xffffff8000007810 */ /* 0x000fe40007ffe0ff */
[----:B------:R-:W-:Y:S02]  /*3180*/  LOP3.LUT R14, R14, 0xff, RZ, 0xc0, !PT ;  /* 0x000000ff0e0e7812 */ /* 0x000fe400078ec0ff */
[----:B------:R-:W-:Y:S01]  /*3190*/  LEA.HI R11, R17, 0xffffff80, RZ, 0x8 ;  /* 0xffffff80110b7811 */ /* 0x000fe200078f40ff */
[----:B------:R2:W4:Y:S01]  /*31a0*/  I2F.F16 R52, R4 ;  /* 0x0000000400347306 */ /* 0x0005220000200c00 */
[----:B------:R-:W-:-:S02]  /*31b0*/  IADD3 R18, PT, PT, R14, -0x80, RZ ;  /* 0xffffff800e127810 */ /* 0x000fc40007ffe0ff */
[----:B0-----:R-:W0:Y:S01]  /*31c0*/  LDS.64 R14, [UR7+0x18] ;  /* 0x00001807ff0e7984 */ /* 0x001e220008000a00 */
[--C-:B-1----:R-:W-:Y:S01]  /*31d0*/  HADD2.F32 R47, -RZ, R3.reuse.H0_H0 ;  /* 0x20000003ff2f7230 */ /* 0x102fe20000004100 */
[----:B------:R-:W-:Y:S01]  /*31e0*/  LOP3.LUT R16, R16, 0xff, RZ, 0xc0, !PT ;  /* 0x000000ff10107812 */ /* 0x000fe200078ec0ff */
[----:B------:R-:W-:Y:S01]  /*31f0*/  HADD2.F32 R50, -RZ, R3.H1_H1 ;  /* 0x30000003ff327230 */ /* 0x000fe20000004100 */
[----:B------:R-:W-:Y:S01]  /*3200*/  LEA.HI R49, R19, 0xffffff80, RZ, 0x8 ;  /* 0xffffff8013317811 */ /* 0x000fe200078f40ff */
[----:B------:R1:W-:Y:S01]  /*3210*/  I2F.F16 R55, R20 ;  /* 0x0000001400377306 */ /* 0x0003e20000200c00 */
[--C-:B--2---:R-:W-:Y:S01]  /*3220*/  SHF.R.U32.HI R4, RZ, 0x8, R17.reuse ;  /* 0x00000008ff047819 */ /* 0x104fe20000011611 */
[----:B------:R-:W-:Y:S01]  /*3230*/  HADD2.F32 R44, -RZ, R2.H1_H1 ;  /* 0x30000002ff2c7230 */ /* 0x000fe20000004100 */
[----:B------:R-:W-:Y:S01]  /*3240*/  SHF.R.U32.HI R17, RZ, 0x10, R17 ;  /* 0x00000010ff117819 */ /* 0x000fe20000011611 */
[----:B------:R-:W-:Y:S01]  /*3250*/  HADD2.F32 R3, -RZ, R45.H0_H0 ;  /* 0x2000002dff037230 */ /* 0x000fe20000004100 */
[----:B------:R-:W-:-:S02]  /*3260*/  LOP3.LUT R4, R4, 0xff, RZ, 0xc0, !PT ;  /* 0x000000ff04047812 */ /* 0x000fc400078ec0ff */
[----:B------:R-:W-:Y:S01]  /*3270*/  SHF.R.U32.HI R46, RZ, 0x10, R19 ;  /* 0x00000010ff2e7819 */ /* 0x000fe20000011613 */
[----:B------:R2:W-:Y:S01]  /*3280*/  I2F.F16 R57, R21 ;  /* 0x0000001500397306 */ /* 0x0005e20000200c00 */
[----:B------:R-:W-:Y:S01]  /*3290*/  IADD3 R4, PT, PT, R4, -0x80, RZ ;  /* 0xffffff8004047810 */ /* 0x000fe20007ffe0ff */
[----:B---3--:R-:W-:Y:S01]  /*32a0*/  HADD2.F32 R19, -RZ, R61.H0_H0 ;  /* 0x2000003dff137230 */ /* 0x008fe20000004100 */
[----:B-1----:R-:W-:Y:S01]  /*32b0*/  IADD3 R20, PT, PT, R5, -0x80, RZ ;  /* 0xffffff8005147810 */ /* 0x002fe20007ffe0ff */
[----:B------:R-:W-:Y:S01]  /*32c0*/  HADD2.F32 R5, -RZ, R2.H0_H0 ;  /* 0x20000002ff057230 */ /* 0x000fe20000004100 */
[----:B------:R-:W-:Y:S01]  /*32d0*/  LOP3.LUT R46, R46, 0xff, RZ, 0xc0, !PT ;  /* 0x000000ff2e2e7812 */ /* 0x000fe200078ec0ff */
[----:B------:R-:W-:Y:S01]  /*32e0*/  HADD2.F32 R2, -RZ, R56.H0_H0 ;  /* 0x20000038ff027230 */ /* 0x000fe20000004100 */
[----:B------:R-:W-:Y:S01]  /*32f0*/  ISETP.NE.AND P0, PT, R6, 0x1, PT ;  /* 0x000000010600780c */ /* 0x000fe20003f05270 */
[----:B------:R-:W1:Y:S01]  /*3300*/  I2F.F16 R39, R39 ;  /* 0x0000002700277306 */ /* 0x000e620000200c00 */
[----:B--2---:R-:W-:Y:S01]  /*3310*/  LOP3.LUT R21, R17, 0xff, RZ, 0xc0, !PT ;  /* 0x000000ff11157812 */ /* 0x004fe200078ec0ff */
[----:B----4-:R-:W-:-:S02]  /*3320*/  HADD2.F32 R17, -RZ, R52.H0_H0 ;  /* 0x20000034ff117230 */ /* 0x010fc40000004100 */
[----:B------:R-:W-:Y:S01]  /*3330*/  FFMA.FTZ R45, R3, R5, RZ ;  /* 0x00000005032d7223 */ /* 0x000fe200000100ff */
[----:B------:R-:W-:Y:S01]  /*3340*/  FFMA.FTZ R56, R5, R2, RZ ;  /* 0x0000000205387223 */ /* 0x000fe200000100ff */
[----:B------:R-:W-:Y:S02]  /*3350*/  IADD3 R46, PT, PT, R46, -0x80, RZ ;  /* 0xffffff802e2e7810 */ /* 0x000fe40007ffe0ff */
[----:B------:R2:W-:Y:S01]  /*3360*/  I2F.F16 R60, R4 ;  /* 0x00000004003c7306 */ /* 0x0005e20000200c00 */
[----:B-1----:R-:W-:-:S07]  /*3370*/  HADD2.F32 R39, -RZ, R39.H0_H0 ;  /* 0x20000027ff277230 */ /* 0x002fce0000004100 */
[----:B------:R1:W-:Y:S01]  /*3380*/  I2F.F16 R23, R0 ;  /* 0x0000000000177306 */ /* 0x0003e20000200c00 */
[----:B--2---:R-:W-:-:S05]  /*3390*/  HADD2.F32 R4, -RZ, R53.H0_H0 ;  /* 0x20000035ff047230 */ /* 0x004fca0000004100 */
[----:B------:R-:W-:Y:S02]  /*33a0*/  FFMA.FTZ R53, R5, R4, RZ ;  /* 0x0000000405357223 */ /* 0x000fe400000100ff */
[----:B------:R2:W-:Y:S01]  /*33b0*/  I2F.F16 R62, R20 ;  /* 0x00000014003e7306 */ /* 0x0005e20000200c00 */
[----:B-1----:R-:W-:-:S05]  /*33c0*/  HADD2.F32 R0, -RZ, R51.H0_H0 ;  /* 0x20000033ff007230 */ /* 0x002fca0000004100 */
[----:B------:R-:W-:Y:S01]  /*33d0*/  FFMA.FTZ R51, R5, R0, RZ ;  /* 0x0000000005337223 */ /* 0x000fe200000100ff */
[----:B------:R-:W-:Y:S01]  /*33e0*/  HADD2.F32 R5, -RZ, R55.H0_H0 ;  /* 0x20000037ff057230 */ /* 0x000fe20000004100 */
[----:B------:R-:W1:Y:S01]  /*33f0*/  I2F.F16 R35, R35 ;  /* 0x0000002300237306 */ /* 0x000e620000200c00 */
[----:B--2---:R-:W-:Y:S01]  /*3400*/  IADD3 R20, PT, PT, R16, -0x80, RZ ;  /* 0xffffff8010147810 */ /* 0x004fe20007ffe0ff */
[----:B------:R-:W-:Y:S02]  /*3410*/  HADD2.F32 R16, -RZ, R48.H0_H0 ;  /* 0x20000030ff107230 */ /* 0x000fe40000004100 */
[----:B------:R-:W-:-:S03]  /*3420*/  FFMA.FTZ R52, R44, R17, R51 ;  /* 0x000000112c347223 */ /* 0x000fc60000010033 */
[----:B------:R-:W-:Y:S01]  /*3430*/  FFMA.FTZ R48, R16, R44, R45 ;  /* 0x0000002c10307223 */ /* 0x000fe2000001002d */
[----:B------:R2:W-:Y:S01]  /*3440*/  I2F.F16 R64, R18 ;  /* 0x0000001200407306 */ /* 0x0005e20000200c00 */
[----:B------:R-:W-:Y:S01]  /*3450*/  LOP3.LUT R45, R22, 0xff, RZ, 0xc0, !PT ;  /* 0x000000ff162d7812 */ /* 0x000fe200078ec0ff */
[----:B------:R-:W-:Y:S02]  /*3460*/  HADD2.F32 R22, -RZ, R63.H0_H0 ;  /* 0x2000003fff167230 */ /* 0x000fe40000004100 */
[----:B------:R-:W-:Y:S01]  /*3470*/  FFMA.FTZ R48, R5, R47, R48 ;  /* 0x0000002f05307223 */ /* 0x000fe20000010030 */
[----:B------:R-:W-:Y:S01]  /*3480*/  IADD3 R45, PT, PT, R45, -0x80, RZ ;  /* 0xffffff802d2d7810 */ /* 0x000fe20007ffe0ff */
[----:B-1----:R-:W-:Y:S02]  /*3490*/  HADD2.F32 R35, -RZ, R35.H0_H0 ;  /* 0x20000023ff237230 */ /* 0x002fe40000004100 */
[----:B------:R-:W1:Y:S01]  /*34a0*/  I2F.F16 R38, R38 ;  /* 0x0000002600267306 */ /* 0x000e620000200c00 */
[----:B--2---:R-:W-:-:S05]  /*34b0*/  HADD2.F32 R18, -RZ, R54.H0_H0 ;  /* 0x20000036ff127230 */ /* 0x004fca0000004100 */
[C---:B------:R-:W-:Y:S01]  /*34c0*/  FFMA.FTZ R54, R44.reuse, R18, R53 ;  /* 0x000000122c367223 */ /* 0x040fe20000010035 */
[----:B------:R-:W-:Y:S01]  /*34d0*/  FFMA.FTZ R53, R44, R19, R56 ;  /* 0x000000132c357223 */ /* 0x000fe20000010038 */
[----:B------:R-:W2:Y:S01]  /*34e0*/  I2F.F16 R37, R37 ;  /* 0x0000002500257306 */ /* 0x000ea20000200c00 */
[----:B------:R-:W-:Y:S01]  /*34f0*/  IADD3 R44, PT, PT, R21, -0x80, RZ ;  /* 0xffffff80152c7810 */ /* 0x000fe20007ffe0ff */
[----:B------:R-:W-:Y:S02]  /*3500*/  HADD2.F32 R21, -RZ, R58.H0_H0 ;  /* 0x2000003aff157230 */ /* 0x000fe40000004100 */
[----:B0-----:R-:W-:-:S03]  /*3510*/  HADD2.F32 R56, -RZ, R15.H1_H1 ;  /* 0x3000000fff387230 */ /* 0x001fc60000004100 */
[----:B------:R-:W-:Y:S01]  /*3520*/  FFMA.FTZ R54, R47, R21, R54 ;  /* 0x000000152f367223 */ /* 0x000fe20000010036 */
[----:B------:R0:W3:Y:S01]  /*3530*/  I2F.F16 R59, R20 ;  /* 0x00000014003b7306 */ /* 0x0000e20000200c00 */
[----:B-1----:R-:W-:Y:S02]  /*3540*/  HADD2.F32 R38, -RZ, R38.H0_H0 ;  /* 0x20000026ff267230 */ /* 0x002fe40000004100 */
[----:B--2---:R-:W-:-:S05]  /*3550*/  HADD2.F32 R37, -RZ, R37.H0_H0 ;  /* 0x20000025ff257230 */ /* 0x004fca0000004100 */
[----:B------:R1:W2:Y:S01]  /*3560*/  I2F.F16 R61, R44 ;  /* 0x0000002c003d7306 */ /* 0x0002a20000200c00 */
[----:B0-----:R-:W-:Y:S02]  /*3570*/  HADD2.F32 R20, -RZ, R57.H0_H0 ;  /* 0x20000039ff147230 */ /* 0x001fe40000004100 */
[----:B------:R-:W-:-:S03]  /*3580*/  FFMA.FTZ R57, R50, R35, R54 ;  /* 0x0000002332397223 */ /* 0x000fc60000010036 */
[C---:B------:R-:W-:Y:S01]  /*3590*/  FFMA.FTZ R51, R47.reuse, R20, R52 ;  /* 0x000000142f337223 */ /* 0x040fe20000010034 */
[----:B------:R-:W-:Y:S01]  /*35a0*/  FFMA.FTZ R52, R47, R22, R53 ;  /* 0x000000162f347223 */ /* 0x000fe20000010035 */
[----:B------:R-:W-:Y:S01]  /*35b0*/  FFMA.FTZ R47, R39, R50, R48 ;  /* 0x00000032272f7223 */ /* 0x000fe20000010030 */
[----:B------:R3:W0:Y:S01]  /*35c0*/  I2F.F16 R63, R45 ;  /* 0x0000002d003f7306 */ /* 0x0006220000200c00 */
[--C-:B-1----:R-:W-:Y:S02]  /*35d0*/  HADD2.F32 R44, -RZ, R14.reuse.H0_H0 ;  /* 0x2000000eff2c7230 */ /* 0x102fe40000004100 */
[C---:B------:R-:W-:Y:S01]  /*35e0*/  FFMA.FTZ R55, R50.reuse, R38, R51 ;  /* 0x0000002632377223 */ /* 0x040fe20000010033 */
[----:B------:R-:W-:Y:S01]  /*35f0*/  FFMA.FTZ R52, R50, R37, R52 ;  /* 0x0000002532347223 */ /* 0x000fe20000010034 */
[----:B------:R-:W-:Y:S02]  /*3600*/  HADD2.F32 R50, -RZ, R14.H1_H1 ;  /* 0x3000000eff327230 */ /* 0x000fe40000004100 */
[----:B------:R-:W-:-:S02]  /*3610*/  HADD2.F32 R14, -RZ, R23.H0_H0 ;  /* 0x20000017ff0e7230 */ /* 0x000fc40000004100 */
[----:B------:R-:W-:Y:S01]  /*3620*/  FFMA.FTZ R51, R40, R44, R47 ;  /* 0x0000002c28337223 */ /* 0x000fe2000001002f */
[----:B------:R2:W1:Y:S01]  /*3630*/  I2F.F16 R48, R46 ;  /* 0x0000002e00307306 */ /* 0x0004620000200c00 */
[----:B------:R-:W-:Y:S02]  /*3640*/  HADD2.F32 R53, -RZ, R15.H0_H0 ;  /* 0x2000000fff357230 */ /* 0x000fe40000004100 */
[C---:B------:R-:W-:Y:S01]  /*3650*/  FFMA.FTZ R58, R44.reuse, R42, R57 ;  /* 0x0000002a2c3a7223 */ /* 0x040fe20000010039 */
[C---:B------:R-:W-:Y:S01]  /*3660*/  FFMA.FTZ R55, R44.reuse, R41, R55 ;  /* 0x000000292c377223 */ /* 0x040fe20000010037 */
[----:B------:R-:W-:Y:S01]  /*3670*/  FFMA.FTZ R57, R44, R43, R52 ;  /* 0x0000002b2c397223 */ /* 0x000fe20000010034 */
[----:B------:R-:W-:Y:S02]  /*3680*/  HADD2.F32 R15, -RZ, R60.H0_H0 ;  /* 0x2000003cff0f7230 */ /* 0x000fe40000004100 */
[----:B------:R-:W-:Y:S01]  /*3690*/  FFMA.FTZ R52, R14, R50, R51 ;  /* 0x000000320e347223 */ /* 0x000fe20000010033 */
[----:B------:R-:W-:Y:S01]  /*36a0*/  HADD2.F32 R44, -RZ, R64.H0_H0 ;  /* 0x20000040ff2c7230 */ /* 0x000fe20000004100 */
[----:B------:R-:W-:Y:S01]  /*36b0*/  I2F.F16 R9, R9 ;  /* 0x0000000900097306 */ /* 0x000fe20000200c00 */
[----:B------:R-:W-:-:S02]  /*36c0*/  HADD2.F32 R23, -RZ, R62.H0_H0 ;  /* 0x2000003eff177230 */ /* 0x000fc40000004100 */
[C---:B------:R-:W-:Y:S01]  /*36d0*/  FFMA.FTZ R54, R50.reuse, R15, R55 ;  /* 0x0000000f32367223 */ /* 0x040fe20000010037 */
[----:B---3--:R-:W-:Y:S02]  /*36e0*/  HADD2.F32 R45, -RZ, R59.H0_H0 ;  /* 0x2000003bff2d7230 */ /* 0x008fe40000004100 */
[----:B--2---:R-:W-:Y:S02]  /*36f0*/  HADD2.F32 R46, -RZ, R61.H0_H0 ;  /* 0x2000003dff2e7230 */ /* 0x004fe40000004100 */
[----:B------:R-:W-:Y:S01]  /*3700*/  FFMA.FTZ R58, R50, R23, R58 ;  /* 0x00000017323a7223 */ /* 0x000fe2000001003a */
[----:B0-----:R-:W-:Y:S01]  /*3710*/  HADD2.F32 R47, -RZ, R63.H0_H0 ;  /* 0x2000003fff2f7230 */ /* 0x001fe20000004100 */
[----:B------:R-:W0:Y:S01]  /*3720*/  I2F.F16 R11, R11 ;  /* 0x0000000b000b7306 */ /* 0x000e220000200c00 */
[----:B-1----:R-:W-:Y:S02]  /*3730*/  HADD2.F32 R48, -RZ, R48.H0_H0 ;  /* 0x20000030ff307230 */ /* 0x002fe40000004100 */
[----:B------:R-:W-:Y:S01]  /*3740*/  FFMA.FTZ R59, R53, R46, R54 ;  /* 0x0000002e353b7223 */ /* 0x000fe20000010036 */
[----:B------:R-:W-:-:S02]  /*3750*/  HADD2.F32 R51, -RZ, R25.H0_H0 ;  /* 0x20000019ff337230 */ /* 0x000fc40000004100 */
[----:B------:R-:W-:Y:S02]  /*3760*/  FFMA.FTZ R58, R53, R47, R58 ;  /* 0x0000002f353a7223 */ /* 0x000fe4000001003a */
[----:B------:R-:W1:Y:S01]  /*3770*/  I2F.F16 R8, R8 ;  /* 0x0000000800087306 */ /* 0x000e620000200c00 */
[----:B0-----:R-:W-:-:S07]  /*3780*/  HADD2.F32 R11, -RZ, R11.H0_H0 ;  /* 0x2000000bff0b7230 */ /* 0x001fce0000004100 */
[----:B------:R0:W2:Y:S01]  /*3790*/  I2F.F16 R65, R49 ;  /* 0x0000003100417306 */ /* 0x0000a20000200c00 */
[----:B------:R-:W-:Y:S01]  /*37a0*/  FFMA.FTZ R59, R56, R11, R59 ;  /* 0x0000000b383b7223 */ /* 0x000fe2000001003b */
[----:B-1----:R-:W-:Y:S02]  /*37b0*/  HADD2.F32 R55, -RZ, R8.H0_H0 ;  /* 0x20000008ff377230 */ /* 0x002fe40000004100 */
[----:B0-----:R-:W-:Y:S01]  /*37c0*/  FFMA.FTZ R49, R50, R44, R57 ;  /* 0x0000002c32317223 */ /* 0x001fe20000010039 */
[----:B------:R-:W-:Y:S01]  /*37d0*/  FFMA.FTZ R57, R45, R53, R52 ;  /* 0x000000352d397223 */ /* 0x000fe20000010034 */
[----:B------:R-:W-:Y:S02]  /*37e0*/  HADD2.F32 R52, -RZ, R9.H0_H0 ;  /* 0x20000009ff347230 */ /* 0x000fe40000004100 */
[----:B------:R-:W-:Y:S01]  /*37f0*/  FFMA.FTZ R58, R56, R55, R58 ;  /* 0x00000037383a7223 */ /* 0x000fe2000001003a */
[----:B------:R-:W-:Y:S01]  /*3800*/  FFMA.FTZ R61, R53, R48, R49 ;  /* 0x00000030353d7223 */ /* 0x000fe20000010031 */
[----:B------:R-:W-:-:S02]  /*3810*/  HADD2.F32 R49, -RZ, R27.H0_H0 ;  /* 0x2000001bff317230 */ /* 0x000fc40000004100 */
[----:B--2---:R-:W-:Y:S02]  /*3820*/  HADD2.F32 R54, -RZ, R65.H0_H0 ;  /* 0x20000041ff367230 */ /* 0x004fe40000004100 */
        /* <DEDUP_REMOVED lines=127> */
.L_x_2145:
[C---:B0-----:R-:W-:Y:S02]  /*4020*/  IMAD.WIDE R2, R7.reuse, 0x4, R12 ;  /* 0x0000000407027825 */ /* 0x041fe400078e020c */
[----:B------:R-:W5:Y:S04]  /*4030*/  LDG.E.128.CONSTANT R12, desc[UR10][R12.64] ;  /* 0x0000000a0c0c7981 */ /* 0x000f68000c1e9d00 */
[----:B-----5:R0:W5:Y:S01]  /*4040*/  LDG.E.128.CONSTANT R16, desc[UR10][R2.64] ;  /* 0x0000000a02107981 */ /* 0x020162000c1e9d00 */
[----:B------:R-:W-:Y:S01]  /*4050*/  IMAD.WIDE R8, R7, 0x4, R2 ;  /* 0x0000000407087825 */ /* 0x000fe200078e0202 */
[----:B------:R-:W-:Y:S06]  /*4060*/  @!P1 BRA `(.L_x_2146) ;  /* 0x0000001000c89947 */ /* 0x000fec0003800000 */
[----:B0-----:R-:W-:Y:S02]  /*4070*/  LOP3.LUT R2, R14, 0xff, RZ, 0xc0, !PT ;  /* 0x000000ff0e027812 */ /* 0x001fe400078ec0ff */
[----:B------:R-:W-:Y:S02]  /*4080*/  LOP3.LUT R0, R13, 0xff, RZ, 0xc0, !PT ;  /* 0x000000ff0d007812 */ /* 0x000fe400078ec0ff */
[----:B------:R-:W-:Y:S02]  /*4090*/  IADD3 R4, PT, PT, R2, -0x80, RZ ;  /* 0xffffff8002047810 */ /* 0x000fe40007ffe0ff */
[----:B-----5:R-:W-:Y:S02]  /*40a0*/  LOP3.LUT R2, R16, 0xff, RZ, 0xc0, !PT ;  /* 0x000000ff10027812 */ /* 0x020fe400078ec0ff */
[----:B------:R-:W-:Y:S01]  /*40b0*/  IADD3 R3, PT, PT, R0, -0x80, RZ ;  /* 0xffffff8000037810 */ /* 0x000fe20007ffe0ff */
        /* <DEDUP_REMOVED lines=56> */
[----:B------:R-:W-:Y:S02]  /*4440*/  SHF.R.U32.HI R16, RZ, 0x10, R16 ;  /* 0x00000010ff107819 */ /* 0x000fe40000011610 */
[----:B------:R-:W-:Y:S01]  /*4450*/  LOP3.LUT R0, R0, 0xff, RZ, 0xc0, !PT ;  /* 0x000000ff00007812 */ /* 0x000fe200078ec0ff */
[----:B------:R0:W2:Y:S01]  /*4460*/  I2F.F16 R62, R12 ;  /* 0x0000000c003e7306 */ /* 0x0000a20000200c00 */
[----:B------:R-:W-:Y:S02]  /*4470*/  IADD3 R15, PT, PT, R15, -0x80, RZ ;  /* 0xffffff800f0f7810 */ /* 0x000fe40007ffe0ff */
[----:B------:R-:W-:Y:S02]  /*4480*/  IADD3 R0, PT, PT, R0, -0x80, RZ ;  /* 0xffffff8000007810 */ /* 0x000fe40007ffe0ff */
[----:B------:R-:W-:-:S02]  /*4490*/  LEA.HI R21, R17, 0xffffff80, RZ, 0x8 ;  /* 0xffffff8011157811 */ /* 0x000fc400078f40ff */
[----:B------:R-:W-:Y:S01]  /*44a0*/  LOP3.LUT R41, R19, 0xff, RZ, 0xc0, !PT ;  /* 0x000000ff13297812 */ /* 0x000fe200078ec0ff */
        /* <DEDUP_REMOVED lines=9> */
[--C-:B-1----:R-:W-:Y:S01]  /*4540*/  HADD2.F32 R49, -RZ, R3.reuse.H0_H0 ;  /* 0x20000003ff317230 */ /* 0x102fe20000004100 */
[----:B------:R-:W-:Y:S01]  /*4550*/  LEA.HI R11, R18, 0xffffff80, RZ, 0x8 ;  /* 0xffffff80120b7811 */ /* 0x000fe200078f40ff */
[----:B------:R-:W-:Y:S01]  /*4560*/  HADD2.F32 R50, -RZ, R3.H1_H1 ;  /* 0x30000003ff327230 */ /* 0x000fe20000004100 */
[----:B------:R-:W-:Y:S01]  /*4570*/  LOP3.LUT R5, R5, 0xff, RZ, 0xc0, !PT ;  /* 0x000000ff05057812 */ /* 0x000fe200078ec0ff */
[----:B------:R1:W3:Y:S01]  /*4580*/  I2F.F16 R43, R0 ;  /* 0x00000000002b7306 */ /* 0x0002e20000200c00 */
[--C-:B------:R-:W-:Y:S01]  /*4590*/  HADD2.F32 R45, -RZ, R2.reuse.H1_H1 ;  /* 0x30000002ff2d7230 */ /* 0x100fe20000004100 */
[----:B------:R-:W-:Y:S01]  /*45a0*/  IADD3 R41, PT, PT, R41, -0x80, RZ ;  /* 0xffffff8029297810 */ /* 0x000fe20007ffe0ff */
[----:B------:R-:W-:Y:S01]  /*45b0*/  HADD2.F32 R3, -RZ, R47.H0_H0 ;  /* 0x2000002fff037230 */ /* 0x000fe20000004100 */
[----:B0-----:R-:W-:Y:S01]  /*45c0*/  IADD3 R14, PT, PT, R5, -0x80, RZ ;  /* 0xffffff80050e7810 */ /* 0x001fe20007ffe0ff */
[----:B------:R-:W-:Y:S01]  /*45d0*/  HADD2.F32 R5, -RZ, R2.H0_H0 ;  /* 0x20000002ff057230 */ /* 0x000fe20000004100 */
[----:B------:R-:W-:Y:S01]  /*45e0*/  SHF.R.U32.HI R42, RZ, 0x10, R18 ;  /* 0x00000010ff2a7819 */ /* 0x000fe20000011612 */
[----:B------:R-:W-:Y:S01]  /*45f0*/  HADD2.F32 R2, -RZ, R58.H0_H0 ;  /* 0x2000003aff027230 */ /* 0x000fe20000004100 */
[----:B------:R0:W-:Y:S01]  /*4600*/  I2F.F16 R59, R4 ;  /* 0x00000004003b7306 */ /* 0x0001e20000200c00 */
[----:B-1----:R-:W-:Y:S01]  /*4610*/  HADD2.F32 R0, -RZ, R52.H0_H0 ;  /* 0x20000034ff007230 */ /* 0x002fe20000004100 */
[----:B------:R-:W-:Y:S01]  /*4620*/  LEA.HI R51, R19, 0xffffff80, RZ, 0x8 ;  /* 0xffffff8013337811 */ /* 0x000fe200078f40ff */
[----:B------:R-:W-:Y:S01]  /*4630*/  FFMA.FTZ R47, R3, R5, RZ ;  /* 0x00000005032f7223 */ /* 0x000fe200000100ff */
[----:B------:R-:W-:-:S02]  /*4640*/  SHF.R.U32.HI R46, RZ, 0x10, R19 ;  /* 0x00000010ff2e7819 */ /* 0x000fc40000011613 */
[----:B------:R-:W-:Y:S01]  /*4650*/  LOP3.LUT R19, R17, 0xff, RZ, 0xc0, !PT ;  /* 0x000000ff11137812 */ /* 0x000fe200078ec0ff */
[----:B--2---:R-:W-:Y:S01]  /*4660*/  HADD2.F32 R17, -RZ, R62.H0_H0 ;  /* 0x2000003eff117230 */ /* 0x004fe20000004100 */
[----:B------:R1:W-:Y:S01]  /*4670*/  I2F.F16 R63, R15 ;  /* 0x0000000f003f7306 */ /* 0x0003e20000200c00 */
[----:B0-----:R-:W-:Y:S01]  /*4680*/  HADD2.F32 R4, -RZ, R54.H0_H0 ;  /* 0x20000036ff047230 */ /* 0x001fe20000004100 */
[----:B------:R-:W-:Y:S01]  /*4690*/  IADD3 R18, PT, PT, R16, -0x80, RZ ;  /* 0xffffff8010127810 */ /* 0x000fe20007ffe0ff */
[----:B----4-:R-:W-:Y:S02]  /*46a0*/  HADD2.F32 R16, -RZ, R56.H0_H0 ;  /* 0x20000038ff107230 */ /* 0x010fe40000004100 */
[----:B------:R-:W-:Y:S01]  /*46b0*/  FFMA.FTZ R56, R5, R2, RZ ;  /* 0x0000000205387223 */ /* 0x000fe200000100ff */
[----:B------:R-:W-:Y:S01]  /*46c0*/  LOP3.LUT R46, R46, 0xff, RZ, 0xc0, !PT ;  /* 0x000000ff2e2e7812 */ /* 0x000fe200078ec0ff */
[----:B---3--:R-:W-:Y:S01]  /*46d0*/  HADD2.F32 R43, -RZ, R43.H0_H0 ;  /* 0x2000002bff2b7230 */ /* 0x008fe20000004100 */
[----:B------:R-:W-:Y:S01]  /*46e0*/  ISETP.NE.AND P0, PT, R6, 0x1, PT ;  /* 0x000000010600780c */ /* 0x000fe20003f05270 */
[----:B------:R0:W-:Y:S01]  /*46f0*/  I2F.F16 R61, R14 ;  /* 0x0000000e003d7306 */ /* 0x0001e20000200c00 */
[----:B-1----:R-:W-:-:S02]  /*4700*/  HADD2.F32 R15, -RZ, R53.H0_H0 ;  /* 0x20000035ff0f7230 */ /* 0x002fc40000004100 */
[----:B------:R-:W-:Y:S01]  /*4710*/  FFMA.FTZ R53, R5, R4, RZ ;  /* 0x0000000405357223 */ /* 0x000fe200000100ff */
[----:B------:R-:W-:-:S03]  /*4720*/  IADD3 R46, PT, PT, R46, -0x80, RZ ;  /* 0xffffff802e2e7810 */ /* 0x000fc60007ffe0ff */
[----:B------:R-:W-:Y:S01]  /*4730*/  FFMA.FTZ R54, R45, R16, R53 ;  /* 0x000000102d367223 */ /* 0x000fe20000010035 */
[----:B------:R-:W1:Y:S01]  /*4740*/  I2F.F16 R37, R37 ;  /* 0x0000002500257306 */ /* 0x000e620000200c00 */
[----:B0-----:R-:W-:-:S05]  /*4750*/  HADD2.F32 R14, -RZ, R48.H0_H0 ;  /* 0x20000030ff0e7230 */ /* 0x001fca0000004100 */
[----:B------:R-:W-:Y:S01]  /*4760*/  FFMA.FTZ R48, R14, R45, R47 ;  /* 0x0000002d0e307223 */ /* 0x000fe2000001002f */
[----:B------:R-:W-:Y:S01]  /*4770*/  FFMA.FTZ R47, R45, R17, R56 ;  /* 0x000000112d2f7223 */ /* 0x000fe20000010038 */
[----:B------:R-:W0:Y:S01]  /*4780*/  I2F.F16 R35, R35 ;  /* 0x0000002300237306 */ /* 0x000e220000200c00 */
[----:B-1----:R-:W-:-:S07]  /*4790*/  HADD2.F32 R37, -RZ, R37.H0_H0 ;  /* 0x20000025ff257230 */ /* 0x002fce0000004100 */
[----:B------:R-:W1:Y:S01]  /*47a0*/  I2F.F16 R22, R22 ;  /* 0x0000001600167306 */ /* 0x000e620000200c00 */
[----:B0-----:R-:W-:-:S07]  /*47b0*/  HADD2.F32 R35, -RZ, R35.H0_H0 ;  /* 0x20000023ff237230 */ /* 0x001fce0000004100 */
[----:B------:R-:W0:Y:S01]  /*47c0*/  I2F.F16 R23, R23 ;  /* 0x0000001700177306 */ /* 0x000e220000200c00 */
[----:B-1----:R-:W-:-:S07]  /*47d0*/  HADD2.F32 R22, -RZ, R22.H0_H0 ;  /* 0x20000016ff167230 */ /* 0x002fce0000004100 */
[----:B------:R1:W-:Y:S01]  /*47e0*/  I2F.F16 R64, R44 ;  /* 0x0000002c00407306 */ /* 0x0003e20000200c00 */
[----:B0-----:R-:W-:-:S07]  /*47f0*/  HADD2.F32 R23, -RZ, R23.H0_H0 ;  /* 0x20000017ff177230 */ /* 0x001fce0000004100 */
[----:B------:R-:W0:Y:S01]  /*4800*/  I2F.F16 R41, R41 ;  /* 0x0000002900297306 */ /* 0x000e220000200c00 */
[----:B-1----:R-:W-:Y:S01]  /*4810*/  FFMA.FTZ R44, R5, R0, RZ ;  /* 0x00000000052c7223 */ /* 0x002fe200000100ff */
[----:B------:R-:W-:-:S03]  /*4820*/  HADD2.F32 R5, -RZ, R55.H0_H0 ;  /* 0x20000037ff057230 */ /* 0x000fc60000004100 */
[----:B------:R-:W-:Y:S01]  /*4830*/  FFMA.FTZ R52, R45, R15, R44 ;  /* 0x0000000f2d347223 */ /* 0x000fe2000001002c */
[----:B------:R-:W-:Y:S01]  /*4840*/  LOP3.LUT R45, R42, 0xff, RZ, 0xc0, !PT ;  /* 0x000000ff2a2d7812 */ /* 0x000fe200078ec0ff */
[----:B------:R-:W-:Y:S01]  /*4850*/  HADD2.F32 R42, -RZ, R63.H0_H0 ;  /* 0x2000003fff2a7230 */ /* 0x000fe20000004100 */
[----:B------:R-:W-:Y:S01]  /*4860*/  IADD3 R44, PT, PT, R19, -0x80, RZ ;  /* 0xffffff80132c7810 */ /* 0x000fe20007ffe0ff */
[----:B------:R-:W-:Y:S01]  /*4870*/  HADD2.F32 R19, -RZ, R60.H0_H0 ;  /* 0x2000003cff137230 */ /* 0x000fe20000004100 */
[----:B------:R1:W2:Y:S01]  /*4880*/  I2F.F16 R58, R18 ;  /* 0x00000012003a7306 */ /* 0x0002a20000200c00 */
[----:B------:R-:W-:Y:S01]  /*4890*/  IADD3 R45, PT, PT, R45, -0x80, RZ ;  /* 0xffffff802d2d7810 */ /* 0x000fe20007ffe0ff */
[----:B------:R-:W-:Y:S02]  /*48a0*/  FFMA.FTZ R48, R5, R49, R48 ;  /* 0x0000003105307223 */ /* 0x000fe40000010030 */
[----:B------:R-:W-:Y:S01]  /*48b0*/  FFMA.FTZ R55, R49, R19, R54 ;  /* 0x0000001331377223 */ /* 0x000fe20000010036 */
[----:B0-----:R-:W-:-:S03]  /*48c0*/  HADD2.F32 R41, -RZ, R41.H0_H0 ;  /* 0x20000029ff297230 */ /* 0x001fc60000004100 */
[----:B------:R0:W3:Y:S01]  /*48d0*/  I2F.F16 R60, R44 ;  /* 0x0000002c003c7306 */ /* 0x0000e20000200c00 */
[----:B-1----:R-:W-:Y:S02]  /*48e0*/  HADD2.F32 R18, -RZ, R57.H0_H0 ;  /* 0x20000039ff127230 */ /* 0x002fe40000004100 */
[----:B------:R-:W-:-:S03]  /*48f0*/  FFMA.FTZ R57, R50, R22, R55 ;  /* 0x0000001632397223 */ /* 0x000fc60000010037 */
[C---:B------:R-:W-:Y:S01]  /*4900*/  FFMA.FTZ R53, R49.reuse, R18, R52 ;  /* 0x0000001231357223 */ /* 0x040fe20000010034 */
[----:B------:R-:W-:Y:S01]  /*4910*/  FFMA.FTZ R52, R49, R42, R47 ;  /* 0x0000002a31347223 */ /* 0x000fe2000001002f */
[----:B------:R1:W4:Y:S01]  /*4920*/  I2F.F16 R54, R45 ;  /* 0x0000002d00367306 */ /* 0x0003220000200c00 */
[--C-:B0-----:R-:W-:Y:S02]  /*4930*/  HADD2.F32 R44, -RZ, R12.reuse.H0_H0 ;  /* 0x2000000cff2c7230 */ /* 0x101fe40000004100 */
[----:B------:R-:W-:Y:S01]  /*4940*/  FFMA.FTZ R47, R37, R50, R48 ;  /* 0x00000032252f7223 */ /* 0x000fe20000010030 */
[C---:B------:R-:W-:Y:S01]  /*4950*/  FFMA.FTZ R49, R50.reuse, R35, R53 ;  /* 0x0000002332317223 */ /* 0x040fe20000010035 */
[----:B------:R-:W-:Y:S01]  /*4960*/  FFMA.FTZ R50, R50, R23, R52 ;  /* 0x0000001732327223 */ /* 0x000fe20000010034 */
[----:B------:R-:W-:Y:S02]  /*4970*/  HADD2.F32 R12, -RZ, R12.H1_H1 ;  /* 0x3000000cff0c7230 */ /* 0x000fe40000004100 */
[----:B------:R-:W-:Y:S01]  /*4980*/  FFMA.FTZ R56, R44, R40, R57 ;  /* 0x000000282c387223 */ /* 0x000fe20000010039 */
[----:B------:R-:W-:Y:S01]  /*4990*/  FFMA.FTZ R52, R38, R44, R47 ;  /* 0x0000002c26347223 */ /* 0x000fe2000001002f */
[----:B------:R0:W4:Y:S01]  /*49a0*/  I2F.F16 R62, R46 ;  /* 0x0000002e003e7306 */ /* 0x0001220000200c00 */
[C---:B------:R-:W-:Y:S01]  /*49b0*/  FFMA.FTZ R55, R44.reuse, R39, R49 ;  /* 0x000000272c377223 */ /* 0x040fe20000010031 */
[----:B------:R-:W-:Y:S01]  /*49c0*/  FFMA.FTZ R57, R44, R41, R50 ;  /* 0x000000292c397223 */ /* 0x000fe20000010032 */
[----:B------:R-:W-:-:S02]  /*49d0*/  HADD2.F32 R44, -RZ, R59.H0_H0 ;  /* 0x2000003bff2c7230 */ /* 0x000fc40000004100 */
[----:B------:R-:W-:Y:S01]  /*49e0*/  FFMA.FTZ R52, R43, R12, R52 ;  /* 0x0000000c2b347223 */ /* 0x000fe20000010034 */
[----:B------:R-:W-:Y:S02]  /*49f0*/  HADD2.F32 R53, -RZ, R13.H0_H0 ;  /* 0x2000000dff357230 */ /* 0x000fe40000004100 */
[----:B-1----:R-:W-:Y:S01]  /*4a00*/  HADD2.F32 R45, -RZ, R61.H0_H0 ;  /* 0x2000003dff2d7230 */ /* 0x002fe20000004100 */
[----:B------:R-:W1:Y:S01]  /*4a10*/  I2F.F16 R20, R20 ;  /* 0x0000001400147306 */ /* 0x000e620000200c00 */
[----:B0-----:R-:W-:Y:S02]  /*4a20*/  HADD2.F32 R46, -RZ, R64.H0_H0 ;  /* 0x20000040ff2e7230 */ /* 0x001fe40000004100 */
[----:B--2---:R-:W-:Y:S02]  /*4a30*/  HADD2.F32 R47, -RZ, R58.H0_H0 ;  /* 0x2000003aff2f7230 */ /* 0x004fe40000004100 */
[----:B------:R-:W-:Y:S01]  /*4a40*/  FFMA.FTZ R58, R12, R45, R56 ;  /* 0x0000002d0c3a7223 */ /* 0x000fe20000010038 */
[----:B---3--:R-:W-:-:S02]  /*4a50*/  HADD2.F32 R48, -RZ, R60.H0_H0 ;  /* 0x2000003cff307230 */ /* 0x008fc40000004100 */
[----:B----4-:R-:W-:Y:S01]  /*4a60*/  HADD2.F32 R49, -RZ, R54.H0_H0 ;  /* 0x20000036ff317230 */ /* 0x010fe20000004100 */
[----:B------:R-:W0:Y:S01]  /*4a70*/  I2F.F16 R21, R21 ;  /* 0x0000001500157306 */ /* 0x000e220000200c00 */
[----:B------:R-:W-:Y:S01]  /*4a80*/  FFMA.FTZ R54, R12, R44, R55 ;  /* 0x0000002c0c367223 */ /* 0x000fe20000010037 */
[----:B------:R-:W-:Y:S02]  /*4a90*/  HADD2.F32 R50, -RZ, R62.H0_H0 ;  /* 0x2000003eff327230 */ /* 0x000fe40000004100 */
[----:B------:R-:W-:Y:S02]  /*4aa0*/  HADD2.F32 R13, -RZ, R13.H1_H1 ;  /* 0x3000000dff0d7230 */ /* 0x000fe40000004100 */
[C---:B------:R-:W-:Y:S01]  /*4ab0*/  FFMA.FTZ R56, R53.reuse, R48, R54 ;  /* 0x0000003035387223 */ /* 0x040fe20000010036 */
[----:B------:R-:W-:Y:S01]  /*4ac0*/  FFMA.FTZ R58, R53, R49, R58 ;  /* 0x00000031353a7223 */ /* 0x000fe2000001003a */
[----:B-1----:R-:W-:Y:S01]  /*4ad0*/  HADD2.F32 R20, -RZ, R20.H0_H0 ;  /* 0x20000014ff147230 */ /* 0x002fe20000004100 */
[----:B------:R-:W1:Y:S01]  /*4ae0*/  I2F.F16 R11, R11 ;  /* 0x0000000b000b7306 */ /* 0x000e620000200c00 */
[----:B0-----:R-:W-:-:S07]  /*4af0*/  HADD2.F32 R21, -RZ, R21.H0_H0 ;  /* 0x20000015ff157230 */ /* 0x001fce0000004100 */
[----:B------:R0:W2:Y:S01]  /*4b00*/  I2F.F16 R63, R51 ;  /* 0x00000033003f7306 */ /* 0x0000a20000200c00 */
[----:B-1----:R-:W-:Y:S02]  /*4b10*/  HADD2.F32 R55, -RZ, R11.H0_H0 ;  /* 0x2000000bff377230 */ /* 0x002fe40000004100 */
[----:B0-----:R-:W-:Y:S01]  /*4b20*/  FFMA.FTZ R51, R12, R46, R57 ;  /* 0x0000002e0c337223 */ /* 0x001fe20000010039 */
[----:B------:R-:W-:Y:S01]  /*4b30*/  FFMA.FTZ R57, R47, R53, R52 ;  /* 0x000000352f397223 */ /* 0x000fe20000010034 */
[----:B------:R-:W-:Y:S02]  /*4b40*/  HADD2.F32 R52, -RZ, R26.H0_H0 ;  /* 0x2000001aff347230 */ /* 0x000fe40000004100 */
        /* <DEDUP_REMOVED lines=132> */
.L_x_2146:
        /* <DEDUP_REMOVED lines=22> */
[----:B------:R-:W-:-:S02]  /*54f0*/  IADD3 R40, PT, PT, R2, -0x80, RZ ;  /* 0xffffff8002287810 */ /* 0x000fc40007ffe0ff */
[----:B------:R-:W-:Y:S02]  /*5500*/  LOP3.LUT R2, R22, 0xff, RZ, 0xc0, !PT ;  /* 0x000000ff16027812 */ /* 0x000fe400078ec0ff */
[----:B------:R-:W-:Y:S02]  /*5510*/  SHF.R.U32.HI R48, RZ, 0x10, R19 ;  /* 0x00000010ff307819 */ /* 0x000fe40000011613 */
[----:B0-----:R-:W-:Y:S01]  /*5520*/  IADD3 R4, PT, PT, R2, -0x80, RZ ;  /* 0xffffff8002047810 */ /* 0x001fe20007ffe0ff */
[----:B------:R0:W-:Y:S01]  /*5530*/  I2F.F16 R9, R5 ;  /* 0x0000000500097306 */ /* 0x0001e20000200c00 */
[----:B------:R-:W-:Y:S02]  /*5540*/  LOP3.LUT R2, R16, 0xff, RZ, 0xc0, !PT ;  /* 0x000000ff10027812 */ /* 0x000fe400078ec0ff */
[----:B-1----:R-:W-:Y:S02]  /*5550*/  LOP3.LUT R0, R20, 0xff, RZ, 0xc0, !PT ;  /* 0x000000ff14007812 */ /* 0x002fe400078ec0ff */
[----:B------:R-:W-:-:S02]  /*5560*/  IADD3 R2, PT, PT, R2, -0x80, RZ ;  /* 0xffffff8002027810 */ /* 0x000fc40007ffe0ff */
[----:B------:R-:W-:Y:S01]  /*5570*/  IADD3 R0, PT, PT, R0, -0x80, RZ ;  /* 0xffffff8000007810 */ /* 0x000fe20007ffe0ff */
[----:B------:R-:W-:Y:S01]  /*5580*/  I2F.F16 R53, R4 ;  /* 0x0000000400357306 */ /* 0x000fe20000200c00 */
[----:B0-----:R-:W-:Y:S02]  /*5590*/  LOP3.LUT R5, R18, 0xff, RZ, 0xc0, !PT ;  /* 0x000000ff12057812 */ /* 0x001fe400078ec0ff */
[----:B------:R-:W-:Y:S02]  /*55a0*/  IADD3 R42, PT, PT, R42, -0x80, RZ ;  /* 0xffffff802a2a7810 */ /* 0x000fe40007ffe0ff */
[----:B------:R-:W-:Y:S02]  /*55b0*/  IADD3 R5, PT, PT, R5, -0x80, RZ ;  /* 0xffffff8005057810 */ /* 0x000fe40007ffe0ff */
[----:B------:R-:W-:Y:S01]  /*55c0*/  LOP3.LUT R48, R48, 0xff, RZ, 0xc0, !PT ;  /* 0x000000ff30307812 */ /* 0x000fe200078ec0ff */
[----:B------:R0:W1:Y:S01]  /*55d0*/  I2F.F16 R39, R2 ;  /* 0x0000000200277306 */ /* 0x0000620000200c00 */
[----:B------:R-:W-:-:S02]  /*55e0*/  ISETP.NE.AND P0, PT, R6, 0x1, PT ;  /* 0x000000010600780c */ /* 0x000fc40003f05270 */
[----:B------:R-:W-:-:S05]  /*55f0*/  IADD3 R48, PT, PT, R48, -0x80, RZ ;  /* 0xffffff8030307810 */ /* 0x000fca0007ffe0ff */
        /* <DEDUP_REMOVED lines=11> */
[----:B------:R-:W-:Y:S01]  /*56b0*/  I2F.F16 R56, R40 ;  /* 0x0000002800387306 */ /* 0x000fe20000200c00 */
[----:B0-----:R-:W-:Y:S02]  /*56c0*/  LOP3.LUT R3, R17, 0xff, RZ, 0xc0, !PT ;  /* 0x000000ff11037812 */ /* 0x001fe400078ec0ff */
[----:B------:R-:W-:Y:S02]  /*56d0*/  LOP3.LUT R2, R2, 0xff, RZ, 0xc0, !PT ;  /* 0x000000ff02027812 */ /* 0x000fe400078ec0ff */
[----:B------:R-:W-:Y:S02]  /*56e0*/  IADD3 R3, PT, PT, R3, -0x80, RZ ;  /* 0xffffff8003037810 */ /* 0x000fe40007ffe0ff */
[----:B------:R-:W-:Y:S01]  /*56f0*/  SHF.R.U32.HI R20, RZ, 0x10, R20 ;  /* 0x00000010ff147819 */ /* 0x000fe20000011614 */
[----:B------:R0:W1:Y:S01]  /*5700*/  I2F.F16 R41, R5 ;  /* 0x0000000500297306 */ /* 0x0000620000200c00 */
[----:B------:R-:W-:-:S02]  /*5710*/  IADD3 R0, PT, PT, R0, -0x80, RZ ;  /* 0xffffff8000007810 */ /* 0x000fc40007ffe0ff */
[----:B------:R-:W-:Y:S02]  /*5720*/  LOP3.LUT R20, R20, 0xff, RZ, 0xc0, !PT ;  /* 0x000000ff14147812 */ /* 0x000fe400078ec0ff */
[----:B------:R-:W-:Y:S02]  /*5730*/  SHF.R.U32.HI R22, RZ, 0x10, R22 ;  /* 0x00000010ff167819 */ /* 0x000fe40000011616 */
[----:B------:R-:W-:Y:S01]  /*5740*/  IADD3 R20, PT, PT, R20, -0x80, RZ ;  /* 0xffffff8014147810 */ /* 0x000fe20007ffe0ff */
[----:B------:R2:W3:Y:S01]  /*5750*/  I2F.F16 R40, R3 ;  /* 0x0000000300287306 */ /* 0x0004e20000200c00 */
[----:B0-----:R-:W-:Y:S02]  /*5760*/  IADD3 R5, PT, PT, R2, -0x80, RZ ;  /* 0xffffff8002057810 */ /* 0x001fe40007ffe0ff */
[----:B------:R-:W-:Y:S02]  /*5770*/  IADD3 R21, PT, PT, R21, -0x80, RZ ;  /* 0xffffff8015157810 */ /* 0x000fe40007ffe0ff */
[----:B------:R-:W-:Y:S01]  /*5780*/  LOP3.LUT R22, R22, 0xff, RZ, 0xc0, !PT ;  /* 0x000000ff16167812 */ /* 0x000fe200078ec0ff */
[----:B-1----:R-:W-:-:S02]  /*5790*/  HADD2.F32 R41, -RZ, R41.H0_H0 ;  /* 0x20000029ff297230 */ /* 0x002fc40000004100 */
[----:B------:R0:W-:Y:S01]  /*57a0*/  I2F.F16 R47, R0 ;  /* 0x00000000002f7306 */ /* 0x0001e20000200c00 */
[----:B--2---:R-:W1:Y:S01]  /*57b0*/  LDS.64 R2, [UR7+0x30] ;  /* 0x00003007ff027984 */ /* 0x004e620008000a00 */
[----:B------:R-:W-:Y:S01]  /*57c0*/  IADD3 R22, PT, PT, R22, -0x80, RZ ;  /* 0xffffff8016167810 */ /* 0x000fe20007ffe0ff */
[----:B---3--:R-:W-:-:S05]  /*57d0*/  HADD2.F32 R40, -RZ, R40.H0_H0 ;  /* 0x20000028ff287230 */ /* 0x008fca0000004100 */
[----:B------:R2:W-:Y:S01]  /*57e0*/  I2F.F16 R55, R20 ;  /* 0x0000001400377306 */ /* 0x0005e20000200c00 */
[--C-:B0-----:R-:W-:Y:S02]  /*57f0*/  SHF.R.U32.HI R0, RZ, 0x8, R23.reuse ;  /* 0x00000008ff007819 */ /* 0x101fe40000011617 */
[----:B------:R-:W-:Y:S02]  /*5800*/  SHF.R.U32.HI R23, RZ, 0x10, R23 ;  /* 0x00000010ff177819 */ /* 0x000fe40000011617 */
[----:B------:R-:W-:Y:S02]  /*5810*/  LOP3.LUT R0, R0, 0xff, RZ, 0xc0, !PT ;  /* 0x000000ff00007812 */ /* 0x000fe400078ec0ff */
[----:B------:R-:W-:Y:S01]  /*5820*/  LOP3.LUT R23, R23, 0xff, RZ, 0xc0, !PT ;  /* 0x000000ff17177812 */ /* 0x000fe200078ec0ff */
[----:B------:R0:W3:Y:S01]  /*5830*/  I2F.F16 R51, R4 ;  /* 0x0000000400337306 */ /* 0x0000e20000200c00 */
[----:B--2---:R-:W-:Y:S02]  /*5840*/  IADD3 R20, PT, PT, R0, -0x80, RZ ;  /* 0xffffff8000147810 */ /* 0x004fe40007ffe0ff */
[----:B------:R-:W-:-:S02]  /*5850*/  SHF.R.U32.HI R0, RZ, 0x8, R16 ;  /* 0x00000008ff007819 */ /* 0x000fc40000011610 */
[----:B------:R-:W-:Y:S02]  /*5860*/  SHF.R.U32.HI R16, RZ, 0x10, R16 ;  /* 0x00000010ff107819 */ /* 0x000fe40000011610 */
[----:B------:R-:W-:Y:S01]  /*5870*/  LOP3.LUT R0, R0, 0xff, RZ, 0xc0, !PT ;  /* 0x000000ff00007812 */ /* 0x000fe200078ec0ff */
[----:B------:R2:W-:Y:S01]  /*5880*/  I2F.F16 R63, R20 ;  /* 0x00000014003f7306 */ /* 0x0005e20000200c00 */
[--C-:B0-----:R-:W-:Y:S02]  /*5890*/  SHF.R.U32.HI R4, RZ, 0x8, R17.reuse ;  /* 0x00000008ff047819 */ /* 0x101fe40000011611 */
[----:B------:R-:W-:Y:S02]  /*58a0*/  LOP3.LUT R16, R16, 0xff, RZ, 0xc0, !PT ;  /* 0x000000ff10107812 */ /* 0x000fe400078ec0ff */
[----:B------:R-:W-:Y:S02]  /*58b0*/  SHF.R.U32.HI R17, RZ, 0x10, R17 ;  /* 0x00000010ff117819 */ /* 0x000fe40000011611 */
[----:B------:R-:W-:Y:S01]  /*58c0*/  IADD3 R16, PT, PT, R16, -0x80, RZ ;  /* 0xffffff8010107810 */ /* 0x000fe20007ffe0ff */
[----:B------:R1:W-:Y:S01]  /*58d0*/  I2F.F16 R54, R5 ;  /* 0x0000000500367306 */ /* 0x0003e20000200c00 */
[----:B------:R-:W-:Y:S01]  /*58e0*/  LOP3.LUT R17, R17, 0xff, RZ, 0xc0, !PT ;  /* 0x000000ff11117812 */ /* 0x000fe200078ec0ff */
[----:B---3--:R-:W-:Y:S01]  /*58f0*/  HADD2.F32 R19, -RZ, R51.H0_H0 ;  /* 0x20000033ff137230 */ /* 0x008fe20000004100 */
[----:B------:R-:W-:-:S02]  /*5900*/  IADD3 R0, PT, PT, R0, -0x80, RZ ;  /* 0xffffff8000007810 */ /* 0x000fc40007ffe0ff */
[----:B--2---:R-:W-:Y:S02]  /*5910*/  IADD3 R20, PT, PT, R17, -0x80, RZ ;  /* 0xffffff8011147810 */ /* 0x004fe40007ffe0ff */
[----:B------:R-:W-:Y:S01]  /*5920*/  IADD3 R23, PT, PT, R23, -0x80, RZ ;  /* 0xffffff8017177810 */ /* 0x000fe20007ffe0ff */
[----:B------:R0:W-:Y:S01]  /*5930*/  I2F.F16 R58, R16 ;  /* 0x00000010003a7306 */ /* 0x0001e20000200c00 */
[----:B------:R-:W-:Y:S01]  /*5940*/  LOP3.LUT R4, R4, 0xff, RZ, 0xc0, !PT ;  /* 0x000000ff04047812 */ /* 0x000fe200078ec0ff */
[--C-:B-1----:R-:W-:Y:S02]  /*5950*/  HADD2.F32 R5, -RZ, R2.reuse.H0_H0 ;  /* 0x20000002ff057230 */ /* 0x102fe40000004100 */
[----:B------:R-:W-:Y:S01]  /*5960*/  HADD2.F32 R44, -RZ, R2.H1_H1 ;  /* 0x30000002ff2c7230 */ /* 0x000fe20000004100 */
[----:B------:R-:W-:Y:S01]  /*5970*/  IADD3 R4, PT, PT, R4, -0x80, RZ ;  /* 0xffffff8004047810 */ /* 0x000fe20007ffe0ff */
[--C-:B------:R-:W-:Y:S02]  /*5980*/  HADD2.F32 R52, -RZ, R3.reuse.H0_H0 ;  /* 0x20000003ff347230 */ /* 0x100fe40000004100 */
[----:B------:R1:W-:Y:S01]  /*5990*/  I2F.F16 R57, R21 ;  /* 0x0000001500397306 */ /* 0x0003e20000200c00 */
[----:B0-----:R-:W0:Y:S01]  /*59a0*/  LDS.64 R16, [UR7+0x38] ;  /* 0x00003807ff107984 */ /* 0x001e220008000a00 */
[----:B------:R-:W-:-:S02]  /*59b0*/  HADD2.F32 R49, -RZ, R3.H1_H1 ;  /* 0x30000003ff317230 */ /* 0x000fc40000004100 */
[----:B------:R-:W-:Y:S02]  /*59c0*/  HADD2.F32 R3, -RZ, R45.H0_H0 ;  /* 0x2000002dff037230 */ /* 0x000fe40000004100 */
[----:B------:R-:W-:Y:S02]  /*59d0*/  HADD2.F32 R2, -RZ, R56.H0_H0 ;  /* 0x20000038ff027230 */ /* 0x000fe40000004100 */
[----:B------:R2:W3:Y:S01]  /*59e0*/  I2F.F16 R46, R0 ;  /* 0x00000000002e7306 */ /* 0x0004e20000200c00 */
[--C-:B-1----:R-:W-:Y:S01]  /*59f0*/  SHF.R.U32.HI R21, RZ, 0x8, R18.reuse ;  /* 0x00000008ff157819 */ /* 0x102fe20000011612 */
[----:B------:R-:W-:Y:S01]  /*5a00*/  FFMA.FTZ R45, R3, R5, RZ ;  /* 0x00000005032d7223 */ /* 0x000fe200000100ff */
[----:B------:R-:W-:Y:S02]  /*5a10*/  SHF.R.U32.HI R18, RZ, 0x10, R18 ;  /* 0x00000010ff127819 */ /* 0x000fe40000011612 */
[----:B------:R-:W-:-:S03]  /*5a20*/  LOP3.LUT R21, R21, 0xff, RZ, 0xc0, !PT ;  /* 0x000000ff15157812 */ /* 0x000fc600078ec0ff */
[----:B------:R1:W4:Y:S01]  /*5a30*/  I2F.F16 R64, R23 ;  /* 0x0000001700407306 */ /* 0x0003220000200c00 */
[----:B--2---:R-:W-:Y:S02]  /*5a40*/  HADD2.F32 R0, -RZ, R50.H0_H0 ;  /* 0x20000032ff007230 */ /* 0x004fe40000004100 */
[----:B---3--:R-:W-:-:S05]  /*5a50*/  HADD2.F32 R46, -RZ, R46.H0_H0 ;  /* 0x2000002eff2e7230 */ /* 0x008fca0000004100 */
[----:B------:R2:W3:Y:S01]  /*5a60*/  I2F.F16 R61, R22 ;  /* 0x00000016003d7306 */ /* 0x0004e20000200c00 */
[----:B-1----:R-:W-:Y:S01]  /*5a70*/  LOP3.LUT R23, R18, 0xff, RZ, 0xc0, !PT ;  /* 0x000000ff12177812 */ /* 0x002fe200078ec0ff */
[----:B------:R-:W-:Y:S02]  /*5a80*/  HADD2.F32 R18, -RZ, R47.H0_H0 ;  /* 0x2000002fff127230 */ /* 0x000fe40000004100 */
[----:B------:R-:W-:-:S04]  /*5a90*/  FFMA.FTZ R47, R5, R0, RZ ;  /* 0x00000000052f7223 */ /* 0x000fc800000100ff */
[----:B------:R-:W-:Y:S01]  /*5aa0*/  FFMA.FTZ R51, R44, R19, R47 ;  /* 0x000000132c337223 */ /* 0x000fe2000001002f */
[----:B------:R-:W1:Y:S01]  /*5ab0*/  I2F.F16 R15, R15 ;  /* 0x0000000f000f7306 */ /* 0x000e620000200c00 */
[----:B--2---:R-:W-:Y:S01]  /*5ac0*/  IADD3 R22, PT, PT, R21, -0x80, RZ ;  /* 0xffffff8015167810 */ /* 0x004fe20007ffe0ff */
[----:B------:R-:W-:Y:S01]  /*5ad0*/  HADD2.F32 R21, -RZ, R63.H0_H0 ;  /* 0x2000003fff157230 */ /* 0x000fe20000004100 */
[----:B------:R-:W-:Y:S01]  /*5ae0*/  LOP3.LUT R47, R43, 0xff, RZ, 0xc0, !PT ;  /* 0x000000ff2b2f7812 */ /* 0x000fe200078ec0ff */
[----:B------:R-:W-:Y:S01]  /*5af0*/  FFMA.FTZ R50, R18, R44, R45 ;  /* 0x0000002c12327223 */ /* 0x000fe2000001002d */
[----:B------:R-:W-:Y:S01]  /*5b00*/  IADD3 R45, PT, PT, R23, -0x80, RZ ;  /* 0xffffff80172d7810 */ /* 0x000fe20007ffe0ff */
[----:B----4-:R-:W-:Y:S01]  /*5b10*/  HADD2.F32 R43, -RZ, R64.H0_H0 ;  /* 0x20000040ff2b7230 */ /* 0x010fe20000004100 */
[----:B------:R-:W-:Y:S01]  /*5b20*/  IADD3 R47, PT, PT, R47, -0x80, RZ ;  /* 0xffffff802f2f7810 */ /* 0x000fe20007ffe0ff */
[----:B------:R2:W-:Y:S01]  /*5b30*/  I2F.F16 R59, R4 ;  /* 0x00000004003b7306 */ /* 0x0005e20000200c00 */
[----:B---3--:R-:W-:-:S02]  /*5b40*/  HADD2.F32 R23, -RZ, R61.H0_H0 ;  /* 0x2000003dff177230 */ /* 0x008fc40000004100 */
[----:B-1----:R-:W-:-:S05]  /*5b50*/  HADD2.F32 R15, -RZ, R15.H0_H0 ;  /* 0x2000000fff0f7230 */ /* 0x002fca0000004100 */
[----:B------:R-:W1:Y:S01]  /*5b60*/  I2F.F16 R37, R37 ;  /* 0x0000002500257306 */ /* 0x000e620000200c00 */
[----:B--2---:R-:W-:-:S05]  /*5b70*/  HADD2.F32 R4, -RZ, R53.H0_H0 ;  /* 0x20000035ff047230 */ /* 0x004fca0000004100 */
[----:B------:R-:W-:Y:S02]  /*5b80*/  FFMA.FTZ R53, R5, R4, RZ ;  /* 0x0000000405357223 */ /* 0x000fe400000100ff */
[----:B------:R-:W2:Y:S01]  /*5b90*/  I2F.F16 R38, R38 ;  /* 0x0000002600267306 */ /* 0x000ea20000200c00 */
[----:B-1----:R-:W-:-:S07]  /*5ba0*/  HADD2.F32 R37, -RZ, R37.H0_H0 ;  /* 0x20000025ff257230 */ /* 0x002fce0000004100 */
[----:B------:R1:W-:Y:S01]  /*5bb0*/  I2F.F16 R60, R20 ;  /* 0x00000014003c7306 */ /* 0x0003e20000200c00 */
[----:B--2---:R-:W-:-:S07]  /*5bc0*/  HADD2.F32 R38, -RZ, R38.H0_H0 ;  /* 0x20000026ff267230 */ /* 0x004fce0000004100 */
[----:B------:R-:W2:Y:S01]  /*5bd0*/  I2F.F16 R42, R42 ;  /* 0x0000002a002a7306 */ /* 0x000ea20000200c00 */
[----:B-1----:R-:W-:Y:S02]  /*5be0*/  HADD2.F32 R20, -RZ, R54.H0_H0 ;  /* 0x20000036ff147230 */ /* 0x002fe40000004100 */
[----:B------:R-:W-:Y:S01]  /*5bf0*/  FFMA.FTZ R54, R5, R2, RZ ;  /* 0x0000000205367223 */ /* 0x000fe200000100ff */
[----:B------:R-:W-:Y:S02]  /*5c00*/  HADD2.F32 R5, -RZ, R55.H0_H0 ;  /* 0x20000037ff057230 */ /* 0x000fe40000004100 */
[C---:B------:R-:W-:Y:S01]  /*5c10*/  FFMA.FTZ R56, R44.reuse, R20, R53 ;  /* 0x000000142c387223 */ /* 0x040fe20000010035 */
[----:B------:R-:W-:Y:S01]  /*5c20*/  FFMA.FTZ R44, R44, R21, R54 ;  /* 0x000000152c2c7223 */ /* 0x000fe20000010036 */
[----:B------:R1:W3:Y:S01]  /*5c30*/  I2F.F16 R62, R22 ;  /* 0x00000016003e7306 */ /* 0x0002e20000200c00 */
[----:B------:R-:W-:Y:S01]  /*5c40*/  FFMA.FTZ R50, R5, R52, R50 ;  /* 0x0000003405327223 */ /* 0x000fe20000010032 */
[----:B------:R-:W-:-:S03]  /*5c50*/  FFMA.FTZ R56, R52, R23, R56 ;  /* 0x0000001734387223 */ /* 0x000fc60000010038 */
[----:B------:R-:W-:Y:S01]  /*5c60*/  FFMA.FTZ R50, R15, R49, R50 ;  /* 0x000000310f327223 */ /* 0x000fe20000010032 */
[----:B------:R-:W-:Y:S01]  /*5c70*/  FFMA.FTZ R56, R49, R37, R56 ;  /* 0x0000002531387223 */ /* 0x000fe20000010038 */
[----:B--2---:R-:W-:Y:S01]  /*5c80*/  HADD2.F32 R42, -RZ, R42.H0_H0 ;  /* 0x2000002aff2a7230 */ /* 0x004fe20000004100 */
[----:B------:R2:W4:Y:S01]  /*5c90*/  I2F.F16 R61, R47 ;  /* 0x0000002f003d7306 */ /* 0x0005220000200c00 */
[----:B-1----:R-:W-:Y:S02]  /*5ca0*/  HADD2.F32 R22, -RZ, R57.H0_H0 ;  /* 0x20000039ff167230 */ /* 0x002fe40000004100 */
[----:B0-----:R-:W-:-:S03]  /*5cb0*/  HADD2.F32 R57, -RZ, R17.H1_H1 ;  /* 0x30000011ff397230 */ /* 0x001fc60000004100 */
[C---:B------:R-:W-:Y:S01]  /*5cc0*/  FFMA.FTZ R54, R52.reuse, R22, R51 ;  /* 0x0000001634367223 */ /* 0x040fe20000010033 */
[----:B------:R-:W-:Y:S01]  /*5cd0*/  FFMA.FTZ R51, R52, R43, R44 ;  /* 0x0000002b34337223 */ /* 0x000fe2000001002c */
[----:B------:R-:W0:Y:S01]  /*5ce0*/  I2F.F16 R45, R45 ;  /* 0x0000002d002d7306 */ /* 0x000e220000200c00 */
[----:B------:R-:W-:Y:S02]  /*5cf0*/  HADD2.F32 R44, -RZ, R35.H0_H0 ;  /* 0x20000023ff2c7230 */ /* 0x000fe40000004100 */
[--C-:B------:R-:W-:Y:S02]  /*5d00*/  HADD2.F32 R35, -RZ, R16.reuse.H0_H0 ;  /* 0x20000010ff237230 */ /* 0x100fe40000004100 */
[----:B--2---:R-:W-:Y:S02]  /*5d10*/  HADD2.F32 R47, -RZ, R59.H0_H0 ;  /* 0x2000003bff2f7230 */ /* 0x004fe40000004100 */
[C---:B------:R-:W-:Y:S01]  /*5d20*/  FFMA.FTZ R54, R49.reuse, R44, R54 ;  /* 0x0000002c31367223 */ /* 0x040fe20000010036 */
[----:B------:R-:W-:Y:S01]  /*5d30*/  FFMA.FTZ R49, R49, R38, R51 ;  /* 0x0000002631317223 */ /* 0x000fe20000010033 */
[----:B------:R3:W1:Y:S01]  /*5d40*/  I2F.F16 R63, R48 ;  /* 0x00000030003f7306 */ /* 0x0006620000200c00 */
[----:B------:R-:W-:-:S02]  /*5d50*/  HADD2.F32 R51, -RZ, R16.H1_H1 ;  /* 0x30000010ff337230 */ /* 0x000fc40000004100 */
[----:B------:R-:W-:Y:S01]  /*5d60*/  FFMA.FTZ R53, R39, R35, R50 ;  /* 0x0000002327357223 */ /* 0x000fe20000010032 */
[C---:B------:R-:W-:Y:S01]  /*5d70*/  FFMA.FTZ R55, R35.reuse, R41, R56 ;  /* 0x0000002923377223 */ /* 0x040fe20000010038 */
[C---:B------:R-:W-:Y:S01]  /*5d80*/  FFMA.FTZ R54, R35.reuse, R40, R54 ;  /* 0x0000002823367223 */ /* 0x040fe20000010036 */
[----:B------:R-:W-:Y:S01]  /*5d90*/  FFMA.FTZ R56, R35, R42, R49 ;  /* 0x0000002a23387223 */ /* 0x000fe20000010031 */
[----:B------:R-:W-:Y:S02]  /*5da0*/  HADD2.F32 R52, -RZ, R17.H0_H0 ;  /* 0x20000011ff347230 */ /* 0x000fe40000004100 */
[----:B------:R-:W-:Y:S01]  /*5db0*/  FFMA.FTZ R53, R46, R51, R53 ;  /* 0x000000332e357223 */ /* 0x000fe20000010035 */
[----:B------:R-:W2:Y:S01]  /*5dc0*/  I2F.F16 R11, R11 ;  /* 0x0000000b000b7306 */ /* 0x000ea20000200c00 */
[----:B---3--:R-:W-:Y:S02]  /*5dd0*/  HADD2.F32 R48, -RZ, R62.H0_H0 ;  /* 0x2000003eff307230 */ /* 0x008fe40000004100 */
[----:B------:R-:W-:Y:S01]  /*5de0*/  FFMA.FTZ R35, R51, R47, R54 ;  /* 0x0000002f33237223 */ /* 0x000fe20000010036 */
[----:B------:R-:W-:-:S02]  /*5df0*/  HADD2.F32 R16, -RZ, R58.H0_H0 ;  /* 0x2000003aff107230 */ /* 0x000fc40000004100 */
[----:B----4-:R-:W-:Y:S02]  /*5e00*/  HADD2.F32 R49, -RZ, R61.H0_H0 ;  /* 0x2000003dff317230 */ /* 0x010fe40000004100 */
[----:B------:R-:W-:Y:S01]  /*5e10*/  HADD2.F32 R17, -RZ, R60.H0_H0 ;  /* 0x2000003cff117230 */ /* 0x000fe20000004100 */
[----:B------:R3:W4:Y:S01]  /*5e20*/  I2F.F16 R64, R14 ;  /* 0x0000000e00407306 */ /* 0x0007220000200c00 */
[----:B0-----:R-:W-:Y:S02]  /*5e30*/  HADD2.F32 R45, -RZ, R45.H0_H0 ;  /* 0x2000002dff2d7230 */ /* 0x001fe40000004100 */
[----:B------:R-:W-:Y:S01]  /*5e40*/  FFMA.FTZ R58, R16, R52, R53 ;  /* 0x00000034103a7223 */ /* 0x000fe20000010035 */
[----:B-1----:R-:W-:Y:S02]  /*5e50*/  HADD2.F32 R50, -RZ, R63.H0_H0 ;  /* 0x2000003fff327230 */ /* 0x002fe40000004100 */
[----:B------:R-:W-:Y:S01]  /*5e60*/  FFMA.FTZ R60, R52, R17, R35 ;  /* 0x00000011343c7223 */ /* 0x000fe20000010023 */
[----:B------:R-:W-:-:S02]  /*5e70*/  HADD2.F32 R53, -RZ, R8.H0_H0 ;  /* 0x20000008ff357230 */ /* 0x000fc40000004100 */
[----:B------:R-:W-:Y:S02]  /*5e80*/  HADD2.F32 R54, -RZ, R9.H0_H0 ;  /* 0x20000009ff367230 */ /* 0x000fe40000004100 */
[C---:B---3--:R-:W-:Y:S01]  /*5e90*/  FFMA.FTZ R14, R51.reuse, R48, R55 ;  /* 0x00000030330e7223 */ /* 0x048fe20000010037 */
[----:B------:R-:W-:Y:S01]  /*5ea0*/  FFMA.FTZ R51, R51, R49, R56 ;  /* 0x0000003133337223 */ /* 0x000fe20000010038 */
[----:B--2---:R-:W-:Y:S02]  /*5eb0*/  HADD2.F32 R56, -RZ, R11.H0_H0 ;  /* 0x2000000bff387230 */ /* 0x004fe40000004100 */
[----:B------:R-:W-:Y:S01]  /*5ec0*/  FFMA.FTZ R9, R53, R57, R58 ;  /* 0x0000003935097223 */ /* 0x000fe2000001003a */
[C---:B------:R-:W-:Y:S01]  /*5ed0*/  FFMA.FTZ R35, R52.reuse, R45, R14 ;  /* 0x0000002d34237223 */ /* 0x040fe2000001000e */
[----:B------:R-:W-:Y:S01]  /*5ee0*/  FFMA.FTZ R62, R52, R50, R51 ;  /* 0x00000032343e7223 */ /* 0x000fe20000010033 */
[----:B----4-:R-:W-:Y:S02]  /*5ef0*/  HADD2.F32 R55, -RZ, R64.H0_H0 ;  /* 0x20000040ff377230 */ /* 0x010fe40000004100 */
[----:B------:R-:W-:Y:S01]  /*5f00*/  FFMA.FTZ R60, R57, R54, R60 ;  /* 0x00000036393c7223 */ /* 0x000fe2000001003c */
[----:B------:R-:W-:-:S02]  /*5f10*/  HADD2.F32 R14, -RZ, R27.H0_H0 ;  /* 0x2000001bff0e7230 */ /* 0x000fc40000004100 */
        /* <DEDUP_REMOVED lines=131> */
.L_x_2143:
[----:B------:R-:W-:-:S04]  /*6750*/  VIMNMX R0, PT, PT, R28, UR9, PT ;  /* 0x000000091c007c48 */ /* 0x000fc8000bfe0100 */
[----:B------:R-:W-:-:S13]  /*6760*/  ISETP.GT.AND P0, PT, R0, R35, PT ;  /* 0x000000230000720c */ /* 0x000fda0003f04270 */
[----:B------:R-:W-:Y:S05]  /*6770*/  @!P0 BRA `(.L_x_2147) ;  /* 0x0000002000a08947 */ /* 0x000fea0003800000 */
[----:B------:R-:W0:Y:S01]  /*6780*/  LDC R7, c[0x0][0x3ac] ;  /* 0x0000eb00ff077b82 */ /* 0x000e220000000800 */
[----:B------:R-:W-:Y:S02]  /*6790*/  ISETP.GE.AND P1, PT, R6, 0x1, PT ;  /* 0x000000010600780c */ /* 0x000fe40003f26270 */
[----:B------:R-:W-:-:S11]  /*67a0*/  VIMNMX.U32 R0, PT, PT, R28, UR9, PT ;  /* 0x000000091c007c48 */ /* 0x000fd6000bfe0000 */
.L_x_2150:
        /* <DEDUP_REMOVED lines=50> */
[----:B------:R-:W-:-:S02]  /*6ad0*/  LOP3.LUT R56, R56, 0x64006400, RZ, 0xfc, !PT ;  /* 0x6400640038387812 */ /* 0x000fc400078efcff */
[----:B------:R-:W-:Y:S02]  /*6ae0*/  ISETP.NE.AND P0, PT, R6, 0x1, PT ;  /* 0x000000010600780c */ /* 0x000fe40003f05270 */
[----:B------:R-:W-:Y:S01]  /*6af0*/  PRMT R27, R27, 0x5410, R26 ;  /* 0x000054101b1b7816 */ /* 0x000fe2000000001a */
[----:B------:R-:W-:Y:S01]  /*6b00*/  HADD2 R56, R56, -1056, -1056 ;  /* 0xe420e42038387430 */ /* 0x000fe20000000000 */
[----:B------:R-:W-:Y:S02]  /*6b10*/  PRMT R25, R25, 0x5410, R24 ;  /* 0x0000541019197816 */ /* 0x000fe40000000018 */
        /* <DEDUP_REMOVED lines=8> */
[----:B------:R-:W-:-:S02]  /*6ba0*/  LOP3.LUT R12, R17, 0xf000f, RZ, 0xc0, !PT ;  /* 0x000f000f110c7812 */ /* 0x000fc400078ec0ff */
[----:B------:R-:W-:Y:S02]  /*6bb0*/  LOP3.LUT R22, R21, 0x300030, R22, 0xf8, !PT ;  /* 0x0030003015167812 */ /* 0x000fe400078ef816 */
[--C-:B------:R-:W-:Y:S02]  /*6bc0*/  SHF.R.U32.HI R19, RZ, 0x8, R13.reuse ;  /* 0x00000008ff137819 */ /* 0x100fe4000001160d */
[----:B------:R-:W-:Y:S02]  /*6bd0*/  LOP3.LUT R14, R39, 0xf000f, RZ, 0xc0, !PT ;  /* 0x000f000f270e7812 */ /* 0x000fe400078ec0ff */
[----:B------:R-:W-:Y:S02]  /*6be0*/  LOP3.LUT R17, R20, 0x64006400, RZ, 0xfc, !PT ;  /* 0x6400640014117812 */ /* 0x000fe400078efcff */
[----:B------:R-:W-:Y:S02]  /*6bf0*/  LOP3.LUT R21, R57, 0x64006400, RZ, 0xfc, !PT ;  /* 0x6400640039157812 */ /* 0x000fe400078efcff */
[--C-:B------:R-:W-:Y:S01]  /*6c00*/  SHF.R.U32.HI R40, RZ, 0xa, R13.reuse ;  /* 0x0000000aff287819 */ /* 0x100fe2000001160d */
[----:B------:R-:W-:Y:S01]  /*6c10*/  HADD2 R17, R17, -1056, -1056 ;  /* 0xe420e42011117430 */ /* 0x000fe20000000000 */
[----:B------:R-:W-:Y:S01]  /*6c20*/  LOP3.LUT R45, R13, 0x3f003f, RZ, 0xc0, !PT ;  /* 0x003f003f0d2d7812 */ /* 0x000fe200078ec0ff */
[----:B------:R-:W-:Y:S01]  /*6c30*/  HADD2 R21, R21, -1056, -1056 ;  /* 0xe420e42015157430 */ /* 0x000fe20000000000 */
[----:B------:R-:W-:-:S02]  /*6c40*/  SHF.R.U32.HI R46, RZ, 0x6, R13 ;  /* 0x00000006ff2e7819 */ /* 0x000fc4000001160d */
[----:B------:R-:W-:Y:S02]  /*6c50*/  LOP3.LUT R13, R18, 0xf000f, RZ, 0xc0, !PT ;  /* 0x000f000f120d7812 */ /* 0x000fe400078ec0ff */
[----:B------:R-:W-:Y:S02]  /*6c60*/  LOP3.LUT R37, R12, 0x300030, R37, 0xf8, !PT ;  /* 0x003000300c257812 */ /* 0x000fe400078ef825 */
[----:B------:R-:W-:Y:S02]  /*6c70*/  LOP3.LUT R39, R14, 0x300030, R19, 0xf8, !PT ;  /* 0x003000300e277812 */ /* 0x000fe400078ef813 */
[----:B------:R-:W-:Y:S02]  /*6c80*/  LOP3.LUT R12, R47, 0xf000f, RZ, 0xc0, !PT ;  /* 0x000f000f2f0c7812 */ /* 0x000fe400078ec0ff */
[----:B------:R-:W-:Y:S02]  /*6c90*/  LOP3.LUT R19, R23, 0x64006400, RZ, 0xfc, !PT ;  /* 0x6400640017137812 */ /* 0x000fe400078efcff */
[----:B------:R-:W-:-:S02]  /*6ca0*/  SHF.R.U32.HI R67, RZ, 0x8, R15 ;  /* 0x00000008ff437819 */ /* 0x000fc4000001160f */
[----:B------:R-:W-:Y:S01]  /*6cb0*/  LOP3.LUT R14, R63, 0xf000f, RZ, 0xc0, !PT ;  /* 0x000f000f3f0e7812 */ /* 0x000fe200078ec0ff */
[----:B------:R-:W-:Y:S01]  /*6cc0*/  HADD2 R19, R19, -1056, -1056 ;  /* 0xe420e42013137430 */ /* 0x000fe20000000000 */
[----:B------:R-:W-:Y:S02]  /*6cd0*/  LOP3.LUT R23, R61, 0x64006400, RZ, 0xfc, !PT ;  /* 0x640064003d177812 */ /* 0x000fe400078efcff */
[----:B------:R-:W-:Y:S02]  /*6ce0*/  LOP3.LUT R40, R13, 0x300030, R40, 0xf8, !PT ;  /* 0x003000300d287812 */ /* 0x000fe400078ef828 */
[----:B------:R-:W-:Y:S01]  /*6cf0*/  LOP3.LUT R13, R48, 0xf000f, RZ, 0xc0, !PT ;  /* 0x000f000f300d7812 */ /* 0x000fe200078ec0ff */
[----:B------:R-:W-:Y:S01]  /*6d00*/  HADD2 R23, R23, -1056, -1056 ;  /* 0xe420e42017177430 */ /* 0x000fe20000000000 */
[----:B------:R-:W-:Y:S01]  /*6d10*/  LOP3.LUT R48, R12, 0x300030, R49, 0xf8, !PT ;  /* 0x003000300c307812 */ /* 0x000fe200078ef831 */
[----:B0-----:R-:W-:Y:S01]  /*6d20*/  HFMA2 R12, R17, R8, RZ ;  /* 0x00000008110c7231 */ /* 0x001fe200000000ff */
[----:B------:R-:W-:-:S02]  /*6d30*/  LOP3.LUT R20, R58, 0x64006400, RZ, 0xfc, !PT ;  /* 0x640064003a147812 */ /* 0x000fc400078efcff */
[----:B------:R-:W-:Y:S01]  /*6d40*/  LOP3.LUT R49, R14, 0x300030, R67, 0xf8, !PT ;  /* 0x003000300e317812 */ /* 0x000fe200078ef843 */
[-C--:B------:R-:W-:Y:S01]  /*6d50*/  HFMA2 R14, R21, R8.reuse, RZ ;  /* 0x00000008150e7231 */ /* 0x080fe200000000ff */
[----:B------:R-:W-:Y:S01]  /*6d60*/  LOP3.LUT R18, R38, 0x64006400, RZ, 0xfc, !PT ;  /* 0x6400640026127812 */ /* 0x000fe200078efcff */
[----:B------:R-:W-:Y:S01]  /*6d70*/  HADD2 R20, R20, -1056, -1056 ;  /* 0xe420e42014147430 */ /* 0x000fe20000000000 */
[----:B------:R-:W-:Y:S02]  /*6d80*/  LOP3.LUT R38, R62, 0x64006400, RZ, 0xfc, !PT ;  /* 0x640064003e267812 */ /* 0x000fe400078efcff */
        /* <DEDUP_REMOVED lines=23> */
[----:B------:R-:W-:Y:S02]  /*6f00*/  HADD2 R58, R58, -1056, -1056 ;  /* 0xe420e4203a3a7430 */ /* 0x000fe40000000000 */
[-C--:B------:R-:W-:Y:S02]  /*6f10*/  HFMA2 R63, R57, R10.reuse, R62 ;  /* 0x0000000a393f7231 */ /* 0x080fe4000000003e */
[----:B------:R-:W-:Y:S01]  /*6f20*/  HFMA2 R66, R59, R10, R66 ;  /* 0x0000000a3b427231 */ /* 0x000fe20000000042 */
[----:B------:R-:W-:Y:S01]  /*6f30*/  LOP3.LUT R45, R45, 0x64006400, RZ, 0xfc, !PT ;  /* 0x640064002d2d7812 */ /* 0x000fe200078efcff */
[----:B------:R-:W-:-:S02]  /*6f40*/  HADD2 R60, R60, -1056, -1056 ;  /* 0xe420e4203c3c7430 */ /* 0x000fc40000000000 */
        /* <DEDUP_REMOVED lines=20> */
[----:B------:R-:W-:Y:S01]  /*7090*/  LOP3.LUT R47, R47, 0x300030, R68, 0xf8, !PT ;  /* 0x003000302f2f7812 */ /* 0x000fe200078ef844 */
[----:B------:R-:W-:Y:S01]  /*70a0*/  HADD2 R44, R44, -1056, -1056 ;  /* 0xe420e4202c2c7430 */ /* 0x000fe20000000000 */
[----:B------:R-:W-:Y:S02]  /*70b0*/  LOP3.LUT R48, R48, 0x64006400, RZ, 0xfc, !PT ;  /* 0x6400640030307812 */ /* 0x000fe400078efcff */
        /* <DEDUP_REMOVED lines=11> */
[----:B------:R-:W-:Y:S02]  /*7170*/  HFMA2 R63, R46, R13, R63 ;  /* 0x0000000d2e3f7231 */ /* 0x000fe4000000003f */
[-C--:B------:R-:W-:Y:S01]  /*7180*/  HFMA2 R62, R43, R12.reuse, R62 ;  /* 0x0000000c2b3e7231 */ /* 0x080fe2000000003e */
[----:B------:R-:W-:Y:S01]  /*7190*/  LOP3.LUT R49, R49, 0x64006400, RZ, 0xfc, !PT ;  /* 0x6400640031317812 */ /* 0x000fe200078efcff */
[----:B------:R-:W-:Y:S01]  /*71a0*/  HADD2 R22, R8, -1056, -1056 ;  /* 0xe420e42008167430 */ /* 0x000fe20000000000 */
[----:B------:R-:W-:Y:S01]  /*71b0*/  LOP3.LUT R40, R40, 0x64006400, RZ, 0xfc, !PT ;  /* 0x6400640028287812 */ /* 0x000fe200078efcff */
[----:B------:R-:W-:Y:S02]  /*71c0*/  HFMA2 R66, R51, R12, R66 ;  /* 0x0000000c33427231 */ /* 0x000fe40000000042 */
[----:B------:R-:W-:-:S02]  /*71d0*/  HFMA2 R11, R37, R14, R61 ;  /* 0x0000000e250b7231 */ /* 0x000fc4000000003d */
[----:B------:R-:W-:Y:S02]  /*71e0*/  HADD2 R48, R50, -1056, -1056 ;  /* 0xe420e42032307430 */ /* 0x000fe40000000000 */
[----:B------:R-:W-:Y:S02]  /*71f0*/  HFMA2 R63, R47, R14, R63 ;  /* 0x0000000e2f3f7231 */ /* 0x000fe4000000003f */
[-C--:B------:R-:W-:Y:S02]  /*7200*/  HFMA2 R62, R44, R13.reuse, R62 ;  /* 0x0000000d2c3e7231 */ /* 0x080fe4000000003e */
[----:B------:R-:W-:Y:S02]  /*7210*/  HADD2 R39, R39, -1056, -1056 ;  /* 0xe420e42027277430 */ /* 0x000fe40000000000 */
[----:B------:R-:W-:Y:S02]  /*7220*/  HFMA2 R66, R52, R13, R66 ;  /* 0x0000000d34427231 */ /* 0x000fe40000000042 */
[----:B------:R-:W-:-:S02]  /*7230*/  HFMA2 R11, R22, R15, R11 ;  /* 0x0000000f160b7231 */ /* 0x000fc4000000000b */
[----:B------:R-:W-:Y:S02]  /*7240*/  HADD2 R49, R49, -1056, -1056 ;  /* 0xe420e42031317430 */ /* 0x000fe40000000000 */
[----:B------:R-:W-:Y:S02]  /*7250*/  HFMA2 R63, R48, R15, R63 ;  /* 0x0000000f303f7231 */ /* 0x000fe4000000003f */
[-C--:B------:R-:W-:Y:S02]  /*7260*/  HFMA2 R62, R39, R14.reuse, R62 ;  /* 0x0000000e273e7231 */ /* 0x080fe4000000003e */
        /* <DEDUP_REMOVED lines=100> */
.L_x_2148:
        /* <DEDUP_REMOVED lines=271> */
.L_x_2149:
[----:B------:R-:W-:Y:S01]  /*89a0*/  IADD3 R35, PT, PT, R35, 0x20, RZ ;  /* 0x0000002023237810 */ /* 0x000fe20007ffe0ff */
[----:B------:R-:W-:Y:S01]  /*89b0*/  UIADD3 UR4, UPT, UPT, UR4, 0x40, URZ ;  /* 0x0000004004047890 */ /* 0x000fe2000fffe0ff */
[----:B0-----:R-:W-:Y:S02]  /*89c0*/  IMAD.WIDE R12, R7, 0x4, R4 ;  /* 0x00000004070c7825 */ /* 0x001fe400078e0204 */
[----:B------:R-:W-:-:S13]  /*89d0*/  ISETP.GE.AND P0, PT, R35, R0, PT ;  /* 0x000000002300720c */ /* 0x000fda0003f06270 */
[----:B------:R-:W-:Y:S05]  /*89e0*/  @!P0 BRA `(.L_x_2150) ;  /* 0xffffffdc00708947 */ /* 0x000fea000383ffff */
[----:B------:R-:W-:-:S07]  /*89f0*/  IMAD.WIDE R12, R7, 0x18, R2 ;  /* 0x00000018070c7825 */ /* 0x000fce00078e0202 */
.L_x_2147:
[----:B------:R-:W0:Y:S02]  /*8a00*/  LDCU UR5, c[0x0][0x3d0] ;  /* 0x00007a00ff0577ac */ /* 0x000e240008000800 */
[----:B0-----:R-:W-:-:S04]  /*8a10*/  VIMNMX R0, PT, PT, R28, UR5, PT ;  /* 0x000000051c007c48 */ /* 0x001fc8000bfe0100 */
[----:B------:R-:W-:-:S13]  /*8a20*/  ISETP.GT.AND P0, PT, R0, R35, PT ;  /* 0x000000230000720c */ /* 0x000fda0003f04270 */
[----:B------:R-:W-:Y:S05]  /*8a30*/  @!P0 BRA `(.L_x_2151) ;  /* 0x0000001c00e88947 */ /* 0x000fea0003800000 */
[----:B-----5:R-:W-:Y:S02]  /*8a40*/  MOV R8, R12 ;  /* 0x0000000c00087202 */ /* 0x020fe40000000f00 */
[----:B------:R-:W-:-:S07]  /*8a50*/  MOV R9, R13 ;  /* 0x0000000d00097202 */ /* 0x000fce0000000f00 */
.L_x_2153:
        /* <DEDUP_REMOVED lines=10> */
[----:B------:R-:W-:Y:S01]  /*8b00*/  IMAD.WIDE R2, R7, 0x4, R10 ;  /* 0x0000000407027825 */ /* 0x000fe200078e020a */
[----:B------:R-:W-:Y:S02]  /*8b10*/  MOV R4, R8 ;  /* 0x0000000800047202 */ /* 0x000fe40000000f00 */
[----:B------:R-:W-:-:S09]  /*8b20*/  MOV R5, R9 ;  /* 0x0000000900057202 */ /* 0x000fd20000000f00 */
[----:B-1----:R-:W-:Y:S05]  /*8b30*/  @!P1 BRA `(.L_x_2152) ;  /* 0x0000001c00909947 */ /* 0x002fea0003800000 */
[----:B------:R-:W2:Y:S01]  /*8b40*/  LDG.E.128.CONSTANT R8, desc[UR10][R2.64] ;  /* 0x0000000a02087981 */ /* 0x000ea2000c1e9d00 */
[----:B-----5:R-:W-:Y:S01]  /*8b50*/  SHF.R.U32.HI R78, RZ, 0xf, R43 ;  /* 0x0000000fff4e7819 */ /* 0x020fe2000001162b */
[----:B------:R-:W-:Y:S01]  /*8b60*/  HFMA2 R52, -RZ, RZ, 0, 0.03125 ;  /* 0x00002800ff347431 */ /* 0x000fe200000001ff */
[----:B------:R-:W-:Y:S02]  /*8b70*/  SHF.R.U32.HI R89, RZ, 0xe, R23 ;  /* 0x0000000eff597819 */ /* 0x000fe40000011617 */
        /* <DEDUP_REMOVED lines=140> */
[----:B------:R-:W-:-:S02]  /*9440*/  ISETP.NE.AND P0, PT, R6, 0x1, PT ;  /* 0x000000010600780c */ /* 0x000fc40003f05270 */
[----:B------:R-:W-:Y:S02]  /*9450*/  PRMT R27, R27, 0x5410, R26 ;  /* 0x000054101b1b7816 */ /* 0x000fe4000000001a */
[----:B------:R-:W-:Y:S02]  /*9460*/  PRMT R25, R25, 0x5410, R24 ;  /* 0x0000541019197816 */ /* 0x000fe40000000018 */
[--C-:B--2---:R-:W-:Y:S02]  /*9470*/  SHF.R.U32.HI R86, RZ, 0xb, R8.reuse ;  /* 0x0000000bff567819 */ /* 0x104fe40000011608 */
        /* <DEDUP_REMOVED lines=149> */
[----:B------:R-:W-:Y:S01]  /*9dd0*/  HADD2 R101, R101, -1040, -1040 ;  /* 0xe410e41065657430 */ /* 0x000fe20000000000 */
[----:B------:R-:W-:Y:S01]  /*9de0*/  LOP3.LUT R86, R87, 0x64006400, RZ, 0xfc, !PT ;  /* 0x6400640057567812 */ /* 0x000fe200078efcff */
[----:B------:R-:W-:-:S02]  /*9df0*/  HFMA2 R21, R96, R15, R21 ;  /* 0x0000000f60157231 */ /* 0x000fc40000000015 */
        /* <DEDUP_REMOVED lines=136> */
[----:B------:R-:W-:Y:S02]  /*a680*/  HFMA2 R61, R72, R13, R61 ;  /* 0x0000000d483d7231 */ /* 0x000fe4000000003d */
[----:B------:R-:W-:Y:S02]  /*a690*/  HFMA2 R37, R40, R15, R37 ;  /* 0x0000000f28257231 */ /* 0x000fe40000000025 */
[----:B------:R-:W-:-:S02]  /*a6a0*/  HFMA2 R6, R73, R14, R6 ;  /* 0x0000000e49067231 */ /* 0x000fc40000000006 */
[----:B--2---:R-:W-:Y:S02]  /*a6b0*/  HFMA2 R37, R91, R16, R37 ;  /* 0x000000105b257231 */ /* 0x004fe40000000025 */
        /* <DEDUP_REMOVED lines=11> */
[----:B---3--:R-:W-:Y:S02]  /*a770*/  HFMA2 R37, R97, R20, R37 ;  /* 0x0000001461257231 */ /* 0x008fe40000000025 */
        /* <DEDUP_REMOVED lines=32> */
.L_x_2152:
[----:B------:R-:W-:Y:S01]  /*a980*/  IADD3 R35, PT, PT, R35, 0x20, RZ ;  /* 0x0000002023237810 */ /* 0x000fe20007ffe0ff */
[----:B------:R-:W-:Y:S01]  /*a990*/  UIADD3 UR4, UPT, UPT, UR4, 0x40, URZ ;  /* 0x0000004004047890 */ /* 0x000fe2000fffe0ff */
[----:B------:R-:W-:Y:S02]  /*a9a0*/  IMAD.WIDE R8, R7, 0x4, R2 ;  /* 0x0000000407087825 */ /* 0x000fe400078e0202 */
[----:B------:R-:W-:-:S13]  /*a9b0*/  ISETP.GE.AND P0, PT, R35, R0, PT ;  /* 0x000000002300720c */ /* 0x000fda0003f06270 */
[----:B------:R-:W-:Y:S05]  /*a9c0*/  @!P0 BRA `(.L_x_2153) ;  /* 0xffffffe000248947 */ /* 0x000fea000383ffff */
[----:B-----5:R-:W-:-:S07]  /*a9d0*/  IMAD.WIDE R12, R7, 0x14, R4 ;  /* 0x00000014070c7825 */ /* 0x020fce00078e0204 */
.L_x_2151:
[----:B------:R-:W0:Y:S02]  /*a9e0*/  LDCU UR5, c[0x0][0x3d4] ;  /* 0x00007a80ff0577ac */ /* 0x000e240008000800 */
[----:B0----5:R-:W-:-:S04]  /*a9f0*/  VIMNMX R10, PT, PT, R28, UR5, PT ;  /* 0x000000051c0a7c48 */ /* 0x021fc8000bfe0100 */
[----:B------:R-:W-:-:S13]  /*aa00*/  ISETP.GT.AND P0, PT, R10, R35, PT ;  /* 0x000000230a00720c */ /* 0x000fda0003f04270 */
[----:B------:R-:W-:Y:S05]  /*aa10*/  @!P0 BRA `(.L_x_2154) ;  /* 0x0000004000448947 */ /* 0x000fea0003800000 */
[----:B------:R-:W0:Y:S01]  /*aa20*/  S2R R11, SR_CTAID.Y ;  /* 0x00000000000b7919 */ /* 0x000e220000002600 */
[----:B------:R-:W0:Y:S02]  /*aa30*/  LDC R0, c[0x0][0x3a8] ;  /* 0x0000ea00ff007b82 */ /* 0x000e240000000800 */
[----:B0-----:R-:W-:-:S07]  /*aa40*/  IMAD R11, R11, -0x3, R0 ;  /* 0xfffffffd0b0b7824 */ /* 0x001fce00078e0200 */
.L_x_2159:
[----:B------:R-:W-:Y:S02]  /*aa50*/  MOV R6, 0x2c00 ;  /* 0x00002c0000067802 */ /* 0x000fe40000000f00 */
[----:B------:R-:W-:Y:S02]  /*aa60*/  MOV R8, R12 ;  /* 0x0000000c00087202 */ /* 0x000fe40000000f00 */
[----:B------:R-:W-:Y:S01]  /*aa70*/  MOV R9, R13 ;  /* 0x0000000d00097202 */ /* 0x000fe20000000f00 */
        /* <DEDUP_REMOVED lines=256> */
.L_x_2155:
[----:B------:R-:W0:Y:S01]  /*ba80*/  LDC R7, c[0x0][0x3ac] ;  /* 0x0000eb00ff077b82 */ /* 0x000e220000000800 */
[----:B------:R-:W-:Y:S01]  /*ba90*/  ISETP.GE.AND P1, PT, R11, 0x1, PT ;  /* 0x000000010b00780c */ /* 0x000fe20003f26270 */
[----:B0-----:R-:W-:-:S12]  /*baa0*/  IMAD.WIDE R12, R7, 0x4, R12 ;  /* 0x00000004070c7825 */ /* 0x001fd800078e020c */
[----:B------:R-:W-:Y:S05]  /*bab0*/  @!P1 BRA `(.L_x_2156) ;  /* 0x0000000c00fc9947 */ /* 0x000fea0003800000 */
        /* <DEDUP_REMOVED lines=14> */
[----:B------:R-:W-:Y:S02]  /*bba0*/  SHF.R.U32.HI R46, RZ, 0x8, R17 ;  /* 0x00000008ff2e7819 */ /* 0x000fe40000011611 */
[----:B------:R-:W-:Y:S01]  /*bbb0*/  LOP3.LUT R4, R16, 0xf000f0, RZ, 0xc0, !PT ;  /* 0x00f000f010047812 */ /* 0x000fe200078ec0ff */
[----:B------:R-:W-:Y:S01]  /*bbc0*/  HADD2.F32 R0, -RZ, R15.H0_H0 ;  /* 0x2000000fff007230 */ /* 0x000fe20000004100 */
[----:B------:R-:W-:-:S02]  /*bbd0*/  LOP3.LUT R2, R2, 0x64006400, RZ, 0xfc, !PT ;  /* 0x6400640002027812 */ /* 0x000fc400078efcff */
[----:B------:R-:W-:Y:S02]  /*bbe0*/  LOP3.LUT R3, R3, 0x64006400, RZ, 0xfc, !PT ;  /* 0x6400640003037812 */ /* 0x000fe400078efcff */
[----:B------:R-:W-:Y:S02]  /*bbf0*/  LOP3.LUT R17, R14, 0x64006400, RZ, 0xfc, !PT ;  /* 0x640064000e117812 */ /* 0x000fe400078efcff */
[----:B------:R-:W-:Y:S01]  /*bc00*/  SHF.R.U32.HI R45, RZ, 0x8, R16 ;  /* 0x00000008ff2d7819 */ /* 0x000fe20000011610 */
[----:B------:R-:W-:Y:S01]  /*bc10*/  HADD2.F32 R16, -RZ, R15.H1_H1 ;  /* 0x3000000fff107230 */ /* 0x000fe20000004100 */
[----:B------:R-:W-:Y:S01]  /*bc20*/  LOP3.LUT R22, R18, 0xf000f0, RZ, 0xc0, !PT ;  /* 0x00f000f012167812 */ /* 0x000fe200078ec0ff */
[----:B------:R-:W0:Y:S01]  /*bc30*/  LDS.64 R14, [UR4+0x18] ;  /* 0x00001804ff0e7984 */ /* 0x000e220008000a00 */
        /* <DEDUP_REMOVED lines=9> */
[----:B------:R-:W-:-:S02]  /*bcd0*/  HADD2.F32 R17, -RZ, R18.H1_H1 ;  /* 0x30000012ff117230 */ /* 0x000fc40000004100 */
[-C--:B------:R-:W-:Y:S02]  /*bce0*/  HFMA2 R22, R21, R6.reuse.H0_H0, -72, -72 ;  /* 0xd480d48015167431 */ /* 0x080fe40000040006 */
[----:B------:R-:W-:Y:S02]  /*bcf0*/  HADD2.F32 R3, -RZ, R19.H0_H0 ;  /* 0x20000013ff037230 */ /* 0x000fe40000004100 */
[----:B------:R-:W-:Y:S01]  /*bd00*/  FFMA.FTZ R21, R0, R5, RZ ;  /* 0x0000000500157223 */ /* 0x000fe200000100ff */
[----:B------:R-:W-:Y:S02]  /*bd10*/  HADD2.F32 R4, -RZ, R23.H0_H0 ;  /* 0x20000017ff047230 */ /* 0x000fe40000004100 */
[C---:B------:R-:W-:Y:S01]  /*bd20*/  FFMA.FTZ R41, R5.reuse, R2, RZ ;  /* 0x0000000205297223 */ /* 0x040fe200000100ff */
[----:B------:R-:W-:Y:S02]  /*bd30*/  HADD2.F32 R18, -RZ, R19.H1_H1 ;  /* 0x30000013ff127230 */ /* 0x000fe40000004100 */
[----:B------:R-:W-:Y:S01]  /*bd40*/  FFMA.FTZ R40, R16, R38, R21 ;  /* 0x0000002610287223 */ /* 0x000fe20000010015 */
        /* <DEDUP_REMOVED lines=8> */
[----:B------:R-:W-:Y:S01]  /*bdd0*/  FFMA.FTZ R50, R38, R19, R20 ;  /* 0x0000001326327223 */ /* 0x000fe20000010014 */
[-C--:B------:R-:W-:Y:S02]  /*bde0*/  HFMA2 R37, R37, R6.reuse.H0_H0, -72, -72 ;  /* 0xd480d48025257431 */ /* 0x080fe40000040006 */
[--C-:B------:R-:W-:Y:S02]  /*bdf0*/  HADD2.F32 R5, -RZ, R22.reuse.H0_H0 ;  /* 0x20000016ff057230 */ /* 0x100fe40000004100 */
[----:B------:R-:W-:Y:S02]  /*be00*/  HFMA2 R38, R21, R6.H0_H0, -72, -72 ;  /* 0xd480d48015267431 */ /* 0x000fe40000040006 */
[----:B------:R-:W-:Y:S02]  /*be10*/  HADD2.F32 R20, -RZ, R22.H1_H1 ;  /* 0x30000016ff147230 */ /* 0x000fe40000004100 */
[----:B------:R-:W-:-:S02]  /*be20*/  HADD2.F32 R21, -RZ, R23.H0_H0 ;  /* 0x20000017ff157230 */ /* 0x000fc40000004100 */
[----:B------:R-:W-:Y:S01]  /*be30*/  FFMA.FTZ R41, R5, R42, R40 ;  /* 0x0000002a05297223 */ /* 0x000fe20000010028 */
[----:B------:R-:W-:Y:S02]  /*be40*/  HADD2.F32 R22, -RZ, R23.H1_H1 ;  /* 0x30000017ff167230 */ /* 0x000fe40000004100 */
[--C-:B------:R-:W-:Y:S02]  /*be50*/  HADD2.F32 R23, -RZ, R37.reuse.H0_H0 ;  /* 0x20000025ff177230 */ /* 0x100fe40000004100 */
[C---:B------:R-:W-:Y:S01]  /*be60*/  FFMA.FTZ R40, R42.reuse, R21, R43 ;  /* 0x000000152a287223 */ /* 0x040fe2000001002b */
[----:B------:R-:W-:Y:S02]  /*be70*/  HADD2.F32 R36, -RZ, R37.H1_H1 ;  /* 0x30000025ff247230 */ /* 0x000fe40000004100 */
[--C-:B------:R-:W-:Y:S02]  /*be80*/  HADD2.F32 R37, -RZ, R38.reuse.H0_H0 ;  /* 0x20000026ff257230 */ /* 0x100fe40000004100 */
[----:B------:R-:W-:Y:S01]  /*be90*/  FFMA.FTZ R43, R42, R23, R44 ;  /* 0x000000172a2b7223 */ /* 0x000fe2000001002c */
[----:B------:R-:W-:-:S02]  /*bea0*/  HADD2.F32 R38, -RZ, R38.H1_H1 ;  /* 0x30000026ff267230 */ /* 0x000fc40000004100 */
[----:B------:R-:W-:Y:S01]  /*beb0*/  FFMA.FTZ R44, R20, R39, R41 ;  /* 0x00000027142c7223 */ /* 0x000fe20000010029 */
[----:B------:R-:W-:Y:S01]  /*bec0*/  LOP3.LUT R41, R47, 0xf000f, RZ, 0xc0, !PT ;  /* 0x000f000f2f297812 */ /* 0x000fe200078ec0ff */
        /* <DEDUP_REMOVED lines=190> */
.L_x_2156:
        /* <DEDUP_REMOVED lines=257> */
.L_x_2157:
        /* <DEDUP_REMOVED lines=10> */
[--C-:B-1----:R-:W-:Y:S02]  /*db60*/  HADD2.F32 R54, -RZ, R15.reuse.H0_H0 ;  /* 0x2000000fff367230 */ /* 0x102fe40000004100 */
[----:B------:R-:W-:Y:S01]  /*db70*/  HADD2.F32 R58, -RZ, R15.H1_H1 ;  /* 0x3000000fff3a7230 */ /* 0x000fe20000004100 */
[C---:B--2---:R-:W-:Y:S02]  /*db80*/  LOP3.LUT R4, R16.reuse, 0xf000f0, RZ, 0xc0, !PT ;  /* 0x00f000f010047812 */ /* 0x044fe400078ec0ff */
[----:B------:R-:W-:Y:S02]  /*db90*/  SHF.R.U32.HI R45, RZ, 0x8, R16 ;  /* 0x00000008ff2d7819 */ /* 0x000fe40000011610 */
[----:B------:R-:W-:Y:S02]  /*dba0*/  LOP3.LUT R16, R16, 0xf000f, RZ, 0xc0, !PT ;  /* 0x000f000f10107812 */ /* 0x000fe400078ec0ff */
[----:B------:R-:W-:Y:S02]  /*dbb0*/  LOP3.LUT R20, R17, 0xf000f0, RZ, 0xc0, !PT ;  /* 0x00f000f011147812 */ /* 0x000fe400078ec0ff */
[----:B------:R-:W-:-:S02]  /*dbc0*/  SHF.R.U32.HI R46, RZ, 0x8, R17 ;  /* 0x00000008ff2e7819 */ /* 0x000fc40000011611 */
[----:B------:R-:W-:Y:S02]  /*dbd0*/  LOP3.LUT R22, R18, 0xf000f0, RZ, 0xc0, !PT ;  /* 0x00f000f012167812 */ /* 0x000fe400078ec0ff */
[----:B------:R-:W-:Y:S02]  /*dbe0*/  SHF.R.U32.HI R47, RZ, 0x8, R18 ;  /* 0x00000008ff2f7819 */ /* 0x000fe40000011612 */
        /* <DEDUP_REMOVED lines=17> */
[----:B------:R-:W-:Y:S02]  /*dd00*/  HFMA2 R22, R21, R6.H0_H0, -72, -72 ;  /* 0xd480d48015167431 */ /* 0x000fe40000040006 */
[----:B------:R-:W-:Y:S02]  /*dd10*/  HADD2.F32 R2, -RZ, R17.H0_H0 ;  /* 0x20000011ff027230 */ /* 0x000fe40000004100 */
[----:B------:R-:W-:Y:S01]  /*dd20*/  FFMA.FTZ R21, R0, R5, RZ ;  /* 0x0000000500157223 */ /* 0x000fe200000100ff */
[----:B------:R-:W-:Y:S01]  /*dd30*/  HADD2.F32 R3, -RZ, R18.H0_H0 ;  /* 0x20000012ff037230 */ /* 0x000fe20000004100 */
[----:B------:R-:W-:Y:S01]  /*dd40*/  LOP3.LUT R23, R20, 0x64006400, RZ, 0xfc, !PT ;  /* 0x6400640014177812 */ /* 0x000fe200078efcff */
[----:B------:R-:W-:Y:S02]  /*dd50*/  HADD2.F32 R4, -RZ, R19.H0_H0 ;  /* 0x20000013ff047230 */ /* 0x000fe40000004100 */
[----:B------:R-:W-:Y:S01]  /*dd60*/  FFMA.FTZ R40, R16, R38, R21 ;  /* 0x0000002610287223 */ /* 0x000fe20000010015 */
[----:B------:R-:W-:-:S02]  /*dd70*/  HADD2.F32 R17, -RZ, R17.H1_H1 ;  /* 0x30000011ff117230 */ /* 0x000fc40000004100 */
[C---:B------:R-:W-:Y:S01]  /*dd80*/  FFMA.FTZ R41, R5.reuse, R2, RZ ;  /* 0x0000000205297223 */ /* 0x040fe200000100ff */
[----:B------:R-:W-:Y:S02]  /*dd90*/  HADD2.F32 R18, -RZ, R18.H1_H1 ;  /* 0x30000012ff127230 */ /* 0x000fe40000004100 */
[C---:B------:R-:W-:Y:S01]  /*dda0*/  FFMA.FTZ R49, R5.reuse, R3, RZ ;  /* 0x0000000305317223 */ /* 0x040fe200000100ff */
[----:B------:R-:W-:Y:S02]  /*ddb0*/  HADD2.F32 R19, -RZ, R19.H1_H1 ;  /* 0x30000013ff137230 */ /* 0x000fe40000004100 */
[----:B------:R-:W-:Y:S01]  /*ddc0*/  FFMA.FTZ R20, R5, R4, RZ ;  /* 0x0000000405147223 */ /* 0x000fe200000100ff */
[----:B------:R-:W-:Y:S01]  /*ddd0*/  LOP3.LUT R21, R36, 0x64006400, RZ, 0xfc, !PT ;  /* 0x6400640024157812 */ /* 0x000fe200078efcff */
[-C--:B------:R-:W-:Y:S02]  /*dde0*/  HFMA2 R23, R23, R6.reuse.H0_H0, -72, -72 ;  /* 0xd480d48017177431 */ /* 0x080fe40000040006 */
[C---:B------:R-:W-:Y:S01]  /*ddf0*/  FFMA.FTZ R43, R38.reuse, R17, R41 ;  /* 0x00000011262b7223 */ /* 0x040fe20000010029 */
[C---:B------:R-:W-:Y:S01]  /*de00*/  FFMA.FTZ R44, R38.reuse, R18, R49 ;  /* 0x00000012262c7223 */ /* 0x040fe20000010031 */
[----:B------:R-:W-:Y:S01]  /*de10*/  FFMA.FTZ R50, R38, R19, R20 ;  /* 0x0000001326327223 */ /* 0x000fe20000010014 */
[----:B------:R-:W-:-:S02]  /*de20*/  HFMA2 R37, R37, R6.H0_H0, -72, -72 ;  /* 0xd480d48025257431 */ /* 0x000fc40000040006 */
[--C-:B------:R-:W-:Y:S02]  /*de30*/  HADD2.F32 R5, -RZ, R22.reuse.H0_H0 ;  /* 0x20000016ff057230 */ /* 0x100fe40000004100 */
[----:B------:R-:W-:Y:S02]  /*de40*/  HFMA2 R38, R21, R6.H0_H0, -72, -72 ;  /* 0xd480d48015267431 */ /* 0x000fe40000040006 */
[----:B------:R-:W-:Y:S02]  /*de50*/  HADD2.F32 R20, -RZ, R22.H1_H1 ;  /* 0x30000016ff147230 */ /* 0x000fe40000004100 */
[--C-:B------:R-:W-:Y:S02]  /*de60*/  HADD2.F32 R21, -RZ, R23.reuse.H0_H0 ;  /* 0x20000017ff157230 */ /* 0x100fe40000004100 */
[----:B------:R-:W-:Y:S01]  /*de70*/  FFMA.FTZ R41, R5, R42, R40 ;  /* 0x0000002a05297223 */ /* 0x000fe20000010028 */
[----:B------:R-:W-:Y:S02]  /*de80*/  HADD2.F32 R22, -RZ, R23.H1_H1 ;  /* 0x30000017ff167230 */ /* 0x000fe40000004100 */
[----:B------:R-:W-:-:S02]  /*de90*/  HADD2.F32 R23, -RZ, R37.H0_H0 ;  /* 0x20000025ff177230 */ /* 0x000fc40000004100 */
[C---:B------:R-:W-:Y:S01]  /*dea0*/  FFMA.FTZ R40, R42.reuse, R21, R43 ;  /* 0x000000152a287223 */ /* 0x040fe2000001002b */
[----:B------:R-:W-:Y:S02]  /*deb0*/  HADD2.F32 R36, -RZ, R37.H1_H1 ;  /* 0x30000025ff247230 */ /* 0x000fe40000004100 */
[--C-:B------:R-:W-:Y:S02]  /*dec0*/  HADD2.F32 R37, -RZ, R38.reuse.H0_H0 ;  /* 0x20000026ff257230 */ /* 0x100fe40000004100 */
[----:B------:R-:W-:Y:S01]  /*ded0*/  FFMA.FTZ R43, R42, R23, R44 ;  /* 0x000000172a2b7223 */ /* 0x000fe2000001002c */
[----:B------:R-:W-:Y:S02]  /*dee0*/  HADD2.F32 R38, -RZ, R38.H1_H1 ;  /* 0x30000026ff267230 */ /* 0x000fe40000004100 */
[----:B------:R-:W-:Y:S01]  /*def0*/  FFMA.FTZ R44, R20, R39, R41 ;  /* 0x00000027142c7223 */ /* 0x000fe20000010029 */
[C---:B------:R-:W-:Y:S01]  /*df00*/  FFMA.FTZ R56, R39.reuse, R22, R40 ;  /* 0x0000001627387223 */ /* 0x040fe20000010028 */
[----:B------:R-:W-:Y:S01]  /*df10*/  FFMA.FTZ R49, R42, R37, R50 ;  /* 0x000000252a317223 */ /* 0x000fe20000010032 */
[----:B------:R-:W-:Y:S01]  /*df20*/  FFMA.FTZ R60, R39, R36, R43 ;  /* 0x00000024273c7223 */ /* 0x000fe2000001002b */
[----:B------:R-:W-:Y:S01]  /*df30*/  LOP3.LUT R40, R46, 0xf000f, RZ, 0xc0, !PT ;  /* 0x000f000f2e287812 */ /* 0x000fe200078ec0ff */
[----:B------:R-:W-:-:S02]  /*df40*/  HADD2.F32 R43, -RZ, R14.H0_H0 ;  /* 0x2000000eff2b7230 */ /* 0x000fc40000004100 */
[----:B------:R-:W-:Y:S01]  /*df50*/  FFMA.FTZ R49, R39, R38, R49 ;  /* 0x0000002627317223 */ /* 0x000fe20000010031 */
[----:B------:R-:W-:Y:S01]  /*df60*/  LOP3.LUT R39, R45, 0xf000f, RZ, 0xc0, !PT ;  /* 0x000f000f2d277812 */ /* 0x000fe200078ec0ff */
[----:B------:R-:W-:Y:S01]  /*df70*/  HADD2.F32 R50, -RZ, R14.H1_H1 ;  /* 0x3000000eff327230 */ /* 0x000fe20000004100 */
        /* <DEDUP_REMOVED lines=181> */
.L_x_2158:
[----:B------:R-:W-:Y:S01]  /*ead0*/  IADD3 R35, PT, PT, R35, 0x20, RZ ;  /* 0x0000002023237810 */ /* 0x000fe20007ffe0ff */
[----:B------:R-:W-:Y:S01]  /*eae0*/  UIADD3 UR4, UPT, UPT, UR4, 0x40, URZ ;  /* 0x0000004004047890 */ /* 0x000fe2000fffe0ff */
[----:B------:R-:W-:Y:S02]  /*eaf0*/  IMAD.WIDE R12, R7, 0x4, R12 ;  /* 0x00000004070c7825 */ /* 0x000fe400078e020c */
[----:B------:R-:W-:-:S13]  /*eb00*/  ISETP.GE.AND P0, PT, R35, R10, PT ;  /* 0x0000000a2300720c */ /* 0x000fda0003f06270 */
[----:B------:R-:W-:Y:S05]  /*eb10*/  @!P0 BRA `(.L_x_2159) ;  /* 0xffffffbc00cc8947 */ /* 0x000fea000383ffff */
[----:B------:R-:W-:-:S07]  /*eb20*/  IMAD.WIDE R12, R7, 0x10, R8 ;  /* 0x00000010070c7825 */ /* 0x000fce00078e0208 */
.L_x_2154:
[----:B------:R-:W0:Y:S02]  /*eb30*/  LDCU UR5, c[0x0][0x3d8] ;  /* 0x00007b00ff0577ac */ /* 0x000e240008000800 */
[----:B0-----:R-:W-:-:S04]  /*eb40*/  VIMNMX R0, PT, PT, R28, UR5, PT ;  /* 0x000000051c007c48 */ /* 0x001fc8000bfe0100 */
[----:B------:R-:W-:-:S13]  /*eb50*/  ISETP.GT.AND P0, PT, R0, R35, PT ;  /* 0x000000230000720c */ /* 0x000fda0003f04270 */
[----:B------:R-:W-:Y:S05]  /*eb60*/  @!P0 BRA `(.L_x_2160) ;  /* 0x0000001c00808947 */ /* 0x000fea0003800000 */
[----:B------:R-:W0:Y:S01]  /*eb70*/  S2R R37, SR_CTAID.Y ;  /* 0x0000000000257919 */ /* 0x000e220000002600 */
[----:B------:R-:W-:Y:S02]  /*eb80*/  MOV R8, R12 ;  /* 0x0000000c00087202 */ /* 0x000fe40000000f00 */
[----:B------:R-:W-:-:S07]  /*eb90*/  MOV R9, R13 ;  /* 0x0000000d00097202 */ /* 0x000fce0000000f00 */
.L_x_2162:
[----:B------:R-:W1:Y:S01]  /*eba0*/  LDC.64 R6, c[0x0][0x3a8] ;  /* 0x0000ea00ff067b82 */ /* 0x000e620000000a00 */
[----:B-----5:R2:W5:Y:S01]  /*ebb0*/  LDG.E.128.CONSTANT R16, desc[UR10][R8.64] ;  /* 0x0000000a08107981 */ /* 0x020562000c1e9d00 */
[----:B-1----:R-:W-:-:S05]  /*ebc0*/  IMAD.WIDE R10, R7, 0x4, R8 ;  /* 0x00000004070a7825 */ /* 0x002fca00078e0208 */
[----:B------:R2:W5:Y:S01]  /*ebd0*/  LDG.E.128.CONSTANT R12, desc[UR10][R10.64] ;  /* 0x0000000a0a0c7981 */ /* 0x000562000c1e9d00 */
[----:B0-----:R-:W-:-:S05]  /*ebe0*/  IMAD R87, R37, -0x3, R6 ;  /* 0xfffffffd25577824 */ /* 0x001fca00078e0206 */
[----:B------:R-:W-:Y:S01]  /*ebf0*/  ISETP.GE.AND P0, PT, R87, 0x1, PT ;  /* 0x000000015700780c */ /* 0x000fe20003f06270 */
[----:B------:R-:W-:Y:S01]  /*ec00*/  IMAD.WIDE R2, R7, 0x4, R10 ;  /* 0x0000000407027825 */ /* 0x000fe200078e020a */
[----:B------:R-:W-:Y:S02]  /*ec10*/  MOV R4, R8 ;  /* 0x0000000800047202 */ /* 0x000fe40000000f00 */
[----:B------:R-:W-:-:S09]  /*ec20*/  MOV R5, R9 ;  /* 0x0000000900057202 */ /* 0x000fd20000000f00 */
[----:B--2---:R-:W-:Y:S05]  /*ec30*/  @!P0 BRA `(.L_x_2161) ;  /* 0x0000001c00348947 */ /* 0x004fea0003800000 */
        /* <DEDUP_REMOVED lines=63> */
[----:B------:R-:W-:-:S02]  /*f030*/  PRMT R27, R27, 0x5410, R26 ;  /* 0x000054101b1b7816 */ /* 0x000fc4000000001a */
[----:B------:R-:W-:Y:S02]  /*f040*/  PRMT R25, R25, 0x5410, R24 ;  /* 0x0000541019197816 */ /* 0x000fe40000000018 */
[----:B--2---:R-:W-:Y:S02]  /*f050*/  SHF.R.U32.HI R90, RZ, 0xd, R11 ;  /* 0x0000000dff5a7819 */ /* 0x004fe4000001160b */
[----:B------:R-:W-:Y:S02]  /*f060*/  LOP3.LUT R40, R10, 0x380038, RZ, 0xc0, !PT ;  /* 0x003800380a287812 */ /* 0x000fe400078ec0ff */
[----:B------:R-:W-:Y:S02]  /*f070*/  LOP3.LUT R90, R17, 0x40004, R90, 0xf8, !PT ;  /* 0x00040004115a7812 */ /* 0x000fe400078ef85a */
[----:B------:R-:W-:Y:S02]  /*f080*/  LOP3.LUT R17, R38, 0x64006400, RZ, 0xfc, !PT ;  /* 0x6400640026117812 */ /* 0x000fe400078efcff */
[----:B------:R-:W-:-:S02]  /*f090*/  LOP3.LUT R19, R40, 0x64006400, RZ, 0xfc, !PT ;  /* 0x6400640028137812 */ /* 0x000fc400078efcff */
[--C-:B------:R-:W-:Y:S01]  /*f0a0*/  SHF.R.U32.HI R22, RZ, 0xd, R9.reuse ;  /* 0x0000000dff167819 */ /* 0x100fe20000011609 */
[-C--:B------:R-:W-:Y:S01]  /*f0b0*/  HFMA2 R68, R17, R42.reuse.H0_H0, -132, -132 ;  /* 0xd820d82011447431 */ /* 0x080fe2000004002a */
[----:B------:R-:W-:Y:S01]  /*f0c0*/  LOP3.LUT R17, R16, 0x64006400, RZ, 0xfc, !PT ;  /* 0x6400640010117812 */ /* 0x000fe200078efcff */
[-C--:B------:R-:W-:Y:S01]  /*f0d0*/  HFMA2 R52, R19, R42.reuse.H0_H0, -132, -132 ;  /* 0xd820d82013347431 */ /* 0x080fe2000004002a */
[C---:B------:R-:W-:Y:S02]  /*f0e0*/  LOP3.LUT R15, R9.reuse, 0x380038, RZ, 0xc0, !PT ;  /* 0x00380038090f7812 */ /* 0x040fe400078ec0ff */
[----:B------:R-:W-:Y:S01]  /*f0f0*/  SHF.R.U32.HI R92, RZ, 0x6, R9 ;  /* 0x00000006ff5c7819 */ /* 0x000fe20000011609 */
[----:B------:R-:W-:Y:S01]  /*f100*/  HFMA2 R60, R17, R42.H0_H0, -132, -132 ;  /* 0xd820d820113c7431 */ /* 0x000fe2000004002a */
[----:B------:R-:W-:Y:S01]  /*f110*/  LOP3.LUT R91, R9, 0x70007, RZ, 0xc0, !PT ;  /* 0x00070007095b7812 */ /* 0x000fe200078ec0ff */
[----:B------:R-:W0:Y:S01]  /*f120*/  LDS.128 R16, [UR4] ;  /* 0x00000004ff107984 */ /* 0x000e220008000c00 */
[----:B------:R-:W-:-:S02]  /*f130*/  SHF.R.U32.HI R23, RZ, 0xd, R10 ;  /* 0x0000000dff177819 */ /* 0x000fc4000001160a */
[----:B------:R-:W-:Y:S02]  /*f140*/  SHF.R.U32.HI R94, RZ, 0x6, R10 ;  /* 0x00000006ff5e7819 */ /* 0x000fe4000001160a */
[----:B------:R-:W-:Y:S02]  /*f150*/  LOP3.LUT R93, R10, 0x70007, RZ, 0xc0, !PT ;  /* 0x000700070a5d7812 */ /* 0x000fe400078ec0ff */
[C---:B------:R-:W-:Y:S02]  /*f160*/  LOP3.LUT R45, R11.reuse, 0x380038, RZ, 0xc0, !PT ;  /* 0x003800380b2d7812 */ /* 0x040fe400078ec0ff */
[----:B------:R-:W-:Y:S02]  /*f170*/  SHF.R.U32.HI R96, RZ, 0x6, R11 ;  /* 0x00000006ff607819 */ /* 0x000fe4000001160b */
[----:B------:R-:W-:Y:S02]  /*f180*/  LOP3.LUT R95, R11, 0x70007, RZ, 0xc0, !PT ;  /* 0x000700070b5f7812 */ /* 0x000fe400078ec0ff */
[----:B------:R-:W-:-:S02]  /*f190*/  LOP3.LUT R9, R6, 0x64006400, RZ, 0xfc, !PT ;  /* 0x6400640006097812 */ /* 0x000fc400078efcff */
[----:B------:R-:W-:Y:S02]  /*f1a0*/  LOP3.LUT R10, R73, 0x380038, RZ, 0xc0, !PT ;  /* 0x00380038490a7812 */ /* 0x000fe400078ec0ff */
[----:B------:R-:W-:Y:S01]  /*f1b0*/  LOP3.LUT R11, R36, 0x64006400, RZ, 0xfc, !PT ;  /* 0x64006400240b7812 */ /* 0x000fe200078efcff */
[-C--:B------:R-:W-:Y:S01]  /*f1c0*/  HFMA2 R72, R9, R42.reuse.H0_H0, -132, -132 ;  /* 0xd820d82009487431 */ /* 0x080fe2000004002a */
[----:B------:R-:W-:Y:S02]  /*f1d0*/  LOP3.LUT R6, R71, 0x380038, RZ, 0xc0, !PT ;  /* 0x0038003847067812 */ /* 0x000fe400078ec0ff */
[--C-:B------:R-:W-:Y:S01]  /*f1e0*/  SHF.R.U32.HI R21, RZ, 0xd, R8.reuse ;  /* 0x0000000dff157819 */ /* 0x100fe20000011608 */
[----:B------:R-:W-:Y:S01]  /*f1f0*/  HFMA2 R70, R11, R42.H0_H0, -132, -132 ;  /* 0xd820d8200b467431 */ /* 0x000fe2000004002a */
[----:B------:R-:W-:Y:S02]  /*f200*/  LOP3.LUT R12, R8, 0x380038, RZ, 0xc0, !PT ;  /* 0x00380038080c7812 */ /* 0x000fe400078ec0ff */
[----:B------:R-:W-:-:S02]  /*f210*/  SHF.R.U32.HI R20, RZ, 0x6, R8 ;  /* 0x00000006ff147819 */ /* 0x000fc40000011608 */
[----:B------:R-:W-:Y:S02]  /*f220*/  LOP3.LUT R89, R8, 0x70007, RZ, 0xc0, !PT ;  /* 0x0007000708597812 */ /* 0x000fe400078ec0ff */
[----:B------:R-:W-:Y:S02]  /*f230*/  LOP3.LUT R22, R13, 0x40004, R22, 0xf8, !PT ;  /* 0x000400040d167812 */ /* 0x000fe400078ef816 */
        /* <DEDUP_REMOVED lines=18> */
[----:B------:R-:W-:Y:S01]  /*f360*/  LOP3.LUT R23, R44, 0x40004, R23, 0xf8, !PT ;  /* 0x000400042c177812 */ /* 0x000fe200078ef817 */
[-C--:B------:R-:W-:Y:S01]  /*f370*/  HFMA2 R44, R13, R42.reuse.H0_H0, -132, -132 ;  /* 0xd820d8200d2c7431 */ /* 0x080fe2000004002a */
[----:B------:R-:W-:Y:S01]  /*f380*/  LOP3.LUT R15, R12, 0x64006400, RZ, 0xfc, !PT ;  /* 0x640064000c0f7812 */ /* 0x000fe200078efcff */
[-C--:B------:R-:W-:Y:S01]  /*f390*/  HFMA2 R48, R9, R42.reuse.H0_H0, -132, -132 ;  /* 0xd820d82009307431 */ /* 0x080fe2000004002a */
[----:B------:R-:W-:Y:S01]  /*f3a0*/  LOP3.LUT R21, R14, 0x40004, R21, 0xf8, !PT ;  /* 0x000400040e157812 */ /* 0x000fe200078ef815 */
[----:B------:R-:W-:Y:S01]  /*f3b0*/  HFMA2 R46, R11, R42.H0_H0, -132, -132 ;  /* 0xd820d8200b2e7431 */ /* 0x000fe2000004002a */
        /* <DEDUP_REMOVED lines=150> */
[----:B------:R-:W-:Y:S02]  /*fd20*/  HADD2 R101, R92, -1028, -1028 ;  /* 0xe404e4045c657430 */ /* 0x000fe40000000000 */
[----:B------:R-:W-:Y:S02]  /*fd30*/  HFMA2 R8, R56, R15, R97 ;  /* 0x0000000f38087231 */ /* 0x000fe40000000061 */
[----:B------:R-:W-:Y:S01]  /*fd40*/  HADD2 R97, R96, -1028, -1028 ;  /* 0xe404e40460617430 */ /* 0x000fe20000000000 */
[----:B------:R-:W-:Y:S01]  /*fd50*/  LOP3.LUT R96, R90, 0x64006400, RZ, 0xfc, !PT ;  /* 0x640064005a607812 */ /* 0x000fe200078efcff */
[----:B-1----:R-:W-:-:S02]  /*fd60*/  HFMA2 R98, R101, R16, R98 ;  /* 0x0000001065627231 */ /* 0x002fc40000000062 */
[-C--:B------:R-:W-:Y:S02]  /*fd70*/  HFMA2 R9, R52, R15.reuse, R99 ;  /* 0x0000000f34097231 */ /* 0x080fe40000000063 */
[----:B------:R-:W-:Y:S01]  /*fd80*/  HADD2 R99, R94, -1028, -1028 ;  /* 0xe404e4045e637430 */ /* 0x000fe20000000000 */
[----:B------:R-:W-:Y:S01]  /*fd90*/  LOP3.LUT R22, R22, 0x64006400, RZ, 0xfc, !PT ;  /* 0x6400640016167812 */ /* 0x000fe200078efcff */
[----:B------:R-:W-:Y:S02]  /*fda0*/  HFMA2 R15, R50, R15, R10 ;  /* 0x0000000f320f7231 */ /* 0x000fe4000000000a */
[-C--:B------:R-:W-:Y:S02]  /*fdb0*/  HFMA2 R8, R103, R16.reuse, R8 ;  /* 0x0000001067087231 */ /* 0x080fe40000000008 */
[----:B------:R-:W-:Y:S02]  /*fdc0*/  HADD2 R90, R21, -1028, -1028 ;  /* 0xe404e404155a7430 */ /* 0x000fe40000000000 */
[----:B------:R-:W-:-:S02]  /*fdd0*/  HFMA2 R15, R97, R16, R15 ;  /* 0x00000010610f7231 */ /* 0x000fc4000000000f */
[----:B------:R-:W-:Y:S02]  /*fde0*/  HFMA2 R10, R99, R16, R9 ;  /* 0x00000010630a7231 */ /* 0x000fe40000000009 */
[----:B------:R-:W-:Y:S02]  /*fdf0*/  HADD2 R94, R23, -1028, -1028 ;  /* 0xe404e404175e7430 */ /* 0x000fe40000000000 */
[-C--:B------:R-:W-:Y:S02]  /*fe00*/  HFMA2 R98, R46, R17.reuse, R98 ;  /* 0x000000112e627231 */ /* 0x080fe40000000062 */
[-C--:B------:R-:W-:Y:S02]  /*fe10*/  HFMA2 R9, R48, R17.reuse, R8 ;  /* 0x0000001130097231 */ /* 0x080fe40000000008 */
[----:B------:R-:W-:Y:S02]  /*fe20*/  HFMA2 R15, R42, R17, R15 ;  /* 0x000000112a0f7231 */ /* 0x000fe4000000000f */
[----:B------:R-:W-:-:S02]  /*fe30*/  HFMA2 R98, R43, R18, R98 ;  /* 0x000000122b627231 */ /* 0x000fc40000000062 */
[----:B------:R-:W-:Y:S02]  /*fe40*/  HFMA2 R10, R44, R17, R10 ;  /* 0x000000112c0a7231 */ /* 0x000fe4000000000a */
[----:B------:R-:W-:Y:S02]  /*fe50*/  HADD2 R92, R22, -1028, -1028 ;  /* 0xe404e404165c7430 */ /* 0x000fe40000000000 */
[-C--:B------:R-:W-:Y:S02]  /*fe60*/  HFMA2 R15, R39, R18.reuse, R15 ;  /* 0x00000012270f7231 */ /* 0x080fe4000000000f */
[----:B------:R-:W-:Y:S02]  /*fe70*/  HFMA2 R9, R45, R18, R9 ;  /* 0x000000122d097231 */ /* 0x000fe40000000009 */
[----:B------:R-:W-:Y:S02]  /*fe80*/  HADD2 R96, R96, -1028, -1028 ;  /* 0xe404e40460607430 */ /* 0x000fe40000000000 */
[----:B------:R-:W-:-:S02]  /*fe90*/  HFMA2 R98, R92, R19, R98 ;  /* 0x000000135c627231 */ /* 0x000fc40000000062 */
[----:B------:R-:W-:Y:S02]  /*fea0*/  HFMA2 R10, R41, R18, R10 ;  /* 0x00000012290a7231 */ /* 0x000fe4000000000a */
        /* <DEDUP_REMOVED lines=166> */
.L_x_2161:
[----:B------:R-:W-:Y:S01]  /*10910*/  IADD3 R35, PT, PT, R35, 0x20, RZ ;  /* 0x0000002023237810 */ /* 0x000fe20007ffe0ff */
[----:B------:R-:W-:Y:S01]  /*10920*/  UIADD3 UR4, UPT, UPT, UR4, 0x40, URZ ;  /* 0x0000004004047890 */ /* 0x000fe2000fffe0ff */
[----:B------:R-:W-:Y:S02]  /*10930*/  IMAD.WIDE R8, R7, 0x4, R2 ;  /* 0x0000000407087825 */ /* 0x000fe400078e0202 */
[----:B------:R-:W-:-:S13]  /*10940*/  ISETP.GE.AND P0, PT, R35, R0, PT ;  /* 0x000000002300720c */ /* 0x000fda0003f06270 */
[----:B------:R-:W-:Y:S05]  /*10950*/  @!P0 BRA `(.L_x_2162) ;  /* 0xffffffe000908947 */ /* 0x000fea000383ffff */
[----:B-----5:R-:W-:-:S07]  /*10960*/  IMAD.WIDE R12, R7, 0xc, R4 ;  /* 0x0000000c070c7825 */ /* 0x020fce00078e0204 */
.L_x_2160:
[----:B------:R-:W0:Y:S02]  /*10970*/  LDCU UR5, c[0x0][0x3dc] ;  /* 0x00007b80ff0577ac */ /* 0x000e240008000800 */
[----:B0-----:R-:W-:-:S04]  /*10980*/  VIMNMX R28, PT, PT, R28, UR5, PT ;  /* 0x000000051c1c7c48 */ /* 0x001fc8000bfe0100 */
[----:B------:R-:W-:-:S13]  /*10990*/  ISETP.GT.AND P0, PT, R28, R35, PT ;  /* 0x000000231c00720c */ /* 0x000fda0003f04270 */
[----:B------:R-:W-:Y:S05]  /*109a0*/  @!P0 BRA `(.L_x_2163) ;  /* 0x0000000c00e88947 */ /* 0x000fea0003800000 */
[----:B------:R-:W0:Y:S01]  /*109b0*/  S2UR UR5, SR_CTAID.Y ;  /* 0x00000000000579c3 */ /* 0x000e220000002600 */
[----:B------:R-:W1:Y:S01]  /*109c0*/  LDCU UR6, c[0x0][0x3a8] ;  /* 0x00007500ff0677ac */ /* 0x000e620008000800 */
[----:B------:R-:W-:-:S12]  /*109d0*/  UIADD3 UR4, UPT, UPT, UR4, 0x50, URZ ;  /* 0x0000005004047890 */ /* 0x000fd8000fffe0ff */
.L_x_2165:
[----:B01----:R-:W-:-:S04]  /*109e0*/  UIMAD UR7, UR5, -0x3, UR6 ;  /* 0xfffffffd050778a4 */ /* 0x003fc8000f8e0206 */
        /* <DEDUP_REMOVED lines=13> */
[C---:B------:R-:W-:Y:S02]  /*10ac0*/  LOP3.LUT R8, R5.reuse, 0x300030, RZ, 0xc0, !PT ;  /* 0x0030003005087812 */ /* 0x040fe400078ec0ff */
        /* <DEDUP_REMOVED lines=82> */
[C---:B------:R-:W-:Y:S01]  /*10ff0*/  LOP3.LUT R56, R42.reuse, 0xc000c0, RZ, 0xc0, !PT ;  /* 0x00c000c02a387812 */ /* 0x040fe200078ec0ff */
[-C--:B------:R-:W-:Y:S01]  /*11000*/  HFMA2 R48, R54, R24.reuse.H1_H1, -18, -18 ;  /* 0xcc80cc8036307431 */ /* 0x080fe20000060018 */
[----:B------:R-:W-:Y:S01]  /*11010*/  LOP3.LUT R42, R42, 0x30003, RZ, 0xc0, !PT ;  /* 0x000300032a2a7812 */ /* 0x000fe200078ec0ff */
[----:B------:R-:W-:-:S02]  /*11020*/  HFMA2 R54, R53, R24.H1_H1, -18, -18 ;  /* 0xcc80cc8035367431 */ /* 0x000fc40000060018 */
[-C--:B0-----:R-:W-:Y:S02]  /*11030*/  HFMA2 R53, R45, R4.reuse, RZ ;  /* 0x000000042d357231 */ /* 0x081fe400000000ff */
[----:B------:R-:W-:Y:S02]  /*11040*/  HADD2 R51, R55, -1026, -1026 ;  /* 0xe402e40237337430 */ /* 0x000fe40000000000 */
[-C--:B------:R-:W-:Y:S02]  /*11050*/  HFMA2 R57, R49, R4.reuse, RZ ;  /* 0x0000000431397231 */ /* 0x080fe400000000ff */
[-C--:B------:R-:W-:Y:S01]  /*11060*/  HFMA2 R55, R47, R4.reuse, RZ.H0_H0 ;  /* 0x000000042f377231 */ /* 0x080fe200000400ff */
[----:B------:R-:W-:Y:S01]  /*11070*/  LOP3.LUT R43, R43, 0x64006400, RZ, 0xfc, !PT ;  /* 0x640064002b2b7812 */ /* 0x000fe200078efcff */
[----:B------:R-:W-:Y:S01]  /*11080*/  HFMA2 R4, R51, R4, RZ.H0_H0 ;  /* 0x0000000433047231 */ /* 0x000fe200000400ff */
[----:B------:R-:W-:Y:S01]  /*11090*/  LOP3.LUT R42, R42, 0x64006400, RZ, 0xfc, !PT ;  /* 0x640064002a2a7812 */ /* 0x000fe200078efcff */
[----:B------:R-:W-:-:S02]  /*110a0*/  HFMA2 R55, R2, R5, R55 ;  /* 0x0000000502377231 */ /* 0x000fc40000000037 */
[-C--:B------:R-:W-:Y:S02]  /*110b0*/  HFMA2 R53, R0, R5.reuse, R53 ;  /* 0x0000000500357231 */ /* 0x080fe40000000035 */
[-C--:B------:R-:W-:Y:S02]  /*110c0*/  HFMA2 R4, R16, R5.reuse, R4 ;  /* 0x0000000510047231 */ /* 0x080fe40000000004 */
[----:B------:R-:W-:Y:S02]  /*110d0*/  HFMA2 R57, R14, R5, R57 ;  /* 0x000000050e397231 */ /* 0x000fe40000000039 */
[-C--:B------:R-:W-:Y:S01]  /*110e0*/  HFMA2 R55, R15, R6.reuse, R55 ;  /* 0x000000060f377231 */ /* 0x080fe20000000037 */
[----:B------:R-:W-:Y:S01]  /*110f0*/  LOP3.LUT R56, R56, 0x64006400, RZ, 0xfc, !PT ;  /* 0x6400640038387812 */ /* 0x000fe200078efcff */
[----:B------:R-:W-:Y:S01]  /*11100*/  HFMA2 R58, R19, R6, R4 ;  /* 0x00000006133a7231 */ /* 0x000fe20000000004 */
[----:B------:R-:W-:Y:S01]  /*11110*/  LOP3.LUT R4, R41, 0x30003, RZ, 0xc0, !PT ;  /* 0x0003000329047812 */ /* 0x000fe200078ec0ff */
[----:B------:R-:W-:-:S02]  /*11120*/  HADD2 R43, R43, -1026, -1026 ;  /* 0xe402e4022b2b7430 */ /* 0x000fc40000000000 */
[-C--:B------:R-:W-:Y:S01]  /*11130*/  HFMA2 R53, R3, R6.reuse, R53 ;  /* 0x0000000603357231 */ /* 0x080fe20000000035 */
[----:B------:R-:W-:Y:S01]  /*11140*/  LOP3.LUT R41, R44, 0x64006400, RZ, 0xfc, !PT ;  /* 0x640064002c297812 */ /* 0x000fe200078efcff */
[----:B------:R-:W-:Y:S01]  /*11150*/  HFMA2 R57, R17, R6, R57 ;  /* 0x0000000611397231 */ /* 0x000fe20000000039 */
[----:B------:R-:W-:Y:S01]  /*11160*/  LOP3.LUT R4, R4, 0x64006400, RZ, 0xfc, !PT ;  /* 0x6400640004047812 */ /* 0x000fe200078efcff */
[-C--:B------:R-:W-:Y:S02]  /*11170*/  HFMA2 R6, R40, R7.reuse, R55 ;  /* 0x0000000728067231 */ /* 0x080fe40000000037 */
[----:B------:R-:W-:Y:S02]  /*11180*/  HADD2 R41, R41, -1026, -1026 ;  /* 0xe402e40229297430 */ /* 0x000fe40000000000 */
[----:B------:R-:W-:Y:S02]  /*11190*/  HFMA2 R5, R38, R7, R53 ;  /* 0x0000000726057231 */ /* 0x000fe40000000035 */
[----:B------:R-:W-:-:S02]  /*111a0*/  HADD2 R53, R4, -1026, -1026 ;  /* 0xe402e40204357430 */ /* 0x000fc40000000000 */
[-C--:B------:R-:W-:Y:S02]  /*111b0*/  HFMA2 R57, R46, R7.reuse, R57 ;  /* 0x000000072e397231 */ /* 0x080fe40000000039 */
[----:B------:R-:W-:Y:S02]  /*111c0*/  HFMA2 R58, R48, R7, R58 ;  /* 0x00000007303a7231 */ /* 0x000fe4000000003a */
[----:B------:R-:W-:Y:S02]  /*111d0*/  HADD2 R55, R42, -1026, -1026 ;  /* 0xe402e4022a377430 */ /* 0x000fe40000000000 */
[----:B------:R-:W-:Y:S02]  /*111e0*/  HFMA2 R50, R50, R24.H1_H1, -18, -18 ;  /* 0xcc80cc8032327431 */ /* 0x000fe40000060018 */
        /* <DEDUP_REMOVED lines=9> */
[----:B------:R-:W-:Y:S02]  /*11280*/  HFMA2 R56, R56, R24.H1_H1, -18, -18 ;  /* 0xcc80cc8038387431 */ /* 0x000fe40000060018 */
[-C--:B------:R-:W-:Y:S02]  /*11290*/  HFMA2 R58, R39, R10.reuse, R58 ;  /* 0x0000000a273a7231 */ /* 0x080fe4000000003a */
[-C--:B------:R-:W-:Y:S02]  /*112a0*/  HFMA2 R6, R52, R11.reuse, R6 ;  /* 0x0000000b34067231 */ /* 0x080fe40000000006 */
[----:B------:R-:W-:Y:S02]  /*112b0*/  HFMA2 R5, R21, R10, R5 ;  /* 0x0000000a15057231 */ /* 0x000fe40000000005 */
[----:B------:R-:W-:-:S02]  /*112c0*/  HFMA2 R58, R56, R11, R58 ;  /* 0x0000000b383a7231 */ /* 0x000fc4000000003a */
[----:B------:R-:W-:Y:S02]  /*112d0*/  HFMA2 R57, R37, R10, R57 ;  /* 0x0000000a25397231 */ /* 0x000fe40000000039 */
[----:B------:R-:W-:Y:S02]  /*112e0*/  HADD2 R6, R6.H0_H0, R6.H1_H1 ;  /* 0x3000000606067230 */ /* 0x000fe40000000800 */
[----:B------:R-:W-:Y:S02]  /*112f0*/  HADD2 R58, R58.H0_H0, R58.H1_H1 ;  /* 0x3000003a3a3a7230 */ /* 0x000fe40000000800 */
        /* <DEDUP_REMOVED lines=95> */
.L_x_2164:
[----:B------:R-:W0:Y:S01]  /*118f0*/  LDC R7, c[0x0][0x3ac] ;  /* 0x0000eb00ff077b82 */ /* 0x000e220000000800 */
[----:B------:R-:W-:Y:S01]  /*11900*/  IADD3 R35, PT, PT, R35, 0x10, RZ ;  /* 0x0000001023237810 */ /* 0x000fe20007ffe0ff */
[----:B------:R-:W-:-:S03]  /*11910*/  UIADD3 UR4, UPT, UPT, UR4, 0x20, URZ ;  /* 0x0000002004047890 */ /* 0x000fc6000fffe0ff */
[----:B------:R-:W-:Y:S01]  /*11920*/  ISETP.GE.AND P0, PT, R35, R28, PT ;  /* 0x0000001c2300720c */ /* 0x000fe20003f06270 */
[----:B0-----:R-:W-:-:S12]  /*11930*/  IMAD.WIDE R12, R7, 0x4, R12 ;  /* 0x00000004070c7825 */ /* 0x001fd800078e020c */
[----:B------:R-:W-:Y:S05]  /*11940*/  @!P0 BRA `(.L_x_2165) ;  /* 0xfffffff000248947 */ /* 0x000fea000383ffff */
.L_x_2163:
[----:B------:R-:W0:Y:S01]  /*11950*/  S2R R2, SR_CTAID.Y ;  /* 0x0000000000027919 */ /* 0x000e220000002600 */
[----:B------:R-:W0:Y:S02]  /*11960*/  LDC R3, c[0x0][0x3a8] ;  /* 0x0000ea00ff037b82 */ /* 0x000e240000000800 */
[----:B0-----:R-:W-:-:S05]  /*11970*/  IMAD R6, R2, -0x3, R3 ;  /* 0xfffffffd02067824 */ /* 0x001fca00078e0203 */
[----:B------:R-:W-:-:S13]  /*11980*/  ISETP.GT.AND P0, PT, R6, RZ, PT ;  /* 0x000000ff0600720c */ /* 0x000fda0003f04270 */
[----:B------:R-:W-:Y:S05]  /*11990*/  @!P0 EXIT ;  /* 0x000000000000894d */ /* 0x000fea0003800000 */
[----:B------:R-:W0:Y:S01]  /*119a0*/  S2R R0, SR_CTAID.X ;  /* 0x0000000000007919 */ /* 0x000e220000002500 */
[----:B------:R-:W1:Y:S01]  /*119b0*/  LDC.64 R4, c[0x0][0x3a0] ;  /* 0x0000e800ff047b82 */ /* 0x000e620000000a00 */
[----:B------:R-:W0:Y:S02]  /*119c0*/  S2R R3, SR_TID.X ;  /* 0x0000000000037919 */ /* 0x000e240000002100 */
[----:B0-----:R-:W-:Y:S01]  /*119d0*/  LEA R0, R0, R3, 0x5 ;  /* 0x0000000300007211 */ /* 0x001fe200078e28ff */
[----:B------:R-:W-:-:S03]  /*119e0*/  IMAD R3, R2, R7, RZ ;  /* 0x0000000702037224 */ /* 0x000fc600078e02ff */
        /* <DEDUP_REMOVED lines=10> */
.L_x_2169:
[----:B------:R-:W0:Y:S02]  /*11a90*/  LDS R2, [R0] ;  /* 0x0000000000027984 */ /* 0x000e240000000800 */
[----:B0-----:R-:W-:-:S05]  /*11aa0*/  HADD2 R3, R2, R34 ;  /* 0x0000002202037230 */ /* 0x001fca0000000000 */
[----:B------:R-:W0:Y:S02]  /*11ab0*/  ATOMS.CAST.SPIN P0, [R0], R2, R3 ;  /* 0x000000020000758d */ /* 0x000e240001800003 */
[----:B0-----:R-:W-:Y:S05]  /*11ac0*/  @!P0 BRA `(.L_x_2169) ;  /* 0xfffffffc00f08947 */ /* 0x001fea000383ffff */
[----:B------:R-:W-:Y:S05]  /*11ad0*/  BRA `(.L_x_2167) ;  /* 0x00000000000c7947 */ /* 0x000fea0003800000 */
.L_x_2168:
[----:B------:R-:W2:Y:S02]  /*11ae0*/  LD.E R0, desc[UR10][R4.64] ;  /* 0x0000000a04007980 */ /* 0x000ea4000c101900 */
[----:B--2---:R-:W-:-:S05]  /*11af0*/  IADD3 R3, PT, PT, R34, R0, RZ ;  /* 0x0000000022037210 */ /* 0x004fca0007ffe0ff */
[----:B------:R0:W-:Y:S02]  /*11b00*/  ST.E desc[UR10][R4.64], R3 ;  /* 0x0000000304007985 */ /* 0x0001e4000c10190a */
.L_x_2167:
[----:B------:R-:W-:Y:S05]  /*11b10*/  BSYNC.RECONVERGENT B0 ;  /* 0x0000000000007941 */ /* 0x000fea0003800200 */
.L_x_2166:
[----:B------:R1:W-:Y:S01]  /*11b20*/  ATOM.E.ADD.F16x2.RN.STRONG.GPU P0, RZ, desc[UR10][R4.64+0x4], R33 ;  /* 0x8000042104ff79a2 */ /* 0x0003e2000c10e10a */
[----:B------:R-:W-:Y:S04]  /*11b30*/  BSSY.RECONVERGENT B0, `(.L_x_2170) ;  /* 0x000000e000007945 */ /* 0x000fe80003800200 */
[----:B-1----:R-:W-:Y:S05]  /*11b40*/  @P0 BRA `(.L_x_2171) ;  /* 0x0000000000300947 */ /* 0x002fea0003800000 */
[----:B------:R-:W1:Y:S02]  /*11b50*/  QSPC.E.S P0, RZ, [R4+0x4] ;  /* 0x0000040004ff73aa */ /* 0x000e640000000500 */
[----:B-1----:R-:W-:Y:S05]  /*11b60*/  @!P0 BRA `(.L_x_2172) ;  /* 0x00000000001c8947 */ /* 0x002fea0003800000 */
[----:B------:R-:W-:-:S04]  /*11b70*/  MOV R2, R4 ;  /* 0x0000000400027202 */ /* 0x000fc80000000f00 */
[----:B------:R-:W-:-:S07]  /*11b80*/  MOV R0, R2 ;  /* 0x0000000200007202 */ /* 0x000fce0000000f00 */
.L_x_2173:
[----:B------:R-:W0:Y:S02]  /*11b90*/  LDS R2, [R0+0x4] ;  /* 0x0000040000027984 */ /* 0x000e240000000800 */
[----:B0-----:R-:W-:-:S05]  /*11ba0*/  HFMA2 R3, R2, 1, 1, R33 ;  /* 0x3c003c0002037831 */ /* 0x001fca0000000021 */
[----:B------:R-:W0:Y:S02]  /*11bb0*/  ATOMS.CAST.SPIN P0, [R0+0x4], R2, R3 ;  /* 0x000004020000758d */ /* 0x000e240001800003 */
[----:B0-----:R-:W-:Y:S05]  /*11bc0*/  @!P0 BRA `(.L_x_2173) ;  /* 0xfffffffc00f08947 */ /* 0x001fea000383ffff */
[----:B------:R-:W-:Y:S05]  /*11bd0*/  BRA `(.L_x_2171) ;  /* 0x00000000000c7947 */ /* 0x000fea0003800000 */
.L_x_2172:
[----:B------:R-:W0:Y:S02]  /*11be0*/  LD.E R0, desc[UR10][R4.64+0x4] ;  /* 0x0000040a04007980 */ /* 0x000e24000c101900 */
[----:B0-----:R-:W-:-:S05]  /*11bf0*/  IADD3 R3, PT, PT, R33, R0, RZ ;  /* 0x0000000021037210 */ /* 0x001fca0007ffe0ff */
[----:B------:R1:W-:Y:S02]  /*11c00*/  ST.E desc[UR10][R4.64+0x4], R3 ;  /* 0x0000040304007985 */ /* 0x0003e4000c10190a */
.L_x_2171:
[----:B------:R-:W-:Y:S05]  /*11c10*/  BSYNC.RECONVERGENT B0 ;  /* 0x0000000000007941 */ /* 0x000fea0003800200 */
.L_x_2170:
        /* <DEDUP_REMOVED lines=10> */
.L_x_2177:
[----:B------:R-:W0:Y:S02]  /*11cc0*/  LDS R2, [R0] ;  /* 0x0000000000027984 */ /* 0x000e240000000800 */
[----:B0-----:R-:W-:-:S05]  /*11cd0*/  HADD2 R3, R2, R32 ;  /* 0x0000002002037230 */ /* 0x001fca0000000000 */
[----:B------:R-:W0:Y:S02]  /*11ce0*/  ATOMS.CAST.SPIN P0, [R0], R2, R3 ;  /* 0x000000020000758d */ /* 0x000e240001800003 */
[----:B0-----:R-:W-:Y:S05]  /*11cf0*/  @!P0 BRA `(.L_x_2177) ;  /* 0xfffffffc00f08947 */ /* 0x001fea000383ffff */
[----:B------:R-:W-:Y:S05]  /*11d00*/  BRA `(.L_x_2175) ;  /* 0x00000000000c7947 */ /* 0x000fea0003800000 */
.L_x_2176:
[----:B------:R-:W2:Y:S02]  /*11d10*/  LD.E R0, desc[UR10][R4.64] ;  /* 0x0000000a04007980 */ /* 0x000ea4000c101900 */
[----:B--2---:R-:W-:-:S05]  /*11d20*/  IADD3 R3, PT, PT, R32, R0, RZ ;  /* 0x0000000020037210 */ /* 0x004fca0007ffe0ff */
[----:B------:R0:W-:Y:S02]  /*11d30*/  ST.E desc[UR10][R4.64], R3 ;  /* 0x0000000304007985 */ /* 0x0001e4000c10190a */
.L_x_2175:
[----:B------:R-:W-:Y:S05]  /*11d40*/  BSYNC.RECONVERGENT B0 ;  /* 0x0000000000007941 */ /* 0x000fea0003800200 */
.L_x_2174:
[----:B------:R1:W-:Y:S01]  /*11d50*/  ATOM.E.ADD.F16x2.RN.STRONG.GPU P0, RZ, desc[UR10][R4.64+0x4], R31 ;  /* 0x8000041f04ff79a2 */ /* 0x0003e2000c10e10a */
[----:B------:R-:W-:Y:S04]  /*11d60*/  BSSY.RECONVERGENT B0, `(.L_x_2178) ;  /* 0x000000e000007945 */ /* 0x000fe80003800200 */
[----:B-1----:R-:W-:Y:S05]  /*11d70*/  @P0 BRA `(.L_x_2179) ;  /* 0x0000000000300947 */ /* 0x002fea0003800000 */
[----:B------:R-:W1:Y:S02]  /*11d80*/  QSPC.E.S P0, RZ, [R4+0x4] ;  /* 0x0000040004ff73aa */ /* 0x000e640000000500 */
[----:B-1----:R-:W-:Y:S05]  /*11d90*/  @!P0 BRA `(.L_x_2180) ;  /* 0x00000000001c8947 */ /* 0x002fea0003800000 */
[----:B------:R-:W-:-:S04]  /*11da0*/  MOV R2, R4 ;  /* 0x0000000400027202 */ /* 0x000fc80000000f00 */
[----:B------:R-:W-:-:S07]  /*11db0*/  MOV R0, R2 ;  /* 0x0000000200007202 */ /* 0x000fce0000000f00 */
.L_x_2181:
[----:B------:R-:W0:Y:S02]  /*11dc0*/  LDS R2, [R0+0x4] ;  /* 0x0000040000027984 */ /* 0x000e240000000800 */
[----:B0-----:R-:W-:-:S05]  /*11dd0*/  HFMA2 R3, R2, 1, 1, R31 ;  /* 0x3c003c0002037831 */ /* 0x001fca000000001f */
[----:B------:R-:W0:Y:S02]  /*11de0*/  ATOMS.CAST.SPIN P0, [R0+0x4], R2, R3 ;  /* 0x000004020000758d */ /* 0x000e240001800003 */
[----:B0-----:R-:W-:Y:S05]  /*11df0*/  @!P0 BRA `(.L_x_2181) ;  /* 0xfffffffc00f08947 */ /* 0x001fea000383ffff */
[----:B------:R-:W-:Y:S05]  /*11e00*/  BRA `(.L_x_2179) ;  /* 0x00000000000c7947 */ /* 0x000fea0003800000 */
.L_x_2180:
[----:B------:R-:W0:Y:S02]  /*11e10*/  LD.E R0, desc[UR10][R4.64+0x4] ;  /* 0x0000040a04007980 */ /* 0x000e24000c101900 */
[----:B0-----:R-:W-:-:S05]  /*11e20*/  IADD3 R3, PT, PT, R31, R0, RZ ;  /* 0x000000001f037210 */ /* 0x001fca0007ffe0ff */
[----:B------:R1:W-:Y:S02]  /*11e30*/  ST.E desc[UR10][R4.64+0x4], R3 ;  /* 0x0000040304007985 */ /* 0x0003e4000c10190a */
.L_x_2179:
[----:B------:R-:W-:Y:S05]  /*11e40*/  BSYNC.RECONVERGENT B0 ;  /* 0x0000000000007941 */ /* 0x000fea0003800200 */
.L_x_2178:
        /* <DEDUP_REMOVED lines=10> */
.L_x_2185:
[----:B------:R-:W0:Y:S02]  /*11ef0*/  LDS R2, [R0] ;  /* 0x0000000000027984 */ /* 0x000e240000000800 */
[----:B0-----:R-:W-:-:S05]  /*11f00*/  HADD2 R3, R2, R30 ;  /* 0x0000001e02037230 */ /* 0x001fca0000000000 */
[----:B------:R-:W0:Y:S02]  /*11f10*/  ATOMS.CAST.SPIN P0, [R0], R2, R3 ;  /* 0x000000020000758d */ /* 0x000e240001800003 */
[----:B0-----:R-:W-:Y:S05]  /*11f20*/  @!P0 BRA `(.L_x_2185) ;  /* 0xfffffffc00f08947 */ /* 0x001fea000383ffff */
[----:B------:R-:W-:Y:S05]  /*11f30*/  BRA `(.L_x_2183) ;  /* 0x00000000000c7947 */ /* 0x000fea0003800000 */
.L_x_2184:
[----:B------:R-:W2:Y:S02]  /*11f40*/  LD.E R0, desc[UR10][R4.64] ;  /* 0x0000000a04007980 */ /* 0x000ea4000c101900 */
[----:B--2---:R-:W-:-:S05]  /*11f50*/  IADD3 R3, PT, PT, R30, R0, RZ ;  /* 0x000000001e037210 */ /* 0x004fca0007ffe0ff */
[----:B------:R0:W-:Y:S02]  /*11f60*/  ST.E desc[UR10][R4.64], R3 ;  /* 0x0000000304007985 */ /* 0x0001e4000c10190a */
.L_x_2183:
[----:B------:R-:W-:Y:S05]  /*11f70*/  BSYNC.RECONVERGENT B0 ;  /* 0x0000000000007941 */ /* 0x000fea0003800200 */
.L_x_2182:
[----:B------:R1:W-:Y:S02]  /*11f80*/  ATOM.E.ADD.F16x2.RN.STRONG.GPU P0, RZ, desc[UR10][R4.64+0x4], R29 ;  /* 0x8000041d04ff79a2 */ /* 0x0003e4000c10e10a */
[----:B-1----:R-:W-:Y:S05]  /*11f90*/  @P0 EXIT ;  /* 0x000000000000094d */ /* 0x002fea0003800000 */
[----:B------:R-:W1:Y:S02]  /*11fa0*/  QSPC.E.S P0, RZ, [R4+0x4] ;  /* 0x0000040004ff73aa */ /* 0x000e640000000500 */
[----:B-1----:R-:W-:Y:S05]  /*11fb0*/  @!P0 BRA `(.L_x_2186) ;  /* 0x00000000001c8947 */ /* 0x002fea0003800000 */
[----:B------:R-:W-:-:S04]  /*11fc0*/  MOV R2, R4 ;  /* 0x0000000400027202 */ /* 0x000fc80000000f00 */
[----:B------:R-:W-:-:S07]  /*11fd0*/  MOV R0, R2 ;  /* 0x0000000200007202 */ /* 0x000fce0000000f00 */
.L_x_2187:
[----:B------:R-:W0:Y:S02]  /*11fe0*/  LDS R2, [R0+0x4] ;  /* 0x0000040000027984 */ /* 0x000e240000000800 */
[----:B0-----:R-:W-:-:S05]  /*11ff0*/  HFMA2 R3, R2, 1, 1, R29 ;  /* 0x3c003c0002037831 */ /* 0x001fca000000001d */
[----:B------:R-:W0:Y:S02]  /*12000*/  ATOMS.CAST.SPIN P0, [R0+0x4], R2, R3 ;  /* 0x000004020000758d */ /* 0x000e240001800003 */
[----:B0-----:R-:W-:Y:S05]  /*12010*/  @!P0 BRA `(.L_x_2187) ;  /* 0xfffffffc00f08947 */ /* 0x001fea000383ffff */
[----:B------:R-:W-:Y:S05]  /*12020*/  EXIT ;  /* 0x000000000000794d */ /* 0x000fea0003800000 */
.L_x_2186:
[----:B------:R-:W0:Y:S02]  /*12030*/  LD.E R0, desc[UR10][R4.64+0x4] ;  /* 0x0000040a04007980 */ /* 0x000e24000c101900 */
[----:B0-----:R-:W-:-:S05]  /*12040*/  IADD3 R3, PT, PT, R29, R0, RZ ;  /* 0x000000001d037210 */ /* 0x001fca0007ffe0ff */
[----:B------:R-:W-:Y:S01]  /*12050*/  ST.E desc[UR10][R4.64+0x4], R3 ;  /* 0x0000040304007985 */ /* 0x000fe2000c10190a */
[----:B------:R-:W-:Y:S05]  /*12060*/  EXIT ;  /* 0x000000000000794d */ /* 0x000fea0003800000 */
.L_x_2188:
        /* <DEDUP_REMOVED lines=9> */
.L_x_4503:


//--------------------- .text._Z23gemm_half_q_half_kernelILi3ELi160ELb0ELb0ELi32EEvPK6__halfPKjS4_S2_PS0_iiiiPKtS7_iiiiiibS2_i --------------------------
	.section	.text._Z23gemm_half_q_half_kernelILi3ELi160ELb0ELb0ELi32EEvPK6__halfPKjS4_S2_PS0_iiiiPKtS7_iiiiiibS2_i,"ax",@progbits
	.align	128
        .global         _Z23gemm_half_q_half_kernelILi3ELi160ELb0ELb0ELi32EEvPK6__halfPKjS4_S2_PS0_iiiiPKtS7_iiiiiibS2_i
        .type           _Z23gemm_half_q_half_kernelILi3ELi160ELb0ELb0ELi32EEvPK6__halfPKjS4_S2_PS0_iiiiPKtS7_iiiiiibS2_i,@function
        .size           _Z23gemm_half_q_half_kernelILi3ELi160ELb0ELb0ELi32EEvPK6__halfPKjS4_S2_PS0_iiiiPKtS7_iiiiiibS2_i,(.L_x_4504 - _Z23gemm_half_q_half_kernelILi3ELi160ELb0ELb0ELi32EEvPK6__halfPKjS4_S2_PS0_iiiiPKtS7_iiiiiibS2_i)
        .other          _Z23gemm_half_q_half_kernelILi3ELi160ELb0ELb0ELi32EEvPK6__halfPKjS4_S2_PS0_iiiiPKtS7_iiiiiibS2_i,@"STO_CUDA_ENTRY STV_DEFAULT"
_Z23gemm_half_q_half_kernelILi3ELi160ELb0ELb0ELi32EEvPK6__halfPKjS4_S2_PS0_iiiiPKtS7_iiiiiibS2_i:
.text._Z23gemm_half_q_half_kernelILi3ELi160ELb0ELb0ELi32EEvPK6__halfPKjS4_S2_PS0_iiiiPKtS7_iiiiiibS2_i:
[----:B------:R-:W-:Y:S01]  /*0000*/  LDC R1, c[0x0][0x37c] ;  /* 0x0000df00ff017b82 */ /* 0x000fe20000000800 */
[----:B------:R-:W0:Y:S07]  /*0010*/  S2R R34, SR_CTAID.Y ;  /* 0x0000000000227919 */ /* 0x000e2e0000002600 */
[----:B------:R-:W0:Y:S01]  /*0020*/  LDC R5, c[0x0][0x3a8] ;  /* 0x0000ea00ff057b82 */ /* 0x000e220000000800 */
[----:B------:R-:W1:Y:S01]  /*0030*/  LDCU.64 UR6, c[0x0][0x358] ;  /* 0x00006b00ff0677ac */ /* 0x000e620008000a00 */
[----:B------:R-:W-:Y:S01]  /*0040*/  BSSY.RECONVERGENT B0, `(.L_x_2189) ;  /* 0x00000c2000007945 */ /* 0x000fe20003800200 */
[----:B------:R-:W2:Y:S01]  /*0050*/  S2R R20, SR_CTAID.Z ;  /* 0x0000000000147919 */ /* 0x000ea20000002700 */
[----:B------:R-:W3:Y:S04]  /*0060*/  S2R R3, SR_TID.X ;  /* 0x0000000000037919 */ /* 0x000ee80000002100 */
[----:B------:R-:W4:Y:S01]  /*0070*/  LDC R7, c[0x0][0x3b0] ;  /* 0x0000ec00ff077b82 */ /* 0x000f220000000800 */
[----:B------:R-:W5:Y:S01]  /*0080*/  S2R R2, SR_CTAID.X ;  /* 0x0000000000027919 */ /* 0x000f620000002500 */
[----:B0-----:R-:W-:Y:S01]  /*0090*/  IMAD R32, R34, -0x3, R5 ;  /* 0xfffffffd22207824 */ /* 0x001fe200078e0205 */
[----:B--2---:R-:W-:-:S04]  /*00a0*/  SHF.L.U32 R0, R20, 0x5, RZ ;  /* 0x0000000514007819 */ /* 0x004fc800000006ff */
[----:B------:R-:W-:Y:S02]  /*00b0*/  ISETP.GE.AND P1, PT, R32, 0x1, PT ;  /* 0x000000012000780c */ /* 0x000fe40003f26270 */
[C---:B---3--:R-:W-:Y:S02]  /*00c0*/  IADD3 R8, PT, PT, R0.reuse, R3, RZ ;  /* 0x0000000300087210 */ /* 0x048fe40007ffe0ff */
[----:B----4-:R-:W-:Y:S02]  /*00d0*/  VIADDMNMX R35, R0, 0x20, R7, PT ;  /* 0x0000002000237846 */ /* 0x010fe40003800107 */
[----:B-----5:R-:W-:Y:S02]  /*00e0*/  SHF.L.U32 R2, R2, 0x7, RZ ;  /* 0x0000000702027819 */ /* 0x020fe400000006ff */
[----:B------:R-:W-:Y:S02]  /*00f0*/  ISETP.GE.OR P0, PT, R8, R35, !P1 ;  /* 0x000000230800720c */ /* 0x000fe40004f06670 */
[----:B------:R-:W-:-:S02]  /*0100*/  LEA R6, R3, R2, 0x2 ;  /* 0x0000000203067211 */ /* 0x000fc400078e10ff */
[----:B------:R-:W-:-:S09]  /*0110*/  VIMNMX R4, PT, PT, R32, 0x3, PT ;  /* 0x0000000320047848 */ /* 0x000fd20003fe0100 */
[----:B-1----:R-:W-:Y:S05]  /*0120*/  @P0 BRA `(.L_x_2190) ;  /* 0x0000000800cc0947 */ /* 0x002fea0003800000 */
        /* <DEDUP_REMOVED lines=30> */
.L_x_2194:
        /* <DEDUP_REMOVED lines=32> */
.L_x_2193:
        /* <DEDUP_REMOVED lines=20> */
.L_x_2195:
[----:B------:R-:W-:-:S13]  /*0650*/  ISETP.EQ.AND P2, PT, R9, RZ, PT ;  /* 0x000000ff0900720c */ /* 0x000fda0003f42270 */
[----:B------:R-:W-:Y:S05]  /*0660*/  @!P0 BRA P2, `(.L_x_2190) ;  /* 0x00000004007c8947 */ /* 0x000fea0001000000 */
.L_x_2192:
        /* <DEDUP_REMOVED lines=12> */
.L_x_2191:
        /* <DEDUP_REMOVED lines=17> */
.L_x_2198:
        /* <DEDUP_REMOVED lines=32> */
.L_x_2197:
        /* <DEDUP_REMOVED lines=21> */
.L_x_2199:
[----:B------:R-:W-:-:S13]  /*0b90*/  ISETP.NE.OR P0, PT, R17, RZ, P0 ;  /* 0x000000ff1100720c */ /* 0x000fda0000705670 */
[----:B------:R-:W-:Y:S05]  /*0ba0*/  @!P0 BRA `(.L_x_2190) ;  /* 0x00000000002c8947 */ /* 0x000fea0003800000 */
.L_x_2196:
        /* <DEDUP_REMOVED lines=11> */
.L_x_2190:
[----:B------:R-:W-:Y:S05]  /*0c60*/  BSYNC.RECONVERGENT B0 ;  /* 0x0000000000007941 */ /* 0x000fea0003800200 */
.L_x_2189:
[----:B------:R-:W1:Y:S02]  /*0c70*/  LDC R33, c[0x0][0x3ac] ;  /* 0x0000eb00ff217b82 */ /* 0x000e640000000800 */
        /* <DEDUP_REMOVED lines=10> */
[----:B-----5:R-:W-:Y:S01]  /*0d20*/  IADD3 R16, PT, PT, RZ, -R4, RZ ;  /* 0x80000004ff107210 */ /* 0x020fe20007ffe0ff */
        /* <DEDUP_REMOVED lines=10> */
.L_x_2203:
        /* <DEDUP_REMOVED lines=15> */
.L_x_2202:
        /* <DEDUP_REMOVED lines=12> */
.L_x_2204:
[----:B------:R-:W-:-:S13]  /*0f80*/  ISETP.NE.OR P0, PT, R16, RZ, P0 ;  /* 0x000000ff1000720c */ /* 0x000fda0000705670 */
[----:B------:R-:W-:Y:S05]  /*0f90*/  @!P0 BRA `(.L_x_2200) ;  /* 0x00000000001c8947 */ /* 0x000fea0003800000 */
.L_x_2201:
[----:B0-----:R-:W0:Y:S02]  /*0fa0*/  LDC.64 R4, c[0x0][0x3a0] ;  /* 0x0000e800ff047b82 */ /* 0x001e240000000a00 */
.L_x_2205:
[----:B0-----:R-:W-:Y:S01]  /*0fb0*/  IMAD.WIDE R8, R2, 0x2, R4 ;  /* 0x0000000202087825 */ /* 0x001fe200078e0204 */
[----:B------:R-:W-:Y:S02]  /*0fc0*/  IADD3 R16, PT, PT, R16, 0x1, RZ ;  /* 0x0000000110107810 */ /* 0x000fe40007ffe0ff */
[----:B------:R-:W-:Y:S02]  /*0fd0*/  IADD3 R2, PT, PT, R2, R33, RZ ;  /* 0x0000002102027210 */ /* 0x000fe40007ffe0ff */
[----:B------:R1:W-:Y:S01]  /*0fe0*/  STG.E.64 desc[UR6][R8.64], RZ ;  /* 0x000000ff08007986 */ /* 0x0003e2000c101b06 */
[----:B------:R-:W-:-:S13]  /*0ff0*/  ISETP.NE.AND P0, PT, R16, RZ, PT ;  /* 0x000000ff1000720c */ /* 0x000fda0003f05270 */
[----:B-1----:R-:W-:Y:S05]  /*1000*/  @P0 BRA `(.L_x_2205) ;  /* 0xfffffffc00e80947 */ /* 0x002fea000383ffff */
.L_x_2200:
        /* <DEDUP_REMOVED lines=20> */
.L_x_2207:
        /* <DEDUP_REMOVED lines=11> */
[----:B------:R1:W2:Y:S01]  /*1200*/  LDG.E.U16.CONSTANT R23, desc[UR6][R12.64+0x2] ;  /* 0x000002060c177981 */ /* 0x0002a2000c1e9500 */
[----:B0-----:R-:W-:-:S06]  /*1210*/  IMAD.WIDE.U32 R4, R17, 0x2, R4 ;  /* 0x0000000211047825 */ /* 0x001fcc00078e0004 */
[----:B------:R-:W3:Y:S01]  /*1220*/  LDG.E.U16.CONSTANT R5, desc[UR6][R4.64] ;  /* 0x0000000604057981 */ /* 0x000ee2000c1e9500 */
[----:B------:R-:W-:Y:S01]  /*1230*/  UIADD3 UR4, UPT, UPT, UR4, 0x1, URZ ;  /* 0x0000000104047890 */ /* 0x000fe2000fffe0ff */
[----:B-----5:R-:W-:-:S04]  /*1240*/  SHF.R.U32.HI R17, RZ, R14, R3 ;  /* 0x0000000eff117219 */ /* 0x020fc80000011603 */
        /* <DEDUP_REMOVED lines=11> */
[----:B-1----:R-:W-:Y:S01]  /*1300*/  IADD3 R13, PT, PT, R2, 0x1, R3 ;  /* 0x00000001020d7810 */ /* 0x002fe20007ffe003 */
[----:B------:R-:W-:Y:S01]  /*1310*/  IMAD R2, R17, R17, R17 ;  /* 0x0000001111027224 */ /* 0x000fe200078e0211 */
[----:B--2---:R-:W-:Y:S01]  /*1320*/  IADD3 R16, PT, PT, R23, R16, RZ ;  /* 0x0000001017107210 */ /* 0x004fe20007ffe0ff */
[----:B------:R-:W3:Y:S01]  /*1330*/  I2F.F16 R12, R21 ;  /* 0x00000015000c7306 */ /* 0x000ee20000200c00 */
[----:B------:R-:W-:Y:S02]  /*1340*/  IADD3 R18, PT, PT, R19, 0x1, R18 ;  /* 0x0000000113127810 */ /* 0x000fe40007ffe012 */
[----:B------:R-:W-:Y:S02]  /*1350*/  IADD3 R17, PT, PT, R17, 0x1, R2 ;  /* 0x0000000111117810 */ /* 0x000fe40007ffe002 */
[----:B------:R-:W-:-:S03]  /*1360*/  ISETP.GE.AND P0, PT, R16, R35, PT ;  /* 0x000000231000720c */ /* 0x000fc60003f06270 */
[----:B------:R-:W0:Y:S01]  /*1370*/  I2F.F16 R18, R18 ;  /* 0x0000001200127306 */ /* 0x000e220000200c00 */
[----:B---3--:R-:W-:-:S07]  /*1380*/  HMUL2 R2, R12.H0_H0, R5.H0_H0 ;  /* 0x200000050c027232 */ /* 0x008fce0000000800 */
[----:B------:R-:W1:Y:S01]  /*1390*/  I2F.F16 R4, R13 ;  /* 0x0000000d00047306 */ /* 0x000e620000200c00 */
[----:B0-----:R-:W-:-:S07]  /*13a0*/  HMUL2 R3, R18.H0_H0, R5.H0_H0 ;  /* 0x2000000512037232 */ /* 0x001fce0000000800 */
[----:B------:R-:W0:Y:S01]  /*13b0*/  I2F.F16 R22, R17 ;  /* 0x0000001100167306 */ /* 0x000e220000200c00 */
[-C--:B-1----:R-:W-:Y:S02]  /*13c0*/  HMUL2 R4, R4.H0_H0, R5.reuse.H0_H0 ;  /* 0x2000000504047232 */ /* 0x082fe40000000800 */
[----:B0-----:R-:W-:Y:S01]  /*13d0*/  HMUL2 R5, R22.H0_H0, R5.H0_H0 ;  /* 0x2000000516057232 */ /* 0x001fe20000000800 */
[----:B------:R-:W-:Y:S06]  /*13e0*/  @!P0 BRA `(.L_x_2207) ;  /* 0xfffffffc00588947 */ /* 0x000fec000383ffff */
.L_x_2206:
[C---:B------:R-:W-:Y:S01]  /*13f0*/  ISETP.GT.AND P0, PT, R0.reuse, UR8, PT ;  /* 0x0000000800007c0c */ /* 0x040fe2000bf04270 */
[----:B------:R-:W-:Y:S01]  /*1400*/  HFMA2 R13, -RZ, RZ, 0, 0 ;  /* 0x00000000ff0d7431 */ /* 0x000fe200000001ff */
[----:B0-----:R-:W-:Y:S01]  /*1410*/  SHF.R.S32.HI R9, RZ, 0x1f, R10 ;  /* 0x0000001fff097819 */ /* 0x001fe2000001140a */
[----:B------:R-:W-:Y:S01]  /*1420*/  HFMA2 R8, -RZ, RZ, 0, 0 ;  /* 0x00000000ff087431 */ /* 0x000fe200000001ff */
[C---:B--2---:R-:W-:Y:S02]  /*1430*/  ISETP.GT.AND P2, PT, R0.reuse, UR9, PT ;  /* 0x0000000900007c0c */ /* 0x044fe4000bf44270 */
[----:B------:R-:W-:Y:S02]  /*1440*/  LEA.HI R9, R9, R10, RZ, 0x5 ;  /* 0x0000000a09097211 */ /* 0x000fe400078f28ff */
[----:B------:R-:W-:Y:S02]  /*1450*/  CS2R R10, SRZ ;  /* 0x00000000000a7805 */ /* 0x000fe4000001ff00 */
        /* <DEDUP_REMOVED lines=13> */
.L_x_2208:
        /* <DEDUP_REMOVED lines=8> */
.L_x_2209:
        /* <DEDUP_REMOVED lines=8> */
.L_x_2210:
        /* <DEDUP_REMOVED lines=8> */
.L_x_2211:
        /* <DEDUP_REMOVED lines=8> */
.L_x_2212:
        /* <DEDUP_REMOVED lines=8> */
[----:B------:R-:W-:-:S03]  /*17b0*/  PRMT R10, RZ, 0x5410, RZ ;  /* 0x00005410ff0a7816 */ /* 0x000fc600000000ff */
[----:B------:R-:W-:Y:S01]  /*17c0*/  IMAD R9, R8, R33, RZ ;  /* 0x0000002108097224 */ /* 0x000fe200078e02ff */
[----:B------:R-:W-:-:S04]  /*17d0*/  SHF.R.S32.HI R8, RZ, 0x1f, R6 ;  /* 0x0000001fff087819 */ /* 0x000fc80000011406 */
        /* <DEDUP_REMOVED lines=14> */
[----:B-----5:R-:W3:Y:S01]  /*18c0*/  LDG.E.128.CONSTANT R16, desc[UR6][R26.64] ;  /* 0x000000061a107981 */ /* 0x020ee2000c1e9d00 */
        /* <DEDUP_REMOVED lines=14> */
[----:B------:R-:W-:Y:S02]  /*19b0*/  LOP3.LUT R7, R13, 0xff, RZ, 0xc0, !PT ;  /* 0x000000ff0d077812 */ /* 0x000fe400078ec0ff */
[----:B------:R-:W-:Y:S02]  /*19c0*/  IADD3 R43, PT, PT, R8, -0x80, RZ ;  /* 0xffffff80082b7810 */ /* 0x000fe40007ffe0ff */
[----:B------:R-:W-:Y:S02]  /*19d0*/  LOP3.LUT R8, R16, 0xff, RZ, 0xc0, !PT ;  /* 0x000000ff10087812 */ /* 0x000fe400078ec0ff */
[----:B------:R-:W-:Y:S01]  /*19e0*/  IADD3 R45, PT, PT, R7, -0x80, RZ ;  /* 0xffffff80072d7810 */ /* 0x000fe20007ffe0ff */
[----:B------:R-:W2:Y:S01]  /*19f0*/  I2F.F16 R26, R21 ;  /* 0x00000015001a7306 */ /* 0x000ea20000200c00 */
[----:B------:R-:W-:-:S02]  /*1a00*/  IADD3 R8, PT, PT, R8, -0x80, RZ ;  /* 0xffffff8008087810 */ /* 0x000fc40007ffe0ff */
[----:B------:R-:W-:Y:S02]  /*1a10*/  LOP3.LUT R7, R15, 0xff, RZ, 0xc0, !PT ;  /* 0x000000ff0f077812 */ /* 0x000fe400078ec0ff */
[----:B------:R-:W-:Y:S02]  /*1a20*/  LOP3.LUT R9, R17, 0xff, RZ, 0xc0, !PT ;  /* 0x000000ff11097812 */ /* 0x000fe400078ec0ff */
[----:B0-----:R-:W-:Y:S01]  /*1a30*/  IADD3 R0, PT, PT, R7, -0x80, RZ ;  /* 0xffffff8007007810 */ /* 0x001fe20007ffe0ff */
[----:B------:R0:W3:Y:S01]  /*1a40*/  I2F.F16 R39, R8 ;  /* 0x0000000800277306 */ /* 0x0000e20000200c00 */
[----:B------:R-:W-:Y:S01]  /*1a50*/  IADD3 R9, PT, PT, R9, -0x80, RZ ;  /* 0xffffff8009097810 */ /* 0x000fe20007ffe0ff */
[----:B-1----:R-:W-:Y:S01]  /*1a60*/  HADD2.F32 R27, -RZ, R27.H0_H0 ;  /* 0x2000001bff1b7230 */ /* 0x002fe20000004100 */
[----:B------:R-:W-:Y:S02]  /*1a70*/  LOP3.LUT R7, R12, 0xff, RZ, 0xc0, !PT ;  /* 0x000000ff0c077812 */ /* 0x000fe400078ec0ff */
[----:B------:R-:W-:-:S02]  /*1a80*/  LOP3.LUT R10, R18, 0xff, RZ, 0xc0, !PT ;  /* 0x000000ff120a7812 */ /* 0x000fc400078ec0ff */
[----:B------:R-:W-:Y:S01]  /*1a90*/  IADD3 R7, PT, PT, R7, -0x80, RZ ;  /* 0xffffff8007077810 */ /* 0x000fe20007ffe0ff */
[----:B------:R-:W1:Y:S01]  /*1aa0*/  I2F.F16 R38, R9 ;  /* 0x0000000900267306 */ /* 0x000e620000200c00 */
[----:B0-----:R-:W-:Y:S01]  /*1ab0*/  SHF.R.U32.HI R8, RZ, 0x8, R13 ;  /* 0x00000008ff087819 */ /* 0x001fe2000001160d */
[----:B--2---:R-:W-:Y:S01]  /*1ac0*/  HADD2.F32 R26, -RZ, R26.H0_H0 ;  /* 0x2000001aff1a7230 */ /* 0x004fe20000004100 */
[----:B------:R-:W-:Y:S02]  /*1ad0*/  IADD3 R10, PT, PT, R10, -0x80, RZ ;  /* 0xffffff800a0a7810 */ /* 0x000fe40007ffe0ff */
[----:B------:R-:W-:Y:S02]  /*1ae0*/  LOP3.LUT R8, R8, 0xff, RZ, 0xc0, !PT ;  /* 0x000000ff08087812 */ /* 0x000fe400078ec0ff */
[----:B------:R-:W-:Y:S01]  /*1af0*/  LOP3.LUT R11, R19, 0xff, RZ, 0xc0, !PT ;  /* 0x000000ff130b7812 */ /* 0x000fe200078ec0ff */
[----:B------:R0:W-:Y:S01]  /*1b00*/  I2F.F16 R44, R7 ;  /* 0x00000007002c7306 */ /* 0x0001e20000200c00 */
[----:B------:R-:W-:Y:S01]  /*1b10*/  IADD3 R41, PT, PT, R8, -0x80, RZ ;  /* 0xffffff8008297810 */ /* 0x000fe20007ffe0ff */
[----:B---3--:R-:W-:Y:S01]  /*1b20*/  HADD2.F32 R39, -RZ, R39.H0_H0 ;  /* 0x20000027ff277230 */ /* 0x008fe20000004100 */
[----:B------:R-:W-:-:S02]  /*1b30*/  SHF.R.U32.HI R8, RZ, 0x8, R14 ;  /* 0x00000008ff087819 */ /* 0x000fc4000001160e */
[----:B------:R-:W-:Y:S02]  /*1b40*/  IADD3 R11, PT, PT, R11, -0x80, RZ ;  /* 0xffffff800b0b7810 */ /* 0x000fe40007ffe0ff */
[----:B------:R-:W-:Y:S01]  /*1b50*/  LOP3.LUT R8, R8, 0xff, RZ, 0xc0, !PT ;  /* 0x000000ff08087812 */ /* 0x000fe200078ec0ff */
[----:B------:R2:W3:Y:S01]  /*1b60*/  I2F.F16 R37, R10 ;  /* 0x0000000a00257306 */ /* 0x0004e20000200c00 */
[----:B0-----:R-:W-:Y:S01]  /*1b70*/  SHF.R.U32.HI R7, RZ, 0x8, R12 ;  /* 0x00000008ff077819 */ /* 0x001fe2000001160c */
[----:B-1----:R-:W-:Y:S01]  /*1b80*/  HADD2.F32 R38, -RZ, R38.H0_H0 ;  /* 0x20000026ff267230 */ /* 0x002fe20000004100 */
[----:B------:R-:W-:Y:S02]  /*1b90*/  IADD3 R42, PT, PT, R8, -0x80, RZ ;  /* 0xffffff80082a7810 */ /* 0x000fe40007ffe0ff */
[----:B------:R-:W0:Y:S01]  /*1ba0*/  LDS.64 R8, [UR5] ;  /* 0x00000005ff087984 */ /* 0x000e220008000a00 */
[----:B------:R-:W-:Y:S02]  /*1bb0*/  LOP3.LUT R7, R7, 0xff, RZ, 0xc0, !PT ;  /* 0x000000ff07077812 */ /* 0x000fe400078ec0ff */
[----:B------:R1:W4:Y:S01]  /*1bc0*/  I2F.F16 R36, R11 ;  /* 0x0000000b00247306 */ /* 0x0003220000200c00 */
[----:B--2---:R-:W-:-:S02]  /*1bd0*/  SHF.R.U32.HI R10, RZ, 0x10, R15 ;  /* 0x00000010ff0a7819 */ /* 0x004fc4000001160f */
[----:B------:R-:W-:Y:S02]  /*1be0*/  IADD3 R7, PT, PT, R7, -0x80, RZ ;  /* 0xffffff8007077810 */ /* 0x000fe40007ffe0ff */
[----:B------:R-:W-:Y:S02]  /*1bf0*/  SHF.R.U32.HI R12, RZ, 0x10, R12 ;  /* 0x00000010ff0c7819 */ /* 0x000fe4000001160c */
[----:B------:R-:W-:Y:S01]  /*1c00*/  SHF.R.U32.HI R13, RZ, 0x10, R13 ;  /* 0x00000010ff0d7819 */ /* 0x000fe2000001160d */
[----:B------:R2:W5:Y:S01]  /*1c10*/  I2F.F16 R21, R7 ;  /* 0x0000000700157306 */ /* 0x0005620000200c00 */
[----:B-1----:R-:W-:Y:S01]  /*1c20*/  SHF.R.U32.HI R11, RZ, 0x10, R17 ;  /* 0x00000010ff0b7819 */ /* 0x002fe20000011611 */
[----:B---3--:R-:W-:Y:S01]  /*1c30*/  HADD2.F32 R37, -RZ, R37.H0_H0 ;  /* 0x20000025ff257230 */ /* 0x008fe20000004100 */
[----:B------:R-:W-:Y:S02]  /*1c40*/  LOP3.LUT R12, R12, 0xff, RZ, 0xc0, !PT ;  /* 0x000000ff0c0c7812 */ /* 0x000fe400078ec0ff */
[----:B------:R-:W-:-:S02]  /*1c50*/  LOP3.LUT R11, R11, 0xff, RZ, 0xc0, !PT ;  /* 0x000000ff0b0b7812 */ /* 0x000fc400078ec0ff */
[----:B------:R-:W-:Y:S01]  /*1c60*/  LOP3.LUT R13, R13, 0xff, RZ, 0xc0, !PT ;  /* 0x000000ff0d0d7812 */ /* 0x000fe200078ec0ff */
[----:B------:R-:W-:Y:S01]  /*1c70*/  I2F.F16 R45, R45 ;  /* 0x0000002d002d7306 */ /* 0x000fe20000200c00 */
[----:B--2---:R-:W-:Y:S01]  /*1c80*/  SHF.R.U32.HI R7, RZ, 0x8, R15 ;  /* 0x00000008ff077819 */ /* 0x004fe2000001160f */
[----:B----4-:R-:W-:Y:S01]  /*1c90*/  HADD2.F32 R36, -RZ, R36.H0_H0 ;  /* 0x20000024ff247230 */ /* 0x010fe20000004100 */
[----:B------:R-:W-:Y:S02]  /*1ca0*/  IADD3 R12, PT, PT, R12, -0x80, RZ ;  /* 0xffffff800c0c7810 */ /* 0x000fe40007ffe0ff */
[----:B------:R-:W-:Y:S02]  /*1cb0*/  LOP3.LUT R7, R7, 0xff, RZ, 0xc0, !PT ;  /* 0x000000ff07077812 */ /* 0x000fe400078ec0ff */
[----:B------:R-:W-:Y:S01]  /*1cc0*/  IADD3 R49, PT, PT, R11, -0x80, RZ ;  /* 0xffffff800b317810 */ /* 0x000fe20007ffe0ff */
[----:B------:R-:W-:Y:S01]  /*1cd0*/  I2F.F16 R0, R0 ;  /* 0x0000000000007306 */ /* 0x000fe20000200c00 */
[----:B------:R-:W-:Y:S01]  /*1ce0*/  IADD3 R15, PT, PT, R7, -0x80, RZ ;  /* 0xffffff80070f7810 */ /* 0x000fe20007ffe0ff */
[----:B-----5:R-:W-:Y:S01]  /*1cf0*/  HADD2.F32 R21, -RZ, R21.H0_H0 ;  /* 0x20000015ff157230 */ /* 0x020fe20000004100 */
[----:B------:R-:W-:-:S02]  /*1d00*/  SHF.R.U32.HI R7, RZ, 0x8, R16 ;  /* 0x00000008ff077819 */ /* 0x000fc40000011610 */
[----:B------:R-:W-:Y:S02]  /*1d10*/  SHF.R.U32.HI R16, RZ, 0x10, R16 ;  /* 0x00000010ff107819 */ /* 0x000fe40000011610 */
[----:B------:R-:W-:Y:S01]  /*1d20*/  LOP3.LUT R7, R7, 0xff, RZ, 0xc0, !PT ;  /* 0x000000ff07077812 */ /* 0x000fe200078ec0ff */
[----:B------:R-:W-:Y:S01]  /*1d30*/  I2F.F16 R43, R43 ;  /* 0x0000002b002b7306 */ /* 0x000fe20000200c00 */
[----:B------:R-:W-:Y:S02]  /*1d40*/  LOP3.LUT R16, R16, 0xff, RZ, 0xc0, !PT ;  /* 0x000000ff10107812 */ /* 0x000fe400078ec0ff */
[----:B------:R-:W-:Y:S02]  /*1d50*/  IADD3 R7, PT, PT, R7, -0x80, RZ ;  /* 0xffffff8007077810 */ /* 0x000fe40007ffe0ff */
[----:B------:R-:W-:Y:S01]  /*1d60*/  IADD3 R16, PT, PT, R16, -0x80, RZ ;  /* 0xffffff8010107810 */ /* 0x000fe20007ffe0ff */
[----:B0-----:R-:W-:Y:S01]  /*1d70*/  HADD2.F32 R48, -RZ, R8.H1_H1 ;  /* 0x30000008ff307230 */ /* 0x001fe20000004100 */
[----:B------:R-:W-:Y:S01]  /*1d80*/  SHF.R.U32.HI R14, RZ, 0x10, R14 ;  /* 0x00000010ff0e7819 */ /* 0x000fe2000001160e */
[----:B------:R0:W1:Y:S01]  /*1d90*/  I2F.F16 R47, R7 ;  /* 0x00000007002f7306 */ /* 0x0000620000200c00 */
[----:B------:R-:W-:Y:S01]  /*1da0*/  HADD2.F32 R11, -RZ, R9.H1_H1 ;  /* 0x30000009ff0b7230 */ /* 0x000fe20000004100 */
[----:B------:R-:W-:-:S02]  /*1db0*/  IADD3 R13, PT, PT, R13, -0x80, RZ ;  /* 0xffffff800d0d7810 */ /* 0x000fc40007ffe0ff */
[----:B------:R-:W-:Y:S02]  /*1dc0*/  LOP3.LUT R10, R10, 0xff, RZ, 0xc0, !PT ;  /* 0x000000ff0a0a7812 */ /* 0x000fe400078ec0ff */
[----:B------:R-:W-:Y:S02]  /*1dd0*/  LOP3.LUT R14, R14, 0xff, RZ, 0xc0, !PT ;  /* 0x000000ff0e0e7812 */ /* 0x000fe400078ec0ff */
[----:B------:R2:W3:Y:S01]  /*1de0*/  I2F.F16 R50, R16 ;  /* 0x0000001000327306 */ /* 0x0004e20000200c00 */
[----:B0-----:R-:W-:Y:S01]  /*1df0*/  HADD2.F32 R7, -RZ, R8.H0_H0 ;  /* 0x20000008ff077230 */ /* 0x001fe20000004100 */
[----:B------:R-:W-:Y:S02]  /*1e00*/  IADD3 R14, PT, PT, R14, -0x80, RZ ;  /* 0xffffff800e0e7810 */ /* 0x000fe40007ffe0ff */
[----:B------:R-:W-:Y:S02]  /*1e10*/  SHF.R.U32.HI R53, RZ, 0x10, R18 ;  /* 0x00000010ff357819 */ /* 0x000fe40000011612 */
[----:B------:R-:W-:Y:S01]  /*1e20*/  ISETP.NE.AND P0, PT, R32, 0x1, PT ;  /* 0x000000012000780c */ /* 0x000fe20003f05270 */
[----:B-1----:R-:W-:Y:S01]  /*1e30*/  HADD2.F32 R47, -RZ, R47.H0_H0 ;  /* 0x2000002fff2f7230 */ /* 0x002fe20000004100 */
[----:B------:R-:W-:Y:S01]  /*1e40*/  I2F.F16 R41, R41 ;  /* 0x0000002900297306 */ /* 0x000fe20000200c00 */
[----:B--2---:R-:W-:Y:S01]  /*1e50*/  HADD2.F32 R16, -RZ, R9.H0_H0 ;  /* 0x20000009ff107230 */ /* 0x004fe20000004100 */
[----:B------:R-:W-:Y:S01]  /*1e60*/  LOP3.LUT R53, R53, 0xff, RZ, 0xc0, !PT ;  /* 0x000000ff35357812 */ /* 0x000fe200078ec0ff */
[----:B------:R-:W0:Y:S01]  /*1e70*/  LDS.64 R8, [UR5+0x8] ;  /* 0x00000805ff087984 */ /* 0x000e220008000a00 */
[----:B---3--:R-:W-:-:S04]  /*1e80*/  HADD2.F32 R50, -RZ, R50.H0_H0 ;  /* 0x20000032ff327230 */ /* 0x008fc80000004100 */
[----:B------:R1:W2:Y:S08]  /*1e90*/  I2F.F16 R31, R12 ;  /* 0x0000000c001f7306 */ /* 0x0002b00000200c00 */
[----:B------:R3:W4:Y:S01]  /*1ea0*/  I2F.F16 R6, R28 ;  /* 0x0000001c00067306 */ /* 0x0007220000200c00 */
[----:B-1----:R-:W-:-:S04]  /*1eb0*/  SHF.R.U32.HI R12, RZ, 0x8, R18 ;  /* 0x00000008ff0c7819 */ /* 0x002fc80000011612 */
[----:B------:R-:W-:Y:S01]  /*1ec0*/  LOP3.LUT R12, R12, 0xff, RZ, 0xc0, !PT ;  /* 0x000000ff0c0c7812 */ /* 0x000fe200078ec0ff */
[----:B--2---:R-:W-:Y:S02]  /*1ed0*/  HADD2.F32 R31, -RZ, R31.H0_H0 ;  /* 0x2000001fff1f7230 */ /* 0x004fe40000004100 */
[----:B------:R-:W1:Y:S01]  /*1ee0*/  I2F.F16 R24, R30 ;  /* 0x0000001e00187306 */ /* 0x000e620000200c00 */
[----:B---3--:R-:W-:Y:S02]  /*1ef0*/  IADD3 R28, PT, PT, R10, -0x80, RZ ;  /* 0xffffff800a1c7810 */ /* 0x008fe40007ffe0ff */
[----:B------:R-:W-:Y:S02]  /*1f00*/  SHF.R.U32.HI R10, RZ, 0x8, R17 ;  /* 0x00000008ff0a7819 */ /* 0x000fe40000011611 */
[----:B------:R-:W-:Y:S01]  /*1f10*/  IADD3 R54, PT, PT, R12, -0x80, RZ ;  /* 0xffffff800c367810 */ /* 0x000fe20007ffe0ff */
[----:B------:R-:W-:Y:S01]  /*1f20*/  HADD2.F32 R12, -RZ, R44.H0_H0 ;  /* 0x2000002cff0c7230 */ /* 0x000fe20000004100 */
[----:B------:R-:W-:Y:S01]  /*1f30*/  LOP3.LUT R10, R10, 0xff, RZ, 0xc0, !PT ;  /* 0x000000ff0a0a7812 */ /* 0x000fe200078ec0ff */
[----:B------:R-:W2:Y:S01]  /*1f40*/  I2F.F16 R15, R15 ;  /* 0x0000000f000f7306 */ /* 0x000ea20000200c00 */
[--C-:B------:R-:W-:Y:S01]  /*1f50*/  SHF.R.U32.HI R17, RZ, 0x8, R19.reuse ;  /* 0x00000008ff117819 */ /* 0x100fe20000011613 */
[----:B----4-:R-:W-:Y:S01]  /*1f60*/  HADD2.F32 R55, -RZ, R6.H0_H0 ;  /* 0x20000006ff377230 */ /* 0x010fe20000004100 */
[----:B------:R-:W-:Y:S01]  /*1f70*/  IADD3 R46, PT, PT, R10, -0x80, RZ ;  /* 0xffffff800a2e7810 */ /* 0x000fe20007ffe0ff */
[----:B------:R-:W-:Y:S01]  /*1f80*/  FFMA.FTZ R44, R12, R7, RZ ;  /* 0x000000070c2c7223 */ /* 0x000fe200000100ff */
[----:B------:R-:W-:Y:S01]  /*1f90*/  SHF.R.U32.HI R10, RZ, 0x10, R19 ;  /* 0x00000010ff0a7819 */ /* 0x000fe20000011613 */
[----:B------:R-:W-:Y:S01]  /*1fa0*/  HADD2.F32 R19, -RZ, R41.H0_H0 ;  /* 0x20000029ff137230 */ /* 0x000fe20000004100 */
[----:B------:R-:W-:Y:S01]  /*1fb0*/  LOP3.LUT R17, R17, 0xff, RZ, 0xc0, !PT ;  /* 0x000000ff11117812 */ /* 0x000fe200078ec0ff */
[----:B------:R3:W4:Y:S01]  /*1fc0*/  I2F.F16 R30, R13 ;  /* 0x0000000d001e7306 */ /* 0x0007220000200c00 */
[----:B------:R-:W-:Y:S01]  /*1fd0*/  FFMA.FTZ R44, R21, R48, R44 ;  /* 0x00000030152c7223 */ /* 0x000fe2000001002c */
[----:B-1----:R-:W-:-:S02]  /*1fe0*/  HADD2.F32 R24, -RZ, R24.H0_H0 ;  /* 0x20000018ff187230 */ /* 0x002fc40000004100 */
[----:B--2---:R-:W-:-:S04]  /*1ff0*/  HADD2.F32 R15, -RZ, R15.H0_H0 ;  /* 0x2000000fff0f7230 */ /* 0x004fc80000004100 */
[----:B------:R-:W1:Y:S01]  /*2000*/  I2F.F16 R42, R42 ;  /* 0x0000002a002a7306 */ /* 0x000e620000200c00 */
[----:B---3--:R-:W-:Y:S02]  /*2010*/  HADD2.F32 R13, -RZ, R0.H0_H0 ;  /* 0x20000000ff0d7230 */ /* 0x008fe40000004100 */
[----:B------:R-:W-:-:S03]  /*2020*/  HADD2.F32 R0, -RZ, R43.H0_H0 ;  /* 0x2000002bff007230 */ /* 0x000fc60000004100 */
[C---:B------:R-:W-:Y:S01]  /*2030*/  FFMA.FTZ R56, R7.reuse, R13, RZ ;  /* 0x0000000d07387223 */ /* 0x040fe200000100ff */
[----:B----4-:R-:W-:Y:S01]  /*2040*/  HADD2.F32 R30, -RZ, R30.H0_H0 ;  /* 0x2000001eff1e7230 */ /* 0x010fe20000004100 */
[----:B------:R-:W2:Y:S01]  /*2050*/  I2F.F16 R25, R29 ;  /* 0x0000001d00197306 */ /* 0x000ea20000200c00 */
[----:B------:R-:W-:Y:S01]  /*2060*/  FFMA.FTZ R43, R7, R0, RZ ;  /* 0x00000000072b7223 */ /* 0x000fe200000100ff */
[----:B-1----:R-:W-:-:S06]  /*2070*/  HADD2.F32 R18, -RZ, R42.H0_H0 ;  /* 0x2000002aff127230 */ /* 0x002fcc0000004100 */
[----:B------:R1:W3:Y:S01]  /*2080*/  I2F.F16 R29, R14 ;  /* 0x0000000e001d7306 */ /* 0x0002e20000200c00 */
[----:B------:R-:W-:Y:S01]  /*2090*/  FFMA.FTZ R42, R48, R18, R43 ;  /* 0x00000012302a7223 */ /* 0x000fe2000001002b */
[----:B--2---:R-:W-:-:S06]  /*20a0*/  HADD2.F32 R25, -RZ, R25.H0_H0 ;  /* 0x20000019ff197230 */ /* 0x004fcc0000004100 */
[----:B------:R-:W2:Y:S01]  /*20b0*/  I2F.F16 R28, R28 ;  /* 0x0000001c001c7306 */ /* 0x000ea20000200c00 */
[----:B-1----:R-:W-:-:S05]  /*20c0*/  HADD2.F32 R14, -RZ, R45.H0_H0 ;  /* 0x2000002dff0e7230 */ /* 0x002fca0000004100 */
[----:B------:R-:W-:Y:S01]  /*20d0*/  FFMA.FTZ R41, R7, R14, RZ ;  /* 0x0000000e07297223 */ /* 0x000fe200000100ff */
[----:B---3--:R-:W-:Y:S01]  /*20e0*/  HADD2.F32 R29, -RZ, R29.H0_H0 ;  /* 0x2000001dff1d7230 */ /* 0x008fe20000004100 */
[----:B------:R1:W3:Y:S02]  /*20f0*/  I2F.F16 R45, R54 ;  /* 0x00000036002d7306 */ /* 0x0002e40000200c00 */
[C---:B------:R-:W-:Y:S01]  /*2100*/  FFMA.FTZ R7, R48.reuse, R19, R41 ;  /* 0x0000001330077223 */ /* 0x040fe20000010029 */
[----:B------:R-:W-:Y:S01]  /*2110*/  FFMA.FTZ R41, R48, R15, R56 ;  /* 0x0000000f30297223 */ /* 0x000fe20000010038 */
[----:B------:R-:W-:Y:S01]  /*2120*/  IADD3 R48, PT, PT, R53, -0x80, RZ ;  /* 0xffffff8035307810 */ /* 0x000fe20007ffe0ff */
[C---:B------:R-:W-:Y:S01]  /*2130*/  FFMA.FTZ R58, R16.reuse, R29, R42 ;  /* 0x0000001d103a7223 */ /* 0x040fe2000001002a */
[----:B------:R-:W-:Y:S01]  /*2140*/  FFMA.FTZ R56, R16, R30, R7 ;  /* 0x0000001e10387223 */ /* 0x000fe20000010007 */
[----:B------:R-:W-:Y:S01]  /*2150*/  LOP3.LUT R7, R10, 0xff, RZ, 0xc0, !PT ;  /* 0x000000ff0a077812 */ /* 0x000fe200078ec0ff */
[----:B------:R-:W4:Y:S01]  /*2160*/  I2F.F16 R46, R46 ;  /* 0x0000002e002e7306 */ /* 0x000f220000200c00 */
[----:B-1----:R-:W-:Y:S01]  /*2170*/  FFMA.FTZ R54, R31, R16, R44 ;  /* 0x000000101f367223 */ /* 0x002fe2000001002c */
[----:B------:R-:W-:Y:S01]  /*2180*/  IADD3 R44, PT, PT, R17, -0x80, RZ ;  /* 0xffffff80112c7810 */ /* 0x000fe20007ffe0ff */
[----:B--2---:R-:W-:Y:S01]  /*2190*/  HADD2.F32 R28, -RZ, R28.H0_H0 ;  /* 0x2000001cff1c7230 */ /* 0x004fe20000004100 */
[----:B------:R-:W-:Y:S01]  /*21a0*/  IADD3 R43, PT, PT, R7, -0x80, RZ ;  /* 0xffffff80072b7810 */ /* 0x000fe20007ffe0ff */
[----:B------:R-:W-:Y:S01]  /*21b0*/  FFMA.FTZ R10, R27, R11, R54 ;  /* 0x0000000b1b0a7223 */ /* 0x000fe20000010036 */
[C---:B------:R-:W-:Y:S01]  /*21c0*/  FFMA.FTZ R42, R11.reuse, R26, R56 ;  /* 0x0000001a0b2a7223 */ /* 0x040fe20000010038 */
[----:B---3--:R-:W-:Y:S01]  /*21d0*/  HADD2.F32 R45, -RZ, R45.H0_H0 ;  /* 0x2000002dff2d7230 */ /* 0x008fe20000004100 */
[----:B------:R-:W1:Y:S01]  /*21e0*/  I2F.F16 R44, R44 ;  /* 0x0000002c002c7306 */ /* 0x000e620000200c00 */
[----:B------:R-:W-:Y:S01]  /*21f0*/  FFMA.FTZ R41, R16, R28, R41 ;  /* 0x0000001c10297223 */ /* 0x000fe20000010029 */
[----:B------:R-:W-:Y:S01]  /*2200*/  FFMA.FTZ R16, R11, R25, R58 ;  /* 0x000000190b107223 */ /* 0x000fe2000001003a */
[----:B0-----:R-:W-:-:S02]  /*2210*/  HADD2.F32 R7, -RZ, R9.H0_H0 ;  /* 0x20000009ff077230 */ /* 0x001fc40000004100 */
[----:B------:R-:W-:Y:S01]  /*2220*/  FFMA.FTZ R17, R11, R24, R41 ;  /* 0x000000180b117223 */ /* 0x000fe20000010029 */
[--C-:B------:R-:W-:Y:S02]  /*2230*/  HADD2.F32 R41, -RZ, R8.reuse.H0_H0 ;  /* 0x20000008ff297230 */ /* 0x100fe40000004100 */
[----:B------:R-:W0:Y:S01]  /*2240*/  I2F.F16 R49, R49 ;  /* 0x0000003100317306 */ /* 0x000e220000200c00 */
[----:B------:R-:W-:Y:S02]  /*2250*/  HADD2.F32 R8, -RZ, R8.H1_H1 ;  /* 0x30000008ff087230 */ /* 0x000fe40000004100 */
[----:B------:R-:W-:Y:S01]  /*2260*/  FFMA.FTZ R10, R39, R41, R10 ;  /* 0x00000029270a7223 */ /* 0x000fe2000001000a */
[----:B----4-:R-:W-:Y:S02]  /*2270*/  HADD2.F32 R46, -RZ, R46.H0_H0 ;  /* 0x2000002eff2e7230 */ /* 0x010fe40000004100 */
[C---:B------:R-:W-:Y:S01]  /*2280*/  FFMA.FTZ R11, R41.reuse, R38, R42 ;  /* 0x00000026290b7223 */ /* 0x040fe2000001002a */
[C---:B------:R-:W-:Y:S01]  /*2290*/  FFMA.FTZ R16, R41.reuse, R37, R16 ;  /* 0x0000002529107223 */ /* 0x040fe20000010010 */
[----:B-1----:R-:W-:Y:S01]  /*22a0*/  HADD2.F32 R44, -RZ, R44.H0_H0 ;  /* 0x2000002cff2c7230 */ /* 0x002fe20000004100 */
[----:B------:R-:W1:Y:S01]  /*22b0*/  I2F.F16 R43, R43 ;  /* 0x0000002b002b7306 */ /* 0x000e620000200c00 */
[----:B------:R-:W-:Y:S01]  /*22c0*/  FFMA.FTZ R17, R41, R36, R17 ;  /* 0x0000002429117223 */ /* 0x000fe20000010011 */
[----:B------:R-:W-:Y:S01]  /*22d0*/  FFMA.FTZ R41, R47, R8, R10 ;  /* 0x000000082f297223 */ /* 0x000fe2000001000a */
[----:B------:R-:W-:Y:S01]  /*22e0*/  FFMA.FTZ R10, R8, R46, R11 ;  /* 0x0000002e080a7223 */ /* 0x000fe2000001000b */
[----:B------:R-:W-:-:S02]  /*22f0*/  HADD2.F32 R9, -RZ, R9.H1_H1 ;  /* 0x30000009ff097230 */ /* 0x000fc40000004100 */
[----:B------:R-:W-:Y:S01]  /*2300*/  FFMA.FTZ R11, R8, R45, R16 ;  /* 0x0000002d080b7223 */ /* 0x000fe20000010010 */
[----:B------:R-:W-:Y:S01]  /*2310*/  HADD2.F32 R42, -RZ, R2.H0_H0 ;  /* 0x20000002ff2a7230 */ /* 0x000fe20000004100 */
[----:B------:R-:W2:Y:S01]  /*2320*/  I2F.F16 R48, R48 ;  /* 0x0000003000307306 */ /* 0x000ea20000200c00 */
[----:B0-----:R-:W-:Y:S02]  /*2330*/  HADD2.F32 R49, -RZ, R49.H0_H0 ;  /* 0x20000031ff317230 */ /* 0x001fe40000004100 */
[----:B------:R-:W-:-:S03]  /*2340*/  HADD2.F32 R53, -RZ, R5.H0_H0 ;  /* 0x20000005ff357230 */ /* 0x000fc60000004100 */
[----:B------:R-:W-:Y:S01]  /*2350*/  FFMA.FTZ R10, R7, R49, R10 ;  /* 0x00000031070a7223 */ /* 0x000fe2000001000a */
[----:B-1----:R-:W-:Y:S01]  /*2360*/  HADD2.F32 R43, -RZ, R43.H0_H0 ;  /* 0x2000002bff2b7230 */ /* 0x002fe20000004100 */
[----:B------:R-:W0:Y:S01]  /*2370*/  I2F.F16 R51, R51 ;  /* 0x0000003300337306 */ /* 0x000e220000200c00 */
[----:B--2---:R-:W-:-:S07]  /*2380*/  HADD2.F32 R48, -RZ, R48.H0_H0 ;  /* 0x20000030ff307230 */ /* 0x004fce0000004100 */
[----:B------:R-:W1:Y:S01]  /*2390*/  I2F.F16 R52, R52 ;  /* 0x0000003400347306 */ /* 0x000e620000200c00 */
[----:B------:R-:W-:Y:S01]  /*23a0*/  FFMA.FTZ R16, R7, R48, R11 ;  /* 0x0000003007107223 */ /* 0x000fe2000001000b */
[----:B------:R-:W-:Y:S01]  /*23b0*/  FFMA.FTZ R11, R9, R55, R10 ;  /* 0x00000037090b7223 */ /* 0x000fe2000001000a */
[----:B------:R-:W-:Y:S01]  /*23c0*/  PRMT R10, RZ, 0x5410, RZ ;  /* 0x00005410ff0a7816 */ /* 0x000fe200000000ff */
[----:B0-----:R-:W-:-:S04]  /*23d0*/  HADD2.F32 R51, -RZ, R51.H0_H0 ;  /* 0x20000033ff337230 */ /* 0x001fc80000004100 */
        /* <DEDUP_REMOVED lines=18> */
[----:B------:R-:W-:-:S02]  /*2500*/  PRMT R11, R11, 0x5410, RZ ;  /* 0x000054100b0b7816 */ /* 0x000fc400000000ff */
[----:B------:R-:W-:Y:S02]  /*2510*/  F2FP.F16.F32.PACK_AB R9, RZ, R6 ;  /* 0x00000006ff09723e */ /* 0x000fe400000000ff */
[----:B------:R-:W-:Y:S02]  /*2520*/  PRMT R8, R8, 0x5410, R11 ;  /* 0x0000541008087816 */ /* 0x000fe4000000000b */
[----:B------:R-:W-:Y:S02]  /*2530*/  PRMT R16, R16, 0x5410, R9 ;  /* 0x0000541010107816 */ /* 0x000fe40000000009 */
[----:B------:R-:W-:Y:S01]  /*2540*/  PRMT R6, RZ, 0x5410, RZ ;  /* 0x00005410ff067816 */ /* 0x000fe200000000ff */
[----:B------:R-:W-:Y:S01]  /*2550*/  HFMA2 R9, R8, 1, 1, RZ ;  /* 0x3c003c0008097831 */ /* 0x000fe200000000ff */
[----:B------:R-:W-:Y:S01]  /*2560*/  PRMT R7, RZ, 0x5410, RZ ;  /* 0x00005410ff077816 */ /* 0x000fe200000000ff */
[----:B------:R-:W-:Y:S01]  /*2570*/  HADD2 R8, R16, RZ.H0_H0 ;  /* 0x200000ff10087230 */ /* 0x000fe20000000000 */
[----:B------:R-:W-:Y:S01]  /*2580*/  PRMT R11, RZ, 0x7610, R11 ;  /* 0x00007610ff0b7816 */ /* 0x000fe2000000000b */
        /* <DEDUP_REMOVED lines=112> */
.L_x_2214:
        /* <DEDUP_REMOVED lines=16> */
[----:B------:R-:W0:Y:S01]  /*2d90*/  I2F.F16 R41, R22 ;  /* 0x0000001600297306 */ /* 0x000e220000200c00 */
[----:B------:R-:W-:Y:S02]  /*2da0*/  LEA.HI R45, R12, 0xffffff80, RZ, 0x8 ;  /* 0xffffff800c2d7811 */ /* 0x000fe400078f40ff */
[----:B------:R-:W-:Y:S02]  /*2db0*/  LOP3.LUT R24, R19, 0xff, RZ, 0xc0, !PT ;  /* 0x000000ff13187812 */ /* 0x000fe400078ec0ff */
[----:B------:R-:W-:-:S02]  /*2dc0*/  LOP3.LUT R0, R13, 0xff, RZ, 0xc0, !PT ;  /* 0x000000ff0d007812 */ /* 0x000fc400078ec0ff */
[----:B------:R-:W-:Y:S01]  /*2dd0*/  IADD3 R53, PT, PT, R24, -0x80, RZ ;  /* 0xffffff8018357810 */ /* 0x000fe20007ffe0ff */
[----:B------:R1:W2:Y:S01]  /*2de0*/  I2F.F16 R40, R23 ;  /* 0x0000001700287306 */ /* 0x0002a20000200c00 */
[----:B------:R-:W-:Y:S02]  /*2df0*/  SHF.R.U32.HI R24, RZ, 0x8, R13 ;  /* 0x00000008ff187819 */ /* 0x000fe4000001160d */
[----:B------:R-:W-:Y:S02]  /*2e00*/  IADD3 R27, PT, PT, R0, -0x80, RZ ;  /* 0xffffff80001b7810 */ /* 0x000fe40007ffe0ff */
[----:B------:R-:W-:Y:S02]  /*2e10*/  LOP3.LUT R30, R24, 0xff, RZ, 0xc0, !PT ;  /* 0x000000ff181e7812 */ /* 0x000fe400078ec0ff */
[----:B------:R-:W-:Y:S01]  /*2e20*/  LOP3.LUT R0, R15, 0xff, RZ, 0xc0, !PT ;  /* 0x000000ff0f007812 */ /* 0x000fe200078ec0ff */
[----:B------:R3:W-:Y:S01]  /*2e30*/  I2F.F16 R26, R21 ;  /* 0x00000015001a7306 */ /* 0x0007e20000200c00 */
[----:B-1----:R-:W1:Y:S01]  /*2e40*/  LDS.64 R22, [UR5+0x10] ;  /* 0x00001005ff167984 */ /* 0x002e620008000a00 */
[----:B------:R-:W-:Y:S01]  /*2e50*/  IADD3 R31, PT, PT, R30, -0x80, RZ ;  /* 0xffffff801e1f7810 */ /* 0x000fe20007ffe0ff */
[----:B0-----:R-:W-:Y:S01]  /*2e60*/  HADD2.F32 R41, -RZ, R41.H0_H0 ;  /* 0x20000029ff297230 */ /* 0x001fe20000004100 */
[----:B------:R-:W-:-:S02]  /*2e70*/  SHF.R.U32.HI R30, RZ, 0x8, R14 ;  /* 0x00000008ff1e7819 */ /* 0x000fc4000001160e */
[----:B------:R-:W-:Y:S01]  /*2e80*/  IADD3 R0, PT, PT, R0, -0x80, RZ ;  /* 0xffffff8000007810 */ /* 0x000fe20007ffe0ff */
[----:B--2---:R-:W-:Y:S01]  /*2e90*/  HADD2.F32 R40, -RZ, R40.H0_H0 ;  /* 0x20000028ff287230 */ /* 0x004fe20000004100 */
[----:B------:R-:W-:Y:S01]  /*2ea0*/  LOP3.LUT R30, R30, 0xff, RZ, 0xc0, !PT ;  /* 0x000000ff1e1e7812 */ /* 0x000fe200078ec0ff */
[----:B------:R-:W-:Y:S01]  /*2eb0*/  I2F.F16 R27, R27 ;  /* 0x0000001b001b7306 */ /* 0x000fe20000200c00 */
[--C-:B---3--:R-:W-:Y:S02]  /*2ec0*/  SHF.R.U32.HI R21, RZ, 0x8, R12.reuse ;  /* 0x00000008ff157819 */ /* 0x108fe4000001160c */
[----:B------:R-:W-:Y:S02]  /*2ed0*/  SHF.R.U32.HI R12, RZ, 0x10, R12 ;  /* 0x00000010ff0c7819 */ /* 0x000fe4000001160c */
[----:B------:R-:W-:Y:S02]  /*2ee0*/  LEA.HI R44, R13, 0xffffff80, RZ, 0x8 ;  /* 0xffffff800d2c7811 */ /* 0x000fe400078f40ff */
[----:B------:R-:W-:Y:S01]  /*2ef0*/  LOP3.LUT R12, R12, 0xff, RZ, 0xc0, !PT ;  /* 0x000000ff0c0c7812 */ /* 0x000fe200078ec0ff */
[----:B------:R-:W-:Y:S01]  /*2f00*/  I2F.F16 R0, R0 ;  /* 0x0000000000007306 */ /* 0x000fe20000200c00 */
[----:B------:R-:W-:-:S02]  /*2f10*/  LOP3.LUT R21, R21, 0xff, RZ, 0xc0, !PT ;  /* 0x000000ff15157812 */ /* 0x000fc400078ec0ff */
[----:B------:R-:W-:Y:S02]  /*2f20*/  IADD3 R12, PT, PT, R12, -0x80, RZ ;  /* 0xffffff800c0c7810 */ /* 0x000fe40007ffe0ff */
[----:B------:R-:W-:Y:S02]  /*2f30*/  SHF.R.U32.HI R13, RZ, 0x10, R13 ;  /* 0x00000010ff0d7819 */ /* 0x000fe4000001160d */
[----:B------:R-:W-:Y:S01]  /*2f40*/  IADD3 R30, PT, PT, R30, -0x80, RZ ;  /* 0xffffff801e1e7810 */ /* 0x000fe20007ffe0ff */
[----:B------:R0:W2:Y:S01]  /*2f50*/  I2F.F16 R24, R12 ;  /* 0x0000000c00187306 */ /* 0x0000a20000200c00 */
[----:B------:R-:W-:Y:S02]  /*2f60*/  IADD3 R21, PT, PT, R21, -0x80, RZ ;  /* 0xffffff8015157810 */ /* 0x000fe40007ffe0ff */
[----:B------:R-:W-:Y:S02]  /*2f70*/  LOP3.LUT R13, R13, 0xff, RZ, 0xc0, !PT ;  /* 0x000000ff0d0d7812 */ /* 0x000fe400078ec0ff */
[----:B------:R-:W-:-:S02]  /*2f80*/  LEA.HI R43, R14, 0xffffff80, RZ, 0x8 ;  /* 0xffffff800e2b7811 */ /* 0x000fc400078f40ff */
[----:B------:R-:W-:Y:S01]  /*2f90*/  LEA.HI R42, R15, 0xffffff80, RZ, 0x8 ;  /* 0xffffff800f2a7811 */ /* 0x000fe200078f40ff */
[----:B------:R-:W3:Y:S01]  /*2fa0*/  I2F.F16 R36, R21 ;  /* 0x0000001500247306 */ /* 0x000ee20000200c00 */
[--C-:B0-----:R-:W-:Y:S02]  /*2fb0*/  SHF.R.U32.HI R12, RZ, 0x8, R15.reuse ;  /* 0x00000008ff0c7819 */ /* 0x101fe4000001160f */
[----:B------:R-:W-:Y:S02]  /*2fc0*/  SHF.R.U32.HI R14, RZ, 0x10, R14 ;  /* 0x00000010ff0e7819 */ /* 0x000fe4000001160e */
[----:B------:R-:W-:Y:S02]  /*2fd0*/  LOP3.LUT R12, R12, 0xff, RZ, 0xc0, !PT ;  /* 0x000000ff0c0c7812 */ /* 0x000fe400078ec0ff */
[----:B------:R-:W-:Y:S01]  /*2fe0*/  SHF.R.U32.HI R15, RZ, 0x10, R15 ;  /* 0x00000010ff0f7819 */ /* 0x000fe2000001160f */
[----:B------:R-:W0:Y:S01]  /*2ff0*/  I2F.F16 R31, R31 ;  /* 0x0000001f001f7306 */ /* 0x000e220000200c00 */
[----:B------:R-:W-:Y:S01]  /*3000*/  IADD3 R47, PT, PT, R12, -0x80, RZ ;  /* 0xffffff800c2f7810 */ /* 0x000fe20007ffe0ff */
[----:B-1----:R-:W-:Y:S01]  /*3010*/  HADD2.F32 R54, -RZ, R22.H1_H1 ;  /* 0x30000016ff367230 */ /* 0x002fe20000004100 */
[----:B------:R-:W-:Y:S01]  /*3020*/  IADD3 R13, PT, PT, R13, -0x80, RZ ;  /* 0xffffff800d0d7810 */ /* 0x000fe20007ffe0ff */
[----:B--2---:R-:W-:Y:S01]  /*3030*/  HADD2.F32 R24, -RZ, R24.H0_H0 ;  /* 0x20000018ff187230 */ /* 0x004fe20000004100 */
[----:B------:R-:W-:Y:S01]  /*3040*/  LOP3.LUT R14, R14, 0xff, RZ, 0xc0, !PT ;  /* 0x000000ff0e0e7812 */ /* 0x000fe200078ec0ff */
[----:B------:R-:W-:Y:S01]  /*3050*/  HADD2.F32 R51, -RZ, R23.H0_H0 ;  /* 0x20000017ff337230 */ /* 0x000fe20000004100 */
[----:B------:R-:W-:Y:S01]  /*3060*/  SHF.R.U32.HI R12, RZ, 0x8, R16 ;  /* 0x00000008ff0c7819 */ /* 0x000fe20000011610 */
[----:B------:R-:W1:Y:S01]  /*3070*/  I2F.F16 R30, R30 ;  /* 0x0000001e001e7306 */ /* 0x000e620000200c00 */
[----:B------:R-:W-:Y:S01]  /*3080*/  LOP3.LUT R15, R15, 0xff, RZ, 0xc0, !PT ;  /* 0x000000ff0f0f7812 */ /* 0x000fe200078ec0ff */
[----:B---3--:R-:W-:Y:S01]  /*3090*/  HADD2.F32 R36, -RZ, R36.H0_H0 ;  /* 0x20000024ff247230 */ /* 0x008fe20000004100 */
[----:B------:R-:W-:-:S02]  /*30a0*/  IADD3 R14, PT, PT, R14, -0x80, RZ ;  /* 0xffffff800e0e7810 */ /* 0x000fc40007ffe0ff */
[----:B------:R-:W-:Y:S02]  /*30b0*/  LOP3.LUT R12, R12, 0xff, RZ, 0xc0, !PT ;  /* 0x000000ff0c0c7812 */ /* 0x000fe400078ec0ff */
[----:B------:R-:W-:Y:S01]  /*30c0*/  IADD3 R46, PT, PT, R15, -0x80, RZ ;  /* 0xffffff800f2e7810 */ /* 0x000fe20007ffe0ff */
[----:B------:R-:W2:Y:S01]  /*30d0*/  I2F.F16 R47, R47 ;  /* 0x0000002f002f7306 */ /* 0x000ea20000200c00 */
[----:B------:R-:W-:Y:S01]  /*30e0*/  HADD2.F32 R15, -RZ, R22.H0_H0 ;  /* 0x20000016ff0f7230 */ /* 0x000fe20000004100 */
[----:B------:R-:W-:Y:S01]  /*30f0*/  IADD3 R48, PT, PT, R12, -0x80, RZ ;  /* 0xffffff800c307810 */ /* 0x000fe20007ffe0ff */
[----:B------:R-:W-:Y:S01]  /*3100*/  HADD2.F32 R12, -RZ, R26.H0_H0 ;  /* 0x2000001aff0c7230 */ /* 0x000fe20000004100 */
[----:B------:R-:W-:Y:S01]  /*3110*/  LEA.HI R50, R16, 0xffffff80, RZ, 0x8 ;  /* 0xffffff8010327811 */ /* 0x000fe200078f40ff */
[----:B0-----:R-:W-:Y:S01]  /*3120*/  HADD2.F32 R31, -RZ, R31.H0_H0 ;  /* 0x2000001fff1f7230 */ /* 0x001fe20000004100 */
[----:B------:R-:W-:Y:S01]  /*3130*/  SHF.R.U32.HI R52, RZ, 0x8, R19 ;  /* 0x00000008ff347819 */ /* 0x000fe20000011613 */
[----:B-1----:R-:W-:Y:S01]  /*3140*/  HADD2.F32 R30, -RZ, R30.H0_H0 ;  /* 0x2000001eff1e7230 */ /* 0x002fe20000004100 */
[----:B------:R0:W1:Y:S01]  /*3150*/  I2F.F16 R55, R13 ;  /* 0x0000000d00377306 */ /* 0x0000620000200c00 */
[----:B------:R-:W-:Y:S01]  /*3160*/  FFMA.FTZ R57, R12, R15, RZ ;  /* 0x0000000f0c397223 */ /* 0x000fe200000100ff */
[----:B------:R-:W-:-:S02]  /*3170*/  SHF.R.U32.HI R16, RZ, 0x10, R16 ;  /* 0x00000010ff107819 */ /* 0x000fc40000011610 */
[----:B------:R-:W-:Y:S01]  /*3180*/  LEA.HI R49, R17, 0xffffff80, RZ, 0x8 ;  /* 0xffffff8011317811 */ /* 0x000fe200078f40ff */
[----:B------:R-:W-:Y:S01]  /*3190*/  FFMA.FTZ R57, R36, R54, R57 ;  /* 0x0000003624397223 */ /* 0x000fe20000010039 */
[----:B------:R-:W-:Y:S02]  /*31a0*/  LEA.HI R38, R18, 0xffffff80, RZ, 0x8 ;  /* 0xffffff8012267811 */ /* 0x000fe400078f40ff */
[----:B------:R3:W4:Y:S01]  /*31b0*/  I2F.F16 R21, R14 ;  /* 0x0000000e00157306 */ /* 0x0007220000200c00 */
[----:B0-----:R-:W-:Y:S01]  /*31c0*/  SHF.R.U32.HI R13, RZ, 0x8, R17 ;  /* 0x00000008ff0d7819 */ /* 0x001fe20000011611 */
[----:B------:R-:W-:Y:S01]  /*31d0*/  FFMA.FTZ R56, R24, R51, R57 ;  /* 0x0000003318387223 */ /* 0x000fe20000010039 */
[----:B------:R-:W-:Y:S02]  /*31e0*/  LOP3.LUT R52, R52, 0xff, RZ, 0xc0, !PT ;  /* 0x000000ff34347812 */ /* 0x000fe400078ec0ff */
[----:B------:R-:W-:Y:S01]  /*31f0*/  LOP3.LUT R22, R13, 0xff, RZ, 0xc0, !PT ;  /* 0x000000ff0d167812 */ /* 0x000fe200078ec0ff */
[----:B------:R-:W-:Y:S01]  /*3200*/  HADD2.F32 R13, -RZ, R0.H0_H0 ;  /* 0x20000000ff0d7230 */ /* 0x000fe20000004100 */
[----:B------:R-:W-:Y:S01]  /*3210*/  SHF.R.U32.HI R17, RZ, 0x10, R17 ;  /* 0x00000010ff117819 */ /* 0x000fe20000011611 */
[----:B------:R-:W-:Y:S01]  /*3220*/  HADD2.F32 R0, -RZ, R25.H0_H0 ;  /* 0x20000019ff007230 */ /* 0x000fe20000004100 */
[----:B------:R-:W0:Y:S01]  /*3230*/  I2F.F16 R46, R46 ;  /* 0x0000002e002e7306 */ /* 0x000e220000200c00 */
[----:B---3--:R-:W-:-:S02]  /*3240*/  HADD2.F32 R14, -RZ, R27.H0_H0 ;  /* 0x2000001bff0e7230 */ /* 0x008fc40000004100 */
[C---:B------:R-:W-:Y:S01]  /*3250*/  FFMA.FTZ R26, R15.reuse, R13, RZ ;  /* 0x0000000d0f1a7223 */ /* 0x040fe200000100ff */
[----:B--2---:R-:W-:Y:S02]  /*3260*/  HADD2.F32 R25, -RZ, R47.H0_H0 ;  /* 0x2000002fff197230 */ /* 0x004fe40000004100 */
[----:B------:R-:W-:Y:S01]  /*3270*/  FFMA.FTZ R47, R15, R0, RZ ;  /* 0x000000000f2f7223 */ /* 0x000fe200000100ff */
[----:B------:R-:W-:Y:S01]  /*3280*/  LEA.HI R37, R19, 0xffffff80, RZ, 0x8 ;  /* 0xffffff8013257811 */ /* 0x000fe200078f40ff */
[----:B------:R-:W-:Y:S01]  /*3290*/  FFMA.FTZ R27, R15, R14, RZ ;  /* 0x0000000e0f1b7223 */ /* 0x000fe200000100ff */
[----:B------:R-:W-:Y:S01]  /*32a0*/  SHF.R.U32.HI R15, RZ, 0x8, R18 ;  /* 0x00000008ff0f7819 */ /* 0x000fe20000011612 */
[C---:B------:R-:W-:Y:S01]  /*32b0*/  FFMA.FTZ R60, R54.reuse, R30, R47 ;  /* 0x0000001e363c7223 */ /* 0x040fe2000001002f */
[----:B------:R-:W2:Y:S01]  /*32c0*/  I2F.F16 R45, R45 ;  /* 0x0000002d002d7306 */ /* 0x000ea20000200c00 */
[C---:B------:R-:W-:Y:S01]  /*32d0*/  FFMA.FTZ R58, R54.reuse, R31, R27 ;  /* 0x0000001f363a7223 */ /* 0x040fe2000001001b */
[----:B------:R-:W-:Y:S01]  /*32e0*/  FFMA.FTZ R54, R54, R25, R26 ;  /* 0x0000001936367223 */ /* 0x000fe2000001001a */
[----:B------:R-:W-:Y:S01]  /*32f0*/  LOP3.LUT R15, R15, 0xff, RZ, 0xc0, !PT ;  /* 0x000000ff0f0f7812 */ /* 0x000fe200078ec0ff */
[----:B------:R-:W3:Y:S01]  /*3300*/  LDS.64 R26, [UR5+0x18] ;  /* 0x00001805ff1a7984 */ /* 0x000ee20008000a00 */
[----:B------:R-:W-:Y:S01]  /*3310*/  IADD3 R47, PT, PT, R22, -0x80, RZ ;  /* 0xffffff80162f7810 */ /* 0x000fe20007ffe0ff */
[----:B-1----:R-:W-:Y:S01]  /*3320*/  HADD2.F32 R22, -RZ, R55.H0_H0 ;  /* 0x20000037ff167230 */ /* 0x002fe20000004100 */
[----:B------:R-:W-:Y:S01]  /*3330*/  IADD3 R59, PT, PT, R15, -0x80, RZ ;  /* 0xffffff800f3b7810 */ /* 0x000fe20007ffe0ff */
[----:B------:R-:W1:Y:S01]  /*3340*/  I2F.F16 R44, R44 ;  /* 0x0000002c002c7306 */ /* 0x000e620000200c00 */
[----:B----4-:R-:W-:Y:S01]  /*3350*/  HADD2.F32 R21, -RZ, R21.H0_H0 ;  /* 0x20000015ff157230 */ /* 0x010fe20000004100 */
[----:B------:R-:W-:Y:S01]  /*3360*/  IADD3 R61, PT, PT, R52, -0x80, RZ ;  /* 0xffffff80343d7810 */ /* 0x000fe20007ffe0ff */
[----:B0-----:R-:W-:-:S02]  /*3370*/  HADD2.F32 R15, -RZ, R46.H0_H0 ;  /* 0x2000002eff0f7230 */ /* 0x001fc40000004100 */
[C---:B------:R-:W-:Y:S01]  /*3380*/  FFMA.FTZ R55, R51.reuse, R22, R58 ;  /* 0x0000001633377223 */ /* 0x040fe2000001003a */
[----:B------:R-:W-:Y:S02]  /*3390*/  HADD2.F32 R58, -RZ, R23.H1_H1 ;  /* 0x30000017ff3a7230 */ /* 0x000fe40000004100 */
[----:B------:R-:W-:Y:S01]  /*33a0*/  FFMA.FTZ R60, R51, R21, R60 ;  /* 0x00000015333c7223 */ /* 0x000fe2000001003c */
[----:B------:R-:W-:Y:S01]  /*33b0*/  LOP3.LUT R17, R17, 0xff, RZ, 0xc0, !PT ;  /* 0x000000ff11117812 */ /* 0x000fe200078ec0ff */
[----:B------:R-:W0:Y:S01]  /*33c0*/  I2F.F16 R43, R43 ;  /* 0x0000002b002b7306 */ /* 0x000e220000200c00 */
[----:B------:R-:W-:Y:S01]  /*33d0*/  FFMA.FTZ R51, R51, R15, R54 ;  /* 0x0000000f33337223 */ /* 0x000fe20000010036 */
[----:B------:R-:W-:Y:S01]  /*33e0*/  SHF.R.U32.HI R54, RZ, 0x10, R18 ;  /* 0x00000010ff367819 */ /* 0x000fe20000011612 */
[----:B--2---:R-:W-:Y:S01]  /*33f0*/  HADD2.F32 R45, -RZ, R45.H0_H0 ;  /* 0x2000002dff2d7230 */ /* 0x004fe20000004100 */
[----:B------:R-:W-:Y:S02]  /*3400*/  LOP3.LUT R18, R16, 0xff, RZ, 0xc0, !PT ;  /* 0x000000ff10127812 */ /* 0x000fe400078ec0ff */
[----:B------:R-:W-:Y:S01]  /*3410*/  LOP3.LUT R54, R54, 0xff, RZ, 0xc0, !PT ;  /* 0x000000ff36367812 */ /* 0x000fe200078ec0ff */
[----:B-1----:R-:W-:Y:S01]  /*3420*/  HADD2.F32 R44, -RZ, R44.H0_H0 ;  /* 0x2000002cff2c7230 */ /* 0x002fe20000004100 */
[----:B------:R-:W1:Y:S01]  /*3430*/  I2F.F16 R42, R42 ;  /* 0x0000002a002a7306 */ /* 0x000e620000200c00 */
[----:B------:R-:W-:-:S02]  /*3440*/  SHF.R.U32.HI R19, RZ, 0x10, R19 ;  /* 0x00000010ff137819 */ /* 0x000fc40000011613 */
[----:B------:R-:W-:Y:S01]  /*3450*/  IADD3 R52, PT, PT, R18, -0x80, RZ ;  /* 0xffffff8012347810 */ /* 0x000fe20007ffe0ff */
[----:B------:R-:W-:Y:S01]  /*3460*/  FFMA.FTZ R18, R45, R58, R56 ;  /* 0x0000003a2d127223 */ /* 0x000fe20000010038 */
[----:B------:R-:W-:Y:S01]  /*3470*/  IADD3 R54, PT, PT, R54, -0x80, RZ ;  /* 0xffffff8036367810 */ /* 0x000fe20007ffe0ff */
[----:B0-----:R-:W-:Y:S02]  /*3480*/  HADD2.F32 R43, -RZ, R43.H0_H0 ;  /* 0x2000002bff2b7230 */ /* 0x001fe40000004100 */
[----:B------:R-:W0:Y:S01]  /*3490*/  I2F.F16 R53, R53 ;  /* 0x0000003500357306 */ /* 0x000e220000200c00 */
[----:B------:R-:W-:Y:S01]  /*34a0*/  IADD3 R57, PT, PT, R17, -0x80, RZ ;  /* 0xffffff8011397810 */ /* 0x000fe20007ffe0ff */
[C---:B------:R-:W-:Y:S01]  /*34b0*/  FFMA.FTZ R17, R58.reuse, R44, R55 ;  /* 0x0000002c3a117223 */ /* 0x040fe20000010037 */
[----:B------:R-:W-:Y:S01]  /*34c0*/  LOP3.LUT R19, R19, 0xff, RZ, 0xc0, !PT ;  /* 0x000000ff13137812 */ /* 0x000fe200078ec0ff */
[----:B------:R-:W-:Y:S01]  /*34d0*/  FFMA.FTZ R60, R58, R43, R60 ;  /* 0x0000002b3a3c7223 */ /* 0x000fe2000001003c */
[----:B------:R-:W-:Y:S01]  /*34e0*/  ISETP.NE.AND P0, PT, R32, 0x1, PT ;  /* 0x000000012000780c */ /* 0x000fe20003f05270 */
[----:B-1----:R-:W-:-:S02]  /*34f0*/  HADD2.F32 R42, -RZ, R42.H0_H0 ;  /* 0x2000002aff2a7230 */ /* 0x002fc40000004100 */
[----:B------:R-:W1:Y:S03]  /*3500*/  I2F.F16 R39, R39 ;  /* 0x0000002700277306 */ /* 0x000e660000200c00 */
[----:B------:R-:W-:Y:S01]  /*3510*/  FFMA.FTZ R56, R58, R42, R51 ;  /* 0x0000002a3a387223 */ /* 0x000fe20000010033 */
[--C-:B---3--:R-:W-:Y:S02]  /*3520*/  HADD2.F32 R58, -RZ, R26.reuse.H0_H0 ;  /* 0x2000001aff3a7230 */ /* 0x108fe40000004100 */
[----:B0-----:R-:W-:Y:S02]  /*3530*/  HADD2.F32 R23, -RZ, R53.H0_H0 ;  /* 0x20000035ff177230 */ /* 0x001fe40000004100 */
[----:B------:R-:W0:Y:S01]  /*3540*/  I2F.F16 R48, R48 ;  /* 0x0000003000307306 */ /* 0x000e220000200c00 */
[----:B------:R-:W-:Y:S02]  /*3550*/  HADD2.F32 R53, -RZ, R26.H1_H1 ;  /* 0x3000001aff357230 */ /* 0x000fe40000004100 */
[----:B-1----:R-:W-:-:S05]  /*3560*/  HADD2.F32 R39, -RZ, R39.H0_H0 ;  /* 0x20000027ff277230 */ /* 0x002fca0000004100 */
[----:B------:R-:W1:Y:S01]  /*3570*/  I2F.F16 R47, R47 ;  /* 0x0000002f002f7306 */ /* 0x000e620000200c00 */
[----:B------:R-:W-:Y:S01]  /*3580*/  FFMA.FTZ R55, R58, R39, R60 ;  /* 0x000000273a377223 */ /* 0x000fe2000001003c */
[----:B0-----:R-:W-:-:S06]  /*3590*/  HADD2.F32 R48, -RZ, R48.H0_H0 ;  /* 0x20000030ff307230 */ /* 0x001fcc0000004100 */
[----:B------:R0:W2:Y:S01]  /*35a0*/  I2F.F16 R46, R59 ;  /* 0x0000003b002e7306 */ /* 0x0000a20000200c00 */
[----:B-1----:R-:W-:-:S07]  /*35b0*/  HADD2.F32 R47, -RZ, R47.H0_H0 ;  /* 0x2000002fff2f7230 */ /* 0x002fce0000004100 */
[----:B------:R-:W1:Y:S01]  /*35c0*/  I2F.F16 R16, R61 ;  /* 0x0000003d00107306 */ /* 0x000e620000200c00 */
[----:B0-----:R-:W-:Y:S01]  /*35d0*/  IADD3 R59, PT, PT, R19, -0x80, RZ ;  /* 0xffffff80133b7810 */ /* 0x001fe20007ffe0ff */
[----:B------:R-:W-:Y:S01]  /*35e0*/  FFMA.FTZ R19, R41, R58, R18 ;  /* 0x0000003a29137223 */ /* 0x000fe20000010012 */
[----:B------:R-:W-:Y:S01]  /*35f0*/  FFMA.FTZ R18, R58, R40, R17 ;  /* 0x000000283a127223 */ /* 0x000fe20000010011 */
[----:B------:R-:W-:Y:S02]  /*3600*/  HADD2.F32 R17, -RZ, R27.H0_H0 ;  /* 0x2000001bff117230 */ /* 0x000fe40000004100 */
[----:B------:R-:W-:Y:S01]  /*3610*/  FFMA.FTZ R19, R48, R53, R19 ;  /* 0x0000003530137223 */ /* 0x000fe20000010013 */
[----:B--2---:R-:W-:Y:S01]  /*3620*/  HADD2.F32 R46, -RZ, R46.H0_H0 ;  /* 0x2000002eff2e7230 */ /* 0x004fe20000004100 */
[----:B------:R-:W0:Y:S01]  /*3630*/  I2F.F16 R52, R52 ;  /* 0x0000003400347306 */ /* 0x000e220000200c00 */
[----:B------:R-:W-:-:S03]  /*3640*/  FFMA.FTZ R18, R53, R47, R18 ;  /* 0x0000002f35127223 */ /* 0x000fc60000010012 */
[----:B------:R-:W-:Y:S01]  /*3650*/  FFMA.FTZ R55, R53, R46, R55 ;  /* 0x0000002e35377223 */ /* 0x000fe20000010037 */
[----:B-1----:R-:W-:-:S03]  /*3660*/  HADD2.F32 R26, -RZ, R16.H0_H0 ;  /* 0x20000010ff1a7230 */ /* 0x002fc60000004100 */
[----:B------:R-:W1:Y:S01]  /*3670*/  I2F.F16 R50, R50 ;  /* 0x0000003200327306 */ /* 0x000e620000200c00 */
[----:B------:R-:W-:Y:S02]  /*3680*/  HADD2.F32 R16, -RZ, R27.H1_H1 ;  /* 0x3000001bff107230 */ /* 0x000fe40000004100 */
[----:B0-----:R-:W-:-:S05]  /*3690*/  HADD2.F32 R52, -RZ, R52.H0_H0 ;  /* 0x20000034ff347230 */ /* 0x001fca0000004100 */
[----:B------:R0:W2:Y:S01]  /*36a0*/  I2F.F16 R51, R57 ;  /* 0x0000003900337306 */ /* 0x0000a20000200c00 */
[----:B-1----:R-:W-:-:S07]  /*36b0*/  HADD2.F32 R27, -RZ, R50.H0_H0 ;  /* 0x20000032ff1b7230 */ /* 0x002fce0000004100 */
[----:B------:R-:W1:Y:S01]  /*36c0*/  I2F.F16 R54, R54 ;  /* 0x0000003600367306 */ /* 0x000e620000200c00 */
[----:B0-----:R-:W-:-:S04]  /*36d0*/  FFMA.FTZ R57, R58, R23, R56 ;  /* 0x000000173a397223 */ /* 0x001fc80000010038 */
[----:B------:R-:W-:Y:S01]  /*36e0*/  FFMA.FTZ R57, R53, R26, R57 ;  /* 0x0000001a35397223 */ /* 0x000fe20000010039 */
[----:B--2---:R-:W-:Y:S02]  /*36f0*/  HADD2.F32 R51, -RZ, R51.H0_H0 ;  /* 0x20000033ff337230 */ /* 0x004fe40000004100 */
[----:B------:R-:W0:Y:S01]  /*3700*/  I2F.F16 R49, R49 ;  /* 0x0000003100317306 */ /* 0x000e220000200c00 */
[----:B-1----:R-:W-:-:S07]  /*3710*/  HADD2.F32 R50, -RZ, R54.H0_H0 ;  /* 0x20000036ff327230 */ /* 0x002fce0000004100 */
[----:B------:R-:W1:Y:S01]  /*3720*/  I2F.F16 R38, R38 ;  /* 0x0000002600267306 */ /* 0x000e620000200c00 */
[----:B------:R-:W-:Y:S01]  /*3730*/  FFMA.FTZ R54, R52, R17, R19 ;  /* 0x0000001134367223 */ /* 0x000fe20000010013 */
[----:B------:R-:W-:Y:S01]  /*3740*/  FFMA.FTZ R19, R17, R51, R18 ;  /* 0x0000003311137223 */ /* 0x000fe20000010012 */
[----:B0-----:R-:W-:-:S05]  /*3750*/  HADD2.F32 R49, -RZ, R49.H0_H0 ;  /* 0x20000031ff317230 */ /* 0x001fca0000004100 */
[----:B------:R-:W0:Y:S01]  /*3760*/  I2F.F16 R56, R59 ;  /* 0x0000003b00387306 */ /* 0x000e220000200c00 */
[----:B------:R-:W-:Y:S01]  /*3770*/  FFMA.FTZ R18, R16, R49, R19 ;  /* 0x0000003110127223 */ /* 0x000fe20000010013 */
[----:B-1----:R-:W-:-:S06]  /*3780*/  HADD2.F32 R53, -RZ, R38.H0_H0 ;  /* 0x20000026ff357230 */ /* 0x002fcc0000004100 */
[----:B------:R-:W1:Y:S01]  /*3790*/  I2F.F16 R37, R37 ;  /* 0x0000002500257306 */ /* 0x000e620000200c00 */
[----:B0-----:R-:W-:Y:S02]  /*37a0*/  HADD2.F32 R38, -RZ, R56.H0_H0 ;  /* 0x20000038ff267230 */ /* 0x001fe40000004100 */
[C---:B------:R-:W-:Y:S01]  /*37b0*/  FFMA.FTZ R56, R17.reuse, R50, R55 ;  /* 0x0000003211387223 */ /* 0x040fe20000010037 */
[----:B------:R-:W-:Y:S02]  /*37c0*/  HADD2.F32 R55, -RZ, R5.H0_H0 ;  /* 0x20000005ff377230 */ /* 0x000fe40000004100 */
[----:B------:R-:W-:Y:S01]  /*37d0*/  FFMA.FTZ R58, R17, R38, R57 ;  /* 0x00000026113a7223 */ /* 0x000fe20000010039 */
[----:B------:R-:W-:Y:S01]  /*37e0*/  FFMA.FTZ R19, R16, R53, R56 ;  /* 0x0000003510137223 */ /* 0x000fe20000010038 */
[----:B------:R-:W-:Y:S02]  /*37f0*/  HADD2.F32 R56, -RZ, R2.H0_H0 ;  /* 0x20000002ff387230 */ /* 0x000fe40000004100 */
[----:B------:R-:W-:Y:S01]  /*3800*/  FFMA.FTZ R17, R27, R16, R54 ;  /* 0x000000101b117223 */ /* 0x000fe20000010036 */
[----:B-1----:R-:W-:-:S02]  /*3810*/  HADD2.F32 R37, -RZ, R37.H0_H0 ;  /* 0x20000025ff257230 */ /* 0x002fc40000004100 */
[----:B------:R-:W-:Y:S02]  /*3820*/  HADD2.F32 R57, -RZ, R3.H0_H0 ;  /* 0x20000003ff397230 */ /* 0x000fe40000004100 */
[----:B------:R-:W-:Y:S01]  /*3830*/  FMUL.FTZ R17, R56, R17 ;  /* 0x0000001138117220 */ /* 0x000fe20000410000 */
[----:B------:R-:W-:Y:S02]  /*3840*/  HADD2.F32 R54, -RZ, R4.H0_H0 ;  /* 0x20000004ff367230 */ /* 0x000fe40000004100 */
[----:B------:R-:W-:Y:S01]  /*3850*/  FFMA.FTZ R58, R16, R37, R58 ;  /* 0x00000025103a7223 */ /* 0x000fe2000001003a */
[----:B------:R-:W-:Y:S01]  /*3860*/  FMUL.FTZ R18, R57, R18 ;  /* 0x0000001239127220 */ /* 0x000fe20000410000 */
[----:B------:R-:W-:Y:S01]  /*3870*/  F2FP.F16.F32.PACK_AB R17, RZ, R17 ;  /* 0x00000011ff11723e */ /* 0x000fe200000000ff */
[----:B------:R-:W-:Y:S01]  /*3880*/  FMUL.FTZ R19, R54, R19 ;  /* 0x0000001336137220 */ /* 0x000fe20000410000 */
        /* <DEDUP_REMOVED lines=10> */
[----:B------:R-:W-:Y:S01]  /*3930*/  ISETP.NE.AND P0, PT, R32, 0x2, PT ;  /* 0x000000022000780c */ /* 0x000fe20003f05270 */
[--C-:B0-----:R-:W-:Y:S02]  /*3940*/  HADD2.F32 R19, -RZ, R16.reuse.H0_H0 ;  /* 0x20000010ff137230 */ /* 0x101fe40000004100 */
[----:B------:R-:W-:Y:S02]  /*3950*/  HADD2.F32 R16, -RZ, R16.H1_H1 ;  /* 0x30000010ff107230 */ /* 0x000fe40000004100 */
[--C-:B------:R-:W-:Y:S02]  /*3960*/  HADD2.F32 R60, -RZ, R17.reuse.H1_H1 ;  /* 0x30000011ff3c7230 */ /* 0x100fe40000004100 */
[-C--:B------:R-:W-:Y:S01]  /*3970*/  FFMA.FTZ R61, R12, R19.reuse, RZ ;  /* 0x000000130c3d7223 */ /* 0x080fe200000100ff */
[-C--:B------:R-:W-:Y:S01]  /*3980*/  FFMA.FTZ R58, R14, R19.reuse, RZ ;  /* 0x000000130e3a7223 */ /* 0x080fe200000100ff */
[-C--:B------:R-:W-:Y:S01]  /*3990*/  FFMA.FTZ R59, R0, R19.reuse, RZ ;  /* 0x00000013003b7223 */ /* 0x080fe200000100ff */
[----:B------:R-:W-:Y:S01]  /*39a0*/  FFMA.FTZ R18, R13, R19, RZ ;  /* 0x000000130d127223 */ /* 0x000fe200000100ff */
[-C--:B------:R-:W-:Y:S01]  /*39b0*/  FFMA.FTZ R19, R36, R16.reuse, R61 ;  /* 0x0000001024137223 */ /* 0x080fe2000001003d */
[-C--:B------:R-:W-:Y:S01]  /*39c0*/  FFMA.FTZ R61, R31, R16.reuse, R58 ;  /* 0x000000101f3d7223 */ /* 0x080fe2000001003a */
[----:B------:R-:W-:Y:S01]  /*39d0*/  FFMA.FTZ R58, R30, R16, R59 ;  /* 0x000000101e3a7223 */ /* 0x000fe2000001003b */
[----:B------:R-:W-:-:S02]  /*39e0*/  HADD2.F32 R59, -RZ, R17.H0_H0 ;  /* 0x20000011ff3b7230 */ /* 0x000fc40000004100 */
[----:B------:R-:W-:-:S03]  /*39f0*/  FFMA.FTZ R18, R25, R16, R18 ;  /* 0x0000001019127223 */ /* 0x000fc60000010012 */
[-C--:B------:R-:W-:Y:S01]  /*3a00*/  FFMA.FTZ R16, R24, R59.reuse, R19 ;  /* 0x0000003b18107223 */ /* 0x080fe20000010013 */
[-C--:B------:R-:W-:Y:S01]  /*3a10*/  FFMA.FTZ R61, R22, R59.reuse, R61 ;  /* 0x0000003b163d7223 */ /* 0x080fe2000001003d */
[-C--:B------:R-:W-:Y:S01]  /*3a20*/  FFMA.FTZ R58, R21, R59.reuse, R58 ;  /* 0x0000003b153a7223 */ /* 0x080fe2000001003a */
[----:B------:R-:W-:Y:S01]  /*3a30*/  FFMA.FTZ R59, R15, R59, R18 ;  /* 0x0000003b0f3b7223 */ /* 0x000fe20000010012 */
[-C--:B------:R-:W-:Y:S01]  /*3a40*/  FFMA.FTZ R16, R45, R60.reuse, R16 ;  /* 0x0000003c2d107223 */ /* 0x080fe20000010010 */
[----:B------:R-:W0:Y:S01]  /*3a50*/  LDS.64 R18, [UR5+0x58] ;  /* 0x00005805ff127984 */ /* 0x000e220008000a00 */
[-C--:B------:R-:W-:Y:S01]  /*3a60*/  FFMA.FTZ R17, R44, R60.reuse, R61 ;  /* 0x0000003c2c117223 */ /* 0x080fe2000001003d */
[-C--:B------:R-:W-:Y:S01]  /*3a70*/  FFMA.FTZ R58, R43, R60.reuse, R58 ;  /* 0x0000003c2b3a7223 */ /* 0x080fe2000001003a */
[----:B------:R-:W-:Y:S01]  /*3a80*/  FFMA.FTZ R60, R42, R60, R59 ;  /* 0x0000003c2a3c7223 */ /* 0x000fe2000001003b */
[--C-:B0-----:R-:W-:Y:S02]  /*3a90*/  HADD2.F32 R59, -RZ, R18.reuse.H0_H0 ;  /* 0x20000012ff3b7230 */ /* 0x101fe40000004100 */
        /* <DEDUP_REMOVED lines=86> */
.L_x_2215:
        /* <DEDUP_REMOVED lines=311> */
.L_x_2216:
        /* <DEDUP_REMOVED lines=34> */
[----:B------:R-:W-:Y:S02]  /*5590*/  ISETP.NE.AND P0, PT, R32, 0x1, PT ;  /* 0x000000012000780c */ /* 0x000fe40003f05270 */
[----:B------:R-:W-:Y:S01]  /*55a0*/  IADD3 R27, PT, PT, R27, -0x80, RZ ;  /* 0xffffff801b1b7810 */ /* 0x000fe20007ffe0ff */
[----:B------:R1:W2:Y:S01]  /*55b0*/  I2F.F16 R41, R21 ;  /* 0x0000001500297306 */ /* 0x0002a20000200c00 */
[----:B0-----:R-:W-:-:S02]  /*55c0*/  SHF.R.U32.HI R20, RZ, 0x8, R12 ;  /* 0x00000008ff147819 */ /* 0x001fc4000001160c */
[----:B------:R-:W-:Y:S02]  /*55d0*/  SHF.R.U32.HI R12, RZ, 0x10, R12 ;  /* 0x00000010ff0c7819 */ /* 0x000fe4000001160c */
[----:B------:R-:W-:Y:S02]  /*55e0*/  LOP3.LUT R20, R20, 0xff, RZ, 0xc0, !PT ;  /* 0x000000ff14147812 */ /* 0x000fe400078ec0ff */
[----:B------:R-:W-:Y:S01]  /*55f0*/  LOP3.LUT R12, R12, 0xff, RZ, 0xc0, !PT ;  /* 0x000000ff0c0c7812 */ /* 0x000fe200078ec0ff */
[----:B------:R0:W3:Y:S01]  /*5600*/  I2F.F16 R39, R26 ;  /* 0x0000001a00277306 */ /* 0x0000e20000200c00 */
[----:B------:R-:W-:Y:S02]  /*5610*/  IADD3 R51, PT, PT, R20, -0x80, RZ ;  /* 0xffffff8014337810 */ /* 0x000fe40007ffe0ff */
[----:B-1----:R-:W1:Y:S01]  /*5620*/  LDS.64 R20, [UR5+0x30] ;  /* 0x00003005ff147984 */ /* 0x002e620008000a00 */
[----:B------:R-:W-:Y:S01]  /*5630*/  IADD3 R12, PT, PT, R12, -0x80, RZ ;  /* 0xffffff800c0c7810 */ /* 0x000fe20007ffe0ff */
[----:B--2---:R-:W-:-:S03]  /*5640*/  HADD2.F32 R41, -RZ, R41.H0_H0 ;  /* 0x20000029ff297230 */ /* 0x004fc60000004100 */
[----:B------:R2:W4:Y:S01]  /*5650*/  I2F.F16 R37, R12 ;  /* 0x0000000c00257306 */ /* 0x0005220000200c00 */
[--C-:B0-----:R-:W-:Y:S02]  /*5660*/  SHF.R.U32.HI R26, RZ, 0x8, R14.reuse ;  /* 0x00000008ff1a7819 */ /* 0x101fe4000001160e */
[----:B------:R-:W-:Y:S02]  /*5670*/  SHF.R.U32.HI R14, RZ, 0x10, R14 ;  /* 0x00000010ff0e7819 */ /* 0x000fe4000001160e */
[----:B------:R-:W-:Y:S02]  /*5680*/  LOP3.LUT R26, R26, 0xff, RZ, 0xc0, !PT ;  /* 0x000000ff1a1a7812 */ /* 0x000fe400078ec0ff */
[----:B------:R-:W-:Y:S01]  /*5690*/  LOP3.LUT R14, R14, 0xff, RZ, 0xc0, !PT ;  /* 0x000000ff0e0e7812 */ /* 0x000fe200078ec0ff */
[----:B------:R0:W5:Y:S01]  /*56a0*/  I2F.F16 R40, R23 ;  /* 0x0000001700287306 */ /* 0x0001620000200c00 */
[----:B--2---:R-:W-:Y:S01]  /*56b0*/  SHF.R.U32.HI R12, RZ, 0x8, R15 ;  /* 0x00000008ff0c7819 */ /* 0x004fe2000001160f */
[----:B---3--:R-:W-:Y:S01]  /*56c0*/  HADD2.F32 R39, -RZ, R39.H0_H0 ;  /* 0x20000027ff277230 */ /* 0x008fe20000004100 */
[----:B------:R-:W-:-:S02]  /*56d0*/  IADD3 R54, PT, PT, R26, -0x80, RZ ;  /* 0xffffff801a367810 */ /* 0x000fc40007ffe0ff */
[----:B------:R-:W-:Y:S02]  /*56e0*/  LOP3.LUT R12, R12, 0xff, RZ, 0xc0, !PT ;  /* 0x000000ff0c0c7812 */ /* 0x000fe400078ec0ff */
[----:B------:R-:W-:Y:S01]  /*56f0*/  SHF.R.U32.HI R15, RZ, 0x10, R15 ;  /* 0x00000010ff0f7819 */ /* 0x000fe2000001160f */
[----:B------:R-:W2:Y:S01]  /*5700*/  I2F.F16 R45, R45 ;  /* 0x0000002d002d7306 */ /* 0x000ea20000200c00 */
[--C-:B0-----:R-:W-:Y:S01]  /*5710*/  SHF.R.U32.HI R23, RZ, 0x8, R13.reuse ;  /* 0x00000008ff177819 */ /* 0x101fe2000001160d */
[----:B----4-:R-:W-:Y:S01]  /*5720*/  HADD2.F32 R37, -RZ, R37.H0_H0 ;  /* 0x20000025ff257230 */ /* 0x010fe20000004100 */
[----:B------:R-:W-:Y:S02]  /*5730*/  IADD3 R55, PT, PT, R12, -0x80, RZ ;  /* 0xffffff800c377810 */ /* 0x000fe40007ffe0ff */
[----:B------:R-:W-:Y:S02]  /*5740*/  LOP3.LUT R23, R23, 0xff, RZ, 0xc0, !PT ;  /* 0x000000ff17177812 */ /* 0x000fe400078ec0ff */
[----:B------:R-:W-:Y:S01]  /*5750*/  SHF.R.U32.HI R13, RZ, 0x10, R13 ;  /* 0x00000010ff0d7819 */ /* 0x000fe2000001160d */
[----:B------:R-:W-:Y:S01]  /*5760*/  I2F.F16 R22, R22 ;  /* 0x0000001600167306 */ /* 0x000fe20000200c00 */
[----:B------:R-:W-:Y:S01]  /*5770*/  IADD3 R23, PT, PT, R23, -0x80, RZ ;  /* 0xffffff8017177810 */ /* 0x000fe20007ffe0ff */
[----:B-----5:R-:W-:Y:S01]  /*5780*/  HADD2.F32 R40, -RZ, R40.H0_H0 ;  /* 0x20000028ff287230 */ /* 0x020fe20000004100 */
[----:B------:R-:W-:-:S02]  /*5790*/  LOP3.LUT R13, R13, 0xff, RZ, 0xc0, !PT ;  /* 0x000000ff0d0d7812 */ /* 0x000fc400078ec0ff */
[--C-:B------:R-:W-:Y:S02]  /*57a0*/  SHF.R.U32.HI R12, RZ, 0x8, R16.reuse ;  /* 0x00000008ff0c7819 */ /* 0x100fe40000011610 */
[----:B------:R-:W-:Y:S01]  /*57b0*/  IADD3 R13, PT, PT, R13, -0x80, RZ ;  /* 0xffffff800d0d7810 */ /* 0x000fe20007ffe0ff */
[----:B------:R0:W3:Y:S01]  /*57c0*/  I2F.F16 R52, R23 ;  /* 0x0000001700347306 */ /* 0x0000e20000200c00 */
[----:B------:R-:W-:Y:S02]  /*57d0*/  LOP3.LUT R15, R15, 0xff, RZ, 0xc0, !PT ;  /* 0x000000ff0f0f7812 */ /* 0x000fe400078ec0ff */
[----:B------:R-:W-:Y:S01]  /*57e0*/  LOP3.LUT R12, R12, 0xff, RZ, 0xc0, !PT ;  /* 0x000000ff0c0c7812 */ /* 0x000fe200078ec0ff */
[--C-:B-1----:R-:W-:Y:S01]  /*57f0*/  HADD2.F32 R58, -RZ, R21.reuse.H0_H0 ;  /* 0x20000015ff3a7230 */ /* 0x102fe20000004100 */
[----:B------:R-:W-:Y:S01]  /*5800*/  IADD3 R14, PT, PT, R14, -0x80, RZ ;  /* 0xffffff800e0e7810 */ /* 0x000fe20007ffe0ff */
[----:B------:R-:W-:Y:S01]  /*5810*/  HADD2.F32 R50, -RZ, R21.H1_H1 ;  /* 0x30000015ff327230 */ /* 0x000fe20000004100 */
[----:B------:R-:W-:Y:S01]  /*5820*/  IADD3 R30, PT, PT, R15, -0x80, RZ ;  /* 0xffffff800f1e7810 */ /* 0x000fe20007ffe0ff */
[----:B------:R-:W-:Y:S01]  /*5830*/  I2F.F16 R51, R51 ;  /* 0x0000003300337306 */ /* 0x000fe20000200c00 */
[----:B------:R-:W-:Y:S01]  /*5840*/  IADD3 R59, PT, PT, R12, -0x80, RZ ;  /* 0xffffff800c3b7810 */ /* 0x000fe20007ffe0ff */
[----:B0-----:R-:W-:Y:S01]  /*5850*/  HADD2.F32 R23, -RZ, R20.H0_H0 ;  /* 0x20000014ff177230 */ /* 0x001fe20000004100 */
[----:B------:R-:W-:Y:S01]  /*5860*/  SHF.R.U32.HI R26, RZ, 0x10, R16 ;  /* 0x00000010ff1a7819 */ /* 0x000fe20000011610 */
[----:B------:R-:W-:-:S02]  /*5870*/  HADD2.F32 R15, -RZ, R49.H0_H0 ;  /* 0x20000031ff0f7230 */ /* 0x000fc40000004100 */
[----:B--2---:R-:W-:Y:S01]  /*5880*/  HADD2.F32 R12, -RZ, R45.H0_H0 ;  /* 0x2000002dff0c7230 */ /* 0x004fe20000004100 */
[----:B------:R-:W-:Y:S01]  /*5890*/  LOP3.LUT R26, R26, 0xff, RZ, 0xc0, !PT ;  /* 0x000000ff1a1a7812 */ /* 0x000fe200078ec0ff */
[----:B------:R-:W-:Y:S01]  /*58a0*/  I2F.F16 R54, R54 ;  /* 0x0000003600367306 */ /* 0x000fe20000200c00 */
[----:B---3--:R-:W-:Y:S02]  /*58b0*/  HADD2.F32 R21, -RZ, R52.H0_H0 ;  /* 0x20000034ff157230 */ /* 0x008fe40000004100 */
[C---:B------:R-:W-:Y:S01]  /*58c0*/  FFMA.FTZ R52, R23.reuse, R15, RZ ;  /* 0x0000000f17347223 */ /* 0x040fe200000100ff */
[----:B------:R-:W-:-:S04]  /*58d0*/  FFMA.FTZ R49, R23, R12, RZ ;  /* 0x0000000c17317223 */ /* 0x000fc800000100ff */
[----:B------:R-:W0:Y:S08]  /*58e0*/  I2F.F16 R55, R55 ;  /* 0x0000003700377306 */ /* 0x000e300000200c00 */
[----:B------:R1:W2:Y:S01]  /*58f0*/  I2F.F16 R36, R13 ;  /* 0x0000000d00247306 */ /* 0x0002a20000200c00 */
[----:B0-----:R-:W-:-:S07]  /*5900*/  HADD2.F32 R16, -RZ, R55.H0_H0 ;  /* 0x20000037ff107230 */ /* 0x001fce0000004100 */
[----:B------:R0:W3:Y:S01]  /*5910*/  I2F.F16 R31, R14 ;  /* 0x0000000e001f7306 */ /* 0x0000e20000200c00 */
[----:B-1----:R-:W-:-:S05]  /*5920*/  HADD2.F32 R13, -RZ, R46.H0_H0 ;  /* 0x2000002eff0d7230 */ /* 0x002fca0000004100 */
[----:B------:R-:W-:Y:S01]  /*5930*/  FFMA.FTZ R45, R13, R23, RZ ;  /* 0x000000170d2d7223 */ /* 0x000fe200000100ff */
[----:B--2---:R-:W-:Y:S01]  /*5940*/  HADD2.F32 R36, -RZ, R36.H0_H0 ;  /* 0x20000024ff247230 */ /* 0x004fe20000004100 */
[----:B------:R1:W-:Y:S01]  /*5950*/  I2F.F16 R38, R27 ;  /* 0x0000001b00267306 */ /* 0x0003e20000200c00 */
[----:B0-----:R-:W-:Y:S02]  /*5960*/  HADD2.F32 R14, -RZ, R22.H0_H0 ;  /* 0x20000016ff0e7230 */ /* 0x001fe40000004100 */
[----:B------:R-:W-:-:S03]  /*5970*/  HADD2.F32 R22, -RZ, R51.H0_H0 ;  /* 0x20000033ff167230 */ /* 0x000fc60000004100 */
[----:B------:R-:W-:Y:S01]  /*5980*/  FFMA.FTZ R23, R23, R14, RZ ;  /* 0x0000000e17177223 */ /* 0x000fe200000100ff */
[----:B---3--:R-:W-:Y:S01]  /*5990*/  HADD2.F32 R31, -RZ, R31.H0_H0 ;  /* 0x2000001fff1f7230 */ /* 0x008fe20000004100 */
[----:B------:R-:W0:Y:S01]  /*59a0*/  I2F.F16 R30, R30 ;  /* 0x0000001e001e7306 */ /* 0x000e220000200c00 */
[----:B-1----:R-:W-:Y:S02]  /*59b0*/  HADD2.F32 R27, -RZ, R20.H1_H1 ;  /* 0x30000014ff1b7230 */ /* 0x002fe40000004100 */
[----:B------:R-:W-:-:S03]  /*59c0*/  HADD2.F32 R20, -RZ, R54.H0_H0 ;  /* 0x20000036ff147230 */ /* 0x000fc60000004100 */
[C---:B------:R-:W-:Y:S01]  /*59d0*/  FFMA.FTZ R57, R27.reuse, R21, R52 ;  /* 0x000000151b397223 */ /* 0x040fe20000010034 */
[----:B------:R-:W-:Y:S01]  /*59e0*/  FFMA.FTZ R56, R22, R27, R45 ;  /* 0x0000001b16387223 */ /* 0x000fe2000001002d */
[C---:B------:R-:W-:Y:S01]  /*59f0*/  FFMA.FTZ R54, R27.reuse, R20, R49 ;  /* 0x000000141b367223 */ /* 0x040fe20000010031 */
[----:B------:R-:W-:Y:S01]  /*5a00*/  FFMA.FTZ R23, R27, R16, R23 ;  /* 0x000000101b177223 */ /* 0x000fe20000010017 */
[----:B------:R-:W-:Y:S01]  /*5a10*/  IADD3 R52, PT, PT, R26, -0x80, RZ ;  /* 0xffffff801a347810 */ /* 0x000fe20007ffe0ff */
[----:B------:R-:W1:Y:S01]  /*5a20*/  I2F.F16 R29, R29 ;  /* 0x0000001d001d7306 */ /* 0x000e620000200c00 */
[----:B------:R-:W2:Y:S01]  /*5a30*/  LDS.64 R26, [UR5+0x38] ;  /* 0x00003805ff1a7984 */ /* 0x000ea20008000a00 */
[--C-:B------:R-:W-:Y:S01]  /*5a40*/  SHF.R.U32.HI R45, RZ, 0x8, R17.reuse ;  /* 0x00000008ff2d7819 */ /* 0x100fe20000011611 */
[----:B------:R-:W-:Y:S01]  /*5a50*/  FFMA.FTZ R56, R37, R58, R56 ;  /* 0x0000003a25387223 */ /* 0x000fe20000010038 */
[----:B------:R-:W-:Y:S01]  /*5a60*/  SHF.R.U32.HI R17, RZ, 0x10, R17 ;  /* 0x00000010ff117819 */ /* 0x000fe20000011611 */
[----:B0-----:R-:W-:-:S02]  /*5a70*/  HADD2.F32 R30, -RZ, R30.H0_H0 ;  /* 0x2000001eff1e7230 */ /* 0x001fc40000004100 */
[C---:B------:R-:W-:Y:S01]  /*5a80*/  FFMA.FTZ R57, R58.reuse, R36, R57 ;  /* 0x000000243a397223 */ /* 0x040fe20000010039 */
[C---:B------:R-:W-:Y:S01]  /*5a90*/  FFMA.FTZ R54, R58.reuse, R31, R54 ;  /* 0x0000001f3a367223 */ /* 0x040fe20000010036 */
[----:B------:R-:W0:Y:S01]  /*5aa0*/  I2F.F16 R28, R28 ;  /* 0x0000001c001c7306 */ /* 0x000e220000200c00 */
[----:B------:R-:W-:Y:S01]  /*5ab0*/  LOP3.LUT R17, R17, 0xff, RZ, 0xc0, !PT ;  /* 0x000000ff11117812 */ /* 0x000fe200078ec0ff */
[----:B------:R-:W-:Y:S01]  /*5ac0*/  FFMA.FTZ R58, R58, R30, R23 ;  /* 0x0000001e3a3a7223 */ /* 0x000fe20000010017 */
[--C-:B------:R-:W-:Y:S01]  /*5ad0*/  SHF.R.U32.HI R23, RZ, 0x8, R18.reuse ;  /* 0x00000008ff177819 */ /* 0x100fe20000011612 */
[----:B------:R-:W-:Y:S01]  /*5ae0*/  HADD2.F32 R38, -RZ, R38.H0_H0 ;  /* 0x20000026ff267230 */ /* 0x000fe20000004100 */
[----:B------:R-:W-:Y:S01]  /*5af0*/  IADD3 R51, PT, PT, R17, -0x80, RZ ;  /* 0xffffff8011337810 */ /* 0x000fe20007ffe0ff */
[----:B------:R-:W-:Y:S01]  /*5b00*/  HADD2.F32 R17, -RZ, R43.H0_H0 ;  /* 0x2000002bff117230 */ /* 0x000fe20000004100 */
[----:B------:R-:W-:Y:S01]  /*5b10*/  LOP3.LUT R45, R45, 0xff, RZ, 0xc0, !PT ;  /* 0x000000ff2d2d7812 */ /* 0x000fe200078ec0ff */
[----:B-1----:R-:W-:Y:S01]  /*5b20*/  HADD2.F32 R29, -RZ, R29.H0_H0 ;  /* 0x2000001dff1d7230 */ /* 0x002fe20000004100 */
[----:B------:R-:W-:Y:S01]  /*5b30*/  LOP3.LUT R49, R23, 0xff, RZ, 0xc0, !PT ;  /* 0x000000ff17317812 */ /* 0x000fe200078ec0ff */
[----:B------:R-:W-:Y:S01]  /*5b40*/  HADD2.F32 R23, -RZ, R44.H0_H0 ;  /* 0x2000002cff177230 */ /* 0x000fe20000004100 */
[--C-:B------:R-:W-:Y:S01]  /*5b50*/  SHF.R.U32.HI R43, RZ, 0x8, R19.reuse ;  /* 0x00000008ff2b7819 */ /* 0x100fe20000011613 */
[----:B------:R-:W1:Y:S01]  /*5b60*/  I2F.F16 R46, R59 ;  /* 0x0000003b002e7306 */ /* 0x000e620000200c00 */
[----:B------:R-:W-:Y:S01]  /*5b70*/  SHF.R.U32.HI R18, RZ, 0x10, R18 ;  /* 0x00000010ff127819 */ /* 0x000fe20000011612 */
[----:B------:R-:W-:Y:S01]  /*5b80*/  FFMA.FTZ R56, R29, R50, R56 ;  /* 0x000000321d387223 */ /* 0x000fe20000010038 */
[----:B------:R-:W-:Y:S01]  /*5b90*/  IADD3 R45, PT, PT, R45, -0x80, RZ ;  /* 0xffffff802d2d7810 */ /* 0x000fe20007ffe0ff */
[----:B0-----:R-:W-:Y:S01]  /*5ba0*/  HADD2.F32 R28, -RZ, R28.H0_H0 ;  /* 0x2000001cff1c7230 */ /* 0x001fe20000004100 */
[----:B------:R-:W-:Y:S01]  /*5bb0*/  IADD3 R44, PT, PT, R49, -0x80, RZ ;  /* 0xffffff80312c7810 */ /* 0x000fe20007ffe0ff */
[C---:B------:R-:W-:Y:S01]  /*5bc0*/  FFMA.FTZ R49, R50.reuse, R17, R58 ;  /* 0x0000001132317223 */ /* 0x040fe2000001003a */
[----:B------:R-:W-:Y:S01]  /*5bd0*/  LOP3.LUT R43, R43, 0xff, RZ, 0xc0, !PT ;  /* 0x000000ff2b2b7812 */ /* 0x000fe200078ec0ff */
[C---:B------:R-:W-:Y:S01]  /*5be0*/  FFMA.FTZ R54, R50.reuse, R23, R54 ;  /* 0x0000001732367223 */ /* 0x040fe20000010036 */
[----:B------:R-:W-:Y:S01]  /*5bf0*/  SHF.R.U32.HI R58, RZ, 0x10, R19 ;  /* 0x00000010ff3a7819 */ /* 0x000fe20000011613 */
[----:B------:R-:W-:Y:S01]  /*5c00*/  FFMA.FTZ R57, R50, R28, R57 ;  /* 0x0000001c32397223 */ /* 0x000fe20000010039 */
[----:B------:R-:W-:Y:S01]  /*5c10*/  LOP3.LUT R18, R18, 0xff, RZ, 0xc0, !PT ;  /* 0x000000ff12127812 */ /* 0x000fe200078ec0ff */
[----:B------:R-:W0:Y:S01]  /*5c20*/  I2F.F16 R45, R45 ;  /* 0x0000002d002d7306 */ /* 0x000e220000200c00 */
[----:B------:R-:W-:-:S02]  /*5c30*/  IADD3 R43, PT, PT, R43, -0x80, RZ ;  /* 0xffffff802b2b7810 */ /* 0x000fc40007ffe0ff */
[----:B------:R-:W-:Y:S01]  /*5c40*/  LOP3.LUT R58, R58, 0xff, RZ, 0xc0, !PT ;  /* 0x000000ff3a3a7812 */ /* 0x000fe200078ec0ff */
[----:B-1----:R-:W-:Y:S01]  /*5c50*/  HADD2.F32 R46, -RZ, R46.H0_H0 ;  /* 0x2000002eff2e7230 */ /* 0x002fe20000004100 */
[----:B------:R-:W-:Y:S02]  /*5c60*/  IADD3 R50, PT, PT, R18, -0x80, RZ ;  /* 0xffffff8012327810 */ /* 0x000fe40007ffe0ff */
[----:B------:R-:W-:Y:S01]  /*5c70*/  IADD3 R58, PT, PT, R58, -0x80, RZ ;  /* 0xffffff803a3a7810 */ /* 0x000fe20007ffe0ff */
[----:B------:R-:W1:Y:S01]  /*5c80*/  I2F.F16 R44, R44 ;  /* 0x0000002c002c7306 */ /* 0x000e620000200c00 */
[----:B--2---:R-:W-:-:S05]  /*5c90*/  HADD2.F32 R18, -RZ, R26.H0_H0 ;  /* 0x2000001aff127230 */ /* 0x004fca0000004100 */
[----:B------:R-:W-:Y:S01]  /*5ca0*/  FFMA.FTZ R55, R41, R18, R56 ;  /* 0x0000001229377223 */ /* 0x000fe20000010038 */
[C---:B------:R-:W-:Y:S01]  /*5cb0*/  FFMA.FTZ R57, R18.reuse, R40, R57 ;  /* 0x0000002812397223 */ /* 0x040fe20000010039 */
[----:B------:R-:W2:Y:S01]  /*5cc0*/  I2F.F16 R43, R43 ;  /* 0x0000002b002b7306 */ /* 0x000ea20000200c00 */
[C---:B------:R-:W-:Y:S01]  /*5cd0*/  FFMA.FTZ R19, R18.reuse, R39, R54 ;  /* 0x0000002712137223 */ /* 0x040fe20000010036 */
[----:B------:R-:W-:Y:S01]  /*5ce0*/  FFMA.FTZ R18, R18, R38, R49 ;  /* 0x0000002612127223 */ /* 0x000fe20000010031 */
[----:B------:R-:W-:Y:S02]  /*5cf0*/  HADD2.F32 R54, -RZ, R26.H1_H1 ;  /* 0x3000001aff367230 */ /* 0x000fe40000004100 */
[----:B0-----:R-:W-:Y:S02]  /*5d00*/  HADD2.F32 R45, -RZ, R45.H0_H0 ;  /* 0x2000002dff2d7230 */ /* 0x001fe40000004100 */
[----:B-1----:R-:W-:Y:S01]  /*5d10*/  HADD2.F32 R44, -RZ, R44.H0_H0 ;  /* 0x2000002cff2c7230 */ /* 0x002fe20000004100 */
[----:B------:R-:W0:Y:S01]  /*5d20*/  I2F.F16 R51, R51 ;  /* 0x0000003300337306 */ /* 0x000e220000200c00 */
[----:B------:R-:W-:Y:S01]  /*5d30*/  FFMA.FTZ R55, R46, R54, R55 ;  /* 0x000000362e377223 */ /* 0x000fe20000010037 */
[----:B------:R-:W-:Y:S01]  /*5d40*/  FFMA.FTZ R26, R54, R45, R57 ;  /* 0x0000002d361a7223 */ /* 0x000fe20000010039 */
[----:B------:R-:W-:-:S02]  /*5d50*/  HADD2.F32 R57, -RZ, R27.H0_H0 ;  /* 0x2000001bff397230 */ /* 0x000fc40000004100 */
[C---:B------:R-:W-:Y:S01]  /*5d60*/  FFMA.FTZ R19, R54.reuse, R44, R19 ;  /* 0x0000002c36137223 */ /* 0x040fe20000010013 */
[----:B------:R-:W-:Y:S02]  /*5d70*/  HADD2.F32 R27, -RZ, R27.H1_H1 ;  /* 0x3000001bff1b7230 */ /* 0x000fe40000004100 */
[----:B--2---:R-:W-:Y:S01]  /*5d80*/  HADD2.F32 R43, -RZ, R43.H0_H0 ;  /* 0x2000002bff2b7230 */ /* 0x004fe20000004100 */
[----:B------:R-:W1:Y:S04]  /*5d90*/  I2F.F16 R52, R52 ;  /* 0x0000003400347306 */ /* 0x000e680000200c00 */
[----:B------:R-:W-:Y:S01]  /*5da0*/  FFMA.FTZ R18, R54, R43, R18 ;  /* 0x0000002b36127223 */ /* 0x000fe20000010012 */
[----:B0-----:R-:W-:-:S03]  /*5db0*/  HADD2.F32 R51, -RZ, R51.H0_H0 ;  /* 0x20000033ff337230 */ /* 0x001fc60000004100 */
[----:B------:R-:W0:Y:S02]  /*5dc0*/  I2F.F16 R50, R50 ;  /* 0x0000003200327306 */ /* 0x000e240000200c00 */
[----:B------:R-:W-:Y:S01]  /*5dd0*/  FFMA.FTZ R26, R57, R51, R26 ;  /* 0x00000033391a7223 */ /* 0x000fe2000001001a */
[----:B-1----:R-:W-:-:S05]  /*5de0*/  HADD2.F32 R52, -RZ, R52.H0_H0 ;  /* 0x20000034ff347230 */ /* 0x002fca0000004100 */
        /* <DEDUP_REMOVED lines=15> */
[----:B------:R-:W-:Y:S02]  /*5ee0*/  HADD2.F32 R54, -RZ, R3.H0_H0 ;  /* 0x20000003ff367230 */ /* 0x000fe40000004100 */
[----:B0-----:R-:W-:-:S03]  /*5ef0*/  HADD2.F32 R53, -RZ, R53.H0_H0 ;  /* 0x20000035ff357230 */ /* 0x001fc60000004100 */
[----:B------:R-:W-:Y:S02]  /*5f00*/  FMUL.FTZ R19, R54, R19 ;  /* 0x0000001336137220 */ /* 0x000fe40000410000 */
[----:B------:R-:W-:Y:S01]  /*5f10*/  FFMA.FTZ R26, R27, R53, R56 ;  /* 0x000000351b1a7223 */ /* 0x000fe20000010038 */
[----:B------:R-:W-:Y:S02]  /*5f20*/  HADD2.F32 R56, -RZ, R5.H0_H0 ;  /* 0x20000005ff387230 */ /* 0x000fe40000004100 */
[----:B-1----:R-:W-:Y:S02]  /*5f30*/  HADD2.F32 R42, -RZ, R42.H0_H0 ;  /* 0x2000002aff2a7230 */ /* 0x002fe40000004100 */
[----:B------:R-:W-:Y:S01]  /*5f40*/  FMUL.FTZ R26, R55, R26 ;  /* 0x0000001a371a7220 */ /* 0x000fe20000410000 */
[----:B------:R-:W-:Y:S02]  /*5f50*/  F2FP.F16.F32.PACK_AB R19, RZ, R19 ;  /* 0x00000013ff13723e */ /* 0x000fe400000000ff */
[----:B------:R-:W-:Y:S01]  /*5f60*/  FFMA.FTZ R27, R27, R42, R57 ;  /* 0x0000002a1b1b7223 */ /* 0x000fe20000010039 */
[----:B------:R-:W-:Y:S01]  /*5f70*/  HADD2.F32 R57, -RZ, R2.H0_H0 ;  /* 0x20000002ff397230 */ /* 0x000fe20000004100 */
[----:B------:R-:W-:-:S02]  /*5f80*/  F2FP.F16.F32.PACK_AB R26, RZ, R26 ;  /* 0x0000001aff1a723e */ /* 0x000fc400000000ff */
[----:B------:R-:W-:Y:S02]  /*5f90*/  FMUL.FTZ R27, R56, R27 ;  /* 0x0000001b381b7220 */ /* 0x000fe40000410000 */
[----:B------:R-:W-:-:S03]  /*5fa0*/  FMUL.FTZ R18, R57, R18 ;  /* 0x0000001239127220 */ /* 0x000fc60000410000 */
[----:B------:R-:W-:Y:S02]  /*5fb0*/  F2FP.F16.F32.PACK_AB R27, RZ, R27 ;  /* 0x0000001bff1b723e */ /* 0x000fe400000000ff */
[----:B------:R-:W-:Y:S02]  /*5fc0*/  F2FP.F16.F32.PACK_AB R18, RZ, R18 ;  /* 0x00000012ff12723e */ /* 0x000fe400000000ff */
[----:B------:R-:W-:Y:S02]  /*5fd0*/  PRMT R26, R26, 0x5410, R27 ;  /* 0x000054101a1a7816 */ /* 0x000fe4000000001b */
[----:B------:R-:W-:-:S03]  /*5fe0*/  PRMT R18, R18, 0x5410, R19 ;  /* 0x0000541012127816 */ /* 0x000fc60000000013 */
[----:B------:R-:W-:Y:S02]  /*5ff0*/  HADD2 R8, R26, R8 ;  /* 0x000000081a087230 */ /* 0x000fe40000000000 */
[----:B------:R-:W-:Y:S01]  /*6000*/  HFMA2 R9, R18, 1, 1, R9 ;  /* 0x3c003c0012097831 */ /* 0x000fe20000000009 */
[----:B------:R-:W-:Y:S06]  /*6010*/  @!P0 BRA `(.L_x_2213) ;  /* 0x0000000400b88947 */ /* 0x000fec0003800000 */
[----:B------:R-:W0:Y:S01]  /*6020*/  LDS.64 R18, [UR5+0x70] ;  /* 0x00007005ff127984 */ /* 0x000e220008000a00 */
[----:B------:R-:W-:Y:S01]  /*6030*/  ISETP.NE.AND P0, PT, R32, 0x2, PT ;  /* 0x000000022000780c */ /* 0x000fe20003f05270 */
        /* <DEDUP_REMOVED lines=108> */
.L_x_2213:
[----:B------:R-:W-:-:S04]  /*6700*/  VIMNMX R13, PT, PT, R35, UR9, PT ;  /* 0x00000009230d7c48 */ /* 0x000fc8000bfe0100 */
[----:B------:R-:W-:-:S13]  /*6710*/  ISETP.GT.AND P0, PT, R13, R0, PT ;  /* 0x000000000d00720c */ /* 0x000fda0003f04270 */
[----:B------:R-:W-:Y:S05]  /*6720*/  @!P0 BRA `(.L_x_2217) ;  /* 0x0000002000a08947 */ /* 0x000fea0003800000 */
[----:B------:R-:W-:Y:S01]  /*6730*/  VIMNMX.U32 R35, PT, PT, R35, UR9, PT ;  /* 0x0000000923237c48 */ /* 0x000fe2000bfe0000 */
[----:B------:R-:W-:-:S12]  /*6740*/  UIADD3 UR4, UPT, UPT, UR4, 0x60, URZ ;  /* 0x0000006004047890 */ /* 0x000fd8000fffe0ff */
.L_x_2220:
[----:B0-----:R-:W0:Y:S01]  /*6750*/  LDC.64 R32, c[0x0][0x3a8] ;  /* 0x0000ea00ff207b82 */ /* 0x001e220000000a00 */
[----:B-1---5:R1:W5:Y:S01]  /*6760*/  LDG.E.128.CONSTANT R16, desc[UR6][R24.64] ;  /* 0x0000000618107981 */ /* 0x022362000c1e9d00 */
[----:B0-----:R-:W-:-:S05]  /*6770*/  IMAD.WIDE R12, R33, 0x4, R24 ;  /* 0x00000004210c7825 */ /* 0x001fca00078e0218 */
[----:B------:R1:W5:Y:S01]  /*6780*/  LDG.E.128.CONSTANT R20, desc[UR6][R12.64] ;  /* 0x000000060c147981 */ /* 0x000362000c1e9d00 */
[----:B------:R-:W-:-:S05]  /*6790*/  IMAD R32, R34, -0x3, R32 ;  /* 0xfffffffd22207824 */ /* 0x000fca00078e0220 */
[----:B------:R-:W-:Y:S01]  /*67a0*/  ISETP.GE.AND P0, PT, R32, 0x1, PT ;  /* 0x000000012000780c */ /* 0x000fe20003f06270 */
[----:B------:R-:W-:-:S12]  /*67b0*/  IMAD.WIDE R58, R33, 0x4, R12 ;  /* 0x00000004213a7825 */ /* 0x000fd800078e020c */
[----:B-1----:R-:W-:Y:S05]  /*67c0*/  @!P0 BRA `(.L_x_2218) ;  /* 0x0000001000248947 */ /* 0x002fea0003800000 */
        /* <DEDUP_REMOVED lines=51> */
[----:B------:R-:W-:Y:S01]  /*6b00*/  ISETP.NE.AND P1, PT, R32, 0x1, PT ;  /* 0x000000012000780c */ /* 0x000fe20003f25270 */
[----:B------:R-:W-:Y:S01]  /*6b10*/  HADD2 R36, R36, -1056, -1056 ;  /* 0xe420e42024247430 */ /* 0x000fe20000000000 */
[----:B------:R-:W-:Y:S01]  /*6b20*/  PRMT R2, R2, 0x5410, R3 ;  /* 0x0000541002027816 */ /* 0x000fe20000000003 */
[----:B------:R-:W-:Y:S01]  /*6b30*/  HADD2 R38, R38, -1056, -1056 ;  /* 0xe420e42026267430 */ /* 0x000fe20000000000 */
[----:B------:R-:W-:-:S02]  /*6b40*/  PRMT R4, R4, 0x5410, R5 ;  /* 0x0000541004047816 */ /* 0x000fc40000000005 */
[--C-:B--2---:R-:W-:Y:S02]  /*6b50*/  SHF.R.U32.HI R56, RZ, 0xa, R12.reuse ;  /* 0x0000000aff387819 */ /* 0x104fe4000001160c */
[----:B------:R-:W-:Y:S02]  /*6b60*/  SHF.R.U32.HI R57, RZ, 0x8, R12 ;  /* 0x00000008ff397819 */ /* 0x000fe4000001160c */
[----:B------:R-:W-:Y:S02]  /*6b70*/  LOP3.LUT R56, R23, 0x300030, R56, 0xf8, !PT ;  /* 0x0030003017387812 */ /* 0x000fe400078ef838 */
[----:B------:R-:W-:Y:S02]  /*6b80*/  LOP3.LUT R23, R20, 0xf000f, RZ, 0xc0, !PT ;  /* 0x000f000f14177812 */ /* 0x000fe400078ec0ff */
[----:B------:R-:W-:Y:S02]  /*6b90*/  LOP3.LUT R20, R21, 0xf000f, RZ, 0xc0, !PT ;  /* 0x000f000f15147812 */ /* 0x000fe400078ec0ff */
[----:B------:R-:W-:-:S02]  /*6ba0*/  SHF.R.U32.HI R53, RZ, 0xa, R15 ;  /* 0x0000000aff357819 */ /* 0x000fc4000001160f */
[----:B------:R-:W-:Y:S02]  /*6bb0*/  LOP3.LUT R57, R22, 0x300030, R57, 0xf8, !PT ;  /* 0x0030003016397812 */ /* 0x000fe400078ef839 */
[----:B------:R-:W-:Y:S01]  /*6bc0*/  LOP3.LUT R22, R31, 0x3f003f, RZ, 0xc0, !PT ;  /* 0x003f003f1f167812 */ /* 0x000fe200078ec0ff */
[----:B------:R-:W-:Y:S01]  /*6bd0*/  HADD2 R31, R28, -1056, -1056 ;  /* 0xe420e4201c1f7430 */ /* 0x000fe20000000000 */
[----:B------:R-:W-:Y:S02]  /*6be0*/  LOP3.LUT R53, R20, 0x300030, R53, 0xf8, !PT ;  /* 0x0030003014357812 */ /* 0x000fe400078ef835 */
[----:B------:R-:W-:Y:S01]  /*6bf0*/  LOP3.LUT R28, R27, 0x64006400, RZ, 0xfc, !PT ;  /* 0x640064001b1c7812 */ /* 0x000fe200078efcff */
[----:B------:R-:W-:Y:S01]  /*6c00*/  HADD2 R27, R25, -1056, -1056 ;  /* 0xe420e420191b7430 */ /* 0x000fe20000000000 */
[----:B------:R-:W-:Y:S01]  /*6c10*/  LOP3.LUT R20, R30, 0x64006400, RZ, 0xfc, !PT ;  /* 0x640064001e147812 */ /* 0x000fe200078efcff */
[----:B------:R-:W-:Y:S01]  /*6c20*/  HADD2 R30, R26, -1056, -1056 ;  /* 0xe420e4201a1e7430 */ /* 0x000fe20000000000 */
[----:B------:R-:W-:Y:S01]  /*6c30*/  SHF.R.U32.HI R50, RZ, 0xa, R13 ;  /* 0x0000000aff327819 */ /* 0x000fe2000001160d */
[----:B------:R-:W-:Y:S01]  /*6c40*/  HADD2 R28, R28, -1056, -1056 ;  /* 0xe420e4201c1c7430 */ /* 0x000fe20000000000 */
[----:B------:R-:W-:Y:S01]  /*6c50*/  LOP3.LUT R21, R29, 0x64006400, RZ, 0xfc, !PT ;  /* 0x640064001d157812 */ /* 0x000fe200078efcff */
[----:B------:R-:W-:Y:S01]  /*6c60*/  HADD2 R26, R20, -1056, -1056 ;  /* 0xe420e420141a7430 */ /* 0x000fe20000000000 */
[----:B------:R-:W-:Y:S01]  /*6c70*/  LOP3.LUT R50, R45, 0x300030, R50, 0xf8, !PT ;  /* 0x003000302d327812 */ /* 0x000fe200078ef832 */
[----:B------:R-:W-:Y:S01]  /*6c80*/  HADD2 R29, R24, -1056, -1056 ;  /* 0xe420e420181d7430 */ /* 0x000fe20000000000 */
[----:B------:R-:W-:Y:S01]  /*6c90*/  SHF.R.U32.HI R55, RZ, 0x8, R15 ;  /* 0x00000008ff377819 */ /* 0x000fe2000001160f */
[----:B------:R-:W-:Y:S01]  /*6ca0*/  HADD2 R25, R21, -1056, -1056 ;  /* 0xe420e42015197430 */ /* 0x000fe20000000000 */
[----:B------:R-:W-:Y:S01]  /*6cb0*/  LOP3.LUT R22, R22, 0x64006400, RZ, 0xfc, !PT ;  /* 0x6400640016167812 */ /* 0x000fe200078efcff */
[-C--:B0-----:R-:W-:Y:S01]  /*6cc0*/  HFMA2 R45, R31, R16.reuse, RZ ;  /* 0x000000101f2d7231 */ /* 0x081fe200000000ff */
[----:B------:R-:W-:Y:S01]  /*6cd0*/  LOP3.LUT R55, R44, 0x300030, R55, 0xf8, !PT ;  /* 0x003000302c377812 */ /* 0x000fe200078ef837 */
[----:B------:R-:W-:-:S02]  /*6ce0*/  HFMA2 R20, R27, R16, RZ ;  /* 0x000000101b147231 */ /* 0x000fc400000000ff */
[-C--:B------:R-:W-:Y:S01]  /*6cf0*/  HFMA2 R44, R29, R16.reuse, RZ.H0_H0 ;  /* 0x000000101d2c7231 */ /* 0x080fe200000400ff */
[--C-:B------:R-:W-:Y:S01]  /*6d00*/  SHF.R.U32.HI R52, RZ, 0xa, R14.reuse ;  /* 0x0000000aff347819 */ /* 0x100fe2000001160e */
[----:B------:R-:W-:Y:S01]  /*6d10*/  HFMA2 R21, R25, R16, RZ.H0_H0 ;  /* 0x0000001019157231 */ /* 0x000fe200000400ff */
[----:B------:R-:W-:Y:S01]  /*6d20*/  SHF.R.U32.HI R54, RZ, 0x8, R14 ;  /* 0x00000008ff367819 */ /* 0x000fe2000001160e */
[----:B------:R-:W-:Y:S02]  /*6d30*/  HADD2 R24, R22, -1056, -1056 ;  /* 0xe420e42016187430 */ /* 0x000fe40000000000 */
[-C--:B------:R-:W-:Y:S02]  /*6d40*/  HFMA2 R45, R30, R17.reuse, R45 ;  /* 0x000000111e2d7231 */ /* 0x080fe4000000002d */
[-C--:B------:R-:W-:Y:S02]  /*6d50*/  HFMA2 R44, R28, R17.reuse, R44 ;  /* 0x000000111c2c7231 */ /* 0x080fe4000000002c */
[-C--:B------:R-:W-:Y:S01]  /*6d60*/  HFMA2 R16, R26, R17.reuse, R20 ;  /* 0x000000111a107231 */ /* 0x080fe20000000014 */
[----:B------:R-:W-:Y:S01]  /*6d70*/  LOP3.LUT R52, R23, 0x300030, R52, 0xf8, !PT ;  /* 0x0030003017347812 */ /* 0x000fe200078ef834 */
[----:B------:R-:W-:Y:S01]  /*6d80*/  HFMA2 R17, R24, R17, R21 ;  /* 0x0000001118117231 */ /* 0x000fe20000000015 */
[----:B------:R-:W-:Y:S01]  /*6d90*/  SHF.R.U32.HI R48, RZ, 0x8, R13 ;  /* 0x00000008ff307819 */ /* 0x000fe2000001160d */
[----:B------:R-:W0:Y:S01]  /*6da0*/  LDS.128 R20, [UR4+-0x50] ;  /* 0xffffb004ff147984 */ /* 0x000e220008000c00 */
[----:B------:R-:W-:Y:S01]  /*6db0*/  LOP3.LUT R54, R43, 0x300030, R54, 0xf8, !PT ;  /* 0x003000302b367812 */ /* 0x000fe200078ef836 */
[----:B------:R-:W-:Y:S01]  /*6dc0*/  HADD2 R43, R34, -1056, -1056 ;  /* 0xe420e420222b7430 */ /* 0x000fe20000000000 */
[----:B------:R-:W-:Y:S01]  /*6dd0*/  LOP3.LUT R48, R47, 0x300030, R48, 0xf8, !PT ;  /* 0x003000302f307812 */ /* 0x000fe200078ef830 */
        /* <DEDUP_REMOVED lines=9> */
[-C--:B------:R-:W-:Y:S02]  /*6e70*/  HFMA2 R16, R36, R19.reuse, R16 ;  /* 0x0000001324107231 */ /* 0x080fe40000000010 */
[----:B------:R-:W-:Y:S01]  /*6e80*/  HFMA2 R42, R37, R18, R17 ;  /* 0x00000012252a7231 */ /* 0x000fe20000000011 */
[----:B------:R-:W-:Y:S01]  /*6e90*/  SHF.R.U32.HI R46, RZ, 0x6, R12 ;  /* 0x00000006ff2e7819 */ /* 0x000fe2000001160c */
[----:B------:R-:W-:Y:S02]  /*6ea0*/  HADD2 R34, R34, -1056, -1056 ;  /* 0xe420e42022227430 */ /* 0x000fe40000000000 */
[-C--:B------:R-:W-:Y:S02]  /*6eb0*/  HFMA2 R18, R40, R19.reuse, R45 ;  /* 0x0000001328127231 */ /* 0x080fe4000000002d */
[-C--:B------:R-:W-:Y:S01]  /*6ec0*/  HFMA2 R17, R38, R19.reuse, R44 ;  /* 0x0000001326117231 */ /* 0x080fe2000000002c */
[----:B------:R-:W-:Y:S01]  /*6ed0*/  LOP3.LUT R51, R51, 0x64006400, RZ, 0xfc, !PT ;  /* 0x6400640033337812 */ /* 0x000fe200078efcff */
[----:B------:R-:W-:Y:S01]  /*6ee0*/  HFMA2 R19, R34, R19, R42 ;  /* 0x0000001322137231 */ /* 0x000fe2000000002a */
[----:B------:R-:W-:-:S02]  /*6ef0*/  SHF.R.U32.HI R42, RZ, 0x6, R14 ;  /* 0x00000006ff2a7819 */ /* 0x000fc4000001160e */
[----:B------:R-:W-:Y:S01]  /*6f00*/  LOP3.LUT R47, R47, 0x64006400, RZ, 0xfc, !PT ;  /* 0x640064002f2f7812 */ /* 0x000fe200078efcff */
[----:B------:R-:W-:Y:S01]  /*6f10*/  HADD2 R51, R51, -1056, -1056 ;  /* 0xe420e42033337430 */ /* 0x000fe20000000000 */
[----:B------:R-:W-:Y:S02]  /*6f20*/  LOP3.LUT R49, R13, 0x3f003f, RZ, 0xc0, !PT ;  /* 0x003f003f0d317812 */ /* 0x000fe400078ec0ff */
[----:B------:R-:W-:Y:S01]  /*6f30*/  LOP3.LUT R45, R15, 0x3f003f, RZ, 0xc0, !PT ;  /* 0x003f003f0f2d7812 */ /* 0x000fe200078ec0ff */
[----:B------:R-:W-:Y:S01]  /*6f40*/  HADD2 R47, R47, -1056, -1056 ;  /* 0xe420e4202f2f7430 */ /* 0x000fe20000000000 */
[----:B------:R-:W-:Y:S02]  /*6f50*/  SHF.R.U32.HI R44, RZ, 0x6, R13 ;  /* 0x00000006ff2c7819 */ /* 0x000fe4000001160d */
[----:B------:R-:W-:Y:S02]  /*6f60*/  SHF.R.U32.HI R12, RZ, 0x6, R15 ;  /* 0x00000006ff0c7819 */ /* 0x000fe4000001160f */
[----:B------:R-:W-:-:S02]  /*6f70*/  LOP3.LUT R46, R46, 0x3f003f, RZ, 0xc0, !PT ;  /* 0x003f003f2e2e7812 */ /* 0x000fc400078ec0ff */
[----:B------:R-:W-:Y:S02]  /*6f80*/  LOP3.LUT R42, R42, 0x3f003f, RZ, 0xc0, !PT ;  /* 0x003f003f2a2a7812 */ /* 0x000fe400078ec0ff */
[----:B------:R-:W-:Y:S02]  /*6f90*/  LOP3.LUT R49, R49, 0x64006400, RZ, 0xfc, !PT ;  /* 0x6400640031317812 */ /* 0x000fe400078efcff */
[----:B------:R-:W-:Y:S01]  /*6fa0*/  LOP3.LUT R45, R45, 0x64006400, RZ, 0xfc, !PT ;  /* 0x640064002d2d7812 */ /* 0x000fe200078efcff */
[-C--:B0-----:R-:W-:Y:S01]  /*6fb0*/  HFMA2 R13, R51, R20.reuse, R18 ;  /* 0x00000014330d7231 */ /* 0x081fe20000000012 */
        /* <DEDUP_REMOVED lines=17> */
[----:B------:R-:W-:Y:S02]  /*70d0*/  HADD2 R20, R12, -1056, -1056 ;  /* 0xe420e4200c147430 */ /* 0x000fe40000000000 */
        /* <DEDUP_REMOVED lines=13> */
[----:B------:R-:W-:Y:S02]  /*71b0*/  HADD2 R52, R56, -1056, -1056 ;  /* 0xe420e42038347430 */ /* 0x000fe40000000000 */
[-C--:B------:R-:W-:Y:S02]  /*71c0*/  HFMA2 R16, R53, R22.reuse, R16 ;  /* 0x0000001635107231 */ /* 0x080fe40000000010 */
[-C--:B------:R-:W-:Y:S01]  /*71d0*/  HFMA2 R17, R55, R22.reuse, R17 ;  /* 0x0000001637117231 */ /* 0x080fe20000000011 */
[----:B------:R-:W-:Y:S01]  /*71e0*/  LOP3.LUT R50, R50, 0x64006400, RZ, 0xfc, !PT ;  /* 0x6400640032327812 */ /* 0x000fe200078efcff */
[----:B------:R-:W-:Y:S02]  /*71f0*/  HFMA2 R19, R21, R22, R19 ;  /* 0x0000001615137231 */ /* 0x000fe40000000013 */
[----:B------:R-:W-:-:S02]  /*7200*/  HADD2 R22, R12, -1056, -1056 ;  /* 0xe420e4200c167430 */ /* 0x000fc40000000000 */
[-C--:B------:R-:W-:Y:S02]  /*7210*/  HFMA2 R13, R52, R23.reuse, R13 ;  /* 0x00000017340d7231 */ /* 0x080fe4000000000d */
[----:B------:R-:W-:Y:S02]  /*7220*/  HADD2 R50, R50, -1056, -1056 ;  /* 0xe420e42032327430 */ /* 0x000fe40000000000 */
[----:B------:R-:W-:Y:S02]  /*7230*/  HADD2 R48, R48, -1056, -1056 ;  /* 0xe420e42030307430 */ /* 0x000fe40000000000 */
[-C--:B------:R-:W-:Y:S02]  /*7240*/  HFMA2 R16, R22, R23.reuse, R16 ;  /* 0x0000001716107231 */ /* 0x080fe40000000010 */
        /* <DEDUP_REMOVED lines=20> */
[-C--:B------:R-:W-:Y:S01]  /*7390*/  HFMA2 R54, R41, R14.reuse, R54 ;  /* 0x0000000e29367231 */ /* 0x080fe20000000036 */
[----:B------:R-:W0:Y:S01]  /*73a0*/  LDS.128 R16, [UR4+-0x10] ;  /* 0xfffff004ff107984 */ /* 0x000e220008000c00 */
        /* <DEDUP_REMOVED lines=21> */
[----:B------:R-:W-:Y:S02]  /*7500*/  HADD2 R54, R54.H0_H0, R54.H1_H1 ;  /* 0x3000003636367230 */ /* 0x000fe40000000800 */
[----:B------:R-:W-:Y:S02]  /*7510*/  HFMA2 R12, R53, R18, R12 ;  /* 0x00000012350c7231 */ /* 0x000fe4000000000c */
        /* <DEDUP_REMOVED lines=52> */
.L_x_2218:
[----:B------:R-:W-:-:S04]  /*7860*/  IMAD.WIDE R12, R33, 0x4, R58 ;  /* 0x00000004210c7825 */ /* 0x000fc800078e023a */
[C---:B-----5:R-:W-:Y:S02]  /*7870*/  IMAD.WIDE R20, R33.reuse, 0x4, R12 ;  /* 0x0000000421147825 */ /* 0x060fe400078e020c */
[----:B------:R-:W5:Y:S04]  /*7880*/  LDG.E.128.CONSTANT R12, desc[UR6][R12.64] ;  /* 0x000000060c0c7981 */ /* 0x000f68000c1e9d00 */
[----:B------:R0:W5:Y:S01]  /*7890*/  LDG.E.128.CONSTANT R16, desc[UR6][R20.64] ;  /* 0x0000000614107981 */ /* 0x000162000c1e9d00 */
[----:B------:R-:W-:Y:S01]  /*78a0*/  IMAD.WIDE R58, R33, 0x4, R20 ;  /* 0x00000004213a7825 */ /* 0x000fe200078e0214 */
[----:B------:R-:W1:Y:S01]  /*78b0*/  S2R R34, SR_CTAID.Y ;  /* 0x0000000000227919 */ /* 0x000e620000002600 */
[----:B------:R-:W-:Y:S05]  /*78c0*/  @!P0 BRA `(.L_x_2219) ;  /* 0x0000001000248947 */ /* 0x000fea0003800000 */
[----:B0-----:R-:W2:Y:S01]  /*78d0*/  LDG.E.128.CONSTANT R20, desc[UR6][R58.64] ;  /* 0x000000063a147981 */ /* 0x001ea2000c1e9d00 */
[----:B-----5:R-:W-:Y:S02]  /*78e0*/  LOP3.LUT R36, R14, 0x3f003f, RZ, 0xc0, !PT ;  /* 0x003f003f0e247812 */ /* 0x020fe400078ec0ff */
[----:B------:R-:W-:Y:S01]  /*78f0*/  LOP3.LUT R28, R12, 0x3f003f, RZ, 0xc0, !PT ;  /* 0x003f003f0c1c7812 */ /* 0x000fe200078ec0ff */
[----:B------:R-:W0:Y:S01]  /*7900*/  LDS.128 R24, [UR4+-0x40] ;  /* 0xffffc004ff187984 */ /* 0x000e220008000c00 */
[----:B------:R-:W-:Y:S02]  /*7910*/  SHF.R.U32.HI R39, RZ, 0x6, R15 ;  /* 0x00000006ff277819 */ /* 0x000fe4000001160f */
[----:B------:R-:W-:Y:S02]  /*7920*/  LOP3.LUT R36, R36, 0x64006400, RZ, 0xfc, !PT ;  /* 0x6400640024247812 */ /* 0x000fe400078efcff */
[----:B------:R-:W-:Y:S02]  /*7930*/  SHF.R.U32.HI R37, RZ, 0x6, R14 ;  /* 0x00000006ff257819 */ /* 0x000fe4000001160e */
[----:B------:R-:W-:-:S02]  /*7940*/  SHF.R.U32.HI R29, RZ, 0x6, R12 ;  /* 0x00000006ff1d7819 */ /* 0x000fc4000001160c */
[----:B------:R-:W-:Y:S02]  /*7950*/  LOP3.LUT R28, R28, 0x64006400, RZ, 0xfc, !PT ;  /* 0x640064001c1c7812 */ /* 0x000fe400078efcff */
[----:B------:R-:W-:Y:S02]  /*7960*/  LOP3.LUT R38, R15, 0x3f003f, RZ, 0xc0, !PT ;  /* 0x003f003f0f267812 */ /* 0x000fe400078ec0ff */
[----:B------:R-:W-:Y:S01]  /*7970*/  LOP3.LUT R42, R39, 0x3f003f, RZ, 0xc0, !PT ;  /* 0x003f003f272a7812 */ /* 0x000fe200078ec0ff */
[----:B------:R-:W-:Y:S01]  /*7980*/  HADD2 R39, R36, -1056, -1056 ;  /* 0xe420e42024277430 */ /* 0x000fe20000000000 */
[----:B------:R-:W-:Y:S01]  /*7990*/  LOP3.LUT R30, R13, 0x3f003f, RZ, 0xc0, !PT ;  /* 0x003f003f0d1e7812 */ /* 0x000fe200078ec0ff */
[----:B------:R-:W-:Y:S01]  /*79a0*/  HADD2 R43, R28, -1056, -1056 ;  /* 0xe420e4201c2b7430 */ /* 0x000fe20000000000 */
[----:B------:R-:W-:Y:S02]  /*79b0*/  SHF.R.U32.HI R31, RZ, 0x6, R13 ;  /* 0x00000006ff1f7819 */ /* 0x000fe4000001160d */
[----:B------:R-:W-:-:S02]  /*79c0*/  LOP3.LUT R37, R37, 0x3f003f, RZ, 0xc0, !PT ;  /* 0x003f003f25257812 */ /* 0x000fc400078ec0ff */
        /* <DEDUP_REMOVED lines=15> */
[----:B0-----:R-:W-:-:S02]  /*7ac0*/  HFMA2 R28, R39, R24, RZ ;  /* 0x00000018271c7231 */ /* 0x001fc400000000ff */
[----:B------:R-:W-:Y:S02]  /*7ad0*/  HADD2 R36, R36, -1056, -1056 ;  /* 0xe420e42024247430 */ /* 0x000fe40000000000 */
[-C--:B------:R-:W-:Y:S02]  /*7ae0*/  HFMA2 R46, R43, R24.reuse, RZ ;  /* 0x000000182b2e7231 */ /* 0x080fe400000000ff */
[-C--:B------:R-:W-:Y:S01]  /*7af0*/  HFMA2 R44, R41, R24.reuse, RZ.H0_H0 ;  /* 0x00000018292c7231 */ /* 0x080fe200000400ff */
[----:B------:R-:W-:Y:S01]  /*7b00*/  LOP3.LUT R49, R16, 0x3f003f, RZ, 0xc0, !PT ;  /* 0x003f003f10317812 */ /* 0x000fe200078ec0ff */
[----:B------:R-:W-:Y:S01]  /*7b10*/  HFMA2 R48, R37, R24, RZ.H0_H0 ;  /* 0x0000001825307231 */ /* 0x000fe200000400ff */
[----:B------:R-:W-:Y:S01]  /*7b20*/  LOP3.LUT R47, R17, 0x3f003f, RZ, 0xc0, !PT ;  /* 0x003f003f112f7812 */ /* 0x000fe200078ec0ff */
[-C--:B------:R-:W-:Y:S02]  /*7b30*/  HFMA2 R44, R40, R25.reuse, R44 ;  /* 0x00000019282c7231 */ /* 0x080fe4000000002c */
[----:B------:R-:W-:-:S02]  /*7b40*/  HFMA2 R24, R38, R25, R28 ;  /* 0x0000001926187231 */ /* 0x000fc4000000001c */
[-C--:B------:R-:W-:Y:S01]  /*7b50*/  HFMA2 R48, R36, R25.reuse, R48 ;  /* 0x0000001924307231 */ /* 0x080fe20000000030 */
[----:B------:R-:W0:Y:S01]  /*7b60*/  LDS.128 R28, [UR4+-0x30] ;  /* 0xffffd004ff1c7984 */ /* 0x000e220008000c00 */
[----:B------:R-:W-:Y:S01]  /*7b70*/  HFMA2 R46, R42, R25, R46 ;  /* 0x000000192a2e7231 */ /* 0x000fe2000000002e */
        /* <DEDUP_REMOVED lines=8> */
[----:B------:R-:W-:Y:S01]  /*7c00*/  SHF.R.U32.HI R53, RZ, 0x6, R19 ;  /* 0x00000006ff357819 */ /* 0x000fe20000011613 */
        /* <DEDUP_REMOVED lines=16> */
[----:B------:R-:W-:Y:S01]  /*7d10*/  SHF.R.U32.HI R12, RZ, 0xc, R12 ;  /* 0x0000000cff0c7819 */ /* 0x000fe2000001160c */
[----:B------:R-:W-:Y:S01]  /*7d20*/  HADD2 R46, R52, -1056, -1056 ;  /* 0xe420e420342e7430 */ /* 0x000fe20000000000 */
[----:B------:R-:W-:Y:S01]  /*7d30*/  SHF.R.U32.HI R17, RZ, 0xc, R17 ;  /* 0x0000000cff117819 */ /* 0x000fe20000011611 */
[----:B------:R-:W-:Y:S01]  /*7d40*/  HADD2 R44, R50, -1056, -1056 ;  /* 0xe420e420322c7430 */ /* 0x000fe20000000000 */
[----:B------:R-:W-:Y:S01]  /*7d50*/  LOP3.LUT R12, R12, 0xf000f, RZ, 0xc0, !PT ;  /* 0x000f000f0c0c7812 */ /* 0x000fe200078ec0ff */
[----:B------:R-:W-:-:S02]  /*7d60*/  HADD2 R24, R53, -1056, -1056 ;  /* 0xe420e42035187430 */ /* 0x000fc40000000000 */
[-C--:B------:R-:W-:Y:S02]  /*7d70*/  HFMA2 R52, R26, R27.reuse, R56 ;  /* 0x0000001b1a347231 */ /* 0x080fe40000000038 */
[-C--:B------:R-:W-:Y:S02]  /*7d80*/  HFMA2 R50, R44, R27.reuse, R55 ;  /* 0x0000001b2c327231 */ /* 0x080fe40000000037 */
[-C--:B------:R-:W-:Y:S02]  /*7d90*/  HFMA2 R54, R46, R27.reuse, R54 ;  /* 0x0000001b2e367231 */ /* 0x080fe40000000036 */
[----:B------:R-:W-:Y:S01]  /*7da0*/  HFMA2 R56, R24, R27, R48 ;  /* 0x0000001b18387231 */ /* 0x000fe20000000030 */
[----:B------:R-:W-:Y:S02]  /*7db0*/  LOP3.LUT R17, R17, 0xf000f, RZ, 0xc0, !PT ;  /* 0x000f000f11117812 */ /* 0x000fe400078ec0ff */
[----:B------:R-:W-:Y:S02]  /*7dc0*/  SHF.R.U32.HI R18, RZ, 0xc, R18 ;  /* 0x0000000cff127819 */ /* 0x000fe40000011612 */
[----:B------:R-:W-:-:S02]  /*7dd0*/  SHF.R.U32.HI R19, RZ, 0xc, R19 ;  /* 0x0000000cff137819 */ /* 0x000fc40000011613 */
[----:B------:R-:W-:Y:S02]  /*7de0*/  ISETP.NE.AND P0, PT, R32, 0x1, PT ;  /* 0x000000012000780c */ /* 0x000fe40003f05270 */
[----:B------:R-:W-:Y:S02]  /*7df0*/  PRMT R2, R2, 0x5410, R3 ;  /* 0x0000541002027816 */ /* 0x000fe40000000003 */
[----:B------:R-:W-:Y:S02]  /*7e00*/  PRMT R4, R4, 0x5410, R5 ;  /* 0x0000541004047816 */ /* 0x000fe40000000005 */
[----:B--2---:R-:W-:Y:S02]  /*7e10*/  LOP3.LUT R27, R20, 0x3f003f, RZ, 0xc0, !PT ;  /* 0x003f003f141b7812 */ /* 0x004fe400078ec0ff */
[----:B------:R-:W-:Y:S02]  /*7e20*/  LOP3.LUT R51, R22, 0x3f003f, RZ, 0xc0, !PT ;  /* 0x003f003f16337812 */ /* 0x000fe400078ec0ff */
[----:B------:R-:W-:-:S02]  /*7e30*/  LOP3.LUT R48, R21, 0x3f003f, RZ, 0xc0, !PT ;  /* 0x003f003f15307812 */ /* 0x000fc400078ec0ff */
[----:B------:R-:W-:Y:S02]  /*7e40*/  LOP3.LUT R53, R23, 0x3f003f, RZ, 0xc0, !PT ;  /* 0x003f003f17357812 */ /* 0x000fe400078ec0ff */
[----:B------:R-:W-:Y:S02]  /*7e50*/  LOP3.LUT R27, R27, 0x64006400, RZ, 0xfc, !PT ;  /* 0x640064001b1b7812 */ /* 0x000fe400078efcff */
[----:B------:R-:W-:Y:S02]  /*7e60*/  LOP3.LUT R51, R51, 0x64006400, RZ, 0xfc, !PT ;  /* 0x6400640033337812 */ /* 0x000fe400078efcff */
[----:B------:R-:W-:Y:S01]  /*7e70*/  LOP3.LUT R48, R48, 0x64006400, RZ, 0xfc, !PT ;  /* 0x6400640030307812 */ /* 0x000fe200078efcff */
[----:B------:R-:W-:Y:S01]  /*7e80*/  HADD2 R55, R27, -1056, -1056 ;  /* 0xe420e4201b377430 */ /* 0x000fe20000000000 */
[----:B------:R-:W-:Y:S01]  /*7e90*/  LOP3.LUT R57, R53, 0x64006400, RZ, 0xfc, !PT ;  /* 0x6400640035397812 */ /* 0x000fe200078efcff */
[----:B------:R-:W-:Y:S02]  /*7ea0*/  HADD2 R51, R51, -1056, -1056 ;  /* 0xe420e42033337430 */ /* 0x000fe40000000000 */
[----:B------:R-:W-:-:S02]  /*7eb0*/  HADD2 R53, R48, -1056, -1056 ;  /* 0xe420e42030357430 */ /* 0x000fc40000000000 */
[----:B------:R-:W-:Y:S02]  /*7ec0*/  HADD2 R27, R57, -1056, -1056 ;  /* 0xe420e420391b7430 */ /* 0x000fe40000000000 */
[-C--:B0-----:R-:W-:Y:S02]  /*7ed0*/  HFMA2 R54, R55, R28.reuse, R54 ;  /* 0x0000001c37367231 */ /* 0x081fe40000000036 */
[-C--:B------:R-:W-:Y:S02]  /*7ee0*/  HFMA2 R50, R53, R28.reuse, R50 ;  /* 0x0000001c35327231 */ /* 0x080fe40000000032 */
[-C--:B------:R-:W-:Y:S02]  /*7ef0*/  HFMA2 R52, R51, R28.reuse, R52 ;  /* 0x0000001c33347231 */ /* 0x080fe40000000034 */
[----:B------:R-:W-:Y:S01]  /*7f00*/  HFMA2 R56, R27, R28, R56 ;  /* 0x0000001c1b387231 */ /* 0x000fe20000000038 */
[----:B------:R-:W-:Y:S02]  /*7f10*/  SHF.R.U32.HI R28, RZ, 0xc, R16 ;  /* 0x0000000cff1c7819 */ /* 0x000fe40000011610 */
[----:B------:R-:W-:-:S02]  /*7f20*/  SHF.R.U32.HI R16, RZ, 0xc, R13 ;  /* 0x0000000cff107819 */ /* 0x000fc4000001160d */
[----:B------:R-:W-:Y:S02]  /*7f30*/  LOP3.LUT R57, R28, 0xf000f, RZ, 0xc0, !PT ;  /* 0x000f000f1c397812 */ /* 0x000fe400078ec0ff */
[--C-:B------:R-:W-:Y:S02]  /*7f40*/  SHF.R.U32.HI R13, RZ, 0x8, R20.reuse ;  /* 0x00000008ff0d7819 */ /* 0x100fe40000011614 */
[----:B------:R-:W-:Y:S02]  /*7f50*/  SHF.R.U32.HI R28, RZ, 0xa, R20 ;  /* 0x0000000aff1c7819 */ /* 0x000fe40000011614 */
[----:B------:R-:W-:Y:S02]  /*7f60*/  LOP3.LUT R13, R12, 0x300030, R13, 0xf8, !PT ;  /* 0x003000300c0d7812 */ /* 0x000fe400078ef80d */
[----:B------:R-:W-:Y:S02]  /*7f70*/  LOP3.LUT R12, R57, 0x300030, R28, 0xf8, !PT ;  /* 0x00300030390c7812 */ /* 0x000fe400078ef81c */
[----:B------:R-:W-:-:S02]  /*7f80*/  LOP3.LUT R57, R16, 0xf000f, RZ, 0xc0, !PT ;  /* 0x000f000f10397812 */ /* 0x000fc400078ec0ff */
[--C-:B------:R-:W-:Y:S02]  /*7f90*/  SHF.R.U32.HI R16, RZ, 0x8, R21.reuse ;  /* 0x00000008ff107819 */ /* 0x100fe40000011615 */
[----:B------:R-:W-:Y:S02]  /*7fa0*/  SHF.R.U32.HI R28, RZ, 0xc, R14 ;  /* 0x0000000cff1c7819 */ /* 0x000fe4000001160e */
[----:B------:R-:W-:Y:S02]  /*7fb0*/  LOP3.LUT R14, R57, 0x300030, R16, 0xf8, !PT ;  /* 0x00300030390e7812 */ /* 0x000fe400078ef810 */
[----:B------:R-:W-:Y:S02]  /*7fc0*/  LOP3.LUT R57, R28, 0xf000f, RZ, 0xc0, !PT ;  /* 0x000f000f1c397812 */ /* 0x000fe400078ec0ff */
[----:B------:R-:W-:Y:S02]  /*7fd0*/  SHF.R.U32.HI R16, RZ, 0xa, R21 ;  /* 0x0000000aff107819 */ /* 0x000fe40000011615 */
[----:B------:R-:W-:-:S02]  /*7fe0*/  SHF.R.U32.HI R28, RZ, 0x8, R22 ;  /* 0x00000008ff1c7819 */ /* 0x000fc40000011616 */
[----:B------:R-:W-:Y:S02]  /*7ff0*/  LOP3.LUT R16, R17, 0x300030, R16, 0xf8, !PT ;  /* 0x0030003011107812 */ /* 0x000fe400078ef810 */
[----:B------:R-:W-:Y:S02]  /*8000*/  LOP3.LUT R17, R57, 0x300030, R28, 0xf8, !PT ;  /* 0x0030003039117812 */ /* 0x000fe400078ef81c */
[----:B------:R-:W-:Y:S02]  /*8010*/  SHF.R.U32.HI R20, RZ, 0x6, R20 ;  /* 0x00000006ff147819 */ /* 0x000fe40000011614 */
[----:B------:R-:W-:Y:S02]  /*8020*/  LOP3.LUT R57, R18, 0xf000f, RZ, 0xc0, !PT ;  /* 0x000f000f12397812 */ /* 0x000fe400078ec0ff */
[--C-:B------:R-:W-:Y:S02]  /*8030*/  SHF.R.U32.HI R18, RZ, 0xa, R22.reuse ;  /* 0x0000000aff127819 */ /* 0x100fe40000011616 */
[----:B------:R-:W-:-:S02]  /*8040*/  SHF.R.U32.HI R22, RZ, 0x6, R22 ;  /* 0x00000006ff167819 */ /* 0x000fc40000011616 */
[----:B------:R-:W-:Y:S02]  /*8050*/  LOP3.LUT R20, R20, 0x3f003f, RZ, 0xc0, !PT ;  /* 0x003f003f14147812 */ /* 0x000fe400078ec0ff */
[----:B------:R-:W-:Y:S02]  /*8060*/  SHF.R.U32.HI R28, RZ, 0xc, R15 ;  /* 0x0000000cff1c7819 */ /* 0x000fe4000001160f */
[----:B------:R-:W-:Y:S02]  /*8070*/  LOP3.LUT R15, R57, 0x300030, R18, 0xf8, !PT ;  /* 0x00300030390f7812 */ /* 0x000fe400078ef812 */
[----:B------:R-:W-:Y:S02]  /*8080*/  LOP3.LUT R57, R19, 0xf000f, RZ, 0xc0, !PT ;  /* 0x000f000f13397812 */ /* 0x000fe400078ec0ff */
[----:B------:R-:W-:Y:S02]  /*8090*/  LOP3.LUT R22, R22, 0x3f003f, RZ, 0xc0, !PT ;  /* 0x003f003f16167812 */ /* 0x000fe400078ec0ff */
[----:B------:R-:W-:-:S02]  /*80a0*/  SHF.R.U32.HI R19, RZ, 0x8, R23 ;  /* 0x00000008ff137819 */ /* 0x000fc40000011617 */
[----:B------:R-:W-:Y:S02]  /*80b0*/  SHF.R.U32.HI R18, RZ, 0xa, R23 ;  /* 0x0000000aff127819 */ /* 0x000fe40000011617 */
[----:B------:R-:W-:Y:S02]  /*80c0*/  LOP3.LUT R20, R20, 0x64006400, RZ, 0xfc, !PT ;  /* 0x6400640014147812 */ /* 0x000fe400078efcff */
[----:B------:R-:W-:Y:S02]  /*80d0*/  SHF.R.U32.HI R21, RZ, 0x6, R21 ;  /* 0x00000006ff157819 */ /* 0x000fe40000011615 */
[----:B------:R-:W-:Y:S01]  /*80e0*/  SHF.R.U32.HI R23, RZ, 0x6, R23 ;  /* 0x00000006ff177819 */ /* 0x000fe20000011617 */
[----:B------:R-:W-:Y:S01]  /*80f0*/  HADD2 R48, R20, -1056, -1056 ;  /* 0xe420e42014307430 */ /* 0x000fe20000000000 */
[----:B------:R-:W-:Y:S02]  /*8100*/  LOP3.LUT R22, R22, 0x64006400, RZ, 0xfc, !PT ;  /* 0x6400640016167812 */ /* 0x000fe400078efcff */
[----:B------:R-:W-:-:S02]  /*8110*/  LOP3.LUT R21, R21, 0x3f003f, RZ, 0xc0, !PT ;  /* 0x003f003f15157812 */ /* 0x000fc400078ec0ff */
[----:B------:R-:W-:Y:S01]  /*8120*/  LOP3.LUT R23, R23, 0x3f003f, RZ, 0xc0, !PT ;  /* 0x003f003f17177812 */ /* 0x000fe200078ec0ff */
[----:B------:R-:W-:Y:S01]  /*8130*/  HADD2 R22, R22, -1056, -1056 ;  /* 0xe420e42016167430 */ /* 0x000fe20000000000 */
[----:B------:R-:W-:Y:S01]  /*8140*/  LOP3.LUT R13, R13, 0x64006400, RZ, 0xfc, !PT ;  /* 0x640064000d0d7812 */ /* 0x000fe200078efcff */
[-C--:B------:R-:W-:Y:S01]  /*8150*/  HFMA2 R54, R48, R29.reuse, R54 ;  /* 0x0000001d30367231 */ /* 0x080fe20000000036 */
[----:B------:R-:W-:Y:S02]  /*8160*/  LOP3.LUT R28, R28, 0xf000f, RZ, 0xc0, !PT ;  /* 0x000f000f1c1c7812 */ /* 0x000fe400078ec0ff */
[----:B------:R-:W-:Y:S01]  /*8170*/  LOP3.LUT R21, R21, 0x64006400, RZ, 0xfc, !PT ;  /* 0x6400640015157812 */ /* 0x000fe200078efcff */
[----:B------:R-:W-:Y:S01]  /*8180*/  HFMA2 R52, R22, R29, R52 ;  /* 0x0000001d16347231 */ /* 0x000fe20000000034 */
        /* <DEDUP_REMOVED lines=15> */
[----:B------:R-:W-:Y:S02]  /*8280*/  HADD2 R29, R14, -1056, -1056 ;  /* 0xe420e4200e1d7430 */ /* 0x000fe40000000000 */
[-C--:B------:R-:W-:Y:S02]  /*8290*/  HFMA2 R13, R23, R30.reuse, R52 ;  /* 0x0000001e170d7231 */ /* 0x080fe40000000034 */
[----:B------:R-:W-:Y:S01]  /*82a0*/  HADD2 R54, R12, -1056, -1056 ;  /* 0xe420e4200c367430 */ /* 0x000fe20000000000 */
[----:B------:R-:W-:Y:S01]  /*82b0*/  LOP3.LUT R16, R16, 0x64006400, RZ, 0xfc, !PT ;  /* 0x6400640010107812 */ /* 0x000fe200078efcff */
[----:B------:R-:W-:Y:S01]  /*82c0*/  HFMA2 R14, R29, R30, R50 ;  /* 0x0000001e1d0e7231 */ /* 0x000fe20000000032 */
[----:B------:R-:W-:Y:S01]  /*82d0*/  LOP3.LUT R18, R18, 0x64006400, RZ, 0xfc, !PT ;  /* 0x6400640012127812 */ /* 0x000fe200078efcff */
[----:B------:R-:W-:-:S02]  /*82e0*/  HADD2 R50, R15, -1056, -1056 ;  /* 0xe420e4200f327430 */ /* 0x000fc40000000000 */
        /* <DEDUP_REMOVED lines=32> */
[----:B------:R-:W0:Y:S02]  /*84f0*/  LDS.128 R16, [UR4+0x10] ;  /* 0x00001004ff107984 */ /* 0x000e240008000c00 */
        /* <DEDUP_REMOVED lines=44> */
[-C--:B--2---:R-:W-:Y:S02]  /*87c0*/  HFMA2 R12, R27, R16.reuse, R12 ;  /* 0x000000101b0c7231 */ /* 0x084fe4000000000c */
        /* <DEDUP_REMOVED lines=25> */
.L_x_2219:
[----:B------:R-:W-:Y:S01]  /*8960*/  IADD3 R0, PT, PT, R0, 0x20, RZ ;  /* 0x0000002000007810 */ /* 0x000fe20007ffe0ff */
[----:B------:R-:W-:Y:S01]  /*8970*/  UIADD3 UR4, UPT, UPT, UR4, 0x40, URZ ;  /* 0x0000004004047890 */ /* 0x000fe2000fffe0ff */
[----:B------:R-:W-:Y:S02]  /*8980*/  IMAD.WIDE R24, R33, 0x4, R58 ;  /* 0x0000000421187825 */ /* 0x000fe400078e023a */
[----:B------:R-:W-:-:S13]  /*8990*/  ISETP.GE.AND P0, PT, R0, R35, PT ;  /* 0x000000230000720c */ /* 0x000fda0003f06270 */
[----:B------:R-:W-:Y:S05]  /*89a0*/  @!P0 BRA `(.L_x_2220) ;  /* 0xffffffdc00688947 */ /* 0x000fea000383ffff */
.L_x_2217:
[----:B------:R-:W-:-:S13]  /*89b0*/  ISETP.GT.AND P0, PT, R32, RZ, PT ;  /* 0x000000ff2000720c */ /* 0x000fda0003f04270 */
[----:B------:R-:W-:Y:S05]  /*89c0*/  @!P0 EXIT ;  /* 0x000000000000894d */ /* 0x000fea0003800000 */
[----:B------:R-:W2:Y:S01]  /*89d0*/  S2R R0, SR_CTAID.X ;  /* 0x0000000000007919 */ /* 0x000ea20000002500 */
[----:B------:R-:W3:Y:S01]  /*89e0*/  LDC.64 R4, c[0x0][0x3a0] ;  /* 0x0000e800ff047b82 */ /* 0x000ee20000000a00 */
[----:B------:R-:W2:Y:S02]  /*89f0*/  S2R R3, SR_TID.X ;  /* 0x0000000000037919 */ /* 0x000ea40000002100 */
[----:B--2---:R-:W-:Y:S01]  /*8a00*/  LEA R0, R0, R3, 0x5 ;  /* 0x0000000300007211 */ /* 0x004fe200078e28ff */
[----:B-1----:R-:W-:-:S03]  /*8a10*/  IMAD R3, R34, R33, RZ ;  /* 0x0000002122037224 */ /* 0x002fc600078e02ff */
        /* <DEDUP_REMOVED lines=10> */
.L_x_2224:
[----:B------:R-:W1:Y:S02]  /*8ac0*/  LDS R2, [R0] ;  /* 0x0000000000027984 */ /* 0x000e640000000800 */
[----:B-1----:R-:W-:-:S05]  /*8ad0*/  HADD2 R3, R2, R9 ;  /* 0x0000000902037230 */ /* 0x002fca0000000000 */
[----:B------:R-:W1:Y:S02]  /*8ae0*/  ATOMS.CAST.SPIN P0, [R0], R2, R3 ;  /* 0x000000020000758d */ /* 0x000e640001800003 */
[----:B-1----:R-:W-:Y:S05]  /*8af0*/  @!P0 BRA `(.L_x_2224) ;  /* 0xfffffffc00f08947 */ /* 0x002fea000383ffff */
[----:B------:R-:W-:Y:S05]  /*8b00*/  BRA `(.L_x_2222) ;  /* 0x00000000000c7947 */ /* 0x000fea0003800000 */
.L_x_2223:
[----:B------:R-:W2:Y:S02]  /*8b10*/  LD.E R0, desc[UR6][R4.64] ;  /* 0x0000000604007980 */ /* 0x000ea4000c101900 */
[----:B--2---:R-:W-:-:S05]  /*8b20*/  IADD3 R3, PT, PT, R9, R0, RZ ;  /* 0x0000000009037210 */ /* 0x004fca0007ffe0ff */
[----:B------:R1:W-:Y:S02]  /*8b30*/  ST.E desc[UR6][R4.64], R3 ;  /* 0x0000000304007985 */ /* 0x0003e4000c101906 */
.L_x_2222:
[----:B------:R-:W-:Y:S05]  /*8b40*/  BSYNC.RECONVERGENT B0 ;  /* 0x0000000000007941 */ /* 0x000fea0003800200 */
.L_x_2221:
[----:B------:R2:W-:Y:S01]  /*8b50*/  ATOM.E.ADD.F16x2.RN.STRONG.GPU P0, RZ, desc[UR6][R4.64+0x4], R8 ;  /* 0x8000040804ff79a2 */ /* 0x0005e2000c10e106 */
[----:B------:R-:W-:Y:S04]  /*8b60*/  BSSY.RECONVERGENT B0, `(.L_x_2225) ;  /* 0x000000e000007945 */ /* 0x000fe80003800200 */
[----:B--2---:R-:W-:Y:S05]  /*8b70*/  @P0 BRA `(.L_x_2226) ;  /* 0x0000000000300947 */ /* 0x004fea0003800000 */
[----:B------:R-:W2:Y:S02]  /*8b80*/  QSPC.E.S P0, RZ, [R4+0x4] ;  /* 0x0000040004ff73aa */ /* 0x000ea40000000500 */
[----:B--2---:R-:W-:Y:S05]  /*8b90*/  @!P0 BRA `(.L_x_2227) ;  /* 0x00000000001c8947 */ /* 0x004fea0003800000 */
[----:B------:R-:W-:-:S04]  /*8ba0*/  MOV R2, R4 ;  /* 0x0000000400027202 */ /* 0x000fc80000000f00 */
[----:B------:R-:W-:-:S07]  /*8bb0*/  MOV R0, R2 ;  /* 0x0000000200007202 */ /* 0x000fce0000000f00 */
.L_x_2228:
[----:B------:R-:W1:Y:S02]  /*8bc0*/  LDS R2, [R0+0x4] ;  /* 0x0000040000027984 */ /* 0x000e640000000800 */
[----:B-1----:R-:W-:-:S05]  /*8bd0*/  HFMA2 R3, R2, 1, 1, R8 ;  /* 0x3c003c0002037831 */ /* 0x002fca0000000008 */
[----:B------:R-:W1:Y:S02]  /*8be0*/  ATOMS.CAST.SPIN P0, [R0+0x4], R2, R3 ;  /* 0x000004020000758d */ /* 0x000e640001800003 */
[----:B-1----:R-:W-:Y:S05]  /*8bf0*/  @!P0 BRA `(.L_x_2228) ;  /* 0xfffffffc00f08947 */ /* 0x002fea000383ffff */
[----:B------:R-:W-:Y:S05]  /*8c00*/  BRA `(.L_x_2226) ;  /* 0x00000000000c7947 */ /* 0x000fea0003800000 */
.L_x_2227:
[----:B------:R-:W1:Y:S02]  /*8c10*/  LD.E R0, desc[UR6][R4.64+0x4] ;  /* 0x0000040604007980 */ /* 0x000e64000c101900 */
[----:B-1----:R-:W-:-:S05]  /*8c20*/  IADD3 R3, PT, PT, R8, R0, RZ ;  /* 0x0000000008037210 */ /* 0x002fca0007ffe0ff */
[----:B------:R2:W-:Y:S02]  /*8c30*/  ST.E desc[UR6][R4.64+0x4], R3 ;  /* 0x0000040304007985 */ /* 0x0005e4000c101906 */
.L_x_2226:
[----:B------:R-:W-:Y:S05]  /*8c40*/  BSYNC.RECONVERGENT B0 ;  /* 0x0000000000007941 */ /* 0x000fea0003800200 */
.L_x_2225:
        /* <DEDUP_REMOVED lines=10> */
.L_x_2232:
[----:B------:R-:W1:Y:S02]  /*8cf0*/  LDS R2, [R0] ;  /* 0x0000000000027984 */ /* 0x000e640000000800 */
[----:B-1----:R-:W-:-:S05]  /*8d00*/  HADD2 R3, R2, R10 ;  /* 0x0000000a02037230 */ /* 0x002fca0000000000 */
[----:B------:R-:W1:Y:S02]  /*8d10*/  ATOMS.CAST.SPIN P0, [R0], R2, R3 ;  /* 0x000000020000758d */ /* 0x000e640001800003 */
[----:B-1----:R-:W-:Y:S05]  /*8d20*/  @!P0 BRA `(.L_x_2232) ;  /* 0xfffffffc00f08947 */ /* 0x002fea000383ffff */
[----:B------:R-:W-:Y:S05]  /*8d30*/  BRA `(.L_x_2230) ;  /* 0x00000000000c7947 */ /* 0x000fea0003800000 */
.L_x_2231:
[----:B------:R-:W2:Y:S02]  /*8d40*/  LD.E R0, desc[UR6][R4.64] ;  /* 0x0000000604007980 */ /* 0x000ea4000c101900 */
[----:B--2---:R-:W-:-:S05]  /*8d50*/  IADD3 R3, PT, PT, R10, R0, RZ ;  /* 0x000000000a037210 */ /* 0x004fca0007ffe0ff */
[----:B------:R1:W-:Y:S02]  /*8d60*/  ST.E desc[UR6][R4.64], R3 ;  /* 0x0000000304007985 */ /* 0x0003e4000c101906 */
.L_x_2230:
[----:B------:R-:W-:Y:S05]  /*8d70*/  BSYNC.RECONVERGENT B0 ;  /* 0x0000000000007941 */ /* 0x000fea0003800200 */
.L_x_2229:
[----:B------:R2:W-:Y:S01]  /*8d80*/  ATOM.E.ADD.F16x2.RN.STRONG.GPU P0, RZ, desc[UR6][R4.64+0x4], R11 ;  /* 0x8000040b04ff79a2 */ /* 0x0005e2000c10e106 */
[----:B------:R-:W-:Y:S04]  /*8d90*/  BSSY.RECONVERGENT B0, `(.L_x_2233) ;  /* 0x000000e000007945 */ /* 0x000fe80003800200 */
[----:B--2---:R-:W-:Y:S05]  /*8da0*/  @P0 BRA `(.L_x_2234) ;  /* 0x0000000000300947 */ /* 0x004fea0003800000 */
[----:B------:R-:W2:Y:S02]  /*8db0*/  QSPC.E.S P0, RZ, [R4+0x4] ;  /* 0x0000040004ff73aa */ /* 0x000ea40000000500 */
[----:B--2---:R-:W-:Y:S05]  /*8dc0*/  @!P0 BRA `(.L_x_2235) ;  /* 0x00000000001c8947 */ /* 0x004fea0003800000 */
[----:B------:R-:W-:-:S04]  /*8dd0*/  MOV R2, R4 ;  /* 0x0000000400027202 */ /* 0x000fc80000000f00 */
[----:B------:R-:W-:-:S07]  /*8de0*/  MOV R0, R2 ;  /* 0x0000000200007202 */ /* 0x000fce0000000f00 */
.L_x_2236:
[----:B------:R-:W1:Y:S02]  /*8df0*/  LDS R2, [R0+0x4] ;  /* 0x0000040000027984 */ /* 0x000e640000000800 */
[----:B-1----:R-:W-:-:S05]  /*8e00*/  HFMA2 R3, R2, 1, 1, R11 ;  /* 0x3c003c0002037831 */ /* 0x002fca000000000b */
[----:B------:R-:W1:Y:S02]  /*8e10*/  ATOMS.CAST.SPIN P0, [R0+0x4], R2, R3 ;  /* 0x000004020000758d */ /* 0x000e640001800003 */
[----:B-1----:R-:W-:Y:S05]  /*8e20*/  @!P0 BRA `(.L_x_2236) ;  /* 0xfffffffc00f08947 */ /* 0x002fea000383ffff */
[----:B------:R-:W-:Y:S05]  /*8e30*/  BRA `(.L_x_2234) ;  /* 0x00000000000c7947 */ /* 0x000fea0003800000 */
.L_x_2235:
[----:B------:R-:W1:Y:S02]  /*8e40*/  LD.E R0, desc[UR6][R4.64+0x4] ;  /* 0x0000040604007980 */ /* 0x000e64000c101900 */
[----:B-1----:R-:W-:-:S05]  /*8e50*/  IADD3 R3, PT, PT, R11, R0, RZ ;  /* 0x000000000b037210 */ /* 0x002fca0007ffe0ff */
[----:B------:R2:W-:Y:S02]  /*8e60*/  ST.E desc[UR6][R4.64+0x4], R3 ;  /* 0x0000040304007985 */ /* 0x0005e4000c101906 */
.L_x_2234:
[----:B------:R-:W-:Y:S05]  /*8e70*/  BSYNC.RECONVERGENT B0 ;  /* 0x0000000000007941 */ /* 0x000fea0003800200 */
.L_x_2233:
        /* <DEDUP_REMOVED lines=10> */
.L_x_2240:
[----:B------:R-:W1:Y:S02]  /*8f20*/  LDS R2, [R0] ;  /* 0x0000000000027984 */ /* 0x000e640000000800 */
[----:B-1----:R-:W-:-:S05]  /*8f30*/  HADD2 R3, R2, R7 ;  /* 0x0000000702037230 */ /* 0x002fca0000000000 */
[----:B------:R-:W1:Y:S02]  /*8f40*/  ATOMS.CAST.SPIN P0, [R0], R2, R3 ;  /* 0x000000020000758d */ /* 0x000e640001800003 */
[----:B-1----:R-:W-:Y:S05]  /*8f50*/  @!P0 BRA `(.L_x_2240) ;  /* 0xfffffffc00f08947 */ /* 0x002fea000383ffff */
[----:B------:R-:W-:Y:S05]  /*8f60*/  BRA `(.L_x_2238) ;  /* 0x00000000000c7947 */ /* 0x000fea0003800000 */
.L_x_2239:
[----:B------:R-:W2:Y:S02]  /*8f70*/  LD.E R0, desc[UR6][R4.64] ;  /* 0x0000000604007980 */ /* 0x000ea4000c101900 */
[----:B--2---:R-:W-:-:S05]  /*8f80*/  IADD3 R3, PT, PT, R7, R0, RZ ;  /* 0x0000000007037210 */ /* 0x004fca0007ffe0ff */
[----:B------:R1:W-:Y:S02]  /*8f90*/  ST.E desc[UR6][R4.64], R3 ;  /* 0x0000000304007985 */ /* 0x0003e4000c101906 */
.L_x_2238:
[----:B------:R-:W-:Y:S05]  /*8fa0*/  BSYNC.RECONVERGENT B0 ;  /* 0x0000000000007941 */ /* 0x000fea0003800200 */
.L_x_2237:
[----:B------:R2:W-:Y:S02]  /*8fb0*/  ATOM.E.ADD.F16x2.RN.STRONG.GPU P0, RZ, desc[UR6][R4.64+0x4], R6 ;  /* 0x8000040604ff79a2 */ /* 0x0005e4000c10e106 */
[----:B--2---:R-:W-:Y:S05]  /*8fc0*/  @P0 EXIT ;  /* 0x000000000000094d */ /* 0x004fea0003800000 */
[----:B------:R-:W2:Y:S02]  /*8fd0*/  QSPC.E.S P0, RZ, [R4+0x4] ;  /* 0x0000040004ff73aa */ /* 0x000ea40000000500 */
[----:B--2---:R-:W-:Y:S05]  /*8fe0*/  @!P0 BRA `(.L_x_2241) ;  /* 0x00000000001c8947 */ /* 0x004fea0003800000 */
[----:B------:R-:W-:-:S04]  /*8ff0*/  MOV R2, R4 ;  /* 0x0000000400027202 */ /* 0x000fc80000000f00 */
[----:B------:R-:W-:-:S07]  /*9000*/  MOV R0, R2 ;  /* 0x0000000200007202 */ /* 0x000fce0000000f00 */
.L_x_2242:
[----:B------:R-:W1:Y:S02]  /*9010*/  LDS R2, [R0+0x4] ;  /* 0x0000040000027984 */ /* 0x000e640000000800 */
[----:B-1----:R-:W-:-:S05]  /*9020*/  HFMA2 R3, R2, 1, 1, R6 ;  /* 0x3c003c0002037831 */ /* 0x002fca0000000006 */
[----:B------:R-:W1:Y:S02]  /*9030*/  ATOMS.CAST.SPIN P0, [R0+0x4], R2, R3 ;  /* 0x000004020000758d */ /* 0x000e640001800003 */
[----:B-1----:R-:W-:Y:S05]  /*9040*/  @!P0 BRA `(.L_x_2242) ;  /* 0xfffffffc00f08947 */ /* 0x002fea000383ffff */
[----:B------:R-:W-:Y:S05]  /*9050*/  EXIT ;  /* 0x000000000000794d */ /* 0x000fea0003800000 */
.L_x_2241:
[----:B------:R-:W1:Y:S02]  /*9060*/  LD.E R0, desc[UR6][R4.64+0x4] ;  /* 0x0000040604007980 */ /* 0x000e64000c101900 */
[----:B-1----:R-:W-:-:S05]  /*9070*/  IADD3 R3, PT, PT, R6, R0, RZ ;  /* 0x0000000006037210 */ /* 0x002fca0007ffe0ff */
[----:B------:R-:W-:Y:S01]  /*9080*/  ST.E desc[UR6][R4.64+0x4], R3 ;  /* 0x0000040304007985 */ /* 0x000fe2000c101906 */
[----:B------:R-:W-:Y:S05]  /*9090*/  EXIT ;  /* 0x000000000000794d */ /* 0x000fea0003800000 */
.L_x_2243:
        /* <DEDUP_REMOVED lines=14> */
.L_x_4504:


//--------------------- .text._Z23gemm_half_q_half_kernelILi3ELi40ELb0ELb0ELi32EEvPK6__halfPKjS4_S2_PS0_iiiiPKtS7_iiiiiibS2_i --------------------------
	.section	.text._Z23gemm_half_q_half_kernelILi3ELi40ELb0ELb0ELi32EEvPK6__halfPKjS4_S2_PS0_iiiiPKtS7_iiiiiibS2_i,"ax",@progbits
	.align	128
        .global         _Z23gemm_half_q_half_kernelILi3ELi40ELb0ELb0ELi32EEvPK6__halfPKjS4_S2_PS0_iiiiPKtS7_iiiiiibS2_i
        .type           _Z23gemm_half_q_half_kernelILi3ELi40ELb0ELb0ELi32EEvPK6__halfPKjS4_S2_PS0_iiiiPKtS7_iiiiiibS2_i,@function
        .size           _Z23gemm_half_q_half_kernelILi3ELi40ELb0ELb0ELi32EEvPK6__halfPKjS4_S2_PS0_iiiiPKtS7_iiiiiibS2_i,(.L_x_4505 - _Z23gemm_half_q_half_kernelILi3ELi40ELb0ELb0ELi32EEvPK6__halfPKjS4_S2_PS0_iiiiPKtS7_iiiiiibS2_i)
        .other          _Z23gemm_half_q_half_kernelILi3ELi40ELb0ELb0ELi32EEvPK6__halfPKjS4_S2_PS0_iiiiPKtS7_iiiiiibS2_i,@"STO_CUDA_ENTRY STV_DEFAULT"
_Z23gemm_half_q_half_kernelILi3ELi40ELb0ELb0ELi32EEvPK6__halfPKjS4_S2_PS0_iiiiPKtS7_iiiiiibS2_i:
.text._Z23gemm_half_q_half_kernelILi3ELi40ELb0ELb0ELi32EEvPK6__halfPKjS4_S2_PS0_iiiiPKtS7_iiiiiibS2_i:
        /* <DEDUP_REMOVED lines=54> */
.L_x_2249:
        /* <DEDUP_REMOVED lines=32> */
.L_x_2248:
        /* <DEDUP_REMOVED lines=20> */
.L_x_2250:
[----:B------:R-:W-:-:S13]  /*06a0*/  ISETP.EQ.AND P2, PT, RZ, UR8, PT ;  /* 0x00000008ff007c0c */ /* 0x000fda000bf42270 */
[----:B------:R-:W-:Y:S05]  /*06b0*/  @!P0 BRA P2, `(.L_x_2245) ;  /* 0x00000004007c8947 */ /* 0x000fea0001000000 */
.L_x_2247:
        /* <DEDUP_REMOVED lines=12> */
.L_x_2246:
        /* <DEDUP_REMOVED lines=17> */
.L_x_2253:
        /* <DEDUP_REMOVED lines=32> */
.L_x_2252:
        /* <DEDUP_REMOVED lines=21> */
.L_x_2254:
[----:B------:R-:W-:-:S09]  /*0be0*/  UISETP.NE.OR UP0, UPT, UR8, URZ, UP0 ;  /* 0x000000ff0800728c */ /* 0x000fd20008705670 */
[----:B------:R-:W-:Y:S05]  /*0bf0*/  BRA.U !UP0, `(.L_x_2245) ;  /* 0x00000001082c7547 */ /* 0x000fea000b800000 */
.L_x_2251:
        /* <DEDUP_REMOVED lines=11> */
.L_x_2245:
[----:B------:R-:W-:Y:S05]  /*0cb0*/  BSYNC.RECONVERGENT B0 ;  /* 0x0000000000007941 */ /* 0x000fea0003800200 */
.L_x_2244:
        /* <DEDUP_REMOVED lines=23> */
.L_x_2258:
        /* <DEDUP_REMOVED lines=15> */
.L_x_2257:
        /* <DEDUP_REMOVED lines=12> */
.L_x_2259:
[----:B------:R-:W-:-:S09]  /*0fe0*/  UISETP.NE.OR UP0, UPT, UR9, URZ, UP0 ;  /* 0x000000ff0900728c */ /* 0x000fd20008705670 */
[----:B------:R-:W-:Y:S05]  /*0ff0*/  BRA.U !UP0, `(.L_x_2255) ;  /* 0x00000001081c7547 */ /* 0x000fea000b800000 */
.L_x_2256:
[----:B012---:R-:W0:Y:S02]  /*1000*/  LDC.64 R4, c[0x0][0x3a0] ;  /* 0x0000e800ff047b82 */ /* 0x007e240000000a00 */
.L_x_2260:
[C---:B0-----:R-:W-:Y:S01]  /*1010*/  IMAD.WIDE R6, R15.reuse, 0x2, R4 ;  /* 0x000000020f067825 */ /* 0x041fe200078e0204 */
[----:B------:R-:W-:Y:S01]  /*1020*/  UIADD3 UR9, UPT, UPT, UR9, 0x1, URZ ;  /* 0x0000000109097890 */ /* 0x000fe2000fffe0ff */
[----:B------:R-:W-:-:S03]  /*1030*/  IADD3 R15, PT, PT, R15, UR14, RZ ;  /* 0x0000000e0f0f7c10 */ /* 0x000fc6000fffe0ff */
[----:B------:R3:W-:Y:S01]  /*1040*/  STG.E.64 desc[UR12][R6.64], RZ ;  /* 0x000000ff06007986 */ /* 0x0007e2000c101b0c */
[----:B------:R-:W-:-:S09]  /*1050*/  UISETP.NE.AND UP0, UPT, UR9, URZ, UPT ;  /* 0x000000ff0900728c */ /* 0x000fd2000bf05270 */
[----:B---3--:R-:W-:Y:S05]  /*1060*/  BRA.U UP0, `(.L_x_2260) ;  /* 0xfffffffd00e87547 */ /* 0x008fea000b83ffff */
.L_x_2255:
        /* <DEDUP_REMOVED lines=31> */
.L_x_2262:
[----:B-----5:R-:W-:-:S05]  /*1260*/  IADD3 R9, PT, PT, R14, UR4, RZ ;  /* 0x000000040e097c10 */ /* 0x020fca000fffe0ff */
[----:B0-----:R-:W-:-:S05]  /*1270*/  IMAD R6, R9, UR14, RZ ;  /* 0x0000000e09067c24 */ /* 0x001fca000f8e02ff */
[----:B------:R-:W-:-:S04]  /*1280*/  SHF.R.S32.HI R7, RZ, 0x1f, R6 ;  /* 0x0000001fff077819 */ /* 0x000fc80000011406 */
[----:B------:R-:W-:-:S04]  /*1290*/  LEA.HI R6, R7, R6, RZ, 0x3 ;  /* 0x0000000607067211 */ /* 0x000fc800078f18ff */
[----:B------:R-:W-:-:S05]  /*12a0*/  LEA.HI.SX32 R7, R6, R15, 0x1d ;  /* 0x0000000f06077211 */ /* 0x000fca00078feaff */
[----:B-1----:R-:W-:-:S06]  /*12b0*/  IMAD.WIDE R6, R7, 0x4, R4 ;  /* 0x0000000407067825 */ /* 0x002fcc00078e0204 */
[----:B------:R-:W3:Y:S01]  /*12c0*/  LDG.E.CONSTANT R6, desc[UR12][R6.64] ;  /* 0x0000000c06067981 */ /* 0x000ee2000c1e9900 */
[----:B------:R-:W-:-:S04]  /*12d0*/  USHF.L.U32 UR8, UR10, 0x1, URZ ;  /* 0x000000010a087899 */ /* 0x000fc800080006ff */
        /* <DEDUP_REMOVED lines=14> */
[----:B------:R-:W-:-:S03]  /*13c0*/  SHF.R.U32.HI R16, RZ, 0xc, R16 ;  /* 0x0000000cff107819 */ /* 0x000fc60000011610 */
[----:B------:R-:W-:Y:S01]  /*13d0*/  IMAD R20, R17, R17, R17 ;  /* 0x0000001111147224 */ /* 0x000fe200078e0211 */
[----:B------:R-:W-:Y:S01]  /*13e0*/  IADD3 R18, PT, PT, R18, 0x1, R7 ;  /* 0x0000000112127810 */ /* 0x000fe20007ffe007 */
[----:B------:R-:W-:Y:S01]  /*13f0*/  IMAD R7, R6, R6, R6 ;  /* 0x0000000606077224 */ /* 0x000fe200078e0206 */
[----:B------:R-:W-:Y:S02]  /*1400*/  LOP3.LUT R16, R16, 0xf, RZ, 0xc0, !PT ;  /* 0x0000000f10107812 */ /* 0x000fe400078ec0ff */
[----:B----4-:R-:W-:Y:S02]  /*1410*/  R2UR UR8, R13 ;  /* 0x000000000d0872ca */ /* 0x010fe400000e0000 */
[----:B------:R-:W-:Y:S01]  /*1420*/  IADD3 R12, PT, PT, R6, 0x1, R7 ;  /* 0x00000001060c7810 */ /* 0x000fe20007ffe007 */
[C---:B------:R-:W-:Y:S01]  /*1430*/  IMAD R7, R16.reuse, R16, R16 ;  /* 0x0000001010077224 */ /* 0x040fe200078e0210 */
[----:B------:R-:W-:Y:S01]  /*1440*/  IADD3 R20, PT, PT, R17, 0x1, R20 ;  /* 0x0000000111147810 */ /* 0x000fe20007ffe014 */
[----:B------:R-:W2:Y:S03]  /*1450*/  I2F.F16 R18, R18 ;  /* 0x0000001200127306 */ /* 0x000ea60000200c00 */
[----:B------:R-:W-:-:S05]  /*1460*/  IADD3 R16, PT, PT, R16, 0x1, R7 ;  /* 0x0000000110107810 */ /* 0x000fca0007ffe007 */
[----:B------:R-:W0:Y:S01]  /*1470*/  I2F.F16 R20, R20 ;  /* 0x0000001400147306 */ /* 0x000e220000200c00 */
[----:B------:R-:W-:-:S04]  /*1480*/  UIADD3 UR10, UPT, UPT, UR8, UR10, URZ ;  /* 0x0000000a080a7290 */ /* 0x000fc8000fffe0ff */
[----:B------:R-:W-:Y:S01]  /*1490*/  UISETP.GE.AND UP4, UPT, UR10, UR17, UPT ;  /* 0x000000110a00728c */ /* 0x000fe2000bf86270 */
[-C--:B--2---:R-:W-:Y:S02]  /*14a0*/  HMUL2 R7, R18.H0_H0, R9.reuse.H0_H0 ;  /* 0x2000000912077232 */ /* 0x084fe40000000800 */
[----:B------:R-:W1:Y:S01]  /*14b0*/  I2F.F16 R8, R12 ;  /* 0x0000000c00087306 */ /* 0x000e620000200c00 */
[----:B0-----:R-:W-:-:S07]  /*14c0*/  HMUL2 R6, R20.H0_H0, R9.H0_H0 ;  /* 0x2000000914067232 */ /* 0x001fce0000000800 */
[----:B------:R-:W0:Y:S01]  /*14d0*/  I2F.F16 R16, R16 ;  /* 0x0000001000107306 */ /* 0x000e220000200c00 */
[-C--:B-1----:R-:W-:Y:S02]  /*14e0*/  HMUL2 R8, R8.H0_H0, R9.reuse.H0_H0 ;  /* 0x2000000908087232 */ /* 0x082fe40000000800 */
[----:B0-----:R-:W-:Y:S01]  /*14f0*/  HMUL2 R9, R16.H0_H0, R9.H0_H0 ;  /* 0x2000000910097232 */ /* 0x001fe20000000800 */
[----:B------:R-:W-:Y:S06]  /*1500*/  BRA.U !UP4, `(.L_x_2262) ;  /* 0xfffffffd0c547547 */ /* 0x000fec000b83ffff */
.L_x_2261:
[----:B------:R-:W-:Y:S01]  /*1510*/  UISETP.GT.AND UP4, UPT, UR6, UR15, UPT ;  /* 0x0000000f0600728c */ /* 0x000fe2000bf84270 */
[----:B------:R-:W-:Y:S01]  /*1520*/  HFMA2 R3, -RZ, RZ, 0, 0 ;  /* 0x00000000ff037431 */ /* 0x000fe200000001ff */
[----:B------:R-:W-:Y:S02]  /*1530*/  CS2R R10, SRZ ;  /* 0x00000000000a7805 */ /* 0x000fe4000001ff00 */
[----:B-----5:R-:W-:Y:S01]  /*1540*/  MOV R12, RZ ;  /* 0x000000ff000c7202 */ /* 0x020fe20000000f00 */
        /* <DEDUP_REMOVED lines=11> */
.L_x_2263:
        /* <DEDUP_REMOVED lines=8> */
.L_x_2264:
        /* <DEDUP_REMOVED lines=8> */
.L_x_2265:
        /* <DEDUP_REMOVED lines=8> */
.L_x_2266:
        /* <DEDUP_REMOVED lines=8> */
.L_x_2267:
[----:B------:R-:W-:Y:S01]  /*1800*/  ULEA UR4, UR11, UR4, 0x3 ;  /* 0x000000040b047291 */ /* 0x000fe2000f8e18ff */
[----:B------:R-:W0:Y:S01]  /*1810*/  S2UR UR8, SR_CgaCtaId ;  /* 0x00000000000879c3 */ /* 0x000e220000008800 */
[----:B------:R-:W1:Y:S01]  /*1820*/  LDCU.64 UR10, c[0x0][0x388] ;  /* 0x00007100ff0a77ac */ /* 0x000e620008000a00 */
[----:B------:R-:W-:Y:S02]  /*1830*/  SHF.R.S32.HI R4, RZ, 0x1f, R2 ;  /* 0x0000001fff047819 */ /* 0x000fe40000011402 */
        /* <DEDUP_REMOVED lines=15> */
[----:B-1----:R-:W-:-:S04]  /*1930*/  LEA R24, P2, R2, UR10, 0x2 ;  /* 0x0000000a02187c11 */ /* 0x002fc8000f8410ff */
[----:B------:R-:W-:Y:S01]  /*1940*/  LEA.HI.X R25, R2, UR11, R3, 0x2, P2 ;  /* 0x0000000b02197c11 */ /* 0x000fe200090f1403 */
[----:B------:R-:W-:-:S06]  /*1950*/  UMOV UR4, UR8 ;  /* 0x0000000800047c82 */ /* 0x000fcc0008000000 */
[----:B------:R-:W-:Y:S05]  /*1960*/  @!P0 BRA `(.L_x_2268) ;  /* 0x0000002000dc8947 */ /* 0x000fea0003800000 */
        /* <DEDUP_REMOVED lines=10> */
[----:B------:R-:W-:Y:S02]  /*1a10*/  PRMT R10, R10, 0x5410, RZ ;  /* 0x000054100a0a7816 */ /* 0x000fe400000000ff */
[----:B--2---:R-:W-:Y:S02]  /*1a20*/  SHF.R.U32.HI R0, RZ, 0xc, R24 ;  /* 0x0000000cff007819 */ /* 0x004fe40000011618 */
[----:B------:R-:W-:Y:S02]  /*1a30*/  SHF.R.U32.HI R32, RZ, 0xc, R27 ;  /* 0x0000000cff207819 */ /* 0x000fe4000001161b */
[----:B------:R-:W-:Y:S02]  /*1a40*/  LOP3.LUT R0, R0, 0xf000f, RZ, 0xc0, !PT ;  /* 0x000f000f00007812 */ /* 0x000fe400078ec0ff */
[----:B----4-:R-:W-:Y:S02]  /*1a50*/  SHF.R.U32.HI R35, RZ, 0x8, R16 ;  /* 0x00000008ff237819 */ /* 0x010fe40000011610 */
[----:B------:R-:W-:-:S02]  /*1a60*/  SHF.R.U32.HI R28, RZ, 0xc, R25 ;  /* 0x0000000cff1c7819 */ /* 0x000fc40000011619 */
[----:B------:R-:W-:Y:S02]  /*1a70*/  LOP3.LUT R35, R0, 0x300030, R35, 0xf8, !PT ;  /* 0x0030003000237812 */ /* 0x000fe400078ef823 */
[----:B------:R-:W-:Y:S02]  /*1a80*/  SHF.R.U32.HI R30, RZ, 0xc, R26 ;  /* 0x0000000cff1e7819 */ /* 0x000fe4000001161a */
[----:B------:R-:W-:Y:S02]  /*1a90*/  LOP3.LUT R4, R32, 0xf000f, RZ, 0xc0, !PT ;  /* 0x000f000f20047812 */ /* 0x000fe400078ec0ff */
[----:B---3--:R-:W-:Y:S02]  /*1aa0*/  SHF.R.U32.HI R0, RZ, 0xc, R20 ;  /* 0x0000000cff007819 */ /* 0x008fe40000011614 */
[----:B------:R-:W-:Y:S02]  /*1ab0*/  SHF.R.U32.HI R33, RZ, 0x8, R19 ;  /* 0x00000008ff217819 */ /* 0x000fe40000011613 */
[----:B------:R-:W-:-:S02]  /*1ac0*/  LOP3.LUT R29, R28, 0xf000f, RZ, 0xc0, !PT ;  /* 0x000f000f1c1d7812 */ /* 0x000fc400078ec0ff */
[----:B------:R-:W-:Y:S02]  /*1ad0*/  LOP3.LUT R31, R30, 0xf000f, RZ, 0xc0, !PT ;  /* 0x000f000f1e1f7812 */ /* 0x000fe400078ec0ff */
[----:B------:R-:W-:Y:S02]  /*1ae0*/  SHF.R.U32.HI R32, RZ, 0xa, R16 ;  /* 0x0000000aff207819 */ /* 0x000fe40000011610 */
[----:B------:R-:W-:Y:S02]  /*1af0*/  SHF.R.U32.HI R34, RZ, 0x8, R17 ;  /* 0x00000008ff227819 */ /* 0x000fe40000011611 */
[----:B------:R-:W-:Y:S02]  /*1b00*/  SHF.R.U32.HI R36, RZ, 0x8, R18 ;  /* 0x00000008ff247819 */ /* 0x000fe40000011612 */
[----:B------:R-:W-:Y:S02]  /*1b10*/  LOP3.LUT R5, R0, 0xf000f, RZ, 0xc0, !PT ;  /* 0x000f000f00057812 */ /* 0x000fe400078ec0ff */
[----:B------:R-:W-:-:S02]  /*1b20*/  LOP3.LUT R33, R4, 0x300030, R33, 0xf8, !PT ;  /* 0x0030003004217812 */ /* 0x000fc400078ef821 */
[----:B------:R-:W-:Y:S02]  /*1b30*/  SHF.R.U32.HI R0, RZ, 0xc, R21 ;  /* 0x0000000cff007819 */ /* 0x000fe40000011615 */
        /* <DEDUP_REMOVED lines=8> */
[----:B------:R-:W-:Y:S02]  /*1bc0*/  LOP3.LUT R0, R0, 0xf000f, RZ, 0xc0, !PT ;  /* 0x000f000f00007812 */ /* 0x000fe400078ec0ff */
[----:B------:R-:W-:Y:S02]  /*1bd0*/  LOP3.LUT R5, R4, 0xf000f, RZ, 0xc0, !PT ;  /* 0x000f000f04057812 */ /* 0x000fe400078ec0ff */
[----:B------:R-:W-:-:S02]  /*1be0*/  LOP3.LUT R28, R28, 0xf000f, RZ, 0xc0, !PT ;  /* 0x000f000f1c1c7812 */ /* 0x000fc400078ec0ff */
[----:B------:R-:W-:Y:S02]  /*1bf0*/  LOP3.LUT R31, R0, 0x300030, R31, 0xf8, !PT ;  /* 0x00300030001f7812 */ /* 0x000fe400078ef81f */
[----:B------:R-:W-:Y:S02]  /*1c00*/  LOP3.LUT R30, R5, 0x300030, R30, 0xf8, !PT ;  /* 0x00300030051e7812 */ /* 0x000fe400078ef81e */
[----:B------:R-:W-:Y:S01]  /*1c10*/  LOP3.LUT R28, R28, 0x300030, R29, 0xf8, !PT ;  /* 0x003000301c1c7812 */ /* 0x000fe200078ef81d */
[----:B------:R-:W-:Y:S06]  /*1c20*/  BRA.U !UP0, `(.L_x_2269) ;  /* 0x0000000d08bc7547 */ /* 0x000fec000b800000 */
[----:B------:R-:W0:Y:S01]  /*1c30*/  LDS.128 R12, [UR8] ;  /* 0x00000008ff0c7984 */ /* 0x000e220008000c00 */
[----:B------:R-:W-:Y:S01]  /*1c40*/  SHF.R.U32.HI R5, RZ, 0x6, R24 ;  /* 0x00000006ff057819 */ /* 0x000fe20000011618 */
[----:B------:R-:W-:Y:S01]  /*1c50*/  UISETP.NE.AND UP0, UPT, UR5, 0x1, UPT ;  /* 0x000000010500788c */ /* 0x000fe2000bf05270 */
[----:B------:R-:W-:Y:S02]  /*1c60*/  LOP3.LUT R40, R25, 0x3f003f, RZ, 0xc0, !PT ;  /* 0x003f003f19287812 */ /* 0x000fe400078ec0ff */
[----:B------:R-:W-:Y:S02]  /*1c70*/  LOP3.LUT R4, R24, 0x3f003f, RZ, 0xc0, !PT ;  /* 0x003f003f18047812 */ /* 0x000fe400078ec0ff */
        /* <DEDUP_REMOVED lines=19> */
[----:B------:R-:W-:Y:S02]  /*1db0*/  SHF.R.U32.HI R45, RZ, 0x6, R23 ;  /* 0x00000006ff2d7819 */ /* 0x000fe40000011617 */
[----:B------:R-:W-:Y:S01]  /*1dc0*/  LOP3.LUT R41, R25, 0x3f003f, RZ, 0xc0, !PT ;  /* 0x003f003f19297812 */ /* 0x000fe200078ec0ff */
[----:B------:R-:W-:Y:S01]  /*1dd0*/  HADD2 R25, R4, -1056, -1056 ;  /* 0xe420e42004197430 */ /* 0x000fe20000000000 */
[----:B------:R-:W-:Y:S01]  /*1de0*/  LOP3.LUT R0, R5, 0x64006400, RZ, 0xfc, !PT ;  /* 0x6400640005007812 */ /* 0x000fe200078efcff */
[----:B------:R-:W-:Y:S01]  /*1df0*/  HADD2 R5, R40, -1056, -1056 ;  /* 0xe420e42028057430 */ /* 0x000fe20000000000 */
[----:B------:R-:W-:-:S02]  /*1e00*/  LOP3.LUT R10, R17, 0x3f003f, RZ, 0xc0, !PT ;  /* 0x003f003f110a7812 */ /* 0x000fc400078ec0ff */
[----:B------:R-:W-:Y:S01]  /*1e10*/  SHF.R.U32.HI R11, RZ, 0x6, R17 ;  /* 0x00000006ff0b7819 */ /* 0x000fe20000011611 */
[----:B------:R-:W-:Y:S01]  /*1e20*/  HADD2 R4, R0, -1056, -1056 ;  /* 0xe420e42000047430 */ /* 0x000fe20000000000 */
        /* <DEDUP_REMOVED lines=8> */
[----:B------:R-:W-:Y:S01]  /*1eb0*/  LOP3.LUT R40, R43, 0x64006400, RZ, 0xfc, !PT ;  /* 0x640064002b287812 */ /* 0x000fe200078efcff */
[----:B------:R-:W-:Y:S01]  /*1ec0*/  HADD2 R43, R48, -1056, -1056 ;  /* 0xe420e420302b7430 */ /* 0x000fe20000000000 */
[----:B------:R-:W-:Y:S01]  /*1ed0*/  LOP3.LUT R41, R41, 0x64006400, RZ, 0xfc, !PT ;  /* 0x6400640029297812 */ /* 0x000fe200078efcff */
[----:B------:R-:W-:Y:S01]  /*1ee0*/  HADD2 R44, R42, -1056, -1056 ;  /* 0xe420e4202a2c7430 */ /* 0x000fe20000000000 */
[----:B------:R-:W-:Y:S01]  /*1ef0*/  LOP3.LUT R49, R49, 0x64006400, RZ, 0xfc, !PT ;  /* 0x6400640031317812 */ /* 0x000fe200078efcff */
[----:B------:R-:W-:Y:S02]  /*1f00*/  HADD2 R42, R47, -1056, -1056 ;  /* 0xe420e4202f2a7430 */ /* 0x000fe40000000000 */
[----:B0-----:R-:W-:-:S02]  /*1f10*/  HFMA2 R47, R25, R12, RZ ;  /* 0x0000000c192f7231 */ /* 0x001fc400000000ff */
[----:B------:R-:W-:Y:S02]  /*1f20*/  HADD2 R0, R41, -1056, -1056 ;  /* 0xe420e42029007430 */ /* 0x000fe40000000000 */
[-C--:B------:R-:W-:Y:S02]  /*1f30*/  HFMA2 R50, R43, R12.reuse, RZ ;  /* 0x0000000c2b327231 */ /* 0x080fe400000000ff */
[----:B------:R-:W-:Y:S01]  /*1f40*/  HADD2 R41, R40, -1056, -1056 ;  /* 0xe420e42028297430 */ /* 0x000fe20000000000 */
[----:B------:R-:W-:Y:S01]  /*1f50*/  LOP3.LUT R27, R27, 0x64006400, RZ, 0xfc, !PT ;  /* 0x640064001b1b7812 */ /* 0x000fe200078efcff */
[----:B------:R-:W-:Y:S01]  /*1f60*/  HADD2 R40, R49, -1056, -1056 ;  /* 0xe420e42031287430 */ /* 0x000fe20000000000 */
[----:B------:R-:W-:Y:S01]  /*1f70*/  LOP3.LUT R26, R26, 0x3f003f, RZ, 0xc0, !PT ;  /* 0x003f003f1a1a7812 */ /* 0x000fe200078ec0ff */
[-C--:B------:R-:W-:Y:S01]  /*1f80*/  HFMA2 R49, R44, R12.reuse, RZ.H0_H0 ;  /* 0x0000000c2c317231 */ /* 0x080fe200000400ff */
[----:B------:R-:W-:Y:S01]  /*1f90*/  LOP3.LUT R24, R24, 0x64006400, RZ, 0xfc, !PT ;  /* 0x6400640018187812 */ /* 0x000fe200078efcff */
[----:B------:R-:W-:Y:S01]  /*1fa0*/  HFMA2 R48, R5, R12, RZ.H0_H0 ;  /* 0x0000000c05307231 */ /* 0x000fe200000400ff */
[----:B------:R-:W-:Y:S01]  /*1fb0*/  LOP3.LUT R29, R29, 0x3f003f, RZ, 0xc0, !PT ;  /* 0x003f003f1d1d7812 */ /* 0x000fe200078ec0ff */
[-C--:B------:R-:W-:Y:S01]  /*1fc0*/  HFMA2 R47, R4, R13.reuse, R47 ;  /* 0x0000000d042f7231 */ /* 0x080fe2000000002f */
[----:B------:R-:W-:Y:S01]  /*1fd0*/  LOP3.LUT R38, R38, 0x3f003f, RZ, 0xc0, !PT ;  /* 0x003f003f26267812 */ /* 0x000fe200078ec0ff */
[-C--:B------:R-:W-:Y:S01]  /*1fe0*/  HFMA2 R12, R41, R13.reuse, R49 ;  /* 0x0000000d290c7231 */ /* 0x080fe20000000031 */
[----:B------:R-:W-:Y:S01]  /*1ff0*/  LOP3.LUT R49, R39, 0x64006400, RZ, 0xfc, !PT ;  /* 0x6400640027317812 */ /* 0x000fe200078efcff */
[----:B------:R-:W-:-:S02]  /*2000*/  HFMA2 R48, R0, R13, R48 ;  /* 0x0000000d00307231 */ /* 0x000fc40000000030 */
[----:B------:R-:W-:Y:S01]  /*2010*/  HFMA2 R13, R40, R13, R50 ;  /* 0x0000000d280d7231 */ /* 0x000fe20000000032 */
[----:B------:R-:W-:Y:S01]  /*2020*/  LOP3.LUT R50, R45, 0x3f003f, RZ, 0xc0, !PT ;  /* 0x003f003f2d327812 */ /* 0x000fe200078ec0ff */
[----:B------:R-:W-:Y:S01]  /*2030*/  HADD2 R27, R27, -1056, -1056 ;  /* 0xe420e4201b1b7430 */ /* 0x000fe20000000000 */
[----:B------:R-:W-:Y:S02]  /*2040*/  LOP3.LUT R45, R26, 0x64006400, RZ, 0xfc, !PT ;  /* 0x640064001a2d7812 */ /* 0x000fe400078efcff */
        /* <DEDUP_REMOVED lines=27> */
[-C--:B-1----:R-:W-:Y:S01]  /*2200*/  HFMA2 R12, R47, R16.reuse, R12 ;  /* 0x000000102f0c7231 */ /* 0x082fe2000000000c */
        /* <DEDUP_REMOVED lines=17> */
[-C--:B------:R-:W-:Y:S01]  /*2320*/  HFMA2 R11, R38, R17.reuse, R13 ;  /* 0x00000011260b7231 */ /* 0x080fe2000000000d */
[----:B------:R-:W-:Y:S01]  /*2330*/  LOP3.LUT R13, R32, 0x64006400, RZ, 0xfc, !PT ;  /* 0x64006400200d7812 */ /* 0x000fe200078efcff */
[----:B------:R-:W-:Y:S01]  /*2340*/  HADD2 R50, R22, -1056, -1056 ;  /* 0xe420e42016327430 */ /* 0x000fe20000000000 */
[----:B------:R-:W-:Y:S01]  /*2350*/  LOP3.LUT R32, R30, 0x64006400, RZ, 0xfc, !PT ;  /* 0x640064001e207812 */ /* 0x000fe200078efcff */
[----:B------:R-:W-:Y:S02]  /*2360*/  HFMA2 R12, R36, R17, R14 ;  /* 0x00000011240c7231 */ /* 0x000fe4000000000e */
[----:B------:R-:W-:Y:S01]  /*2370*/  HADD2 R30, R33, -1056, -1056 ;  /* 0xe420e420211e7430 */ /* 0x000fe20000000000 */
[----:B------:R-:W-:Y:S01]  /*2380*/  LOP3.LUT R14, R31, 0x64006400, RZ, 0xfc, !PT ;  /* 0x640064001f0e7812 */ /* 0x000fe200078efcff */
[----:B------:R-:W-:-:S02]  /*2390*/  HADD2 R33, R35, -1056, -1056 ;  /* 0xe420e42023217430 */ /* 0x000fc40000000000 */
[----:B------:R-:W-:Y:S02]  /*23a0*/  HFMA2 R10, R51, R18, R10 ;  /* 0x00000012330a7231 */ /* 0x000fe4000000000a */
[----:B------:R-:W-:Y:S01]  /*23b0*/  HFMA2 R15, R50, R16, R15 ;  /* 0x00000010320f7231 */ /* 0x000fe2000000000f */
[----:B------:R-:W-:Y:S01]  /*23c0*/  PRMT R6, R6, 0x5410, R7 ;  /* 0x0000541006067816 */ /* 0x000fe20000000007 */
[----:B------:R-:W-:Y:S01]  /*23d0*/  HADD2 R31, R34, -1056, -1056 ;  /* 0xe420e420221f7430 */ /* 0x000fe20000000000 */
[----:B------:R-:W-:Y:S01]  /*23e0*/  PRMT R8, R8, 0x5410, R9 ;  /* 0x0000541008087816 */ /* 0x000fe20000000009 */
[----:B------:R-:W-:Y:S02]  /*23f0*/  HADD2 R34, R14, -1056, -1056 ;  /* 0xe420e4200e227430 */ /* 0x000fe40000000000 */
[-C--:B------:R-:W-:Y:S02]  /*2400*/  HFMA2 R14, R33, R18.reuse, R12 ;  /* 0x00000012210e7231 */ /* 0x080fe4000000000c */
[----:B------:R-:W-:Y:S01]  /*2410*/  HFMA2 R17, R52, R17, R15 ;  /* 0x0000001134117231 */ /* 0x000fe2000000000f */
[----:B------:R-:W-:Y:S01]  /*2420*/  LOP3.LUT R15, R28, 0x64006400, RZ, 0xfc, !PT ;  /* 0x640064001c0f7812 */ /* 0x000fe200078efcff */
[----:B------:R-:W-:-:S02]  /*2430*/  HFMA2 R11, R31, R18, R11 ;  /* 0x000000121f0b7231 */ /* 0x000fc4000000000b */
[----:B------:R-:W-:Y:S02]  /*2440*/  HADD2 R28, R13, -1056, -1056 ;  /* 0xe420e4200d1c7430 */ /* 0x000fe40000000000 */
[----:B------:R-:W-:Y:S02]  /*2450*/  HADD2 R32, R32, -1056, -1056 ;  /* 0xe420e42020207430 */ /* 0x000fe40000000000 */
[-C--:B------:R-:W-:Y:S02]  /*2460*/  HFMA2 R11, R34, R19.reuse, R11 ;  /* 0x00000013220b7231 */ /* 0x080fe4000000000b */
[----:B------:R-:W-:Y:S02]  /*2470*/  HFMA2 R17, R30, R18, R17 ;  /* 0x000000121e117231 */ /* 0x000fe40000000011 */
[-C--:B------:R-:W-:Y:S02]  /*2480*/  HFMA2 R14, R28, R19.reuse, R14 ;  /* 0x000000131c0e7231 */ /* 0x080fe4000000000e */
[----:B------:R-:W-:Y:S01]  /*2490*/  HADD2 R35, R15, -1056, -1056 ;  /* 0xe420e4200f237430 */ /* 0x000fe20000000000 */
[----:B------:R-:W-:Y:S01]  /*24a0*/  PRMT R15, RZ, 0x5410, RZ ;  /* 0x00005410ff0f7816 */ /* 0x000fe200000000ff */
[----:B------:R-:W-:-:S02]  /*24b0*/  HFMA2 R10, R32, R19, R10 ;  /* 0x00000013200a7231 */ /* 0x000fc4000000000a */
[----:B------:R-:W-:Y:S02]  /*24c0*/  HFMA2 R17, R35, R19, R17 ;  /* 0x0000001323117231 */ /* 0x000fe40000000011 */
[----:B------:R-:W-:Y:S02]  /*24d0*/  HADD2 R10, R10.H0_H0, R10.H1_H1 ;  /* 0x3000000a0a0a7230 */ /* 0x000fe40000000800 */
[----:B------:R-:W-:Y:S02]  /*24e0*/  HADD2 R11, R11.H0_H0, R11.H1_H1 ;  /* 0x3000000b0b0b7230 */ /* 0x000fe40000000800 */
[----:B------:R-:W-:Y:S02]  /*24f0*/  HADD2 R14, R14.H0_H0, R14.H1_H1 ;  /* 0x3000000e0e0e7230 */ /* 0x000fe40000000800 */
[----:B------:R-:W-:-:S03]  /*2500*/  HADD2 R17, R17.H0_H0, R17.H1_H1 ;  /* 0x3000001111117230 */ /* 0x000fc60000000800 */
[----:B------:R-:W-:Y:S02]  /*2510*/  PRMT R14, R14, 0x5410, R11 ;  /* 0x000054100e0e7816 */ /* 0x000fe4000000000b */
[----:B------:R-:W-:Y:S02]  /*2520*/  PRMT R10, R10, 0x5410, R17 ;  /* 0x000054100a0a7816 */ /* 0x000fe40000000011 */
[----:B------:R-:W-:Y:S01]  /*2530*/  PRMT R11, RZ, 0x5410, RZ ;  /* 0x00005410ff0b7816 */ /* 0x000fe200000000ff */
[----:B------:R-:W-:Y:S02]  /*2540*/  HFMA2 R13, R14, R6, RZ ;  /* 0x000000060e0d7231 */ /* 0x000fe400000000ff */
[----:B------:R-:W-:Y:S01]  /*2550*/  HFMA2 R12, R10, R8, RZ.H0_H0 ;  /* 0x000000080a0c7231 */ /* 0x000fe200000400ff */
[----:B------:R-:W-:Y:S02]  /*2560*/  PRMT R10, RZ, 0x5410, RZ ;  /* 0x00005410ff0a7816 */ /* 0x000fe400000000ff */
[----:B------:R-:W-:Y:S01]  /*2570*/  PRMT R14, RZ, 0x5410, RZ ;  /* 0x00005410ff0e7816 */ /* 0x000fe200000000ff */
[----:B------:R-:W-:Y:S06]  /*2580*/  BRA.U !UP0, `(.L_x_2269) ;  /* 0x0000000508647547 */ /* 0x000fec000b800000 */
[----:B------:R-:W0:Y:S01]  /*2590*/  LDS.128 R16, [UR8+0x40] ;  /* 0x00004008ff107984 */ /* 0x000e220008000c00 */
[----:B------:R-:W-:Y:S01]  /*25a0*/  UISETP.NE.AND UP0, UPT, UR5, 0x2, UPT ;  /* 0x000000020500788c */ /* 0x000fe2000bf05270 */
[----:B------:R-:W-:Y:S02]  /*25b0*/  PRMT R6, R6, 0x5410, R7 ;  /* 0x0000541006067816 */ /* 0x000fe40000000007 */
[----:B------:R-:W1:Y:S01]  /*25c0*/  LDS.128 R20, [UR8+0x50] ;  /* 0x00005008ff147984 */ /* 0x000e620008000c00 */
[----:B------:R-:W-:Y:S02]  /*25d0*/  PRMT R8, R8, 0x5410, R9 ;  /* 0x0000541008087816 */ /* 0x000fe40000000009 */
[----:B------:R-:W-:Y:S01]  /*25e0*/  PRMT R10, R10, 0x5410, RZ ;  /* 0x000054100a0a7816 */ /* 0x000fe200000000ff */
        /* <DEDUP_REMOVED lines=71> */
[----:B------:R-:W-:Y:S02]  /*2a60*/  HADD2 R17, R17.H0_H0, R17.H1_H1 ;  /* 0x3000001111117230 */ /* 0x000fe40000000800 */
        /* <DEDUP_REMOVED lines=9> */
[----:B------:R-:W-:Y:S02]  /*2b00*/  HFMA2 R11, R11, R6, RZ ;  /* 0x000000060b0b7231 */ /* 0x000fe400000000ff */
[----:B------:R-:W-:-:S07]  /*2b10*/  HFMA2 R10, R16, R8, RZ.H0_H0 ;  /* 0x00000008100a7231 */ /* 0x000fce00000400ff */
.L_x_2269:
        /* <DEDUP_REMOVED lines=9> */
[----:B------:R-:W-:Y:S02]  /*2bb0*/  ULEA UR6, UR7, 0x20, 0x5 ;  /* 0x0000002007067891 */ /* 0x000fe4000f8e28ff */
[----:B------:R-:W-:Y:S01]  /*2bc0*/  UIADD3 UR4, UPT, UPT, UR8, 0x40, URZ ;  /* 0x0000004008047890 */ /* 0x000fe2000fffe0ff */
[----:B--2---:R-:W-:-:S04]  /*2bd0*/  SHF.R.U32.HI R0, RZ, 0xc, R16 ;  /* 0x0000000cff007819 */ /* 0x004fc80000011610 */
[----:B------:R-:W-:Y:S02]  /*2be0*/  LOP3.LUT R27, R0, 0xf000f, RZ, 0xc0, !PT ;  /* 0x000f000f001b7812 */ /* 0x000fe400078ec0ff */
[----:B------:R-:W-:Y:S02]  /*2bf0*/  SHF.R.U32.HI R0, RZ, 0xc, R17 ;  /* 0x0000000cff007819 */ /* 0x000fe40000011611 */
[----:B------:R-:W-:Y:S02]  /*2c00*/  SHF.R.U32.HI R2, RZ, 0xc, R19 ;  /* 0x0000000cff027819 */ /* 0x000fe40000011613 */
[----:B------:R-:W-:Y:S02]  /*2c10*/  LOP3.LUT R0, R0, 0xf000f, RZ, 0xc0, !PT ;  /* 0x000f000f00007812 */ /* 0x000fe400078ec0ff */
[----:B------:R-:W-:Y:S02]  /*2c20*/  LOP3.LUT R3, R2, 0xf000f, RZ, 0xc0, !PT ;  /* 0x000f000f02037812 */ /* 0x000fe400078ec0ff */
[----:B----4-:R-:W-:-:S02]  /*2c30*/  SHF.R.U32.HI R37, RZ, 0x8, R21 ;  /* 0x00000008ff257819 */ /* 0x010fc40000011615 */
[----:B------:R-:W-:Y:S02]  /*2c40*/  SHF.R.U32.HI R36, RZ, 0x8, R23 ;  /* 0x00000008ff247819 */ /* 0x000fe40000011617 */
[----:B------:R-:W-:Y:S02]  /*2c50*/  LOP3.LUT R37, R0, 0x300030, R37, 0xf8, !PT ;  /* 0x0030003000257812 */ /* 0x000fe400078ef825 */
[----:B------:R-:W-:Y:S02]  /*2c60*/  SHF.R.U32.HI R26, RZ, 0xc, R18 ;  /* 0x0000000cff1a7819 */ /* 0x000fe40000011612 */
[----:B---3--:R-:W-:Y:S02]  /*2c70*/  SHF.R.U32.HI R0, RZ, 0xc, R28 ;  /* 0x0000000cff007819 */ /* 0x008fe4000001161c */
[----:B------:R-:W-:Y:S02]  /*2c80*/  SHF.R.U32.HI R2, RZ, 0xc, R29 ;  /* 0x0000000cff027819 */ /* 0x000fe4000001161d */
[----:B------:R-:W-:-:S02]  /*2c90*/  SHF.R.U32.HI R4, RZ, 0xc, R30 ;  /* 0x0000000cff047819 */ /* 0x000fc4000001161e */
[----:B------:R-:W-:Y:S02]  /*2ca0*/  SHF.R.U32.HI R5, RZ, 0xc, R31 ;  /* 0x0000000cff057819 */ /* 0x000fe4000001161f */
[----:B------:R-:W-:Y:S02]  /*2cb0*/  LOP3.LUT R36, R3, 0x300030, R36, 0xf8, !PT ;  /* 0x0030003003247812 */ /* 0x000fe400078ef824 */
[----:B------:R-:W-:Y:S02]  /*2cc0*/  SHF.R.U32.HI R38, RZ, 0x8, R20 ;  /* 0x00000008ff267819 */ /* 0x000fe40000011614 */
[----:B------:R-:W-:Y:S02]  /*2cd0*/  LOP3.LUT R26, R26, 0xf000f, RZ, 0xc0, !PT ;  /* 0x000f000f1a1a7812 */ /* 0x000fe400078ec0ff */
[----:B------:R-:W-:Y:S02]  /*2ce0*/  SHF.R.U32.HI R39, RZ, 0x8, R22 ;  /* 0x00000008ff277819 */ /* 0x000fe40000011616 */
[----:B------:R-:W-:-:S02]  /*2cf0*/  SHF.R.U32.HI R35, RZ, 0xa, R20 ;  /* 0x0000000aff237819 */ /* 0x000fc40000011614 */
[----:B------:R-:W-:Y:S02]  /*2d00*/  SHF.R.U32.HI R34, RZ, 0xa, R21 ;  /* 0x0000000aff227819 */ /* 0x000fe40000011615 */
[----:B------:R-:W-:Y:S02]  /*2d10*/  SHF.R.U32.HI R33, RZ, 0xa, R22 ;  /* 0x0000000aff217819 */ /* 0x000fe40000011616 */
[----:B------:R-:W-:Y:S02]  /*2d20*/  SHF.R.U32.HI R32, RZ, 0xa, R23 ;  /* 0x0000000aff207819 */ /* 0x000fe40000011617 */
[----:B------:R-:W-:Y:S02]  /*2d30*/  LOP3.LUT R0, R0, 0xf000f, RZ, 0xc0, !PT ;  /* 0x000f000f00007812 */ /* 0x000fe400078ec0ff */
[----:B------:R-:W-:Y:S02]  /*2d40*/  LOP3.LUT R3, R2, 0xf000f, RZ, 0xc0, !PT ;  /* 0x000f000f02037812 */ /* 0x000fe400078ec0ff */
[----:B------:R-:W-:-:S02]  /*2d50*/  LOP3.LUT R4, R4, 0xf000f, RZ, 0xc0, !PT ;  /* 0x000f000f04047812 */ /* 0x000fc400078ec0ff */
[----:B------:R-:W-:Y:S02]  /*2d60*/  LOP3.LUT R5, R5, 0xf000f, RZ, 0xc0, !PT ;  /* 0x000f000f05057812 */ /* 0x000fe400078ec0ff */
[----:B------:R-:W-:Y:S02]  /*2d70*/  LOP3.LUT R38, R27, 0x300030, R38, 0xf8, !PT ;  /* 0x003000301b267812 */ /* 0x000fe400078ef826 */
[----:B------:R-:W-:Y:S02]  /*2d80*/  LOP3.LUT R39, R26, 0x300030, R39, 0xf8, !PT ;  /* 0x003000301a277812 */ /* 0x000fe400078ef827 */
[----:B------:R-:W-:Y:S02]  /*2d90*/  LOP3.LUT R35, R0, 0x300030, R35, 0xf8, !PT ;  /* 0x0030003000237812 */ /* 0x000fe400078ef823 */
[----:B------:R-:W-:Y:S02]  /*2da0*/  LOP3.LUT R34, R3, 0x300030, R34, 0xf8, !PT ;  /* 0x0030003003227812 */ /* 0x000fe400078ef822 */
[----:B------:R-:W-:-:S02]  /*2db0*/  LOP3.LUT R33, R4, 0x300030, R33, 0xf8, !PT ;  /* 0x0030003004217812 */ /* 0x000fc400078ef821 */
[----:B------:R-:W-:Y:S01]  /*2dc0*/  LOP3.LUT R32, R5, 0x300030, R32, 0xf8, !PT ;  /* 0x0030003005207812 */ /* 0x000fe200078ef820 */
[----:B------:R-:W-:Y:S06]  /*2dd0*/  @!P1 BRA `(.L_x_2268) ;  /* 0x0000000c00c09947 */ /* 0x000fec0003800000 */
[----:B------:R-:W-:Y:S01]  /*2de0*/  LOP3.LUT R41, R16, 0x3f003f, RZ, 0xc0, !PT ;  /* 0x003f003f10297812 */ /* 0x000fe200078ec0ff */
[----:B------:R-:W0:Y:S01]  /*2df0*/  S2UR UR7, SR_CgaCtaId ;  /* 0x00000000000779c3 */ /* 0x000e220000008800 */
[----:B------:R-:W-:Y:S01]  /*2e00*/  SHF.R.U32.HI R42, RZ, 0x6, R16 ;  /* 0x00000006ff2a7819 */ /* 0x000fe20000011610 */
[----:B------:R-:W-:Y:S01]  /*2e10*/  UMOV UR4, 0x400 ;  /* 0x0000040000047882 */ /* 0x000fe20000000000 */
[----:B------:R-:W-:Y:S01]  /*2e20*/  LOP3.LUT R43, R17, 0x3f003f, RZ, 0xc0, !PT ;  /* 0x003f003f112b7812 */ /* 0x000fe200078ec0ff */
[----:B------:R-:W-:Y:S01]  /*2e30*/  UISETP.NE.AND UP0, UPT, UR5, 0x1, UPT ;  /* 0x000000010500788c */ /* 0x000fe2000bf05270 */
[----:B------:R-:W-:Y:S02]  /*2e40*/  SHF.R.U32.HI R44, RZ, 0x6, R17 ;  /* 0x00000006ff2c7819 */ /* 0x000fe40000011611 */
[----:B------:R-:W-:Y:S02]  /*2e50*/  LOP3.LUT R0, R18, 0x3f003f, RZ, 0xc0, !PT ;  /* 0x003f003f12007812 */ /* 0x000fe400078ec0ff */
[----:B------:R-:W-:-:S02]  /*2e60*/  SHF.R.U32.HI R3, RZ, 0x6, R18 ;  /* 0x00000006ff037819 */ /* 0x000fc40000011612 */
[----:B------:R-:W-:Y:S02]  /*2e70*/  LOP3.LUT R2, R19, 0x3f003f, RZ, 0xc0, !PT ;  /* 0x003f003f13027812 */ /* 0x000fe400078ec0ff */
[----:B------:R-:W-:Y:S02]  /*2e80*/  SHF.R.U32.HI R5, RZ, 0x6, R19 ;  /* 0x00000006ff057819 */ /* 0x000fe40000011613 */
[----:B------:R-:W1:Y:S01]  /*2e90*/  LDS.128 R16, [UR8+0x20] ;  /* 0x00002008ff107984 */ /* 0x000e620008000c00 */
[----:B------:R-:W-:Y:S02]  /*2ea0*/  LOP3.LUT R40, R30, 0x3f003f, RZ, 0xc0, !PT ;  /* 0x003f003f1e287812 */ /* 0x000fe400078ec0ff */
[----:B------:R-:W-:Y:S02]  /*2eb0*/  SHF.R.U32.HI R26, RZ, 0x6, R30 ;  /* 0x00000006ff1a7819 */ /* 0x000fe4000001161e */
[----:B------:R-:W-:Y:S02]  /*2ec0*/  LOP3.LUT R4, R28, 0x3f003f, RZ, 0xc0, !PT ;  /* 0x003f003f1c047812 */ /* 0x000fe400078ec0ff */
[----:B------:R-:W-:Y:S01]  /*2ed0*/  SHF.R.U32.HI R45, RZ, 0x6, R28 ;  /* 0x00000006ff2d7819 */ /* 0x000fe2000001161c */
[----:B0-----:R-:W-:Y:S01]  /*2ee0*/  ULEA UR4, UR7, UR4, 0x18 ;  /* 0x0000000407047291 */ /* 0x001fe2000f8ec0ff */
        /* <DEDUP_REMOVED lines=24> */
[-C--:B-1----:R-:W-:Y:S01]  /*3070*/  HFMA2 R55, R44, R16.reuse, RZ.H0_H0 ;  /* 0x000000102c377231 */ /* 0x082fe200000400ff */
[----:B------:R-:W0:Y:S01]  /*3080*/  LDS.128 R20, [UR4+0x30] ;  /* 0x00003004ff147984 */ /* 0x000e220008000c00 */
[----:B------:R-:W-:Y:S01]  /*3090*/  LOP3.LUT R42, R42, 0x3f003f, RZ, 0xc0, !PT ;  /* 0x003f003f2a2a7812 */ /* 0x000fe200078ec0ff */
[----:B------:R-:W-:Y:S01]  /*30a0*/  HADD2 R41, R41, -1056, -1056 ;  /* 0xe420e42029297430 */ /* 0x000fe20000000000 */
[----:B------:R-:W-:Y:S01]  /*30b0*/  LOP3.LUT R40, R40, 0x64006400, RZ, 0xfc, !PT ;  /* 0x6400640028287812 */ /* 0x000fe200078efcff */
[----:B------:R-:W-:Y:S01]  /*30c0*/  HADD2 R0, R0, -1056, -1056 ;  /* 0xe420e42000007430 */ /* 0x000fe20000000000 */
[----:B------:R-:W-:Y:S01]  /*30d0*/  LOP3.LUT R2, R42, 0x64006400, RZ, 0xfc, !PT ;  /* 0x640064002a027812 */ /* 0x000fe200078efcff */
[----:B------:R-:W-:Y:S01]  /*30e0*/  HFMA2 R54, R3, R16, RZ.H0_H0 ;  /* 0x0000001003367231 */ /* 0x000fe200000400ff */
[----:B------:R-:W-:Y:S01]  /*30f0*/  LOP3.LUT R27, R29, 0x3f003f, RZ, 0xc0, !PT ;  /* 0x003f003f1d1b7812 */ /* 0x000fe200078ec0ff */
[----:B------:R-:W-:-:S02]  /*3100*/  HADD2 R42, R40, -1056, -1056 ;  /* 0xe420e420282a7430 */ /* 0x000fc40000000000 */
[-C--:B------:R-:W-:Y:S02]  /*3110*/  HFMA2 R56, R43, R16.reuse, RZ ;  /* 0x000000102b387231 */ /* 0x080fe400000000ff */
[----:B------:R-:W-:Y:S02]  /*3120*/  HADD2 R40, R53, -1056, -1056 ;  /* 0xe420e42035287430 */ /* 0x000fe40000000000 */
[----:B------:R-:W-:Y:S01]  /*3130*/  HFMA2 R53, R5, R16, RZ ;  /* 0x0000001005357231 */ /* 0x000fe200000000ff */
[----:B------:R-:W-:Y:S01]  /*3140*/  SHF.R.U32.HI R29, RZ, 0x6, R29 ;  /* 0x00000006ff1d7819 */ /* 0x000fe2000001161d */
        /* <DEDUP_REMOVED lines=39> */
[----:B------:R-:W-:Y:S01]  /*33c0*/  UMOV UR4, 0x400 ;  /* 0x0000040000047882 */ /* 0x000fe20000000000 */
[----:B------:R-:W-:Y:S01]  /*33d0*/  LOP3.LUT R39, R31, 0x64006400, RZ, 0xfc, !PT ;  /* 0x640064001f277812 */ /* 0x000fe200078efcff */
[-C--:B0-----:R-:W-:Y:S01]  /*33e0*/  HFMA2 R16, R47, R20.reuse, R16 ;  /* 0x000000142f107231 */ /* 0x081fe20000000010 */
        /* <DEDUP_REMOVED lines=16> */
[----:B------:R-:W-:Y:S01]  /*34f0*/  HADD2 R30, R30, -1056, -1056 ;  /* 0xe420e4201e1e7430 */ /* 0x000fe20000000000 */
[----:B------:R-:W-:Y:S01]  /*3500*/  PRMT R6, R6, 0x5410, R7 ;  /* 0x0000541006067816 */ /* 0x000fe20000000007 */
[----:B------:R-:W-:Y:S01]  /*3510*/  HFMA2 R53, R50, R20, R53 ;  /* 0x0000001432357231 */ /* 0x000fe20000000035 */
[----:B------:R-:W-:Y:S01]  /*3520*/  LOP3.LUT R20, R34, 0x64006400, RZ, 0xfc, !PT ;  /* 0x6400640022147812 */ /* 0x000fe200078efcff */
[----:B------:R-:W-:-:S02]  /*3530*/  HFMA2 R16, R30, R21, R18 ;  /* 0x000000151e107231 */ /* 0x000fc40000000012 */
[-C--:B------:R-:W-:Y:S02]  /*3540*/  HFMA2 R18, R28, R21.reuse, R17 ;  /* 0x000000151c127231 */ /* 0x080fe40000000011 */
[----:B------:R-:W-:Y:S02]  /*3550*/  HADD2 R52, R52, -1056, -1056 ;  /* 0xe420e42034347430 */ /* 0x000fe40000000000 */
[----:B------:R-:W-:Y:S01]  /*3560*/  HFMA2 R17, R51, R22, R19 ;  /* 0x0000001633117231 */ /* 0x000fe20000000013 */
[----:B------:R-:W-:Y:S01]  /*3570*/  LOP3.LUT R19, R35, 0x64006400, RZ, 0xfc, !PT ;  /* 0x6400640023137812 */ /* 0x000fe200078efcff */
[----:B------:R-:W-:Y:S01]  /*3580*/  ULEA UR7, UR7, UR4, 0x18 ;  /* 0x0000000407077291 */ /* 0x000fe2000f8ec0ff */
[----:B------:R-:W-:Y:S01]  /*3590*/  LOP3.LUT R35, R36, 0x64006400, RZ, 0xfc, !PT ;  /* 0x6400640024237812 */ /* 0x000fe200078efcff */
[----:B------:R-:W-:Y:S01]  /*35a0*/  HFMA2 R21, R52, R21, R53 ;  /* 0x0000001534157231 */ /* 0x000fe20000000035 */
[----:B------:R-:W-:Y:S01]  /*35b0*/  LOP3.LUT R36, R33, 0x64006400, RZ, 0xfc, !PT ;  /* 0x6400640021247812 */ /* 0x000fe200078efcff */
[----:B------:R-:W-:Y:S01]  /*35c0*/  HADD2 R33, R37, -1056, -1056 ;  /* 0xe420e42025217430 */ /* 0x000fe20000000000 */
[----:B------:R-:W-:Y:S01]  /*35d0*/  LOP3.LUT R53, R32, 0x64006400, RZ, 0xfc, !PT ;  /* 0x6400640020357812 */ /* 0x000fe200078efcff */
[----:B------:R-:W-:Y:S01]  /*35e0*/  HADD2 R34, R35, -1056, -1056 ;  /* 0xe420e42023227430 */ /* 0x000fe20000000000 */
[----:B------:R-:W-:Y:S01]  /*35f0*/  PRMT R8, R8, 0x5410, R9 ;  /* 0x0000541008087816 */ /* 0x000fe20000000009 */
[----:B------:R-:W-:Y:S01]  /*3600*/  HADD2 R35, R38, -1056, -1056 ;  /* 0xe420e42026237430 */ /* 0x000fe20000000000 */
[----:B------:R-:W-:Y:S01]  /*3610*/  UIADD3 UR4, UPT, UPT, UR7, 0x40, URZ ;  /* 0x0000004007047890 */ /* 0x000fe2000fffe0ff */
[----:B------:R-:W-:-:S02]  /*3620*/  HADD2 R37, R20, -1056, -1056 ;  /* 0xe420e42014257430 */ /* 0x000fc40000000000 */
[-C--:B------:R-:W-:Y:S02]  /*3630*/  HFMA2 R20, R33, R22.reuse, R16 ;  /* 0x0000001621147231 */ /* 0x080fe40000000010 */
[-C--:B------:R-:W-:Y:S02]  /*3640*/  HFMA2 R16, R35, R22.reuse, R18 ;  /* 0x0000001623107231 */ /* 0x080fe40000000012 */
[----:B------:R-:W-:Y:S02]  /*3650*/  HADD2 R32, R19, -1056, -1056 ;  /* 0xe420e42013207430 */ /* 0x000fe40000000000 */
        /* <DEDUP_REMOVED lines=17> */
[----:B------:R-:W-:Y:S01]  /*3770*/  UISETP.NE.AND UP0, UPT, UR5, 0x2, UPT ;  /* 0x000000020500788c */ /* 0x000fe2000bf05270 */
[----:B------:R-:W-:Y:S02]  /*3780*/  PRMT R6, R6, 0x5410, R7 ;  /* 0x0000541006067816 */ /* 0x000fe40000000007 */
        /* <DEDUP_REMOVED lines=85> */
.L_x_2268:
[----:B------:R-:W0:Y:S02]  /*3ce0*/  LDCU UR8, c[0x0][0x3d4] ;  /* 0x00007a80ff0877ac */ /* 0x000e240008000800 */
[----:B0-----:R-:W-:-:S04]  /*3cf0*/  UISETP.LT.AND UP0, UPT, UR17, UR8, UPT ;  /* 0x000000081100728c */ /* 0x001fc8000bf01270 */
[----:B------:R-:W-:-:S04]  /*3d00*/  USEL UR7, UR17, UR8, UP0 ;  /* 0x0000000811077287 */ /* 0x000fc80008000000 */
[----:B------:R-:W-:-:S09]  /*3d10*/  UISETP.GT.AND UP0, UPT, UR7, UR6, UPT ;  /* 0x000000060700728c */ /* 0x000fd2000bf04270 */
[----:B------:R-:W-:Y:S05]  /*3d20*/  BRA.U !UP0, `(.L_x_2270) ;  /* 0x00000041085c7547 */ /* 0x000fea000b800000 */
[----:B------:R-:W-:Y:S02]  /*3d30*/  UISETP.LT.U32.AND UP0, UPT, UR17, UR8, UPT ;  /* 0x000000081100728c */ /* 0x000fe4000bf01070 */
[----:B------:R-:W-:Y:S01]  /*3d40*/  UIADD3 UR7, UPT, UPT, UR4, 0x60, URZ ;  /* 0x0000006004077890 */ /* 0x000fe2000fffe0ff */
[----:B------:R-:W0:Y:S01]  /*3d50*/  LDCU.64 UR10, c[0x0][0x3a8] ;  /* 0x00007500ff0a77ac */ /* 0x000e220008000a00 */
[----:B------:R-:W-:-:S12]  /*3d60*/  USEL UR4, UR17, UR8, UP0 ;  /* 0x0000000811047287 */ /* 0x000fd80008000000 */
.L_x_2275:
[----:B------:R-:W-:-:S04]  /*3d70*/  MOV R0, 0x2c00 ;  /* 0x00002c0000007802 */ /* 0x000fc80000000f00 */
[----:B------:R-:W-:Y:S01]  /*3d80*/  PRMT R6, R6, 0x5410, R0 ;  /* 0x0000541006067816 */ /* 0x000fe20000000000 */
[----:B------:R-:W-:Y:S06]  /*3d90*/  @!P1 BRA `(.L_x_2271) ;  /* 0x0000000c00fc9947 */ /* 0x000fec0003800000 */
[----:B------:R-:W2:Y:S01]  /*3da0*/  LDG.E.128.CONSTANT R16, desc[UR12][R24.64] ;  /* 0x0000000c18107981 */ /* 0x000ea2000c1e9d00 */
[----:B------:R-:W-:-:S03]  /*3db0*/  UISETP.NE.AND UP0, UPT, UR5, 0x1, UPT ;  /* 0x000000010500788c */ /* 0x000fc6000bf05270 */
[----:B------:R-:W1:Y:S02]  /*3dc0*/  LDS.64 R2, [UR7+-0x60] ;  /* 0xffffa007ff027984 */ /* 0x000e640008000a00 */
[--C-:B-1----:R-:W-:Y:S02]  /*3dd0*/  HADD2.F32 R5, -RZ, R2.reuse.H0_H0 ;  /* 0x20000002ff057230 */ /* 0x102fe40000004100 */
[----:B------:R-:W-:Y:S01]  /*3de0*/  HADD2.F32 R32, -RZ, R2.H1_H1 ;  /* 0x30000002ff207230 */ /* 0x000fe20000004100 */
[C---:B--2---:R-:W-:Y:S02]  /*3df0*/  LOP3.LUT R0, R16.reuse, 0xf000f, RZ, 0xc0, !PT ;  /* 0x000f000f10007812 */ /* 0x044fe400078ec0ff */
[----:B------:R-:W-:Y:S02]  /*3e00*/  LOP3.LUT R20, R16, 0xf000f0, RZ, 0xc0, !PT ;  /* 0x00f000f010147812 */ /* 0x000fe400078ec0ff */
[----:B------:R-:W-:Y:S02]  /*3e10*/  SHF.R.U32.HI R39, RZ, 0x8, R16 ;  /* 0x00000008ff277819 */ /* 0x000fe40000011610 */
        /* <DEDUP_REMOVED lines=8> */
[----:B------:R-:W-:Y:S01]  /*3ea0*/  SHF.R.U32.HI R40, RZ, 0x8, R17 ;  /* 0x00000008ff287819 */ /* 0x000fe20000011611 */
[----:B------:R-:W-:Y:S01]  /*3eb0*/  HADD2 R27, R16, -1032, -1032 ;  /* 0xe408e408101b7430 */ /* 0x000fe20000000000 */
[C---:B------:R-:W-:Y:S01]  /*3ec0*/  LOP3.LUT R17, R19.reuse, 0xf000f, RZ, 0xc0, !PT ;  /* 0x000f000f13117812 */ /* 0x040fe200078ec0ff */
[--C-:B------:R-:W-:Y:S01]  /*3ed0*/  HADD2.F32 R4, -RZ, R2.reuse.H0_H0 ;  /* 0x20000002ff047230 */ /* 0x100fe20000004100 */
[----:B------:R-:W-:Y:S01]  /*3ee0*/  LOP3.LUT R30, R18, 0xf000f0, RZ, 0xc0, !PT ;  /* 0x00f000f0121e7812 */ /* 0x000fe200078ec0ff */
[----:B------:R-:W-:Y:S01]  /*3ef0*/  HADD2.F32 R23, -RZ, R2.H1_H1 ;  /* 0x30000002ff177230 */ /* 0x000fe20000004100 */
[----:B------:R-:W-:Y:S01]  /*3f00*/  SHF.R.U32.HI R41, RZ, 0x8, R18 ;  /* 0x00000008ff297819 */ /* 0x000fe20000011612 */
[----:B------:R-:W-:Y:S01]  /*3f10*/  HADD2.F32 R18, -RZ, R3.H0_H0 ;  /* 0x20000003ff127230 */ /* 0x000fe20000004100 */
[----:B------:R-:W-:Y:S01]  /*3f20*/  LOP3.LUT R26, R19, 0xf000f0, RZ, 0xc0, !PT ;  /* 0x00f000f0131a7812 */ /* 0x000fe200078ec0ff */
[----:B------:R-:W-:Y:S01]  /*3f30*/  HADD2.F32 R22, -RZ, R21.H1_H1 ;  /* 0x30000015ff167230 */ /* 0x000fe20000004100 */
[----:B------:R-:W-:Y:S01]  /*3f40*/  SHF.R.U32.HI R42, RZ, 0x8, R19 ;  /* 0x00000008ff2a7819 */ /* 0x000fe20000011613 */
[----:B------:R-:W-:Y:S01]  /*3f50*/  HADD2.F32 R19, -RZ, R3.H1_H1 ;  /* 0x30000003ff137230 */ /* 0x000fe20000004100 */
[----:B------:R-:W-:Y:S01]  /*3f60*/  LOP3.LUT R0, R17, 0x64006400, RZ, 0xfc, !PT ;  /* 0x6400640011007812 */ /* 0x000fe200078efcff */
[----:B------:R-:W-:Y:S01]  /*3f70*/  HADD2.F32 R3, -RZ, R21.H0_H0 ;  /* 0x20000015ff037230 */ /* 0x000fe20000004100 */
[----:B------:R-:W1:Y:S01]  /*3f80*/  LDS.64 R16, [UR7+-0x58] ;  /* 0xffffa807ff107984 */ /* 0x000e620008000a00 */
[--C-:B------:R-:W-:Y:S01]  /*3f90*/  HADD2.F32 R2, -RZ, R27.reuse.H0_H0 ;  /* 0x2000001bff027230 */ /* 0x100fe20000004100 */
[----:B------:R-:W-:Y:S01]  /*3fa0*/  LOP3.LUT R31, R30, 0x64006400, RZ, 0xfc, !PT ;  /* 0x640064001e1f7812 */ /* 0x000fe200078efcff */
[----:B------:R-:W-:Y:S01]  /*3fb0*/  HADD2.F32 R21, -RZ, R27.H1_H1 ;  /* 0x3000001bff157230 */ /* 0x000fe20000004100 */
[----:B------:R-:W-:Y:S01]  /*3fc0*/  LOP3.LUT R27, R20, 0x64006400, RZ, 0xfc, !PT ;  /* 0x64006400141b7812 */ /* 0x000fe200078efcff */
[----:B------:R-:W-:-:S02]  /*3fd0*/  HADD2 R29, R0, -1032, -1032 ;  /* 0xe408e408001d7430 */ /* 0x000fc40000000000 */
[C---:B------:R-:W-:Y:S01]  /*3fe0*/  FFMA.FTZ R30, R5.reuse, R2, RZ ;  /* 0x00000002051e7223 */ /* 0x040fe200000100ff */
[-C--:B------:R-:W-:Y:S02]  /*3ff0*/  HFMA2 R31, R31, R6.reuse.H1_H1, -72, -72 ;  /* 0xd480d4801f1f7431 */ /* 0x080fe40000060006 */
[-C--:B------:R-:W-:Y:S02]  /*4000*/  HFMA2 R35, R27, R6.reuse.H1_H1, -72, -72 ;  /* 0xd480d4801b237431 */ /* 0x080fe40000060006 */
[--C-:B------:R-:W-:Y:S02]  /*4010*/  HADD2.F32 R0, -RZ, R29.reuse.H0_H0 ;  /* 0x2000001dff007230 */ /* 0x100fe40000004100 */
[C---:B------:R-:W-:Y:S01]  /*4020*/  FFMA.FTZ R27, R5.reuse, R3, RZ ;  /* 0x00000003051b7223 */ /* 0x040fe200000100ff */
[----:B------:R-:W-:Y:S01]  /*4030*/  HADD2.F32 R20, -RZ, R29.H1_H1 ;  /* 0x3000001dff147230 */ /* 0x000fe20000004100 */
[----:B------:R-:W-:Y:S01]  /*4040*/  LOP3.LUT R29, R28, 0x64006400, RZ, 0xfc, !PT ;  /* 0x640064001c1d7812 */ /* 0x000fe200078efcff */
[----:B------:R-:W-:Y:S01]  /*4050*/  FFMA.FTZ R28, R4, R5, RZ ;  /* 0x00000005041c7223 */ /* 0x000fe200000100ff */
[----:B------:R-:W-:Y:S01]  /*4060*/  FFMA.FTZ R33, R32, R22, R27 ;  /* 0x0000001620217223 */ /* 0x000fe2000001001b */
[----:B------:R-:W-:Y:S01]  /*4070*/  FFMA.FTZ R5, R5, R0, RZ ;  /* 0x0000000005057223 */ /* 0x000fe200000100ff */
[----:B------:R-:W-:Y:S01]  /*4080*/  LOP3.LUT R27, R26, 0x64006400, RZ, 0xfc, !PT ;  /* 0x640064001a1b7812 */ /* 0x000fe200078efcff */
[----:B------:R-:W-:-:S02]  /*4090*/  HFMA2 R29, R29, R6.H1_H1, -72, -72 ;  /* 0xd480d4801d1d7431 */ /* 0x000fc40000060006 */
[----:B------:R-:W-:Y:S01]  /*40a0*/  FFMA.FTZ R34, R23, R32, R28 ;  /* 0x0000002017227223 */ /* 0x000fe2000001001c */
[C---:B------:R-:W-:Y:S01]  /*40b0*/  FFMA.FTZ R36, R32.reuse, R21, R30 ;  /* 0x0000001520247223 */ /* 0x040fe2000001001e */
[----:B------:R-:W-:Y:S01]  /*40c0*/  FFMA.FTZ R44, R32, R20, R5 ;  /* 0x00000014202c7223 */ /* 0x000fe20000010005 */
[----:B------:R-:W-:Y:S02]  /*40d0*/  HFMA2 R32, R27, R6.H1_H1, -72, -72 ;  /* 0xd480d4801b207431 */ /* 0x000fe40000060006 */
[--C-:B------:R-:W-:Y:S02]  /*40e0*/  HADD2.F32 R27, -RZ, R29.reuse.H0_H0 ;  /* 0x2000001dff1b7230 */ /* 0x100fe40000004100 */
[----:B------:R-:W-:Y:S02]  /*40f0*/  HADD2.F32 R28, -RZ, R29.H1_H1 ;  /* 0x3000001dff1c7230 */ /* 0x000fe40000004100 */
[--C-:B------:R-:W-:Y:S02]  /*4100*/  HADD2.F32 R29, -RZ, R31.reuse.H0_H0 ;  /* 0x2000001fff1d7230 */ /* 0x100fe40000004100 */
[----:B------:R-:W-:Y:S01]  /*4110*/  FFMA.FTZ R38, R18, R27, R33 ;  /* 0x0000001b12267223 */ /* 0x000fe20000010021 */
[----:B------:R-:W-:-:S02]  /*4120*/  HADD2.F32 R30, -RZ, R31.H1_H1 ;  /* 0x3000001fff1e7230 */ /* 0x000fc40000004100 */
[--C-:B------:R-:W-:Y:S02]  /*4130*/  HADD2.F32 R31, -RZ, R32.reuse.H0_H0 ;  /* 0x20000020ff1f7230 */ /* 0x100fe40000004100 */
[C---:B------:R-:W-:Y:S01]  /*4140*/  FFMA.FTZ R47, R18.reuse, R29, R36 ;  /* 0x0000001d122f7223 */ /* 0x040fe20000010024 */
[----:B------:R-:W-:Y:S02]  /*4150*/  HADD2.F32 R32, -RZ, R32.H1_H1 ;  /* 0x30000020ff207230 */ /* 0x000fe40000004100 */
[C---:B------:R-:W-:Y:S01]  /*4160*/  FFMA.FTZ R38, R19.reuse, R28, R38 ;  /* 0x0000001c13267223 */ /* 0x040fe20000010026 */
[--C-:B------:R-:W-:Y:S02]  /*4170*/  HADD2.F32 R5, -RZ, R35.reuse.H0_H0 ;  /* 0x20000023ff057230 */ /* 0x100fe40000004100 */
[----:B------:R-:W-:Y:S01]  /*4180*/  FFMA.FTZ R33, R18, R31, R44 ;  /* 0x0000001f12217223 */ /* 0x000fe2000001002c */
[----:B------:R-:W-:Y:S01]  /*4190*/  HADD2.F32 R26, -RZ, R35.H1_H1 ;  /* 0x30000023ff1a7230 */ /* 0x000fe20000004100 */
[----:B------:R-:W-:Y:S01]  /*41a0*/  LOP3.LUT R35, R42, 0xf000f, RZ, 0xc0, !PT ;  /* 0x000f000f2a237812 */ /* 0x000fe200078ec0ff */
[C---:B------:R-:W-:Y:S01]  /*41b0*/  FFMA.FTZ R47, R19.reuse, R30, R47 ;  /* 0x0000001e132f7223 */ /* 0x040fe2000001002f */
[----:B------:R-:W-:Y:S01]  /*41c0*/  FFMA.FTZ R46, R19, R32, R33 ;  /* 0x00000020132e7223 */ /* 0x000fe20000010021 */
[----:B------:R-:W-:Y:S01]  /*41d0*/  LOP3.LUT R33, R40, 0xf000f, RZ, 0xc0, !PT ;  /* 0x000f000f28217812 */ /* 0x000fe200078ec0ff */
[----:B------:R-:W-:Y:S01]  /*41e0*/  FFMA.FTZ R37, R5, R18, R34 ;  /* 0x0000001205257223 */ /* 0x000fe20000010022 */
[----:B------:R-:W-:Y:S01]  /*41f0*/  LOP3.LUT R18, R39, 0xf000f, RZ, 0xc0, !PT ;  /* 0x000f000f27127812 */ /* 0x000fe200078ec0ff */
[----:B-1----:R-:W-:Y:S01]  /*4200*/  HADD2.F32 R49, -RZ, R16.H0_H0 ;  /* 0x20000010ff317230 */ /* 0x002fe20000004100 */
[----:B------:R-:W-:Y:S01]  /*4210*/  LOP3.LUT R33, R33, 0x64006400, RZ, 0xfc, !PT ;  /* 0x6400640021217812 */ /* 0x000fe200078efcff */
[----:B------:R-:W-:Y:S01]  /*4220*/  FFMA.FTZ R37, R26, R19, R37 ;  /* 0x000000131a257223 */ /* 0x000fe20000010025 */
[----:B------:R-:W-:-:S02]  /*4230*/  LOP3.LUT R34, R41, 0xf000f, RZ, 0xc0, !PT ;  /* 0x000f000f29227812 */ /* 0x000fc400078ec0ff */
[----:B------:R-:W-:Y:S01]  /*4240*/  LOP3.LUT R35, R35, 0x64006400, RZ, 0xfc, !PT ;  /* 0x6400640023237812 */ /* 0x000fe200078efcff */
[----:B------:R-:W-:Y:S01]  /*4250*/  HADD2 R50, R33, -1032, -1032 ;  /* 0xe408e40821327430 */ /* 0x000fe20000000000 */
[----:B------:R-:W-:Y:S01]  /*4260*/  LOP3.LUT R19, R18, 0x64006400, RZ, 0xfc, !PT ;  /* 0x6400640012137812 */ /* 0x000fe200078efcff */
[----:B------:R-:W-:Y:S01]  /*4270*/  HADD2.F32 R18, -RZ, R16.H1_H1 ;  /* 0x30000010ff127230 */ /* 0x000fe20000004100 */
[----:B------:R-:W-:Y:S01]  /*4280*/  LOP3.LUT R34, R34, 0x64006400, RZ, 0xfc, !PT ;  /* 0x6400640022227812 */ /* 0x000fe200078efcff */
[----:B------:R-:W-:Y:S02]  /*4290*/  HADD2 R43, R35, -1032, -1032 ;  /* 0xe408e408232b7430 */ /* 0x000fe40000000000 */
[----:B------:R-:W-:Y:S02]  /*42a0*/  HADD2.F32 R35, -RZ, R50.H0_H0 ;  /* 0x20000032ff237230 */ /* 0x000fe40000004100 */
[----:B------:R-:W-:Y:S01]  /*42b0*/  HADD2 R48, R19, -1032, -1032 ;  /* 0xe408e40813307430 */ /* 0x000fe20000000000 */
[----:B------:R-:W-:Y:S01]  /*42c0*/  LOP3.LUT R42, R42, 0xf000f0, RZ, 0xc0, !PT ;  /* 0x00f000f02a2a7812 */ /* 0x000fe200078ec0ff */
[----:B------:R-:W-:Y:S01]  /*42d0*/  HADD2 R44, R34, -1032, -1032 ;  /* 0xe408e408222c7430 */ /* 0x000fe20000000000 */
[----:B------:R-:W-:Y:S01]  /*42e0*/  LOP3.LUT R39, R39, 0xf000f0, RZ, 0xc0, !PT ;  /* 0x00f000f027277812 */ /* 0x000fe200078ec0ff */
        /* <DEDUP_REMOVED lines=14> */
[----:B------:R-:W-:-:S02]  /*43d0*/  HFMA2 R51, R51, R6.H1_H1, -72, -72 ;  /* 0xd480d48033337431 */ /* 0x000fc40000060006 */
[----:B------:R-:W-:Y:S02]  /*43e0*/  HADD2.F32 R37, -RZ, R50.H1_H1 ;  /* 0x30000032ff257230 */ /* 0x000fe40000004100 */
[-C--:B------:R-:W-:Y:S02]  /*43f0*/  HFMA2 R50, R39, R6.reuse.H1_H1, -72, -72 ;  /* 0xd480d48027327431 */ /* 0x080fe40000060006 */
[----:B------:R-:W-:Y:S02]  /*4400*/  HADD2.F32 R43, -RZ, R43.H1_H1 ;  /* 0x3000002bff2b7230 */ /* 0x000fe40000004100 */
[-C--:B------:R-:W-:Y:S02]  /*4410*/  HFMA2 R48, R41, R6.reuse.H1_H1, -72, -72 ;  /* 0xd480d48029307431 */ /* 0x080fe40000060006 */
[----:B------:R-:W-:Y:S02]  /*4420*/  HADD2.F32 R16, -RZ, R17.H0_H0 ;  /* 0x20000011ff107230 */ /* 0x000fe40000004100 */
[----:B------:R-:W-:-:S02]  /*4430*/  HFMA2 R49, R49, R6.H1_H1, -72, -72 ;  /* 0xd480d48031317431 */ /* 0x000fc40000060006 */
[----:B------:R-:W-:Y:S02]  /*4440*/  HADD2.F32 R39, -RZ, R51.H0_H0 ;  /* 0x20000033ff277230 */ /* 0x000fe40000004100 */
[----:B------:R-:W-:Y:S01]  /*4450*/  FFMA.FTZ R46, R18, R43, R46 ;  /* 0x0000002b122e7223 */ /* 0x000fe2000001002e */
[----:B------:R-:W-:Y:S02]  /*4460*/  HADD2.F32 R44, -RZ, R44.H1_H1 ;  /* 0x3000002cff2c7230 */ /* 0x000fe40000004100 */
[----:B------:R-:W-:Y:S01]  /*4470*/  FFMA.FTZ R19, R38, R18, R19 ;  /* 0x0000001226137223 */ /* 0x000fe20000010013 */
[----:B------:R-:W-:Y:S02]  /*4480*/  HADD2.F32 R42, -RZ, R50.H0_H0 ;  /* 0x20000032ff2a7230 */ /* 0x000fe40000004100 */
[----:B------:R-:W-:Y:S01]  /*4490*/  FFMA.FTZ R45, R18, R37, R45 ;  /* 0x00000025122d7223 */ /* 0x000fe2000001002d */
        /* <DEDUP_REMOVED lines=33> */
[----:B------:R-:W1:Y:S01]  /*46b0*/  LDS.64 R16, [UR7+-0x20] ;  /* 0xffffe007ff107984 */ /* 0x000e620008000a00 */
[----:B------:R-:W-:-:S03]  /*46c0*/  UISETP.NE.AND UP0, UPT, UR5, 0x2, UPT ;  /* 0x000000020500788c */ /* 0x000fc6000bf05270 */
[----:B------:R-:W2:Y:S01]  /*46d0*/  LDS.64 R18, [UR7+-0x18] ;  /* 0xffffe807ff127984 */ /* 0x000ea20008000a00 */
        /* <DEDUP_REMOVED lines=107> */
.L_x_2271:
[----:B------:R-:W1:Y:S01]  /*4d90*/  S2UR UR16, SR_CTAID.Y ;  /* 0x00000000001079c3 */ /* 0x000e620000002600 */
[----:B0-----:R-:W-:Y:S02]  /*4da0*/  UMOV UR14, UR11 ;  /* 0x0000000b000e7c82 */ /* 0x001fe40008000000 */
[----:B------:R-:W-:-:S05]  /*4db0*/  MOV R3, UR14 ;  /* 0x0000000e00037c02 */ /* 0x000fca0008000f00 */
[----:B------:R-:W-:Y:S01]  /*4dc0*/  IMAD.WIDE R24, R3, 0x4, R24 ;  /* 0x0000000403187825 */ /* 0x000fe200078e0218 */
[----:B-1----:R-:W-:-:S04]  /*4dd0*/  UIMAD UR5, UR16, -0x3, UR10 ;  /* 0xfffffffd100578a4 */ /* 0x002fc8000f8e020a */
[----:B------:R-:W-:-:S06]  /*4de0*/  UISETP.GE.AND UP0, UPT, UR5, 0x1, UPT ;  /* 0x000000010500788c */ /* 0x000fcc000bf06270 */
[----:B------:R-:W-:-:S13]  /*4df0*/  PLOP3.LUT P1, PT, PT, PT, UP0, 0x80, 0x8 ;  /* 0x000000000008781c */ /* 0x000fda0003f2f008 */
[----:B------:R-:W-:Y:S05]  /*4e00*/  @!P1 BRA `(.L_x_2272) ;  /* 0x0000000c00fc9947 */ /* 0x000fea0003800000 */
[----:B------:R-:W2:Y:S01]  /*4e10*/  LDG.E.128.CONSTANT R16, desc[UR12][R24.64] ;  /* 0x0000000c18107981 */ /* 0x000ea2000c1e9d00 */
[----:B------:R-:W-:-:S03]  /*4e20*/  UISETP.NE.AND UP0, UPT, UR5, 0x1, UPT ;  /* 0x000000010500788c */ /* 0x000fc6000bf05270 */
[----:B------:R-:W0:Y:S02]  /*4e30*/  LDS.64 R2, [UR7+-0x50] ;  /* 0xffffb007ff027984 */ /* 0x000e240008000a00 */
[--C-:B0-----:R-:W-:Y:S02]  /*4e40*/  HADD2.F32 R5, -RZ, R2.reuse.H0_H0 ;  /* 0x20000002ff057230 */ /* 0x101fe40000004100 */
        /* <DEDUP_REMOVED lines=26> */
[----:B------:R-:W0:Y:S01]  /*4ff0*/  LDS.64 R16, [UR7+-0x48] ;  /* 0xffffb807ff107984 */ /* 0x000e220008000a00 */
        /* <DEDUP_REMOVED lines=39> */
[----:B0-----:R-:W-:Y:S01]  /*5270*/  HADD2.F32 R49, -RZ, R16.H0_H0 ;  /* 0x20000010ff317230 */ /* 0x001fe20000004100 */
        /* <DEDUP_REMOVED lines=184> */
.L_x_2272:
[----:B------:R-:W-:-:S05]  /*5e00*/  MOV R3, UR14 ;  /* 0x0000000e00037c02 */ /* 0x000fca0008000f00 */
[----:B------:R-:W-:Y:S01]  /*5e10*/  IMAD.WIDE R24, R3, 0x4, R24 ;  /* 0x0000000403187825 */ /* 0x000fe200078e0218 */
[----:B------:R-:W-:Y:S06]  /*5e20*/  @!P1 BRA `(.L_x_2273) ;  /* 0x0000000c00fc9947 */ /* 0x000fec0003800000 */
        /* <DEDUP_REMOVED lines=255> */
.L_x_2273:
        /* <DEDUP_REMOVED lines=9> */
[----:B------:R-:W-:Y:S02]  /*6eb0*/  SHF.R.U32.HI R40, RZ, 0x8, R17 ;  /* 0x00000008ff287819 */ /* 0x000fe40000011611 */
[----:B------:R-:W-:Y:S02]  /*6ec0*/  LOP3.LUT R17, R17, 0xf000f, RZ, 0xc0, !PT ;  /* 0x000f000f11117812 */ /* 0x000fe400078ec0ff */
[----:B------:R-:W-:-:S02]  /*6ed0*/  LOP3.LUT R4, R18, 0xf000f, RZ, 0xc0, !PT ;  /* 0x000f000f12047812 */ /* 0x000fc400078ec0ff */
[----:B------:R-:W-:Y:S02]  /*6ee0*/  LOP3.LUT R17, R17, 0x64006400, RZ, 0xfc, !PT ;  /* 0x6400640011117812 */ /* 0x000fe400078efcff */
[----:B------:R-:W-:Y:S02]  /*6ef0*/  LOP3.LUT R0, R16, 0xf000f0, RZ, 0xc0, !PT ;  /* 0x00f000f010007812 */ /* 0x000fe400078ec0ff */
[----:B------:R-:W-:Y:S01]  /*6f00*/  SHF.R.U32.HI R39, RZ, 0x8, R16 ;  /* 0x00000008ff277819 */ /* 0x000fe20000011610 */
[----:B------:R-:W-:Y:S01]  /*6f10*/  HADD2 R21, R17, -1032, -1032 ;  /* 0xe408e40811157430 */ /* 0x000fe20000000000 */
[----:B------:R-:W-:Y:S02]  /*6f20*/  LOP3.LUT R2, R4, 0x64006400, RZ, 0xfc, !PT ;  /* 0x6400640004027812 */ /* 0x000fe400078efcff */
[----:B------:R-:W-:Y:S02]  /*6f30*/  LOP3.LUT R16, R16, 0xf000f, RZ, 0xc0, !PT ;  /* 0x000f000f10107812 */ /* 0x000fe400078ec0ff */
[----:B------:R-:W-:Y:S01]  /*6f40*/  LOP3.LUT R20, R19, 0xf000f, RZ, 0xc0, !PT ;  /* 0x000f000f13147812 */ /* 0x000fe200078ec0ff */
[----:B------:R-:W-:Y:S01]  /*6f50*/  HADD2 R27, R2, -1032, -1032 ;  /* 0xe408e408021b7430 */ /* 0x000fe20000000000 */
[----:B------:R-:W-:Y:S01]  /*6f60*/  LOP3.LUT R16, R16, 0x64006400, RZ, 0xfc, !PT ;  /* 0x6400640010107812 */ /* 0x000fe200078efcff */
[----:B------:R-:W-:Y:S01]  /*6f70*/  HADD2.F32 R22, -RZ, R21.H1_H1 ;  /* 0x30000015ff167230 */ /* 0x000fe20000004100 */
[----:B------:R-:W-:-:S02]  /*6f80*/  LOP3.LUT R30, R18, 0xf000f0, RZ, 0xc0, !PT ;  /* 0x00f000f0121e7812 */ /* 0x000fc400078ec0ff */
[----:B------:R-:W-:Y:S01]  /*6f90*/  SHF.R.U32.HI R41, RZ, 0x8, R18 ;  /* 0x00000008ff297819 */ /* 0x000fe20000011612 */
[--C-:B------:R-:W-:Y:S01]  /*6fa0*/  HADD2.F32 R18, -RZ, R3.reuse.H0_H0 ;  /* 0x20000003ff127230 */ /* 0x100fe20000004100 */
[----:B------:R-:W-:Y:S01]  /*6fb0*/  LOP3.LUT R26, R19, 0xf000f0, RZ, 0xc0, !PT ;  /* 0x00f000f0131a7812 */ /* 0x000fe200078ec0ff */
[----:B------:R-:W-:Y:S01]  /*6fc0*/  HADD2 R16, R16, -1032, -1032 ;  /* 0xe408e40810107430 */ /* 0x000fe20000000000 */
[----:B------:R-:W-:Y:S01]  /*6fd0*/  SHF.R.U32.HI R42, RZ, 0x8, R19 ;  /* 0x00000008ff2a7819 */ /* 0x000fe20000011613 */
[----:B------:R-:W-:Y:S01]  /*6fe0*/  HADD2.F32 R19, -RZ, R3.H1_H1 ;  /* 0x30000003ff137230 */ /* 0x000fe20000004100 */
[----:B------:R-:W-:Y:S01]  /*6ff0*/  LOP3.LUT R20, R20, 0x64006400, RZ, 0xfc, !PT ;  /* 0x6400640014147812 */ /* 0x000fe200078efcff */
[----:B------:R-:W-:Y:S01]  /*7000*/  HADD2.F32 R3, -RZ, R21.H0_H0 ;  /* 0x20000015ff037230 */ /* 0x000fe20000004100 */
[----:B------:R-:W-:Y:S01]  /*7010*/  LOP3.LUT R29, R28, 0x64006400, RZ, 0xfc, !PT ;  /* 0x640064001c1d7812 */ /* 0x000fe200078efcff */
[--C-:B------:R-:W-:Y:S01]  /*7020*/  HADD2.F32 R2, -RZ, R27.reuse.H0_H0 ;  /* 0x2000001bff027230 */ /* 0x100fe20000004100 */
[----:B------:R-:W-:Y:S01]  /*7030*/  LOP3.LUT R31, R30, 0x64006400, RZ, 0xfc, !PT ;  /* 0x640064001e1f7812 */ /* 0x000fe200078efcff */
[----:B------:R-:W-:Y:S01]  /*7040*/  HADD2.F32 R21, -RZ, R27.H1_H1 ;  /* 0x3000001bff157230 */ /* 0x000fe20000004100 */
[----:B------:R-:W-:Y:S01]  /*7050*/  LOP3.LUT R27, R0, 0x64006400, RZ, 0xfc, !PT ;  /* 0x64006400001b7812 */ /* 0x000fe200078efcff */
[----:B------:R-:W-:-:S02]  /*7060*/  HADD2 R20, R20, -1032, -1032 ;  /* 0xe408e40814147430 */ /* 0x000fc40000000000 */
[--C-:B------:R-:W-:Y:S02]  /*7070*/  HADD2.F32 R4, -RZ, R16.reuse.H0_H0 ;  /* 0x20000010ff047230 */ /* 0x100fe40000004100 */
[C---:B------:R-:W-:Y:S01]  /*7080*/  FFMA.FTZ R30, R5.reuse, R2, RZ ;  /* 0x00000002051e7223 */ /* 0x040fe200000100ff */
[----:B------:R-:W-:Y:S02]  /*7090*/  HADD2.F32 R23, -RZ, R16.H1_H1 ;  /* 0x30000010ff177230 */ /* 0x000fe40000004100 */
[----:B------:R-:W-:Y:S01]  /*70a0*/  HFMA2 R35, R27, R6.H1_H1, -72, -72 ;  /* 0xd480d4801b237431 */ /* 0x000fe20000060006 */
[----:B------:R-:W0:Y:S01]  /*70b0*/  LDS.64 R16, [UR7+-0x28] ;  /* 0xffffd807ff107984 */ /* 0x000e220008000a00 */
[--C-:B------:R-:W-:Y:S02]  /*70c0*/  HADD2.F32 R0, -RZ, R20.reuse.H0_H0 ;  /* 0x20000014ff007230 */ /* 0x100fe40000004100 */
[----:B------:R-:W-:Y:S01]  /*70d0*/  FFMA.FTZ R27, R5, R3, RZ ;  /* 0x00000003051b7223 */ /* 0x000fe200000100ff */
[----:B------:R-:W-:-:S02]  /*70e0*/  HADD2.F32 R20, -RZ, R20.H1_H1 ;  /* 0x30000014ff147230 */ /* 0x000fc40000004100 */
[----:B------:R-:W-:Y:S01]  /*70f0*/  FFMA.FTZ R28, R4, R5, RZ ;  /* 0x00000005041c7223 */ /* 0x000fe200000100ff */
[-C--:B------:R-:W-:Y:S02]  /*7100*/  HFMA2 R29, R29, R6.reuse.H1_H1, -72, -72 ;  /* 0xd480d4801d1d7431 */ /* 0x080fe40000060006 */
[----:B------:R-:W-:Y:S01]  /*7110*/  FFMA.FTZ R33, R32, R22, R27 ;  /* 0x0000001620217223 */ /* 0x000fe2000001001b */
[----:B------:R-:W-:Y:S01]  /*7120*/  FFMA.FTZ R5, R5, R0, RZ ;  /* 0x0000000005057223 */ /* 0x000fe200000100ff */
[----:B------:R-:W-:Y:S01]  /*7130*/  LOP3.LUT R27, R26, 0x64006400, RZ, 0xfc, !PT ;  /* 0x640064001a1b7812 */ /* 0x000fe200078efcff */
[----:B------:R-:W-:Y:S01]  /*7140*/  FFMA.FTZ R34, R23, R32, R28 ;  /* 0x0000002017227223 */ /* 0x000fe2000001001c */
[C---:B------:R-:W-:Y:S01]  /*7150*/  FFMA.FTZ R36, R32.reuse, R21, R30 ;  /* 0x0000001520247223 */ /* 0x040fe2000001001e */
[----:B------:R-:W-:Y:S01]  /*7160*/  FFMA.FTZ R44, R32, R20, R5 ;  /* 0x00000014202c7223 */ /* 0x000fe20000010005 */
[----:B------:R-:W-:Y:S02]  /*7170*/  HFMA2 R31, R31, R6.H1_H1, -72, -72 ;  /* 0xd480d4801f1f7431 */ /* 0x000fe40000060006 */
[----:B------:R-:W-:-:S02]  /*7180*/  HADD2.F32 R28, -RZ, R29.H1_H1 ;  /* 0x3000001dff1c7230 */ /* 0x000fc40000004100 */
[----:B------:R-:W-:Y:S02]  /*7190*/  HFMA2 R32, R27, R6.H1_H1, -72, -72 ;  /* 0xd480d4801b207431 */ /* 0x000fe40000060006 */
[----:B------:R-:W-:Y:S02]  /*71a0*/  HADD2.F32 R27, -RZ, R29.H0_H0 ;  /* 0x2000001dff1b7230 */ /* 0x000fe40000004100 */
[--C-:B------:R-:W-:Y:S02]  /*71b0*/  HADD2.F32 R29, -RZ, R31.reuse.H0_H0 ;  /* 0x2000001fff1d7230 */ /* 0x100fe40000004100 */
[----:B------:R-:W-:Y:S02]  /*71c0*/  HADD2.F32 R30, -RZ, R31.H1_H1 ;  /* 0x3000001fff1e7230 */ /* 0x000fe40000004100 */
        /* <DEDUP_REMOVED lines=8> */
[----:B------:R-:W-:Y:S01]  /*7250*/  FFMA.FTZ R37, R5, R18, R34 ;  /* 0x0000001205257223 */ /* 0x000fe20000010022 */
[----:B------:R-:W-:Y:S01]  /*7260*/  LOP3.LUT R34, R42, 0xf000f, RZ, 0xc0, !PT ;  /* 0x000f000f2a227812 */ /* 0x000fe200078ec0ff */
[----:B------:R-:W-:Y:S01]  /*7270*/  FFMA.FTZ R48, R19, R32, R33 ;  /* 0x0000002013307223 */ /* 0x000fe20000010021 */
[----:B------:R-:W-:Y:S01]  /*7280*/  LOP3.LUT R33, R41, 0xf000f, RZ, 0xc0, !PT ;  /* 0x000f000f29217812 */ /* 0x000fe200078ec0ff */
[----:B------:R-:W-:Y:S01]  /*7290*/  FFMA.FTZ R37, R26, R19, R37 ;  /* 0x000000131a257223 */ /* 0x000fe20000010025 */
[----:B------:R-:W-:Y:S01]  /*72a0*/  FFMA.FTZ R47, R19, R30, R47 ;  /* 0x0000001e132f7223 */ /* 0x000fe2000001002f */
[----:B------:R-:W-:-:S02]  /*72b0*/  LOP3.LUT R18, R39, 0xf000f, RZ, 0xc0, !PT ;  /* 0x000f000f27127812 */ /* 0x000fc400078ec0ff */
[----:B------:R-:W-:Y:S02]  /*72c0*/  LOP3.LUT R19, R40, 0xf000f, RZ, 0xc0, !PT ;  /* 0x000f000f28137812 */ /* 0x000fe400078ec0ff */
[----:B------:R-:W-:Y:S02]  /*72d0*/  LOP3.LUT R33, R33, 0x64006400, RZ, 0xfc, !PT ;  /* 0x6400640021217812 */ /* 0x000fe400078efcff */
[----:B------:R-:W-:Y:S01]  /*72e0*/  LOP3.LUT R34, R34, 0x64006400, RZ, 0xfc, !PT ;  /* 0x6400640022227812 */ /* 0x000fe200078efcff */
[----:B0-----:R-:W-:Y:S01]  /*72f0*/  HADD2.F32 R49, -RZ, R16.H0_H0 ;  /* 0x20000010ff317230 */ /* 0x001fe20000004100 */
        /* <DEDUP_REMOVED lines=12> */
[--C-:B------:R-:W-:Y:S02]  /*73c0*/  HADD2.F32 R35, -RZ, R51.reuse.H0_H0 ;  /* 0x20000033ff237230 */ /* 0x100fe40000004100 */
        /* <DEDUP_REMOVED lines=19> */
[----:B------:R-:W-:Y:S02]  /*7500*/  HADD2.F32 R41, -RZ, R49.H0_H0 ;  /* 0x20000031ff297230 */ /* 0x000fe40000004100 */
[----:B------:R-:W-:Y:S01]  /*7510*/  FFMA.FTZ R46, R16, R39, R46 ;  /* 0x00000027102e7223 */ /* 0x000fe2000001002e */
[----:B------:R-:W-:-:S02]  /*7520*/  HADD2.F32 R44, -RZ, R43.H1_H1 ;  /* 0x3000002bff2c7230 */ /* 0x000fc40000004100 */
[----:B------:R-:W-:Y:S01]  /*7530*/  FFMA.FTZ R45, R16, R37, R45 ;  /* 0x00000025102d7223 */ /* 0x000fe2000001002d */
[----:B------:R-:W-:Y:S02]  /*7540*/  HADD2.F32 R43, -RZ, R50.H0_H0 ;  /* 0x20000032ff2b7230 */ /* 0x000fe40000004100 */
[----:B------:R-:W-:Y:S01]  /*7550*/  FFMA.FTZ R53, R18, R41, R46 ;  /* 0x0000002912357223 */ /* 0x000fe2000001002e */
        /* <DEDUP_REMOVED lines=9> */
[----:B------:R-:W-:Y:S02]  /*75f0*/  HADD2.F32 R50, -RZ, R49.H1_H1 ;  /* 0x30000031ff327230 */ /* 0x000fe40000004100 */
[----:B------:R-:W-:Y:S01]  /*7600*/  FFMA.FTZ R16, R46, R17, R19 ;  /* 0x000000112e107223 */ /* 0x000fe20000010013 */
[----:B------:R-:W-:Y:S02]  /*7610*/  HADD2.F32 R52, -RZ, R51.H1_H1 ;  /* 0x30000033ff347230 */ /* 0x000fe40000004100 */
        /* <DEDUP_REMOVED lines=130> */
.L_x_2274:
[----:B------:R-:W-:Y:S01]  /*7e40*/  UIADD3 UR6, UPT, UPT, UR6, 0x20, URZ ;  /* 0x0000002006067890 */ /* 0x000fe2000fffe0ff */
[----:B------:R-:W-:Y:S01]  /*7e50*/  MOV R3, UR14 ;  /* 0x0000000e00037c02 */ /* 0x000fe20008000f00 */
[----:B------:R-:W-:Y:S02]  /*7e60*/  UIADD3 UR7, UPT, UPT, UR7, 0x40, URZ ;  /* 0x0000004007077890 */ /* 0x000fe4000fffe0ff */
[----:B------:R-:W-:Y:S02]  /*7e70*/  UISETP.GE.AND UP0, UPT, UR6, UR4, UPT ;  /* 0x000000040600728c */ /* 0x000fe4000bf06270 */
[----:B------:R-:W-:-:S07]  /*7e80*/  IMAD.WIDE R24, R3, 0x4, R24 ;  /* 0x0000000403187825 */ /* 0x000fce00078e0218 */
[----:B------:R-:W-:Y:S05]  /*7e90*/  BRA.U !UP0, `(.L_x_2275) ;  /* 0xffffffbd08b47547 */ /* 0x000fea000b83ffff */
.L_x_2270:
        /* <DEDUP_REMOVED lines=18> */
.L_x_2279:
[----:B------:R-:W0:Y:S02]  /*7fc0*/  LDS R2, [R0] ;  /* 0x0000000000027984 */ /* 0x000e240000000800 */
[----:B0-----:R-:W-:-:S05]  /*7fd0*/  HFMA2 R3, R2, 1, 1, R13 ;  /* 0x3c003c0002037831 */ /* 0x001fca000000000d */
[----:B------:R-:W0:Y:S02]  /*7fe0*/  ATOMS.CAST.SPIN P0, [R0], R2, R3 ;  /* 0x000000020000758d */ /* 0x000e240001800003 */
[----:B0-----:R-:W-:Y:S05]  /*7ff0*/  @!P0 BRA `(.L_x_2279) ;  /* 0xfffffffc00f08947 */ /* 0x001fea000383ffff */
[----:B------:R-:W-:Y:S05]  /*8000*/  BRA `(.L_x_2277) ;  /* 0x00000000000c7947 */ /* 0x000fea0003800000 */
.L_x_2278:
[----:B------:R-:W2:Y:S02]  /*8010*/  LD.E R0, desc[UR12][R4.64] ;  /* 0x0000000c04007980 */ /* 0x000ea4000c101900 */
[----:B--2---:R-:W-:-:S05]  /*8020*/  IADD3 R3, PT, PT, R13, R0, RZ ;  /* 0x000000000d037210 */ /* 0x004fca0007ffe0ff */
[----:B------:R0:W-:Y:S02]  /*8030*/  ST.E desc[UR12][R4.64], R3 ;  /* 0x0000000304007985 */ /* 0x0001e4000c10190c */
.L_x_2277:
[----:B------:R-:W-:Y:S05]  /*8040*/  BSYNC.RECONVERGENT B0 ;  /* 0x0000000000007941 */ /* 0x000fea0003800200 */
.L_x_2276:
[----:B------:R1:W-:Y:S01]  /*8050*/  ATOM.E.ADD.F16x2.RN.STRONG.GPU P0, RZ, desc[UR12][R4.64+0x4], R12 ;  /* 0x8000040c04ff79a2 */ /* 0x0003e2000c10e10c */
[----:B------:R-:W-:Y:S04]  /*8060*/  BSSY.RECONVERGENT B0, `(.L_x_2280) ;  /* 0x000000e000007945 */ /* 0x000fe80003800200 */
[----:B-1----:R-:W-:Y:S05]  /*8070*/  @P0 BRA `(.L_x_2281) ;  /* 0x0000000000300947 */ /* 0x002fea0003800000 */
[----:B------:R-:W1:Y:S02]  /*8080*/  QSPC.E.S P0, RZ, [R4+0x4] ;  /* 0x0000040004ff73aa */ /* 0x000e640000000500 */
[----:B-1----:R-:W-:Y:S05]  /*8090*/  @!P0 BRA `(.L_x_2282) ;  /* 0x00000000001c8947 */ /* 0x002fea0003800000 */
[----:B------:R-:W-:-:S04]  /*80a0*/  MOV R2, R4 ;  /* 0x0000000400027202 */ /* 0x000fc80000000f00 */
[----:B------:R-:W-:-:S07]  /*80b0*/  MOV R0, R2 ;  /* 0x0000000200007202 */ /* 0x000fce0000000f00 */
.L_x_2283:
[----:B------:R-:W0:Y:S02]  /*80c0*/  LDS R2, [R0+0x4] ;  /* 0x0000040000027984 */ /* 0x000e240000000800 */
[----:B0-----:R-:W-:-:S05]  /*80d0*/  HADD2 R3, R2, R12 ;  /* 0x0000000c02037230 */ /* 0x001fca0000000000 */
[----:B------:R-:W0:Y:S02]  /*80e0*/  ATOMS.CAST.SPIN P0, [R0+0x4], R2, R3 ;  /* 0x000004020000758d */ /* 0x000e240001800003 */
[----:B0-----:R-:W-:Y:S05]  /*80f0*/  @!P0 BRA `(.L_x_2283) ;  /* 0xfffffffc00f08947 */ /* 0x001fea000383ffff */
[----:B------:R-:W-:Y:S05]  /*8100*/  BRA `(.L_x_2281) ;  /* 0x00000000000c7947 */ /* 0x000fea0003800000 */
.L_x_2282:
[----:B------:R-:W0:Y:S02]  /*8110*/  LD.E R0, desc[UR12][R4.64+0x4] ;  /* 0x0000040c04007980 */ /* 0x000e24000c101900 */
[----:B0-----:R-:W-:-:S05]  /*8120*/  IADD3 R3, PT, PT, R12, R0, RZ ;  /* 0x000000000c037210 */ /* 0x001fca0007ffe0ff */
[----:B------:R1:W-:Y:S02]  /*8130*/  ST.E desc[UR12][R4.64+0x4], R3 ;  /* 0x0000040304007985 */ /* 0x0003e4000c10190c */
.L_x_2281:
[----:B------:R-:W-:Y:S05]  /*8140*/  BSYNC.RECONVERGENT B0 ;  /* 0x0000000000007941 */ /* 0x000fea0003800200 */
.L_x_2280:
        /* <DEDUP_REMOVED lines=12> */
.L_x_2287:
[----:B------:R-:W0:Y:S02]  /*8210*/  LDS R2, [R0] ;  /* 0x0000000000027984 */ /* 0x000e240000000800 */
[----:B0-----:R-:W-:-:S05]  /*8220*/  HFMA2 R3, R2, 1, 1, R15 ;  /* 0x3c003c0002037831 */ /* 0x001fca000000000f */
[----:B------:R-:W0:Y:S02]  /*8230*/  ATOMS.CAST.SPIN P0, [R0], R2, R3 ;  /* 0x000000020000758d */ /* 0x000e240001800003 */
[----:B0-----:R-:W-:Y:S05]  /*8240*/  @!P0 BRA `(.L_x_2287) ;  /* 0xfffffffc00f08947 */ /* 0x001fea000383ffff */
[----:B------:R-:W-:Y:S05]  /*8250*/  BRA `(.L_x_2285) ;  /* 0x00000000000c7947 */ /* 0x000fea0003800000 */
.L_x_2286:
[----:B------:R-:W2:Y:S02]  /*8260*/  LD.E R0, desc[UR12][R4.64] ;  /* 0x0000000c04007980 */ /* 0x000ea4000c101900 */
[----:B--2---:R-:W-:-:S05]  /*8270*/  IADD3 R3, PT, PT, R15, R0, RZ ;  /* 0x000000000f037210 */ /* 0x004fca0007ffe0ff */
[----:B------:R0:W-:Y:S02]  /*8280*/  ST.E desc[UR12][R4.64], R3 ;  /* 0x0000000304007985 */ /* 0x0001e4000c10190c */
.L_x_2285:
[----:B------:R-:W-:Y:S05]  /*8290*/  BSYNC.RECONVERGENT B0 ;  /* 0x0000000000007941 */ /* 0x000fea0003800200 */
.L_x_2284:
[----:B------:R1:W-:Y:S01]  /*82a0*/  ATOM.E.ADD.F16x2.RN.STRONG.GPU P0, RZ, desc[UR12][R4.64+0x4], R14 ;  /* 0x8000040e04ff79a2 */ /* 0x0003e2000c10e10c */
[----:B------:R-:W-:Y:S04]  /*82b0*/  BSSY.RECONVERGENT B0, `(.L_x_2288) ;  /* 0x000000e000007945 */ /* 0x000fe80003800200 */
[----:B-1----:R-:W-:Y:S05]  /*82c0*/  @P0 BRA `(.L_x_2289) ;  /* 0x0000000000300947 */ /* 0x002fea0003800000 */
[----:B------:R-:W1:Y:S02]  /*82d0*/  QSPC.E.S P0, RZ, [R4+0x4] ;  /* 0x0000040004ff73aa */ /* 0x000e640000000500 */
[----:B-1----:R-:W-:Y:S05]  /*82e0*/  @!P0 BRA `(.L_x_2290) ;  /* 0x00000000001c8947 */ /* 0x002fea0003800000 */
[----:B------:R-:W-:-:S04]  /*82f0*/  MOV R2, R4 ;  /* 0x0000000400027202 */ /* 0x000fc80000000f00 */
[----:B------:R-:W-:-:S07]  /*8300*/  MOV R0, R2 ;  /* 0x0000000200007202 */ /* 0x000fce0000000f00 */
.L_x_2291:
[----:B------:R-:W0:Y:S02]  /*8310*/  LDS R2, [R0+0x4] ;  /* 0x0000040000027984 */ /* 0x000e240000000800 */
[----:B0-----:R-:W-:-:S05]  /*8320*/  HADD2 R3, R2, R14 ;  /* 0x0000000e02037230 */ /* 0x001fca0000000000 */
[----:B------:R-:W0:Y:S02]  /*8330*/  ATOMS.CAST.SPIN P0, [R0+0x4], R2, R3 ;  /* 0x000004020000758d */ /* 0x000e240001800003 */
[----:B0-----:R-:W-:Y:S05]  /*8340*/  @!P0 BRA `(.L_x_2291) ;  /* 0xfffffffc00f08947 */ /* 0x001fea000383ffff */
[----:B------:R-:W-:Y:S05]  /*8350*/  BRA `(.L_x_2289) ;  /* 0x00000000000c7947 */ /* 0x000fea0003800000 */
.L_x_2290:
[----:B------:R-:W0:Y:S02]  /*8360*/  LD.E R0, desc[UR12][R4.64+0x4] ;  /* 0x0000040c04007980 */ /* 0x000e24000c101900 */
[----:B0-----:R-:W-:-:S05]  /*8370*/  IADD3 R3, PT, PT, R14, R0, RZ ;  /* 0x000000000e037210 */ /* 0x001fca0007ffe0ff */
[----:B------:R1:W-:Y:S02]  /*8380*/  ST.E desc[UR12][R4.64+0x4], R3 ;  /* 0x0000040304007985 */ /* 0x0003e4000c10190c */
.L_x_2289:
[----:B------:R-:W-:Y:S05]  /*8390*/  BSYNC.RECONVERGENT B0 ;  /* 0x0000000000007941 */ /* 0x000fea0003800200 */
.L_x_2288:
        /* <DEDUP_REMOVED lines=12> */
.L_x_2295:
[----:B------:R-:W0:Y:S02]  /*8460*/  LDS R2, [R0] ;  /* 0x0000000000027984 */ /* 0x000e240000000800 */
[----:B0-----:R-:W-:-:S05]  /*8470*/  HFMA2 R3, R2, 1, 1, R11 ;  /* 0x3c003c0002037831 */ /* 0x001fca000000000b */
[----:B------:R-:W0:Y:S02]  /*8480*/  ATOMS.CAST.SPIN P0, [R0], R2, R3 ;  /* 0x000000020000758d */ /* 0x000e240001800003 */
[----:B0-----:R-:W-:Y:S05]  /*8490*/  @!P0 BRA `(.L_x_2295) ;  /* 0xfffffffc00f08947 */ /* 0x001fea000383ffff */
[----:B------:R-:W-:Y:S05]  /*84a0*/  BRA `(.L_x_2293) ;  /* 0x00000000000c7947 */ /* 0x000fea0003800000 */
.L_x_2294:
[----:B------:R-:W2:Y:S02]  /*84b0*/  LD.E R0, desc[UR12][R4.64] ;  /* 0x0000000c04007980 */ /* 0x000ea4000c101900 */
[----:B--2---:R-:W-:-:S05]  /*84c0*/  IADD3 R3, PT, PT, R11, R0, RZ ;  /* 0x000000000b037210 */ /* 0x004fca0007ffe0ff */
[----:B------:R0:W-:Y:S02]  /*84d0*/  ST.E desc[UR12][R4.64], R3 ;  /* 0x0000000304007985 */ /* 0x0001e4000c10190c */
.L_x_2293:
[----:B------:R-:W-:Y:S05]  /*84e0*/  BSYNC.RECONVERGENT B0 ;  /* 0x0000000000007941 */ /* 0x000fea0003800200 */
.L_x_2292:
[----:B------:R1:W-:Y:S02]  /*84f0*/  ATOM.E.ADD.F16x2.RN.STRONG.GPU P0, RZ, desc[UR12][R4.64+0x4], R10 ;  /* 0x8000040a04ff79a2 */ /* 0x0003e4000c10e10c */
[----:B-1----:R-:W-:Y:S05]  /*8500*/  @P0 EXIT ;  /* 0x000000000000094d */ /* 0x002fea0003800000 */
[----:B------:R-:W1:Y:S02]  /*8510*/  QSPC.E.S P0, RZ, [R4+0x4] ;  /* 0x0000040004ff73aa */ /* 0x000e640000000500 */
[----:B-1----:R-:W-:Y:S05]  /*8520*/  @!P0 BRA `(.L_x_2296) ;  /* 0x00000000001c8947 */ /* 0x002fea0003800000 */
[----:B------:R-:W-:-:S04]  /*8530*/  MOV R2, R4 ;  /* 0x0000000400027202 */ /* 0x000fc80000000f00 */
[----:B------:R-:W-:-:S07]  /*8540*/  MOV R0, R2 ;  /* 0x0000000200007202 */ /* 0x000fce0000000f00 */
.L_x_2297:
[----:B------:R-:W0:Y:S02]  /*8550*/  LDS R2, [R0+0x4] ;  /* 0x0000040000027984 */ /* 0x000e240000000800 */
[----:B0-----:R-:W-:-:S05]  /*8560*/  HADD2 R3, R2, R10 ;  /* 0x0000000a02037230 */ /* 0x001fca0000000000 */
[----:B------:R-:W0:Y:S02]  /*8570*/  ATOMS.CAST.SPIN P0, [R0+0x4], R2, R3 ;  /* 0x000004020000758d */ /* 0x000e240001800003 */
[----:B0-----:R-:W-:Y:S05]  /*8580*/  @!P0 BRA `(.L_x_2297) ;  /* 0xfffffffc00f08947 */ /* 0x001fea000383ffff */
[----:B------:R-:W-:Y:S05]  /*8590*/  EXIT ;  /* 0x000000000000794d */ /* 0x000fea0003800000 */
.L_x_2296:
[----:B------:R-:W0:Y:S02]  /*85a0*/  LD.E R0, desc[UR12][R4.64+0x4] ;  /* 0x0000040c04007980 */ /* 0x000e24000c101900 */
[----:B0-----:R-:W-:-:S05]  /*85b0*/  IADD3 R3, PT, PT, R10, R0, RZ ;  /* 0x000000000a037210 */ /* 0x001fca0007ffe0ff */
[----:B------:R-:W-:Y:S01]  /*85c0*/  ST.E desc[UR12][R4.64+0x4], R3 ;  /* 0x0000040304007985 */ /* 0x000fe2000c10190c */
[----:B------:R-:W-:Y:S05]  /*85d0*/  EXIT ;  /* 0x000000000000794d */ /* 0x000fea0003800000 */
.L_x_2298:
        /* <DEDUP_REMOVED lines=10> */
.L_x_4505:


//--------------------- .text._Z23gemm_half_q_half_kernelILi3ELi10ELb0ELb0ELi32EEvPK6__halfPKjS4_S2_PS0_iiiiPKtS7_iiiiiibS2_i --------------------------
	.section	.text._Z23gemm_half_q_half_kernelILi3ELi10ELb0ELb0ELi32EEvPK6__halfPKjS4_S2_PS0_iiiiPKtS7_iiiiiibS2_i,"ax",@progbits
	.align	128
        .global         _Z23gemm_half_q_half_kernelILi3ELi10ELb0ELb0ELi32EEvPK6__halfPKjS4_S2_PS0_iiiiPKtS7_iiiiiibS2_i
        .type           _Z23gemm_half_q_half_kernelILi3ELi10ELb0ELb0ELi32EEvPK6__halfPKjS4_S2_PS0_iiiiPKtS7_iiiiiibS2_i,@function
        .size           _Z23gemm_half_q_half_kernelILi3ELi10ELb0ELb0ELi32EEvPK6__halfPKjS4_S2_PS0_iiiiPKtS7_iiiiiibS2_i,(.L_x_4506 - _Z23gemm_half_q_half_kernelILi3ELi10ELb0ELb0ELi32EEvPK6__halfPKjS4_S2_PS0_iiiiPKtS7_iiiiiibS2_i)
        .other          _Z23gemm_half_q_half_kernelILi3ELi10ELb0ELb0ELi32EEvPK6__halfPKjS4_S2_PS0_iiiiPKtS7_iiiiiibS2_i,@"STO_CUDA_ENTRY STV_DEFAULT"
_Z23gemm_half_q_half_kernelILi3ELi10ELb0ELb0ELi32EEvPK6__halfPKjS4_S2_PS0_iiiiPKtS7_iiiiiibS2_i:
.text._Z23gemm_half_q_half_kernelILi3ELi10ELb0ELb0ELi32EEvPK6__halfPKjS4_S2_PS0_iiiiPKtS7_iiiiiibS2_i:
        /* <DEDUP_REMOVED lines=49> */
.L_x_2304:
        /* <DEDUP_REMOVED lines=32> */
.L_x_2303:
        /* <DEDUP_REMOVED lines=20> */
.L_x_2305:
[----:B------:R-:W-:-:S13]  /*0650*/  ISETP.EQ.AND P2, PT, R17, RZ, PT ;  /* 0x000000ff1100720c */ /* 0x000fda0003f42270 */
[----:B------:R-:W-:Y:S05]  /*0660*/  @!P0 BRA P2, `(.L_x_2300) ;  /* 0x00000004007c8947 */ /* 0x000fea0001000000 */
.L_x_2302:
        /* <DEDUP_REMOVED lines=12> */
.L_x_2301:
        /* <DEDUP_REMOVED lines=17> */
.L_x_2308:
        /* <DEDUP_REMOVED lines=32> */
.L_x_2307:
        /* <DEDUP_REMOVED lines=21> */
.L_x_2309:
[----:B------:R-:W-:-:S13]  /*0b90*/  ISETP.NE.OR P0, PT, R17, RZ, P0 ;  /* 0x000000ff1100720c */ /* 0x000fda0000705670 */
[----:B------:R-:W-:Y:S05]  /*0ba0*/  @!P0 BRA `(.L_x_2300) ;  /* 0x00000000002c8947 */ /* 0x000fea0003800000 */
.L_x_2306:
        /* <DEDUP_REMOVED lines=11> */
.L_x_2300:
[----:B------:R-:W-:Y:S05]  /*0c60*/  BSYNC.RECONVERGENT B0 ;  /* 0x0000000000007941 */ /* 0x000fea0003800200 */
.L_x_2299:
[----:B------:R-:W1:Y:S02]  /*0c70*/  LDC R17, c[0x0][0x3ac] ;  /* 0x0000eb00ff117b82 */ /* 0x000e640000000800 */
[----:B-1----:R-:W-:-:S13]  /*0c80*/  ISETP.GE.AND P0, PT, R2, R17, PT ;  /* 0x000000110200720c */ /* 0x002fda0003f06270 */
        /* <DEDUP_REMOVED lines=9> */
[----:B------:R-:W-:-:S03]  /*0d20*/  IMAD R5, R39, R17, RZ ;  /* 0x0000001127057224 */ /* 0x000fc600078e02ff */
[----:B------:R-:W-:Y:S01]  /*0d30*/  ISETP.GE.AND P0, PT, R14, RZ, PT ;  /* 0x000000ff0e00720c */ /* 0x000fe20003f06270 */
[----:B------:R-:W-:-:S05]  /*0d40*/  IMAD R4, R5, 0x3, R4 ;  /* 0x0000000305047824 */ /* 0x000fca00078e0204 */
[----:B------:R-:W-:-:S07]  /*0d50*/  LEA R15, R3, R4, 0x2 ;  /* 0x00000004030f7211 */ /* 0x000fce00078e10ff */
[----:B------:R-:W-:Y:S05]  /*0d60*/  @P0 BRA `(.L_x_2311) ;  /* 0x00000000008c0947 */ /* 0x000fea0003800000 */
[----:B------:R-:W-:Y:S02]  /*0d70*/  IADD3 R4, PT, PT, RZ, -R14, RZ ;  /* 0x8000000eff047210 */ /* 0x000fe40007ffe0ff */
[----:B------:R-:W-:Y:S02]  /*0d80*/  PLOP3.LUT P0, PT, PT, PT, PT, 0x80, 0x8 ;  /* 0x000000000008781c */ /* 0x000fe40003f0f070 */
[----:B------:R-:W-:-:S13]  /*0d90*/  ISETP.GT.AND P2, PT, R4, 0x3, PT ;  /* 0x000000030400780c */ /* 0x000fda0003f44270 */
[----:B------:R-:W-:Y:S05]  /*0da0*/  @!P2 BRA `(.L_x_2312) ;  /* 0x000000000044a947 */ /* 0x000fea0003800000 */
[----:B------:R-:W1:Y:S01]  /*0db0*/  LDC.64 R12, c[0x0][0x3a0] ;  /* 0x0000e800ff0c7b82 */ /* 0x000e620000000a00 */
[----:B------:R-:W-:-:S13]  /*0dc0*/  PLOP3.LUT P0, PT, PT, PT, PT, 0x8, 0x80 ;  /* 0x000000000080781c */ /* 0x000fda0003f0e170 */
.L_x_2313:
[CC--:B--2---:R-:W-:Y:S01]  /*0dd0*/  IADD3 R6, PT, PT, R15.reuse, R17.reuse, RZ ;  /* 0x000000110f067210 */ /* 0x0c4fe20007ffe0ff */
[--C-:B-1----:R-:W-:Y:S01]  /*0de0*/  IMAD.WIDE R4, R15, 0x2, R12.reuse ;  /* 0x000000020f047825 */ /* 0x102fe200078e020c */
[----:B------:R-:W-:Y:S02]  /*0df0*/  IADD3 R14, PT, PT, R14, 0x4, RZ ;  /* 0x000000040e0e7810 */ /* 0x000fe40007ffe0ff */
[CC--:B0-----:R-:W-:Y:S01]  /*0e00*/  IADD3 R8, PT, PT, R6.reuse, R17.reuse, RZ ;  /* 0x0000001106087210 */ /* 0x0c1fe20007ffe0ff */
        /* <DEDUP_REMOVED lines=11> */
.L_x_2312:
[----:B--2---:R-:W-:-:S04]  /*0ec0*/  IADD3 R4, PT, PT, RZ, -R14, RZ ;  /* 0x8000000eff047210 */ /* 0x004fc80007ffe0ff */
[----:B------:R-:W-:-:S13]  /*0ed0*/  ISETP.GT.AND P2, PT, R4, 0x1, PT ;  /* 0x000000010400780c */ /* 0x000fda0003f44270 */
[----:B------:R-:W-:Y:S05]  /*0ee0*/  @!P2 BRA `(.L_x_2314) ;  /* 0x000000000024a947 */ /* 0x000fea0003800000 */
[----:B0-----:R-:W0:Y:S01]  /*0ef0*/  LDC.64 R6, c[0x0][0x3a0] ;  /* 0x0000e800ff067b82 */ /* 0x001e220000000a00 */
        /* <DEDUP_REMOVED lines=8> */
.L_x_2314:
[----:B------:R-:W-:-:S13]  /*0f80*/  ISETP.NE.OR P0, PT, R14, RZ, P0 ;  /* 0x000000ff0e00720c */ /* 0x000fda0000705670 */
[----:B------:R-:W-:Y:S05]  /*0f90*/  @!P0 BRA `(.L_x_2310) ;  /* 0x00000000001c8947 */ /* 0x000fea0003800000 */
.L_x_2311:
[----:B-1----:R-:W1:Y:S02]  /*0fa0*/  LDC.64 R4, c[0x0][0x3a0] ;  /* 0x0000e800ff047b82 */ /* 0x002e640000000a00 */
.L_x_2315:
[C---:B01----:R-:W-:Y:S01]  /*0fb0*/  IMAD.WIDE R6, R15.reuse, 0x2, R4 ;  /* 0x000000020f067825 */ /* 0x043fe200078e0204 */
[----:B------:R-:W-:Y:S02]  /*0fc0*/  IADD3 R14, PT, PT, R14, 0x1, RZ ;  /* 0x000000010e0e7810 */ /* 0x000fe40007ffe0ff */
[----:B------:R-:W-:Y:S02]  /*0fd0*/  IADD3 R15, PT, PT, R15, R17, RZ ;  /* 0x000000110f0f7210 */ /* 0x000fe40007ffe0ff */
[----:B------:R2:W-:Y:S01]  /*0fe0*/  STG.E.64 desc[UR6][R6.64], RZ ;  /* 0x000000ff06007986 */ /* 0x0005e2000c101b06 */
[----:B------:R-:W-:-:S13]  /*0ff0*/  ISETP.NE.AND P0, PT, R14, RZ, PT ;  /* 0x000000ff0e00720c */ /* 0x000fda0003f05270 */
[----:B--2---:R-:W-:Y:S05]  /*1000*/  @P0 BRA `(.L_x_2315) ;  /* 0xfffffffc00e80947 */ /* 0x004fea000383ffff */
.L_x_2310:
        /* <DEDUP_REMOVED lines=9> */
[----:B------:R-:W0:Y:S01]  /*10a0*/  LDC.64 R4, c[0x0][0x3b8] ;  /* 0x0000ee00ff047b82 */ /* 0x000e220000000a00 */
        /* <DEDUP_REMOVED lines=10> */
.L_x_2317:
        /* <DEDUP_REMOVED lines=27> */
[----:B0-----:R-:W-:Y:S01]  /*1300*/  IADD3 R13, PT, PT, R8, 0x1, R9 ;  /* 0x00000001080d7810 */ /* 0x001fe20007ffe009 */
[----:B------:R-:W-:Y:S01]  /*1310*/  IMAD R8, R7, R7, R7 ;  /* 0x0000000707087224 */ /* 0x000fe200078e0207 */
[----:B---3--:R-:W-:Y:S02]  /*1320*/  IADD3 R20, PT, PT, R15, R20, RZ ;  /* 0x000000140f147210 */ /* 0x008fe40007ffe0ff */
[----:B------:R-:W-:Y:S01]  /*1330*/  IADD3 R19, PT, PT, R19, 0x1, R10 ;  /* 0x0000000113137810 */ /* 0x000fe20007ffe00a */
[----:B------:R-:W4:Y:S01]  /*1340*/  I2F.F16 R21, R21 ;  /* 0x0000001500157306 */ /* 0x000f220000200c00 */
[----:B------:R-:W-:Y:S02]  /*1350*/  IADD3 R14, PT, PT, R7, 0x1, R8 ;  /* 0x00000001070e7810 */ /* 0x000fe40007ffe008 */
[----:B------:R-:W-:-:S05]  /*1360*/  ISETP.GE.AND P0, PT, R20, R41, PT ;  /* 0x000000291400720c */ /* 0x000fca0003f06270 */
        /* <DEDUP_REMOVED lines=8> */
.L_x_2316:
[C---:B------:R-:W-:Y:S01]  /*13f0*/  ISETP.GT.AND P0, PT, R56.reuse, UR5, PT ;  /* 0x0000000538007c0c */ /* 0x040fe2000bf04270 */
[----:B------:R-:W-:Y:S01]  /*1400*/  HFMA2 R5, -RZ, RZ, 0, 0 ;  /* 0x00000000ff057431 */ /* 0x000fe200000001ff */
        /* <DEDUP_REMOVED lines=11> */
[----:B------:R-:W1:Y:S02]  /*14c0*/  LDC R3, c[0x0][0x3cc] ;  /* 0x0000f300ff037b82 */ /* 0x000e640000000800 */
[----:B-1----:R-:W-:-:S04]  /*14d0*/  VIMNMX R3, PT, PT, R56, R3, PT ;  /* 0x0000000338037248 */ /* 0x002fc80003fe0100 */
[----:B------:R-:W-:-:S04]  /*14e0*/  IADD3 R3, PT, PT, R3, -UR5, RZ ;  /* 0x8000000503037c10 */ /* 0x000fc8000fffe0ff */
[----:B------:R-:W-:-:S04]  /*14f0*/  SHF.R.S32.HI R4, RZ, 0x1f, R3 ;  /* 0x0000001fff047819 */ /* 0x000fc80000011403 */
[----:B------:R-:W-:-:S04]  /*1500*/  LEA.HI R4, R4, R3, RZ, 0x5 ;  /* 0x0000000304047211 */ /* 0x000fc800078f28ff */
[----:B------:R-:W-:-:S05]  /*1510*/  SHF.R.S32.HI R4, RZ, 0x5, R4 ;  /* 0x00000005ff047819 */ /* 0x000fca0000011404 */
[----:B------:R-:W-:-:S07]  /*1520*/  IMAD R3, R4, 0x6, RZ ;  /* 0x0000000604037824 */ /* 0x000fce00078e02ff */
.L_x_2318:
[----:B------:R-:W-:Y:S05]  /*1530*/  @!P2 BRA `(.L_x_2319) ;  /* 0x00000000001ca947 */ /* 0x000fea0003800000 */
[----:B------:R-:W1:Y:S02]  /*1540*/  LDC R5, c[0x0][0x3d0] ;  /* 0x0000f400ff057b82 */ /* 0x000e640000000800 */
[----:B-1----:R-:W-:-:S04]  /*1550*/  VIMNMX R4, PT, PT, R56, R5, PT ;  /* 0x0000000538047248 */ /* 0x002fc80003fe0100 */
[----:B------:R-:W-:-:S04]  /*1560*/  IADD3 R4, PT, PT, R4, -UR8, RZ ;  /* 0x8000000804047c10 */ /* 0x000fc8000fffe0ff */
[----:B------:R-:W-:-:S04]  /*1570*/  SHF.R.S32.HI R5, RZ, 0x1f, R4 ;  /* 0x0000001fff057819 */ /* 0x000fc80000011404 */
[----:B------:R-:W-:-:S04]  /*1580*/  LEA.HI R5, R5, R4, RZ, 0x5 ;  /* 0x0000000405057211 */ /* 0x000fc800078f28ff */
[----:B------:R-:W-:-:S04]  /*1590*/  SHF.R.S32.HI R5, RZ, 0x5, R5 ;  /* 0x00000005ff057819 */ /* 0x000fc80000011405 */
[----:B------:R-:W-:-:S07]  /*15a0*/  LEA R5, R5, R5, 0x2 ;  /* 0x0000000505057211 */ /* 0x000fce00078e10ff */
.L_x_2319:
[----:B------:R-:W-:Y:S05]  /*15b0*/  @!P3 BRA `(.L_x_2320) ;  /* 0x00000000001cb947 */ /* 0x000fea0003800000 */
[----:B------:R-:W1:Y:S02]  /*15c0*/  LDC R11, c[0x0][0x3d4] ;  /* 0x0000f500ff0b7b82 */ /* 0x000e640000000800 */
[----:B-1----:R-:W-:-:S04]  /*15d0*/  VIMNMX R4, PT, PT, R56, R11, PT ;  /* 0x0000000b38047248 */ /* 0x002fc80003fe0100 */
[----:B------:R-:W-:-:S04]  /*15e0*/  IADD3 R4, PT, PT, R4, -UR9, RZ ;  /* 0x8000000904047c10 */ /* 0x000fc8000fffe0ff */
[----:B------:R-:W-:-:S04]  /*15f0*/  SHF.R.S32.HI R11, RZ, 0x1f, R4 ;  /* 0x0000001fff0b7819 */ /* 0x000fc80000011404 */
[----:B------:R-:W-:-:S04]  /*1600*/  LEA.HI R11, R11, R4, RZ, 0x5 ;  /* 0x000000040b0b7211 */ /* 0x000fc800078f28ff */
[----:B------:R-:W-:-:S04]  /*1610*/  SHF.R.S32.HI R11, RZ, 0x5, R11 ;  /* 0x00000005ff0b7819 */ /* 0x000fc8000001140b */
[----:B------:R-:W-:-:S07]  /*1620*/  SHF.L.U32 R6, R11, 0x2, RZ ;  /* 0x000000020b067819 */ /* 0x000fce00000006ff */
.L_x_2320:
        /* <DEDUP_REMOVED lines=8> */
.L_x_2321:
        /* <DEDUP_REMOVED lines=8> */
.L_x_2322:
[----:B------:R-:W-:Y:S01]  /*1730*/  LEA R3, R14, R3, 0x3 ;  /* 0x000000030e037211 */ /* 0x000fe200078e18ff */
[----:B------:R-:W1:Y:S01]  /*1740*/  S2UR UR5, SR_CgaCtaId ;  /* 0x00000000000579c3 */ /* 0x000e620000008800 */
[----:B------:R-:W2:Y:S01]  /*1750*/  LDCU.64 UR8, c[0x0][0x388] ;  /* 0x00007100ff0877ac */ /* 0x000ea20008000a00 */
[----:B------:R-:W-:Y:S02]  /*1760*/  SHF.R.S32.HI R4, RZ, 0x1f, R2 ;  /* 0x0000001fff047819 */ /* 0x000fe40000011402 */
[----:B------:R-:W-:Y:S01]  /*1770*/  IADD3 R3, PT, PT, R6, R3, R5 ;  /* 0x0000000306037210 */ /* 0x000fe20007ffe005 */
[----:B------:R-:W-:Y:S01]  /*1780*/  UMOV UR4, 0x400 ;  /* 0x0000040000047882 */ /* 0x000fe20000000000 */
[----:B------:R-:W-:Y:S02]  /*1790*/  PRMT R6, RZ, 0x5410, RZ ;  /* 0x00005410ff067816 */ /* 0x000fe400000000ff */
[----:B------:R-:W-:-:S05]  /*17a0*/  IADD3 R12, PT, PT, R13, R3, R12 ;  /* 0x000000030d0c7210 */ /* 0x000fca0007ffe00c */
[----:B------:R-:W-:-:S05]  /*17b0*/  IMAD R3, R12, R17, RZ ;  /* 0x000000110c037224 */ /* 0x000fca00078e02ff */
[----:B------:R-:W-:-:S04]  /*17c0*/  IADD3 R2, P0, PT, R2, R3, RZ ;  /* 0x0000000302027210 */ /* 0x000fc80007f1e0ff */
[----:B------:R-:W-:Y:S02]  /*17d0*/  LEA.HI.X.SX32 R5, R3, R4, 0x1, P0 ;  /* 0x0000000403057211 */ /* 0x000fe400000f0eff */
[----:B------:R-:W-:Y:S01]  /*17e0*/  VIMNMX R3, PT, PT, R0, UR10, PT ;  /* 0x0000000a00037c48 */ /* 0x000fe2000bfe0100 */
[----:B-1----:R-:W-:Y:S01]  /*17f0*/  ULEA UR5, UR5, UR4, 0x18 ;  /* 0x0000000405057291 */ /* 0x002fe2000f8ec0ff */
[C---:B--2---:R-:W-:Y:S02]  /*1800*/  LEA R60, P2, R2.reuse, UR8, 0x2 ;  /* 0x00000008023c7c11 */ /* 0x044fe4000f8410ff */
[----:B------:R-:W-:Y:S02]  /*1810*/  ISETP.GT.AND P0, PT, R3, R56, PT ;  /* 0x000000380300720c */ /* 0x000fe40003f04270 */
[----:B------:R-:W-:Y:S02]  /*1820*/  LEA.HI.X R61, R2, UR9, R5, 0x2, P2 ;  /* 0x00000009023d7c11 */ /* 0x000fe400090f1405 */
[----:B------:R-:W-:Y:S01]  /*1830*/  UMOV UR4, UR5 ;  /* 0x0000000500047c82 */ /* 0x000fe20008000000 */
[----:B------:R-:W-:-:S02]  /*1840*/  PRMT R5, RZ, 0x5410, RZ ;  /* 0x00005410ff057816 */ /* 0x000fc400000000ff */
[----:B------:R-:W-:Y:S02]  /*1850*/  PRMT R4, RZ, 0x5410, RZ ;  /* 0x00005410ff047816 */ /* 0x000fe400000000ff */
[----:B------:R-:W-:Y:S02]  /*1860*/  PRMT R3, RZ, 0x5410, RZ ;  /* 0x00005410ff037816 */ /* 0x000fe400000000ff */
[----:B------:R-:W-:Y:S02]  /*1870*/  PRMT R2, RZ, 0x5410, RZ ;  /* 0x00005410ff027816 */ /* 0x000fe400000000ff */
[----:B------:R-:W-:Y:S01]  /*1880*/  PRMT R0, RZ, 0x5410, RZ ;  /* 0x00005410ff007816 */ /* 0x000fe200000000ff */
[----:B------:R-:W-:Y:S06]  /*1890*/  @!P0 BRA `(.L_x_2323) ;  /* 0x0000004000408947 */ /* 0x000fec0003800000 */
[----:B------:R-:W-:Y:S01]  /*18a0*/  ISETP.GT.AND P0, PT, R43, RZ, PT ;  /* 0x000000ff2b00720c */ /* 0x000fe20003f04270 */
[----:B------:R-:W-:Y:S01]  /*18b0*/  HFMA2 R11, -RZ, RZ, 0, 0.0625 ;  /* 0x00002c00ff0b7431 */ /* 0x000fe200000001ff */
[----:B------:R-:W-:-:S04]  /*18c0*/  PRMT R6, RZ, 0x7610, R6 ;  /* 0x00007610ff067816 */ /* 0x000fc80000000006 */
[----:B0-----:R-:W-:-:S07]  /*18d0*/  PRMT R7, R7, 0x5410, R11 ;  /* 0x0000541007077816 */ /* 0x001fce000000000b */
[----:B------:R-:W-:Y:S05]  /*18e0*/  @!P0 BRA `(.L_x_2324) ;  /* 0x0000001000148947 */ /* 0x000fea0003800000 */
[----:B------:R-:W2:Y:S01]  /*18f0*/  LDG.E.128.CONSTANT R12, desc[UR6][R60.64] ;  /* 0x000000063c0c7981 */ /* 0x000ea2000c1e9d00 */
[----:B------:R-:W-:Y:S01]  /*1900*/  HADD2.F32 R52, -RZ, R10.H0_H0 ;  /* 0x2000000aff347230 */ /* 0x000fe20000004100 */
[----:B------:R-:W-:Y:S01]  /*1910*/  ISETP.NE.AND P0, PT, R43, 0x1, PT ;  /* 0x000000012b00780c */ /* 0x000fe20003f05270 */
[----:B------:R-:W-:Y:S01]  /*1920*/  HADD2.F32 R54, -RZ, R9.H0_H0 ;  /* 0x20000009ff367230 */ /* 0x000fe20000004100 */
[----:B------:R-:W0:Y:S01]  /*1930*/  LDS.64 R2, [UR5] ;  /* 0x00000005ff027984 */ /* 0x000e220008000a00 */
[----:B------:R-:W-:Y:S02]  /*1940*/  HADD2.F32 R55, -RZ, R7.H0_H0 ;  /* 0x20000007ff377230 */ /* 0x000fe40000004100 */
[--C-:B0-----:R-:W-:Y:S02]  /*1950*/  HADD2.F32 R19, -RZ, R3.reuse.H0_H0 ;  /* 0x20000003ff137230 */ /* 0x101fe40000004100 */
[----:B------:R-:W-:Y:S01]  /*1960*/  HADD2.F32 R20, -RZ, R3.H1_H1 ;  /* 0x30000003ff147230 */ /* 0x000fe20000004100 */
[----:B--2---:R-:W-:-:S02]  /*1970*/  LOP3.LUT R0, R12, 0xf000f, RZ, 0xc0, !PT ;  /* 0x000f000f0c007812 */ /* 0x004fc400078ec0ff */
[----:B------:R-:W-:Y:S02]  /*1980*/  LOP3.LUT R21, R12, 0xf000f0, RZ, 0xc0, !PT ;  /* 0x00f000f00c157812 */ /* 0x000fe400078ec0ff */
[----:B------:R-:W-:Y:S02]  /*1990*/  SHF.R.U32.HI R4, RZ, 0x8, R12 ;  /* 0x00000008ff047819 */ /* 0x000fe4000001160c */
[C---:B------:R-:W-:Y:S02]  /*19a0*/  LOP3.LUT R12, R13.reuse, 0xf000f, RZ, 0xc0, !PT ;  /* 0x000f000f0d0c7812 */ /* 0x040fe400078ec0ff */
[----:B------:R-:W-:Y:S02]  /*19b0*/  LOP3.LUT R23, R13, 0xf000f0, RZ, 0xc0, !PT ;  /* 0x00f000f00d177812 */ /* 0x000fe400078ec0ff */
[----:B------:R-:W-:Y:S02]  /*19c0*/  SHF.R.U32.HI R5, RZ, 0x8, R13 ;  /* 0x00000008ff057819 */ /* 0x000fe4000001160d */
[----:B------:R-:W-:-:S02]  /*19d0*/  LOP3.LUT R13, R14, 0xf000f, RZ, 0xc0, !PT ;  /* 0x000f000f0e0d7812 */ /* 0x000fc400078ec0ff */
[----:B------:R-:W-:Y:S01]  /*19e0*/  LOP3.LUT R11, R0, 0x64006400, RZ, 0xfc, !PT ;  /* 0x64006400000b7812 */ /* 0x000fe200078efcff */
[----:B------:R-:W-:Y:S01]  /*19f0*/  HADD2.F32 R0, -RZ, R2.H0_H0 ;  /* 0x20000002ff007230 */ /* 0x000fe20000004100 */
[----:B------:R-:W-:Y:S02]  /*1a00*/  LOP3.LUT R25, R14, 0xf000f0, RZ, 0xc0, !PT ;  /* 0x00f000f00e197812 */ /* 0x000fe400078ec0ff */
[----:B------:R-:W-:Y:S02]  /*1a10*/  SHF.R.U32.HI R6, RZ, 0x8, R14 ;  /* 0x00000008ff067819 */ /* 0x000fe4000001160e */
[C---:B------:R-:W-:Y:S02]  /*1a20*/  LOP3.LUT R14, R15.reuse, 0xf000f, RZ, 0xc0, !PT ;  /* 0x000f000f0f0e7812 */ /* 0x040fe400078ec0ff */
[----:B------:R-:W-:Y:S02]  /*1a30*/  LOP3.LUT R12, R12, 0x64006400, RZ, 0xfc, !PT ;  /* 0x640064000c0c7812 */ /* 0x000fe400078efcff */
[----:B------:R-:W-:-:S02]  /*1a40*/  LOP3.LUT R27, R15, 0xf000f0, RZ, 0xc0, !PT ;  /* 0x00f000f00f1b7812 */ /* 0x000fc400078ec0ff */
[----:B------:R-:W-:Y:S01]  /*1a50*/  SHF.R.U32.HI R18, RZ, 0x8, R15 ;  /* 0x00000008ff127819 */ /* 0x000fe2000001160f */
[----:B------:R-:W-:Y:S01]  /*1a60*/  HADD2.F32 R15, -RZ, R2.H1_H1 ;  /* 0x30000002ff0f7230 */ /* 0x000fe20000004100 */
        /* <DEDUP_REMOVED lines=8> */
[--C-:B------:R-:W-:Y:S02]  /*1af0*/  HADD2.F32 R13, -RZ, R12.reuse.H0_H0 ;  /* 0x2000000cff0d7230 */ /* 0x100fe40000004100 */
[----:B------:R-:W-:Y:S02]  /*1b00*/  HADD2.F32 R31, -RZ, R12.H1_H1 ;  /* 0x3000000cff1f7230 */ /* 0x000fe40000004100 */
[--C-:B------:R-:W-:Y:S02]  /*1b10*/  HADD2.F32 R12, -RZ, R22.reuse.H0_H0 ;  /* 0x20000016ff0c7230 */ /* 0x100fe40000004100 */
[----:B------:R-:W-:Y:S01]  /*1b20*/  HADD2.F32 R30, -RZ, R22.H1_H1 ;  /* 0x30000016ff1e7230 */ /* 0x000fe20000004100 */
[----:B------:R-:W-:Y:S01]  /*1b30*/  LOP3.LUT R22, R21, 0x64006400, RZ, 0xfc, !PT ;  /* 0x6400640015167812 */ /* 0x000fe200078efcff */
[----:B------:R-:W-:Y:S02]  /*1b40*/  HADD2.F32 R32, -RZ, R2.H1_H1 ;  /* 0x30000002ff207230 */ /* 0x000fe40000004100 */
[----:B------:R-:W-:Y:S01]  /*1b50*/  FFMA.FTZ R21, R14, R0, RZ ;  /* 0x000000000e157223 */ /* 0x000fe200000100ff */
[----:B------:R-:W0:Y:S01]  /*1b60*/  LDS.64 R2, [UR5+0x8] ;  /* 0x00000805ff027984 */ /* 0x000e220008000a00 */
[----:B------:R-:W-:-:S02]  /*1b70*/  HADD2.F32 R11, -RZ, R24.H0_H0 ;  /* 0x20000018ff0b7230 */ /* 0x000fc40000004100 */
[-C--:B------:R-:W-:Y:S02]  /*1b80*/  HFMA2 R25, R22, R7.reuse.H1_H1, -72, -72 ;  /* 0xd480d48016197431 */ /* 0x080fe40000060007 */
[----:B------:R-:W-:Y:S01]  /*1b90*/  HADD2.F32 R29, -RZ, R24.H1_H1 ;  /* 0x30000018ff1d7230 */ /* 0x000fe20000004100 */
[----:B------:R-:W-:Y:S01]  /*1ba0*/  LOP3.LUT R24, R23, 0x64006400, RZ, 0xfc, !PT ;  /* 0x6400640017187812 */ /* 0x000fe200078efcff */
[C---:B------:R-:W-:Y:S01]  /*1bb0*/  FFMA.FTZ R22, R0.reuse, R13, RZ ;  /* 0x0000000d00167223 */ /* 0x040fe200000100ff */
[C---:B------:R-:W-:Y:S01]  /*1bc0*/  FFMA.FTZ R23, R0.reuse, R12, RZ ;  /* 0x0000000c00177223 */ /* 0x040fe200000100ff */
[----:B------:R-:W-:Y:S01]  /*1bd0*/  FFMA.FTZ R0, R0, R11, RZ ;  /* 0x0000000b00007223 */ /* 0x000fe200000100ff */
[----:B------:R-:W-:Y:S01]  /*1be0*/  FFMA.FTZ R21, R32, R15, R21 ;  /* 0x0000000f20157223 */ /* 0x000fe20000010015 */
[C---:B------:R-:W-:Y:S01]  /*1bf0*/  FFMA.FTZ R34, R15.reuse, R31, R22 ;  /* 0x0000001f0f227223 */ /* 0x040fe20000010016 */
[C---:B------:R-:W-:Y:S01]  /*1c00*/  FFMA.FTZ R35, R15.reuse, R30, R23 ;  /* 0x0000001e0f237223 */ /* 0x040fe20000010017 */
[----:B------:R-:W-:Y:S01]  /*1c10*/  FFMA.FTZ R37, R15, R29, R0 ;  /* 0x0000001d0f257223 */ /* 0x000fe20000010000 */
[----:B------:R-:W-:Y:S01]  /*1c20*/  LOP3.LUT R0, R27, 0x64006400, RZ, 0xfc, !PT ;  /* 0x640064001b007812 */ /* 0x000fe200078efcff */
[----:B------:R-:W-:-:S02]  /*1c30*/  HFMA2 R24, R24, R7.H1_H1, -72, -72 ;  /* 0xd480d48018187431 */ /* 0x000fc40000060007 */
[--C-:B------:R-:W-:Y:S02]  /*1c40*/  HADD2.F32 R28, -RZ, R25.reuse.H0_H0 ;  /* 0x20000019ff1c7230 */ /* 0x100fe40000004100 */
[-C--:B------:R-:W-:Y:S02]  /*1c50*/  HFMA2 R15, R26, R7.reuse.H1_H1, -72, -72 ;  /* 0xd480d4801a0f7431 */ /* 0x080fe40000060007 */
[----:B------:R-:W-:Y:S02]  /*1c60*/  HADD2.F32 R27, -RZ, R25.H1_H1 ;  /* 0x30000019ff1b7230 */ /* 0x000fe40000004100 */
[----:B------:R-:W-:Y:S02]  /*1c70*/  HFMA2 R0, R0, R7.H1_H1, -72, -72 ;  /* 0xd480d48000007431 */ /* 0x000fe40000060007 */
[--C-:B------:R-:W-:Y:S02]  /*1c80*/  HADD2.F32 R26, -RZ, R24.reuse.H0_H0 ;  /* 0x20000018ff1a7230 */ /* 0x100fe40000004100 */
[----:B------:R-:W-:-:S02]  /*1c90*/  HADD2.F32 R25, -RZ, R24.H1_H1 ;  /* 0x30000018ff197230 */ /* 0x000fc40000004100 */
[--C-:B------:R-:W-:Y:S02]  /*1ca0*/  HADD2.F32 R24, -RZ, R15.reuse.H0_H0 ;  /* 0x2000000fff187230 */ /* 0x100fe40000004100 */
        /* <DEDUP_REMOVED lines=11> */
[----:B------:R-:W-:Y:S01]  /*1d60*/  FFMA.FTZ R36, R19, R22, R37 ;  /* 0x0000001613247223 */ /* 0x000fe20000010025 */
[----:B------:R-:W-:-:S02]  /*1d70*/  LOP3.LUT R19, R5, 0xf000f, RZ, 0xc0, !PT ;  /* 0x000f000f05137812 */ /* 0x000fc400078ec0ff */
[----:B------:R-:W-:Y:S01]  /*1d80*/  LOP3.LUT R0, R0, 0x64006400, RZ, 0xfc, !PT ;  /* 0x6400640000007812 */ /* 0x000fe200078efcff */
[----:B------:R-:W-:Y:S01]  /*1d90*/  FFMA.FTZ R44, R20, R15, R36 ;  /* 0x0000000f142c7223 */ /* 0x000fe20000010024 */
[----:B------:R-:W-:Y:S01]  /*1da0*/  LOP3.LUT R33, R6, 0xf000f, RZ, 0xc0, !PT ;  /* 0x000f000f06217812 */ /* 0x000fe200078ec0ff */
[--C-:B0-----:R-:W-:Y:S01]  /*1db0*/  HADD2.F32 R37, -RZ, R2.reuse.H0_H0 ;  /* 0x20000002ff257230 */ /* 0x101fe20000004100 */
[----:B------:R-:W-:Y:S01]  /*1dc0*/  LOP3.LUT R34, R34, 0x64006400, RZ, 0xfc, !PT ;  /* 0x6400640022227812 */ /* 0x000fe200078efcff */
[----:B------:R-:W-:Y:S01]  /*1dd0*/  HADD2 R45, R0, -1032, -1032 ;  /* 0xe408e408002d7430 */ /* 0x000fe20000000000 */
[----:B------:R-:W-:Y:S01]  /*1de0*/  LOP3.LUT R20, R19, 0x64006400, RZ, 0xfc, !PT ;  /* 0x6400640013147812 */ /* 0x000fe200078efcff */
[----:B------:R-:W-:Y:S01]  /*1df0*/  HADD2.F32 R19, -RZ, R2.H1_H1 ;  /* 0x30000002ff137230 */ /* 0x000fe20000004100 */
        /* <DEDUP_REMOVED lines=11> */
[C---:B------:R-:W-:Y:S01]  /*1eb0*/  FFMA.FTZ R21, R37.reuse, R33, R44 ;  /* 0x0000002125157223 */ /* 0x040fe2000001002c */
[----:B------:R-:W-:Y:S01]  /*1ec0*/  LOP3.LUT R44, R6, 0xf000f0, RZ, 0xc0, !PT ;  /* 0x00f000f0062c7812 */ /* 0x000fe200078ec0ff */
[C---:B------:R-:W-:Y:S01]  /*1ed0*/  FFMA.FTZ R20, R37.reuse, R35, R38 ;  /* 0x0000002325147223 */ /* 0x040fe20000010026 */
[----:B------:R-:W-:Y:S01]  /*1ee0*/  LOP3.LUT R18, R18, 0xf000f0, RZ, 0xc0, !PT ;  /* 0x00f000f012127812 */ /* 0x000fe200078ec0ff */
[----:B------:R-:W-:Y:S01]  /*1ef0*/  HADD2.F32 R38, -RZ, R46.H1_H1 ;  /* 0x3000002eff267230 */ /* 0x000fe20000004100 */
[----:B------:R-:W-:Y:S01]  /*1f00*/  LOP3.LUT R4, R4, 0x64006400, RZ, 0xfc, !PT ;  /* 0x6400640004047812 */ /* 0x000fe200078efcff */
[----:B------:R-:W-:Y:S01]  /*1f10*/  FFMA.FTZ R49, R37, R34, R49 ;  /* 0x0000002225317223 */ /* 0x000fe20000010031 */
[----:B------:R-:W-:Y:S01]  /*1f20*/  LOP3.LUT R6, R5, 0x64006400, RZ, 0xfc, !PT ;  /* 0x6400640005067812 */ /* 0x000fe200078efcff */
[----:B------:R-:W-:Y:S01]  /*1f30*/  HADD2.F32 R37, -RZ, R45.H1_H1 ;  /* 0x3000002dff257230 */ /* 0x000fe20000004100 */
[----:B------:R-:W-:Y:S01]  /*1f40*/  LOP3.LUT R44, R44, 0x64006400, RZ, 0xfc, !PT ;  /* 0x640064002c2c7812 */ /* 0x000fe200078efcff */
[----:B------:R-:W-:Y:S01]  /*1f50*/  HADD2.F32 R40, -RZ, R40.H1_H1 ;  /* 0x30000028ff287230 */ /* 0x000fe20000004100 */
[----:B------:R-:W-:Y:S01]  /*1f60*/  LOP3.LUT R46, R18, 0x64006400, RZ, 0xfc, !PT ;  /* 0x64006400122e7812 */ /* 0x000fe200078efcff */
[----:B------:R-:W-:-:S02]  /*1f70*/  HFMA2 R18, R4, R7.H1_H1, -72, -72 ;  /* 0xd480d48004127431 */ /* 0x000fc40000060007 */
[----:B------:R-:W-:Y:S02]  /*1f80*/  HADD2.F32 R42, -RZ, R42.H1_H1 ;  /* 0x3000002aff2a7230 */ /* 0x000fe40000004100 */
[-C--:B------:R-:W-:Y:S02]  /*1f90*/  HFMA2 R4, R6, R7.reuse.H1_H1, -72, -72 ;  /* 0xd480d48006047431 */ /* 0x080fe40000060007 */
[----:B------:R-:W-:Y:S02]  /*1fa0*/  HADD2.F32 R0, -RZ, R3.H0_H0 ;  /* 0x20000003ff007230 */ /* 0x000fe40000004100 */
[-C--:B------:R-:W-:Y:S02]  /*1fb0*/  HFMA2 R5, R44, R7.reuse.H1_H1, -72, -72 ;  /* 0xd480d4802c057431 */ /* 0x080fe40000060007 */
[----:B------:R-:W-:Y:S02]  /*1fc0*/  HADD2.F32 R44, -RZ, R18.H0_H0 ;  /* 0x20000012ff2c7230 */ /* 0x000fe40000004100 */
[----:B------:R-:W-:-:S02]  /*1fd0*/  HFMA2 R6, R46, R7.H1_H1, -72, -72 ;  /* 0xd480d4802e067431 */ /* 0x000fc40000060007 */
[----:B------:R-:W-:Y:S02]  /*1fe0*/  HADD2.F32 R45, -RZ, R4.H0_H0 ;  /* 0x20000004ff2d7230 */ /* 0x000fe40000004100 */
[----:B------:R-:W-:Y:S01]  /*1ff0*/  FFMA.FTZ R51, R37, R19, R2 ;  /* 0x0000001325337223 */ /* 0x000fe20000010002 */
[----:B------:R-:W-:Y:S02]  /*2000*/  HADD2.F32 R46, -RZ, R5.H0_H0 ;  /* 0x20000005ff2e7230 */ /* 0x000fe40000004100 */
[C---:B------:R-:W-:Y:S01]  /*2010*/  FFMA.FTZ R53, R19.reuse, R38, R20 ;  /* 0x0000002613357223 */ /* 0x040fe20000010014 */
[----:B------:R-:W-:Y:S02]  /*2020*/  HADD2.F32 R47, -RZ, R6.H0_H0 ;  /* 0x20000006ff2f7230 */ /* 0x000fe40000004100 */
[C---:B------:R-:W-:Y:S01]  /*2030*/  FFMA.FTZ R49, R19.reuse, R40, R49 ;  /* 0x0000002813317223 */ /* 0x040fe20000010031 */
[----:B------:R-:W-:Y:S01]  /*2040*/  FFMA.FTZ R48, R19, R42, R21 ;  /* 0x0000002a13307223 */ /* 0x000fe20000010015 */
[----:B------:R-:W-:Y:S01]  /*2050*/  FFMA.FTZ R19, R44, R0, R51 ;  /* 0x000000002c137223 */ /* 0x000fe20000010033 */
[C---:B------:R-:W-:Y:S01]  /*2060*/  FFMA.FTZ R2, R0.reuse, R45, R53 ;  /* 0x0000002d00027223 */ /* 0x040fe20000010035 */
[C---:B------:R-:W-:Y:S01]  /*2070*/  FFMA.FTZ R20, R0.reuse, R46, R49 ;  /* 0x0000002e00147223 */ /* 0x040fe20000010031 */
[----:B------:R-:W-:Y:S01]  /*2080*/  FFMA.FTZ R0, R0, R47, R48 ;  /* 0x0000002f00007223 */ /* 0x000fe20000010030 */
[----:B------:R-:W-:-:S02]  /*2090*/  HADD2.F32 R3, -RZ, R3.H1_H1 ;  /* 0x30000003ff037230 */ /* 0x000fc40000004100 */
[----:B------:R-:W-:Y:S02]  /*20a0*/  HADD2.F32 R48, -RZ, R18.H1_H1 ;  /* 0x30000012ff307230 */ /* 0x000fe40000004100 */
[----:B------:R-:W-:Y:S01]  /*20b0*/  HADD2.F32 R49, -RZ, R4.H1_H1 ;  /* 0x30000004ff317230 */ /* 0x000fe20000004100 */
[----:B------:R-:W-:Y:S01]  /*20c0*/  PRMT R4, RZ, 0x5410, RZ ;  /* 0x00005410ff047816 */ /* 0x000fe200000000ff */
[----:B------:R-:W-:Y:S02]  /*20d0*/  HADD2.F32 R50, -RZ, R5.H1_H1 ;  /* 0x30000005ff327230 */ /* 0x000fe40000004100 */
[----:B------:R-:W-:Y:S01]  /*20e0*/  FFMA.FTZ R19, R48, R3, R19 ;  /* 0x0000000330137223 */ /* 0x000fe20000010013 */
[----:B------:R-:W-:Y:S02]  /*20f0*/  HADD2.F32 R51, -RZ, R6.H1_H1 ;  /* 0x30000006ff337230 */ /* 0x000fe40000004100 */
[----:B------:R-:W-:Y:S01]  /*2100*/  FFMA.FTZ R5, R3, R49, R2 ;  /* 0x0000003103057223 */ /* 0x000fe20000010002 */
[----:B------:R-:W-:-:S02]  /*2110*/  HADD2.F32 R53, -RZ, R8.H0_H0 ;  /* 0x20000008ff357230 */ /* 0x000fc40000004100 */
[C---:B------:R-:W-:Y:S01]  /*2120*/  FFMA.FTZ R20, R3.reuse, R50, R20 ;  /* 0x0000003203147223 */ /* 0x040fe20000010014 */
[----:B------:R-:W-:Y:S01]  /*2130*/  FMUL.FTZ R19, R52, R19 ;  /* 0x0000001334137220 */ /* 0x000fe20000410000 */
[----:B------:R-:W-:Y:S01]  /*2140*/  FFMA.FTZ R0, R3, R51, R0 ;  /* 0x0000003303007223 */ /* 0x000fe20000010000 */
[----:B------:R-:W-:Y:S01]  /*2150*/  FMUL.FTZ R5, R54, R5 ;  /* 0x0000000536057220 */ /* 0x000fe20000410000 */
[----:B------:R-:W-:Y:S01]  /*2160*/  FMUL.FTZ R20, R53, R20 ;  /* 0x0000001435147220 */ /* 0x000fe20000410000 */
[----:B------:R-:W-:Y:S01]  /*2170*/  PRMT R3, RZ, 0x5410, RZ ;  /* 0x00005410ff037816 */ /* 0x000fe200000000ff */
[----:B------:R-:W-:Y:S01]  /*2180*/  FMUL.FTZ R0, R55, R0 ;  /* 0x0000000037007220 */ /* 0x000fe20000410000 */
[----:B------:R-:W-:Y:S02]  /*2190*/  F2FP.F16.F32.PACK_AB R19, RZ, R19 ;  /* 0x00000013ff13723e */ /* 0x000fe400000000ff */
[----:B------:R-:W-:Y:S02]  /*21a0*/  F2FP.F16.F32.PACK_AB R5, RZ, R5 ;  /* 0x00000005ff05723e */ /* 0x000fe400000000ff */
[----:B------:R-:W-:-:S02]  /*21b0*/  F2FP.F16.F32.PACK_AB R20, RZ, R20 ;  /* 0x00000014ff14723e */ /* 0x000fc400000000ff */
[----:B------:R-:W-:Y:S02]  /*21c0*/  F2FP.F16.F32.PACK_AB R0, RZ, R0 ;  /* 0x00000000ff00723e */ /* 0x000fe400000000ff */
[----:B------:R-:W-:Y:S02]  /*21d0*/  PRMT R19, R19, 0x5410, R5 ;  /* 0x0000541013137816 */ /* 0x000fe40000000005 */
[----:B------:R-:W-:Y:S02]  /*21e0*/  PRMT R20, R20, 0x5410, R0 ;  /* 0x0000541014147816 */ /* 0x000fe40000000000 */
[----:B------:R-:W-:Y:S01]  /*21f0*/  PRMT R2, RZ, 0x5410, RZ ;  /* 0x00005410ff027816 */ /* 0x000fe200000000ff */
[----:B------:R-:W-:Y:S01]  /*2200*/  HFMA2 R6, R19, 1, 1, RZ ;  /* 0x3c003c0013067831 */ /* 0x000fe200000000ff */
[----:B------:R-:W-:Y:S01]  /*2210*/  PRMT R0, RZ, 0x5410, RZ ;  /* 0x00005410ff007816 */ /* 0x000fe200000000ff */
        /* <DEDUP_REMOVED lines=114> */
.L_x_2324:
[----:B------:R-:W-:Y:S01]  /*2940*/  IMAD.WIDE R56, R17, 0x4, R60 ;  /* 0x0000000411387825 */ /* 0x000fe200078e023c */
[----:B------:R-:W-:Y:S06]  /*2950*/  @!P1 BRA `(.L_x_2325) ;  /* 0x0000000c00fc9947 */ /* 0x000fec0003800000 */
[----:B------:R-:W2:Y:S01]  /*2960*/  LDG.E.128.CONSTANT R12, desc[UR6][R56.64] ;  /* 0x00000006380c7981 */ /* 0x000ea2000c1e9d00 */
[----:B------:R-:W-:-:S03]  /*2970*/  ISETP.NE.AND P0, PT, R43, 0x1, PT ;  /* 0x000000012b00780c */ /* 0x000fc60003f05270 */
[----:B------:R-:W0:Y:S02]  /*2980*/  LDS.64 R18, [UR5+0x10] ;  /* 0x00001005ff127984 */ /* 0x000e240008000a00 */
[----:B0-----:R-:W-:Y:S02]  /*2990*/  HADD2.F32 R24, -RZ, R18.H1_H1 ;  /* 0x30000012ff187230 */ /* 0x001fe40000004100 */
[----:B------:R-:W-:Y:S01]  /*29a0*/  HADD2.F32 R23, -RZ, R19.H0_H0 ;  /* 0x20000013ff177230 */ /* 0x000fe20000004100 */
[C---:B--2---:R-:W-:Y:S02]  /*29b0*/  LOP3.LUT R11, R12.reuse, 0xf000f, RZ, 0xc0, !PT ;  /* 0x000f000f0c0b7812 */ /* 0x044fe400078ec0ff */
[----:B------:R-:W-:Y:S02]  /*29c0*/  LOP3.LUT R25, R12, 0xf000f0, RZ, 0xc0, !PT ;  /* 0x00f000f00c197812 */ /* 0x000fe400078ec0ff */
[----:B------:R-:W-:Y:S02]  /*29d0*/  SHF.R.U32.HI R26, RZ, 0x8, R12 ;  /* 0x00000008ff1a7819 */ /* 0x000fe4000001160c */
[----:B------:R-:W-:-:S02]  /*29e0*/  LOP3.LUT R12, R13, 0xf000f, RZ, 0xc0, !PT ;  /* 0x000f000f0d0c7812 */ /* 0x000fc400078ec0ff */
        /* <DEDUP_REMOVED lines=9> */
[--C-:B------:R-:W-:Y:S01]  /*2a80*/  HADD2.F32 R54, -RZ, R20.reuse.H1_H1 ;  /* 0x30000014ff367230 */ /* 0x100fe20000004100 */
[----:B------:R-:W-:Y:S01]  /*2a90*/  LOP3.LUT R11, R14, 0x64006400, RZ, 0xfc, !PT ;  /* 0x640064000e0b7812 */ /* 0x000fe200078efcff */
[----:B------:R-:W-:Y:S01]  /*2aa0*/  HADD2.F32 R14, -RZ, R20.H0_H0 ;  /* 0x20000014ff0e7230 */ /* 0x000fe20000004100 */
[----:B------:R-:W-:Y:S01]  /*2ab0*/  LOP3.LUT R13, R13, 0x64006400, RZ, 0xfc, !PT ;  /* 0x640064000d0d7812 */ /* 0x000fe200078efcff */
[----:B------:R-:W0:Y:S01]  /*2ac0*/  LDS.64 R20, [UR5+0x18] ;  /* 0x00001805ff147984 */ /* 0x000e220008000a00 */
[----:B------:R-:W-:Y:S01]  /*2ad0*/  LOP3.LUT R22, R15, 0xf000f0, RZ, 0xc0, !PT ;  /* 0x00f000f00f167812 */ /* 0x000fe200078ec0ff */
[----:B------:R-:W-:Y:S01]  /*2ae0*/  HADD2 R32, R11, -1032, -1032 ;  /* 0xe408e4080b207430 */ /* 0x000fe20000000000 */
[----:B------:R-:W-:Y:S01]  /*2af0*/  SHF.R.U32.HI R29, RZ, 0x8, R15 ;  /* 0x00000008ff1d7819 */ /* 0x000fe2000001160f */
[----:B------:R-:W-:-:S02]  /*2b00*/  HADD2.F32 R15, -RZ, R18.H0_H0 ;  /* 0x20000012ff0f7230 */ /* 0x000fc40000004100 */
[----:B------:R-:W-:Y:S02]  /*2b10*/  HADD2 R12, R12, -1032, -1032 ;  /* 0xe408e4080c0c7430 */ /* 0x000fe40000000000 */
[----:B------:R-:W-:Y:S02]  /*2b20*/  HADD2.F32 R18, -RZ, R19.H1_H1 ;  /* 0x30000013ff127230 */ /* 0x000fe40000004100 */
[----:B------:R-:W-:Y:S02]  /*2b30*/  HADD2 R19, R13, -1032, -1032 ;  /* 0xe408e4080d137430 */ /* 0x000fe40000000000 */
[--C-:B------:R-:W-:Y:S01]  /*2b40*/  HADD2.F32 R11, -RZ, R32.reuse.H0_H0 ;  /* 0x20000020ff0b7230 */ /* 0x100fe20000004100 */
[----:B------:R-:W-:Y:S01]  /*2b50*/  LOP3.LUT R30, R25, 0x64006400, RZ, 0xfc, !PT ;  /* 0x64006400191e7812 */ /* 0x000fe200078efcff */
[----:B------:R-:W-:Y:S01]  /*2b60*/  HADD2.F32 R51, -RZ, R32.H1_H1 ;  /* 0x30000020ff337230 */ /* 0x000fe20000004100 */
[----:B------:R-:W-:Y:S01]  /*2b70*/  LOP3.LUT R32, R31, 0x64006400, RZ, 0xfc, !PT ;  /* 0x640064001f207812 */ /* 0x000fe200078efcff */
[--C-:B------:R-:W-:Y:S01]  /*2b80*/  HADD2.F32 R13, -RZ, R12.reuse.H0_H0 ;  /* 0x2000000cff0d7230 */ /* 0x100fe20000004100 */
[----:B------:R-:W-:Y:S01]  /*2b90*/  LOP3.LUT R34, R33, 0x64006400, RZ, 0xfc, !PT ;  /* 0x6400640021227812 */ /* 0x000fe200078efcff */
[----:B------:R-:W-:Y:S01]  /*2ba0*/  HADD2.F32 R53, -RZ, R12.H1_H1 ;  /* 0x3000000cff357230 */ /* 0x000fe20000004100 */
[----:B------:R-:W-:Y:S01]  /*2bb0*/  LOP3.LUT R22, R22, 0x64006400, RZ, 0xfc, !PT ;  /* 0x6400640016167812 */ /* 0x000fe200078efcff */
[----:B------:R-:W-:-:S02]  /*2bc0*/  HADD2.F32 R12, -RZ, R19.H0_H0 ;  /* 0x20000013ff0c7230 */ /* 0x000fc40000004100 */
[-C--:B------:R-:W-:Y:S02]  /*2bd0*/  HFMA2 R33, R30, R7.reuse.H1_H1, -72, -72 ;  /* 0xd480d4801e217431 */ /* 0x080fe40000060007 */
[----:B------:R-:W-:Y:S02]  /*2be0*/  HADD2.F32 R52, -RZ, R19.H1_H1 ;  /* 0x30000013ff347230 */ /* 0x000fe40000004100 */
[-C--:B------:R-:W-:Y:S02]  /*2bf0*/  HFMA2 R32, R32, R7.reuse.H1_H1, -72, -72 ;  /* 0xd480d48020207431 */ /* 0x080fe40000060007 */
[----:B------:R-:W-:Y:S01]  /*2c00*/  FFMA.FTZ R19, R14, R15, RZ ;  /* 0x0000000f0e137223 */ /* 0x000fe200000100ff */
[-C--:B------:R-:W-:Y:S02]  /*2c10*/  HFMA2 R34, R34, R7.reuse.H1_H1, -72, -72 ;  /* 0xd480d48022227431 */ /* 0x080fe40000060007 */
[----:B------:R-:W-:Y:S01]  /*2c20*/  FFMA.FTZ R25, R15, R13, RZ ;  /* 0x0000000d0f197223 */ /* 0x000fe200000100ff */
[----:B------:R-:W-:-:S02]  /*2c30*/  HFMA2 R22, R22, R7.H1_H1, -72, -72 ;  /* 0xd480d48016167431 */ /* 0x000fc40000060007 */
[C---:B------:R-:W-:Y:S01]  /*2c40*/  FFMA.FTZ R31, R15.reuse, R12, RZ ;  /* 0x0000000c0f1f7223 */ /* 0x040fe200000100ff */
[----:B------:R-:W-:Y:S01]  /*2c50*/  FFMA.FTZ R36, R15, R11, RZ ;  /* 0x0000000b0f247223 */ /* 0x000fe200000100ff */
[----:B------:R-:W-:Y:S02]  /*2c60*/  HADD2.F32 R50, -RZ, R33.H0_H0 ;  /* 0x20000021ff327230 */ /* 0x000fe40000004100 */
[----:B------:R-:W-:Y:S01]  /*2c70*/  FFMA.FTZ R19, R54, R24, R19 ;  /* 0x0000001836137223 */ /* 0x000fe20000010013 */
        /* <DEDUP_REMOVED lines=35> */
[----:B------:R-:W-:Y:S01]  /*2eb0*/  HADD2.F32 R15, -RZ, R35.H0_H0 ;  /* 0x20000023ff0f7230 */ /* 0x000fe20000004100 */
[----:B------:R-:W-:Y:S01]  /*2ec0*/  LOP3.LUT R27, R27, 0xf000f0, RZ, 0xc0, !PT ;  /* 0x00f000f01b1b7812 */ /* 0x000fe200078ec0ff */
[----:B------:R-:W-:Y:S01]  /*2ed0*/  HADD2.F32 R19, -RZ, R38.H0_H0 ;  /* 0x20000026ff137230 */ /* 0x000fe20000004100 */
[----:B------:R-:W-:Y:S01]  /*2ee0*/  LOP3.LUT R29, R29, 0xf000f0, RZ, 0xc0, !PT ;  /* 0x00f000f01d1d7812 */ /* 0x000fe200078ec0ff */
[----:B------:R-:W-:Y:S02]  /*2ef0*/  HADD2.F32 R20, -RZ, R33.H0_H0 ;  /* 0x20000021ff147230 */ /* 0x000fe40000004100 */
[----:B------:R-:W-:Y:S01]  /*2f00*/  FFMA.FTZ R31, R37, R18, R22 ;  /* 0x00000012251f7223 */ /* 0x000fe20000010016 */
[----:B------:R-:W-:Y:S01]  /*2f10*/  HADD2.F32 R22, -RZ, R36.H1_H1 ;  /* 0x30000024ff167230 */ /* 0x000fe20000004100 */
[----:B------:R-:W-:Y:S01]  /*2f20*/  LOP3.LUT R28, R28, 0xf000f0, RZ, 0xc0, !PT ;  /* 0x00f000f01c1c7812 */ /* 0x000fe200078ec0ff */
[----:B------:R-:W-:Y:S01]  /*2f30*/  FFMA.FTZ R32, R15, R37, R32 ;  /* 0x000000250f207223 */ /* 0x000fe20000010020 */
[C---:B------:R-:W-:Y:S01]  /*2f40*/  FFMA.FTZ R34, R37.reuse, R19, R34 ;  /* 0x0000001325227223 */ /* 0x040fe20000010022 */
[----:B------:R-:W-:Y:S01]  /*2f50*/  LOP3.LUT R26, R26, 0x64006400, RZ, 0xfc, !PT ;  /* 0x640064001a1a7812 */ /* 0x000fe200078efcff */
[----:B------:R-:W-:Y:S01]  /*2f60*/  FFMA.FTZ R37, R37, R20, R23 ;  /* 0x0000001425257223 */ /* 0x000fe20000010017 */
[----:B------:R-:W-:Y:S01]  /*2f70*/  LOP3.LUT R36, R27, 0x64006400, RZ, 0xfc, !PT ;  /* 0x640064001b247812 */ /* 0x000fe200078efcff */
[----:B------:R-:W-:Y:S01]  /*2f80*/  HADD2.F32 R23, -RZ, R38.H1_H1 ;  /* 0x30000026ff177230 */ /* 0x000fe20000004100 */
[----:B------:R-:W-:Y:S01]  /*2f90*/  LOP3.LUT R40, R29, 0x64006400, RZ, 0xfc, !PT ;  /* 0x640064001d287812 */ /* 0x000fe200078efcff */
[----:B------:R-:W-:Y:S01]  /*2fa0*/  HADD2.F32 R24, -RZ, R21.H1_H1 ;  /* 0x30000015ff187230 */ /* 0x000fe20000004100 */
[----:B------:R-:W-:Y:S01]  /*2fb0*/  LOP3.LUT R38, R28, 0x64006400, RZ, 0xfc, !PT ;  /* 0x640064001c267812 */ /* 0x000fe200078efcff */
[----:B------:R-:W-:-:S02]  /*2fc0*/  HADD2.F32 R21, -RZ, R35.H1_H1 ;  /* 0x30000023ff157230 */ /* 0x000fc40000004100 */
[-C--:B------:R-:W-:Y:S02]  /*2fd0*/  HFMA2 R35, R36, R7.reuse.H1_H1, -72, -72 ;  /* 0xd480d48024237431 */ /* 0x080fe40000060007 */
[----:B------:R-:W-:Y:S02]  /*2fe0*/  HADD2.F32 R28, -RZ, R33.H1_H1 ;  /* 0x30000021ff1c7230 */ /* 0x000fe40000004100 */
[-C--:B------:R-:W-:Y:S02]  /*2ff0*/  HFMA2 R33, R26, R7.reuse.H1_H1, -72, -72 ;  /* 0xd480d4801a217431 */ /* 0x080fe40000060007 */
[----:B------:R-:W-:Y:S01]  /*3000*/  FFMA.FTZ R34, R30, R23, R34 ;  /* 0x000000171e227223 */ /* 0x000fe20000010022 */
[-C--:B------:R-:W-:Y:S02]  /*3010*/  HFMA2 R26, R40, R7.reuse.H1_H1, -72, -72 ;  /* 0xd480d480281a7431 */ /* 0x080fe40000060007 */
[----:B------:R-:W-:Y:S01]  /*3020*/  FFMA.FTZ R36, R21, R30, R32 ;  /* 0x0000001e15247223 */ /* 0x000fe20000010020 */
[----:B------:R-:W-:-:S02]  /*3030*/  HFMA2 R27, R38, R7.H1_H1, -72, -72 ;  /* 0xd480d480261b7431 */ /* 0x000fc40000060007 */
[C---:B------:R-:W-:Y:S01]  /*3040*/  FFMA.FTZ R38, R30.reuse, R22, R31 ;  /* 0x000000161e267223 */ /* 0x040fe2000001001f */
[----:B------:R-:W-:Y:S01]  /*3050*/  FFMA.FTZ R37, R30, R28, R37 ;  /* 0x0000001c1e257223 */ /* 0x000fe20000010025 */
[----:B------:R-:W-:Y:S02]  /*3060*/  HADD2.F32 R29, -RZ, R33.H0_H0 ;  /* 0x20000021ff1d7230 */ /* 0x000fe40000004100 */
        /* <DEDUP_REMOVED lines=9> */
[----:B------:R-:W-:Y:S02]  /*3100*/  HADD2.F32 R34, -RZ, R10.H0_H0 ;  /* 0x2000000aff227230 */ /* 0x000fe40000004100 */
[----:B------:R-:W-:Y:S01]  /*3110*/  FFMA.FTZ R25, R33, R24, R36 ;  /* 0x0000001821197223 */ /* 0x000fe20000010024 */
[----:B------:R-:W-:Y:S02]  /*3120*/  HADD2.F32 R35, -RZ, R35.H1_H1 ;  /* 0x30000023ff237230 */ /* 0x000fe40000004100 */
[----:B------:R-:W-:Y:S01]  /*3130*/  FFMA.FTZ R58, R24, R37, R38 ;  /* 0x00000025183a7223 */ /* 0x000fe20000010026 */
[----:B------:R-:W-:-:S02]  /*3140*/  HADD2.F32 R36, -RZ, R27.H1_H1 ;  /* 0x3000001bff247230 */ /* 0x000fc40000004100 */
[----:B------:R-:W-:Y:S01]  /*3150*/  FMUL.FTZ R26, R34, R25 ;  /* 0x00000019221a7220 */ /* 0x000fe20000410000 */
[----:B------:R-:W-:Y:S02]  /*3160*/  HADD2.F32 R38, -RZ, R9.H0_H0 ;  /* 0x20000009ff267230 */ /* 0x000fe40000004100 */
[C---:B------:R-:W-:Y:S01]  /*3170*/  FFMA.FTZ R59, R24.reuse, R35, R59 ;  /* 0x00000023183b7223 */ /* 0x040fe2000001003b */
[----:B------:R-:W-:Y:S02]  /*3180*/  HADD2.F32 R40, -RZ, R8.H0_H0 ;  /* 0x20000008ff287230 */ /* 0x000fe40000004100 */
[----:B------:R-:W-:Y:S01]  /*3190*/  FFMA.FTZ R25, R24, R36, R55 ;  /* 0x0000002418197223 */ /* 0x000fe20000010037 */
[----:B------:R-:W-:Y:S02]  /*31a0*/  HADD2.F32 R55, -RZ, R7.H0_H0 ;  /* 0x20000007ff377230 */ /* 0x000fe40000004100 */
[----:B------:R-:W-:Y:S01]  /*31b0*/  FMUL.FTZ R59, R38, R59 ;  /* 0x0000003b263b7220 */ /* 0x000fe20000410000 */
[----:B------:R-:W-:Y:S01]  /*31c0*/  F2FP.F16.F32.PACK_AB R24, RZ, R26 ;  /* 0x0000001aff18723e */ /* 0x000fe200000000ff */
[----:B------:R-:W-:Y:S01]  /*31d0*/  FMUL.FTZ R25, R40, R25 ;  /* 0x0000001928197220 */ /* 0x000fe20000410000 */
        /* <DEDUP_REMOVED lines=25> */
[----:B------:R-:W-:-:S02]  /*3370*/  HADD2.F32 R25, -RZ, R25.H1_H1 ;  /* 0x30000019ff197230 */ /* 0x000fc40000004100 */
[----:B------:R-:W-:-:S03]  /*3380*/  FFMA.FTZ R59, R44, R59, R26 ;  /* 0x0000003b2c3b7223 */ /* 0x000fc6000001001a */
[-C--:B------:R-:W-:Y:S01]  /*3390*/  FFMA.FTZ R58, R49, R25.reuse, R58 ;  /* 0x00000019313a7223 */ /* 0x080fe2000001003a */
[-C--:B------:R-:W-:Y:S01]  /*33a0*/  FFMA.FTZ R27, R47, R25.reuse, R24 ;  /* 0x000000192f1b7223 */ /* 0x080fe20000010018 */
[-C--:B------:R-:W-:Y:S01]  /*33b0*/  FFMA.FTZ R60, R45, R25.reuse, R60 ;  /* 0x000000192d3c7223 */ /* 0x080fe2000001003c */
[----:B------:R-:W-:Y:S02]  /*33c0*/  FFMA.FTZ R59, R42, R25, R59 ;  /* 0x000000192a3b7223 */ /* 0x000fe4000001003b */
[----:B------:R-:W0:Y:S02]  /*33d0*/  LDS.64 R24, [UR5+0x58] ;  /* 0x00005805ff187984 */ /* 0x000e240008000a00 */
[----:B0-----:R-:W-:-:S05]  /*33e0*/  HADD2.F32 R26, -RZ, R24.H0_H0 ;  /* 0x20000018ff1a7230 */ /* 0x001fca0000004100 */
[-C--:B------:R-:W-:Y:S01]  /*33f0*/  FFMA.FTZ R58, R15, R26.reuse, R58 ;  /* 0x0000001a0f3a7223 */ /* 0x080fe2000001003a */
[-C--:B------:R-:W-:Y:S01]  /*3400*/  FFMA.FTZ R27, R18, R26.reuse, R27 ;  /* 0x0000001a121b7223 */ /* 0x080fe2000001001b */
[-C--:B------:R-:W-:Y:S01]  /*3410*/  FFMA.FTZ R60, R19, R26.reuse, R60 ;  /* 0x0000001a133c7223 */ /* 0x080fe2000001003c */
[----:B------:R-:W-:Y:S01]  /*3420*/  FFMA.FTZ R59, R20, R26, R59 ;  /* 0x0000001a143b7223 */ /* 0x000fe2000001003b */
[----:B------:R-:W-:Y:S02]  /*3430*/  HADD2.F32 R26, -RZ, R24.H1_H1 ;  /* 0x30000018ff1a7230 */ /* 0x000fe40000004100 */
[----:B------:R-:W-:-:S03]  /*3440*/  HADD2.F32 R24, -RZ, R25.H0_H0 ;  /* 0x20000019ff187230 */ /* 0x000fc60000004100 */
[-C--:B------:R-:W-:Y:S01]  /*3450*/  FFMA.FTZ R58, R21, R26.reuse, R58 ;  /* 0x0000001a153a7223 */ /* 0x080fe2000001003a */
[-C--:B------:R-:W-:Y:S01]  /*3460*/  FFMA.FTZ R27, R22, R26.reuse, R27 ;  /* 0x0000001a161b7223 */ /* 0x080fe2000001001b */
[-C--:B------:R-:W-:Y:S01]  /*3470*/  FFMA.FTZ R60, R23, R26.reuse, R60 ;  /* 0x0000001a173c7223 */ /* 0x080fe2000001003c */
[----:B------:R-:W-:Y:S01]  /*3480*/  FFMA.FTZ R59, R28, R26, R59 ;  /* 0x0000001a1c3b7223 */ /* 0x000fe2000001003b */
[----:B------:R-:W-:Y:S02]  /*3490*/  HADD2.F32 R26, -RZ, R25.H1_H1 ;  /* 0x30000019ff1a7230 */ /* 0x000fe40000004100 */
[----:B------:R-:W-:-:S04]  /*34a0*/  FFMA.FTZ R58, R29, R24, R58 ;  /* 0x000000181d3a7223 */ /* 0x000fc8000001003a */
[----:B------:R-:W-:Y:S01]  /*34b0*/  FFMA.FTZ R25, R33, R26, R58 ;  /* 0x0000001a21197223 */ /* 0x000fe2000001003a */
[-C--:B------:R-:W-:Y:S01]  /*34c0*/  FFMA.FTZ R58, R30, R24.reuse, R27 ;  /* 0x000000181e3a7223 */ /* 0x080fe2000001001b */
[-C--:B------:R-:W-:Y:S01]  /*34d0*/  FFMA.FTZ R27, R31, R24.reuse, R60 ;  /* 0x000000181f1b7223 */ /* 0x080fe2000001003c */
[----:B------:R-:W-:Y:S01]  /*34e0*/  FFMA.FTZ R24, R32, R24, R59 ;  /* 0x0000001820187223 */ /* 0x000fe2000001003b */
[----:B------:R-:W-:Y:S01]  /*34f0*/  FMUL.FTZ R59, R34, R25 ;  /* 0x00000019223b7220 */ /* 0x000fe20000410000 */
[-C--:B------:R-:W-:Y:S01]  /*3500*/  FFMA.FTZ R25, R35, R26.reuse, R58 ;  /* 0x0000001a23197223 */ /* 0x080fe2000001003a */
[-C--:B------:R-:W-:Y:S01]  /*3510*/  FFMA.FTZ R27, R36, R26.reuse, R27 ;  /* 0x0000001a241b7223 */ /* 0x080fe2000001001b */
[----:B------:R-:W-:Y:S02]  /*3520*/  FFMA.FTZ R24, R37, R26, R24 ;  /* 0x0000001a25187223 */ /* 0x000fe40000010018 */
[----:B------:R-:W-:Y:S01]  /*3530*/  FMUL.FTZ R25, R38, R25 ;  /* 0x0000001926197220 */ /* 0x000fe20000410000 */
[----:B------:R-:W-:Y:S01]  /*3540*/  FMUL.FTZ R27, R40, R27 ;  /* 0x0000001b281b7220 */ /* 0x000fe20000410000 */
[----:B------:R-:W-:Y:S01]  /*3550*/  FMUL.FTZ R24, R55, R24 ;  /* 0x0000001837187220 */ /* 0x000fe20000410000 */
        /* <DEDUP_REMOVED lines=63> */
.L_x_2325:
        /* <DEDUP_REMOVED lines=8> */
[----:B-1----:R-:W-:Y:S01]  /*39d0*/  HADD2.F32 R51, -RZ, R24.H0_H0 ;  /* 0x20000018ff337230 */ /* 0x002fe20000004100 */
[----:B--2---:R-:W-:-:S02]  /*39e0*/  LOP3.LUT R11, R12, 0xf000f, RZ, 0xc0, !PT ;  /* 0x000f000f0c0b7812 */ /* 0x004fc400078ec0ff */
[----:B------:R-:W-:Y:S02]  /*39f0*/  LOP3.LUT R21, R12, 0xf000f0, RZ, 0xc0, !PT ;  /* 0x00f000f00c157812 */ /* 0x000fe400078ec0ff */
[----:B------:R-:W-:Y:S02]  /*3a00*/  SHF.R.U32.HI R26, RZ, 0x8, R12 ;  /* 0x00000008ff1a7819 */ /* 0x000fe4000001160c */
[C---:B------:R-:W-:Y:S02]  /*3a10*/  LOP3.LUT R12, R13.reuse, 0xf000f, RZ, 0xc0, !PT ;  /* 0x000f000f0d0c7812 */ /* 0x040fe400078ec0ff */
[----:B------:R-:W-:Y:S02]  /*3a20*/  LOP3.LUT R23, R13, 0xf000f0, RZ, 0xc0, !PT ;  /* 0x00f000f00d177812 */ /* 0x000fe400078ec0ff */
[----:B------:R-:W-:Y:S02]  /*3a30*/  SHF.R.U32.HI R27, RZ, 0x8, R13 ;  /* 0x00000008ff1b7819 */ /* 0x000fe4000001160d */
        /* <DEDUP_REMOVED lines=8> */
[----:B------:R-:W-:Y:S01]  /*3ac0*/  HADD2.F32 R32, -RZ, R22.H1_H1 ;  /* 0x30000016ff207230 */ /* 0x000fe20000004100 */
        /* <DEDUP_REMOVED lines=8> */
[--C-:B------:R-:W-:Y:S01]  /*3b50*/  HADD2.F32 R13, -RZ, R12.reuse.H0_H0 ;  /* 0x2000000cff0d7230 */ /* 0x100fe20000004100 */
[----:B------:R-:W-:Y:S01]  /*3b60*/  LOP3.LUT R36, R35, 0x64006400, RZ, 0xfc, !PT ;  /* 0x6400640023247812 */ /* 0x000fe200078efcff */
[----:B------:R-:W-:Y:S01]  /*3b70*/  HADD2.F32 R31, -RZ, R12.H1_H1 ;  /* 0x3000000cff1f7230 */ /* 0x000fe20000004100 */
[----:B------:R-:W-:Y:S01]  /*3b80*/  LOP3.LUT R20, R20, 0x64006400, RZ, 0xfc, !PT ;  /* 0x6400640014147812 */ /* 0x000fe200078efcff */
[----:B------:R-:W-:Y:S02]  /*3b90*/  HADD2.F32 R15, -RZ, R18.H0_H0 ;  /* 0x20000012ff0f7230 */ /* 0x000fe40000004100 */
[----:B------:R-:W-:Y:S02]  /*3ba0*/  HFMA2 R40, R22, R7.H1_H1, -72, -72 ;  /* 0xd480d48016287431 */ /* 0x000fe40000060007 */
[----:B------:R-:W-:-:S02]  /*3bb0*/  HADD2.F32 R12, -RZ, R19.H0_H0 ;  /* 0x20000013ff0c7230 */ /* 0x000fc40000004100 */
[----:B------:R-:W-:Y:S02]  /*3bc0*/  HFMA2 R36, R36, R7.H1_H1, -72, -72 ;  /* 0xd480d48024247431 */ /* 0x000fe40000060007 */
[--C-:B------:R-:W-:Y:S02]  /*3bd0*/  HADD2.F32 R11, -RZ, R28.reuse.H0_H0 ;  /* 0x2000001cff0b7230 */ /* 0x100fe40000004100 */
[----:B------:R-:W-:Y:S01]  /*3be0*/  FFMA.FTZ R21, R15, R13, RZ ;  /* 0x0000000d0f157223 */ /* 0x000fe200000100ff */
[----:B------:R-:W-:Y:S01]  /*3bf0*/  HADD2.F32 R29, -RZ, R28.H1_H1 ;  /* 0x3000001cff1d7230 */ /* 0x000fe20000004100 */
[----:B------:R-:W-:Y:S01]  /*3c00*/  LOP3.LUT R28, R23, 0x64006400, RZ, 0xfc, !PT ;  /* 0x64006400171c7812 */ /* 0x000fe200078efcff */
[----:B------:R-:W-:Y:S02]  /*3c10*/  HADD2.F32 R18, -RZ, R18.H1_H1 ;  /* 0x30000012ff127230 */ /* 0x000fe40000004100 */
[----:B------:R-:W-:Y:S01]  /*3c20*/  FFMA.FTZ R23, R15, R12, RZ ;  /* 0x0000000c0f177223 */ /* 0x000fe200000100ff */
[----:B------:R-:W-:-:S02]  /*3c30*/  HADD2.F32 R30, -RZ, R19.H1_H1 ;  /* 0x30000013ff1e7230 */ /* 0x000fc40000004100 */
[----:B------:R-:W-:Y:S01]  /*3c40*/  FFMA.FTZ R19, R14, R15, RZ ;  /* 0x0000000f0e137223 */ /* 0x000fe200000100ff */
[----:B------:R-:W-:Y:S01]  /*3c50*/  FFMA.FTZ R22, R15, R11, RZ ;  /* 0x0000000b0f167223 */ /* 0x000fe200000100ff */
[-C--:B------:R-:W-:Y:S02]  /*3c60*/  HFMA2 R15, R28, R7.reuse.H1_H1, -72, -72 ;  /* 0xd480d4801c0f7431 */ /* 0x080fe40000060007 */
[--C-:B------:R-:W-:Y:S02]  /*3c70*/  HADD2.F32 R28, -RZ, R40.reuse.H0_H0 ;  /* 0x20000028ff1c7230 */ /* 0x100fe40000004100 */
[C---:B------:R-:W-:Y:S01]  /*3c80*/  FFMA.FTZ R37, R18.reuse, R30, R23 ;  /* 0x0000001e12257223 */ /* 0x040fe20000010017 */
[----:B------:R-:W-:Y:S02]  /*3c90*/  HADD2.F32 R23, -RZ, R40.H1_H1 ;  /* 0x30000028ff177230 */ /* 0x000fe40000004100 */
[----:B------:R-:W-:Y:S02]  /*3ca0*/  HFMA2 R40, R20, R7.H1_H1, -72, -72 ;  /* 0xd480d48014287431 */ /* 0x000fe40000060007 */
[----:B------:R-:W-:Y:S01]  /*3cb0*/  FFMA.FTZ R45, R18, R29, R22 ;  /* 0x0000001d122d7223 */ /* 0x000fe20000010016 */
[----:B------:R-:W-:Y:S01]  /*3cc0*/  FFMA.FTZ R35, R32, R18, R19 ;  /* 0x0000001220237223 */ /* 0x000fe20000010013 */
[----:B------:R-:W-:Y:S01]  /*3cd0*/  FFMA.FTZ R38, R18, R31, R21 ;  /* 0x0000001f12267223 */ /* 0x000fe20000010015 */
[----:B------:R-:W-:-:S02]  /*3ce0*/  HADD2.F32 R22, -RZ, R15.H0_H0 ;  /* 0x2000000fff167230 */ /* 0x000fc40000004100 */
[----:B------:R-:W-:Y:S02]  /*3cf0*/  HADD2.F32 R20, -RZ, R36.H0_H0 ;  /* 0x20000024ff147230 */ /* 0x000fe40000004100 */
[----:B------:R-:W-:Y:S01]  /*3d00*/  FFMA.FTZ R46, R28, R33, R35 ;  /* 0x000000211c2e7223 */ /* 0x000fe20000010023 */
        /* <DEDUP_REMOVED lines=38> */
[----:B------:R-:W-:-:S02]  /*3f70*/  HADD2.F32 R37, -RZ, R40.H1_H1 ;  /* 0x30000028ff257230 */ /* 0x000fc40000004100 */
        /* <DEDUP_REMOVED lines=8> */
[----:B------:R-:W-:Y:S02]  /*4000*/  HADD2.F32 R42, -RZ, R49.H1_H1 ;  /* 0x30000031ff2a7230 */ /* 0x000fe40000004100 */
[----:B------:R-:W-:-:S02]  /*4010*/  HFMA2 R49, R26, R7.H1_H1, -72, -72 ;  /* 0xd480d4801a317431 */ /* 0x000fc40000060007 */
[C---:B------:R-:W-:Y:S01]  /*4020*/  FFMA.FTZ R55, R45.reuse, R38, R48 ;  /* 0x000000262d377223 */ /* 0x040fe20000010030 */
[-C--:B------:R-:W-:Y:S02]  /*4030*/  HFMA2 R26, R52, R7.reuse.H1_H1, -72, -72 ;  /* 0xd480d480341a7431 */ /* 0x080fe40000060007 */
[-C--:B------:R-:W-:Y:S02]  /*4040*/  HFMA2 R50, R50, R7.reuse.H1_H1, -72, -72 ;  /* 0xd480d48032327431 */ /* 0x080fe40000060007 */
[----:B------:R-:W-:Y:S01]  /*4050*/  FFMA.FTZ R52, R45, R42, R51 ;  /* 0x0000002a2d347223 */ /* 0x000fe20000010033 */
[----:B------:R-:W-:Y:S02]  /*4060*/  HFMA2 R27, R44, R7.H1_H1, -72, -72 ;  /* 0xd480d4802c1b7431 */ /* 0x000fe40000060007 */
[----:B------:R-:W-:Y:S02]  /*4070*/  HADD2.F32 R44, -RZ, R49.H0_H0 ;  /* 0x20000031ff2c7230 */ /* 0x000fe40000004100 */
        /* <DEDUP_REMOVED lines=61> */
[--C-:B------:R-:W-:Y:S02]  /*4450*/  HADD2.F32 R24, -RZ, R25.reuse.H0_H0 ;  /* 0x20000019ff187230 */ /* 0x100fe40000004100 */
[----:B------:R-:W-:Y:S02]  /*4460*/  HADD2.F32 R25, -RZ, R25.H1_H1 ;  /* 0x30000019ff197230 */ /* 0x000fe40000004100 */
[-C--:B------:R-:W-:Y:S01]  /*4470*/  FFMA.FTZ R58, R37, R26.reuse, R58 ;  /* 0x0000001a253a7223 */ /* 0x080fe2000001003a */
[-C--:B------:R-:W-:Y:S01]  /*4480*/  FFMA.FTZ R60, R38, R26.reuse, R27 ;  /* 0x0000001a263c7223 */ /* 0x080fe2000001001b */
[-C--:B------:R-:W-:Y:S01]  /*4490*/  FFMA.FTZ R61, R40, R26.reuse, R61 ;  /* 0x0000001a283d7223 */ /* 0x080fe2000001003d */
[----:B------:R-:W-:Y:S01]  /*44a0*/  FFMA.FTZ R26, R42, R26, R59 ;  /* 0x0000001a2a1a7223 */ /* 0x000fe2000001003b */
[----:B------:R-:W-:-:S03]  /*44b0*/  FFMA.FTZ R27, R44, R24, R58 ;  /* 0x000000182c1b7223 */ /* 0x000fc6000001003a */
        /* <DEDUP_REMOVED lines=8> */
[----:B------:R-:W-:Y:S02]  /*4540*/  FMUL.FTZ R26, R55, R26 ;  /* 0x0000001a371a7220 */ /* 0x000fe40000410000 */
        /* <DEDUP_REMOVED lines=65> */
.L_x_2326:
[----:B------:R-:W-:-:S05]  /*4960*/  IMAD.WIDE R60, R17, 0x4, R56 ;  /* 0x00000004113c7825 */ /* 0x000fca00078e0238 */
[----:B------:R0:W2:Y:S01]  /*4970*/  LDG.E.128.CONSTANT R12, desc[UR6][R60.64] ;  /* 0x000000063c0c7981 */ /* 0x0000a2000c1e9d00 */
[----:B------:R-:W-:Y:S01]  /*4980*/  LEA R56, R16, 0x20, 0x5 ;  /* 0x0000002010387811 */ /* 0x000fe200078e28ff */
[----:B------:R-:W-:Y:S01]  /*4990*/  UIADD3 UR4, UPT, UPT, UR5, 0x40, URZ ;  /* 0x0000004005047890 */ /* 0x000fe2000fffe0ff */
[----:B0-----:R-:W-:Y:S01]  /*49a0*/  IMAD.WIDE R60, R17, 0x4, R60 ;  /* 0x00000004113c7825 */ /* 0x001fe200078e023c */
[----:B--2---:R-:W-:Y:S02]  /*49b0*/  LOP3.LUT R20, R15, 0xf000f0, RZ, 0xc0, !PT ;  /* 0x00f000f00f147812 */ /* 0x004fe400078ec0ff */
[----:B------:R-:W-:Y:S02]  /*49c0*/  LOP3.LUT R11, R12, 0xf000f0, RZ, 0xc0, !PT ;  /* 0x00f000f00c0b7812 */ /* 0x000fe400078ec0ff */
[----:B------:R-:W-:Y:S02]  /*49d0*/  LOP3.LUT R19, R14, 0xf000f0, RZ, 0xc0, !PT ;  /* 0x00f000f00e137812 */ /* 0x000fe400078ec0ff */
[----:B------:R-:W-:-:S02]  /*49e0*/  SHF.R.U32.HI R33, RZ, 0x8, R14 ;  /* 0x00000008ff217819 */ /* 0x000fc4000001160e */
[----:B------:R-:W-:Y:S02]  /*49f0*/  SHF.R.U32.HI R35, RZ, 0x8, R12 ;  /* 0x00000008ff237819 */ /* 0x000fe4000001160c */
[----:B------:R-:W-:Y:S02]  /*4a00*/  SHF.R.U32.HI R34, RZ, 0x8, R13 ;  /* 0x00000008ff227819 */ /* 0x000fe4000001160d */
[----:B------:R-:W-:Y:S02]  /*4a10*/  SHF.R.U32.HI R32, RZ, 0x8, R15 ;  /* 0x00000008ff207819 */ /* 0x000fe4000001160f */
[----:B------:R-:W-:Y:S02]  /*4a20*/  LOP3.LUT R36, R20, 0x64006400, RZ, 0xfc, !PT ;  /* 0x6400640014247812 */ /* 0x000fe400078efcff */
[----:B------:R-:W-:Y:S02]  /*4a30*/  LOP3.LUT R16, R11, 0x64006400, RZ, 0xfc, !PT ;  /* 0x640064000b107812 */ /* 0x000fe400078efcff */
[----:B------:R-:W-:Y:S01]  /*4a40*/  LOP3.LUT R24, R19, 0x64006400, RZ, 0xfc, !PT ;  /* 0x6400640013187812 */ /* 0x000fe200078efcff */
        /* <DEDUP_REMOVED lines=13> */
[-C--:B------:R-:W-:Y:S02]  /*4b20*/  HFMA2 R21, R16, R7.reuse.H1_H1, -72, -72 ;  /* 0xd480d48010157431 */ /* 0x080fe40000060007 */
[-C--:B------:R-:W-:Y:S02]  /*4b30*/  HFMA2 R16, R24, R7.reuse.H1_H1, -72, -72 ;  /* 0xd480d48018107431 */ /* 0x080fe40000060007 */
[-C--:B------:R-:W-:Y:S02]  /*4b40*/  HFMA2 R42, R42, R7.reuse.H1_H1, -72, -72 ;  /* 0xd480d4802a2a7431 */ /* 0x080fe40000060007 */
[----:B------:R-:W-:-:S02]  /*4b50*/  HFMA2 R45, R22, R7.H1_H1, -72, -72 ;  /* 0xd480d480162d7431 */ /* 0x000fc40000060007 */
[----:B------:R-:W-:Y:S01]  /*4b60*/  HFMA2 R26, R28, R7.H1_H1, -72, -72 ;  /* 0xd480d4801c1a7431 */ /* 0x000fe20000060007 */
[----:B------:R-:W-:Y:S06]  /*4b70*/  @!P1 BRA `(.L_x_2323) ;  /* 0x0000000c00889947 */ /* 0x000fec0003800000 */
[----:B------:R-:W0:Y:S01]  /*4b80*/  LDS.64 R18, [UR5+0x30] ;  /* 0x00003005ff127984 */ /* 0x000e220008000a00 */
[----:B------:R-:W-:Y:S01]  /*4b90*/  LOP3.LUT R12, R12, 0xf000f, RZ, 0xc0, !PT ;  /* 0x000f000f0c0c7812 */ /* 0x000fe200078ec0ff */
[----:B------:R-:W-:Y:S01]  /*4ba0*/  HADD2.F32 R48, -RZ, R26.H0_H0 ;  /* 0x2000001aff307230 */ /* 0x000fe20000004100 */
[----:B------:R-:W-:Y:S01]  /*4bb0*/  LOP3.LUT R13, R13, 0xf000f, RZ, 0xc0, !PT ;  /* 0x000f000f0d0d7812 */ /* 0x000fe200078ec0ff */
[----:B------:R-:W1:Y:S01]  /*4bc0*/  LDS.64 R24, [UR5+0x38] ;  /* 0x00003805ff187984 */ /* 0x000e620008000a00 */
[----:B------:R-:W-:Y:S02]  /*4bd0*/  LOP3.LUT R14, R14, 0xf000f, RZ, 0xc0, !PT ;  /* 0x000f000f0e0e7812 */ /* 0x000fe400078ec0ff */
[----:B------:R-:W-:Y:S02]  /*4be0*/  LOP3.LUT R12, R12, 0x64006400, RZ, 0xfc, !PT ;  /* 0x640064000c0c7812 */ /* 0x000fe400078efcff */
[----:B------:R-:W-:Y:S02]  /*4bf0*/  LOP3.LUT R11, R15, 0xf000f, RZ, 0xc0, !PT ;  /* 0x000f000f0f0b7812 */ /* 0x000fe400078ec0ff */
[----:B------:R-:W-:Y:S01]  /*4c00*/  LOP3.LUT R13, R13, 0x64006400, RZ, 0xfc, !PT ;  /* 0x640064000d0d7812 */ /* 0x000fe200078efcff */
[----:B------:R-:W-:Y:S01]  /*4c10*/  HADD2 R12, R12, -1032, -1032 ;  /* 0xe408e4080c0c7430 */ /* 0x000fe20000000000 */
[----:B------:R-:W-:-:S02]  /*4c20*/  LOP3.LUT R14, R14, 0x64006400, RZ, 0xfc, !PT ;  /* 0x640064000e0e7812 */ /* 0x000fc400078efcff */
[----:B------:R-:W-:Y:S02]  /*4c30*/  LOP3.LUT R11, R11, 0x64006400, RZ, 0xfc, !PT ;  /* 0x640064000b0b7812 */ /* 0x000fe400078efcff */
[--C-:B------:R-:W-:Y:S02]  /*4c40*/  HADD2.F32 R31, -RZ, R12.reuse.H1_H1 ;  /* 0x3000000cff1f7230 */ /* 0x100fe40000004100 */
[----:B------:R-:W-:Y:S02]  /*4c50*/  HADD2 R22, R14, -1032, -1032 ;  /* 0xe408e4080e167430 */ /* 0x000fe40000000000 */
[----:B------:R-:W-:Y:S02]  /*4c60*/  HADD2.F32 R14, -RZ, R12.H0_H0 ;  /* 0x2000000cff0e7230 */ /* 0x000fe40000004100 */
[----:B------:R-:W-:Y:S01]  /*4c70*/  HADD2 R23, R11, -1032, -1032 ;  /* 0xe408e4080b177430 */ /* 0x000fe20000000000 */
[----:B------:R-:W-:Y:S01]  /*4c80*/  LOP3.LUT R35, R35, 0xf000f, RZ, 0xc0, !PT ;  /* 0x000f000f23237812 */ /* 0x000fe200078ec0ff */
        /* <DEDUP_REMOVED lines=8> */
[----:B------:R-:W-:Y:S01]  /*4d10*/  HADD2.F32 R23, -RZ, R21.H0_H0 ;  /* 0x20000015ff177230 */ /* 0x000fe20000004100 */
[----:B------:R-:W-:-:S02]  /*4d20*/  LOP3.LUT R34, R34, 0x64006400, RZ, 0xfc, !PT ;  /* 0x6400640022227812 */ /* 0x000fc400078efcff */
[----:B------:R-:W-:Y:S01]  /*4d30*/  LOP3.LUT R33, R33, 0x64006400, RZ, 0xfc, !PT ;  /* 0x6400640021217812 */ /* 0x000fe200078efcff */
[----:B------:R-:W-:Y:S01]  /*4d40*/  HADD2 R35, R35, -1032, -1032 ;  /* 0xe408e40823237430 */ /* 0x000fe20000000000 */
[----:B------:R-:W-:Y:S01]  /*4d50*/  ISETP.NE.AND P0, PT, R43, 0x1, PT ;  /* 0x000000012b00780c */ /* 0x000fe20003f05270 */
[----:B------:R-:W-:Y:S02]  /*4d60*/  HADD2 R34, R34, -1032, -1032 ;  /* 0xe408e40822227430 */ /* 0x000fe40000000000 */
[--C-:B0-----:R-:W-:Y:S02]  /*4d70*/  HADD2.F32 R38, -RZ, R19.reuse.H0_H0 ;  /* 0x20000013ff267230 */ /* 0x101fe40000004100 */
[----:B------:R-:W-:Y:S02]  /*4d80*/  HADD2.F32 R37, -RZ, R19.H1_H1 ;  /* 0x30000013ff257230 */ /* 0x000fe40000004100 */
[----:B------:R-:W-:Y:S02]  /*4d90*/  HADD2 R19, R13, -1032, -1032 ;  /* 0xe408e4080d137430 */ /* 0x000fe40000000000 */
[----:B------:R-:W-:-:S02]  /*4da0*/  HADD2.F32 R15, -RZ, R18.H0_H0 ;  /* 0x20000012ff0f7230 */ /* 0x000fc40000004100 */
[----:B------:R-:W-:Y:S02]  /*4db0*/  HADD2.F32 R18, -RZ, R18.H1_H1 ;  /* 0x30000012ff127230 */ /* 0x000fe40000004100 */
[--C-:B------:R-:W-:Y:S02]  /*4dc0*/  HADD2.F32 R13, -RZ, R19.reuse.H0_H0 ;  /* 0x20000013ff0d7230 */ /* 0x100fe40000004100 */
[----:B------:R-:W-:Y:S01]  /*4dd0*/  FFMA.FTZ R22, R14, R15, RZ ;  /* 0x0000000f0e167223 */ /* 0x000fe200000100ff */
[----:B------:R-:W-:Y:S02]  /*4de0*/  HADD2.F32 R30, -RZ, R19.H1_H1 ;  /* 0x30000013ff1e7230 */ /* 0x000fe40000004100 */
[C---:B------:R-:W-:Y:S01]  /*4df0*/  FFMA.FTZ R44, R15.reuse, R12, RZ ;  /* 0x0000000c0f2c7223 */ /* 0x040fe200000100ff */
[----:B-1----:R-:W-:Y:S02]  /*4e00*/  HADD2.F32 R53, -RZ, R24.H0_H0 ;  /* 0x20000018ff357230 */ /* 0x002fe40000004100 */
[----:B------:R-:W-:Y:S01]  /*4e10*/  FFMA.FTZ R19, R15, R13, RZ ;  /* 0x0000000d0f137223 */ /* 0x000fe200000100ff */
[----:B------:R-:W-:Y:S01]  /*4e20*/  FFMA.FTZ R40, R31, R18, R22 ;  /* 0x000000121f287223 */ /* 0x000fe20000010016 */
[----:B------:R-:W-:-:S02]  /*4e30*/  HADD2.F32 R22, -RZ, R21.H1_H1 ;  /* 0x30000015ff167230 */ /* 0x000fc40000004100 */
[----:B------:R-:W-:Y:S01]  /*4e40*/  FFMA.FTZ R15, R15, R11, RZ ;  /* 0x0000000b0f0f7223 */ /* 0x000fe200000100ff */
[C---:B------:R-:W-:Y:S01]  /*4e50*/  FFMA.FTZ R49, R18.reuse, R30, R19 ;  /* 0x0000001e12317223 */ /* 0x040fe20000010013 */
[----:B------:R-:W-:Y:S02]  /*4e60*/  HADD2.F32 R21, -RZ, R20.H0_H0 ;  /* 0x20000014ff157230 */ /* 0x000fe40000004100 */
[C---:B------:R-:W-:Y:S01]  /*4e70*/  FFMA.FTZ R44, R18.reuse, R29, R44 ;  /* 0x0000001d122c7223 */ /* 0x040fe2000001002c */
[--C-:B------:R-:W-:Y:S02]  /*4e80*/  HADD2.F32 R19, -RZ, R16.reuse.H0_H0 ;  /* 0x20000010ff137230 */ /* 0x100fe40000004100 */
[----:B------:R-:W-:Y:S01]  /*4e90*/  FFMA.FTZ R51, R18, R28, R15 ;  /* 0x0000001c12337223 */ /* 0x000fe2000001000f */
[----:B------:R-:W-:Y:S01]  /*4ea0*/  FFMA.FTZ R47, R23, R38, R40 ;  /* 0x00000026172f7223 */ /* 0x000fe20000010028 */
[----:B------:R-:W-:Y:S02]  /*4eb0*/  HADD2.F32 R18, -RZ, R16.H1_H1 ;  /* 0x30000010ff127230 */ /* 0x000fe40000004100 */
[----:B------:R-:W-:Y:S01]  /*4ec0*/  FFMA.FTZ R40, R38, R21, R49 ;  /* 0x0000001526287223 */ /* 0x000fe20000010031 */
[----:B------:R-:W-:-:S02]  /*4ed0*/  HADD2.F32 R16, -RZ, R36.H0_H0 ;  /* 0x20000024ff107230 */ /* 0x000fc40000004100 */
[C---:B------:R-:W-:Y:S01]  /*4ee0*/  FFMA.FTZ R49, R38.reuse, R19, R44 ;  /* 0x0000001326317223 */ /* 0x040fe2000001002c */
[----:B------:R-:W-:Y:S02]  /*4ef0*/  HADD2.F32 R15, -RZ, R36.H1_H1 ;  /* 0x30000024ff0f7230 */ /* 0x000fe40000004100 */
[----:B------:R-:W-:Y:S02]  /*4f00*/  HADD2 R36, R33, -1032, -1032 ;  /* 0xe408e40821247430 */ /* 0x000fe40000000000 */
[----:B------:R-:W-:Y:S02]  /*4f10*/  HADD2.F32 R20, -RZ, R20.H1_H1 ;  /* 0x30000014ff147230 */ /* 0x000fe40000004100 */
[----:B------:R-:W-:Y:S01]  /*4f20*/  FFMA.FTZ R44, R37, R18, R49 ;  /* 0x00000012252c7223 */ /* 0x000fe20000010031 */
[----:B------:R-:W-:Y:S01]  /*4f30*/  FFMA.FTZ R46, R38, R16, R51 ;  /* 0x00000010262e7223 */ /* 0x000fe20000010033 */
[----:B------:R-:W-:Y:S02]  /*4f40*/  HADD2.F32 R49, -RZ, R24.H1_H1 ;  /* 0x30000018ff317230 */ /* 0x000fe40000004100 */
[----:B------:R-:W-:Y:S01]  /*4f50*/  FFMA.FTZ R47, R22, R37, R47 ;  /* 0x00000025162f7223 */ /* 0x000fe2000001002f */
[----:B------:R-:W-:-:S02]  /*4f60*/  HADD2.F32 R51, -RZ, R25.H0_H0 ;  /* 0x20000019ff337230 */ /* 0x000fc40000004100 */
[C---:B------:R-:W-:Y:S01]  /*4f70*/  FFMA.FTZ R40, R37.reuse, R20, R40 ;  /* 0x0000001425287223 */ /* 0x040fe20000010028 */
[----:B------:R-:W-:Y:S01]  /*4f80*/  HADD2.F32 R24, -RZ, R25.H1_H1 ;  /* 0x30000019ff187230 */ /* 0x000fe20000004100 */
[----:B------:R-:W-:Y:S01]  /*4f90*/  LOP3.LUT R25, R32, 0x64006400, RZ, 0xfc, !PT ;  /* 0x6400640020197812 */ /* 0x000fe200078efcff */
[--C-:B------:R-:W-:Y:S02]  /*4fa0*/  HADD2.F32 R54, -RZ, R35.reuse.H0_H0 ;  /* 0x20000023ff367230 */ /* 0x100fe40000004100 */
[----:B------:R-:W-:Y:S01]  /*4fb0*/  FFMA.FTZ R46, R37, R15, R46 ;  /* 0x0000000f252e7223 */ /* 0x000fe2000001002e */
[----:B------:R-:W-:Y:S02]  /*4fc0*/  HADD2.F32 R32, -RZ, R35.H1_H1 ;  /* 0x30000023ff207230 */ /* 0x000fe40000004100 */
[----:B------:R-:W-:Y:S02]  /*4fd0*/  HADD2 R25, R25, -1032, -1032 ;  /* 0xe408e40819197430 */ /* 0x000fe40000000000 */
[----:B------:R-:W-:-:S02]  /*4fe0*/  HADD2.F32 R33, -RZ, R34.H0_H0 ;  /* 0x20000022ff217230 */ /* 0x000fc40000004100 */
[----:B------:R-:W-:Y:S01]  /*4ff0*/  FFMA.FTZ R47, R54, R53, R47 ;  /* 0x00000035362f7223 */ /* 0x000fe2000001002f */
[----:B------:R-:W-:Y:S02]  /*5000*/  HADD2.F32 R35, -RZ, R36.H0_H0 ;  /* 0x20000024ff237230 */ /* 0x000fe40000004100 */
[--C-:B------:R-:W-:Y:S02]  /*5010*/  HADD2.F32 R37, -RZ, R25.reuse.H0_H0 ;  /* 0x20000019ff257230 */ /* 0x100fe40000004100 */
[C---:B------:R-:W-:Y:S01]  /*5020*/  FFMA.FTZ R40, R53.reuse, R33, R40 ;  /* 0x0000002135287223 */ /* 0x040fe20000010028 */
[----:B------:R-:W-:Y:S02]  /*5030*/  HADD2.F32 R34, -RZ, R34.H1_H1 ;  /* 0x30000022ff227230 */ /* 0x000fe40000004100 */
[----:B------:R-:W-:Y:S02]  /*5040*/  HADD2.F32 R36, -RZ, R36.H1_H1 ;  /* 0x30000024ff247230 */ /* 0x000fe40000004100 */
[----:B------:R-:W-:Y:S01]  /*5050*/  FFMA.FTZ R55, R53, R37, R46 ;  /* 0x0000002535377223 */ /* 0x000fe2000001002e */
[----:B------:R-:W-:-:S02]  /*5060*/  HADD2.F32 R38, -RZ, R25.H1_H1 ;  /* 0x30000019ff267230 */ /* 0x000fc40000004100 */
[----:B------:R-:W-:Y:S01]  /*5070*/  FFMA.FTZ R25, R53, R35, R44 ;  /* 0x0000002335197223 */ /* 0x000fe2000001002c */
[----:B------:R-:W-:Y:S02]  /*5080*/  HADD2.F32 R44, -RZ, R45.H0_H0 ;  /* 0x2000002dff2c7230 */ /* 0x000fe40000004100 */
[C---:B------:R-:W-:Y:S01]  /*5090*/  FFMA.FTZ R50, R49.reuse, R34, R40 ;  /* 0x0000002231327223 */ /* 0x040fe20000010028 */
[----:B------:R-:W-:Y:S02]  /*50a0*/  HADD2.F32 R46, -RZ, R27.H0_H0 ;  /* 0x2000001bff2e7230 */ /* 0x000fe40000004100 */
[C---:B------:R-:W-:Y:S01]  /*50b0*/  FFMA.FTZ R25, R49.reuse, R36, R25 ;  /* 0x0000002431197223 */ /* 0x040fe20000010019 */
[----:B------:R-:W-:Y:S01]  /*50c0*/  FFMA.FTZ R53, R32, R49, R47 ;  /* 0x0000003120357223 */ /* 0x000fe2000001002f */
[----:B------:R-:W-:Y:S02]  /*50d0*/  HADD2.F32 R40, -RZ, R42.H0_H0 ;  /* 0x2000002aff287230 */ /* 0x000fe40000004100 */
[----:B------:R-:W-:Y:S01]  /*50e0*/  FFMA.FTZ R55, R49, R38, R55 ;  /* 0x0000002631377223 */ /* 0x000fe20000010037 */
[----:B------:R-:W-:-:S02]  /*50f0*/  HADD2.F32 R45, -RZ, R45.H1_H1 ;  /* 0x3000002dff2d7230 */ /* 0x000fc40000004100 */
[----:B------:R-:W-:Y:S02]  /*5100*/  HADD2.F32 R47, -RZ, R27.H1_H1 ;  /* 0x3000001bff2f7230 */ /* 0x000fe40000004100 */
[C---:B------:R-:W-:Y:S01]  /*5110*/  FFMA.FTZ R27, R51.reuse, R44, R50 ;  /* 0x0000002c331b7223 */ /* 0x040fe20000010032 */
[C---:B------:R-:W-:Y:S01]  /*5120*/  FFMA.FTZ R50, R51.reuse, R46, R25 ;  /* 0x0000002e33327223 */ /* 0x040fe20000010019 */
[----:B------:R-:W-:Y:S02]  /*5130*/  HADD2.F32 R42, -RZ, R42.H1_H1 ;  /* 0x3000002aff2a7230 */ /* 0x000fe40000004100 */
[----:B------:R-:W-:Y:S01]  /*5140*/  FFMA.FTZ R53, R40, R51, R53 ;  /* 0x0000003328357223 */ /* 0x000fe20000010035 */
[----:B------:R-:W-:Y:S02]  /*5150*/  HADD2.F32 R49, -RZ, R26.H1_H1 ;  /* 0x3000001aff317230 */ /* 0x000fe40000004100 */
[----:B------:R-:W-:Y:S01]  /*5160*/  FFMA.FTZ R52, R51, R48, R55 ;  /* 0x0000003033347223 */ /* 0x000fe20000010037 */
[C---:B------:R-:W-:Y:S01]  /*5170*/  FFMA.FTZ R26, R24.reuse, R45, R27 ;  /* 0x0000002d181a7223 */ /* 0x040fe2000001001b */
[----:B------:R-:W-:Y:S01]  /*5180*/  FFMA.FTZ R27, R24, R47, R50 ;  /* 0x0000002f181b7223 */ /* 0x000fe20000010032 */
[----:B------:R-:W-:-:S02]  /*5190*/  HADD2.F32 R50, -RZ, R10.H0_H0 ;  /* 0x2000000aff327230 */ /* 0x000fc40000004100 */
[----:B------:R-:W-:Y:S01]  /*51a0*/  FFMA.FTZ R25, R42, R24, R53 ;  /* 0x000000182a197223 */ /* 0x000fe20000010035 */
        /* <DEDUP_REMOVED lines=30> */
[----:B------:R-:W-:-:S05]  /*5390*/  HADD2.F32 R24, -RZ, R25.H0_H0 ;  /* 0x20000019ff187230 */ /* 0x000fca0000004100 */
        /* <DEDUP_REMOVED lines=96> */
.L_x_2323:
[----:B------:R-:W1:Y:S02]  /*59a0*/  LDCU UR5, c[0x0][0x3dc] ;  /* 0x00007b80ff0577ac */ /* 0x000e640008000800 */
[----:B-1----:R-:W-:-:S04]  /*59b0*/  VIMNMX R11, PT, PT, R41, UR5, PT ;  /* 0x00000005290b7c48 */ /* 0x002fc8000bfe0100 */
[----:B------:R-:W-:-:S13]  /*59c0*/  ISETP.GT.AND P0, PT, R11, R56, PT ;  /* 0x000000380b00720c */ /* 0x000fda0003f04270 */
[----:B------:R-:W-:Y:S05]  /*59d0*/  @!P0 BRA `(.L_x_2327) ;  /* 0x0000000c00e48947 */ /* 0x000fea0003800000 */
[----:B------:R-:W-:Y:S01]  /*59e0*/  VIMNMX.U32 R41, PT, PT, R41, UR5, PT ;  /* 0x0000000529297c48 */ /* 0x000fe2000bfe0000 */
[----:B------:R-:W-:-:S12]  /*59f0*/  UIADD3 UR4, UPT, UPT, UR4, 0x50, URZ ;  /* 0x0000005004047890 */ /* 0x000fd8000fffe0ff */
.L_x_2329:
[----:B------:R-:W1:Y:S02]  /*5a00*/  LDC R12, c[0x0][0x3a8] ;  /* 0x0000ea00ff0c7b82 */ /* 0x000e640000000800 */
[----:B-1----:R-:W-:-:S05]  /*5a10*/  IMAD R43, R39, -0x3, R12 ;  /* 0xfffffffd272b7824 */ /* 0x002fca00078e020c */
[----:B------:R-:W-:-:S13]  /*5a20*/  ISETP.GE.AND P0, PT, R43, 0x1, PT ;  /* 0x000000012b00780c */ /* 0x000fda0003f06270 */
[----:B------:R-:W-:Y:S05]  /*5a30*/  @!P0 BRA `(.L_x_2328) ;  /* 0x0000000c00b48947 */ /* 0x000fea0003800000 */
[----:B------:R-:W2:Y:S01]  /*5a40*/  LDG.E.128.CONSTANT R16, desc[UR6][R60.64] ;  /* 0x000000063c107981 */ /* 0x000ea2000c1e9d00 */
[----:B------:R-:W-:Y:S01]  /*5a50*/  MOV R11, 0x3400 ;  /* 0x00003400000b7802 */ /* 0x000fe20000000f00 */
[----:B------:R-:W-:Y:S01]  /*5a60*/  HFMA2 R37, -RZ, RZ, 0, 0.0625 ;  /* 0x00002c00ff257431 */ /* 0x000fe200000001ff */
[----:B------:R-:W-:Y:S02]  /*5a70*/  MOV R52, 0x2400 ;  /* 0x0000240000347802 */ /* 0x000fe40000000f00 */
[----:B0-----:R-:W-:Y:S02]  /*5a80*/  PRMT R7, R7, 0x5410, R11 ;  /* 0x0000541007077816 */ /* 0x001fe4000000000b */
[----:B------:R-:W-:Y:S02]  /*5a90*/  ISETP.NE.AND P0, PT, R43, 0x1, PT ;  /* 0x000000012b00780c */ /* 0x000fe40003f05270 */
[----:B------:R-:W-:Y:S02]  /*5aa0*/  PRMT R10, R10, 0x5410, R9 ;  /* 0x000054100a0a7816 */ /* 0x000fe40000000009 */
[----:B------:R-:W-:-:S02]  /*5ab0*/  PRMT R8, R8, 0x5410, R7 ;  /* 0x0000541008087816 */ /* 0x000fc40000000007 */
[----:B--2---:R-:W-:Y:S02]  /*5ac0*/  LOP3.LUT R20, R19, 0xc000c, RZ, 0xc0, !PT ;  /* 0x000c000c13147812 */ /* 0x004fe400078ec0ff */
        /* <DEDUP_REMOVED lines=8> */
[----:B------:R-:W-:Y:S02]  /*5b50*/  SHF.R.U32.HI R53, RZ, 0x8, R16 ;  /* 0x00000008ff357819 */ /* 0x000fe40000011610 */
[----:B------:R-:W-:Y:S02]  /*5b60*/  LOP3.LUT R14, R18, 0xc000c, RZ, 0xc0, !PT ;  /* 0x000c000c120e7812 */ /* 0x000fe400078ec0ff */
[----:B------:R-:W-:Y:S02]  /*5b70*/  SHF.R.U32.HI R57, RZ, 0x8, R17 ;  /* 0x00000008ff397819 */ /* 0x000fe40000011611 */
[----:B------:R-:W-:Y:S02]  /*5b80*/  LOP3.LUT R11, R11, 0x64006400, RZ, 0xfc, !PT ;  /* 0x640064000b0b7812 */ /* 0x000fe400078efcff */
[----:B------:R-:W-:-:S02]  /*5b90*/  LOP3.LUT R13, R12, 0x64006400, RZ, 0xfc, !PT ;  /* 0x640064000c0d7812 */ /* 0x000fc400078efcff */
        /* <DEDUP_REMOVED lines=8> */
[----:B------:R-:W0:Y:S01]  /*5c20*/  LDS.128 R20, [UR4+-0x50] ;  /* 0xffffb004ff147984 */ /* 0x000e220008000c00 */
[----:B------:R-:W-:Y:S01]  /*5c30*/  LOP3.LUT R30, R12, 0x64006400, RZ, 0xfc, !PT ;  /* 0x640064000c1e7812 */ /* 0x000fe200078efcff */
[----:B------:R-:W-:Y:S01]  /*5c40*/  HFMA2 R12, R13, R7.H1_H1, -258, -258 ;  /* 0xdc08dc080d0c7431 */ /* 0x000fe20000060007 */
[----:B------:R-:W-:-:S02]  /*5c50*/  LOP3.LUT R11, R16, 0x300030, RZ, 0xc0, !PT ;  /* 0x00300030100b7812 */ /* 0x000fc400078ec0ff */
[----:B------:R-:W-:Y:S01]  /*5c60*/  LOP3.LUT R32, R14, 0x64006400, RZ, 0xfc, !PT ;  /* 0x640064000e207812 */ /* 0x000fe200078efcff */
[-C--:B------:R-:W-:Y:S01]  /*5c70*/  HFMA2 R14, R15, R7.reuse.H1_H1, -258, -258 ;  /* 0xdc08dc080f0e7431 */ /* 0x080fe20000060007 */
[----:B------:R-:W-:Y:S01]  /*5c80*/  LOP3.LUT R13, R17, 0x300030, RZ, 0xc0, !PT ;  /* 0x00300030110d7812 */ /* 0x000fe200078ec0ff */
[-C--:B------:R-:W-:Y:S01]  /*5c90*/  HFMA2 R30, R30, R7.reuse.H1_H1, -258, -258 ;  /* 0xdc08dc081e1e7431 */ /* 0x080fe20000060007 */
[----:B------:R-:W-:Y:S01]  /*5ca0*/  LOP3.LUT R15, R18, 0x300030, RZ, 0xc0, !PT ;  /* 0x00300030120f7812 */ /* 0x000fe200078ec0ff */
[----:B------:R-:W-:Y:S01]  /*5cb0*/  HFMA2 R32, R32, R7.H1_H1, -258, -258 ;  /* 0xdc08dc0820207431 */ /* 0x000fe20000060007 */
[----:B------:R-:W-:Y:S02]  /*5cc0*/  LOP3.LUT R24, R11, 0x64006400, RZ, 0xfc, !PT ;  /* 0x640064000b187812 */ /* 0x000fe400078efcff */
[----:B------:R-:W-:Y:S02]  /*5cd0*/  LOP3.LUT R26, R13, 0x64006400, RZ, 0xfc, !PT ;  /* 0x640064000d1a7812 */ /* 0x000fe400078efcff */
        /* <DEDUP_REMOVED lines=52> */
[----:B------:R-:W-:Y:S01]  /*6020*/  HFMA2 R50, R45, R52.H0_H0, -18, -18 ;  /* 0xcc80cc802d327431 */ /* 0x000fe20000040034 */
[----:B------:R-:W-:Y:S01]  /*6030*/  LOP3.LUT R19, R19, 0x64006400, RZ, 0xfc, !PT ;  /* 0x6400640013137812 */ /* 0x000fe200078efcff */
[----:B------:R-:W-:-:S02]  /*6040*/  HFMA2 R16, R47, R20, RZ ;  /* 0x000000142f107231 */ /* 0x000fc400000000ff */
[----:B------:R-:W-:Y:S01]  /*6050*/  HFMA2 R52, R49, R52.H0_H0, -18, -18 ;  /* 0xcc80cc8031347431 */ /* 0x000fe20000040034 */
[----:B------:R-:W-:Y:S01]  /*6060*/  LOP3.LUT R53, R53, 0x30003, RZ, 0xc0, !PT ;  /* 0x0003000335357812 */ /* 0x000fe200078ec0ff */
[----:B------:R-:W-:Y:S02]  /*6070*/  HADD2 R49, R17, -1026, -1026 ;  /* 0xe402e40211317430 */ /* 0x000fe40000000000 */
[-C--:B------:R-:W-:Y:S02]  /*6080*/  HFMA2 R18, R54, R21.reuse, R18 ;  /* 0x0000001536127231 */ /* 0x080fe40000000012 */
[----:B------:R-:W-:Y:S01]  /*6090*/  HADD2 R45, R19, -1026, -1026 ;  /* 0xe402e402132d7430 */ /* 0x000fe20000000000 */
[----:B------:R-:W-:Y:S01]  /*60a0*/  LOP3.LUT R58, R58, 0x30003, RZ, 0xc0, !PT ;  /* 0x000300033a3a7812 */ /* 0x000fe200078ec0ff */
[----:B------:R-:W-:Y:S02]  /*60b0*/  HFMA2 R17, R49, R20, RZ.H0_H0 ;  /* 0x0000001431117231 */ /* 0x000fe400000400ff */
[----:B------:R-:W-:-:S02]  /*60c0*/  HFMA2 R16, R14, R21, R16 ;  /* 0x000000150e107231 */ /* 0x000fc40000000010 */
[----:B------:R-:W-:Y:S01]  /*60d0*/  HFMA2 R20, R45, R20, RZ.H0_H0 ;  /* 0x000000142d147231 */ /* 0x000fe200000400ff */
[----:B------:R-:W-:Y:S01]  /*60e0*/  LOP3.LUT R53, R53, 0x64006400, RZ, 0xfc, !PT ;  /* 0x6400640035357812 */ /* 0x000fe200078efcff */
[-C--:B------:R-:W-:Y:S02]  /*60f0*/  HFMA2 R17, R12, R21.reuse, R17 ;  /* 0x000000150c117231 */ /* 0x080fe40000000011 */
[-C--:B------:R-:W-:Y:S02]  /*6100*/  HFMA2 R19, R11, R22.reuse, R18 ;  /* 0x000000160b137231 */ /* 0x080fe40000000012 */
[----:B------:R-:W-:Y:S01]  /*6110*/  HFMA2 R59, R28, R21, R20 ;  /* 0x000000151c3b7231 */ /* 0x000fe20000000014 */
[----:B------:R-:W-:Y:S01]  /*6120*/  LOP3.LUT R57, R57, 0x30003, RZ, 0xc0, !PT ;  /* 0x0003000339397812 */ /* 0x000fe200078ec0ff */
[-C--:B------:R-:W-:Y:S02]  /*6130*/  HFMA2 R20, R13, R22.reuse, R17 ;  /* 0x000000160d147231 */ /* 0x080fe40000000011 */
[----:B------:R-:W-:-:S02]  /*6140*/  HFMA2 R21, R15, R22, R16 ;  /* 0x000000160f157231 */ /* 0x000fc40000000010 */
[----:B------:R-:W-:Y:S01]  /*6150*/  HFMA2 R22, R29, R22, R59 ;  /* 0x000000161d167231 */ /* 0x000fe2000000003b */
[----:B------:R-:W-:Y:S01]  /*6160*/  LOP3.LUT R57, R57, 0x64006400, RZ, 0xfc, !PT ;  /* 0x6400640039397812 */ /* 0x000fe200078efcff */
[----:B------:R-:W-:Y:S02]  /*6170*/  HADD2 R59, R53, -1026, -1026 ;  /* 0xe402e402353b7430 */ /* 0x000fe40000000000 */
[-C--:B------:R-:W-:Y:S01]  /*6180*/  HFMA2 R18, R38, R23.reuse, R19 ;  /* 0x0000001726127231 */ /* 0x080fe20000000013 */
[----:B------:R-:W-:Y:S01]  /*6190*/  LOP3.LUT R19, R55, 0x30003, RZ, 0xc0, !PT ;  /* 0x0003000337137812 */ /* 0x000fe200078ec0ff */
[-C--:B------:R-:W-:Y:S01]  /*61a0*/  HFMA2 R16, R40, R23.reuse, R20 ;  /* 0x0000001728107231 */ /* 0x080fe20000000014 */
[----:B------:R-:W-:Y:S01]  /*61b0*/  LOP3.LUT R55, R58, 0x64006400, RZ, 0xfc, !PT ;  /* 0x640064003a377812 */ /* 0x000fe200078efcff */
[-C--:B------:R-:W-:Y:S01]  /*61c0*/  HFMA2 R17, R42, R23.reuse, R21 ;  /* 0x000000172a117231 */ /* 0x080fe20000000015 */
[----:B------:R-:W-:Y:S01]  /*61d0*/  LOP3.LUT R19, R19, 0x64006400, RZ, 0xfc, !PT ;  /* 0x6400640013137812 */ /* 0x000fe200078efcff */
[----:B------:R-:W-:-:S02]  /*61e0*/  HFMA2 R23, R44, R23, R22 ;  /* 0x000000172c177231 */ /* 0x000fc40000000016 */
[----:B------:R-:W-:Y:S02]  /*61f0*/  HADD2 R55, R55, -1026, -1026 ;  /* 0xe402e40237377430 */ /* 0x000fe40000000000 */
[-C--:B-1----:R-:W-:Y:S02]  /*6200*/  HFMA2 R18, R59, R24.reuse, R18 ;  /* 0x000000183b127231 */ /* 0x082fe40000000012 */
[----:B------:R-:W-:Y:S02]  /*6210*/  HADD2 R53, R19, -1026, -1026 ;  /* 0xe402e40213357430 */ /* 0x000fe40000000000 */
[----:B------:R-:W-:Y:S02]  /*6220*/  HADD2 R57, R57, -1026, -1026 ;  /* 0xe402e40239397430 */ /* 0x000fe40000000000 */
        /* <DEDUP_REMOVED lines=34> */
[----:B------:R-:W0:Y:S01]  /*6450*/  LDS.128 R20, [UR4] ;  /* 0x00000004ff147984 */ /* 0x000e220008000c00 */
[----:B------:R-:W-:Y:S02]  /*6460*/  HFMA2 R26, R54, R17, R27 ;  /* 0x00000011361a7231 */ /* 0x000fe4000000001b */
[----:B------:R-:W-:Y:S02]  /*6470*/  HFMA2 R24, R29, R18, R24 ;  /* 0x000000121d187231 */ /* 0x000fe40000000018 */
[----:B------:R-:W-:-:S02]  /*6480*/  HFMA2 R25, R40, R19, R25 ;  /* 0x0000001328197231 */ /* 0x000fc40000000019 */
[-C--:B------:R-:W-:Y:S02]  /*6490*/  HFMA2 R16, R15, R18.reuse, R16 ;  /* 0x000000120f107231 */ /* 0x080fe40000000010 */
[-C--:B------:R-:W-:Y:S02]  /*64a0*/  HFMA2 R24, R44, R19.reuse, R24 ;  /* 0x000000132c187231 */ /* 0x080fe40000000018 */
[----:B------:R-:W-:Y:S02]  /*64b0*/  HFMA2 R17, R11, R18, R26 ;  /* 0x000000120b117231 */ /* 0x000fe4000000001a */
[-C--:B------:R-:W-:Y:S02]  /*64c0*/  HFMA2 R16, R42, R19.reuse, R16 ;  /* 0x000000132a107231 */ /* 0x080fe40000000010 */
[----:B------:R-:W-:-:S04]  /*64d0*/  HFMA2 R17, R38, R19, R17 ;  /* 0x0000001326117231 */ /* 0x000fc80000000011 */
        /* <DEDUP_REMOVED lines=67> */
.L_x_2328:
[----:B------:R-:W1:Y:S01]  /*6910*/  LDC R17, c[0x0][0x3ac] ;  /* 0x0000eb00ff117b82 */ /* 0x000e620000000800 */
[----:B------:R-:W-:Y:S01]  /*6920*/  IADD3 R56, PT, PT, R56, 0x10, RZ ;  /* 0x0000001038387810 */ /* 0x000fe20007ffe0ff */
[----:B------:R-:W-:-:S03]  /*6930*/  UIADD3 UR4, UPT, UPT, UR4, 0x20, URZ ;  /* 0x0000002004047890 */ /* 0x000fc6000fffe0ff */
[----:B------:R-:W-:Y:S01]  /*6940*/  ISETP.GE.AND P0, PT, R56, R41, PT ;  /* 0x000000293800720c */ /* 0x000fe20003f06270 */
[----:B-1----:R-:W-:-:S12]  /*6950*/  IMAD.WIDE R60, R17, 0x4, R60 ;  /* 0x00000004113c7825 */ /* 0x002fd800078e023c */
[----:B------:R-:W-:Y:S05]  /*6960*/  @!P0 BRA `(.L_x_2329) ;  /* 0xfffffff000248947 */ /* 0x000fea000383ffff */
.L_x_2327:
[----:B------:R-:W-:-:S13]  /*6970*/  ISETP.GT.AND P0, PT, R43, RZ, PT ;  /* 0x000000ff2b00720c */ /* 0x000fda0003f04270 */
[----:B------:R-:W-:Y:S05]  /*6980*/  @!P0 EXIT ;  /* 0x000000000000894d */ /* 0x000fea0003800000 */
[----:B0-----:R-:W0:Y:S01]  /*6990*/  S2R R7, SR_CTAID.X ;  /* 0x0000000000077919 */ /* 0x001e220000002500 */
[----:B------:R-:W1:Y:S01]  /*69a0*/  S2UR UR4, SR_CTAID.Y ;  /* 0x00000000000479c3 */ /* 0x000e620000002600 */
[----:B------:R-:W0:Y:S07]  /*69b0*/  S2R R8, SR_TID.X ;  /* 0x0000000000087919 */ /* 0x000e2e0000002100 */
[----:B------:R-:W2:Y:S01]  /*69c0*/  LDC.64 R10, c[0x0][0x3a0] ;  /* 0x0000e800ff0a7b82 */ /* 0x000ea20000000a00 */
[----:B0-----:R-:W-:Y:S01]  /*69d0*/  LEA R7, R7, R8, 0x5 ;  /* 0x0000000807077211 */ /* 0x001fe200078e28ff */
[----:B-1----:R-:W-:-:S03]  /*69e0*/  IMAD R8, R17, UR4, RZ ;  /* 0x0000000411087c24 */ /* 0x002fc6000f8e02ff */
[----:B------:R-:W-:-:S05]  /*69f0*/  SHF.L.U32 R7, R7, 0x2, RZ ;  /* 0x0000000207077819 */ /* 0x000fca00000006ff */
[----:B------:R-:W-:-:S04]  /*6a00*/  IMAD R7, R8, 0x3, R7 ;  /* 0x0000000308077824 */ /* 0x000fc800078e0207 */
[----:B--2---:R-:W-:Y:S01]  /*6a10*/  IMAD.WIDE R10, R7, 0x2, R10 ;  /* 0x00000002070a7825 */ /* 0x004fe200078e020a */
        /* <DEDUP_REMOVED lines=10> */
.L_x_2333:
[----:B------:R-:W0:Y:S02]  /*6ac0*/  LDS R6, [R8] ;  /* 0x0000000008067984 */ /* 0x000e240000000800 */
[----:B0-----:R-:W-:-:S05]  /*6ad0*/  HADD2 R7, R6, R9 ;  /* 0x0000000906077230 */ /* 0x001fca0000000000 */
[----:B------:R-:W0:Y:S02]  /*6ae0*/  ATOMS.CAST.SPIN P0, [R8], R6, R7 ;  /* 0x000000060800758d */ /* 0x000e240001800007 */
[----:B0-----:R-:W-:Y:S05]  /*6af0*/  @!P0 BRA `(.L_x_2333) ;  /* 0xfffffffc00f08947 */ /* 0x001fea000383ffff */
[----:B------:R-:W-:Y:S05]  /*6b00*/  BRA `(.L_x_2331) ;  /* 0x00000000000c7947 */ /* 0x000fea0003800000 */
.L_x_2332:
[----:B------:R-:W2:Y:S02]  /*6b10*/  LD.E R6, desc[UR6][R10.64] ;  /* 0x000000060a067980 */ /* 0x000ea4000c101900 */
[----:B--2---:R-:W-:-:S05]  /*6b20*/  IADD3 R7, PT, PT, R7, R6, RZ ;  /* 0x0000000607077210 */ /* 0x004fca0007ffe0ff */
[----:B------:R0:W-:Y:S02]  /*6b30*/  ST.E desc[UR6][R10.64], R7 ;  /* 0x000000070a007985 */ /* 0x0001e4000c101906 */
.L_x_2331:
[----:B------:R-:W-:Y:S05]  /*6b40*/  BSYNC.RECONVERGENT B0 ;  /* 0x0000000000007941 */ /* 0x000fea0003800200 */
.L_x_2330:
[----:B------:R1:W-:Y:S01]  /*6b50*/  ATOM.E.ADD.F16x2.RN.STRONG.GPU P0, RZ, desc[UR6][R10.64+0x4], R12 ;  /* 0x8000040c0aff79a2 */ /* 0x0003e2000c10e106 */
[----:B------:R-:W-:Y:S04]  /*6b60*/  BSSY.RECONVERGENT B0, `(.L_x_2334) ;  /* 0x000000e000007945 */ /* 0x000fe80003800200 */
[----:B-1----:R-:W-:Y:S05]  /*6b70*/  @P0 BRA `(.L_x_2335) ;  /* 0x0000000000300947 */ /* 0x002fea0003800000 */
[----:B------:R-:W1:Y:S02]  /*6b80*/  QSPC.E.S P0, RZ, [R10+0x4] ;  /* 0x000004000aff73aa */ /* 0x000e640000000500 */
[----:B-1----:R-:W-:Y:S05]  /*6b90*/  @!P0 BRA `(.L_x_2336) ;  /* 0x00000000001c8947 */ /* 0x002fea0003800000 */
[----:B------:R-:W-:-:S04]  /*6ba0*/  MOV R6, R10 ;  /* 0x0000000a00067202 */ /* 0x000fc80000000f00 */
[----:B------:R-:W-:-:S07]  /*6bb0*/  MOV R8, R6 ;  /* 0x0000000600087202 */ /* 0x000fce0000000f00 */
.L_x_2337:
[----:B------:R-:W0:Y:S02]  /*6bc0*/  LDS R6, [R8+0x4] ;  /* 0x0000040008067984 */ /* 0x000e240000000800 */
[----:B0-----:R-:W-:-:S05]  /*6bd0*/  HFMA2 R7, R6, 1, 1, R5 ;  /* 0x3c003c0006077831 */ /* 0x001fca0000000005 */
[----:B------:R-:W0:Y:S02]  /*6be0*/  ATOMS.CAST.SPIN P0, [R8+0x4], R6, R7 ;  /* 0x000004060800758d */ /* 0x000e240001800007 */
[----:B0-----:R-:W-:Y:S05]  /*6bf0*/  @!P0 BRA `(.L_x_2337) ;  /* 0xfffffffc00f08947 */ /* 0x001fea000383ffff */
[----:B------:R-:W-:Y:S05]  /*6c00*/  BRA `(.L_x_2335) ;  /* 0x00000000000c7947 */ /* 0x000fea0003800000 */
.L_x_2336:
[----:B------:R-:W2:Y:S02]  /*6c10*/  LD.E R5, desc[UR6][R10.64+0x4] ;  /* 0x000004060a057980 */ /* 0x000ea4000c101900 */
[----:B--2---:R-:W-:-:S05]  /*6c20*/  IADD3 R5, PT, PT, R12, R5, RZ ;  /* 0x000000050c057210 */ /* 0x004fca0007ffe0ff */
[----:B------:R1:W-:Y:S02]  /*6c30*/  ST.E desc[UR6][R10.64+0x4], R5 ;  /* 0x000004050a007985 */ /* 0x0003e4000c101906 */
.L_x_2335:
[----:B------:R-:W-:Y:S05]  /*6c40*/  BSYNC.RECONVERGENT B0 ;  /* 0x0000000000007941 */ /* 0x000fea0003800200 */
.L_x_2334:
[----:B------:R-:W-:-:S13]  /*6c50*/  ISETP.NE.AND P0, PT, R43, 0x1, PT ;  /* 0x000000012b00780c */ /* 0x000fda0003f05270 */
[----:B------:R-:W-:Y:S05]  /*6c60*/  @!P0 EXIT ;  /* 0x000000000000894d */ /* 0x000fea0003800000 */
[----:B01----:R-:W-:Y:S01]  /*6c70*/  IMAD.WIDE R10, R17, 0x2, R10 ;  /* 0x00000002110a7825 */ /* 0x003fe200078e020a */
        /* <DEDUP_REMOVED lines=10> */
.L_x_2341:
[----:B------:R-:W0:Y:S02]  /*6d20*/  LDS R4, [R6] ;  /* 0x0000000006047984 */ /* 0x000e240000000800 */
[----:B0-----:R-:W-:-:S05]  /*6d30*/  HADD2 R5, R4, R7 ;  /* 0x0000000704057230 */ /* 0x001fca0000000000 */
[----:B------:R-:W0:Y:S02]  /*6d40*/  ATOMS.CAST.SPIN P0, [R6], R4, R5 ;  /* 0x000000040600758d */ /* 0x000e240001800005 */
[----:B0-----:R-:W-:Y:S05]  /*6d50*/  @!P0 BRA `(.L_x_2341) ;  /* 0xfffffffc00f08947 */ /* 0x001fea000383ffff */
[----:B------:R-:W-:Y:S05]  /*6d60*/  BRA `(.L_x_2339) ;  /* 0x00000000000c7947 */ /* 0x000fea0003800000 */
.L_x_2340:
[----:B------:R-:W2:Y:S02]  /*6d70*/  LD.E R4, desc[UR6][R10.64] ;  /* 0x000000060a047980 */ /* 0x000ea4000c101900 */
[----:B--2---:R-:W-:-:S05]  /*6d80*/  IADD3 R5, PT, PT, R5, R4, RZ ;  /* 0x0000000405057210 */ /* 0x004fca0007ffe0ff */
[----:B------:R0:W-:Y:S02]  /*6d90*/  ST.E desc[UR6][R10.64], R5 ;  /* 0x000000050a007985 */ /* 0x0001e4000c101906 */
.L_x_2339:
[----:B------:R-:W-:Y:S05]  /*6da0*/  BSYNC.RECONVERGENT B0 ;  /* 0x0000000000007941 */ /* 0x000fea0003800200 */
.L_x_2338:
[----:B------:R1:W-:Y:S01]  /*6db0*/  ATOM.E.ADD.F16x2.RN.STRONG.GPU P0, RZ, desc[UR6][R10.64+0x4], R8 ;  /* 0x800004080aff79a2 */ /* 0x0003e2000c10e106 */
[----:B------:R-:W-:Y:S04]  /*6dc0*/  BSSY.RECONVERGENT B0, `(.L_x_2342) ;  /* 0x000000e000007945 */ /* 0x000fe80003800200 */
[----:B-1----:R-:W-:Y:S05]  /*6dd0*/  @P0 BRA `(.L_x_2343) ;  /* 0x0000000000300947 */ /* 0x002fea0003800000 */
[----:B------:R-:W1:Y:S02]  /*6de0*/  QSPC.E.S P0, RZ, [R10+0x4] ;  /* 0x000004000aff73aa */ /* 0x000e640000000500 */
[----:B-1----:R-:W-:Y:S05]  /*6df0*/  @!P0 BRA `(.L_x_2344) ;  /* 0x00000000001c8947 */ /* 0x002fea0003800000 */
[----:B------:R-:W-:-:S04]  /*6e00*/  MOV R4, R10 ;  /* 0x0000000a00047202 */ /* 0x000fc80000000f00 */
[----:B------:R-:W-:-:S07]  /*6e10*/  MOV R6, R4 ;  /* 0x0000000400067202 */ /* 0x000fce0000000f00 */
.L_x_2345:
[----:B------:R-:W0:Y:S02]  /*6e20*/  LDS R4, [R6+0x4] ;  /* 0x0000040006047984 */ /* 0x000e240000000800 */
[----:B0-----:R-:W-:-:S05]  /*6e30*/  HFMA2 R5, R4, 1, 1, R3 ;  /* 0x3c003c0004057831 */ /* 0x001fca0000000003 */
[----:B------:R-:W0:Y:S02]  /*6e40*/  ATOMS.CAST.SPIN P0, [R6+0x4], R4, R5 ;  /* 0x000004040600758d */ /* 0x000e240001800005 */
[----:B0-----:R-:W-:Y:S05]  /*6e50*/  @!P0 BRA `(.L_x_2345) ;  /* 0xfffffffc00f08947 */ /* 0x001fea000383ffff */
[----:B------:R-:W-:Y:S05]  /*6e60*/  BRA `(.L_x_2343) ;  /* 0x00000000000c7947 */ /* 0x000fea0003800000 */
.L_x_2344:
[----:B------:R-:W2:Y:S02]  /*6e70*/  LD.E R3, desc[UR6][R10.64+0x4] ;  /* 0x000004060a037980 */ /* 0x000ea4000c101900 */
[----:B--2---:R-:W-:-:S05]  /*6e80*/  IADD3 R3, PT, PT, R8, R3, RZ ;  /* 0x0000000308037210 */ /* 0x004fca0007ffe0ff */
[----:B------:R1:W-:Y:S02]  /*6e90*/  ST.E desc[UR6][R10.64+0x4], R3 ;  /* 0x000004030a007985 */ /* 0x0003e4000c101906 */
.L_x_2343:
[----:B------:R-:W-:Y:S05]  /*6ea0*/  BSYNC.RECONVERGENT B0 ;  /* 0x0000000000007941 */ /* 0x000fea0003800200 */
.L_x_2342:
        /* <DEDUP_REMOVED lines=13> */
.L_x_2349:
[----:B------:R-:W0:Y:S02]  /*6f80*/  LDS R2, [R4] ;  /* 0x0000000004027984 */ /* 0x000e240000000800 */
[----:B0-----:R-:W-:-:S05]  /*6f90*/  HADD2 R3, R2, R5 ;  /* 0x0000000502037230 */ /* 0x001fca0000000000 */
[----:B------:R-:W0:Y:S02]  /*6fa0*/  ATOMS.CAST.SPIN P0, [R4], R2, R3 ;  /* 0x000000020400758d */ /* 0x000e240001800003 */
[----:B0-----:R-:W-:Y:S05]  /*6fb0*/  @!P0 BRA `(.L_x_2349) ;  /* 0xfffffffc00f08947 */ /* 0x001fea000383ffff */
[----:B------:R-:W-:Y:S05]  /*6fc0*/  BRA `(.L_x_2347) ;  /* 0x00000000000c7947 */ /* 0x000fea0003800000 */
.L_x_2348:
[----:B------:R-:W2:Y:S02]  /*6fd0*/  LD.E R2, desc[UR6][R10.64] ;  /* 0x000000060a027980 */ /* 0x000ea4000c101900 */
[----:B--2---:R-:W-:-:S05]  /*6fe0*/  IADD3 R3, PT, PT, R3, R2, RZ ;  /* 0x0000000203037210 */ /* 0x004fca0007ffe0ff */
[----:B------:R0:W-:Y:S02]  /*6ff0*/  ST.E desc[UR6][R10.64], R3 ;  /* 0x000000030a007985 */ /* 0x0001e4000c101906 */
.L_x_2347:
[----:B------:R-:W-:Y:S05]  /*7000*/  BSYNC.RECONVERGENT B0 ;  /* 0x0000000000007941 */ /* 0x000fea0003800200 */
.L_x_2346:
[----:B------:R1:W-:Y:S02]  /*7010*/  ATOM.E.ADD.F16x2.RN.STRONG.GPU P0, RZ, desc[UR6][R10.64+0x4], R7 ;  /* 0x800004070aff79a2 */ /* 0x0003e4000c10e106 */
[----:B-1----:R-:W-:Y:S05]  /*7020*/  @P0 EXIT ;  /* 0x000000000000094d */ /* 0x002fea0003800000 */
[----:B------:R-:W1:Y:S02]  /*7030*/  QSPC.E.S P0, RZ, [R10+0x4] ;  /* 0x000004000aff73aa */ /* 0x000e640000000500 */
[----:B-1----:R-:W-:Y:S05]  /*7040*/  @!P0 BRA `(.L_x_2350) ;  /* 0x00000000001c8947 */ /* 0x002fea0003800000 */
[----:B------:R-:W-:-:S04]  /*7050*/  MOV R2, R10 ;  /* 0x0000000a00027202 */ /* 0x000fc80000000f00 */
[----:B------:R-:W-:-:S07]  /*7060*/  MOV R4, R2 ;  /* 0x0000000200047202 */ /* 0x000fce0000000f00 */
.L_x_2351:
[----:B------:R-:W0:Y:S02]  /*7070*/  LDS R2, [R4+0x4] ;  /* 0x0000040004027984 */ /* 0x000e240000000800 */
[----:B0-----:R-:W-:-:S05]  /*7080*/  HFMA2 R3, R2, 1, 1, R0 ;  /* 0x3c003c0002037831 */ /* 0x001fca0000000000 */
[----:B------:R-:W0:Y:S02]  /*7090*/  ATOMS.CAST.SPIN P0, [R4+0x4], R2, R3 ;  /* 0x000004020400758d */ /* 0x000e240001800003 */
[----:B0-----:R-:W-:Y:S05]  /*70a0*/  @!P0 BRA `(.L_x_2351) ;  /* 0xfffffffc00f08947 */ /* 0x001fea000383ffff */
[----:B------:R-:W-:Y:S05]  /*70b0*/  EXIT ;  /* 0x000000000000794d */ /* 0x000fea0003800000 */
.L_x_2350:
[----:B------:R-:W0:Y:S02]  /*70c0*/  LD.E R0, desc[UR6][R10.64+0x4] ;  /* 0x000004060a007980 */ /* 0x000e24000c101900 */
[----:B0-----:R-:W-:-:S05]  /*70d0*/  IADD3 R3, PT, PT, R7, R0, RZ ;  /* 0x0000000007037210 */ /* 0x001fca0007ffe0ff */
[----:B------:R-:W-:Y:S01]  /*70e0*/  ST.E desc[UR6][R10.64+0x4], R3 ;  /* 0x000004030a007985 */ /* 0x000fe2000c101906 */
[----:B------:R-:W-:Y:S05]  /*70f0*/  EXIT ;  /* 0x000000000000794d */ /* 0x000fea0003800000 */
.L_x_2352:
        /* <DEDUP_REMOVED lines=16> */
.L_x_4506:


//--------------------- .text._Z23gemm_half_q_half_kernelILi3ELi172ELb0ELb0ELi32EEvPK6__halfPKjS4_S2_PS0_iiiiPKtS7_iiiiiibS2_i --------------------------
	.section	.text._Z23gemm_half_q_half_kernelILi3ELi172ELb0ELb0ELi32EEvPK6__halfPKjS4_S2_PS0_iiiiPKtS7_iiiiiibS2_i,"ax",@progbits
	.align	128
        .global         _Z23gemm_half_q_half_kernelILi3ELi172ELb0ELb0ELi32EEvPK6__halfPKjS4_S2_PS0_iiiiPKtS7_iiiiiibS2_i
        .type           _Z23gemm_half_q_half_kernelILi3ELi172ELb0ELb0ELi32EEvPK6__halfPKjS4_S2_PS0_iiiiPKtS7_iiiiiibS2_i,@function
        .size           _Z23gemm_half_q_half_kernelILi3ELi172ELb0ELb0ELi32EEvPK6__halfPKjS4_S2_PS0_iiiiPKtS7_iiiiiibS2_i,(.L_x_4507 - _Z23gemm_half_q_half_kernelILi3ELi172ELb0ELb0ELi32EEvPK6__halfPKjS4_S2_PS0_iiiiPKtS7_iiiiiibS2_i)
        .other          _Z23gemm_half_q_half_kernelILi3ELi172ELb0ELb0ELi32EEvPK6__halfPKjS4_S2_PS0_iiiiPKtS7_iiiiiibS2_i,@"STO_CUDA_ENTRY STV_DEFAULT"
_Z23gemm_half_q_half_kernelILi3ELi172ELb0ELb0ELi32EEvPK6__halfPKjS4_S2_PS0_iiiiPKtS7_iiiiiibS2_i:
.text._Z23gemm_half_q_half_kernelILi3ELi172ELb0ELb0ELi32EEvPK6__halfPKjS4_S2_PS0_iiiiPKtS7_iiiiiibS2_i:
        /* <DEDUP_REMOVED lines=50> */
.L_x_2358:
        /* <DEDUP_REMOVED lines=32> */
.L_x_2357:
        /* <DEDUP_REMOVED lines=20> */
.L_x_2359:
[----:B------:R-:W-:-:S13]  /*0660*/  ISETP.EQ.AND P2, PT, R16, RZ, PT ;  /* 0x000000ff1000720c */ /* 0x000fda0003f42270 */
[----:B------:R-:W-:Y:S05]  /*0670*/  @!P0 BRA P2, `(.L_x_2354) ;  /* 0x00000004007c8947 */ /* 0x000fea0001000000 */
.L_x_2356:
        /* <DEDUP_REMOVED lines=12> */
.L_x_2355:
        /* <DEDUP_REMOVED lines=17> */
.L_x_2362:
        /* <DEDUP_REMOVED lines=32> */
.L_x_2361:
        /* <DEDUP_REMOVED lines=21> */
.L_x_2363:
[----:B------:R-:W-:-:S13]  /*0ba0*/  ISETP.NE.OR P0, PT, R16, RZ, P0 ;  /* 0x000000ff1000720c */ /* 0x000fda0000705670 */
[----:B------:R-:W-:Y:S05]  /*0bb0*/  @!P0 BRA `(.L_x_2354) ;  /* 0x00000000002c8947 */ /* 0x000fea0003800000 */
.L_x_2360:
        /* <DEDUP_REMOVED lines=11> */
.L_x_2354:
[----:B------:R-:W-:Y:S05]  /*0c70*/  BSYNC.RECONVERGENT B0 ;  /* 0x0000000000007941 */ /* 0x000fea0003800200 */
.L_x_2353:
[----:B-----5:R-:W1:Y:S02]  /*0c80*/  LDC R7, c[0x0][0x3ac] ;  /* 0x0000eb00ff077b82 */ /* 0x020e640000000800 */
        /* <DEDUP_REMOVED lines=8> */
[----:B0-----:R-:W-:Y:S01]  /*0d10*/  VIMNMX R12, PT, PT, R23, 0x1, !PT ;  /* 0x00000001170c7848 */ /* 0x001fe20007fe0100 */
        /* <DEDUP_REMOVED lines=12> */
.L_x_2367:
        /* <DEDUP_REMOVED lines=15> */
.L_x_2366:
        /* <DEDUP_REMOVED lines=12> */
.L_x_2368:
[----:B------:R-:W-:-:S13]  /*0f90*/  ISETP.NE.OR P0, PT, R12, RZ, P0 ;  /* 0x000000ff0c00720c */ /* 0x000fda0000705670 */
[----:B------:R-:W-:Y:S05]  /*0fa0*/  @!P0 BRA `(.L_x_2364) ;  /* 0x00000000001c8947 */ /* 0x000fea0003800000 */
.L_x_2365:
[----:B0-----:R-:W0:Y:S02]  /*0fb0*/  LDC.64 R4, c[0x0][0x3a0] ;  /* 0x0000e800ff047b82 */ /* 0x001e240000000a00 */
.L_x_2369:
[----:B0-----:R-:W-:Y:S01]  /*0fc0*/  IMAD.WIDE R8, R18, 0x2, R4 ;  /* 0x0000000212087825 */ /* 0x001fe200078e0204 */
[----:B------:R-:W-:Y:S02]  /*0fd0*/  IADD3 R12, PT, PT, R12, 0x1, RZ ;  /* 0x000000010c0c7810 */ /* 0x000fe40007ffe0ff */
[----:B------:R-:W-:Y:S02]  /*0fe0*/  IADD3 R18, PT, PT, R18, R7, RZ ;  /* 0x0000000712127210 */ /* 0x000fe40007ffe0ff */
[----:B------:R1:W-:Y:S01]  /*0ff0*/  STG.E.64 desc[UR10][R8.64], RZ ;  /* 0x000000ff08007986 */ /* 0x0003e2000c101b0a */
[----:B------:R-:W-:-:S13]  /*1000*/  ISETP.NE.AND P0, PT, R12, RZ, PT ;  /* 0x000000ff0c00720c */ /* 0x000fda0003f05270 */
[----:B-1----:R-:W-:Y:S05]  /*1010*/  @P0 BRA `(.L_x_2369) ;  /* 0xfffffffc00e80947 */ /* 0x002fea000383ffff */
.L_x_2364:
        /* <DEDUP_REMOVED lines=20> */
.L_x_2371:
        /* <DEDUP_REMOVED lines=28> */
[----:B------:R-:W-:Y:S01]  /*1320*/  IADD3 R22, PT, PT, R11, 0x1, R22 ;  /* 0x000000010b167810 */ /* 0x000fe20007ffe016 */
[----:B0-----:R-:W4:Y:S01]  /*1330*/  I2F.F16 R5, R18 ;  /* 0x0000001200057306 */ /* 0x001f220000200c00 */
[----:B------:R-:W-:Y:S01]  /*1340*/  IADD3 R2, PT, PT, R2, 0x1, R3 ;  /* 0x0000000102027810 */ /* 0x000fe20007ffe003 */
[----:B------:R-:W-:Y:S01]  /*1350*/  IMAD R3, R10, R10, R10 ;  /* 0x0000000a0a037224 */ /* 0x000fe200078e020a */
[----:B------:R-:W-:-:S04]  /*1360*/  ISETP.GE.AND P0, PT, R23, R6, PT ;  /* 0x000000061700720c */ /* 0x000fc80003f06270 */
[----:B------:R-:W-:Y:S01]  /*1370*/  IADD3 R3, PT, PT, R10, 0x1, R3 ;  /* 0x000000010a037810 */ /* 0x000fe20007ffe003 */
        /* <DEDUP_REMOVED lines=8> */
.L_x_2370:
[C---:B------:R-:W-:Y:S01]  /*1400*/  ISETP.GT.AND P0, PT, R19.reuse, UR5, PT ;  /* 0x0000000513007c0c */ /* 0x040fe2000bf04270 */
[----:B------:R-:W-:Y:S01]  /*1410*/  HFMA2 R2, -RZ, RZ, 0, 0 ;  /* 0x00000000ff027431 */ /* 0x000fe200000001ff */
[----:B------:R-:W-:Y:S02]  /*1420*/  SHF.R.S32.HI R3, RZ, 0x1f, R24 ;  /* 0x0000001fff037819 */ /* 0x000fe40000011418 */
[----:B0-----:R-:W-:Y:S02]  /*1430*/  CS2R R4, SRZ ;  /* 0x0000000000047805 */ /* 0x001fe4000001ff00 */
[----:B--2---:R-:W-:Y:S02]  /*1440*/  ISETP.GT.AND P2, PT, R19, UR9, PT ;  /* 0x0000000913007c0c */ /* 0x004fe4000bf44270 */
[----:B------:R-:W-:Y:S02]  /*1450*/  CS2R R14, SRZ ;  /* 0x00000000000e7805 */ /* 0x000fe4000001ff00 */
[----:B------:R-:W-:-:S02]  /*1460*/  LEA.HI R3, R3, R24, RZ, 0x5 ;  /* 0x0000001803037211 */ /* 0x000fc400078f28ff */
[C---:B---3--:R-:W-:Y:S02]  /*1470*/  ISETP.GT.AND P3, PT, R19.reuse, UR7, PT ;  /* 0x0000000713007c0c */ /* 0x048fe4000bf64270 */
[C---:B----4-:R-:W-:Y:S02]  /*1480*/  ISETP.GT.AND P4, PT, R19.reuse, UR8, PT ;  /* 0x0000000813007c0c */ /* 0x050fe4000bf84270 */
[----:B-1----:R-:W-:Y:S02]  /*1490*/  ISETP.GT.AND P5, PT, R19, UR12, PT ;  /* 0x0000000c13007c0c */ /* 0x002fe4000bfa4270 */
[----:B------:R-:W-:Y:S01]  /*14a0*/  SHF.R.S32.HI R17, RZ, 0x5, R3 ;  /* 0x00000005ff117819 */ /* 0x000fe20000011403 */
[----:B------:R-:W-:Y:S10]  /*14b0*/  @!P0 BRA `(.L_x_2372) ;  /* 0x00000000001c8947 */ /* 0x000ff40003800000 */
[----:B------:R-:W0:Y:S02]  /*14c0*/  LDC R2, c[0x0][0x3cc] ;  /* 0x0000f300ff027b82 */ /* 0x000e240000000800 */
[----:B0-----:R-:W-:-:S04]  /*14d0*/  VIMNMX R2, PT, PT, R19, R2, PT ;  /* 0x0000000213027248 */ /* 0x001fc80003fe0100 */
[----:B------:R-:W-:-:S04]  /*14e0*/  IADD3 R2, PT, PT, R2, -UR5, RZ ;  /* 0x8000000502027c10 */ /* 0x000fc8000fffe0ff */
[----:B------:R-:W-:-:S04]  /*14f0*/  SHF.R.S32.HI R3, RZ, 0x1f, R2 ;  /* 0x0000001fff037819 */ /* 0x000fc80000011402 */
[----:B------:R-:W-:-:S04]  /*1500*/  LEA.HI R3, R3, R2, RZ, 0x5 ;  /* 0x0000000203037211 */ /* 0x000fc800078f28ff */
[----:B------:R-:W-:-:S05]  /*1510*/  SHF.R.S32.HI R3, RZ, 0x5, R3 ;  /* 0x00000005ff037819 */ /* 0x000fca0000011403 */
[----:B------:R-:W-:-:S07]  /*1520*/  IMAD R2, R3, 0x6, RZ ;  /* 0x0000000603027824 */ /* 0x000fce00078e02ff */
.L_x_2372:
        /* <DEDUP_REMOVED lines=8> */
.L_x_2373:
        /* <DEDUP_REMOVED lines=8> */
.L_x_2374:
        /* <DEDUP_REMOVED lines=8> */
.L_x_2375:
        /* <DEDUP_REMOVED lines=8> */
.L_x_2376:
        /* <DEDUP_REMOVED lines=48> */
[----:B------:R-:W-:Y:S02]  /*1a30*/  IADD3 R41, PT, PT, R41, -0x80, RZ ;  /* 0xffffff8029297810 */ /* 0x000fe40007ffe0ff */
[----:B0-----:R-:W-:Y:S01]  /*1a40*/  IADD3 R4, PT, PT, R2, -0x80, RZ ;  /* 0xffffff8002047810 */ /* 0x001fe20007ffe0ff */
[----:B------:R-:W-:Y:S01]  /*1a50*/  I2F.F16 R15, R31 ;  /* 0x0000001f000f7306 */ /* 0x000fe20000200c00 */
[----:B------:R-:W-:Y:S02]  /*1a60*/  LOP3.LUT R2, R24, 0xff, RZ, 0xc0, !PT ;  /* 0x000000ff18027812 */ /* 0x000fe400078ec0ff */
[----:B-1----:R-:W-:Y:S02]  /*1a70*/  LOP3.LUT R0, R32, 0xff, RZ, 0xc0, !PT ;  /* 0x000000ff20007812 */ /* 0x002fe400078ec0ff */
[----:B------:R-:W-:-:S02]  /*1a80*/  IADD3 R2, PT, PT, R2, -0x80, RZ ;  /* 0xffffff8002027810 */ /* 0x000fc40007ffe0ff */
[----:B------:R-:W-:Y:S01]  /*1a90*/  IADD3 R0, PT, PT, R0, -0x80, RZ ;  /* 0xffffff8000007810 */ /* 0x000fe20007ffe0ff */
[----:B------:R-:W-:Y:S01]  /*1aa0*/  I2F.F16 R46, R4 ;  /* 0x00000004002e7306 */ /* 0x000fe20000200c00 */
[----:B------:R-:W-:-:S07]  /*1ab0*/  ISETP.NE.AND P0, PT, R20, 0x1, PT ;  /* 0x000000011400780c */ /* 0x000fce0003f05270 */
[----:B------:R0:W1:Y:S08]  /*1ac0*/  I2F.F16 R31, R2 ;  /* 0x00000002001f7306 */ /* 0x0000700000200c00 */
[----:B------:R2:W-:Y:S01]  /*1ad0*/  I2F.F16 R39, R0 ;  /* 0x0000000000277306 */ /* 0x0005e20000200c00 */
[--C-:B0-----:R-:W-:Y:S02]  /*1ae0*/  SHF.R.U32.HI R2, RZ, 0x8, R33.reuse ;  /* 0x00000008ff027819 */ /* 0x101fe40000011621 */
[----:B------:R-:W-:-:S02]  /*1af0*/  SHF.R.U32.HI R33, RZ, 0x10, R33 ;  /* 0x00000010ff217819 */ /* 0x000fc40000011621 */
[----:B------:R-:W-:Y:S02]  /*1b00*/  LOP3.LUT R2, R2, 0xff, RZ, 0xc0, !PT ;  /* 0x000000ff02027812 */ /* 0x000fe400078ec0ff */
[----:B------:R-:W-:Y:S01]  /*1b10*/  LOP3.LUT R33, R33, 0xff, RZ, 0xc0, !PT ;  /* 0x000000ff21217812 */ /* 0x000fe200078ec0ff */
[----:B------:R0:W-:Y:S01]  /*1b20*/  I2F.F16 R12, R5 ;  /* 0x00000005000c7306 */ /* 0x0001e20000200c00 */
[----:B--2---:R-:W-:Y:S01]  /*1b30*/  SHF.R.U32.HI R0, RZ, 0x8, R32 ;  /* 0x00000008ff007819 */ /* 0x004fe20000011620 */
[----:B-1----:R-:W-:Y:S01]  /*1b40*/  HADD2.F32 R31, -RZ, R31.H0_H0 ;  /* 0x2000001fff1f7230 */ /* 0x002fe20000004100 */
[----:B------:R-:W-:Y:S02]  /*1b50*/  IADD3 R4, PT, PT, R2, -0x80, RZ ;  /* 0xffffff8002047810 */ /* 0x000fe40007ffe0ff */
[----:B------:R-:W-:Y:S02]  /*1b60*/  SHF.R.U32.HI R2, RZ, 0x8, R34 ;  /* 0x00000008ff027819 */ /* 0x000fe40000011622 */
[----:B------:R-:W-:Y:S01]  /*1b70*/  LOP3.LUT R0, R0, 0xff, RZ, 0xc0, !PT ;  /* 0x000000ff00007812 */ /* 0x000fe200078ec0ff */
[----:B------:R1:W-:Y:S01]  /*1b80*/  I2F.F16 R42, R3 ;  /* 0x00000003002a7306 */ /* 0x0003e20000200c00 */
[----:B0-----:R-:W-:-:S02]  /*1b90*/  LOP3.LUT R5, R26, 0xff, RZ, 0xc0, !PT ;  /* 0x000000ff1a057812 */ /* 0x001fc400078ec0ff */
[----:B------:R-:W-:Y:S02]  /*1ba0*/  LOP3.LUT R2, R2, 0xff, RZ, 0xc0, !PT ;  /* 0x000000ff02027812 */ /* 0x000fe400078ec0ff */
[----:B------:R-:W-:Y:S02]  /*1bb0*/  IADD3 R5, PT, PT, R5, -0x80, RZ ;  /* 0xffffff8005057810 */ /* 0x000fe40007ffe0ff */
[----:B------:R-:W-:Y:S01]  /*1bc0*/  IADD3 R0, PT, PT, R0, -0x80, RZ ;  /* 0xffffff8000007810 */ /* 0x000fe20007ffe0ff */
[----:B------:R0:W-:Y:S01]  /*1bd0*/  I2F.F16 R50, R16 ;  /* 0x0000001000327306 */ /* 0x0001e20000200c00 */
[----:B-1----:R-:W-:Y:S02]  /*1be0*/  LOP3.LUT R3, R25, 0xff, RZ, 0xc0, !PT ;  /* 0x000000ff19037812 */ /* 0x002fe400078ec0ff */
[----:B------:R-:W-:Y:S02]  /*1bf0*/  SHF.R.U32.HI R32, RZ, 0x10, R32 ;  /* 0x00000010ff207819 */ /* 0x000fe40000011620 */
[----:B------:R-:W-:-:S02]  /*1c00*/  IADD3 R3, PT, PT, R3, -0x80, RZ ;  /* 0xffffff8003037810 */ /* 0x000fc40007ffe0ff */
[----:B------:R-:W-:Y:S01]  /*1c10*/  LOP3.LUT R32, R32, 0xff, RZ, 0xc0, !PT ;  /* 0x000000ff20207812 */ /* 0x000fe200078ec0ff */
[----:B------:R1:W2:Y:S01]  /*1c20*/  I2F.F16 R37, R5 ;  /* 0x0000000500257306 */ /* 0x0002a20000200c00 */
[----:B0-----:R-:W-:Y:S02]  /*1c30*/  LOP3.LUT R16, R27, 0xff, RZ, 0xc0, !PT ;  /* 0x000000ff1b107812 */ /* 0x001fe400078ec0ff */
[----:B------:R-:W-:Y:S02]  /*1c40*/  SHF.R.U32.HI R34, RZ, 0x10, R34 ;  /* 0x00000010ff227819 */ /* 0x000fe40000011622 */
[----:B------:R-:W-:Y:S02]  /*1c50*/  IADD3 R16, PT, PT, R16, -0x80, RZ ;  /* 0xffffff8010107810 */ /* 0x000fe40007ffe0ff */
[----:B------:R-:W-:Y:S01]  /*1c60*/  IADD3 R32, PT, PT, R32, -0x80, RZ ;  /* 0xffffff8020207810 */ /* 0x000fe20007ffe0ff */
[----:B------:R0:W3:Y:S01]  /*1c70*/  I2F.F16 R36, R3 ;  /* 0x0000000300247306 */ /* 0x0000e20000200c00 */
[----:B-1----:R-:W-:-:S02]  /*1c80*/  IADD3 R5, PT, PT, R2, -0x80, RZ ;  /* 0xffffff8002057810 */ /* 0x002fc40007ffe0ff */
[----:B------:R-:W-:Y:S02]  /*1c90*/  LOP3.LUT R34, R34, 0xff, RZ, 0xc0, !PT ;  /* 0x000000ff22227812 */ /* 0x000fe400078ec0ff */
[----:B------:R-:W-:Y:S02]  /*1ca0*/  IADD3 R33, PT, PT, R33, -0x80, RZ ;  /* 0xffffff8021217810 */ /* 0x000fe40007ffe0ff */
[----:B------:R-:W-:Y:S01]  /*1cb0*/  IADD3 R34, PT, PT, R34, -0x80, RZ ;  /* 0xffffff8022227810 */ /* 0x000fe20007ffe0ff */
[----:B------:R1:W-:Y:S01]  /*1cc0*/  I2F.F16 R40, R0 ;  /* 0x0000000000287306 */ /* 0x0003e20000200c00 */
[----:B0-----:R-:W0:Y:S01]  /*1cd0*/  LDS.64 R2, [UR7] ;  /* 0x00000007ff027984 */ /* 0x001e220008000a00 */
[----:B--2---:R-:W-:Y:S02]  /*1ce0*/  HADD2.F32 R37, -RZ, R37.H0_H0 ;  /* 0x20000025ff257230 */ /* 0x004fe40000004100 */
[----:B---3--:R-:W-:-:S04]  /*1cf0*/  HADD2.F32 R36, -RZ, R36.H0_H0 ;  /* 0x20000024ff247230 */ /* 0x008fc80000004100 */
[----:B------:R2:W3:Y:S01]  /*1d00*/  I2F.F16 R38, R16 ;  /* 0x0000001000267306 */ /* 0x0004e20000200c00 */
[--C-:B-1----:R-:W-:Y:S02]  /*1d10*/  SHF.R.U32.HI R0, RZ, 0x8, R35.reuse ;  /* 0x00000008ff007819 */ /* 0x102fe40000011623 */
[----:B------:R-:W-:Y:S02]  /*1d20*/  SHF.R.U32.HI R35, RZ, 0x10, R35 ;  /* 0x00000010ff237819 */ /* 0x000fe40000011623 */
[----:B------:R-:W-:Y:S02]  /*1d30*/  LOP3.LUT R0, R0, 0xff, RZ, 0xc0, !PT ;  /* 0x000000ff00007812 */ /* 0x000fe400078ec0ff */
[----:B------:R-:W-:Y:S01]  /*1d40*/  LOP3.LUT R35, R35, 0xff, RZ, 0xc0, !PT ;  /* 0x000000ff23237812 */ /* 0x000fe200078ec0ff */
[----:B------:R1:W4:Y:S01]  /*1d50*/  I2F.F16 R45, R4 ;  /* 0x00000004002d7306 */ /* 0x0003220000200c00 */
[----:B--2---:R-:W-:Y:S02]  /*1d60*/  IADD3 R16, PT, PT, R0, -0x80, RZ ;  /* 0xffffff8000107810 */ /* 0x004fe40007ffe0ff */
[----:B------:R-:W-:-:S02]  /*1d70*/  SHF.R.U32.HI R0, RZ, 0x8, R24 ;  /* 0x00000008ff007819 */ /* 0x000fc40000011618 */
[----:B------:R-:W-:Y:S02]  /*1d80*/  SHF.R.U32.HI R24, RZ, 0x10, R24 ;  /* 0x00000010ff187819 */ /* 0x000fe40000011618 */
[----:B------:R-:W-:Y:S01]  /*1d90*/  LOP3.LUT R0, R0, 0xff, RZ, 0xc0, !PT ;  /* 0x000000ff00007812 */ /* 0x000fe200078ec0ff */
[----:B------:R2:W5:Y:S01]  /*1da0*/  I2F.F16 R52, R16 ;  /* 0x0000001000347306 */ /* 0x0005620000200c00 */
[--C-:B-1----:R-:W-:Y:S01]  /*1db0*/  SHF.R.U32.HI R4, RZ, 0x8, R25.reuse ;  /* 0x00000008ff047819 */ /* 0x102fe20000011619 */
[----:B---3--:R-:W-:Y:S01]  /*1dc0*/  HADD2.F32 R38, -RZ, R38.H0_H0 ;  /* 0x20000026ff267230 */ /* 0x008fe20000004100 */
[----:B------:R-:W-:Y:S02]  /*1dd0*/  IADD3 R0, PT, PT, R0, -0x80, RZ ;  /* 0xffffff8000007810 */ /* 0x000fe40007ffe0ff */
[----:B------:R-:W-:Y:S02]  /*1de0*/  LOP3.LUT R24, R24, 0xff, RZ, 0xc0, !PT ;  /* 0x000000ff18187812 */ /* 0x000fe400078ec0ff */
[----:B------:R-:W-:Y:S01]  /*1df0*/  SHF.R.U32.HI R25, RZ, 0x10, R25 ;  /* 0x00000010ff197819 */ /* 0x000fe20000011619 */
[----:B------:R1:W-:Y:S01]  /*1e00*/  I2F.F16 R53, R0 ;  /* 0x0000000000357306 */ /* 0x0003e20000200c00 */
[----:B--2---:R-:W-:-:S02]  /*1e10*/  SHF.R.U32.HI R16, RZ, 0x8, R26 ;  /* 0x00000008ff107819 */ /* 0x004fc4000001161a */
[----:B------:R-:W-:Y:S02]  /*1e20*/  IADD3 R35, PT, PT, R35, -0x80, RZ ;  /* 0xffffff8023237810 */ /* 0x000fe40007ffe0ff */
[----:B------:R-:W-:Y:S02]  /*1e30*/  LOP3.LUT R4, R4, 0xff, RZ, 0xc0, !PT ;  /* 0x000000ff04047812 */ /* 0x000fe400078ec0ff */
[----:B------:R-:W-:Y:S01]  /*1e40*/  IADD3 R24, PT, PT, R24, -0x80, RZ ;  /* 0xffffff8018187810 */ /* 0x000fe20007ffe0ff */
[----:B------:R2:W-:Y:S01]  /*1e50*/  I2F.F16 R47, R32 ;  /* 0x00000020002f7306 */ /* 0x0005e20000200c00 */
[----:B-1----:R-:W-:Y:S01]  /*1e60*/  LOP3.LUT R0, R16, 0xff, RZ, 0xc0, !PT ;  /* 0x000000ff10007812 */ /* 0x002fe200078ec0ff */
[--C-:B0-----:R-:W-:Y:S01]  /*1e70*/  HADD2.F32 R43, -RZ, R3.reuse.H0_H0 ;  /* 0x20000003ff2b7230 */ /* 0x101fe20000004100 */
[----:B------:R-:W0:Y:S01]  /*1e80*/  LDS.64 R16, [UR7+0x8] ;  /* 0x00000807ff107984 */ /* 0x000e220008000a00 */
[----:B------:R-:W-:Y:S01]  /*1e90*/  LOP3.LUT R25, R25, 0xff, RZ, 0xc0, !PT ;  /* 0x000000ff19197812 */ /* 0x000fe200078ec0ff */
[----:B------:R-:W-:Y:S01]  /*1ea0*/  HADD2.F32 R44, -RZ, R3.H1_H1 ;  /* 0x30000003ff2c7230 */ /* 0x000fe20000004100 */
[----:B------:R-:W-:Y:S01]  /*1eb0*/  IADD3 R4, PT, PT, R4, -0x80, RZ ;  /* 0xffffff8004047810 */ /* 0x000fe20007ffe0ff */
[----:B------:R-:W-:Y:S01]  /*1ec0*/  HADD2.F32 R3, -RZ, R39.H0_H0 ;  /* 0x20000027ff037230 */ /* 0x000fe20000004100 */
[----:B------:R1:W-:Y:S01]  /*1ed0*/  I2F.F16 R48, R5 ;  /* 0x0000000500307306 */ /* 0x0003e20000200c00 */
[----:B--2---:R-:W-:-:S02]  /*1ee0*/  SHF.R.U32.HI R32, RZ, 0x10, R26 ;  /* 0x00000010ff207819 */ /* 0x004fc4000001161a */
[----:B------:R-:W-:Y:S01]  /*1ef0*/  IADD3 R26, PT, PT, R25, -0x80, RZ ;  /* 0xffffff80191a7810 */ /* 0x000fe20007ffe0ff */
[----:B----4-:R-:W-:-:S04]  /*1f00*/  HADD2.F32 R25, -RZ, R45.H0_H0 ;  /* 0x2000002dff197230 */ /* 0x010fc80000004100 */
[----:B------:R2:W-:Y:S01]  /*1f10*/  I2F.F16 R49, R33 ;  /* 0x0000002100317306 */ /* 0x0005e20000200c00 */
[----:B-1----:R-:W-:-:S05]  /*1f20*/  HADD2.F32 R5, -RZ, R2.H0_H0 ;  /* 0x20000002ff057230 */ /* 0x002fca0000004100 */
[----:B------:R-:W-:Y:S02]  /*1f30*/  FFMA.FTZ R39, R3, R5, RZ ;  /* 0x0000000503277223 */ /* 0x000fe400000100ff */
[----:B------:R1:W3:Y:S01]  /*1f40*/  I2F.F16 R51, R34 ;  /* 0x0000002200337306 */ /* 0x0002e20000200c00 */
[----:B--2---:R-:W-:Y:S02]  /*1f50*/  LOP3.LUT R33, R32, 0xff, RZ, 0xc0, !PT ;  /* 0x000000ff20217812 */ /* 0x004fe400078ec0ff */
[----:B------:R-:W-:Y:S01]  /*1f60*/  IADD3 R32, PT, PT, R0, -0x80, RZ ;  /* 0xffffff8000207810 */ /* 0x000fe20007ffe0ff */
[----:B------:R-:W-:-:S04]  /*1f70*/  HADD2.F32 R0, -RZ, R42.H0_H0 ;  /* 0x2000002aff007230 */ /* 0x000fc80000004100 */
[----:B------:R2:W4:Y:S01]  /*1f80*/  I2F.F16 R54, R35 ;  /* 0x0000002300367306 */ /* 0x0005220000200c00 */
[----:B-1----:R-:W-:Y:S01]  /*1f90*/  SHF.R.U32.HI R34, RZ, 0x8, R27 ;  /* 0x00000008ff227819 */ /* 0x002fe2000001161b */
[----:B-----5:R-:W-:-:S06]  /*1fa0*/  HADD2.F32 R27, -RZ, R52.H0_H0 ;  /* 0x20000034ff1b7230 */ /* 0x020fcc0000004100 */
[----:B------:R1:W-:Y:S01]  /*1fb0*/  I2F.F16 R55, R24 ;  /* 0x0000001800377306 */ /* 0x0003e20000200c00 */
[----:B--2---:R-:W-:Y:S02]  /*1fc0*/  HADD2.F32 R35, -RZ, R2.H1_H1 ;  /* 0x30000002ff237230 */ /* 0x004fe40000004100 */
[----:B------:R-:W-:-:S05]  /*1fd0*/  HADD2.F32 R2, -RZ, R50.H0_H0 ;  /* 0x20000032ff027230 */ /* 0x000fca0000004100 */
[----:B------:R2:W-:Y:S01]  /*1fe0*/  I2F.F16 R56, R4 ;  /* 0x0000000400387306 */ /* 0x0005e20000200c00 */
[----:B-1----:R-:W-:Y:S02]  /*1ff0*/  HADD2.F32 R24, -RZ, R40.H0_H0 ;  /* 0x20000028ff187230 */ /* 0x002fe40000004100 */
[C---:B------:R-:W-:Y:S01]  /*2000*/  FFMA.FTZ R40, R5.reuse, R0, RZ ;  /* 0x0000000005287223 */ /* 0x040fe200000100ff */
[----:B------:R-:W-:Y:S02]  /*2010*/  FFMA.FTZ R50, R5, R2, RZ ;  /* 0x0000000205327223 */ /* 0x000fe400000100ff */
[----:B------:R-:W-:Y:S01]  /*2020*/  FFMA.FTZ R42, R24, R35, R39 ;  /* 0x00000023182a7223 */ /* 0x000fe20000010027 */
[----:B------:R-:W-:Y:S01]  /*2030*/  IADD3 R39, PT, PT, R33, -0x80, RZ ;  /* 0xffffff8021277810 */ /* 0x000fe20007ffe0ff */
[----:B------:R-:W1:Y:S01]  /*2040*/  I2F.F16 R30, R30 ;  /* 0x0000001e001e7306 */ /* 0x000e620000200c00 */
[----:B--2---:R-:W-:Y:S02]  /*2050*/  HADD2.F32 R4, -RZ, R46.H0_H0 ;  /* 0x2000002eff047230 */ /* 0x004fe40000004100 */
[----:B------:R-:W-:Y:S01]  /*2060*/  FFMA.FTZ R46, R35, R25, R40 ;  /* 0x00000019232e7223 */ /* 0x000fe20000010028 */
[----:B------:R-:W-:Y:S01]  /*2070*/  LOP3.LUT R40, R34, 0xff, RZ, 0xc0, !PT ;  /* 0x000000ff22287812 */ /* 0x000fe200078ec0ff */
[----:B---3--:R-:W-:-:S02]  /*2080*/  HADD2.F32 R33, -RZ, R51.H0_H0 ;  /* 0x20000033ff217230 */ /* 0x008fc40000004100 */
[----:B------:R-:W-:Y:S01]  /*2090*/  FFMA.FTZ R45, R5, R4, RZ ;  /* 0x00000004052d7223 */ /* 0x000fe200000100ff */
[----:B------:R-:W-:Y:S01]  /*20a0*/  HADD2.F32 R5, -RZ, R47.H0_H0 ;  /* 0x2000002fff057230 */ /* 0x000fe20000004100 */
[----:B------:R-:W2:Y:S01]  /*20b0*/  I2F.F16 R28, R28 ;  /* 0x0000001c001c7306 */ /* 0x000ea20000200c00 */
[----:B------:R-:W-:Y:S01]  /*20c0*/  IADD3 R40, PT, PT, R40, -0x80, RZ ;  /* 0xffffff8028287810 */ /* 0x000fe20007ffe0ff */
[----:B----4-:R-:W-:Y:S02]  /*20d0*/  HADD2.F32 R34, -RZ, R54.H0_H0 ;  /* 0x20000036ff227230 */ /* 0x010fe40000004100 */
[----:B------:R-:W-:Y:S01]  /*20e0*/  FFMA.FTZ R42, R5, R43, R42 ;  /* 0x0000002b052a7223 */ /* 0x000fe2000001002a */
[--C-:B0-----:R-:W-:Y:S02]  /*20f0*/  HADD2.F32 R47, -RZ, R17.reuse.H0_H0 ;  /* 0x20000011ff2f7230 */ /* 0x101fe40000004100 */
[----:B-1----:R-:W-:Y:S01]  /*2100*/  HADD2.F32 R30, -RZ, R30.H0_H0 ;  /* 0x2000001eff1e7230 */ /* 0x002fe20000004100 */
[----:B------:R-:W0:Y:S01]  /*2110*/  I2F.F16 R29, R29 ;  /* 0x0000001d001d7306 */ /* 0x000e220000200c00 */
[----:B------:R-:W-:-:S02]  /*2120*/  HADD2.F32 R54, -RZ, R17.H1_H1 ;  /* 0x30000011ff367230 */ /* 0x000fc40000004100 */
[----:B--2---:R-:W-:-:S05]  /*2130*/  HADD2.F32 R28, -RZ, R28.H0_H0 ;  /* 0x2000001cff1c7230 */ /* 0x004fca0000004100 */
[----:B------:R1:W-:Y:S01]  /*2140*/  I2F.F16 R57, R26 ;  /* 0x0000001a00397306 */ /* 0x0003e20000200c00 */
[----:B0-----:R-:W-:-:S07]  /*2150*/  HADD2.F32 R29, -RZ, R29.H0_H0 ;  /* 0x2000001dff1d7230 */ /* 0x001fce0000004100 */
[----:B------:R0:W2:Y:S01]  /*2160*/  I2F.F16 R58, R32 ;  /* 0x00000020003a7306 */ /* 0x0000a20000200c00 */
[----:B-1----:R-:W-:-:S05]  /*2170*/  HADD2.F32 R26, -RZ, R48.H0_H0 ;  /* 0x20000030ff1a7230 */ /* 0x002fca0000004100 */
[C---:B------:R-:W-:Y:S01]  /*2180*/  FFMA.FTZ R48, R35.reuse, R26, R45 ;  /* 0x0000001a23307223 */ /* 0x040fe2000001002d */
[----:B------:R-:W-:Y:S01]  /*2190*/  FFMA.FTZ R35, R35, R27, R50 ;  /* 0x0000001b23237223 */ /* 0x000fe20000010032 */
[----:B------:R-:W-:Y:S01]  /*21a0*/  I2F.F16 R59, R41 ;  /* 0x00000029003b7306 */ /* 0x000fe20000200c00 */
[----:B0-----:R-:W-:Y:S02]  /*21b0*/  HADD2.F32 R32, -RZ, R49.H0_H0 ;  /* 0x20000031ff207230 */ /* 0x001fe40000004100 */
[----:B------:R-:W-:-:S03]  /*21c0*/  FFMA.FTZ R48, R43, R33, R48 ;  /* 0x000000212b307223 */ /* 0x000fc60000010030 */
[C---:B------:R-:W-:Y:S01]  /*21d0*/  FFMA.FTZ R45, R43.reuse, R32, R46 ;  /* 0x000000202b2d7223 */ /* 0x040fe2000001002e */
[----:B------:R-:W-:Y:S01]  /*21e0*/  FFMA.FTZ R43, R43, R34, R35 ;  /* 0x000000222b2b7223 */ /* 0x000fe20000010023 */
[----:B------:R0:W1:Y:S01]  /*21f0*/  I2F.F16 R46, R40 ;  /* 0x00000028002e7306 */ /* 0x0000620000200c00 */
[----:B------:R-:W-:Y:S02]  /*2200*/  HADD2.F32 R35, -RZ, R18.H0_H0 ;  /* 0x20000012ff237230 */ /* 0x000fe40000004100 */
[C---:B------:R-:W-:Y:S01]  /*2210*/  FFMA.FTZ R18, R44.reuse, R28, R45 ;  /* 0x0000001c2c127223 */ /* 0x040fe2000001002d */
[C---:B------:R-:W-:Y:S01]  /*2220*/  FFMA.FTZ R43, R44.reuse, R30, R43 ;  /* 0x0000001e2c2b7223 */ /* 0x040fe2000001002b */
[----:B------:R-:W-:Y:S01]  /*2230*/  FFMA.FTZ R48, R44, R29, R48 ;  /* 0x0000001d2c307223 */ /* 0x000fe20000010030 */
[----:B------:R-:W-:Y:S01]  /*2240*/  FFMA.FTZ R42, R35, R44, R42 ;  /* 0x0000002c232a7223 */ /* 0x000fe2000001002a */
[----:B--2---:R-:W-:Y:S01]  /*2250*/  HADD2.F32 R44, -RZ, R58.H0_H0 ;  /* 0x2000003aff2c7230 */ /* 0x004fe20000004100 */
[----:B------:R2:W3:Y:S01]  /*2260*/  I2F.F16 R50, R39 ;  /* 0x0000002700327306 */ /* 0x0004e20000200c00 */
[----:B0-----:R-:W-:-:S02]  /*2270*/  HADD2.F32 R40, -RZ, R57.H0_H0 ;  /* 0x20000039ff287230 */ /* 0x001fc40000004100 */
[----:B-1----:R-:W-:-:S05]  /*2280*/  HADD2.F32 R45, -RZ, R46.H0_H0 ;  /* 0x2000002eff2d7230 */ /* 0x002fca0000004100 */
[----:B------:R0:W1:Y:S01]  /*2290*/  I2F.F16 R60, R19 ;  /* 0x00000013003c7306 */ /* 0x0000620000200c00 */
[--C-:B--2---:R-:W-:Y:S02]  /*22a0*/  HADD2.F32 R39, -RZ, R16.reuse.H0_H0 ;  /* 0x20000010ff277230 */ /* 0x104fe40000004100 */
[----:B------:R-:W-:Y:S02]  /*22b0*/  HADD2.F32 R16, -RZ, R16.H1_H1 ;  /* 0x30000010ff107230 */ /* 0x000fe40000004100 */
[----:B------:R-:W-:Y:S02]  /*22c0*/  HADD2.F32 R46, -RZ, R59.H0_H0 ;  /* 0x2000003bff2e7230 */ /* 0x000fe40000004100 */
[----:B------:R-:W-:Y:S01]  /*22d0*/  FFMA.FTZ R17, R31, R39, R42 ;  /* 0x000000271f117223 */ /* 0x000fe2000001002a */
[C---:B------:R-:W-:Y:S01]  /*22e0*/  FFMA.FTZ R52, R39.reuse, R38, R43 ;  /* 0x0000002627347223 */ /* 0x040fe2000001002b */
[----:B------:R-:W-:Y:S02]  /*22f0*/  HADD2.F32 R42, -RZ, R53.H0_H0 ;  /* 0x20000035ff2a7230 */ /* 0x000fe40000004100 */
[----:B------:R-:W-:Y:S01]  /*2300*/  FFMA.FTZ R49, R39, R36, R18 ;  /* 0x0000002427317223 */ /* 0x000fe20000010012 */
[----:B------:R-:W-:-:S02]  /*2310*/  HADD2.F32 R43, -RZ, R56.H0_H0 ;  /* 0x20000038ff2b7230 */ /* 0x000fc40000004100 */
[----:B------:R-:W-:Y:S01]  /*2320*/  FFMA.FTZ R51, R39, R37, R48 ;  /* 0x0000002527337223 */ /* 0x000fe20000010030 */
[----:B------:R-:W-:Y:S02]  /*2330*/  HADD2.F32 R39, -RZ, R55.H0_H0 ;  /* 0x20000037ff277230 */ /* 0x000fe40000004100 */
[----:B------:R-:W-:Y:S01]  /*2340*/  FFMA.FTZ R18, R42, R16, R17 ;  /* 0x000000102a127223 */ /* 0x000fe20000010011 */
[----:B---3--:R-:W-:Y:S02]  /*2350*/  HADD2.F32 R41, -RZ, R50.H0_H0 ;  /* 0x20000032ff297230 */ /* 0x008fe40000004100 */
[C---:B------:R-:W-:Y:S01]  /*2360*/  FFMA.FTZ R48, R16.reuse, R43, R49 ;  /* 0x0000002b10307223 */ /* 0x040fe20000010031 */
[C---:B------:R-:W-:Y:S01]  /*2370*/  FFMA.FTZ R50, R16.reuse, R44, R51 ;  /* 0x0000002c10327223 */ /* 0x040fe20000010033 */
[----:B0-----:R-:W-:Y:S01]  /*2380*/  FFMA.FTZ R19, R16, R45, R52 ;  /* 0x0000002d10137223 */ /* 0x001fe20000010034 */
[----:B------:R-:W-:Y:S02]  /*2390*/  HADD2.F32 R49, -RZ, R14.H0_H0 ;  /* 0x2000000eff317230 */ /* 0x000fe40000004100 */
[----:B------:R-:W-:Y:S01]  /*23a0*/  FFMA.FTZ R18, R39, R47, R18 ;  /* 0x0000002f27127223 */ /* 0x000fe20000010012 */
[----:B------:R-:W-:-:S02]  /*23b0*/  HADD2.F32 R53, -RZ, R12.H0_H0 ;  /* 0x2000000cff357230 */ /* 0x000fc40000004100 */
[C---:B------:R-:W-:Y:S01]  /*23c0*/  FFMA.FTZ R16, R47.reuse, R40, R48 ;  /* 0x000000282f107223 */ /* 0x040fe20000010030 */
[C---:B------:R-:W-:Y:S01]  /*23d0*/  FFMA.FTZ R17, R47.reuse, R41, R50 ;  /* 0x000000292f117223 */ /* 0x040fe20000010032 */
[----:B------:R-:W-:Y:S02]  /*23e0*/  HADD2.F32 R50, -RZ, R15.H0_H0 ;  /* 0x2000000fff327230 */ /* 0x000fe40000004100 */
[----:B------:R-:W-:Y:S01]  /*23f0*/  FFMA.FTZ R55, R47, R46, R19 ;  /* 0x0000002e2f377223 */ /* 0x000fe20000010013 */
[----:B-1----:R-:W-:Y:S02]  /*2400*/  HADD2.F32 R52, -RZ, R60.H0_H0 ;  /* 0x2000003cff347230 */ /* 0x002fe40000004100 */
[----:B------:R-:W-:Y:S01]  /*2410*/  FFMA.FTZ R18, R49, R54, R18 ;  /* 0x0000003631127223 */ /* 0x000fe20000010012 */
[----:B------:R-:W-:Y:S02]  /*2420*/  HADD2.F32 R19, -RZ, R11.H0_H0 ;  /* 0x2000000bff137230 */ /* 0x000fe40000004100 */
[----:B------:R-:W-:Y:S01]  /*2430*/  FFMA.FTZ R15, R54, R53, R16 ;  /* 0x00000035360f7223 */ /* 0x000fe20000010010 */
[----:B------:R-:W-:-:S02]  /*2440*/  HADD2.F32 R48, -RZ, R10.H0_H0 ;  /* 0x2000000aff307230 */ /* 0x000fc40000004100 */
        /* <DEDUP_REMOVED lines=47> */
[--C-:B------:R-:W-:Y:S02]  /*2740*/  HADD2.F32 R57, -RZ, R15.reuse.H0_H0 ;  /* 0x2000000fff397230 */ /* 0x100fe40000004100 */
[-C--:B------:R-:W-:Y:S01]  /*2750*/  FFMA.FTZ R59, R37, R55.reuse, R56 ;  /* 0x00000037253b7223 */ /* 0x080fe20000010038 */
[----:B------:R-:W-:Y:S02]  /*2760*/  HADD2.F32 R16, -RZ, R15.H1_H1 ;  /* 0x3000000fff107230 */ /* 0x000fe40000004100 */
[-C--:B------:R-:W-:Y:S01]  /*2770*/  FFMA.FTZ R15, R31, R55.reuse, R12 ;  /* 0x000000371f0f7223 */ /* 0x080fe2000001000c */
[----:B------:R-:W-:-:S03]  /*2780*/  FFMA.FTZ R56, R38, R55, R61 ;  /* 0x0000003726387223 */ /* 0x000fc6000001003d */
        /* <DEDUP_REMOVED lines=81> */
.L_x_2378:
        /* <DEDUP_REMOVED lines=9> */
[----:B------:R-:W-:Y:S01]  /*2d30*/  IADD3 R3, PT, PT, R0, -0x80, RZ ;  /* 0xffffff8000037810 */ /* 0x000fe20007ffe0ff */
        /* <DEDUP_REMOVED lines=98> */
[----:B------:R-:W-:Y:S01]  /*3360*/  FFMA.FTZ R55, R44, R31, R56 ;  /* 0x0000001f2c377223 */ /* 0x000fe20000010038 */
[----:B-1----:R-:W-:-:S06]  /*3370*/  HADD2.F32 R39, -RZ, R39.H0_H0 ;  /* 0x20000027ff277230 */ /* 0x002fcc0000004100 */
[----:B------:R1:W-:Y:S01]  /*3380*/  I2F.F16 R60, R4 ;  /* 0x00000004003c7306 */ /* 0x0003e20000200c00 */
[----:B--2---:R-:W-:Y:S02]  /*3390*/  HADD2.F32 R0, -RZ, R51.H0_H0 ;  /* 0x20000033ff007230 */ /* 0x004fe40000004100 */
[----:B0-----:R-:W-:-:S03]  /*33a0*/  HADD2.F32 R56, -RZ, R27.H1_H1 ;  /* 0x3000001bff387230 */ /* 0x001fc60000004100 */
[----:B------:R-:W-:Y:S02]  /*33b0*/  FFMA.FTZ R51, R5, R0, RZ ;  /* 0x0000000005337223 */ /* 0x000fe400000100ff */
[----:B------:R0:W-:Y:S01]  /*33c0*/  I2F.F16 R62, R32 ;  /* 0x00000020003e7306 */ /* 0x0001e20000200c00 */
[----:B-1----:R-:W-:Y:S02]  /*33d0*/  HADD2.F32 R4, -RZ, R53.H0_H0 ;  /* 0x20000035ff047230 */ /* 0x002fe40000004100 */
[----:B------:R-:W-:-:S03]  /*33e0*/  FFMA.FTZ R52, R44, R29, R51 ;  /* 0x0000001d2c347223 */ /* 0x000fc60000010033 */
[----:B------:R-:W-:Y:S01]  /*33f0*/  FFMA.FTZ R53, R5, R4, RZ ;  /* 0x0000000405357223 */ /* 0x000fe200000100ff */
[----:B------:R-:W-:Y:S01]  /*3400*/  HADD2.F32 R5, -RZ, R57.H0_H0 ;  /* 0x20000039ff057230 */ /* 0x000fe20000004100 */
[----:B------:R-:W1:Y:S01]  /*3410*/  I2F.F16 R36, R36 ;  /* 0x0000002400247306 */ /* 0x000e620000200c00 */
[----:B0-----:R-:W-:Y:S01]  /*3420*/  IADD3 R32, PT, PT, R28, -0x80, RZ ;  /* 0xffffff801c207810 */ /* 0x001fe20007ffe0ff */
[----:B------:R-:W-:-:S05]  /*3430*/  HADD2.F32 R28, -RZ, R48.H0_H0 ;  /* 0x20000030ff1c7230 */ /* 0x000fca0000004100 */
        /* <DEDUP_REMOVED lines=8> */
[----:B0-----:R-:W-:-:S05]  /*34c0*/  HADD2.F32 R30, -RZ, R54.H0_H0 ;  /* 0x20000036ff1e7230 */ /* 0x001fca0000004100 */
[----:B------:R-:W-:Y:S01]  /*34d0*/  FFMA.FTZ R54, R44, R30, R53 ;  /* 0x0000001e2c367223 */ /* 0x000fe20000010035 */
[----:B------:R-:W-:Y:S01]  /*34e0*/  IADD3 R44, PT, PT, R33, -0x80, RZ ;  /* 0xffffff80212c7810 */ /* 0x000fe20007ffe0ff */
[----:B------:R-:W0:Y:S01]  /*34f0*/  I2F.F16 R37, R37 ;  /* 0x0000002500257306 */ /* 0x000e220000200c00 */
[----:B------:R-:W-:-:S05]  /*3500*/  HADD2.F32 R33, -RZ, R61.H0_H0 ;  /* 0x2000003dff217230 */ /* 0x000fca0000004100 */
[----:B------:R-:W-:Y:S01]  /*3510*/  FFMA.FTZ R53, R47, R33, R54 ;  /* 0x000000212f357223 */ /* 0x000fe20000010036 */
[----:B-1----:R-:W-:Y:S01]  /*3520*/  HADD2.F32 R38, -RZ, R38.H0_H0 ;  /* 0x20000026ff267230 */ /* 0x002fe20000004100 */
[----:B------:R1:W2:Y:S02]  /*3530*/  I2F.F16 R59, R32 ;  /* 0x00000020003b7306 */ /* 0x0002a40000200c00 */
[----:B------:R-:W-:Y:S01]  /*3540*/  FFMA.FTZ R57, R50, R36, R53 ;  /* 0x0000002432397223 */ /* 0x000fe20000010035 */
[----:B------:R-:W-:Y:S02]  /*3550*/  HADD2.F32 R53, -RZ, R27.H0_H0 ;  /* 0x2000001bff357230 */ /* 0x000fe40000004100 */
[----:B------:R-:W-:Y:S02]  /*3560*/  HADD2.F32 R27, -RZ, R60.H0_H0 ;  /* 0x2000003cff1b7230 */ /* 0x000fe40000004100 */
[----:B0-----:R-:W-:Y:S01]  /*3570*/  HADD2.F32 R37, -RZ, R37.H0_H0 ;  /* 0x20000025ff257230 */ /* 0x001fe20000004100 */
[----:B------:R0:W3:Y:S01]  /*3580*/  I2F.F16 R61, R44 ;  /* 0x0000002c003d7306 */ /* 0x0000e20000200c00 */
[----:B-1----:R-:W-:-:S05]  /*3590*/  HADD2.F32 R32, -RZ, R58.H0_H0 ;  /* 0x2000003aff207230 */ /* 0x002fca0000004100 */
[C---:B------:R-:W-:Y:S01]  /*35a0*/  FFMA.FTZ R51, R47.reuse, R32, R52 ;  /* 0x000000202f337223 */ /* 0x040fe20000010034 */
[----:B------:R-:W-:Y:S01]  /*35b0*/  FFMA.FTZ R52, R47, R34, R55 ;  /* 0x000000222f347223 */ /* 0x000fe20000010037 */
[----:B------:R-:W-:Y:S01]  /*35c0*/  FFMA.FTZ R47, R39, R50, R48 ;  /* 0x00000032272f7223 */ /* 0x000fe20000010030 */
[----:B------:R2:W1:Y:S01]  /*35d0*/  I2F.F16 R54, R45 ;  /* 0x0000002d00367306 */ /* 0x0004620000200c00 */
[--C-:B0-----:R-:W-:Y:S02]  /*35e0*/  HADD2.F32 R44, -RZ, R26.reuse.H0_H0 ;  /* 0x2000001aff2c7230 */ /* 0x101fe40000004100 */
[C---:B------:R-:W-:Y:S01]  /*35f0*/  FFMA.FTZ R55, R50.reuse, R38, R51 ;  /* 0x0000002632377223 */ /* 0x040fe20000010033 */
[----:B------:R-:W-:Y:S01]  /*3600*/  FFMA.FTZ R52, R50, R37, R52 ;  /* 0x0000002532347223 */ /* 0x000fe20000010034 */
[----:B------:R-:W-:Y:S02]  /*3610*/  HADD2.F32 R50, -RZ, R26.H1_H1 ;  /* 0x3000001aff327230 */ /* 0x000fe40000004100 */
[----:B------:R-:W-:Y:S01]  /*3620*/  FFMA.FTZ R58, R44, R42, R57 ;  /* 0x0000002a2c3a7223 */ /* 0x000fe20000010039 */
[----:B------:R-:W-:Y:S01]  /*3630*/  FFMA.FTZ R51, R40, R44, R47 ;  /* 0x0000002c28337223 */ /* 0x000fe2000001002f */
[----:B------:R3:W0:Y:S01]  /*3640*/  I2F.F16 R48, R46 ;  /* 0x0000002e00307306 */ /* 0x0006220000200c00 */
[C---:B------:R-:W-:Y:S01]  /*3650*/  FFMA.FTZ R55, R44.reuse, R41, R55 ;  /* 0x000000292c377223 */ /* 0x040fe20000010037 */
[----:B------:R-:W-:Y:S01]  /*3660*/  FFMA.FTZ R57, R44, R43, R52 ;  /* 0x0000002b2c397223 */ /* 0x000fe20000010034 */
[----:B------:R-:W-:-:S02]  /*3670*/  HADD2.F32 R26, -RZ, R35.H0_H0 ;  /* 0x20000023ff1a7230 */ /* 0x000fc40000004100 */
[----:B------:R-:W-:Y:S02]  /*3680*/  HADD2.F32 R35, -RZ, R62.H0_H0 ;  /* 0x2000003eff237230 */ /* 0x000fe40000004100 */
[----:B------:R-:W-:Y:S01]  /*3690*/  HADD2.F32 R44, -RZ, R64.H0_H0 ;  /* 0x20000040ff2c7230 */ /* 0x000fe20000004100 */
[----:B------:R-:W-:Y:S01]  /*36a0*/  I2F.F16 R22, R22 ;  /* 0x0000001600167306 */ /* 0x000fe20000200c00 */
[----:B--2---:R-:W-:Y:S02]  /*36b0*/  HADD2.F32 R45, -RZ, R59.H0_H0 ;  /* 0x2000003bff2d7230 */ /* 0x004fe40000004100 */
[----:B------:R-:W-:Y:S01]  /*36c0*/  FFMA.FTZ R52, R26, R50, R51 ;  /* 0x000000321a347223 */ /* 0x000fe20000010033 */
[----:B---3--:R-:W-:Y:S02]  /*36d0*/  HADD2.F32 R46, -RZ, R61.H0_H0 ;  /* 0x2000003dff2e7230 */ /* 0x008fe40000004100 */
[----:B------:R-:W-:Y:S01]  /*36e0*/  FFMA.FTZ R58, R50, R35, R58 ;  /* 0x00000023323a7223 */ /* 0x000fe2000001003a */
[----:B-1----:R-:W-:-:S02]  /*36f0*/  HADD2.F32 R47, -RZ, R54.H0_H0 ;  /* 0x20000036ff2f7230 */ /* 0x002fc40000004100 */
[----:B------:R-:W-:Y:S01]  /*3700*/  FFMA.FTZ R54, R50, R27, R55 ;  /* 0x0000001b32367223 */ /* 0x000fe20000010037 */
[----:B0-----:R-:W-:Y:S01]  /*3710*/  HADD2.F32 R48, -RZ, R48.H0_H0 ;  /* 0x20000030ff307230 */ /* 0x001fe20000004100 */
[----:B------:R-:W-:Y:S01]  /*3720*/  I2F.F16 R23, R23 ;  /* 0x0000001700177306 */ /* 0x000fe20000200c00 */
[----:B------:R-:W-:Y:S02]  /*3730*/  HADD2.F32 R51, -RZ, R9.H0_H0 ;  /* 0x20000009ff337230 */ /* 0x000fe40000004100 */
[C---:B------:R-:W-:Y:S01]  /*3740*/  FFMA.FTZ R59, R53.reuse, R46, R54 ;  /* 0x0000002e353b7223 */ /* 0x040fe20000010036 */
[----:B------:R-:W-:-:S04]  /*3750*/  FFMA.FTZ R58, R53, R47, R58 ;  /* 0x0000002f353a7223 */ /* 0x000fc8000001003a */
[----:B------:R-:W0:Y:S08]  /*3760*/  I2F.F16 R19, R19 ;  /* 0x0000001300137306 */ /* 0x000e300000200c00 */
[----:B------:R1:W2:Y:S01]  /*3770*/  I2F.F16 R63, R49 ;  /* 0x00000031003f7306 */ /* 0x0002a20000200c00 */
[----:B0-----:R-:W-:Y:S02]  /*3780*/  HADD2.F32 R55, -RZ, R19.H0_H0 ;  /* 0x20000013ff377230 */ /* 0x001fe40000004100 */
[----:B-1----:R-:W-:Y:S01]  /*3790*/  FFMA.FTZ R49, R50, R44, R57 ;  /* 0x0000002c32317223 */ /* 0x002fe20000010039 */
[----:B------:R-:W-:Y:S01]  /*37a0*/  FFMA.FTZ R57, R45, R53, R52 ;  /* 0x000000352d397223 */ /* 0x000fe20000010034 */
[----:B------:R-:W-:-:S02]  /*37b0*/  HADD2.F32 R52, -RZ, R22.H0_H0 ;  /* 0x20000016ff347230 */ /* 0x000fc40000004100 */
[----:B------:R-:W-:Y:S01]  /*37c0*/  FFMA.FTZ R58, R56, R55, R58 ;  /* 0x00000037383a7223 */ /* 0x000fe2000001003a */
[----:B------:R-:W-:Y:S01]  /*37d0*/  FFMA.FTZ R61, R53, R48, R49 ;  /* 0x00000030353d7223 */ /* 0x000fe20000010031 */
[----:B------:R-:W-:Y:S02]  /*37e0*/  HADD2.F32 R53, -RZ, R23.H0_H0 ;  /* 0x20000017ff357230 */ /* 0x000fe40000004100 */
[----:B--2---:R-:W-:Y:S02]  /*37f0*/  HADD2.F32 R54, -RZ, R63.H0_H0 ;  /* 0x2000003fff367230 */ /* 0x004fe40000004100 */
[----:B------:R-:W-:Y:S01]  /*3800*/  FFMA.FTZ R22, R52, R56, R57 ;  /* 0x0000003834167223 */ /* 0x000fe20000010039 */
        /* <DEDUP_REMOVED lines=128> */
.L_x_2379:
        /* <DEDUP_REMOVED lines=311> */
.L_x_2380:
        /* <DEDUP_REMOVED lines=50> */
[----:B------:R-:W1:Y:S01]  /*56a0*/  I2F.F16 R40, R3 ;  /* 0x0000000300287306 */ /* 0x000e620000200c00 */
[----:B0-----:R-:W-:Y:S02]  /*56b0*/  LOP3.LUT R5, R26, 0xff, RZ, 0xc0, !PT ;  /* 0x000000ff1a057812 */ /* 0x001fe400078ec0ff */
[----:B------:R-:W-:Y:S02]  /*56c0*/  LOP3.LUT R2, R2, 0xff, RZ, 0xc0, !PT ;  /* 0x000000ff02027812 */ /* 0x000fe400078ec0ff */
[----:B------:R-:W-:Y:S02]  /*56d0*/  IADD3 R5, PT, PT, R5, -0x80, RZ ;  /* 0xffffff8005057810 */ /* 0x000fe40007ffe0ff */
[----:B------:R-:W-:Y:S01]  /*56e0*/  SHF.R.U32.HI R28, RZ, 0x10, R28 ;  /* 0x00000010ff1c7819 */ /* 0x000fe2000001161c */
[----:B------:R0:W2:Y:S01]  /*56f0*/  I2F.F16 R53, R4 ;  /* 0x0000000400357306 */ /* 0x0000a20000200c00 */
[----:B------:R-:W-:-:S02]  /*5700*/  IADD3 R0, PT, PT, R0, -0x80, RZ ;  /* 0xffffff8000007810 */ /* 0x000fc40007ffe0ff */
[----:B------:R-:W-:Y:S02]  /*5710*/  LOP3.LUT R28, R28, 0xff, RZ, 0xc0, !PT ;  /* 0x000000ff1c1c7812 */ /* 0x000fe400078ec0ff */
[----:B------:R-:W-:Y:S02]  /*5720*/  SHF.R.U32.HI R30, RZ, 0x10, R30 ;  /* 0x00000010ff1e7819 */ /* 0x000fe4000001161e */
[----:B------:R-:W-:Y:S01]  /*5730*/  IADD3 R28, PT, PT, R28, -0x80, RZ ;  /* 0xffffff801c1c7810 */ /* 0x000fe20007ffe0ff */
[----:B------:R3:W4:Y:S01]  /*5740*/  I2F.F16 R41, R5 ;  /* 0x0000000500297306 */ /* 0x0007220000200c00 */
[--C-:B0-----:R-:W-:Y:S01]  /*5750*/  SHF.R.U32.HI R4, RZ, 0x8, R25.reuse ;  /* 0x00000008ff047819 */ /* 0x101fe20000011619 */
[----:B-1----:R-:W-:Y:S01]  /*5760*/  HADD2.F32 R40, -RZ, R40.H0_H0 ;  /* 0x20000028ff287230 */ /* 0x002fe20000004100 */
[----:B------:R-:W-:Y:S02]  /*5770*/  SHF.R.U32.HI R25, RZ, 0x10, R25 ;  /* 0x00000010ff197819 */ /* 0x000fe40000011619 */
[----:B------:R-:W-:-:S02]  /*5780*/  IADD3 R29, PT, PT, R29, -0x80, RZ ;  /* 0xffffff801d1d7810 */ /* 0x000fc40007ffe0ff */
[----:B------:R-:W-:Y:S01]  /*5790*/  LOP3.LUT R25, R25, 0xff, RZ, 0xc0, !PT ;  /* 0x000000ff19197812 */ /* 0x000fe200078ec0ff */
[----:B------:R0:W-:Y:S01]  /*57a0*/  I2F.F16 R48, R0 ;  /* 0x0000000000307306 */ /* 0x0001e20000200c00 */
[----:B---3--:R-:W-:Y:S01]  /*57b0*/  IADD3 R5, PT, PT, R2, -0x80, RZ ;  /* 0xffffff8002057810 */ /* 0x008fe20007ffe0ff */
[----:B--2---:R-:W-:Y:S01]  /*57c0*/  HADD2.F32 R27, -RZ, R53.H0_H0 ;  /* 0x20000035ff1b7230 */ /* 0x004fe20000004100 */
[----:B------:R-:W1:Y:S01]  /*57d0*/  LDS.64 R2, [UR7+0x30] ;  /* 0x00003007ff027984 */ /* 0x000e620008000a00 */
[----:B------:R-:W-:Y:S02]  /*57e0*/  LOP3.LUT R30, R30, 0xff, RZ, 0xc0, !PT ;  /* 0x000000ff1e1e7812 */ /* 0x000fe400078ec0ff */
[----:B------:R-:W-:Y:S01]  /*57f0*/  LOP3.LUT R4, R4, 0xff, RZ, 0xc0, !PT ;  /* 0x000000ff04047812 */ /* 0x000fe200078ec0ff */
[----:B----4-:R-:W-:Y:S01]  /*5800*/  HADD2.F32 R41, -RZ, R41.H0_H0 ;  /* 0x20000029ff297230 */ /* 0x010fe20000004100 */
[----:B------:R2:W-:Y:S01]  /*5810*/  I2F.F16 R52, R28 ;  /* 0x0000001c00347306 */ /* 0x0005e20000200c00 */
[----:B0-----:R-:W-:-:S02]  /*5820*/  SHF.R.U32.HI R0, RZ, 0x8, R31 ;  /* 0x00000008ff007819 */ /* 0x001fc4000001161f */
[----:B------:R-:W-:Y:S02]  /*5830*/  SHF.R.U32.HI R31, RZ, 0x10, R31 ;  /* 0x00000010ff1f7819 */ /* 0x000fe4000001161f */
[----:B------:R-:W-:Y:S02]  /*5840*/  LOP3.LUT R0, R0, 0xff, RZ, 0xc0, !PT ;  /* 0x000000ff00007812 */ /* 0x000fe400078ec0ff */
[----:B------:R-:W-:Y:S01]  /*5850*/  LOP3.LUT R31, R31, 0xff, RZ, 0xc0, !PT ;  /* 0x000000ff1f1f7812 */ /* 0x000fe200078ec0ff */
[----:B------:R-:W-:Y:S01]  /*5860*/  I2F.F16 R55, R5 ;  /* 0x0000000500377306 */ /* 0x000fe20000200c00 */
[----:B--2---:R-:W-:Y:S02]  /*5870*/  IADD3 R28, PT, PT, R0, -0x80, RZ ;  /* 0xffffff80001c7810 */ /* 0x004fe40007ffe0ff */
[--C-:B------:R-:W-:Y:S02]  /*5880*/  SHF.R.U32.HI R0, RZ, 0x8, R24.reuse ;  /* 0x00000008ff007819 */ /* 0x100fe40000011618 */
[----:B------:R-:W-:-:S02]  /*5890*/  SHF.R.U32.HI R24, RZ, 0x10, R24 ;  /* 0x00000010ff187819 */ /* 0x000fc40000011618 */
[----:B------:R-:W-:Y:S01]  /*58a0*/  LOP3.LUT R0, R0, 0xff, RZ, 0xc0, !PT ;  /* 0x000000ff00007812 */ /* 0x000fe200078ec0ff */
[----:B------:R0:W2:Y:S01]  /*58b0*/  I2F.F16 R63, R28 ;  /* 0x0000001c003f7306 */ /* 0x0000a20000200c00 */
[----:B------:R-:W-:Y:S02]  /*58c0*/  LOP3.LUT R24, R24, 0xff, RZ, 0xc0, !PT ;  /* 0x000000ff18187812 */ /* 0x000fe400078ec0ff */
[----:B------:R-:W-:Y:S02]  /*58d0*/  IADD3 R30, PT, PT, R30, -0x80, RZ ;  /* 0xffffff801e1e7810 */ /* 0x000fe40007ffe0ff */
[----:B------:R-:W-:Y:S02]  /*58e0*/  IADD3 R24, PT, PT, R24, -0x80, RZ ;  /* 0xffffff8018187810 */ /* 0x000fe40007ffe0ff */
[----:B------:R-:W-:Y:S01]  /*58f0*/  IADD3 R31, PT, PT, R31, -0x80, RZ ;  /* 0xffffff801f1f7810 */ /* 0x000fe20007ffe0ff */
[----:B------:R3:W-:Y:S01]  /*5900*/  I2F.F16 R57, R29 ;  /* 0x0000001d00397306 */ /* 0x0007e20000200c00 */
[----:B0-----:R-:W-:-:S02]  /*5910*/  IADD3 R28, PT, PT, R25, -0x80, RZ ;  /* 0xffffff80191c7810 */ /* 0x001fc40007ffe0ff */
[----:B------:R-:W-:Y:S02]  /*5920*/  IADD3 R0, PT, PT, R0, -0x80, RZ ;  /* 0xffffff8000007810 */ /* 0x000fe40007ffe0ff */
[----:B------:R-:W-:-:S03]  /*5930*/  IADD3 R4, PT, PT, R4, -0x80, RZ ;  /* 0xffffff8004047810 */ /* 0x000fc60007ffe0ff */
[----:B------:R0:W-:Y:S01]  /*5940*/  I2F.F16 R58, R24 ;  /* 0x00000018003a7306 */ /* 0x0001e20000200c00 */
[--C-:B---3--:R-:W-:Y:S01]  /*5950*/  SHF.R.U32.HI R29, RZ, 0x8, R26.reuse ;  /* 0x00000008ff1d7819 */ /* 0x108fe2000001161a */
[--C-:B-1----:R-:W-:Y:S01]  /*5960*/  HADD2.F32 R5, -RZ, R2.reuse.H0_H0 ;  /* 0x20000002ff057230 */ /* 0x102fe20000004100 */
[----:B------:R-:W-:Y:S01]  /*5970*/  SHF.R.U32.HI R26, RZ, 0x10, R26 ;  /* 0x00000010ff1a7819 */ /* 0x000fe2000001161a */
[----:B------:R-:W-:Y:S01]  /*5980*/  HADD2.F32 R44, -RZ, R2.H1_H1 ;  /* 0x30000002ff2c7230 */ /* 0x000fe20000004100 */
[----:B------:R-:W-:Y:S01]  /*5990*/  LOP3.LUT R29, R29, 0xff, RZ, 0xc0, !PT ;  /* 0x000000ff1d1d7812 */ /* 0x000fe200078ec0ff */
[----:B------:R-:W-:Y:S02]  /*59a0*/  HADD2.F32 R2, -RZ, R56.H0_H0 ;  /* 0x20000038ff027230 */ /* 0x000fe40000004100 */
[----:B------:R1:W-:Y:S01]  /*59b0*/  I2F.F16 R59, R30 ;  /* 0x0000001e003b7306 */ /* 0x0003e20000200c00 */
[----:B0-----:R-:W0:Y:S01]  /*59c0*/  LDS.64 R24, [UR7+0x38] ;  /* 0x00003807ff187984 */ /* 0x001e220008000a00 */
[----:B------:R-:W-:-:S02]  /*59d0*/  HADD2.F32 R50, -RZ, R3.H0_H0 ;  /* 0x20000003ff327230 */ /* 0x000fc40000004100 */
[----:B------:R-:W-:Y:S02]  /*59e0*/  HADD2.F32 R51, -RZ, R3.H1_H1 ;  /* 0x30000003ff337230 */ /* 0x000fe40000004100 */
[----:B------:R-:W-:Y:S02]  /*59f0*/  HADD2.F32 R3, -RZ, R46.H0_H0 ;  /* 0x2000002eff037230 */ /* 0x000fe40000004100 */
[----:B------:R-:W-:Y:S01]  /*5a00*/  FFMA.FTZ R46, R5, R2, RZ ;  /* 0x00000002052e7223 */ /* 0x000fe200000100ff */
[----:B------:R3:W4:Y:S01]  /*5a10*/  I2F.F16 R64, R31 ;  /* 0x0000001f00407306 */ /* 0x0007220000200c00 */
[----:B-1----:R-:W-:Y:S01]  /*5a20*/  IADD3 R30, PT, PT, R29, -0x80, RZ ;  /* 0xffffff801d1e7810 */ /* 0x002fe20007ffe0ff */
[----:B--2---:R-:W-:-:S05]  /*5a30*/  HADD2.F32 R29, -RZ, R63.H0_H0 ;  /* 0x2000003fff1d7230 */ /* 0x004fca0000004100 */
[----:B------:R-:W-:Y:S01]  /*5a40*/  FFMA.FTZ R56, R44, R29, R46 ;  /* 0x0000001d2c387223 */ /* 0x000fe2000001002e */
[----:B------:R1:W2:Y:S01]  /*5a50*/  I2F.F16 R45, R0 ;  /* 0x00000000002d7306 */ /* 0x0002a20000200c00 */
[----:B---3--:R-:W-:Y:S01]  /*5a60*/  LOP3.LUT R31, R26, 0xff, RZ, 0xc0, !PT ;  /* 0x000000ff1a1f7812 */ /* 0x008fe200078ec0ff */
[----:B------:R-:W-:Y:S01]  /*5a70*/  HADD2.F32 R26, -RZ, R48.H0_H0 ;  /* 0x20000030ff1a7230 */ /* 0x000fe20000004100 */
[----:B------:R-:W-:-:S04]  /*5a80*/  LOP3.LUT R46, R43, 0xff, RZ, 0xc0, !PT ;  /* 0x000000ff2b2e7812 */ /* 0x000fc800078ec0ff */
[----:B------:R-:W-:Y:S01]  /*5a90*/  IADD3 R46, PT, PT, R46, -0x80, RZ ;  /* 0xffffff802e2e7810 */ /* 0x000fe20007ffe0ff */
[----:B------:R3:W-:Y:S01]  /*5aa0*/  I2F.F16 R60, R4 ;  /* 0x00000004003c7306 */ /* 0x0007e20000200c00 */
[----:B-1----:R-:W-:Y:S02]  /*5ab0*/  HADD2.F32 R0, -RZ, R49.H0_H0 ;  /* 0x20000031ff007230 */ /* 0x002fe40000004100 */
[----:B------:R-:W-:Y:S01]  /*5ac0*/  FFMA.FTZ R49, R3, R5, RZ ;  /* 0x0000000503317223 */ /* 0x000fe200000100ff */
[----:B----4-:R-:W-:Y:S02]  /*5ad0*/  HADD2.F32 R43, -RZ, R64.H0_H0 ;  /* 0x20000040ff2b7230 */ /* 0x010fe40000004100 */
[----:B------:R-:W-:Y:S01]  /*5ae0*/  FFMA.FTZ R53, R5, R0, RZ ;  /* 0x0000000005357223 */ /* 0x000fe200000100ff */
[----:B------:R-:W-:Y:S01]  /*5af0*/  FFMA.FTZ R48, R26, R44, R49 ;  /* 0x0000002c1a307223 */ /* 0x000fe20000010031 */
[----:B------:R-:W1:Y:S01]  /*5b00*/  I2F.F16 R35, R35 ;  /* 0x0000002300237306 */ /* 0x000e620000200c00 */
[----:B---3--:R-:W-:-:S02]  /*5b10*/  HADD2.F32 R4, -RZ, R54.H0_H0 ;  /* 0x20000036ff047230 */ /* 0x008fc40000004100 */
[----:B------:R-:W-:Y:S01]  /*5b20*/  FFMA.FTZ R53, R44, R27, R53 ;  /* 0x0000001b2c357223 */ /* 0x000fe20000010035 */
[----:B------:R-:W-:Y:S01]  /*5b30*/  FFMA.FTZ R49, R50, R43, R56 ;  /* 0x0000002b32317223 */ /* 0x000fe20000010038 */
[----:B--2---:R-:W-:-:S03]  /*5b40*/  HADD2.F32 R45, -RZ, R45.H0_H0 ;  /* 0x2000002dff2d7230 */ /* 0x004fc60000004100 */
[----:B------:R-:W2:Y:S01]  /*5b50*/  I2F.F16 R36, R36 ;  /* 0x0000002400247306 */ /* 0x000ea20000200c00 */
[----:B-1----:R-:W-:-:S07]  /*5b60*/  HADD2.F32 R35, -RZ, R35.H0_H0 ;  /* 0x20000023ff237230 */ /* 0x002fce0000004100 */
[----:B------:R-:W1:Y:S01]  /*5b70*/  I2F.F16 R37, R37 ;  /* 0x0000002500257306 */ /* 0x000e620000200c00 */
[----:B--2---:R-:W-:-:S07]  /*5b80*/  HADD2.F32 R36, -RZ, R36.H0_H0 ;  /* 0x20000024ff247230 */ /* 0x004fce0000004100 */
[----:B------:R-:W2:Y:S01]  /*5b90*/  I2F.F16 R38, R38 ;  /* 0x0000002600267306 */ /* 0x000ea20000200c00 */
[----:B-1----:R-:W-:-:S07]  /*5ba0*/  HADD2.F32 R37, -RZ, R37.H0_H0 ;  /* 0x20000025ff257230 */ /* 0x002fce0000004100 */
[----:B------:R1:W-:Y:S01]  /*5bb0*/  I2F.F16 R61, R28 ;  /* 0x0000001c003d7306 */ /* 0x0003e20000200c00 */
[----:B--2---:R-:W-:-:S07]  /*5bc0*/  HADD2.F32 R38, -RZ, R38.H0_H0 ;  /* 0x20000026ff267230 */ /* 0x004fce0000004100 */
[----:B------:R2:W-:Y:S01]  /*5bd0*/  I2F.F16 R62, R30 ;  /* 0x0000001e003e7306 */ /* 0x0005e20000200c00 */
[----:B-1----:R-:W-:Y:S02]  /*5be0*/  HADD2.F32 R28, -RZ, R55.H0_H0 ;  /* 0x20000037ff1c7230 */ /* 0x002fe40000004100 */
[----:B------:R-:W-:Y:S01]  /*5bf0*/  FFMA.FTZ R55, R5, R4, RZ ;  /* 0x0000000405377223 */ /* 0x000fe200000100ff */
[----:B------:R-:W-:-:S03]  /*5c00*/  HADD2.F32 R5, -RZ, R52.H0_H0 ;  /* 0x20000034ff057230 */ /* 0x000fc60000004100 */
[----:B------:R-:W-:Y:S01]  /*5c10*/  FFMA.FTZ R54, R44, R28, R55 ;  /* 0x0000001c2c367223 */ /* 0x000fe20000010037 */
[----:B------:R-:W-:Y:S01]  /*5c20*/  IADD3 R44, PT, PT, R31, -0x80, RZ ;  /* 0xffffff801f2c7810 */ /* 0x000fe20007ffe0ff */
[----:B------:R-:W1:Y:S01]  /*5c30*/  I2F.F16 R42, R42 ;  /* 0x0000002a002a7306 */ /* 0x000e620000200c00 */
[----:B--2---:R-:W-:Y:S02]  /*5c40*/  HADD2.F32 R30, -RZ, R57.H0_H0 ;  /* 0x20000039ff1e7230 */ /* 0x004fe40000004100 */
[----:B------:R-:W-:Y:S01]  /*5c50*/  FFMA.FTZ R48, R5, R50, R48 ;  /* 0x0000003205307223 */ /* 0x000fe20000010030 */
[----:B------:R-:W-:Y:S02]  /*5c60*/  HADD2.F32 R31, -RZ, R59.H0_H0 ;  /* 0x2000003bff1f7230 */ /* 0x000fe40000004100 */
[----:B0-----:R-:W-:Y:S02]  /*5c70*/  HADD2.F32 R57, -RZ, R25.H1_H1 ;  /* 0x30000019ff397230 */ /* 0x001fe40000004100 */
[C---:B------:R-:W-:Y:S01]  /*5c80*/  FFMA.FTZ R52, R50.reuse, R30, R53 ;  /* 0x0000001e32347223 */ /* 0x040fe20000010035 */
[----:B------:R-:W-:Y:S01]  /*5c90*/  FFMA.FTZ R48, R35, R51, R48 ;  /* 0x0000003323307223 */ /* 0x000fe20000010030 */
[----:B------:R0:W2:Y:S01]  /*5ca0*/  I2F.F16 R63, R46 ;  /* 0x0000002e003f7306 */ /* 0x0000a20000200c00 */
[----:B------:R-:W-:Y:S01]  /*5cb0*/  FFMA.FTZ R54, R50, R31, R54 ;  /* 0x0000001f32367223 */ /* 0x000fe20000010036 */
[----:B------:R-:W-:-:S03]  /*5cc0*/  HADD2.F32 R50, -RZ, R24.H1_H1 ;  /* 0x30000018ff327230 */ /* 0x000fc60000004100 */
[----:B------:R-:W-:Y:S01]  /*5cd0*/  FFMA.FTZ R56, R51, R37, R54 ;  /* 0x0000002533387223 */ /* 0x000fe20000010036 */
[----:B------:R-:W-:Y:S02]  /*5ce0*/  HADD2.F32 R54, -RZ, R25.H0_H0 ;  /* 0x20000019ff367230 */ /* 0x000fe40000004100 */
[----:B------:R3:W4:Y:S01]  /*5cf0*/  I2F.F16 R55, R44 ;  /* 0x0000002c00377306 */ /* 0x0007220000200c00 */
[----:B-1----:R-:W-:Y:S02]  /*5d00*/  HADD2.F32 R42, -RZ, R42.H0_H0 ;  /* 0x2000002aff2a7230 */ /* 0x002fe40000004100 */
[----:B0-----:R-:W-:Y:S02]  /*5d10*/  HADD2.F32 R46, -RZ, R60.H0_H0 ;  /* 0x2000003cff2e7230 */ /* 0x001fe40000004100 */
[----:B------:R-:W-:-:S03]  /*5d20*/  HADD2.F32 R25, -RZ, R61.H0_H0 ;  /* 0x2000003dff197230 */ /* 0x000fc60000004100 */
[----:B------:R0:W1:Y:S01]  /*5d30*/  I2F.F16 R64, R47 ;  /* 0x0000002f00407306 */ /* 0x0000620000200c00 */
[C---:B---3--:R-:W-:Y:S01]  /*5d40*/  FFMA.FTZ R44, R51.reuse, R36, R52 ;  /* 0x00000024332c7223 */ /* 0x048fe20000010034 */
[----:B------:R-:W-:Y:S01]  /*5d50*/  FFMA.FTZ R51, R51, R38, R49 ;  /* 0x0000002633337223 */ /* 0x000fe20000010031 */
[----:B------:R-:W-:Y:S02]  /*5d60*/  HADD2.F32 R49, -RZ, R24.H0_H0 ;  /* 0x20000018ff317230 */ /* 0x000fe40000004100 */
[----:B------:R-:W-:-:S03]  /*5d70*/  HADD2.F32 R24, -RZ, R58.H0_H0 ;  /* 0x2000003aff187230 */ /* 0x000fc60000004100 */
[----:B------:R-:W3:Y:S01]  /*5d80*/  I2F.F16 R23, R23 ;  /* 0x0000001700177306 */ /* 0x000ee20000200c00 */
[----:B------:R-:W-:Y:S01]  /*5d90*/  FFMA.FTZ R53, R49, R40, R44 ;  /* 0x0000002831357223 */ /* 0x000fe2000001002c */
[----:B------:R-:W-:Y:S01]  /*5da0*/  FFMA.FTZ R52, R39, R49, R48 ;  /* 0x0000003127347223 */ /* 0x000fe20000010030 */
[----:B0-----:R-:W-:Y:S02]  /*5db0*/  HADD2.F32 R47, -RZ, R62.H0_H0 ;  /* 0x2000003eff2f7230 */ /* 0x001fe40000004100 */
[C---:B------:R-:W-:Y:S01]  /*5dc0*/  FFMA.FTZ R56, R49.reuse, R41, R56 ;  /* 0x0000002931387223 */ /* 0x040fe20000010038 */
[----:B--2---:R-:W-:Y:S02]  /*5dd0*/  HADD2.F32 R48, -RZ, R63.H0_H0 ;  /* 0x2000003fff307230 */ /* 0x004fe40000004100 */
[----:B------:R-:W-:Y:S01]  /*5de0*/  FFMA.FTZ R59, R49, R42, R51 ;  /* 0x0000002a313b7223 */ /* 0x000fe20000010033 */
[----:B------:R-:W-:Y:S01]  /*5df0*/  FFMA.FTZ R53, R50, R46, R53 ;  /* 0x0000002e32357223 */ /* 0x000fe20000010035 */
[----:B------:R0:W2:Y:S01]  /*5e00*/  I2F.F16 R65, R34 ;  /* 0x0000002200417306 */ /* 0x0000a20000200c00 */
[----:B----4-:R-:W-:-:S02]  /*5e10*/  HADD2.F32 R44, -RZ, R55.H0_H0 ;  /* 0x20000037ff2c7230 */ /* 0x010fc40000004100 */
[----:B------:R-:W-:Y:S01]  /*5e20*/  FFMA.FTZ R51, R45, R50, R52 ;  /* 0x000000322d337223 */ /* 0x000fe20000010034 */
[----:B-1----:R-:W-:Y:S02]  /*5e30*/  HADD2.F32 R49, -RZ, R64.H0_H0 ;  /* 0x20000040ff317230 */ /* 0x002fe40000004100 */
[C---:B------:R-:W-:Y:S01]  /*5e40*/  FFMA.FTZ R55, R50.reuse, R47, R56 ;  /* 0x0000002f32377223 */ /* 0x040fe20000010038 */
[----:B------:R-:W-:Y:S01]  /*5e50*/  FFMA.FTZ R50, R50, R48, R59 ;  /* 0x0000003032327223 */ /* 0x000fe2000001003b */
[----:B------:R-:W-:Y:S01]  /*5e60*/  FFMA.FTZ R58, R54, R25, R53 ;  /* 0x00000019363a7223 */ /* 0x000fe20000010035 */
[----:B------:R-:W-:Y:S02]  /*5e70*/  HADD2.F32 R52, -RZ, R19.H0_H0 ;  /* 0x20000013ff347230 */ /* 0x000fe40000004100 */
[----:B------:R-:W-:Y:S01]  /*5e80*/  FFMA.FTZ R59, R24, R54, R51 ;  /* 0x00000036183b7223 */ /* 0x000fe20000010033 */
[----:B------:R-:W-:Y:S02]  /*5e90*/  HADD2.F32 R53, -RZ, R22.H0_H0 ;  /* 0x20000016ff357230 */ /* 0x000fe40000004100 */
[----:B------:R-:W-:Y:S01]  /*5ea0*/  FFMA.FTZ R61, R54, R44, R55 ;  /* 0x0000002c363d7223 */ /* 0x000fe20000010037 */
[----:B---3--:R-:W-:-:S02]  /*5eb0*/  HADD2.F32 R56, -RZ, R23.H0_H0 ;  /* 0x20000017ff387230 */ /* 0x008fc40000004100 */
[----:B------:R-:W-:Y:S01]  /*5ec0*/  FFMA.FTZ R60, R54, R49, R50 ;  /* 0x00000031363c7223 */ /* 0x000fe20000010032 */
[----:B0-----:R-:W-:Y:S02]  /*5ed0*/  HADD2.F32 R34, -RZ, R11.H0_H0 ;  /* 0x2000000bff227230 */ /* 0x001fe40000004100 */
[----:B------:R-:W-:Y:S01]  /*5ee0*/  FFMA.FTZ R59, R52, R57, R59 ;  /* 0x00000039343b7223 */ /* 0x000fe2000001003b */
[----:B--2---:R-:W-:Y:S02]  /*5ef0*/  HADD2.F32 R55, -RZ, R65.H0_H0 ;  /* 0x20000041ff377230 */ /* 0x004fe40000004100 */
        /* <DEDUP_REMOVED lines=15> */
[----:B------:R-:W-:Y:S02]  /*5ff0*/  PRMT R22, R22, 0x5410, R57 ;  /* 0x0000541016167816 */ /* 0x000fe40000000039 */
[----:B------:R-:W-:Y:S01]  /*6000*/  MOV R19, R21 ;  /* 0x0000001500137202 */ /* 0x000fe20000000f00 */
        /* <DEDUP_REMOVED lines=115> */
.L_x_2377:
[----:B------:R-:W-:-:S04]  /*6740*/  VIMNMX R0, PT, PT, R6, UR9, PT ;  /* 0x0000000906007c48 */ /* 0x000fc8000bfe0100 */
[----:B------:R-:W-:-:S13]  /*6750*/  ISETP.GT.AND P0, PT, R0, R19, PT ;  /* 0x000000130000720c */ /* 0x000fda0003f04270 */
[----:B------:R-:W-:Y:S05]  /*6760*/  @!P0 BRA `(.L_x_2381) ;  /* 0x0000002000b08947 */ /* 0x000fea0003800000 */
[----:B------:R-:W0:Y:S01]  /*6770*/  LDC.64 R2, c[0x0][0x3a8] ;  /* 0x0000ea00ff027b82 */ /* 0x000e220000000a00 */
[----:B------:R-:W-:Y:S02]  /*6780*/  MOV R28, R32 ;  /* 0x00000020001c7202 */ /* 0x000fe40000000f00 */
[----:B------:R-:W-:Y:S02]  /*6790*/  MOV R29, R33 ;  /* 0x00000021001d7202 */ /* 0x000fe40000000f00 */
[----:B------:R-:W-:Y:S01]  /*67a0*/  VIMNMX.U32 R0, PT, PT, R6, UR9, PT ;  /* 0x0000000906007c48 */ /* 0x000fe2000bfe0000 */
[----:B0-----:R-:W-:-:S07]  /*67b0*/  IMAD R20, R13, -0x3, R2 ;  /* 0xfffffffd0d147824 */ /* 0x001fce00078e0202 */
.L_x_2384:
[----:B------:R-:W-:Y:S01]  /*67c0*/  MOV R7, R3 ;  /* 0x0000000300077202 */ /* 0x000fe20000000f00 */
[----:B-----5:R0:W5:Y:S04]  /*67d0*/  LDG.E.128.CONSTANT R32, desc[UR10][R28.64] ;  /* 0x0000000a1c207981 */ /* 0x020168000c1e9d00 */
[----:B------:R-:W-:-:S05]  /*67e0*/  IMAD.WIDE R30, R7, 0x4, R28 ;  /* 0x00000004071e7825 */ /* 0x000fca00078e021c */
[----:B------:R0:W5:Y:S01]  /*67f0*/  LDG.E.128.CONSTANT R24, desc[UR10][R30.64] ;  /* 0x0000000a1e187981 */ /* 0x000162000c1e9d00 */
[----:B------:R-:W-:Y:S01]  /*6800*/  ISETP.GE.AND P1, PT, R20, 0x1, PT ;  /* 0x000000011400780c */ /* 0x000fe20003f26270 */
[----:B------:R-:W-:Y:S01]  /*6810*/  IMAD.WIDE R22, R7, 0x4, R30 ;  /* 0x0000000407167825 */ /* 0x000fe200078e021e */
[----:B------:R-:W-:Y:S02]  /*6820*/  MOV R4, R28 ;  /* 0x0000001c00047202 */ /* 0x000fe40000000f00 */
[----:B------:R-:W-:-:S09]  /*6830*/  MOV R5, R29 ;  /* 0x0000001d00057202 */ /* 0x000fd20000000f00 */
        /* <DEDUP_REMOVED lines=54> */
[----:B------:R-:W-:Y:S02]  /*6ba0*/  LOP3.LUT R28, R33, 0xf000f, RZ, 0xc0, !PT ;  /* 0x000f000f211c7812 */ /* 0x000fe400078ec0ff */
        /* <DEDUP_REMOVED lines=8> */
[----:B------:R-:W-:Y:S02]  /*6c30*/  LOP3.LUT R39, R28, 0x300030, R39, 0xf8, !PT ;  /* 0x003000301c277812 */ /* 0x000fe400078ef827 */
[----:B------:R-:W-:Y:S02]  /*6c40*/  LOP3.LUT R40, R40, 0x300030, R35, 0xf8, !PT ;  /* 0x0030003028287812 */ /* 0x000fe400078ef823 */
[----:B------:R-:W-:Y:S02]  /*6c50*/  SHF.R.U32.HI R30, RZ, 0x8, R31 ;  /* 0x00000008ff1e7819 */ /* 0x000fe4000001161f */
[----:B------:R-:W-:Y:S02]  /*6c60*/  LOP3.LUT R28, R51, 0xf000f, RZ, 0xc0, !PT ;  /* 0x000f000f331c7812 */ /* 0x000fe400078ec0ff */
[----:B------:R-:W-:Y:S02]  /*6c70*/  LOP3.LUT R21, R52, 0xf000f, RZ, 0xc0, !PT ;  /* 0x000f000f34157812 */ /* 0x000fe400078ec0ff */
[----:B------:R-:W-:-:S02]  /*6c80*/  LOP3.LUT R35, R58, 0x64006400, RZ, 0xfc, !PT ;  /* 0x640064003a237812 */ /* 0x000fc400078efcff */
[----:B------:R-:W-:Y:S02]  /*6c90*/  LOP3.LUT R53, R28, 0x300030, R53, 0xf8, !PT ;  /* 0x003000301c357812 */ /* 0x000fe400078ef835 */
[----:B------:R-:W-:Y:S01]  /*6ca0*/  LOP3.LUT R52, R21, 0x300030, R30, 0xf8, !PT ;  /* 0x0030003015347812 */ /* 0x000fe200078ef81e */
[----:B------:R-:W-:Y:S01]  /*6cb0*/  HADD2 R21, R2, -1056, -1056 ;  /* 0xe420e42002157430 */ /* 0x000fe20000000000 */
        /* <DEDUP_REMOVED lines=8> */
[-C--:B0-----:R-:W-:Y:S01]  /*6d40*/  HFMA2 R28, R21, R24.reuse, RZ ;  /* 0x00000018151c7231 */ /* 0x081fe200000000ff */
[----:B------:R-:W-:Y:S01]  /*6d50*/  LOP3.LUT R51, R50, 0x300030, R29, 0xf8, !PT ;  /* 0x0030003032337812 */ /* 0x000fe200078ef81d */
[-C--:B------:R-:W-:Y:S02]  /*6d60*/  HFMA2 R30, R35, R24.reuse, RZ ;  /* 0x00000018231e7231 */ /* 0x080fe400000000ff */
[----:B------:R-:W-:Y:S01]  /*6d70*/  HADD2 R34, R34, -1056, -1056 ;  /* 0xe420e42022227430 */ /* 0x000fe20000000000 */
[----:B------:R-:W-:Y:S01]  /*6d80*/  SHF.R.U32.HI R67, RZ, 0xa, R31 ;  /* 0x0000000aff437819 */ /* 0x000fe2000001161f */
[----:B------:R-:W-:Y:S01]  /*6d90*/  HFMA2 R29, R33, R24, RZ.H0_H0 ;  /* 0x00000018211d7231 */ /* 0x000fe200000400ff */
[----:B------:R-:W-:Y:S01]  /*6da0*/  LOP3.LUT R36, R63, 0x64006400, RZ, 0xfc, !PT ;  /* 0x640064003f247812 */ /* 0x000fe200078efcff */
[----:B------:R-:W-:Y:S01]  /*6db0*/  HADD2 R37, R62, -1056, -1056 ;  /* 0xe420e4203e257430 */ /* 0x000fe20000000000 */
[----:B------:R-:W-:Y:S01]  /*6dc0*/  LOP3.LUT R50, R66, 0x300030, R67, 0xf8, !PT ;  /* 0x0030003042327812 */ /* 0x000fe200078ef843 */
[-C--:B------:R-:W-:Y:S01]  /*6dd0*/  HFMA2 R62, R2, R25.reuse, R28 ;  /* 0x00000019023e7231 */ /* 0x080fe2000000001c */
[----:B------:R-:W-:Y:S01]  /*6de0*/  LOP3.LUT R42, R31, 0x3f003f, RZ, 0xc0, !PT ;  /* 0x003f003f1f2a7812 */ /* 0x000fe200078ec0ff */
[-C--:B------:R-:W-:Y:S01]  /*6df0*/  HFMA2 R63, R32, R25.reuse, R29 ;  /* 0x00000019203f7231 */ /* 0x080fe2000000001d */
[----:B------:R-:W-:Y:S01]  /*6e00*/  SHF.R.U32.HI R44, RZ, 0x6, R31 ;  /* 0x00000006ff2c7819 */ /* 0x000fe2000001161f */
[----:B------:R-:W-:-:S02]  /*6e10*/  HFMA2 R66, R34, R25, R30 ;  /* 0x0000001922427231 */ /* 0x000fc4000000001e */
[----:B------:R-:W-:Y:S01]  /*6e20*/  HADD2 R36, R36, -1056, -1056 ;  /* 0xe420e42024247430 */ /* 0x000fe20000000000 */
[----:B------:R-:W0:Y:S01]  /*6e30*/  LDS.128 R28, [UR4+0x10] ;  /* 0x00001004ff1c7984 */ /* 0x000e220008000c00 */
[----:B------:R-:W-:Y:S01]  /*6e40*/  HFMA2 R24, R37, R24, RZ.H0_H0 ;  /* 0x0000001825187231 */ /* 0x000fe200000400ff */
[----:B------:R-:W-:Y:S02]  /*6e50*/  LOP3.LUT R59, R60, 0x64006400, RZ, 0xfc, !PT ;  /* 0x640064003c3b7812 */ /* 0x000fe400078efcff */
        /* <DEDUP_REMOVED lines=168> */
.L_x_2382:
        /* <DEDUP_REMOVED lines=271> */
.L_x_2383:
[----:B------:R-:W-:Y:S01]  /*89d0*/  IADD3 R19, PT, PT, R19, 0x20, RZ ;  /* 0x0000002013137810 */ /* 0x000fe20007ffe0ff */
[----:B------:R-:W-:Y:S01]  /*89e0*/  UIADD3 UR4, UPT, UPT, UR4, 0x40, URZ ;  /* 0x0000004004047890 */ /* 0x000fe2000fffe0ff */
[----:B0-----:R-:W-:Y:S02]  /*89f0*/  IMAD.WIDE R28, R7, 0x4, R22 ;  /* 0x00000004071c7825 */ /* 0x001fe400078e0216 */
[----:B------:R-:W-:-:S13]  /*8a00*/  ISETP.GE.AND P0, PT, R19, R0, PT ;  /* 0x000000001300720c */ /* 0x000fda0003f06270 */
[----:B------:R-:W-:Y:S05]  /*8a10*/  @!P0 BRA `(.L_x_2384) ;  /* 0xffffffdc00688947 */ /* 0x000fea000383ffff */
[----:B-----5:R-:W-:-:S07]  /*8a20*/  IMAD.WIDE R32, R7, 0x18, R4 ;  /* 0x0000001807207825 */ /* 0x020fce00078e0204 */
.L_x_2381:
[----:B------:R-:W0:Y:S02]  /*8a30*/  LDCU UR5, c[0x0][0x3d4] ;  /* 0x00007a80ff0577ac */ /* 0x000e240008000800 */
[----:B0-----:R-:W-:-:S04]  /*8a40*/  VIMNMX R24, PT, PT, R6, UR5, PT ;  /* 0x0000000506187c48 */ /* 0x001fc8000bfe0100 */
[----:B------:R-:W-:-:S13]  /*8a50*/  ISETP.GT.AND P0, PT, R24, R19, PT ;  /* 0x000000131800720c */ /* 0x000fda0003f04270 */
[----:B------:R-:W-:Y:S05]  /*8a60*/  @!P0 BRA `(.L_x_2385) ;  /* 0x00000040003c8947 */ /* 0x000fea0003800000 */
.L_x_2390:
[----:B------:R-:W-:Y:S02]  /*8a70*/  MOV R0, 0x2c00 ;  /* 0x00002c0000007802 */ /* 0x000fe40000000f00 */
[----:B------:R-:W-:Y:S02]  /*8a80*/  MOV R22, R32 ;  /* 0x0000002000167202 */ /* 0x000fe40000000f00 */
[----:B------:R-:W-:Y:S02]  /*8a90*/  MOV R23, R33 ;  /* 0x0000002100177202 */ /* 0x000fe40000000f00 */
[----:B------:R-:W-:Y:S01]  /*8aa0*/  PRMT R8, R8, 0x5410, R0 ;  /* 0x0000541008087816 */ /* 0x000fe20000000000 */
[----:B------:R-:W-:Y:S06]  /*8ab0*/  @!P1 BRA `(.L_x_2386) ;  /* 0x0000000c00fc9947 */ /* 0x000fec0003800000 */
[----:B------:R-:W2:Y:S01]  /*8ac0*/  LDG.E.128.CONSTANT R28, desc[UR10][R32.64] ;  /* 0x0000000a201c7981 */ /* 0x000ea2000c1e9d00 */
[----:B------:R-:W-:-:S03]  /*8ad0*/  ISETP.NE.AND P0, PT, R20, 0x1, PT ;  /* 0x000000011400780c */ /* 0x000fc60003f05270 */
[----:B------:R-:W0:Y:S02]  /*8ae0*/  LDS.64 R26, [UR4] ;  /* 0x00000004ff1a7984 */ /* 0x000e240008000a00 */
[--C-:B0-----:R-:W-:Y:S02]  /*8af0*/  HADD2.F32 R5, -RZ, R26.reuse.H0_H0 ;  /* 0x2000001aff057230 */ /* 0x101fe40000004100 */
[----:B------:R-:W-:Y:S02]  /*8b00*/  HADD2.F32 R36, -RZ, R26.H1_H1 ;  /* 0x3000001aff247230 */ /* 0x000fe40000004100 */
[--C-:B------:R-:W-:Y:S02]  /*8b10*/  HADD2.F32 R39, -RZ, R27.reuse.H0_H0 ;  /* 0x2000001bff277230 */ /* 0x100fe40000004100 */
[----:B------:R-:W-:Y:S02]  /*8b20*/  HADD2.F32 R40, -RZ, R27.H1_H1 ;  /* 0x3000001bff287230 */ /* 0x000fe40000004100 */
[----:B------:R-:W0:Y:S02]  /*8b30*/  LDS.64 R26, [UR4+0x8] ;  /* 0x00000804ff1a7984 */ /* 0x000e240008000a00 */
[----:B0-----:R-:W-:-:S02]  /*8b40*/  HADD2.F32 R50, -RZ, R26.H1_H1 ;  /* 0x3000001aff327230 */ /* 0x001fc40000004100 */
[--C-:B------:R-:W-:Y:S02]  /*8b50*/  HADD2.F32 R52, -RZ, R27.reuse.H0_H0 ;  /* 0x2000001bff347230 */ /* 0x100fe40000004100 */
[----:B------:R-:W-:Y:S01]  /*8b60*/  HADD2.F32 R58, -RZ, R27.H1_H1 ;  /* 0x3000001bff3a7230 */ /* 0x000fe20000004100 */
[----:B--2---:R-:W-:Y:S02]  /*8b70*/  LOP3.LUT R0, R28, 0xf000f, RZ, 0xc0, !PT ;  /* 0x000f000f1c007812 */ /* 0x004fe400078ec0ff */
        /* <DEDUP_REMOVED lines=15> */
[----:B------:R-:W-:-:S02]  /*8c70*/  SHF.R.U32.HI R46, RZ, 0x8, R30 ;  /* 0x00000008ff2e7819 */ /* 0x000fc4000001161e */
[----:B------:R-:W-:Y:S01]  /*8c80*/  LOP3.LUT R30, R31, 0xf000f0, RZ, 0xc0, !PT ;  /* 0x00f000f01f1e7812 */ /* 0x000fe200078ec0ff */
[--C-:B------:R-:W-:Y:S01]  /*8c90*/  HADD2.F32 R2, -RZ, R28.reuse.H0_H0 ;  /* 0x2000001cff027230 */ /* 0x100fe20000004100 */
[----:B------:R-:W-:Y:S01]  /*8ca0*/  SHF.R.U32.HI R47, RZ, 0x8, R31 ;  /* 0x00000008ff2f7819 */ /* 0x000fe2000001161f */
[----:B------:R-:W-:Y:S01]  /*8cb0*/  HADD2 R31, R21, -1032, -1032 ;  /* 0xe408e408151f7430 */ /* 0x000fe20000000000 */
[----:B------:R-:W-:Y:S01]  /*8cc0*/  LOP3.LUT R34, R29, 0xf000f0, RZ, 0xc0, !PT ;  /* 0x00f000f01d227812 */ /* 0x000fe200078ec0ff */
[----:B------:R-:W-:Y:S01]  /*8cd0*/  HADD2.F32 R21, -RZ, R28.H1_H1 ;  /* 0x3000001cff157230 */ /* 0x000fe20000004100 */
[----:B------:R-:W-:Y:S01]  /*8ce0*/  SHF.R.U32.HI R45, RZ, 0x8, R29 ;  /* 0x00000008ff2d7819 */ /* 0x000fe2000001161d */
[----:B------:R-:W-:Y:S01]  /*8cf0*/  HADD2.F32 R3, -RZ, R25.H0_H0 ;  /* 0x20000019ff037230 */ /* 0x000fe20000004100 */
[----:B------:R-:W-:Y:S01]  /*8d00*/  LOP3.LUT R29, R4, 0x64006400, RZ, 0xfc, !PT ;  /* 0x64006400041d7812 */ /* 0x000fe200078efcff */
[--C-:B------:R-:W-:Y:S01]  /*8d10*/  HADD2.F32 R4, -RZ, R31.reuse.H0_H0 ;  /* 0x2000001fff047230 */ /* 0x100fe20000004100 */
[----:B------:R-:W-:Y:S01]  /*8d20*/  LOP3.LUT R35, R35, 0x64006400, RZ, 0xfc, !PT ;  /* 0x6400640023237812 */ /* 0x000fe200078efcff */
[----:B------:R-:W-:Y:S01]  /*8d30*/  HADD2.F32 R28, -RZ, R31.H1_H1 ;  /* 0x3000001fff1c7230 */ /* 0x000fe20000004100 */
[----:B------:R-:W-:Y:S01]  /*8d40*/  LOP3.LUT R31, R34, 0x64006400, RZ, 0xfc, !PT ;  /* 0x64006400221f7812 */ /* 0x000fe200078efcff */
[----:B------:R-:W-:Y:S01]  /*8d50*/  HFMA2 R41, R29, R8.H1_H1, -72, -72 ;  /* 0xd480d4801d297431 */ /* 0x000fe20000060008 */
[----:B------:R-:W-:Y:S01]  /*8d60*/  LOP3.LUT R37, R30, 0x64006400, RZ, 0xfc, !PT ;  /* 0x640064001e257812 */ /* 0x000fe200078efcff */
[----:B------:R-:W-:-:S02]  /*8d70*/  HADD2.F32 R25, -RZ, R25.H1_H1 ;  /* 0x30000019ff197230 */ /* 0x000fc40000004100 */
[----:B------:R-:W-:Y:S01]  /*8d80*/  FFMA.FTZ R34, R0, R5, RZ ;  /* 0x0000000500227223 */ /* 0x000fe200000100ff */
[C---:B------:R-:W-:Y:S01]  /*8d90*/  FFMA.FTZ R29, R5.reuse, R2, RZ ;  /* 0x00000002051d7223 */ /* 0x040fe200000100ff */
[C---:B------:R-:W-:Y:S01]  /*8da0*/  FFMA.FTZ R48, R5.reuse, R3, RZ ;  /* 0x0000000305307223 */ /* 0x040fe200000100ff */
[-C--:B------:R-:W-:Y:S02]  /*8db0*/  HFMA2 R31, R31, R8.reuse.H1_H1, -72, -72 ;  /* 0xd480d4801f1f7431 */ /* 0x080fe40000060008 */
[----:B------:R-:W-:Y:S01]  /*8dc0*/  FFMA.FTZ R5, R5, R4, RZ ;  /* 0x0000000405057223 */ /* 0x000fe200000100ff */
[-C--:B------:R-:W-:Y:S02]  /*8dd0*/  HFMA2 R35, R35, R8.reuse.H1_H1, -72, -72 ;  /* 0xd480d48023237431 */ /* 0x080fe40000060008 */
[----:B------:R-:W-:Y:S01]  /*8de0*/  FFMA.FTZ R38, R7, R36, R34 ;  /* 0x0000002407267223 */ /* 0x000fe20000010022 */
[----:B------:R-:W-:Y:S02]  /*8df0*/  HFMA2 R37, R37, R8.H1_H1, -72, -72 ;  /* 0xd480d48025257431 */ /* 0x000fe40000060008 */
[C---:B------:R-:W-:Y:S01]  /*8e00*/  FFMA.FTZ R42, R36.reuse, R21, R29 ;  /* 0x00000015242a7223 */ /* 0x040fe2000001001d */
        /* <DEDUP_REMOVED lines=202> */
.L_x_2386:
        /* <DEDUP_REMOVED lines=16> */
[----:B------:R-:W-:Y:S01]  /*9bb0*/  SHF.R.U32.HI R45, RZ, 0x8, R28 ;  /* 0x00000008ff2d7819 */ /* 0x000fe2000001161c */
[----:B------:R-:W-:Y:S01]  /*9bc0*/  HADD2 R28, R0, -1032, -1032 ;  /* 0xe408e408001c7430 */ /* 0x000fe20000000000 */
[----:B------:R-:W-:Y:S02]  /*9bd0*/  LOP3.LUT R3, R30, 0xf000f, RZ, 0xc0, !PT ;  /* 0x000f000f1e037812 */ /* 0x000fe400078ec0ff */
[----:B------:R-:W-:-:S02]  /*9be0*/  LOP3.LUT R21, R31, 0xf000f, RZ, 0xc0, !PT ;  /* 0x000f000f1f157812 */ /* 0x000fc400078ec0ff */
[----:B------:R-:W-:Y:S01]  /*9bf0*/  LOP3.LUT R34, R30, 0xf000f0, RZ, 0xc0, !PT ;  /* 0x00f000f01e227812 */ /* 0x000fe200078ec0ff */
[--C-:B------:R-:W-:Y:S01]  /*9c00*/  HADD2.F32 R0, -RZ, R28.reuse.H0_H0 ;  /* 0x2000001cff007230 */ /* 0x100fe20000004100 */
[----:B------:R-:W-:Y:S01]  /*9c10*/  SHF.R.U32.HI R47, RZ, 0x8, R30 ;  /* 0x00000008ff2f7819 */ /* 0x000fe2000001161e */
[----:B------:R-:W-:Y:S01]  /*9c20*/  HADD2 R30, R2, -1032, -1032 ;  /* 0xe408e408021e7430 */ /* 0x000fe20000000000 */
[----:B------:R-:W-:Y:S02]  /*9c30*/  LOP3.LUT R3, R3, 0x64006400, RZ, 0xfc, !PT ;  /* 0x6400640003037812 */ /* 0x000fe400078efcff */
[----:B------:R-:W-:Y:S01]  /*9c40*/  LOP3.LUT R25, R21, 0x64006400, RZ, 0xfc, !PT ;  /* 0x6400640015197812 */ /* 0x000fe200078efcff */
[----:B------:R-:W-:Y:S01]  /*9c50*/  HADD2.F32 R21, -RZ, R28.H1_H1 ;  /* 0x3000001cff157230 */ /* 0x000fe20000004100 */
[----:B------:R-:W-:Y:S01]  /*9c60*/  LOP3.LUT R32, R29, 0xf000f0, RZ, 0xc0, !PT ;  /* 0x00f000f01d207812 */ /* 0x000fe200078ec0ff */
[--C-:B------:R-:W-:Y:S01]  /*9c70*/  HADD2.F32 R2, -RZ, R30.reuse.H0_H0 ;  /* 0x2000001eff027230 */ /* 0x100fe20000004100 */
[----:B------:R-:W-:Y:S01]  /*9c80*/  SHF.R.U32.HI R46, RZ, 0x8, R29 ;  /* 0x00000008ff2e7819 */ /* 0x000fe2000001161d */
[----:B------:R-:W-:Y:S01]  /*9c90*/  HADD2 R35, R25, -1032, -1032 ;  /* 0xe408e40819237430 */ /* 0x000fe20000000000 */
[----:B------:R-:W0:Y:S01]  /*9ca0*/  LDS.64 R28, [UR4+0x18] ;  /* 0x00001804ff1c7984 */ /* 0x000e220008000a00 */
[----:B------:R-:W-:Y:S01]  /*9cb0*/  LOP3.LUT R36, R31, 0xf000f0, RZ, 0xc0, !PT ;  /* 0x00f000f01f247812 */ /* 0x000fe200078ec0ff */
[----:B------:R-:W-:Y:S01]  /*9cc0*/  HADD2.F32 R25, -RZ, R30.H1_H1 ;  /* 0x3000001eff197230 */ /* 0x000fe20000004100 */
[----:B------:R-:W-:Y:S01]  /*9cd0*/  SHF.R.U32.HI R48, RZ, 0x8, R31 ;  /* 0x00000008ff307819 */ /* 0x000fe2000001161f */
[----:B------:R-:W-:Y:S01]  /*9ce0*/  HADD2 R31, R3, -1032, -1032 ;  /* 0xe408e408031f7430 */ /* 0x000fe20000000000 */
[----:B------:R-:W-:Y:S01]  /*9cf0*/  LOP3.LUT R33, R4, 0x64006400, RZ, 0xfc, !PT ;  /* 0x6400640004217812 */ /* 0x000fe200078efcff */
[----:B------:R-:W-:Y:S01]  /*9d00*/  HADD2.F32 R4, -RZ, R35.H0_H0 ;  /* 0x20000023ff047230 */ /* 0x000fe20000004100 */
[----:B------:R-:W-:-:S02]  /*9d10*/  LOP3.LUT R37, R34, 0x64006400, RZ, 0xfc, !PT ;  /* 0x6400640022257812 */ /* 0x000fc400078efcff */
[--C-:B------:R-:W-:Y:S02]  /*9d20*/  HADD2.F32 R3, -RZ, R31.reuse.H0_H0 ;  /* 0x2000001fff037230 */ /* 0x100fe40000004100 */
[-C--:B------:R-:W-:Y:S02]  /*9d30*/  HFMA2 R49, R33, R8.reuse.H1_H1, -72, -72 ;  /* 0xd480d48021317431 */ /* 0x080fe40000060008 */
        /* <DEDUP_REMOVED lines=9> */
[----:B------:R-:W-:-:S02]  /*9dd0*/  HFMA2 R35, R35, R8.H1_H1, -72, -72 ;  /* 0xd480d48023237431 */ /* 0x000fc40000060008 */
[----:B------:R-:W-:Y:S01]  /*9de0*/  FFMA.FTZ R40, R21, R38, R32 ;  /* 0x0000002615287223 */ /* 0x000fe20000010020 */
[C---:B------:R-:W-:Y:S01]  /*9df0*/  FFMA.FTZ R44, R38.reuse, R30, R41 ;  /* 0x0000001e262c7223 */ /* 0x040fe20000010029 */
[----:B------:R-:W-:Y:S01]  /*9e00*/  FFMA.FTZ R50, R38, R31, R34 ;  /* 0x0000001f26327223 */ /* 0x000fe20000010022 */
[-C--:B------:R-:W-:Y:S02]  /*9e10*/  HFMA2 R37, R37, R8.reuse.H1_H1, -72, -72 ;  /* 0xd480d48025257431 */ /* 0x080fe40000060008 */
[----:B------:R-:W-:Y:S02]  /*9e20*/  HADD2.F32 R5, -RZ, R49.H0_H0 ;  /* 0x20000031ff057230 */ /* 0x000fe40000004100 */
[----:B------:R-:W-:Y:S02]  /*9e30*/  HFMA2 R38, R33, R8.H1_H1, -72, -72 ;  /* 0xd480d48021267431 */ /* 0x000fe40000060008 */
        /* <DEDUP_REMOVED lines=50> */
[-C--:B------:R-:W-:Y:S01]  /*a160*/  HFMA2 R29, R29, R8.reuse.H1_H1, -72, -72 ;  /* 0xd480d4801d1d7431 */ /* 0x080fe20000060008 */
[----:B------:R-:W-:Y:S01]  /*a170*/  LOP3.LUT R51, R48, 0x64006400, RZ, 0xfc, !PT ;  /* 0x6400640030337812 */ /* 0x000fe200078efcff */
[----:B------:R-:W-:-:S02]  /*a180*/  HFMA2 R61, R47, R8.H1_H1, -72, -72 ;  /* 0xd480d4802f3d7431 */ /* 0x000fc40000060008 */
[----:B------:R-:W-:Y:S01]  /*a190*/  FFMA.FTZ R54, R43, R52, R54 ;  /* 0x000000342b367223 */ /* 0x000fe20000010036 */
[-C--:B------:R-:W-:Y:S02]  /*a1a0*/  HFMA2 R64, R49, R8.reuse.H1_H1, -72, -72 ;  /* 0xd480d48031407431 */ /* 0x080fe40000060008 */
[----:B------:R-:W-:Y:S02]  /*a1b0*/  HADD2.F32 R47, -RZ, R29.H0_H0 ;  /* 0x2000001dff2f7230 */ /* 0x000fe40000004100 */
[----:B------:R-:W-:Y:S02]  /*a1c0*/  HFMA2 R51, R51, R8.H1_H1, -72, -72 ;  /* 0xd480d48033337431 */ /* 0x000fe40000060008 */
        /* <DEDUP_REMOVED lines=145> */
.L_x_2387:
        /* <DEDUP_REMOVED lines=257> */
.L_x_2388:
        /* <DEDUP_REMOVED lines=20> */
[----:B------:R-:W-:Y:S02]  /*bc30*/  SHF.R.U32.HI R48, RZ, 0x8, R31 ;  /* 0x00000008ff307819 */ /* 0x000fe4000001161f */
[----:B------:R-:W-:Y:S01]  /*bc40*/  LOP3.LUT R29, R29, 0x64006400, RZ, 0xfc, !PT ;  /* 0x640064001d1d7812 */ /* 0x000fe200078efcff */
[--C-:B------:R-:W-:Y:S01]  /*bc50*/  HADD2.F32 R0, -RZ, R28.reuse.H0_H0 ;  /* 0x2000001cff007230 */ /* 0x100fe20000004100 */
[----:B------:R-:W-:Y:S01]  /*bc60*/  LOP3.LUT R30, R30, 0xf000f, RZ, 0xc0, !PT ;  /* 0x000f000f1e1e7812 */ /* 0x000fe200078ec0ff */
[----:B------:R-:W-:Y:S01]  /*bc70*/  HADD2.F32 R21, -RZ, R28.H1_H1 ;  /* 0x3000001cff157230 */ /* 0x000fe20000004100 */
[----:B------:R-:W-:Y:S01]  /*bc80*/  LOP3.LUT R31, R31, 0xf000f, RZ, 0xc0, !PT ;  /* 0x000f000f1f1f7812 */ /* 0x000fe200078ec0ff */
[----:B------:R-:W-:Y:S01]  /*bc90*/  HADD2 R3, R29, -1032, -1032 ;  /* 0xe408e4081d037430 */ /* 0x000fe20000000000 */
[----:B------:R-:W-:Y:S01]  /*bca0*/  LOP3.LUT R30, R30, 0x64006400, RZ, 0xfc, !PT ;  /* 0x640064001e1e7812 */ /* 0x000fe200078efcff */
[----:B------:R-:W0:Y:S01]  /*bcb0*/  LDS.64 R28, [UR4+0x38] ;  /* 0x00003804ff1c7984 */ /* 0x000e220008000a00 */
[----:B------:R-:W-:-:S02]  /*bcc0*/  LOP3.LUT R31, R31, 0x64006400, RZ, 0xfc, !PT ;  /* 0x640064001f1f7812 */ /* 0x000fc400078efcff */
[----:B------:R-:W-:Y:S01]  /*bcd0*/  LOP3.LUT R33, R4, 0x64006400, RZ, 0xfc, !PT ;  /* 0x6400640004217812 */ /* 0x000fe200078efcff */
[----:B------:R-:W-:Y:S02]  /*bce0*/  HADD2 R30, R30, -1032, -1032 ;  /* 0xe408e4081e1e7430 */ /* 0x000fe40000000000 */
[--C-:B------:R-:W-:Y:S02]  /*bcf0*/  HADD2.F32 R2, -RZ, R3.reuse.H0_H0 ;  /* 0x20000003ff027230 */ /* 0x100fe40000004100 */
[----:B------:R-:W-:Y:S02]  /*bd00*/  HADD2 R31, R31, -1032, -1032 ;  /* 0xe408e4081f1f7430 */ /* 0x000fe40000000000 */
[----:B------:R-:W-:Y:S02]  /*bd10*/  HADD2.F32 R25, -RZ, R3.H1_H1 ;  /* 0x30000003ff197230 */ /* 0x000fe40000004100 */
[----:B------:R-:W-:Y:S02]  /*bd20*/  HFMA2 R49, R33, R8.H1_H1, -72, -72 ;  /* 0xd480d48021317431 */ /* 0x000fe40000060008 */
[----:B------:R-:W-:-:S02]  /*bd30*/  HADD2.F32 R3, -RZ, R30.H0_H0 ;  /* 0x2000001eff037230 */ /* 0x000fc40000004100 */
        /* <DEDUP_REMOVED lines=220> */
.L_x_2389:
[----:B------:R-:W-:Y:S01]  /*cb00*/  IADD3 R19, PT, PT, R19, 0x20, RZ ;  /* 0x0000002013137810 */ /* 0x000fe20007ffe0ff */
[----:B------:R-:W-:Y:S01]  /*cb10*/  UIADD3 UR4, UPT, UPT, UR4, 0x40, URZ ;  /* 0x0000004004047890 */ /* 0x000fe2000fffe0ff */
[----:B------:R-:W-:Y:S02]  /*cb20*/  IMAD.WIDE R32, R7, 0x4, R26 ;  /* 0x0000000407207825 */ /* 0x000fe400078e021a */
[----:B------:R-:W-:-:S13]  /*cb30*/  ISETP.GE.AND P0, PT, R19, R24, PT ;  /* 0x000000181300720c */ /* 0x000fda0003f06270 */
[----:B------:R-:W-:Y:S05]  /*cb40*/  @!P0 BRA `(.L_x_2390) ;  /* 0xffffffbc00c88947 */ /* 0x000fea000383ffff */
[----:B------:R-:W-:-:S07]  /*cb50*/  IMAD.WIDE R32, R7, 0x10, R22 ;  /* 0x0000001007207825 */ /* 0x000fce00078e0216 */
.L_x_2385:
[----:B------:R-:W0:Y:S02]  /*cb60*/  LDCU UR5, c[0x0][0x3d8] ;  /* 0x00007b00ff0577ac */ /* 0x000e240008000800 */
[----:B0-----:R-:W-:-:S04]  /*cb70*/  VIMNMX R0, PT, PT, R6, UR5, PT ;  /* 0x0000000506007c48 */ /* 0x001fc8000bfe0100 */
[----:B------:R-:W-:-:S13]  /*cb80*/  ISETP.GT.AND P0, PT, R0, R19, PT ;  /* 0x000000130000720c */ /* 0x000fda0003f04270 */
[----:B------:R-:W-:Y:S05]  /*cb90*/  @!P0 BRA `(.L_x_2391) ;  /* 0x0000001c006c8947 */ /* 0x000fea0003800000 */
[----:B------:R-:W-:-:S12]  /*cba0*/  UIADD3 UR4, UPT, UPT, UR4, 0x60, URZ ;  /* 0x0000006004047890 */ /* 0x000fd8000fffe0ff */
.L_x_2393:
[----:B------:R-:W0:Y:S02]  /*cbb0*/  LDC.64 R6, c[0x0][0x3a8] ;  /* 0x0000ea00ff067b82 */ /* 0x000e240000000a00 */
[----:B0-----:R-:W-:Y:S02]  /*cbc0*/  IMAD.WIDE R4, R7, 0x4, R32 ;  /* 0x0000000407047825 */ /* 0x001fe400078e0220 */
[----:B------:R-:W5:Y:S04]  /*cbd0*/  LDG.E.128.CONSTANT R32, desc[UR10][R32.64] ;  /* 0x0000000a20207981 */ /* 0x000f68000c1e9d00 */
        /* <DEDUP_REMOVED lines=8> */
[C---:B------:R-:W-:Y:S02]  /*cc60*/  LOP3.LUT R4, R32.reuse, 0x380038, RZ, 0xc0, !PT ;  /* 0x0038003820047812 */ /* 0x040fe400078ec0ff */
        /* <DEDUP_REMOVED lines=21> */
[----:B------:R-:W-:-:S02]  /*cdc0*/  SHF.R.U32.HI R35, RZ, 0xe, R27 ;  /* 0x0000000eff237819 */ /* 0x000fc4000001161b */
[----:B------:R-:W-:Y:S02]  /*cdd0*/  LOP3.LUT R31, R31, 0x10001, RZ, 0xc0, !PT ;  /* 0x000100011f1f7812 */ /* 0x000fe400078ec0ff */
[----:B------:R-:W-:Y:S02]  /*cde0*/  LOP3.LUT R34, R34, 0x10001, RZ, 0xc0, !PT ;  /* 0x0001000122227812 */ /* 0x000fe400078ec0ff */
[C---:B------:R-:W-:Y:S02]  /*cdf0*/  LOP3.LUT R41, R27.reuse, 0x380038, RZ, 0xc0, !PT ;  /* 0x003800381b297812 */ /* 0x040fe400078ec0ff */
[----:B------:R-:W-:Y:S02]  /*ce00*/  SHF.R.U32.HI R88, RZ, 0x6, R27 ;  /* 0x00000006ff587819 */ /* 0x000fe4000001161b */
[----:B------:R-:W-:Y:S02]  /*ce10*/  LOP3.LUT R78, R27, 0x70007, RZ, 0xc0, !PT ;  /* 0x000700071b4e7812 */ /* 0x000fe400078ec0ff */
[----:B------:R-:W-:-:S02]  /*ce20*/  LOP3.LUT R27, R32, 0x20002, R33, 0xf8, !PT ;  /* 0x00020002201b7812 */ /* 0x000fc400078ef821 */
[----:B------:R-:W-:Y:S02]  /*ce30*/  LOP3.LUT R31, R31, 0x20002, R24, 0xf8, !PT ;  /* 0x000200021f1f7812 */ /* 0x000fe400078ef818 */
[----:B------:R-:W-:Y:S02]  /*ce40*/  LOP3.LUT R44, R34, 0x20002, R35, 0xf8, !PT ;  /* 0x00020002222c7812 */ /* 0x000fe400078ef823 */
[----:B------:R-:W-:Y:S02]  /*ce50*/  LOP3.LUT R6, R6, 0x10001, RZ, 0xc0, !PT ;  /* 0x0001000106067812 */ /* 0x000fe400078ec0ff */
[----:B------:R-:W-:Y:S02]  /*ce60*/  SHF.R.U32.HI R86, RZ, 0x6, R26 ;  /* 0x00000006ff567819 */ /* 0x000fe4000001161a */
[----:B------:R-:W-:Y:S02]  /*ce70*/  MOV R40, 0x3000 ;  /* 0x0000300000287802 */ /* 0x000fe40000000f00 */
[----:B------:R-:W-:-:S02]  /*ce80*/  LOP3.LUT R6, R6, 0x20002, R29, 0xf8, !PT ;  /* 0x0002000206067812 */ /* 0x000fc400078ef81d */
[----:B------:R-:W-:Y:S02]  /*ce90*/  LOP3.LUT R65, R28, 0x64006400, RZ, 0xfc, !PT ;  /* 0x640064001c417812 */ /* 0x000fe400078efcff */
[----:B------:R-:W-:Y:S02]  /*cea0*/  LOP3.LUT R37, R37, 0x64006400, RZ, 0xfc, !PT ;  /* 0x6400640025257812 */ /* 0x000fe400078efcff */
[----:B------:R-:W-:Y:S01]  /*ceb0*/  LOP3.LUT R28, R86, 0x380038, RZ, 0xc0, !PT ;  /* 0x00380038561c7812 */ /* 0x000fe200078ec0ff */
[-C--:B------:R-:W-:Y:S01]  /*cec0*/  HFMA2 R65, R65, R40.reuse.H0_H0, -132, -132 ;  /* 0xd820d82041417431 */ /* 0x080fe20000040028 */
[C---:B------:R-:W-:Y:S01]  /*ced0*/  LOP3.LUT R36, R25.reuse, 0x380038, RZ, 0xc0, !PT ;  /* 0x0038003819247812 */ /* 0x040fe200078ec0ff */
[----:B------:R-:W-:Y:S01]  /*cee0*/  HFMA2 R66, R37, R40.H0_H0, -132, -132 ;  /* 0xd820d82025427431 */ /* 0x000fe20000040028 */
[----:B------:R-:W-:Y:S02]  /*cef0*/  SHF.R.U32.HI R84, RZ, 0x6, R25 ;  /* 0x00000006ff547819 */ /* 0x000fe40000011619 */
[----:B------:R-:W-:-:S02]  /*cf00*/  LOP3.LUT R74, R25, 0x70007, RZ, 0xc0, !PT ;  /* 0x00070007194a7812 */ /* 0x000fc400078ec0ff */
[C---:B------:R-:W-:Y:S02]  /*cf10*/  LOP3.LUT R25, R26.reuse, 0x380038, RZ, 0xc0, !PT ;  /* 0x003800381a197812 */ /* 0x040fe400078ec0ff */
        /* <DEDUP_REMOVED lines=15> */
[----:B------:R-:W-:Y:S01]  /*d010*/  HADD2 R77, R77, -1028, -1028 ;  /* 0xe404e4044d4d7430 */ /* 0x000fe20000000000 */
[----:B------:R-:W-:Y:S02]  /*d020*/  LOP3.LUT R72, R72, 0x64006400, RZ, 0xfc, !PT ;  /* 0x6400640048487812 */ /* 0x000fe400078efcff */
[----:B------:R-:W-:Y:S02]  /*d030*/  ISETP.NE.AND P0, PT, R80, 0x1, PT ;  /* 0x000000015000780c */ /* 0x000fe40003f05270 */
[----:B------:R-:W-:Y:S02]  /*d040*/  PRMT R11, R11, 0x5410, R10 ;  /* 0x000054100b0b7816 */ /* 0x000fe4000000000a */
[----:B------:R-:W-:Y:S02]  /*d050*/  PRMT R9, R9, 0x5410, R8 ;  /* 0x0000541009097816 */ /* 0x000fe40000000008 */
[----:B--2---:R-:W-:-:S02]  /*d060*/  SHF.R.U32.HI R32, RZ, 0xd, R21 ;  /* 0x0000000dff207819 */ /* 0x004fc40000011615 */
[----:B------:R-:W-:Y:S02]  /*d070*/  SHF.R.U32.HI R34, RZ, 0xd, R22 ;  /* 0x0000000dff227819 */ /* 0x000fe40000011616 */
[----:B------:R-:W-:Y:S02]  /*d080*/  LOP3.LUT R32, R31, 0x40004, R32, 0xf8, !PT ;  /* 0x000400041f207812 */ /* 0x000fe400078ef820 */
[----:B------:R-:W-:Y:S02]  /*d090*/  LOP3.LUT R34, R27, 0x40004, R34, 0xf8, !PT ;  /* 0x000400041b227812 */ /* 0x000fe400078ef822 */
[----:B------:R-:W-:Y:S02]  /*d0a0*/  LOP3.LUT R31, R88, 0x380038, RZ, 0xc0, !PT ;  /* 0x00380038581f7812 */ /* 0x000fe400078ec0ff */
[----:B------:R-:W-:Y:S02]  /*d0b0*/  LOP3.LUT R38, R22, 0x380038, RZ, 0xc0, !PT ;  /* 0x0038003816267812 */ /* 0x000fe400078ec0ff */
[----:B------:R-:W-:-:S02]  /*d0c0*/  LOP3.LUT R27, R71, 0x380038, RZ, 0xc0, !PT ;  /* 0x00380038471b7812 */ /* 0x000fc400078ec0ff */
[--C-:B------:R-:W-:Y:S02]  /*d0d0*/  SHF.R.U32.HI R35, RZ, 0xd, R23.reuse ;  /* 0x0000000dff237819 */ /* 0x100fe40000011617 */
[C---:B------:R-:W-:Y:S02]  /*d0e0*/  LOP3.LUT R42, R23.reuse, 0x380038, RZ, 0xc0, !PT ;  /* 0x00380038172a7812 */ /* 0x040fe400078ec0ff */
[----:B------:R-:W-:Y:S02]  /*d0f0*/  SHF.R.U32.HI R93, RZ, 0x6, R23 ;  /* 0x00000006ff5d7819 */ /* 0x000fe40000011617 */
[----:B------:R-:W-:Y:S02]  /*d100*/  LOP3.LUT R89, R23, 0x70007, RZ, 0xc0, !PT ;  /* 0x0007000717597812 */ /* 0x000fe400078ec0ff */
[----:B------:R-:W-:Y:S02]  /*d110*/  SHF.R.U32.HI R33, RZ, 0xd, R20 ;  /* 0x0000000dff217819 */ /* 0x000fe40000011614 */
        /* <DEDUP_REMOVED lines=9> */
[----:B------:R-:W-:Y:S01]  /*d1b0*/  LOP3.LUT R33, R6, 0x40004, R33, 0xf8, !PT ;  /* 0x0004000406217812 */ /* 0x000fe200078ef821 */
[----:B------:R-:W-:Y:S01]  /*d1c0*/  HFMA2 R50, R31, R40.H0_H0, -132, -132 ;  /* 0xd820d8201f327431 */ /* 0x000fe20000040028 */
[----:B------:R-:W-:-:S02]  /*d1d0*/  LOP3.LUT R26, R21, 0x380038, RZ, 0xc0, !PT ;  /* 0x00380038151a7812 */ /* 0x000fc400078ec0ff */
[----:B------:R-:W-:Y:S02]  /*d1e0*/  SHF.R.U32.HI R91, RZ, 0x6, R21 ;  /* 0x00000006ff5b7819 */ /* 0x000fe40000011615 */
[----:B------:R-:W-:Y:S02]  /*d1f0*/  LOP3.LUT R85, R21, 0x70007, RZ, 0xc0, !PT ;  /* 0x0007000715557812 */ /* 0x000fe400078ec0ff */
[----:B------:R-:W-:Y:S02]  /*d200*/  LOP3.LUT R6, R82, 0x380038, RZ, 0xc0, !PT ;  /* 0x0038003852067812 */ /* 0x000fe400078ec0ff */
[----:B------:R-:W-:Y:S02]  /*d210*/  LOP3.LUT R21, R4, 0x64006400, RZ, 0xfc, !PT ;  /* 0x6400640004157812 */ /* 0x000fe400078efcff */
[----:B------:R-:W-:Y:S02]  /*d220*/  LOP3.LUT R37, R30, 0x64006400, RZ, 0xfc, !PT ;  /* 0x640064001e257812 */ /* 0x000fe400078efcff */
[----:B------:R-:W0:Y:S01]  /*d230*/  LDS.128 R28, [UR4+-0x60] ;  /* 0xffffa004ff1c7984 */ /* 0x000e220008000c00 */
[----:B------:R-:W-:Y:S01]  /*d240*/  LOP3.LUT R4, R69, 0x380038, RZ, 0xc0, !PT ;  /* 0x0038003845047812 */ /* 0x000fe200078ec0ff */
[-C--:B------:R-:W-:Y:S01]  /*d250*/  HFMA2 R70, R21, R40.reuse.H0_H0, -132, -132 ;  /* 0xd820d82015467431 */ /* 0x080fe20000040028 */
[----:B------:R-:W-:Y:S01]  /*d260*/  LOP3.LUT R23, R24, 0x64006400, RZ, 0xfc, !PT ;  /* 0x6400640018177812 */ /* 0x000fe200078efcff */
[----:B------:R-:W-:Y:S01]  /*d270*/  HFMA2 R56, R37, R40.H0_H0, -132, -132 ;  /* 0xd820d82025387431 */ /* 0x000fe20000040028 */
[----:B------:R-:W-:-:S02]  /*d280*/  LOP3.LUT R57, R6, 0x64006400, RZ, 0xfc, !PT ;  /* 0x6400640006397812 */ /* 0x000fc400078efcff */
[----:B------:R-:W-:Y:S01]  /*d290*/  SHF.R.U32.HI R90, RZ, 0x6, R20 ;  /* 0x00000006ff5a7819 */ /* 0x000fe20000011614 */
[-C--:B------:R-:W-:Y:S01]  /*d2a0*/  HFMA2 R54, R23, R40.reuse.H0_H0, -132, -132 ;  /* 0xd820d82017367431 */ /* 0x080fe20000040028 */
[----:B------:R-:W-:Y:S01]  /*d2b0*/  LOP3.LUT R6, R91, 0x380038, RZ, 0xc0, !PT ;  /* 0x003800385b067812 */ /* 0x000fe200078ec0ff */
[----:B------:R-:W-:Y:S01]  /*d2c0*/  HFMA2 R57, R57, R40.H0_H0, -132, -132 ;  /* 0xd820d82039397431 */ /* 0x000fe20000040028 */
[----:B------:R-:W-:Y:S02]  /*d2d0*/  LOP3.LUT R83, R20, 0x70007, RZ, 0xc0, !PT ;  /* 0x0007000714537812 */ /* 0x000fe400078ec0ff */
        /* <DEDUP_REMOVED lines=69> */
[----:B------:R-:W-:-:S02]  /*d730*/  HFMA2 R5, R26, R5.H0_H0, -20, -20 ;  /* 0xcd00cd001a057431 */ /* 0x000fc40000040005 */
[-C--:B------:R-:W-:Y:S01]  /*d740*/  HFMA2 R26, R79, R28.reuse, RZ ;  /* 0x0000001c4f1a7231 */ /* 0x080fe200000000ff */
[----:B------:R-:W-:Y:S01]  /*d750*/  LOP3.LUT R69, R69, 0x64006400, RZ, 0xfc, !PT ;  /* 0x6400640045457812 */ /* 0x000fe200078efcff */
[----:B------:R-:W-:Y:S01]  /*d760*/  HFMA2 R71, R75, R28, RZ ;  /* 0x0000001c4b477231 */ /* 0x000fe200000000ff */
        /* <DEDUP_REMOVED lines=8> */
[----:B------:R-:W-:Y:S01]  /*d7f0*/  HFMA2 R28, R73, R28, RZ.H0_H0 ;  /* 0x0000001c491c7231 */ /* 0x000fe200000400ff */
[----:B------:R-:W-:Y:S01]  /*d800*/  LOP3.LUT R67, R67, 0x64006400, RZ, 0xfc, !PT ;  /* 0x6400640043437812 */ /* 0x000fe200078efcff */
[-C--:B------:R-:W-:Y:S01]  /*d810*/  HFMA2 R27, R68, R29.reuse, R27 ;  /* 0x0000001d441b7231 */ /* 0x080fe2000000001b */
[----:B------:R-:W-:Y:S01]  /*d820*/  LOP3.LUT R82, R82, 0x70007, RZ, 0xc0, !PT ;  /* 0x0007000752527812 */ /* 0x000fe200078ec0ff */
[----:B------:R-:W-:Y:S02]  /*d830*/  HFMA2 R96, R64, R29, R28 ;  /* 0x0000001d40607231 */ /* 0x000fe4000000001c */
        /* <DEDUP_REMOVED lines=8> */
[-C--:B------:R-:W-:Y:S01]  /*d8c0*/  HFMA2 R30, R62, R31.reuse, R28 ;  /* 0x0000001f3e1e7231 */ /* 0x080fe2000000001c */
[----:B------:R-:W0:Y:S01]  /*d8d0*/  LDS.128 R24, [UR4+-0x40] ;  /* 0xffffc004ff187984 */ /* 0x000e220008000c00 */
[-C--:B------:R-:W-:Y:S01]  /*d8e0*/  HFMA2 R95, R58, R31.reuse, R95 ;  /* 0x0000001f3a5f7231 */ /* 0x080fe2000000005f */
[----:B------:R-:W-:Y:S01]  /*d8f0*/  LOP3.LUT R28, R76, 0x64006400, RZ, 0xfc, !PT ;  /* 0x640064004c1c7812 */ /* 0x000fe200078efcff */
[----:B------:R-:W-:Y:S01]  /*d900*/  HFMA2 R94, R60, R31, R29 ;  /* 0x0000001f3c5e7231 */ /* 0x000fe2000000001d */
[----:B------:R-:W-:Y:S01]  /*d910*/  LOP3.LUT R29, R78, 0x64006400, RZ, 0xfc, !PT ;  /* 0x640064004e1d7812 */ /* 0x000fe200078efcff */
[----:B------:R-:W-:Y:S01]  /*d920*/  HADD2 R76, R74, -1028, -1028 ;  /* 0xe404e4044a4c7430 */ /* 0x000fe20000000000 */
[----:B------:R-:W-:Y:S01]  /*d930*/  LOP3.LUT R88, R88, 0x70007, RZ, 0xc0, !PT ;  /* 0x0007000758587812 */ /* 0x000fe200078ec0ff */
[----:B-1----:R-:W-:-:S02]  /*d940*/  HFMA2 R30, R49, R20, R30 ;  /* 0x00000014311e7231 */ /* 0x002fc4000000001e */
[----:B------:R-:W-:Y:S02]  /*d950*/  HADD2 R78, R72, -1028, -1028 ;  /* 0xe404e404484e7430 */ /* 0x000fe40000000000 */
[-C--:B------:R-:W-:Y:S02]  /*d960*/  HFMA2 R95, R45, R20.reuse, R95 ;  /* 0x000000142d5f7231 */ /* 0x080fe4000000005f */
[----:B------:R-:W-:Y:S01]  /*d970*/  HADD2 R74, R28, -1028, -1028 ;  /* 0xe404e4041c4a7430 */ /* 0x000fe20000000000 */
[----:B------:R-:W-:Y:S01]  /*d980*/  LOP3.LUT R82, R82, 0x64006400, RZ, 0xfc, !PT ;  /* 0x6400640052527812 */ /* 0x000fe200078efcff */
[----:B------:R-:W-:Y:S01]  /*d990*/  HFMA2 R96, R56, R31, R96 ;  /* 0x0000001f38607231 */ /* 0x000fe20000000060 */
[----:B------:R-:W-:Y:S01]  /*d9a0*/  LOP3.LUT R84, R84, 0x64006400, RZ, 0xfc, !PT ;  /* 0x6400640054547812 */ /* 0x000fe200078efcff */
[----:B------:R-:W-:Y:S02]  /*d9b0*/  HFMA2 R94, R47, R20, R94 ;  /* 0x000000142f5e7231 */ /* 0x000fe4000000005e */
[----:B------:R-:W-:-:S02]  /*d9c0*/  HFMA2 R30, R78, R21, R30 ;  /* 0x000000154e1e7231 */ /* 0x000fc4000000001e */
[----:B------:R-:W-:Y:S02]  /*d9d0*/  HFMA2 R96, R43, R20, R96 ;  /* 0x000000142b607231 */ /* 0x000fe40000000060 */
        /* <DEDUP_REMOVED lines=11> */
[----:B------:R-:W-:Y:S01]  /*da90*/  HADD2 R86, R84, -1028, -1028 ;  /* 0xe404e40454567430 */ /* 0x000fe20000000000 */
[----:B------:R-:W-:Y:S01]  /*daa0*/  LOP3.LUT R21, R88, 0x64006400, RZ, 0xfc, !PT ;  /* 0x6400640058157812 */ /* 0x000fe200078efcff */
[----:B------:R-:W-:Y:S01]  /*dab0*/  HADD2 R88, R82, -1028, -1028 ;  /* 0xe404e40452587430 */ /* 0x000fe20000000000 */
[----:B------:R-:W1:Y:S01]  /*dac0*/  LDS.128 R28, [UR4+-0x30] ;  /* 0xffffd004ff1c7984 */ /* 0x000e620008000c00 */
        /* <DEDUP_REMOVED lines=11> */
[----:B------:R-:W-:Y:S02]  /*db80*/  HADD2 R87, R85, -1028, -1028 ;  /* 0xe404e40455577430 */ /* 0x000fe40000000000 */
[----:B0-----:R-:W-:-:S02]  /*db90*/  HFMA2 R94, R57, R24, R94 ;  /* 0x00000018395e7231 */ /* 0x001fc4000000005e */
[----:B------:R-:W-:Y:S02]  /*dba0*/  HADD2 R85, R20, -1028, -1028 ;  /* 0xe404e40414557430 */ /* 0x000fe40000000000 */
[-C--:B------:R-:W-:Y:S02]  /*dbb0*/  HFMA2 R96, R53, R24.reuse, R96 ;  /* 0x0000001835607231 */ /* 0x080fe40000000060 */
[-C--:B------:R-:W-:Y:S01]  /*dbc0*/  HFMA2 R95, R55, R24.reuse, R95 ;  /* 0x00000018375f7231 */ /* 0x080fe2000000005f */
[----:B------:R-:W-:Y:S01]  /*dbd0*/  LOP3.LUT R91, R91, 0x70007, RZ, 0xc0, !PT ;  /* 0x000700075b5b7812 */ /* 0x000fe200078ec0ff */
[----:B------:R-:W-:Y:S01]  /*dbe0*/  HFMA2 R22, R51, R24, R22 ;  /* 0x0000001833167231 */ /* 0x000fe20000000016 */
[----:B------:R-:W-:Y:S01]  /*dbf0*/  LOP3.LUT R90, R90, 0x64006400, RZ, 0xfc, !PT ;  /* 0x640064005a5a7812 */ /* 0x000fe200078efcff */
[-C--:B------:R-:W-:Y:S02]  /*dc00*/  HFMA2 R95, R36, R25.reuse, R95 ;  /* 0x00000019245f7231 */ /* 0x080fe4000000005f */
[----:B------:R-:W-:-:S02]  /*dc10*/  HFMA2 R94, R38, R25, R94 ;  /* 0x00000019265e7231 */ /* 0x000fc4000000005e */
[-C--:B------:R-:W-:Y:S02]  /*dc20*/  HFMA2 R22, R4, R25.reuse, R22 ;  /* 0x0000001904167231 */ /* 0x080fe40000000016 */
[----:B------:R-:W-:Y:S02]  /*dc30*/  HFMA2 R96, R6, R25, R96 ;  /* 0x0000001906607231 */ /* 0x000fe40000000060 */
[-C--:B------:R-:W-:Y:S01]  /*dc40*/  HFMA2 R95, R87, R26.reuse, R95 ;  /* 0x0000001a575f7231 */ /* 0x080fe2000000005f */
[----:B------:R-:W-:Y:S01]  /*dc50*/  LOP3.LUT R20, R93, 0x70007, RZ, 0xc0, !PT ;  /* 0x000700075d147812 */ /* 0x000fe200078ec0ff */
[----:B------:R-:W-:Y:S01]  /*dc60*/  HADD2 R83, R21, -1028, -1028 ;  /* 0xe404e40415537430 */ /* 0x000fe20000000000 */
        /* <DEDUP_REMOVED lines=11> */
[----:B------:R-:W-:Y:S02]  /*dd20*/  HFMA2 R24, R83, R26, R22 ;  /* 0x0000001a53187231 */ /* 0x000fe40000000016 */
[----:B------:R-:W-:-:S02]  /*dd30*/  HFMA2 R25, R50, R27, R25 ;  /* 0x0000001b32197231 */ /* 0x000fc40000000019 */
[-C--:B-1----:R-:W-:Y:S01]  /*dd40*/  HFMA2 R22, R93, R28.reuse, R21 ;  /* 0x0000001c5d167231 */ /* 0x082fe20000000015 */
[----:B------:R-:W-:Y:S01]  /*dd50*/  LOP3.LUT R34, R34, 0x64006400, RZ, 0xfc, !PT ;  /* 0x6400640022227812 */ /* 0x000fe200078efcff */
[----:B------:R-:W-:Y:S01]  /*dd60*/  HFMA2 R24, R48, R27, R24 ;  /* 0x0000001b30187231 */ /* 0x000fe20000000018 */
[----:B------:R-:W-:Y:S01]  /*dd70*/  LOP3.LUT R32, R32, 0x64006400, RZ, 0xfc, !PT ;  /* 0x6400640020207812 */ /* 0x000fe200078efcff */
[----:B------:R-:W-:Y:S02]  /*dd80*/  HADD2 R97, R20, -1028, -1028 ;  /* 0xe404e40414617430 */ /* 0x000fe40000000000 */
[-C--:B------:R-:W-:Y:S02]  /*dd90*/  HFMA2 R23, R91, R28.reuse, R94 ;  /* 0x0000001c5b177231 */ /* 0x080fe4000000005e */
[----:B------:R-:W-:Y:S02]  /*dda0*/  HADD2 R90, R33, -1028, -1028 ;  /* 0xe404e404215a7430 */ /* 0x000fe40000000000 */
[----:B------:R-:W-:-:S02]  /*ddb0*/  HFMA2 R21, R95, R28, R25 ;  /* 0x0000001c5f157231 */ /* 0x000fc40000000019 */
[----:B------:R-:W-:Y:S01]  /*ddc0*/  HFMA2 R20, R97, R28, R24 ;  /* 0x0000001c61147231 */ /* 0x000fe20000000018 */
[----:B------:R-:W-:Y:S01]  /*ddd0*/  LOP3.LUT R35, R35, 0x64006400, RZ, 0xfc, !PT ;  /* 0x6400640023237812 */ /* 0x000fe200078efcff */
        /* <DEDUP_REMOVED lines=66> */
[----:B------:R-:W-:Y:S02]  /*e200*/  HFMA2 R26, R52, R31, R26 ;  /* 0x0000001f341a7231 */ /* 0x000fe4000000001a */
[-C--:B------:R-:W-:Y:S02]  /*e210*/  HFMA2 R20, R88, R27.reuse, R20 ;  /* 0x0000001b58147231 */ /* 0x080fe40000000014 */
[----:B------:R-:W-:-:S02]  /*e220*/  HFMA2 R99, R84, R27, R99 ;  /* 0x0000001b54637231 */ /* 0x000fc40000000063 */
[----:B0-----:R-:W-:-:S04]  /*e230*/  HFMA2 R22, R93, R32, R26 ;  /* 0x000000205d167231 */ /* 0x001fc8000000001a */
        /* <DEDUP_REMOVED lines=47> */
[----:B-1----:R-:W-:Y:S02]  /*e530*/  HFMA2 R68, R47, R24, R68 ;  /* 0x000000182f447231 */ /* 0x002fe40000000044 */
[----:B------:R-:W-:Y:S01]  /*e540*/  HFMA2 R66, R69, R22, R66 ;  /* 0x0000001645427231 */ /* 0x000fe20000000042 */
[----:B------:R-:W0:Y:S01]  /*e550*/  LDS.128 R32, [UR4+0x50] ;  /* 0x00005004ff207984 */ /* 0x000e220008000c00 */
        /* <DEDUP_REMOVED lines=26> */
[-C--:B0-----:R-:W-:Y:S02]  /*e700*/  HFMA2 R22, R93, R32.reuse, R26 ;  /* 0x000000205d167231 */ /* 0x081fe4000000001a */
        /* <DEDUP_REMOVED lines=31> */
.L_x_2392:
[----:B------:R-:W-:Y:S01]  /*e900*/  IADD3 R19, PT, PT, R19, 0x20, RZ ;  /* 0x0000002013137810 */ /* 0x000fe20007ffe0ff */
[----:B------:R-:W-:Y:S01]  /*e910*/  UIADD3 UR4, UPT, UPT, UR4, 0x40, URZ ;  /* 0x0000004004047890 */ /* 0x000fe2000fffe0ff */
[----:B-----5:R-:W-:Y:S02]  /*e920*/  IMAD.WIDE R32, R7, 0x4, R2 ;  /* 0x0000000407207825 */ /* 0x020fe400078e0202 */
[----:B------:R-:W-:-:S13]  /*e930*/  ISETP.GE.AND P0, PT, R19, R0, PT ;  /* 0x000000001300720c */ /* 0x000fda0003f06270 */
[----:B------:R-:W-:Y:S05]  /*e940*/  @!P0 BRA `(.L_x_2393) ;  /* 0xffffffe000988947 */ /* 0x000fea000383ffff */
.L_x_2391:
        /* <DEDUP_REMOVED lines=20> */
.L_x_2397:
[----:B------:R-:W0:Y:S02]  /*ea90*/  LDS R2, [R0] ;  /* 0x0000000000027984 */ /* 0x000e240000000800 */
[----:B0-----:R-:W-:-:S05]  /*eaa0*/  HADD2 R3, R2, R18 ;  /* 0x0000001202037230 */ /* 0x001fca0000000000 */
[----:B------:R-:W0:Y:S02]  /*eab0*/  ATOMS.CAST.SPIN P0, [R0], R2, R3 ;  /* 0x000000020000758d */ /* 0x000e240001800003 */
[----:B0-----:R-:W-:Y:S05]  /*eac0*/  @!P0 BRA `(.L_x_2397) ;  /* 0xfffffffc00f08947 */ /* 0x001fea000383ffff */
[----:B------:R-:W-:Y:S05]  /*ead0*/  BRA `(.L_x_2395) ;  /* 0x00000000000c7947 */ /* 0x000fea0003800000 */
.L_x_2396:
[----:B------:R-:W2:Y:S02]  /*eae0*/  LD.E R0, desc[UR10][R4.64] ;  /* 0x0000000a04007980 */ /* 0x000ea4000c101900 */
[----:B--2---:R-:W-:-:S05]  /*eaf0*/  IADD3 R3, PT, PT, R18, R0, RZ ;  /* 0x0000000012037210 */ /* 0x004fca0007ffe0ff */
[----:B------:R0:W-:Y:S02]  /*eb00*/  ST.E desc[UR10][R4.64], R3 ;  /* 0x0000000304007985 */ /* 0x0001e4000c10190a */
.L_x_2395:
[----:B------:R-:W-:Y:S05]  /*eb10*/  BSYNC.RECONVERGENT B0 ;  /* 0x0000000000007941 */ /* 0x000fea0003800200 */
.L_x_2394:
[----:B------:R1:W-:Y:S01]  /*eb20*/  ATOM.E.ADD.F16x2.RN.STRONG.GPU P0, RZ, desc[UR10][R4.64+0x4], R17 ;  /* 0x8000041104ff79a2 */ /* 0x0003e2000c10e10a */
[----:B------:R-:W-:Y:S04]  /*eb30*/  BSSY.RECONVERGENT B0, `(.L_x_2398) ;  /* 0x000000e000007945 */ /* 0x000fe80003800200 */
[----:B-1----:R-:W-:Y:S05]  /*eb40*/  @P0 BRA `(.L_x_2399) ;  /* 0x0000000000300947 */ /* 0x002fea0003800000 */
[----:B------:R-:W1:Y:S02]  /*eb50*/  QSPC.E.S P0, RZ, [R4+0x4] ;  /* 0x0000040004ff73aa */ /* 0x000e640000000500 */
[----:B-1----:R-:W-:Y:S05]  /*eb60*/  @!P0 BRA `(.L_x_2400) ;  /* 0x00000000001c8947 */ /* 0x002fea0003800000 */
[----:B------:R-:W-:-:S04]  /*eb70*/  MOV R2, R4 ;  /* 0x0000000400027202 */ /* 0x000fc80000000f00 */
[----:B------:R-:W-:-:S07]  /*eb80*/  MOV R0, R2 ;  /* 0x0000000200007202 */ /* 0x000fce0000000f00 */
.L_x_2401:
[----:B------:R-:W0:Y:S02]  /*eb90*/  LDS R2, [R0+0x4] ;  /* 0x0000040000027984 */ /* 0x000e240000000800 */
[----:B0-----:R-:W-:-:S05]  /*eba0*/  HFMA2 R3, R2, 1, 1, R17 ;  /* 0x3c003c0002037831 */ /* 0x001fca0000000011 */
[----:B------:R-:W0:Y:S02]  /*ebb0*/  ATOMS.CAST.SPIN P0, [R0+0x4], R2, R3 ;  /* 0x000004020000758d */ /* 0x000e240001800003 */
[----:B0-----:R-:W-:Y:S05]  /*ebc0*/  @!P0 BRA `(.L_x_2401) ;  /* 0xfffffffc00f08947 */ /* 0x001fea000383ffff */
[----:B------:R-:W-:Y:S05]  /*ebd0*/  BRA `(.L_x_2399) ;  /* 0x00000000000c7947 */ /* 0x000fea0003800000 */
.L_x_2400:
[----:B------:R-:W0:Y:S02]  /*ebe0*/  LD.E R0, desc[UR10][R4.64+0x4] ;  /* 0x0000040a04007980 */ /* 0x000e24000c101900 */
[----:B0-----:R-:W-:-:S05]  /*ebf0*/  IADD3 R3, PT, PT, R17, R0, RZ ;  /* 0x0000000011037210 */ /* 0x001fca0007ffe0ff */
[----:B------:R1:W-:Y:S02]  /*ec00*/  ST.E desc[UR10][R4.64+0x4], R3 ;  /* 0x0000040304007985 */ /* 0x0003e4000c10190a */
.L_x_2399:
[----:B------:R-:W-:Y:S05]  /*ec10*/  BSYNC.RECONVERGENT B0 ;  /* 0x0000000000007941 */ /* 0x000fea0003800200 */
.L_x_2398:
        /* <DEDUP_REMOVED lines=10> */
.L_x_2405:
[----:B------:R-:W0:Y:S02]  /*ecc0*/  LDS R2, [R0] ;  /* 0x0000000000027984 */ /* 0x000e240000000800 */
[----:B0-----:R-:W-:-:S05]  /*ecd0*/  HADD2 R3, R2, R12 ;  /* 0x0000000c02037230 */ /* 0x001fca0000000000 */
[----:B------:R-:W0:Y:S02]  /*ece0*/  ATOMS.CAST.SPIN P0, [R0], R2, R3 ;  /* 0x000000020000758d */ /* 0x000e240001800003 */
[----:B0-----:R-:W-:Y:S05]  /*ecf0*/  @!P0 BRA `(.L_x_2405) ;  /* 0xfffffffc00f08947 */ /* 0x001fea000383ffff */
[----:B------:R-:W-:Y:S05]  /*ed00*/  BRA `(.L_x_2403) ;  /* 0x00000000000c7947 */ /* 0x000fea0003800000 */
.L_x_2404:
[----:B------:R-:W2:Y:S02]  /*ed10*/  LD.E R0, desc[UR10][R4.64] ;  /* 0x0000000a04007980 */ /* 0x000ea4000c101900 */
[----:B--2---:R-:W-:-:S05]  /*ed20*/  IADD3 R3, PT, PT, R12, R0, RZ ;  /* 0x000000000c037210 */ /* 0x004fca0007ffe0ff */
[----:B------:R0:W-:Y:S02]  /*ed30*/  ST.E desc[UR10][R4.64], R3 ;  /* 0x0000000304007985 */ /* 0x0001e4000c10190a */
.L_x_2403:
[----:B------:R-:W-:Y:S05]  /*ed40*/  BSYNC.RECONVERGENT B0 ;  /* 0x0000000000007941 */ /* 0x000fea0003800200 */
.L_x_2402:
[----:B------:R1:W-:Y:S01]  /*ed50*/  ATOM.E.ADD.F16x2.RN.STRONG.GPU P0, RZ, desc[UR10][R4.64+0x4], R14 ;  /* 0x8000040e04ff79a2 */ /* 0x0003e2000c10e10a */
[----:B------:R-:W-:Y:S04]  /*ed60*/  BSSY.RECONVERGENT B0, `(.L_x_2406) ;  /* 0x000000e000007945 */ /* 0x000fe80003800200 */
[----:B-1----:R-:W-:Y:S05]  /*ed70*/  @P0 BRA `(.L_x_2407) ;  /* 0x0000000000300947 */ /* 0x002fea0003800000 */
[----:B------:R-:W1:Y:S02]  /*ed80*/  QSPC.E.S P0, RZ, [R4+0x4] ;  /* 0x0000040004ff73aa */ /* 0x000e640000000500 */
[----:B-1----:R-:W-:Y:S05]  /*ed90*/  @!P0 BRA `(.L_x_2408) ;  /* 0x00000000001c8947 */ /* 0x002fea0003800000 */
[----:B------:R-:W-:-:S04]  /*eda0*/  MOV R2, R4 ;  /* 0x0000000400027202 */ /* 0x000fc80000000f00 */
[----:B------:R-:W-:-:S07]  /*edb0*/  MOV R0, R2 ;  /* 0x0000000200007202 */ /* 0x000fce0000000f00 */
.L_x_2409:
[----:B------:R-:W0:Y:S02]  /*edc0*/  LDS R2, [R0+0x4] ;  /* 0x0000040000027984 */ /* 0x000e240000000800 */
[----:B0-----:R-:W-:-:S05]  /*edd0*/  HFMA2 R3, R2, 1, 1, R14 ;  /* 0x3c003c0002037831 */ /* 0x001fca000000000e */
[----:B------:R-:W0:Y:S02]  /*ede0*/  ATOMS.CAST.SPIN P0, [R0+0x4], R2, R3 ;  /* 0x000004020000758d */ /* 0x000e240001800003 */
[----:B0-----:R-:W-:Y:S05]  /*edf0*/  @!P0 BRA `(.L_x_2409) ;  /* 0xfffffffc00f08947 */ /* 0x001fea000383ffff */
[----:B------:R-:W-:Y:S05]  /*ee00*/  BRA `(.L_x_2407) ;  /* 0x00000000000c7947 */ /* 0x000fea0003800000 */
.L_x_2408:
[----:B------:R-:W0:Y:S02]  /*ee10*/  LD.E R0, desc[UR10][R4.64+0x4] ;  /* 0x0000040a04007980 */ /* 0x000e24000c101900 */
[----:B0-----:R-:W-:-:S05]  /*ee20*/  IADD3 R3, PT, PT, R14, R0, RZ ;  /* 0x000000000e037210 */ /* 0x001fca0007ffe0ff */
[----:B------:R1:W-:Y:S02]  /*ee30*/  ST.E desc[UR10][R4.64+0x4], R3 ;  /* 0x0000040304007985 */ /* 0x0003e4000c10190a */
.L_x_2407:
[----:B------:R-:W-:Y:S05]  /*ee40*/  BSYNC.RECONVERGENT B0 ;  /* 0x0000000000007941 */ /* 0x000fea0003800200 */
.L_x_2406:
        /* <DEDUP_REMOVED lines=10> */
.L_x_2413:
[----:B------:R-:W0:Y:S02]  /*eef0*/  LDS R2, [R0] ;  /* 0x0000000000027984 */ /* 0x000e240000000800 */
[----:B0-----:R-:W-:-:S05]  /*ef00*/  HADD2 R3, R2, R15 ;  /* 0x0000000f02037230 */ /* 0x001fca0000000000 */
[----:B------:R-:W0:Y:S02]  /*ef10*/  ATOMS.CAST.SPIN P0, [R0], R2, R3 ;  /* 0x000000020000758d */ /* 0x000e240001800003 */
[----:B0-----:R-:W-:Y:S05]  /*ef20*/  @!P0 BRA `(.L_x_2413) ;  /* 0xfffffffc00f08947 */ /* 0x001fea000383ffff */
[----:B------:R-:W-:Y:S05]  /*ef30*/  BRA `(.L_x_2411) ;  /* 0x00000000000c7947 */ /* 0x000fea0003800000 */
.L_x_2412:
[----:B------:R-:W2:Y:S02]  /*ef40*/  LD.E R0, desc[UR10][R4.64] ;  /* 0x0000000a04007980 */ /* 0x000ea4000c101900 */
[----:B--2---:R-:W-:-:S05]  /*ef50*/  IADD3 R3, PT, PT, R15, R0, RZ ;  /* 0x000000000f037210 */ /* 0x004fca0007ffe0ff */
[----:B------:R0:W-:Y:S02]  /*ef60*/  ST.E desc[UR10][R4.64], R3 ;  /* 0x0000000304007985 */ /* 0x0001e4000c10190a */
.L_x_2411:
[----:B------:R-:W-:Y:S05]  /*ef70*/  BSYNC.RECONVERGENT B0 ;  /* 0x0000000000007941 */ /* 0x000fea0003800200 */
.L_x_2410:
[----:B------:R1:W-:Y:S02]  /*ef80*/  ATOM.E.ADD.F16x2.RN.STRONG.GPU P0, RZ, desc[UR10][R4.64+0x4], R16 ;  /* 0x8000041004ff79a2 */ /* 0x0003e4000c10e10a */
[----:B-1----:R-:W-:Y:S05]  /*ef90*/  @P0 EXIT ;  /* 0x000000000000094d */ /* 0x002fea0003800000 */
[----:B------:R-:W1:Y:S02]  /*efa0*/  QSPC.E.S P0, RZ, [R4+0x4] ;  /* 0x0000040004ff73aa */ /* 0x000e640000000500 */
[----:B-1----:R-:W-:Y:S05]  /*efb0*/  @!P0 BRA `(.L_x_2414) ;  /* 0x00000000001c8947 */ /* 0x002fea0003800000 */
[----:B------:R-:W-:-:S04]  /*efc0*/  MOV R2, R4 ;  /* 0x0000000400027202 */ /* 0x000fc80000000f00 */
[----:B------:R-:W-:-:S07]  /*efd0*/  MOV R0, R2 ;  /* 0x0000000200007202 */ /* 0x000fce0000000f00 */
.L_x_2415:
[----:B------:R-:W0:Y:S02]  /*efe0*/  LDS R2, [R0+0x4] ;  /* 0x0000040000027984 */ /* 0x000e240000000800 */
[----:B0-----:R-:W-:-:S05]  /*eff0*/  HFMA2 R3, R2, 1, 1, R16 ;  /* 0x3c003c0002037831 */ /* 0x001fca0000000010 */
[----:B------:R-:W0:Y:S02]  /*f000*/  ATOMS.CAST.SPIN P0, [R0+0x4], R2, R3 ;  /* 0x000004020000758d */ /* 0x000e240001800003 */
[----:B0-----:R-:W-:Y:S05]  /*f010*/  @!P0 BRA `(.L_x_2415) ;  /* 0xfffffffc00f08947 */ /* 0x001fea000383ffff */
[----:B------:R-:W-:Y:S05]  /*f020*/  EXIT ;  /* 0x000000000000794d */ /* 0x000fea0003800000 */
.L_x_2414:
[----:B------:R-:W0:Y:S02]  /*f030*/  LD.E R0, desc[UR10][R4.64+0x4] ;  /* 0x0000040a04007980 */ /* 0x000e24000c101900 */
[----:B0-----:R-:W-:-:S05]  /*f040*/  IADD3 R3, PT, PT, R16, R0, RZ ;  /* 0x0000000010037210 */ /* 0x001fca0007ffe0ff */
[----:B------:R-:W-:Y:S01]  /*f050*/  ST.E desc[UR10][R4.64+0x4], R3 ;  /* 0x0000040304007985 */ /* 0x000fe2000c10190a */
[----:B------:R-:W-:Y:S05]  /*f060*/  EXIT ;  /* 0x000000000000794d */ /* 0x000fea0003800000 */
.L_x_2416:
        /* <DEDUP_REMOVED lines=9> */
.L_x_4507:


//--------------------- .text._Z23gemm_half_q_half_kernelILi3ELi176ELb0ELb0ELi32EEvPK6__halfPKjS4_S2_PS0_iiiiPKtS7_iiiiiibS2_i --------------------------
	.section	.text._Z23gemm_half_q_half_kernelILi3ELi176ELb0ELb0ELi32EEvPK6__halfPKjS4_S2_PS0_iiiiPKtS7_iiiiiibS2_i,"ax",@progbits
	.align	128
        .global         _Z23gemm_half_q_half_kernelILi3ELi176ELb0ELb0ELi32EEvPK6__halfPKjS4_S2_PS0_iiiiPKtS7_iiiiiibS2_i
        .type           _Z23gemm_half_q_half_kernelILi3ELi176ELb0ELb0ELi32EEvPK6__halfPKjS4_S2_PS0_iiiiPKtS7_iiiiiibS2_i,@function
        .size           _Z23gemm_half_q_half_kernelILi3ELi176ELb0ELb0ELi32EEvPK6__halfPKjS4_S2_PS0_iiiiPKtS7_iiiiiibS2_i,(.L_x_4508 - _Z23gemm_half_q_half_kernelILi3ELi176ELb0ELb0ELi32EEvPK6__halfPKjS4_S2_PS0_iiiiPKtS7_iiiiiibS2_i)
        .other          _Z23gemm_half_q_half_kernelILi3ELi176ELb0ELb0ELi32EEvPK6__halfPKjS4_S2_PS0_iiiiPKtS7_iiiiiibS2_i,@"STO_CUDA_ENTRY STV_DEFAULT"
_Z23gemm_half_q_half_kernelILi3ELi176ELb0ELb0ELi32EEvPK6__halfPKjS4_S2_PS0_iiiiPKtS7_iiiiiibS2_i:
.text._Z23gemm_half_q_half_kernelILi3ELi176ELb0ELb0ELi32EEvPK6__halfPKjS4_S2_PS0_iiiiPKtS7_iiiiiibS2_i:
        /* <DEDUP_REMOVED lines=50> */
.L_x_2422:
        /* <DEDUP_REMOVED lines=32> */
.L_x_2421:
        /* <DEDUP_REMOVED lines=20> */
.L_x_2423:
[----:B------:R-:W-:-:S13]  /*0660*/  ISETP.EQ.AND P2, PT, R14, RZ, PT ;  /* 0x000000ff0e00720c */ /* 0x000fda0003f42270 */
[----:B------:R-:W-:Y:S05]  /*0670*/  @!P0 BRA P2, `(.L_x_2418) ;  /* 0x00000004007c8947 */ /* 0x000fea0001000000 */
.L_x_2420:
        /* <DEDUP_REMOVED lines=12> */
.L_x_2419:
[----:B------:R-:W-:-:S04]  /*0740*/  LEA R6, P0, R19, UR8, 0x1 ;  /* 0x0000000813067c11 */ /* 0x000fc8000f8008ff */
[----:B------:R-:W-:Y:S01]  /*0750*/  LEA.HI.X R7, R19, UR9, RZ, 0x1, P0 ;  /* 0x0000000913077c11 */ /* 0x000fe200080f0cff */
[----:B------:R-:W-:Y:S01]  /*0760*/  IMAD R21, R15, UR6, RZ ;  /* 0x000000060f157c24 */ /* 0x000fe2000f8e02ff */
        /* <DEDUP_REMOVED lines=14> */
.L_x_2426:
        /* <DEDUP_REMOVED lines=32> */
.L_x_2425:
        /* <DEDUP_REMOVED lines=21> */
.L_x_2427:
[----:B------:R-:W-:-:S13]  /*0ba0*/  ISETP.NE.OR P0, PT, R19, RZ, P0 ;  /* 0x000000ff1300720c */ /* 0x000fda0000705670 */
[----:B------:R-:W-:Y:S05]  /*0bb0*/  @!P0 BRA `(.L_x_2418) ;  /* 0x00000000002c8947 */ /* 0x000fea0003800000 */
.L_x_2424:
        /* <DEDUP_REMOVED lines=11> */
.L_x_2418:
[----:B------:R-:W-:Y:S05]  /*0c70*/  BSYNC.RECONVERGENT B0 ;  /* 0x0000000000007941 */ /* 0x000fea0003800200 */
.L_x_2417:
        /* <DEDUP_REMOVED lines=9> */
[----:B------:R-:W-:-:S04]  /*0d10*/  VIMNMX R2, PT, PT, R2, 0x1, !PT ;  /* 0x0000000102027848 */ /* 0x000fc80007fe0100 */
[----:B0-----:R-:W-:Y:S01]  /*0d20*/  IADD3 R12, PT, PT, RZ, -R2, RZ ;  /* 0x80000002ff0c7210 */ /* 0x001fe20007ffe0ff */
[----:B------:R-:W-:-:S03]  /*0d30*/  IMAD R2, R15, R39, RZ ;  /* 0x000000270f027224 */ /* 0x000fc600078e02ff */
[----:B------:R-:W-:Y:S01]  /*0d40*/  ISETP.GE.AND P0, PT, R12, RZ, PT ;  /* 0x000000ff0c00720c */ /* 0x000fe20003f06270 */
[----:B------:R-:W-:-:S05]  /*0d50*/  IMAD R3, R2, 0x3, R3 ;  /* 0x0000000302037824 */ /* 0x000fca00078e0203 */
[----:B-----5:R-:W-:-:S07]  /*0d60*/  LEA R14, R4, R3, 0x2 ;  /* 0x00000003040e7211 */ /* 0x020fce00078e10ff */
[----:B------:R-:W-:Y:S05]  /*0d70*/  @P0 BRA `(.L_x_2429) ;  /* 0x00000000008c0947 */ /* 0x000fea0003800000 */
[----:B------:R-:W-:Y:S02]  /*0d80*/  IADD3 R2, PT, PT, RZ, -R12, RZ ;  /* 0x8000000cff027210 */ /* 0x000fe40007ffe0ff */
[----:B------:R-:W-:Y:S02]  /*0d90*/  PLOP3.LUT P0, PT, PT, PT, PT, 0x80, 0x8 ;  /* 0x000000000008781c */ /* 0x000fe40003f0f070 */
[----:B------:R-:W-:-:S13]  /*0da0*/  ISETP.GT.AND P2, PT, R2, 0x3, PT ;  /* 0x000000030200780c */ /* 0x000fda0003f44270 */
[----:B------:R-:W-:Y:S05]  /*0db0*/  @!P2 BRA `(.L_x_2430) ;  /* 0x000000000044a947 */ /* 0x000fea0003800000 */
[----:B------:R-:W0:Y:S01]  /*0dc0*/  LDC.64 R16, c[0x0][0x3a0] ;  /* 0x0000e800ff107b82 */ /* 0x000e220000000a00 */
[----:B------:R-:W-:-:S13]  /*0dd0*/  PLOP3.LUT P0, PT, PT, PT, PT, 0x8, 0x80 ;  /* 0x000000000080781c */ /* 0x000fda0003f0e170 */
.L_x_2431:
        /* <DEDUP_REMOVED lines=15> */
.L_x_2430:
        /* <DEDUP_REMOVED lines=12> */
.L_x_2432:
[----:B------:R-:W-:-:S13]  /*0f90*/  ISETP.NE.OR P0, PT, R12, RZ, P0 ;  /* 0x000000ff0c00720c */ /* 0x000fda0000705670 */
[----:B------:R-:W-:Y:S05]  /*0fa0*/  @!P0 BRA `(.L_x_2428) ;  /* 0x00000000001c8947 */ /* 0x000fea0003800000 */
.L_x_2429:
[----:B0-----:R-:W0:Y:S02]  /*0fb0*/  LDC.64 R2, c[0x0][0x3a0] ;  /* 0x0000e800ff027b82 */ /* 0x001e240000000a00 */
.L_x_2433:
[----:B0-----:R-:W-:Y:S01]  /*0fc0*/  IMAD.WIDE R6, R14, 0x2, R2 ;  /* 0x000000020e067825 */ /* 0x001fe200078e0202 */
[----:B------:R-:W-:Y:S02]  /*0fd0*/  IADD3 R12, PT, PT, R12, 0x1, RZ ;  /* 0x000000010c0c7810 */ /* 0x000fe40007ffe0ff */
[----:B------:R-:W-:Y:S02]  /*0fe0*/  IADD3 R14, PT, PT, R14, R39, RZ ;  /* 0x000000270e0e7210 */ /* 0x000fe40007ffe0ff */
[----:B------:R1:W-:Y:S01]  /*0ff0*/  STG.E.64 desc[UR10][R6.64], RZ ;  /* 0x000000ff06007986 */ /* 0x0003e2000c101b0a */
[----:B------:R-:W-:-:S13]  /*1000*/  ISETP.NE.AND P0, PT, R12, RZ, PT ;  /* 0x000000ff0c00720c */ /* 0x000fda0003f05270 */
[----:B-1----:R-:W-:Y:S05]  /*1010*/  @P0 BRA `(.L_x_2433) ;  /* 0xfffffffc00e80947 */ /* 0x002fea000383ffff */
.L_x_2428:
        /* <DEDUP_REMOVED lines=18> */
[----:B-----5:R-:W-:Y:S02]  /*1140*/  LOP3.LUT R14, R4, 0x10, RZ, 0xc0, !PT ;  /* 0x00000010040e7812 */ /* 0x020fe400078ec0ff */
[----:B0-----:R-:W-:-:S07]  /*1150*/  SHF.R.S32.HI R16, RZ, 0x3, R5 ;  /* 0x00000003ff107819 */ /* 0x001fce0000011405 */
.L_x_2435:
[----:B------:R-:W0:Y:S01]  /*1160*/  LDC.64 R4, c[0x0][0x390] ;  /* 0x0000e400ff047b82 */ /* 0x000e220000000a00 */
[----:B------:R-:W-:-:S05]  /*1170*/  IADD3 R10, PT, PT, R12, UR4, RZ ;  /* 0x000000040c0a7c10 */ /* 0x000fca000fffe0ff */
[----:B------:R-:W-:-:S05]  /*1180*/  IMAD R6, R10, R39, RZ ;  /* 0x000000270a067224 */ /* 0x000fca00078e02ff */
[----:B------:R-:W-:-:S04]  /*1190*/  SHF.R.S32.HI R7, RZ, 0x1f, R6 ;  /* 0x0000001fff077819 */ /* 0x000fc80000011406 */
[----:B------:R-:W-:-:S04]  /*11a0*/  LEA.HI R7, R7, R6, RZ, 0x3 ;  /* 0x0000000607077211 */ /* 0x000fc800078f18ff */
[----:B------:R-:W-:-:S05]  /*11b0*/  LEA.HI.SX32 R7, R7, R16, 0x1d ;  /* 0x0000001007077211 */ /* 0x000fca00078feaff */
[----:B0-----:R-:W-:Y:S01]  /*11c0*/  IMAD.WIDE R4, R7, 0x4, R4 ;  /* 0x0000000407047825 */ /* 0x001fe200078e0204 */
[----:B------:R-:W-:Y:S01]  /*11d0*/  SHF.L.U32 R9, R17, 0x1, RZ ;  /* 0x0000000111097819 */ /* 0x000fe200000006ff */
[----:B------:R-:W0:Y:S04]  /*11e0*/  LDC.64 R6, c[0x0][0x398] ;  /* 0x0000e600ff067b82 */ /* 0x000e280000000a00 */
[----:B------:R-:W5:Y:S01]  /*11f0*/  LDG.E.CONSTANT R5, desc[UR10][R4.64] ;  /* 0x0000000a04057981 */ /* 0x000f62000c1e9900 */
[----:B------:R-:W-:-:S06]  /*1200*/  IMAD.WIDE.U32 R8, R9, 0x2, R2 ;  /* 0x0000000209087825 */ /* 0x000fcc00078e0002 */
[----:B------:R-:W2:Y:S01]  /*1210*/  LDG.E.U16.CONSTANT R8, desc[UR10][R8.64+0x2] ;  /* 0x0000020a08087981 */ /* 0x000ea2000c1e9500 */
[----:B0-----:R-:W-:-:S06]  /*1220*/  IMAD.WIDE.U32 R6, R10, 0x2, R6 ;  /* 0x000000020a067825 */ /* 0x001fcc00078e0006 */
[----:B------:R-:W3:Y:S01]  /*1230*/  LDG.E.U16.CONSTANT R6, desc[UR10][R6.64] ;  /* 0x0000000a06067981 */ /* 0x000ee2000c1e9500 */
[----:B------:R-:W-:Y:S01]  /*1240*/  UIADD3 UR4, UPT, UPT, UR4, 0x1, URZ ;  /* 0x0000000104047890 */ /* 0x000fe2000fffe0ff */
[----:B-----5:R-:W-:-:S04]  /*1250*/  SHF.R.U32.HI R10, RZ, R14, R5 ;  /* 0x0000000eff0a7219 */ /* 0x020fc80000011605 */
        /* <DEDUP_REMOVED lines=12> */
[----:B--2---:R-:W-:Y:S01]  /*1320*/  IADD3 R17, PT, PT, R8, R17, RZ ;  /* 0x0000001108117210 */ /* 0x004fe20007ffe0ff */
[----:B------:R-:W-:Y:S01]  /*1330*/  IMAD R22, R19, R19, R19 ;  /* 0x0000001313167224 */ /* 0x000fe200078e0213 */
[----:B------:R-:W3:Y:S02]  /*1340*/  I2F.F16 R9, R4 ;  /* 0x0000000400097306 */ /* 0x000ee40000200c00 */
[----:B------:R-:W-:-:S02]  /*1350*/  IADD3 R5, PT, PT, R10, 0x1, R5 ;  /* 0x000000010a057810 */ /* 0x000fc40007ffe005 */
[----:B------:R-:W-:Y:S02]  /*1360*/  IADD3 R22, PT, PT, R19, 0x1, R22 ;  /* 0x0000000113167810 */ /* 0x000fe40007ffe016 */
[----:B------:R-:W-:Y:S02]  /*1370*/  ISETP.GE.AND P0, PT, R17, R20, PT ;  /* 0x000000141100720c */ /* 0x000fe40003f06270 */
        /* <DEDUP_REMOVED lines=8> */
.L_x_2434:
        /* <DEDUP_REMOVED lines=20> */
.L_x_2436:
        /* <DEDUP_REMOVED lines=8> */
.L_x_2437:
        /* <DEDUP_REMOVED lines=8> */
.L_x_2438:
        /* <DEDUP_REMOVED lines=8> */
.L_x_2439:
        /* <DEDUP_REMOVED lines=8> */
.L_x_2440:
        /* <DEDUP_REMOVED lines=13> */
[----:B------:R-:W-:-:S04]  /*1810*/  SHF.R.S32.HI R2, RZ, 0x1f, R0 ;  /* 0x0000001fff027819 */ /* 0x000fc80000011400 */
        /* <DEDUP_REMOVED lines=10> */
[C---:B------:R-:W-:Y:S01]  /*18c0*/  IMAD.WIDE R12, R39.reuse, 0x4, R22 ;  /* 0x00000004270c7825 */ /* 0x040fe200078e0216 */
[----:B------:R-:W2:Y:S04]  /*18d0*/  LDG.E.128.CONSTANT R24, desc[UR10][R22.64] ;  /* 0x0000000a16187981 */ /* 0x000ea8000c1e9d00 */
[----:B------:R-:W3:Y:S01]  /*18e0*/  LDG.E.128.CONSTANT R28, desc[UR10][R12.64] ;  /* 0x0000000a0c1c7981 */ /* 0x000ee2000c1e9d00 */
[----:B------:R-:W-:Y:S01]  /*18f0*/  ISETP.GT.AND P0, PT, R44, RZ, PT ;  /* 0x000000ff2c00720c */ /* 0x000fe20003f04270 */
[----:B------:R-:W-:Y:S01]  /*1900*/  IMAD.WIDE R16, R39, 0x4, R12 ;  /* 0x0000000427107825 */ /* 0x000fe200078e020c */
[----:B------:R-:W-:Y:S02]  /*1910*/  PRMT R7, RZ, 0x7610, R7 ;  /* 0x00007610ff077816 */ /* 0x000fe40000000007 */
[----:B--2--5:R-:W-:-:S02]  /*1920*/  LEA.HI R14, R24, 0xffffff80, RZ, 0x8 ;  /* 0xffffff80180e7811 */ /* 0x024fc400078f40ff */
        /* <DEDUP_REMOVED lines=14> */
[----:B------:R-:W-:Y:S01]  /*1a10*/  I2F.F16 R23, R35 ;  /* 0x0000002300177306 */ /* 0x000fe20000200c00 */
        /* <DEDUP_REMOVED lines=9> */
[----:B------:R0:W1:Y:S01]  /*1ab0*/  I2F.F16 R35, R4 ;  /* 0x0000000400237306 */ /* 0x0000620000200c00 */
[----:B------:R-:W-:Y:S02]  /*1ac0*/  LOP3.LUT R38, R38, 0xff, RZ, 0xc0, !PT ;  /* 0x000000ff26267812 */ /* 0x000fe400078ec0ff */
[--C-:B------:R-:W-:Y:S02]  /*1ad0*/  SHF.R.U32.HI R47, RZ, 0x8, R31.reuse ;  /* 0x00000008ff2f7819 */ /* 0x100fe4000001161f */
[----:B------:R-:W-:Y:S02]  /*1ae0*/  SHF.R.U32.HI R48, RZ, 0x10, R31 ;  /* 0x00000010ff307819 */ /* 0x000fe4000001161f */
[----:B------:R-:W-:Y:S01]  /*1af0*/  LOP3.LUT R47, R47, 0xff, RZ, 0xc0, !PT ;  /* 0x000000ff2f2f7812 */ /* 0x000fe200078ec0ff */
[----:B------:R2:W3:Y:S01]  /*1b00*/  I2F.F16 R13, R3 ;  /* 0x00000003000d7306 */ /* 0x0004e20000200c00 */
[----:B0-----:R-:W-:-:S02]  /*1b10*/  SHF.R.U32.HI R4, RZ, 0x8, R25 ;  /* 0x00000008ff047819 */ /* 0x001fc40000011619 */
[----:B------:R-:W-:Y:S02]  /*1b20*/  IADD3 R47, PT, PT, R47, -0x80, RZ ;  /* 0xffffff802f2f7810 */ /* 0x000fe40007ffe0ff */
[----:B------:R-:W-:Y:S02]  /*1b30*/  LOP3.LUT R4, R4, 0xff, RZ, 0xc0, !PT ;  /* 0x000000ff04047812 */ /* 0x000fe400078ec0ff */
[----:B------:R-:W-:Y:S01]  /*1b40*/  LOP3.LUT R48, R48, 0xff, RZ, 0xc0, !PT ;  /* 0x000000ff30307812 */ /* 0x000fe200078ec0ff */
[----:B------:R0:W4:Y:S01]  /*1b50*/  I2F.F16 R36, R5 ;  /* 0x0000000500247306 */ /* 0x0001220000200c00 */
        /* <DEDUP_REMOVED lines=9> */
[----:B------:R-:W-:Y:S02]  /*1bf0*/  SHF.R.U32.HI R4, RZ, 0x8, R26 ;  /* 0x00000008ff047819 */ /* 0x000fe4000001161a */
[----:B------:R-:W-:Y:S01]  /*1c00*/  IADD3 R3, PT, PT, R3, -0x80, RZ ;  /* 0xffffff8003037810 */ /* 0x000fe20007ffe0ff */
[----:B------:R-:W-:Y:S01]  /*1c10*/  I2F.F16 R50, R25 ;  /* 0x0000001900327306 */ /* 0x000fe20000200c00 */
[----:B------:R-:W-:Y:S01]  /*1c20*/  LOP3.LUT R5, R5, 0xff, RZ, 0xc0, !PT ;  /* 0x000000ff05057812 */ /* 0x000fe200078ec0ff */
[----:B----4-:R-:W-:Y:S01]  /*1c30*/  HADD2.F32 R36, -RZ, R36.H0_H0 ;  /* 0x20000024ff247230 */ /* 0x010fe20000004100 */
[----:B------:R-:W-:-:S02]  /*1c40*/  LOP3.LUT R4, R4, 0xff, RZ, 0xc0, !PT ;  /* 0x000000ff04047812 */ /* 0x000fc400078ec0ff */
[----:B------:R-:W-:Y:S02]  /*1c50*/  IADD3 R40, PT, PT, R5, -0x80, RZ ;  /* 0xffffff8005287810 */ /* 0x000fe40007ffe0ff */
[----:B-1----:R-:W-:Y:S01]  /*1c60*/  LOP3.LUT R33, R30, 0xff, RZ, 0xc0, !PT ;  /* 0x000000ff1e217812 */ /* 0x002fe200078ec0ff */
[----:B------:R0:W-:Y:S01]  /*1c70*/  I2F.F16 R37, R3 ;  /* 0x0000000300257306 */ /* 0x0001e20000200c00 */
[----:B------:R-:W-:Y:S02]  /*1c80*/  IADD3 R24, PT, PT, R24, -0x80, RZ ;  /* 0xffffff8018187810 */ /* 0x000fe40007ffe0ff */
[----:B------:R-:W-:Y:S02]  /*1c90*/  IADD3 R48, PT, PT, R48, -0x80, RZ ;  /* 0xffffff8030307810 */ /* 0x000fe40007ffe0ff */
[----:B------:R-:W-:-:S03]  /*1ca0*/  ISETP.NE.AND P0, PT, R44, 0x1, PT ;  /* 0x000000012c00780c */ /* 0x000fc60003f05270 */
[----:B------:R1:W-:Y:S01]  /*1cb0*/  I2F.F16 R2, R34 ;  /* 0x0000002200027306 */ /* 0x0003e20000200c00 */
[----:B0-----:R-:W-:Y:S02]  /*1cc0*/  SHF.R.U32.HI R3, RZ, 0x10, R26 ;  /* 0x00000010ff037819 */ /* 0x001fe4000001161a */
[----:B------:R-:W-:Y:S02]  /*1cd0*/  IADD3 R26, PT, PT, R4, -0x80, RZ ;  /* 0xffffff80041a7810 */ /* 0x000fe40007ffe0ff */
[----:B------:R-:W0:Y:S01]  /*1ce0*/  LDS.64 R4, [UR7] ;  /* 0x00000007ff047984 */ /* 0x000e220008000a00 */
[----:B------:R-:W-:Y:S02]  /*1cf0*/  LOP3.LUT R3, R3, 0xff, RZ, 0xc0, !PT ;  /* 0x000000ff03037812 */ /* 0x000fe400078ec0ff */
[----:B------:R-:W2:Y:S01]  /*1d00*/  I2F.F16 R0, R0 ;  /* 0x0000000000007306 */ /* 0x000ea20000200c00 */
[----:B-1----:R-:W-:Y:S02]  /*1d10*/  IADD3 R34, PT, PT, R33, -0x80, RZ ;  /* 0xffffff8021227810 */ /* 0x002fe40007ffe0ff */
[----:B------:R-:W-:-:S02]  /*1d20*/  IADD3 R46, PT, PT, R3, -0x80, RZ ;  /* 0xffffff80032e7810 */ /* 0x000fc40007ffe0ff */
[----:B------:R-:W-:Y:S02]  /*1d30*/  SHF.R.U32.HI R3, RZ, 0x10, R27 ;  /* 0x00000010ff037819 */ /* 0x000fe4000001161b */
[----:B------:R-:W-:Y:S01]  /*1d40*/  IADD3 R27, PT, PT, R38, -0x80, RZ ;  /* 0xffffff80261b7810 */ /* 0x000fe20007ffe0ff */
[----:B------:R-:W1:Y:S01]  /*1d50*/  I2F.F16 R14, R14 ;  /* 0x0000000e000e7306 */ /* 0x000e620000200c00 */
[----:B------:R-:W-:Y:S02]  /*1d60*/  LOP3.LUT R25, R3, 0xff, RZ, 0xc0, !PT ;  /* 0x000000ff03197812 */ /* 0x000fe400078ec0ff */
[--C-:B------:R-:W-:Y:S02]  /*1d70*/  SHF.R.U32.HI R3, RZ, 0x8, R28.reuse ;  /* 0x00000008ff037819 */ /* 0x100fe4000001161c */
[----:B------:R-:W-:Y:S02]  /*1d80*/  LOP3.LUT R33, R31, 0xff, RZ, 0xc0, !PT ;  /* 0x000000ff1f217812 */ /* 0x000fe400078ec0ff */
[----:B------:R-:W-:Y:S01]  /*1d90*/  LOP3.LUT R3, R3, 0xff, RZ, 0xc0, !PT ;  /* 0x000000ff03037812 */ /* 0x000fe200078ec0ff */
[----:B------:R-:W3:Y:S01]  /*1da0*/  I2F.F16 R12, R12 ;  /* 0x0000000c000c7306 */ /* 0x000ee20000200c00 */
[----:B------:R-:W-:Y:S01]  /*1db0*/  SHF.R.U32.HI R28, RZ, 0x10, R28 ;  /* 0x00000010ff1c7819 */ /* 0x000fe2000001161c */
[----:B--2---:R-:W-:Y:S01]  /*1dc0*/  HADD2.F32 R0, -RZ, R0.H0_H0 ;  /* 0x20000000ff007230 */ /* 0x004fe20000004100 */
[----:B------:R-:W-:-:S02]  /*1dd0*/  IADD3 R3, PT, PT, R3, -0x80, RZ ;  /* 0xffffff8003037810 */ /* 0x000fc40007ffe0ff */
[----:B------:R-:W-:Y:S02]  /*1de0*/  LOP3.LUT R28, R28, 0xff, RZ, 0xc0, !PT ;  /* 0x000000ff1c1c7812 */ /* 0x000fe400078ec0ff */
[----:B------:R-:W-:Y:S01]  /*1df0*/  IADD3 R42, PT, PT, R25, -0x80, RZ ;  /* 0xffffff80192a7810 */ /* 0x000fe20007ffe0ff */
[----:B------:R0:W2:Y:S01]  /*1e00*/  I2F.F16 R38, R3 ;  /* 0x0000000300267306 */ /* 0x0000a20000200c00 */
[--C-:B------:R-:W-:Y:S01]  /*1e10*/  SHF.R.U32.HI R25, RZ, 0x8, R29.reuse ;  /* 0x00000008ff197819 */ /* 0x100fe2000001161d */
[----:B-1----:R-:W-:Y:S01]  /*1e20*/  HADD2.F32 R14, -RZ, R14.H0_H0 ;  /* 0x2000000eff0e7230 */ /* 0x002fe20000004100 */
[----:B------:R-:W-:Y:S02]  /*1e30*/  IADD3 R28, PT, PT, R28, -0x80, RZ ;  /* 0xffffff801c1c7810 */ /* 0x000fe40007ffe0ff */
[----:B------:R-:W-:Y:S01]  /*1e40*/  SHF.R.U32.HI R29, RZ, 0x10, R29 ;  /* 0x00000010ff1d7819 */ /* 0x000fe2000001161d */
[----:B---3--:R-:W-:Y:S02]  /*1e50*/  HADD2.F32 R12, -RZ, R12.H0_H0 ;  /* 0x2000000cff0c7230 */ /* 0x008fe40000004100 */
[----:B------:R-:W-:Y:S01]  /*1e60*/  I2F.F16 R53, R27 ;  /* 0x0000001b00357306 */ /* 0x000fe20000200c00 */
[----:B------:R-:W-:-:S02]  /*1e70*/  LOP3.LUT R25, R25, 0xff, RZ, 0xc0, !PT ;  /* 0x000000ff19197812 */ /* 0x000fc400078ec0ff */
[----:B------:R-:W-:Y:S01]  /*1e80*/  LOP3.LUT R29, R29, 0xff, RZ, 0xc0, !PT ;  /* 0x000000ff1d1d7812 */ /* 0x000fe200078ec0ff */
[--C-:B0-----:R-:W-:Y:S01]  /*1e90*/  HADD2.F32 R3, -RZ, R4.reuse.H0_H0 ;  /* 0x20000004ff037230 */ /* 0x101fe20000004100 */
[----:B------:R-:W-:Y:S01]  /*1ea0*/  IADD3 R25, PT, PT, R25, -0x80, RZ ;  /* 0xffffff8019197810 */ /* 0x000fe20007ffe0ff */
[----:B------:R-:W-:Y:S02]  /*1eb0*/  HADD2.F32 R31, -RZ, R4.H1_H1 ;  /* 0x30000004ff1f7230 */ /* 0x000fe40000004100 */
[----:B------:R0:W1:Y:S01]  /*1ec0*/  I2F.F16 R51, R26 ;  /* 0x0000001a00337306 */ /* 0x0000620000200c00 */
[--C-:B------:R-:W-:Y:S02]  /*1ed0*/  HADD2.F32 R52, -RZ, R5.reuse.H0_H0 ;  /* 0x20000005ff347230 */ /* 0x100fe40000004100 */
[C---:B------:R-:W-:Y:S01]  /*1ee0*/  FFMA.FTZ R54, R3.reuse, R0, RZ ;  /* 0x0000000003367223 */ /* 0x040fe200000100ff */
[----:B------:R-:W-:Y:S02]  /*1ef0*/  HADD2.F32 R49, -RZ, R5.H1_H1 ;  /* 0x30000005ff317230 */ /* 0x000fe40000004100 */
[----:B------:R-:W-:Y:S01]  /*1f00*/  FFMA.FTZ R56, R3, R14, RZ ;  /* 0x0000000e03387223 */ /* 0x000fe200000100ff */
[----:B------:R-:W3:Y:S01]  /*1f10*/  LDS.64 R4, [UR7+0x8] ;  /* 0x00000807ff047984 */ /* 0x000ee20008000a00 */
[----:B------:R-:W-:Y:S01]  /*1f20*/  IADD3 R33, PT, PT, R33, -0x80, RZ ;  /* 0xffffff8021217810 */ /* 0x000fe20007ffe0ff */
[----:B--2---:R-:W-:Y:S01]  /*1f30*/  HADD2.F32 R38, -RZ, R38.H0_H0 ;  /* 0x20000026ff267230 */ /* 0x004fe20000004100 */
[----:B------:R-:W-:Y:S01]  /*1f40*/  I2F.F16 R46, R46 ;  /* 0x0000002e002e7306 */ /* 0x000fe20000200c00 */
[----:B0-----:R-:W-:-:S02]  /*1f50*/  SHF.R.U32.HI R26, RZ, 0x8, R30 ;  /* 0x00000008ff1a7819 */ /* 0x001fc4000001161e */
[----:B------:R-:W-:Y:S02]  /*1f60*/  SHF.R.U32.HI R30, RZ, 0x10, R30 ;  /* 0x00000010ff1e7819 */ /* 0x000fe4000001161e */
[----:B------:R-:W-:Y:S02]  /*1f70*/  LOP3.LUT R26, R26, 0xff, RZ, 0xc0, !PT ;  /* 0x000000ff1a1a7812 */ /* 0x000fe400078ec0ff */
[----:B------:R-:W-:Y:S01]  /*1f80*/  LOP3.LUT R30, R30, 0xff, RZ, 0xc0, !PT ;  /* 0x000000ff1e1e7812 */ /* 0x000fe200078ec0ff */
[----:B------:R-:W-:Y:S01]  /*1f90*/  I2F.F16 R40, R40 ;  /* 0x0000002800287306 */ /* 0x000fe20000200c00 */
[----:B------:R-:W-:Y:S01]  /*1fa0*/  IADD3 R45, PT, PT, R26, -0x80, RZ ;  /* 0xffffff801a2d7810 */ /* 0x000fe20007ffe0ff */
[----:B------:R-:W-:Y:S02]  /*1fb0*/  HADD2.F32 R26, -RZ, R50.H0_H0 ;  /* 0x20000032ff1a7230 */ /* 0x000fe40000004100 */
[----:B------:R-:W-:Y:S01]  /*1fc0*/  FFMA.FTZ R50, R13, R3, RZ ;  /* 0x000000030d327223 */ /* 0x000fe200000100ff */
[----:B------:R-:W-:Y:S01]  /*1fd0*/  FFMA.FTZ R3, R3, R12, RZ ;  /* 0x0000000c03037223 */ /* 0x000fe200000100ff */
[----:B-1----:R-:W-:Y:S01]  /*1fe0*/  HADD2.F32 R27, -RZ, R51.H0_H0 ;  /* 0x20000033ff1b7230 */ /* 0x002fe20000004100 */
[----:B------:R-:W-:Y:S01]  /*1ff0*/  IADD3 R29, PT, PT, R29, -0x80, RZ ;  /* 0xffffff801d1d7810 */ /* 0x000fe20007ffe0ff */
[----:B------:R-:W-:Y:S01]  /*2000*/  FFMA.FTZ R51, R31, R26, R54 ;  /* 0x0000001a1f337223 */ /* 0x000fe20000010036 */
[----:B------:R-:W0:Y:S08]  /*2010*/  I2F.F16 R24, R24 ;  /* 0x0000001800187306 */ /* 0x000e300000200c00 */
[----:B------:R-:W-:Y:S01]  /*2020*/  I2F.F16 R55, R42 ;  /* 0x0000002a00377306 */ /* 0x000fe20000200c00 */
[----:B0-----:R-:W-:-:S07]  /*2030*/  HADD2.F32 R24, -RZ, R24.H0_H0 ;  /* 0x20000018ff187230 */ /* 0x001fce0000004100 */
[----:B------:R0:W1:Y:S08]  /*2040*/  I2F.F16 R41, R28 ;  /* 0x0000001c00297306 */ /* 0x0000700000200c00 */
[----:B------:R-:W2:Y:S01]  /*2050*/  I2F.F16 R34, R34 ;  /* 0x0000002200227306 */ /* 0x000ea20000200c00 */
[----:B0-----:R-:W-:Y:S02]  /*2060*/  HADD2.F32 R28, -RZ, R53.H0_H0 ;  /* 0x20000035ff1c7230 */ /* 0x001fe40000004100 */
[----:B------:R-:W-:Y:S01]  /*2070*/  FFMA.FTZ R53, R31, R27, R56 ;  /* 0x0000001b1f357223 */ /* 0x000fe20000010038 */
[----:B---3--:R-:W-:-:S02]  /*2080*/  HADD2.F32 R56, -RZ, R5.H1_H1 ;  /* 0x30000005ff387230 */ /* 0x008fc40000004100 */
[----:B------:R-:W-:Y:S01]  /*2090*/  FFMA.FTZ R54, R31, R28, R3 ;  /* 0x0000001c1f367223 */ /* 0x000fe20000010003 */
[----:B------:R-:W-:Y:S01]  /*20a0*/  IADD3 R3, PT, PT, R30, -0x80, RZ ;  /* 0xffffff801e037810 */ /* 0x000fe20007ffe0ff */
[----:B------:R-:W0:Y:S01]  /*20b0*/  I2F.F16 R32, R32 ;  /* 0x0000002000207306 */ /* 0x000e220000200c00 */
[----:B------:R-:W-:Y:S02]  /*20c0*/  HADD2.F32 R30, -RZ, R46.H0_H0 ;  /* 0x2000002eff1e7230 */ /* 0x000fe40000004100 */
[----:B-1----:R-:W-:-:S03]  /*20d0*/  HADD2.F32 R41, -RZ, R41.H0_H0 ;  /* 0x20000029ff297230 */ /* 0x002fc60000004100 */
[----:B------:R-:W-:Y:S01]  /*20e0*/  FFMA.FTZ R53, R52, R30, R53 ;  /* 0x0000001e34357223 */ /* 0x000fe20000010035 */
[----:B--2---:R-:W-:Y:S01]  /*20f0*/  HADD2.F32 R34, -RZ, R34.H0_H0 ;  /* 0x20000022ff227230 */ /* 0x004fe20000004100 */
[----:B------:R-:W1:Y:S01]  /*2100*/  I2F.F16 R21, R21 ;  /* 0x0000001500157306 */ /* 0x000e620000200c00 */
[----:B0-----:R-:W-:-:S07]  /*2110*/  HADD2.F32 R32, -RZ, R32.H0_H0 ;  /* 0x20000020ff207230 */ /* 0x001fce0000004100 */
[----:B------:R0:W2:Y:S01]  /*2120*/  I2F.F16 R42, R25 ;  /* 0x00000019002a7306 */ /* 0x0000a20000200c00 */
[----:B-1----:R-:W-:-:S07]  /*2130*/  HADD2.F32 R21, -RZ, R21.H0_H0 ;  /* 0x20000015ff157230 */ /* 0x002fce0000004100 */
[----:B------:R-:W1:Y:S01]  /*2140*/  I2F.F16 R33, R33 ;  /* 0x0000002100217306 */ /* 0x000e620000200c00 */
[----:B0-----:R-:W-:-:S05]  /*2150*/  HADD2.F32 R25, -RZ, R37.H0_H0 ;  /* 0x20000025ff197230 */ /* 0x001fca0000004100 */
[----:B------:R-:W-:Y:S01]  /*2160*/  FFMA.FTZ R37, R25, R31, R50 ;  /* 0x0000001f19257223 */ /* 0x000fe20000010032 */
[----:B------:R-:W-:Y:S01]  /*2170*/  HADD2.F32 R31, -RZ, R55.H0_H0 ;  /* 0x20000037ff1f7230 */ /* 0x000fe20000004100 */
[----:B------:R0:W3:Y:S01]  /*2180*/  I2F.F16 R43, R29 ;  /* 0x0000001d002b7306 */ /* 0x0000e20000200c00 */
[----:B--2---:R-:W-:Y:S02]  /*2190*/  HADD2.F32 R42, -RZ, R42.H0_H0 ;  /* 0x2000002aff2a7230 */ /* 0x004fe40000004100 */
[----:B------:R-:W-:Y:S01]  /*21a0*/  FFMA.FTZ R46, R24, R52, R37 ;  /* 0x00000034182e7223 */ /* 0x000fe20000010025 */
[----:B------:R-:W-:Y:S02]  /*21b0*/  HADD2.F32 R37, -RZ, R22.H0_H0 ;  /* 0x20000016ff257230 */ /* 0x000fe40000004100 */
[----:B------:R-:W-:Y:S01]  /*21c0*/  FFMA.FTZ R54, R52, R31, R54 ;  /* 0x0000001f34367223 */ /* 0x000fe20000010036 */
[----:B-1----:R-:W-:Y:S01]  /*21d0*/  HADD2.F32 R33, -RZ, R33.H0_H0 ;  /* 0x20000021ff217230 */ /* 0x002fe20000004100 */
[----:B------:R-:W1:Y:S01]  /*21e0*/  I2F.F16 R45, R45 ;  /* 0x0000002d002d7306 */ /* 0x000e620000200c00 */
[----:B0-----:R-:W-:-:S02]  /*21f0*/  HADD2.F32 R29, -RZ, R40.H0_H0 ;  /* 0x20000028ff1d7230 */ /* 0x001fc40000004100 */
[----:B------:R-:W-:Y:S01]  /*2200*/  FFMA.FTZ R46, R37, R49, R46 ;  /* 0x00000031252e7223 */ /* 0x000fe2000001002e */
[----:B------:R-:W-:Y:S02]  /*2210*/  HADD2.F32 R40, -RZ, R23.H0_H0 ;  /* 0x20000017ff287230 */ /* 0x000fe40000004100 */
[C---:B------:R-:W-:Y:S01]  /*2220*/  FFMA.FTZ R54, R49.reuse, R21, R54 ;  /* 0x0000001531367223 */ /* 0x040fe20000010036 */
[----:B------:R-:W-:Y:S02]  /*2230*/  HADD2.F32 R23, -RZ, R5.H0_H0 ;  /* 0x20000005ff177230 */ /* 0x000fe40000004100 */
[----:B------:R-:W-:Y:S01]  /*2240*/  FFMA.FTZ R50, R52, R29, R51 ;  /* 0x0000001d34327223 */ /* 0x000fe20000010033 */
[----:B---3--:R-:W-:Y:S01]  /*2250*/  HADD2.F32 R43, -RZ, R43.H0_H0 ;  /* 0x2000002bff2b7230 */ /* 0x008fe20000004100 */
[----:B------:R0:W2:Y:S01]  /*2260*/  I2F.F16 R55, R3 ;  /* 0x0000000300377306 */ /* 0x0000a20000200c00 */
[C---:B------:R-:W-:Y:S01]  /*2270*/  FFMA.FTZ R53, R49.reuse, R40, R53 ;  /* 0x0000002831357223 */ /* 0x040fe20000010035 */
[----:B------:R-:W-:Y:S01]  /*2280*/  FFMA.FTZ R50, R49, R32, R50 ;  /* 0x0000002031327223 */ /* 0x000fe20000010032 */
[----:B------:R-:W-:-:S02]  /*2290*/  HADD2.F32 R51, -RZ, R7.H0_H0 ;  /* 0x20000007ff337230 */ /* 0x000fc40000004100 */
[----:B-1----:R-:W-:-:S03]  /*22a0*/  HADD2.F32 R45, -RZ, R45.H0_H0 ;  /* 0x2000002dff2d7230 */ /* 0x002fc60000004100 */
[----:B------:R-:W1:Y:S01]  /*22b0*/  I2F.F16 R47, R47 ;  /* 0x0000002f002f7306 */ /* 0x000e620000200c00 */
[--C-:B0-----:R-:W-:Y:S02]  /*22c0*/  HADD2.F32 R3, -RZ, R4.reuse.H0_H0 ;  /* 0x20000004ff037230 */ /* 0x101fe40000004100 */
[----:B------:R-:W-:-:S03]  /*22d0*/  HADD2.F32 R4, -RZ, R4.H1_H1 ;  /* 0x30000004ff047230 */ /* 0x000fc60000004100 */
[----:B------:R-:W-:Y:S01]  /*22e0*/  FFMA.FTZ R52, R3, R34, R53 ;  /* 0x0000002203347223 */ /* 0x000fe20000010035 */
[----:B------:R-:W-:Y:S01]  /*22f0*/  FFMA.FTZ R5, R35, R3, R46 ;  /* 0x0000000323057223 */ /* 0x000fe2000001002e */
[----:B------:R-:W0:Y:S01]  /*2300*/  I2F.F16 R48, R48 ;  /* 0x0000003000307306 */ /* 0x000e220000200c00 */
[C---:B------:R-:W-:Y:S01]  /*2310*/  FFMA.FTZ R49, R3.reuse, R36, R50 ;  /* 0x0000002403317223 */ /* 0x040fe20000010032 */
[----:B------:R-:W-:Y:S01]  /*2320*/  FFMA.FTZ R54, R3, R33, R54 ;  /* 0x0000002103367223 */ /* 0x000fe20000010036 */
[----:B--2---:R-:W-:Y:S02]  /*2330*/  HADD2.F32 R46, -RZ, R55.H0_H0 ;  /* 0x20000037ff2e7230 */ /* 0x004fe40000004100 */
[----:B------:R-:W-:Y:S01]  /*2340*/  FFMA.FTZ R3, R4, R45, R52 ;  /* 0x0000002d04037223 */ /* 0x000fe20000010034 */
[----:B------:R-:W-:Y:S01]  /*2350*/  FFMA.FTZ R22, R38, R4, R5 ;  /* 0x0000000426167223 */ /* 0x000fe20000010005 */
[----:B------:R-:W-:Y:S01]  /*2360*/  FFMA.FTZ R50, R4, R42, R49 ;  /* 0x0000002a04327223 */ /* 0x000fe20000010031 */
[----:B-1----:R-:W-:Y:S01]  /*2370*/  HADD2.F32 R47, -RZ, R47.H0_H0 ;  /* 0x2000002fff2f7230 */ /* 0x002fe20000004100 */
[----:B------:R1:W2:Y:S01]  /*2380*/  I2F.F16 R53, R19 ;  /* 0x0000001300357306 */ /* 0x0002a20000200c00 */
[----:B------:R-:W-:-:S02]  /*2390*/  HADD2.F32 R52, -RZ, R6.H0_H0 ;  /* 0x20000006ff347230 */ /* 0x000fc40000004100 */
[----:B------:R-:W-:Y:S01]  /*23a0*/  FFMA.FTZ R3, R23, R46, R3 ;  /* 0x0000002e17037223 */ /* 0x000fe20000010003 */
[----:B------:R-:W-:Y:S02]  /*23b0*/  HADD2.F32 R55, -RZ, R2.H0_H0 ;  /* 0x20000002ff377230 */ /* 0x000fe40000004100 */
[----:B------:R-:W-:Y:S01]  /*23c0*/  FFMA.FTZ R5, R4, R47, R54 ;  /* 0x0000002f04057223 */ /* 0x000fe20000010036 */
[----:B------:R-:W-:Y:S01]  /*23d0*/  FFMA.FTZ R22, R41, R23, R22 ;  /* 0x0000001729167223 */ /* 0x000fe20000010016 */
[----:B------:R-:W-:Y:S01]  /*23e0*/  FFMA.FTZ R4, R23, R43, R50 ;  /* 0x0000002b17047223 */ /* 0x000fe20000010032 */
[----:B0-----:R-:W-:Y:S02]  /*23f0*/  HADD2.F32 R48, -RZ, R48.H0_H0 ;  /* 0x20000030ff307230 */ /* 0x001fe40000004100 */
[----:B------:R-:W-:Y:S01]  /*2400*/  FFMA.FTZ R2, R56, R52, R3 ;  /* 0x0000003438027223 */ /* 0x000fe20000010003 */
[----:B------:R-:W-:Y:S02]  /*2410*/  HADD2.F32 R49, -RZ, R9.H0_H0 ;  /* 0x20000009ff317230 */ /* 0x000fe40000004100 */
[----:B------:R-:W-:Y:S01]  /*2420*/  FFMA.FTZ R22, R51, R56, R22 ;  /* 0x0000003833167223 */ /* 0x000fe20000010016 */
[----:B-1----:R-:W-:-:S02]  /*2430*/  HADD2.F32 R19, -RZ, R11.H0_H0 ;  /* 0x2000000bff137230 */ /* 0x002fc40000004100 */
[----:B------:R-:W-:Y:S01]  /*2440*/  FFMA.FTZ R5, R23, R48, R5 ;  /* 0x0000003017057223 */ /* 0x000fe20000010005 */
[----:B------:R-:W-:Y:S02]  /*2450*/  HADD2.F32 R50, -RZ, R10.H0_H0 ;  /* 0x2000000aff327230 */ /* 0x000fe40000004100 */
[----:B------:R-:W-:Y:S01]  /*2460*/  FFMA.FTZ R3, R56, R55, R4 ;  /* 0x0000003738037223 */ /* 0x000fe20000010004 */
[----:B--2---:R-:W-:Y:S02]  /*2470*/  HADD2.F32 R54, -RZ, R53.H0_H0 ;  /* 0x20000035ff367230 */ /* 0x004fe40000004100 */
        /* <DEDUP_REMOVED lines=45> */
[--C-:B------:R-:W-:Y:S02]  /*2750*/  HADD2.F32 R23, -RZ, R5.reuse.H0_H0 ;  /* 0x20000005ff177230 */ /* 0x100fe40000004100 */
        /* <DEDUP_REMOVED lines=85> */
.L_x_2442:
        /* <DEDUP_REMOVED lines=9> */
[----:B------:R-:W-:Y:S02]  /*2d40*/  LOP3.LUT R12, R28, 0xff, RZ, 0xc0, !PT ;  /* 0x000000ff1c0c7812 */ /* 0x000fe400078ec0ff */
[----:B------:R-:W-:Y:S01]  /*2d50*/  LOP3.LUT R13, R24, 0xff, RZ, 0xc0, !PT ;  /* 0x000000ff180d7812 */ /* 0x000fe200078ec0ff */
[----:B------:R-:W-:Y:S01]  /*2d60*/  I2F.F16 R14, R14 ;  /* 0x0000000e000e7306 */ /* 0x000fe20000200c00 */
[----:B------:R-:W-:-:S02]  /*2d70*/  IADD3 R12, PT, PT, R12, -0x80, RZ ;  /* 0xffffff800c0c7810 */ /* 0x000fc40007ffe0ff */
[----:B------:R-:W-:Y:S02]  /*2d80*/  IADD3 R13, PT, PT, R13, -0x80, RZ ;  /* 0xffffff800d0d7810 */ /* 0x000fe40007ffe0ff */
[----:B------:R-:W-:Y:S02]  /*2d90*/  LOP3.LUT R17, R25, 0xff, RZ, 0xc0, !PT ;  /* 0x000000ff19117812 */ /* 0x000fe400078ec0ff */
[----:B------:R-:W-:Y:S01]  /*2da0*/  LEA.HI R33, R30, 0xffffff80, RZ, 0x8 ;  /* 0xffffff801e217811 */ /* 0x000fe200078f40ff */
[----:B------:R0:W-:Y:S01]  /*2db0*/  I2F.F16 R41, R12 ;  /* 0x0000000c00297306 */ /* 0x0001e20000200c00 */
[----:B------:R-:W-:Y:S02]  /*2dc0*/  IADD3 R17, PT, PT, R17, -0x80, RZ ;  /* 0xffffff8011117810 */ /* 0x000fe40007ffe0ff */
[----:B------:R-:W-:Y:S02]  /*2dd0*/  LEA.HI R32, R31, 0xffffff80, RZ, 0x8 ;  /* 0xffffff801f207811 */ /* 0x000fe400078f40ff */
[----:B------:R-:W-:-:S02]  /*2de0*/  SHF.R.U32.HI R47, RZ, 0x8, R31 ;  /* 0x00000008ff2f7819 */ /* 0x000fc4000001161f */
[----:B------:R-:W-:Y:S01]  /*2df0*/  SHF.R.U32.HI R31, RZ, 0x10, R31 ;  /* 0x00000010ff1f7819 */ /* 0x000fe2000001161f */
[----:B------:R1:W2:Y:S01]  /*2e00*/  I2F.F16 R38, R13 ;  /* 0x0000000d00267306 */ /* 0x0002a20000200c00 */
[----:B0-----:R-:W-:Y:S02]  /*2e10*/  SHF.R.U32.HI R12, RZ, 0x8, R28 ;  /* 0x00000008ff0c7819 */ /* 0x001fe4000001161c */
[----:B------:R-:W-:Y:S02]  /*2e20*/  LEA.HI R19, R25, 0xffffff80, RZ, 0x8 ;  /* 0xffffff8019137811 */ /* 0x000fe400078f40ff */
[----:B------:R-:W-:Y:S02]  /*2e30*/  LOP3.LUT R12, R12, 0xff, RZ, 0xc0, !PT ;  /* 0x000000ff0c0c7812 */ /* 0x000fe400078ec0ff */
[----:B------:R-:W-:Y:S01]  /*2e40*/  SHF.R.U32.HI R52, RZ, 0x10, R25 ;  /* 0x00000010ff347819 */ /* 0x000fe20000011619 */
[----:B------:R-:W0:Y:S01]  /*2e50*/  I2F.F16 R40, R17 ;  /* 0x0000001100287306 */ /* 0x000e220000200c00 */
[----:B-1----:R-:W-:-:S02]  /*2e60*/  SHF.R.U32.HI R13, RZ, 0x8, R29 ;  /* 0x00000008ff0d7819 */ /* 0x002fc4000001161d */
[----:B------:R-:W-:Y:S02]  /*2e70*/  IADD3 R12, PT, PT, R12, -0x80, RZ ;  /* 0xffffff800c0c7810 */ /* 0x000fe40007ffe0ff */
[----:B------:R-:W-:Y:S02]  /*2e80*/  LOP3.LUT R13, R13, 0xff, RZ, 0xc0, !PT ;  /* 0x000000ff0d0d7812 */ /* 0x000fe400078ec0ff */
[----:B------:R-:W-:Y:S01]  /*2e90*/  LOP3.LUT R31, R31, 0xff, RZ, 0xc0, !PT ;  /* 0x000000ff1f1f7812 */ /* 0x000fe200078ec0ff */
[----:B------:R1:W3:Y:S01]  /*2ea0*/  I2F.F16 R43, R12 ;  /* 0x0000000c002b7306 */ /* 0x0002e20000200c00 */
[----:B------:R-:W-:Y:S01]  /*2eb0*/  IADD3 R45, PT, PT, R13, -0x80, RZ ;  /* 0xffffff800d2d7810 */ /* 0x000fe20007ffe0ff */
[----:B--2---:R-:W-:Y:S01]  /*2ec0*/  HADD2.F32 R38, -RZ, R38.H0_H0 ;  /* 0x20000026ff267230 */ /* 0x004fe20000004100 */
[----:B------:R-:W-:Y:S02]  /*2ed0*/  SHF.R.U32.HI R13, RZ, 0x8, R30 ;  /* 0x00000008ff0d7819 */ /* 0x000fe4000001161e */
[----:B------:R-:W-:-:S02]  /*2ee0*/  LEA.HI R21, R24, 0xffffff80, RZ, 0x8 ;  /* 0xffffff8018157811 */ /* 0x000fc400078f40ff */
[----:B------:R-:W-:Y:S01]  /*2ef0*/  LOP3.LUT R13, R13, 0xff, RZ, 0xc0, !PT ;  /* 0x000000ff0d0d7812 */ /* 0x000fe200078ec0ff */
[----:B------:R-:W-:Y:S01]  /*2f00*/  I2F.F16 R42, R42 ;  /* 0x0000002a002a7306 */ /* 0x000fe20000200c00 */
[----:B-1----:R-:W-:Y:S01]  /*2f10*/  SHF.R.U32.HI R12, RZ, 0x10, R30 ;  /* 0x00000010ff0c7819 */ /* 0x002fe2000001161e */
[----:B0-----:R-:W-:Y:S01]  /*2f20*/  HADD2.F32 R40, -RZ, R40.H0_H0 ;  /* 0x20000028ff287230 */ /* 0x001fe20000004100 */
[----:B------:R-:W-:Y:S02]  /*2f30*/  IADD3 R30, PT, PT, R13, -0x80, RZ ;  /* 0xffffff800d1e7810 */ /* 0x000fe40007ffe0ff */
[----:B------:R-:W-:Y:S02]  /*2f40*/  LOP3.LUT R17, R12, 0xff, RZ, 0xc0, !PT ;  /* 0x000000ff0c117812 */ /* 0x000fe400078ec0ff */
[----:B------:R-:W0:Y:S01]  /*2f50*/  LDS.64 R12, [UR7+0x10] ;  /* 0x00001007ff0c7984 */ /* 0x000e220008000a00 */
[----:B------:R1:W-:Y:S01]  /*2f60*/  I2F.F16 R57, R30 ;  /* 0x0000001e00397306 */ /* 0x0003e20000200c00 */
[----:B------:R-:W-:Y:S01]  /*2f70*/  IADD3 R46, PT, PT, R17, -0x80, RZ ;  /* 0xffffff80112e7810 */ /* 0x000fe20007ffe0ff */
[----:B---3--:R-:W-:Y:S01]  /*2f80*/  HADD2.F32 R43, -RZ, R43.H0_H0 ;  /* 0x2000002bff2b7230 */ /* 0x008fe20000004100 */
[----:B------:R-:W-:-:S02]  /*2f90*/  SHF.R.U32.HI R17, RZ, 0x8, R24 ;  /* 0x00000008ff117819 */ /* 0x000fc40000011618 */
[----:B------:R-:W-:Y:S02]  /*2fa0*/  SHF.R.U32.HI R24, RZ, 0x10, R24 ;  /* 0x00000010ff187819 */ /* 0x000fe40000011618 */
[----:B------:R-:W-:Y:S01]  /*2fb0*/  LOP3.LUT R17, R17, 0xff, RZ, 0xc0, !PT ;  /* 0x000000ff11117812 */ /* 0x000fe200078ec0ff */
[----:B------:R-:W2:Y:S01]  /*2fc0*/  I2F.F16 R45, R45 ;  /* 0x0000002d002d7306 */ /* 0x000ea20000200c00 */
[----:B-1----:R-:W-:Y:S02]  /*2fd0*/  SHF.R.U32.HI R30, RZ, 0x8, R25 ;  /* 0x00000008ff1e7819 */ /* 0x002fe40000011619 */
[----:B------:R-:W-:Y:S02]  /*2fe0*/  SHF.R.U32.HI R25, RZ, 0x8, R27 ;  /* 0x00000008ff197819 */ /* 0x000fe4000001161b */
[----:B------:R-:W-:Y:S02]  /*2ff0*/  IADD3 R17, PT, PT, R17, -0x80, RZ ;  /* 0xffffff8011117810 */ /* 0x000fe40007ffe0ff */
[----:B------:R-:W-:Y:S01]  /*3000*/  LOP3.LUT R25, R25, 0xff, RZ, 0xc0, !PT ;  /* 0x000000ff19197812 */ /* 0x000fe200078ec0ff */
[----:B------:R-:W1:Y:S01]  /*3010*/  I2F.F16 R46, R46 ;  /* 0x0000002e002e7306 */ /* 0x000e620000200c00 */
[----:B------:R-:W-:-:S02]  /*3020*/  LOP3.LUT R0, R29, 0xff, RZ, 0xc0, !PT ;  /* 0x000000ff1d007812 */ /* 0x000fc400078ec0ff */
[----:B------:R-:W-:Y:S02]  /*3030*/  IADD3 R50, PT, PT, R31, -0x80, RZ ;  /* 0xffffff801f327810 */ /* 0x000fe40007ffe0ff */
[----:B------:R-:W-:Y:S02]  /*3040*/  LOP3.LUT R31, R30, 0xff, RZ, 0xc0, !PT ;  /* 0x000000ff1e1f7812 */ /* 0x000fe400078ec0ff */
[----:B------:R-:W-:Y:S01]  /*3050*/  LEA.HI R35, R28, 0xffffff80, RZ, 0x8 ;  /* 0xffffff801c237811 */ /* 0x000fe200078f40ff */
[----:B------:R0:W-:Y:S01]  /*3060*/  I2F.F16 R30, R17 ;  /* 0x00000011001e7306 */ /* 0x0001e20000200c00 */
[----:B------:R-:W-:Y:S01]  /*3070*/  IADD3 R0, PT, PT, R0, -0x80, RZ ;  /* 0xffffff8000007810 */ /* 0x000fe20007ffe0ff */
[----:B--2---:R-:W-:Y:S01]  /*3080*/  HADD2.F32 R45, -RZ, R45.H0_H0 ;  /* 0x2000002dff2d7230 */ /* 0x004fe20000004100 */
[----:B------:R-:W-:Y:S02]  /*3090*/  IADD3 R49, PT, PT, R25, -0x80, RZ ;  /* 0xffffff8019317810 */ /* 0x000fe40007ffe0ff */
[----:B------:R-:W-:-:S02]  /*30a0*/  LEA.HI R34, R29, 0xffffff80, RZ, 0x8 ;  /* 0xffffff801d227811 */ /* 0x000fc400078f40ff */
[----:B------:R-:W-:Y:S01]  /*30b0*/  SHF.R.U32.HI R28, RZ, 0x10, R28 ;  /* 0x00000010ff1c7819 */ /* 0x000fe2000001161c */
[----:B------:R-:W2:Y:S01]  /*30c0*/  I2F.F16 R0, R0 ;  /* 0x0000000000007306 */ /* 0x000ea20000200c00 */
[----:B------:R-:W-:Y:S01]  /*30d0*/  SHF.R.U32.HI R29, RZ, 0x10, R29 ;  /* 0x00000010ff1d7819 */ /* 0x000fe2000001161d */
[----:B-1----:R-:W-:Y:S01]  /*30e0*/  HADD2.F32 R46, -RZ, R46.H0_H0 ;  /* 0x2000002eff2e7230 */ /* 0x002fe20000004100 */
[----:B------:R-:W-:Y:S02]  /*30f0*/  LOP3.LUT R47, R47, 0xff, RZ, 0xc0, !PT ;  /* 0x000000ff2f2f7812 */ /* 0x000fe400078ec0ff */
[----:B------:R-:W-:Y:S01]  /*3100*/  LOP3.LUT R28, R28, 0xff, RZ, 0xc0, !PT ;  /* 0x000000ff1c1c7812 */ /* 0x000fe200078ec0ff */
[--C-:B0-----:R-:W-:Y:S01]  /*3110*/  HADD2.F32 R17, -RZ, R12.reuse.H0_H0 ;  /* 0x2000000cff117230 */ /* 0x101fe20000004100 */
[----:B------:R-:W-:Y:S01]  /*3120*/  LOP3.LUT R29, R29, 0xff, RZ, 0xc0, !PT ;  /* 0x000000ff1d1d7812 */ /* 0x000fe200078ec0ff */
[----:B------:R-:W-:Y:S01]  /*3130*/  HADD2.F32 R56, -RZ, R12.H1_H1 ;  /* 0x3000000cff387230 */ /* 0x000fe20000004100 */
[----:B------:R-:W-:Y:S01]  /*3140*/  LOP3.LUT R12, R24, 0xff, RZ, 0xc0, !PT ;  /* 0x000000ff180c7812 */ /* 0x000fe200078ec0ff */
[----:B------:R-:W-:Y:S01]  /*3150*/  I2F.F16 R50, R50 ;  /* 0x0000003200327306 */ /* 0x000fe20000200c00 */
[----:B------:R-:W0:Y:S01]  /*3160*/  LDS.64 R24, [UR7+0x18] ;  /* 0x00001807ff187984 */ /* 0x000e220008000a00 */
[----:B------:R-:W-:Y:S01]  /*3170*/  IADD3 R48, PT, PT, R47, -0x80, RZ ;  /* 0xffffff802f307810 */ /* 0x000fe20007ffe0ff */
[--C-:B------:R-:W-:Y:S01]  /*3180*/  HADD2.F32 R60, -RZ, R13.reuse.H0_H0 ;  /* 0x2000000dff3c7230 */ /* 0x100fe20000004100 */
[----:B------:R-:W-:Y:S01]  /*3190*/  IADD3 R28, PT, PT, R28, -0x80, RZ ;  /* 0xffffff801c1c7810 */ /* 0x000fe20007ffe0ff */
[----:B------:R-:W-:Y:S01]  /*31a0*/  HADD2.F32 R51, -RZ, R13.H1_H1 ;  /* 0x3000000dff337230 */ /* 0x000fe20000004100 */
[----:B------:R-:W-:Y:S01]  /*31b0*/  IADD3 R29, PT, PT, R29, -0x80, RZ ;  /* 0xffffff801d1d7810 */ /* 0x000fe20007ffe0ff */
[----:B--2---:R-:W-:Y:S01]  /*31c0*/  HADD2.F32 R0, -RZ, R0.H0_H0 ;  /* 0x20000000ff007230 */ /* 0x004fe20000004100 */
[----:B------:R1:W2:Y:S01]  /*31d0*/  I2F.F16 R58, R48 ;  /* 0x00000030003a7306 */ /* 0x0002a20000200c00 */
[----:B------:R-:W-:Y:S01]  /*31e0*/  LOP3.LUT R36, R26, 0xff, RZ, 0xc0, !PT ;  /* 0x000000ff1a247812 */ /* 0x000fe200078ec0ff */
[----:B------:R-:W-:Y:S01]  /*31f0*/  HADD2.F32 R13, -RZ, R41.H0_H0 ;  /* 0x20000029ff0d7230 */ /* 0x000fe20000004100 */
[--C-:B------:R-:W-:Y:S01]  /*3200*/  SHF.R.U32.HI R47, RZ, 0x8, R26.reuse ;  /* 0x00000008ff2f7819 */ /* 0x100fe2000001161a */
[----:B------:R-:W-:Y:S01]  /*3210*/  FFMA.FTZ R41, R17, R0, RZ ;  /* 0x0000000011297223 */ /* 0x000fe200000100ff */
[----:B------:R-:W-:Y:S01]  /*3220*/  LOP3.LUT R37, R27, 0xff, RZ, 0xc0, !PT ;  /* 0x000000ff1b257812 */ /* 0x000fe200078ec0ff */
[----:B------:R-:W-:Y:S01]  /*3230*/  HADD2.F32 R30, -RZ, R30.H0_H0 ;  /* 0x2000001eff1e7230 */ /* 0x000fe20000004100 */
[----:B------:R-:W-:Y:S01]  /*3240*/  LOP3.LUT R53, R52, 0xff, RZ, 0xc0, !PT ;  /* 0x000000ff34357812 */ /* 0x000fe200078ec0ff */
[----:B------:R-:W3:Y:S01]  /*3250*/  I2F.F16 R28, R28 ;  /* 0x0000001c001c7306 */ /* 0x000ee20000200c00 */
[----:B------:R-:W-:-:S02]  /*3260*/  SHF.R.U32.HI R54, RZ, 0x10, R26 ;  /* 0x00000010ff367819 */ /* 0x000fc4000001161a */
[----:B------:R-:W-:Y:S01]  /*3270*/  IADD3 R52, PT, PT, R12, -0x80, RZ ;  /* 0xffffff800c347810 */ /* 0x000fe20007ffe0ff */
[----:B------:R-:W-:Y:S01]  /*3280*/  HADD2.F32 R12, -RZ, R14.H0_H0 ;  /* 0x2000000eff0c7230 */ /* 0x000fe20000004100 */
[----:B------:R-:W-:Y:S01]  /*3290*/  IADD3 R36, PT, PT, R36, -0x80, RZ ;  /* 0xffffff8024247810 */ /* 0x000fe20007ffe0ff */
[----:B------:R-:W-:Y:S01]  /*32a0*/  HADD2.F32 R14, -RZ, R42.H0_H0 ;  /* 0x2000002aff0e7230 */ /* 0x000fe20000004100 */
[----:B------:R-:W-:Y:S01]  /*32b0*/  LOP3.LUT R47, R47, 0xff, RZ, 0xc0, !PT ;  /* 0x000000ff2f2f7812 */ /* 0x000fe200078ec0ff */
[----:B------:R-:W4:Y:S01]  /*32c0*/  I2F.F16 R29, R29 ;  /* 0x0000001d001d7306 */ /* 0x000f220000200c00 */
[----:B------:R-:W-:Y:S01]  /*32d0*/  IADD3 R37, PT, PT, R37, -0x80, RZ ;  /* 0xffffff8025257810 */ /* 0x000fe20007ffe0ff */
[C---:B------:R-:W-:Y:S01]  /*32e0*/  FFMA.FTZ R62, R17.reuse, R12, RZ ;  /* 0x0000000c113e7223 */ /* 0x040fe200000100ff */
[----:B------:R-:W-:Y:S01]  /*32f0*/  SHF.R.U32.HI R55, RZ, 0x10, R27 ;  /* 0x00000010ff377819 */ /* 0x000fe2000001161b */
[----:B------:R-:W-:Y:S01]  /*3300*/  FFMA.FTZ R59, R17, R14, RZ ;  /* 0x0000000e113b7223 */ /* 0x000fe200000100ff */
[----:B------:R-:W-:-:S02]  /*3310*/  IADD3 R31, PT, PT, R31, -0x80, RZ ;  /* 0xffffff801f1f7810 */ /* 0x000fc40007ffe0ff */
[----:B------:R-:W-:Y:S01]  /*3320*/  LOP3.LUT R54, R54, 0xff, RZ, 0xc0, !PT ;  /* 0x000000ff36367812 */ /* 0x000fe200078ec0ff */
[----:B------:R-:W0:Y:S01]  /*3330*/  I2F.F16 R35, R35 ;  /* 0x0000002300237306 */ /* 0x000e220000200c00 */
[----:B------:R-:W-:Y:S01]  /*3340*/  LEA.HI R16, R26, 0xffffff80, RZ, 0x8 ;  /* 0xffffff801a107811 */ /* 0x000fe200078f40ff */
[----:B------:R-:W-:Y:S01]  /*3350*/  HADD2.F32 R26, -RZ, R57.H0_H0 ;  /* 0x20000039ff1a7230 */ /* 0x000fe20000004100 */
[----:B------:R-:W-:Y:S01]  /*3360*/  IADD3 R47, PT, PT, R47, -0x80, RZ ;  /* 0xffffff802f2f7810 */ /* 0x000fe20007ffe0ff */
[----:B------:R-:W-:Y:S01]  /*3370*/  FFMA.FTZ R57, R56, R45, R41 ;  /* 0x0000002d38397223 */ /* 0x000fe20000010029 */
[----:B-1----:R-:W-:Y:S01]  /*3380*/  LEA.HI R48, R27, 0xffffff80, RZ, 0x8 ;  /* 0xffffff801b307811 */ /* 0x002fe200078f40ff */
[----:B--2---:R-:W-:Y:S01]  /*3390*/  HADD2.F32 R27, -RZ, R58.H0_H0 ;  /* 0x2000003aff1b7230 */ /* 0x004fe20000004100 */
[----:B------:R-:W-:Y:S01]  /*33a0*/  LOP3.LUT R55, R55, 0xff, RZ, 0xc0, !PT ;  /* 0x000000ff37377812 */ /* 0x000fe200078ec0ff */
[----:B------:R-:W1:Y:S01]  /*33b0*/  I2F.F16 R34, R34 ;  /* 0x0000002200227306 */ /* 0x000e620000200c00 */
[----:B------:R-:W-:Y:S01]  /*33c0*/  FFMA.FTZ R58, R13, R17, RZ ;  /* 0x000000110d3a7223 */ /* 0x000fe200000100ff */
[----:B------:R-:W-:Y:S01]  /*33d0*/  IADD3 R54, PT, PT, R54, -0x80, RZ ;  /* 0xffffff8036367810 */ /* 0x000fe20007ffe0ff */
[----:B---3--:R-:W-:Y:S01]  /*33e0*/  HADD2.F32 R28, -RZ, R28.H0_H0 ;  /* 0x2000001cff1c7230 */ /* 0x008fe20000004100 */
[----:B------:R-:W-:Y:S01]  /*33f0*/  IADD3 R53, PT, PT, R53, -0x80, RZ ;  /* 0xffffff8035357810 */ /* 0x000fe20007ffe0ff */
[----:B------:R-:W-:Y:S01]  /*3400*/  FFMA.FTZ R17, R43, R56, R58 ;  /* 0x000000382b117223 */ /* 0x000fe2000001003a */
[----:B------:R-:W-:Y:S01]  /*3410*/  IADD3 R55, PT, PT, R55, -0x80, RZ ;  /* 0xffffff8037377810 */ /* 0x000fe20007ffe0ff */
[----:B------:R-:W-:Y:S01]  /*3420*/  FFMA.FTZ R59, R56, R26, R59 ;  /* 0x0000001a383b7223 */ /* 0x000fe2000001003b */
[----:B------:R-:W2:Y:S01]  /*3430*/  I2F.F16 R33, R33 ;  /* 0x0000002100217306 */ /* 0x000ea20000200c00 */
[----:B----4-:R-:W-:-:S02]  /*3440*/  HADD2.F32 R29, -RZ, R29.H0_H0 ;  /* 0x2000001dff1d7230 */ /* 0x010fc40000004100 */
[----:B------:R-:W-:Y:S01]  /*3450*/  FFMA.FTZ R62, R56, R27, R62 ;  /* 0x0000001b383e7223 */ /* 0x000fe2000001003e */
[----:B------:R-:W-:Y:S02]  /*3460*/  HADD2.F32 R41, -RZ, R50.H0_H0 ;  /* 0x20000032ff297230 */ /* 0x000fe40000004100 */
[----:B------:R-:W-:Y:S01]  /*3470*/  FFMA.FTZ R50, R28, R60, R17 ;  /* 0x0000003c1c327223 */ /* 0x000fe20000010011 */
[----:B0-----:R-:W-:Y:S02]  /*3480*/  HADD2.F32 R35, -RZ, R35.H0_H0 ;  /* 0x20000023ff237230 */ /* 0x001fe40000004100 */
[C---:B------:R-:W-:Y:S01]  /*3490*/  FFMA.FTZ R56, R60.reuse, R46, R59 ;  /* 0x0000002e3c387223 */ /* 0x040fe2000001003b */
[----:B-1----:R-:W-:Y:S01]  /*34a0*/  HADD2.F32 R34, -RZ, R34.H0_H0 ;  /* 0x20000022ff227230 */ /* 0x002fe20000004100 */
[----:B------:R-:W0:Y:S01]  /*34b0*/  I2F.F16 R32, R32 ;  /* 0x0000002000207306 */ /* 0x000e220000200c00 */
[----:B------:R-:W-:Y:S01]  /*34c0*/  FFMA.FTZ R59, R60, R41, R62 ;  /* 0x000000293c3b7223 */ /* 0x000fe2000001003e */
[----:B------:R-:W-:Y:S01]  /*34d0*/  FFMA.FTZ R17, R35, R51, R50 ;  /* 0x0000003323117223 */ /* 0x000fe20000010032 */
[----:B------:R-:W-:Y:S01]  /*34e0*/  HADD2.F32 R58, -RZ, R25.H1_H1 ;  /* 0x30000019ff3a7230 */ /* 0x000fe20000004100 */
[----:B------:R-:W-:Y:S01]  /*34f0*/  ISETP.NE.AND P0, PT, R44, 0x1, PT ;  /* 0x000000012c00780c */ /* 0x000fe20003f05270 */
[----:B--2---:R-:W-:-:S03]  /*3500*/  HADD2.F32 R33, -RZ, R33.H0_H0 ;  /* 0x20000021ff217230 */ /* 0x004fc60000004100 */
[----:B------:R-:W1:Y:S01]  /*3510*/  I2F.F16 R36, R36 ;  /* 0x0000002400247306 */ /* 0x000e620000200c00 */
[----:B0-----:R-:W-:-:S07]  /*3520*/  HADD2.F32 R32, -RZ, R32.H0_H0 ;  /* 0x20000020ff207230 */ /* 0x001fce0000004100 */
[----:B------:R-:W0:Y:S01]  /*3530*/  I2F.F16 R37, R37 ;  /* 0x0000002500257306 */ /* 0x000e220000200c00 */
[----:B------:R-:W-:Y:S01]  /*3540*/  FFMA.FTZ R50, R51, R32, R59 ;  /* 0x0000002033327223 */ /* 0x000fe2000001003b */
[----:B-1----:R-:W-:-:S06]  /*3550*/  HADD2.F32 R36, -RZ, R36.H0_H0 ;  /* 0x20000024ff247230 */ /* 0x002fcc0000004100 */
[----:B------:R-:W1:Y:S01]  /*3560*/  I2F.F16 R31, R31 ;  /* 0x0000001f001f7306 */ /* 0x000e620000200c00 */
[----:B0-----:R-:W-:-:S07]  /*3570*/  HADD2.F32 R37, -RZ, R37.H0_H0 ;  /* 0x20000025ff257230 */ /* 0x001fce0000004100 */
[----:B------:R-:W0:Y:S01]  /*3580*/  I2F.F16 R47, R47 ;  /* 0x0000002f002f7306 */ /* 0x000e220000200c00 */
[----:B-1----:R-:W-:-:S07]  /*3590*/  HADD2.F32 R31, -RZ, R31.H0_H0 ;  /* 0x2000001fff1f7230 */ /* 0x002fce0000004100 */
[----:B------:R-:W1:Y:S01]  /*35a0*/  I2F.F16 R49, R49 ;  /* 0x0000003100317306 */ /* 0x000e620000200c00 */
[----:B0-----:R-:W-:-:S07]  /*35b0*/  HADD2.F32 R47, -RZ, R47.H0_H0 ;  /* 0x2000002fff2f7230 */ /* 0x001fce0000004100 */
[----:B------:R0:W2:Y:S01]  /*35c0*/  I2F.F16 R42, R52 ;  /* 0x00000034002a7306 */ /* 0x0000a20000200c00 */
[----:B-1----:R-:W-:-:S07]  /*35d0*/  HADD2.F32 R49, -RZ, R49.H0_H0 ;  /* 0x20000031ff317230 */ /* 0x002fce0000004100 */
[----:B------:R1:W3:Y:S01]  /*35e0*/  I2F.F16 R61, R53 ;  /* 0x00000035003d7306 */ /* 0x0002e20000200c00 */
[----:B0-----:R-:W-:Y:S01]  /*35f0*/  FFMA.FTZ R52, R60, R29, R57 ;  /* 0x0000001d3c347223 */ /* 0x001fe20000010039 */
[----:B------:R-:W-:-:S03]  /*3600*/  FFMA.FTZ R57, R51, R33, R56 ;  /* 0x0000002133397223 */ /* 0x000fc60000010038 */
[----:B------:R-:W-:Y:S01]  /*3610*/  FFMA.FTZ R52, R51, R34, R52 ;  /* 0x0000002233347223 */ /* 0x000fe20000010034 */
[--C-:B------:R-:W-:Y:S02]  /*3620*/  HADD2.F32 R51, -RZ, R24.reuse.H0_H0 ;  /* 0x20000018ff337230 */ /* 0x100fe40000004100 */
[----:B------:R-:W0:Y:S01]  /*3630*/  I2F.F16 R54, R54 ;  /* 0x0000003600367306 */ /* 0x000e220000200c00 */
[----:B------:R-:W-:Y:S02]  /*3640*/  HADD2.F32 R24, -RZ, R24.H1_H1 ;  /* 0x30000018ff187230 */ /* 0x000fe40000004100 */
[----:B-1----:R-:W-:Y:S02]  /*3650*/  HADD2.F32 R53, -RZ, R25.H0_H0 ;  /* 0x20000019ff357230 */ /* 0x002fe40000004100 */
[----:B------:R-:W-:Y:S01]  /*3660*/  FFMA.FTZ R17, R38, R51, R17 ;  /* 0x0000003326117223 */ /* 0x000fe20000010011 */
[C---:B------:R-:W-:Y:S01]  /*3670*/  FFMA.FTZ R25, R51.reuse, R40, R52 ;  /* 0x0000002833197223 */ /* 0x040fe20000010034 */
[C---:B------:R-:W-:Y:S01]  /*3680*/  FFMA.FTZ R56, R51.reuse, R36, R57 ;  /* 0x0000002433387223 */ /* 0x040fe20000010039 */
[----:B------:R-:W-:Y:S01]  /*3690*/  FFMA.FTZ R60, R51, R37, R50 ;  /* 0x00000025333c7223 */ /* 0x000fe20000010032 */
[----:B------:R-:W1:Y:S01]  /*36a0*/  I2F.F16 R55, R55 ;  /* 0x0000003700377306 */ /* 0x000e620000200c00 */
[----:B--2---:R-:W-:-:S02]  /*36b0*/  HADD2.F32 R42, -RZ, R42.H0_H0 ;  /* 0x2000002aff2a7230 */ /* 0x004fc40000004100 */
[----:B------:R-:W-:Y:S01]  /*36c0*/  FFMA.FTZ R17, R30, R24, R17 ;  /* 0x000000181e117223 */ /* 0x000fe20000010011 */
[----:B---3--:R-:W-:Y:S02]  /*36d0*/  HADD2.F32 R50, -RZ, R61.H0_H0 ;  /* 0x2000003dff327230 */ /* 0x008fe40000004100 */
[C---:B------:R-:W-:Y:S01]  /*36e0*/  FFMA.FTZ R56, R24.reuse, R47, R56 ;  /* 0x0000002f18387223 */ /* 0x040fe20000010038 */
[----:B0-----:R-:W-:Y:S01]  /*36f0*/  HADD2.F32 R51, -RZ, R54.H0_H0 ;  /* 0x20000036ff337230 */ /* 0x001fe20000004100 */
[----:B------:R-:W0:Y:S01]  /*3700*/  I2F.F16 R21, R21 ;  /* 0x0000001500157306 */ /* 0x000e220000200c00 */
[----:B------:R-:W-:-:S04]  /*3710*/  FFMA.FTZ R54, R24, R31, R25 ;  /* 0x0000001f18367223 */ /* 0x000fc80000010019 */
[C---:B------:R-:W-:Y:S01]  /*3720*/  FFMA.FTZ R25, R53.reuse, R50, R54 ;  /* 0x0000003235197223 */ /* 0x040fe20000010036 */
[----:B------:R-:W-:Y:S02]  /*3730*/  HADD2.F32 R54, -RZ, R9.H0_H0 ;  /* 0x20000009ff367230 */ /* 0x000fe40000004100 */
[----:B------:R-:W2:Y:S01]  /*3740*/  I2F.F16 R19, R19 ;  /* 0x0000001300137306 */ /* 0x000ea20000200c00 */
[----:B-1----:R-:W-:Y:S02]  /*3750*/  HADD2.F32 R52, -RZ, R55.H0_H0 ;  /* 0x20000037ff347230 */ /* 0x002fe40000004100 */
[----:B------:R-:W-:Y:S01]  /*3760*/  FFMA.FTZ R55, R24, R49, R60 ;  /* 0x0000003118377223 */ /* 0x000fe2000001003c */
[----:B------:R-:W-:Y:S01]  /*3770*/  FFMA.FTZ R24, R42, R53, R17 ;  /* 0x000000352a187223 */ /* 0x000fe20000010011 */
[C---:B------:R-:W-:Y:S02]  /*3780*/  FFMA.FTZ R60, R53.reuse, R51, R56 ;  /* 0x00000033353c7223 */ /* 0x040fe40000010038 */
[----:B------:R-:W-:Y:S01]  /*3790*/  FFMA.FTZ R59, R53, R52, R55 ;  /* 0x00000034353b7223 */ /* 0x000fe20000010037 */
[----:B0-----:R-:W-:Y:S01]  /*37a0*/  HADD2.F32 R21, -RZ, R21.H0_H0 ;  /* 0x20000015ff157230 */ /* 0x001fe20000004100 */
[----:B------:R-:W0:Y:S01]  /*37b0*/  I2F.F16 R16, R16 ;  /* 0x0000001000107306 */ /* 0x000e220000200c00 */
[----:B------:R-:W-:-:S02]  /*37c0*/  HADD2.F32 R53, -RZ, R10.H0_H0 ;  /* 0x2000000aff357230 */ /* 0x000fc40000004100 */
[----:B------:R-:W-:Y:S02]  /*37d0*/  HADD2.F32 R55, -RZ, R8.H0_H0 ;  /* 0x20000008ff377230 */ /* 0x000fe40000004100 */
[----:B------:R-:W-:Y:S01]  /*37e0*/  FFMA.FTZ R17, R21, R58, R24 ;  /* 0x0000003a15117223 */ /* 0x000fe20000010018 */
[----:B--2---:R-:W-:Y:S02]  /*37f0*/  HADD2.F32 R19, -RZ, R19.H0_H0 ;  /* 0x20000013ff137230 */ /* 0x004fe40000004100 */
[----:B------:R1:W2:Y:S01]  /*3800*/  I2F.F16 R62, R48 ;  /* 0x00000030003e7306 */ /* 0x0002a20000200c00 */
[----:B0-----:R-:W-:Y:S02]  /*3810*/  HADD2.F32 R57, -RZ, R16.H0_H0 ;  /* 0x20000010ff397230 */ /* 0x001fe40000004100 */
[C---:B------:R-:W-:Y:S01]  /*3820*/  FFMA.FTZ R16, R58.reuse, R19, R25 ;  /* 0x000000133a107223 */ /* 0x040fe20000010019 */
[----:B-1----:R-:W-:Y:S02]  /*3830*/  HADD2.F32 R48, -RZ, R11.H0_H0 ;  /* 0x2000000bff307230 */ /* 0x002fe40000004100 */
[----:B------:R-:W-:Y:S01]  /*3840*/  FFMA.FTZ R25, R58, R57, R60 ;  /* 0x000000393a197223 */ /* 0x000fe2000001003c */
[----:B------:R-:W-:-:S02]  /*3850*/  FMUL.FTZ R16, R53, R16 ;  /* 0x0000001035107220 */ /* 0x000fc40000410000 */
[----:B------:R-:W-:Y:S01]  /*3860*/  FMUL.FTZ R17, R48, R17 ;  /* 0x0000001130117220 */ /* 0x000fe20000410000 */
[----:B--2---:R-:W-:Y:S02]  /*3870*/  HADD2.F32 R56, -RZ, R62.H0_H0 ;  /* 0x2000003eff387230 */ /* 0x004fe40000004100 */
[----:B------:R-:W-:Y:S01]  /*3880*/  FMUL.FTZ R25, R54, R25 ;  /* 0x0000001936197220 */ /* 0x000fe20000410000 */
[----:B------:R-:W-:Y:S02]  /*3890*/  F2FP.F16.F32.PACK_AB R16, RZ, R16 ;  /* 0x00000010ff10723e */ /* 0x000fe400000000ff */
        /* <DEDUP_REMOVED lines=120> */
.L_x_2443:
        /* <DEDUP_REMOVED lines=16> */
[----:B------:R0:W1:Y:S01]  /*4120*/  I2F.F16 R41, R13 ;  /* 0x0000000d00297306 */ /* 0x0000620000200c00 */
[----:B------:R-:W-:Y:S02]  /*4130*/  LOP3.LUT R23, R27, 0xff, RZ, 0xc0, !PT ;  /* 0x000000ff1b177812 */ /* 0x000fe400078ec0ff */
[----:B------:R-:W-:Y:S02]  /*4140*/  LOP3.LUT R17, R25, 0xff, RZ, 0xc0, !PT ;  /* 0x000000ff19117812 */ /* 0x000fe400078ec0ff */
[----:B------:R-:W-:-:S02]  /*4150*/  IADD3 R23, PT, PT, R23, -0x80, RZ ;  /* 0xffffff8017177810 */ /* 0x000fc40007ffe0ff */
[----:B------:R-:W-:Y:S01]  /*4160*/  IADD3 R17, PT, PT, R17, -0x80, RZ ;  /* 0xffffff8011117810 */ /* 0x000fe20007ffe0ff */
        /* <DEDUP_REMOVED lines=14> */
[----:B------:R-:W-:Y:S02]  /*4250*/  LEA.HI R37, R28, 0xffffff80, RZ, 0x8 ;  /* 0xffffff801c257811 */ /* 0x000fe400078f40ff */
[----:B0-----:R-:W-:Y:S01]  /*4260*/  IADD3 R22, PT, PT, R13, -0x80, RZ ;  /* 0xffffff800d167810 */ /* 0x001fe20007ffe0ff */
[----:B------:R0:W4:Y:S01]  /*4270*/  I2F.F16 R46, R12 ;  /* 0x0000000c002e7306 */ /* 0x0001220000200c00 */
[----:B-1----:R-:W-:Y:S01]  /*4280*/  SHF.R.U32.HI R23, RZ, 0x10, R31 ;  /* 0x00000010ff177819 */ /* 0x002fe2000001161f */
[----:B---3--:R-:W-:Y:S01]  /*4290*/  HADD2.F32 R38, -RZ, R38.H0_H0 ;  /* 0x20000026ff267230 */ /* 0x008fe20000004100 */
[----:B------:R-:W-:-:S02]  /*42a0*/  LEA.HI R36, R29, 0xffffff80, RZ, 0x8 ;  /* 0xffffff801d247811 */ /* 0x000fc400078f40ff */
[----:B------:R-:W-:Y:S02]  /*42b0*/  LOP3.LUT R23, R23, 0xff, RZ, 0xc0, !PT ;  /* 0x000000ff17177812 */ /* 0x000fe400078ec0ff */
[----:B------:R-:W-:Y:S01]  /*42c0*/  IADD3 R0, PT, PT, R0, -0x80, RZ ;  /* 0xffffff8000007810 */ /* 0x000fe20007ffe0ff */
[----:B------:R1:W3:Y:S01]  /*42d0*/  I2F.F16 R42, R17 ;  /* 0x00000011002a7306 */ /* 0x0002e20000200c00 */
[----:B0-----:R-:W0:Y:S01]  /*42e0*/  LDS.64 R12, [UR7+0x20] ;  /* 0x00002007ff0c7984 */ /* 0x001e220008000a00 */
[----:B------:R-:W-:Y:S01]  /*42f0*/  IADD3 R51, PT, PT, R23, -0x80, RZ ;  /* 0xffffff8017337810 */ /* 0x000fe20007ffe0ff */
[----:B--2---:R-:W-:Y:S01]  /*4300*/  HADD2.F32 R40, -RZ, R40.H0_H0 ;  /* 0x20000028ff287230 */ /* 0x004fe20000004100 */
[----:B------:R-:W-:Y:S02]  /*4310*/  SHF.R.U32.HI R23, RZ, 0x8, R26 ;  /* 0x00000008ff177819 */ /* 0x000fe4000001161a */
[----:B------:R-:W-:Y:S01]  /*4320*/  SHF.R.U32.HI R28, RZ, 0x10, R28 ;  /* 0x00000010ff1c7819 */ /* 0x000fe2000001161c */
[----:B----4-:R-:W-:Y:S01]  /*4330*/  HADD2.F32 R46, -RZ, R46.H0_H0 ;  /* 0x2000002eff2e7230 */ /* 0x010fe20000004100 */
[----:B------:R2:W-:Y:S01]  /*4340*/  I2F.F16 R59, R22 ;  /* 0x00000016003b7306 */ /* 0x0005e20000200c00 */
[----:B-1----:R-:W-:-:S02]  /*4350*/  SHF.R.U32.HI R17, RZ, 0x8, R31 ;  /* 0x00000008ff117819 */ /* 0x002fc4000001161f */
[----:B------:R-:W-:Y:S02]  /*4360*/  SHF.R.U32.HI R29, RZ, 0x10, R29 ;  /* 0x00000010ff1d7819 */ /* 0x000fe4000001161d */
[----:B------:R-:W-:Y:S02]  /*4370*/  LOP3.LUT R17, R17, 0xff, RZ, 0xc0, !PT ;  /* 0x000000ff11117812 */ /* 0x000fe400078ec0ff */
[----:B------:R-:W-:Y:S01]  /*4380*/  LOP3.LUT R23, R23, 0xff, RZ, 0xc0, !PT ;  /* 0x000000ff17177812 */ /* 0x000fe200078ec0ff */
[----:B------:R-:W-:Y:S01]  /*4390*/  I2F.F16 R14, R14 ;  /* 0x0000000e000e7306 */ /* 0x000fe20000200c00 */
[----:B--2---:R-:W-:Y:S01]  /*43a0*/  SHF.R.U32.HI R22, RZ, 0x8, R25 ;  /* 0x00000008ff167819 */ /* 0x004fe20000011619 */
[----:B---3--:R-:W-:Y:S01]  /*43b0*/  HADD2.F32 R42, -RZ, R42.H0_H0 ;  /* 0x2000002aff2a7230 */ /* 0x008fe20000004100 */
[----:B------:R-:W-:Y:S02]  /*43c0*/  IADD3 R31, PT, PT, R17, -0x80, RZ ;  /* 0xffffff80111f7810 */ /* 0x000fe40007ffe0ff */
[----:B------:R-:W-:-:S02]  /*43d0*/  LOP3.LUT R22, R22, 0xff, RZ, 0xc0, !PT ;  /* 0x000000ff16167812 */ /* 0x000fc400078ec0ff */
[----:B------:R-:W-:Y:S01]  /*43e0*/  LEA.HI R35, R30, 0xffffff80, RZ, 0x8 ;  /* 0xffffff801e237811 */ /* 0x000fe200078f40ff */
[----:B------:R-:W-:Y:S01]  /*43f0*/  I2F.F16 R60, R31 ;  /* 0x0000001f003c7306 */ /* 0x000fe20000200c00 */
[----:B------:R-:W-:Y:S02]  /*4400*/  IADD3 R22, PT, PT, R22, -0x80, RZ ;  /* 0xffffff8016167810 */ /* 0x000fe40007ffe0ff */
[----:B------:R-:W-:Y:S02]  /*4410*/  SHF.R.U32.HI R30, RZ, 0x10, R30 ;  /* 0x00000010ff1e7819 */ /* 0x000fe4000001161e */
[----:B------:R-:W-:Y:S02]  /*4420*/  LOP3.LUT R28, R28, 0xff, RZ, 0xc0, !PT ;  /* 0x000000ff1c1c7812 */ /* 0x000fe400078ec0ff */
[----:B------:R-:W-:Y:S01]  /*4430*/  LOP3.LUT R29, R29, 0xff, RZ, 0xc0, !PT ;  /* 0x000000ff1d1d7812 */ /* 0x000fe200078ec0ff */
[----:B------:R1:W2:Y:S01]  /*4440*/  I2F.F16 R31, R22 ;  /* 0x00000016001f7306 */ /* 0x0002a20000200c00 */
[----:B------:R-:W-:-:S02]  /*4450*/  IADD3 R54, PT, PT, R23, -0x80, RZ ;  /* 0xffffff8017367810 */ /* 0x000fc40007ffe0ff */
[----:B------:R-:W-:Y:S02]  /*4460*/  LOP3.LUT R30, R30, 0xff, RZ, 0xc0, !PT ;  /* 0x000000ff1e1e7812 */ /* 0x000fe400078ec0ff */
[--C-:B------:R-:W-:Y:S02]  /*4470*/  SHF.R.U32.HI R17, RZ, 0x8, R24.reuse ;  /* 0x00000008ff117819 */ /* 0x100fe40000011618 */
[----:B------:R-:W-:Y:S01]  /*4480*/  IADD3 R28, PT, PT, R28, -0x80, RZ ;  /* 0xffffff801c1c7810 */ /* 0x000fe20007ffe0ff */
[----:B------:R-:W3:Y:S01]  /*4490*/  I2F.F16 R0, R0 ;  /* 0x0000000000007306 */ /* 0x000ee20000200c00 */
[----:B-1----:R-:W1:Y:S01]  /*44a0*/  LDS.64 R22, [UR7+0x28] ;  /* 0x00002807ff167984 */ /* 0x002e620008000a00 */
[----:B------:R-:W-:Y:S01]  /*44b0*/  IADD3 R29, PT, PT, R29, -0x80, RZ ;  /* 0xffffff801d1d7810 */ /* 0x000fe20007ffe0ff */
[----:B0-----:R-:W-:Y:S01]  /*44c0*/  HADD2.F32 R57, -RZ, R12.H1_H1 ;  /* 0x3000000cff397230 */ /* 0x001fe20000004100 */
[----:B------:R-:W-:Y:S01]  /*44d0*/  IADD3 R30, PT, PT, R30, -0x80, RZ ;  /* 0xffffff801e1e7810 */ /* 0x000fe20007ffe0ff */
[--C-:B------:R-:W-:Y:S01]  /*44e0*/  HADD2.F32 R58, -RZ, R13.reuse.H0_H0 ;  /* 0x2000000dff3a7230 */ /* 0x100fe20000004100 */
[----:B------:R-:W-:Y:S01]  /*44f0*/  LOP3.LUT R17, R17, 0xff, RZ, 0xc0, !PT ;  /* 0x000000ff11117812 */ /* 0x000fe200078ec0ff */
[----:B------:R-:W-:Y:S01]  /*4500*/  HADD2.F32 R52, -RZ, R13.H1_H1 ;  /* 0x3000000dff347230 */ /* 0x000fe20000004100 */
[----:B------:R-:W0:Y:S01]  /*4510*/  I2F.F16 R47, R47 ;  /* 0x0000002f002f7306 */ /* 0x000e220000200c00 */
[----:B------:R-:W-:Y:S01]  /*4520*/  LEA.HI R21, R24, 0xffffff80, RZ, 0x8 ;  /* 0xffffff8018157811 */ /* 0x000fe200078f40ff */
[----:B------:R-:W-:Y:S01]  /*4530*/  HADD2.F32 R13, -RZ, R43.H0_H0 ;  /* 0x2000002bff0d7230 */ /* 0x000fe20000004100 */
[----:B------:R-:W-:Y:S01]  /*4540*/  IADD3 R17, PT, PT, R17, -0x80, RZ ;  /* 0xffffff8011117810 */ /* 0x000fe20007ffe0ff */
[----:B--2---:R-:W-:Y:S01]  /*4550*/  HADD2.F32 R31, -RZ, R31.H0_H0 ;  /* 0x2000001fff1f7230 */ /* 0x004fe20000004100 */
[----:B------:R-:W-:-:S02]  /*4560*/  SHF.R.U32.HI R24, RZ, 0x10, R24 ;  /* 0x00000010ff187819 */ /* 0x000fc40000011618 */
[----:B------:R-:W-:Y:S01]  /*4570*/  LEA.HI R19, R25, 0xffffff80, RZ, 0x8 ;  /* 0xffffff8019137811 */ /* 0x000fe200078f40ff */
[----:B------:R-:W2:Y:S01]  /*4580*/  I2F.F16 R28, R28 ;  /* 0x0000001c001c7306 */ /* 0x000ea20000200c00 */
[----:B------:R-:W-:Y:S01]  /*4590*/  SHF.R.U32.HI R25, RZ, 0x10, R25 ;  /* 0x00000010ff197819 */ /* 0x000fe20000011619 */
[----:B---3--:R-:W-:Y:S01]  /*45a0*/  HADD2.F32 R0, -RZ, R0.H0_H0 ;  /* 0x20000000ff007230 */ /* 0x008fe20000004100 */
[----:B------:R-:W-:Y:S02]  /*45b0*/  LOP3.LUT R24, R24, 0xff, RZ, 0xc0, !PT ;  /* 0x000000ff18187812 */ /* 0x000fe400078ec0ff */
[--C-:B------:R-:W-:Y:S02]  /*45c0*/  SHF.R.U32.HI R50, RZ, 0x8, R27.reuse ;  /* 0x00000008ff327819 */ /* 0x100fe4000001161b */
[----:B------:R-:W-:Y:S01]  /*45d0*/  LEA.HI R49, R27, 0xffffff80, RZ, 0x8 ;  /* 0xffffff801b317811 */ /* 0x000fe200078f40ff */
[----:B------:R-:W3:Y:S01]  /*45e0*/  I2F.F16 R29, R29 ;  /* 0x0000001d001d7306 */ /* 0x000ee20000200c00 */
[----:B------:R-:W-:Y:S01]  /*45f0*/  SHF.R.U32.HI R56, RZ, 0x10, R27 ;  /* 0x00000010ff387819 */ /* 0x000fe2000001161b */
[----:B0-----:R-:W-:Y:S01]  /*4600*/  HADD2.F32 R47, -RZ, R47.H0_H0 ;  /* 0x2000002fff2f7230 */ /* 0x001fe20000004100 */
[----:B------:R-:W-:-:S02]  /*4610*/  LEA.HI R16, R26, 0xffffff80, RZ, 0x8 ;  /* 0xffffff801a107811 */ /* 0x000fc400078f40ff */
[----:B------:R-:W-:Y:S02]  /*4620*/  SHF.R.U32.HI R55, RZ, 0x10, R26 ;  /* 0x00000010ff377819 */ /* 0x000fe4000001161a */
[----:B------:R-:W-:Y:S01]  /*4630*/  LOP3.LUT R53, R25, 0xff, RZ, 0xc0, !PT ;  /* 0x000000ff19357812 */ /* 0x000fe200078ec0ff */
[----:B------:R-:W0:Y:S01]  /*4640*/  I2F.F16 R48, R30 ;  /* 0x0000001e00307306 */ /* 0x000e220000200c00 */
[----:B------:R-:W-:Y:S01]  /*4650*/  IADD3 R27, PT, PT, R24, -0x80, RZ ;  /* 0xffffff80181b7810 */ /* 0x000fe20007ffe0ff */
[----:B------:R-:W-:Y:S01]  /*4660*/  HADD2.F32 R24, -RZ, R59.H0_H0 ;  /* 0x2000003bff187230 */ /* 0x000fe20000004100 */
[----:B------:R-:W-:Y:S01]  /*4670*/  LOP3.LUT R50, R50, 0xff, RZ, 0xc0, !PT ;  /* 0x000000ff32327812 */ /* 0x000fe200078ec0ff */
[----:B------:R-:W-:Y:S01]  /*4680*/  HADD2.F32 R25, -RZ, R60.H0_H0 ;  /* 0x2000003cff197230 */ /* 0x000fe20000004100 */
[----:B------:R-:W-:Y:S01]  /*4690*/  LOP3.LUT R56, R56, 0xff, RZ, 0xc0, !PT ;  /* 0x000000ff38387812 */ /* 0x000fe200078ec0ff */
[----:B--2---:R-:W-:Y:S01]  /*46a0*/  HADD2.F32 R28, -RZ, R28.H0_H0 ;  /* 0x2000001cff1c7230 */ /* 0x004fe20000004100 */
[----:B------:R-:W-:Y:S01]  /*46b0*/  IADD3 R50, PT, PT, R50, -0x80, RZ ;  /* 0xffffff8032327810 */ /* 0x000fe20007ffe0ff */
[----:B------:R-:W-:Y:S01]  /*46c0*/  I2F.F16 R51, R51 ;  /* 0x0000003300337306 */ /* 0x000fe20000200c00 */
[----:B---3--:R-:W-:Y:S01]  /*46d0*/  HADD2.F32 R29, -RZ, R29.H0_H0 ;  /* 0x2000001dff1d7230 */ /* 0x008fe20000004100 */
[----:B------:R-:W-:-:S02]  /*46e0*/  LOP3.LUT R55, R55, 0xff, RZ, 0xc0, !PT ;  /* 0x000000ff37377812 */ /* 0x000fc400078ec0ff */
[----:B------:R-:W-:Y:S02]  /*46f0*/  IADD3 R53, PT, PT, R53, -0x80, RZ ;  /* 0xffffff8035357810 */ /* 0x000fe40007ffe0ff */
[----:B------:R-:W-:Y:S01]  /*4700*/  IADD3 R56, PT, PT, R56, -0x80, RZ ;  /* 0xffffff8038387810 */ /* 0x000fe20007ffe0ff */
[----:B0-----:R-:W-:Y:S01]  /*4710*/  HADD2.F32 R48, -RZ, R48.H0_H0 ;  /* 0x20000030ff307230 */ /* 0x001fe20000004100 */
[----:B------:R-:W0:Y:S01]  /*4720*/  I2F.F16 R37, R37 ;  /* 0x0000002500257306 */ /* 0x000e220000200c00 */
[----:B------:R-:W-:Y:S02]  /*4730*/  IADD3 R55, PT, PT, R55, -0x80, RZ ;  /* 0xffffff8037377810 */ /* 0x000fe40007ffe0ff */
[----:B------:R-:W-:-:S05]  /*4740*/  ISETP.NE.AND P0, PT, R44, 0x1, PT ;  /* 0x000000012c00780c */ /* 0x000fca0003f05270 */
[----:B------:R-:W2:Y:S01]  /*4750*/  I2F.F16 R36, R36 ;  /* 0x0000002400247306 */ /* 0x000ea20000200c00 */
[----:B0-----:R-:W-:-:S07]  /*4760*/  HADD2.F32 R37, -RZ, R37.H0_H0 ;  /* 0x20000025ff257230 */ /* 0x001fce0000004100 */
[----:B------:R-:W0:Y:S01]  /*4770*/  I2F.F16 R35, R35 ;  /* 0x0000002300237306 */ /* 0x000e220000200c00 */
[----:B--2---:R-:W-:-:S07]  /*4780*/  HADD2.F32 R36, -RZ, R36.H0_H0 ;  /* 0x20000024ff247230 */ /* 0x004fce0000004100 */
[----:B------:R-:W2:Y:S01]  /*4790*/  I2F.F16 R34, R34 ;  /* 0x0000002200227306 */ /* 0x000ea20000200c00 */
[----:B0-----:R-:W-:-:S07]  /*47a0*/  HADD2.F32 R35, -RZ, R35.H0_H0 ;  /* 0x20000023ff237230 */ /* 0x001fce0000004100 */
[----:B------:R0:W3:Y:S01]  /*47b0*/  I2F.F16 R30, R17 ;  /* 0x00000011001e7306 */ /* 0x0000e20000200c00 */
[----:B--2---:R-:W-:-:S07]  /*47c0*/  HADD2.F32 R34, -RZ, R34.H0_H0 ;  /* 0x20000022ff227230 */ /* 0x004fce0000004100 */
[----:B------:R2:W4:Y:S01]  /*47d0*/  I2F.F16 R26, R54 ;  /* 0x00000036001a7306 */ /* 0x0005220000200c00 */
[----:B0-----:R-:W-:Y:S02]  /*47e0*/  HADD2.F32 R17, -RZ, R12.H0_H0 ;  /* 0x2000000cff117230 */ /* 0x001fe40000004100 */
[----:B------:R-:W-:Y:S02]  /*47f0*/  HADD2.F32 R12, -RZ, R14.H0_H0 ;  /* 0x2000000eff0c7230 */ /* 0x000fe40000004100 */
[----:B------:R-:W-:Y:S02]  /*4800*/  HADD2.F32 R14, -RZ, R45.H0_H0 ;  /* 0x2000002dff0e7230 */ /* 0x000fe40000004100 */
[----:B------:R-:W-:Y:S01]  /*4810*/  FFMA.FTZ R45, R13, R17, RZ ;  /* 0x000000110d2d7223 */ /* 0x000fe200000100ff */
[----:B---3--:R-:W-:Y:S02]  /*4820*/  HADD2.F32 R30, -RZ, R30.H0_H0 ;  /* 0x2000001eff1e7230 */ /* 0x008fe40000004100 */
[C---:B------:R-:W-:Y:S01]  /*4830*/  FFMA.FTZ R60, R17.reuse, R12, RZ ;  /* 0x0000000c113c7223 */ /* 0x040fe200000100ff */
[C---:B--2---:R-:W-:Y:S01]  /*4840*/  FFMA.FTZ R54, R17.reuse, R0, RZ ;  /* 0x0000000011367223 */ /* 0x044fe200000100ff */
[----:B------:R-:W-:Y:S01]  /*4850*/  FFMA.FTZ R59, R17, R14, RZ ;  /* 0x0000000e113b7223 */ /* 0x000fe200000100ff */
[----:B------:R0:W-:Y:S01]  /*4860*/  I2F.F16 R43, R27 ;  /* 0x0000001b002b7306 */ /* 0x0001e20000200c00 */
[----:B------:R-:W-:Y:S01]  /*4870*/  FFMA.FTZ R45, R46, R57, R45 ;  /* 0x000000392e2d7223 */ /* 0x000fe2000001002d */
[C---:B------:R-:W-:Y:S01]  /*4880*/  FFMA.FTZ R17, R57.reuse, R47, R54 ;  /* 0x0000002f39117223 */ /* 0x040fe20000010036 */
[C---:B------:R-:W-:Y:S01]  /*4890*/  FFMA.FTZ R59, R57.reuse, R24, R59 ;  /* 0x00000018393b7223 */ /* 0x040fe2000001003b */
[----:B------:R-:W-:Y:S01]  /*48a0*/  FFMA.FTZ R62, R57, R25, R60 ;  /* 0x00000019393e7223 */ /* 0x000fe2000001003c */
[----:B------:R-:W-:Y:S01]  /*48b0*/  FFMA.FTZ R54, R28, R58, R45 ;  /* 0x0000003a1c367223 */ /* 0x000fe2000001002d */
[C---:B------:R-:W-:Y:S01]  /*48c0*/  FFMA.FTZ R17, R58.reuse, R29, R17 ;  /* 0x0000001d3a117223 */ /* 0x040fe20000010011 */
[----:B------:R-:W-:Y:S01]  /*48d0*/  FFMA.FTZ R60, R58, R48, R59 ;  /* 0x000000303a3c7223 */ /* 0x000fe2000001003b */
[----:B------:R-:W2:Y:S01]  /*48e0*/  I2F.F16 R50, R50 ;  /* 0x0000003200327306 */ /* 0x000ea20000200c00 */
[----:B0-----:R-:W-:-:S02]  /*48f0*/  HADD2.F32 R27, -RZ, R51.H0_H0 ;  /* 0x20000033ff1b7230 */ /* 0x001fc40000004100 */
[----:B------:R-:W-:Y:S01]  /*4900*/  FFMA.FTZ R54, R37, R52, R54 ;  /* 0x0000003425367223 */ /* 0x000fe20000010036 */
[----:B------:R-:W-:Y:S01]  /*4910*/  FFMA.FTZ R45, R52, R35, R60 ;  /* 0x00000023342d7223 */ /* 0x000fe2000001003c */
[--C-:B-1----:R-:W-:Y:S02]  /*4920*/  HADD2.F32 R60, -RZ, R23.reuse.H1_H1 ;  /* 0x30000017ff3c7230 */ /* 0x102fe40000004100 */
[----:B------:R-:W-:Y:S01]  /*4930*/  FFMA.FTZ R51, R58, R27, R62 ;  /* 0x0000001b3a337223 */ /* 0x000fe2000001003e */
[C---:B------:R-:W-:Y:S01]  /*4940*/  FFMA.FTZ R62, R52.reuse, R36, R17 ;  /* 0x00000024343e7223 */ /* 0x040fe20000010011 */
[----:B------:R0:W-:Y:S01]  /*4950*/  I2F.F16 R61, R53 ;  /* 0x00000035003d7306 */ /* 0x0001e20000200c00 */
[----:B------:R-:W-:Y:S02]  /*4960*/  HADD2.F32 R17, -RZ, R22.H0_H0 ;  /* 0x20000016ff117230 */ /* 0x000fe40000004100 */
[----:B------:R-:W-:Y:S01]  /*4970*/  FFMA.FTZ R51, R52, R34, R51 ;  /* 0x0000002234337223 */ /* 0x000fe20000010033 */
[----:B------:R-:W-:-:S02]  /*4980*/  HADD2.F32 R58, -RZ, R23.H0_H0 ;  /* 0x20000017ff3a7230 */ /* 0x000fc40000004100 */
[----:B----4-:R-:W-:Y:S02]  /*4990*/  HADD2.F32 R26, -RZ, R26.H0_H0 ;  /* 0x2000001aff1a7230 */ /* 0x010fe40000004100 */
[----:B------:R-:W-:Y:S01]  /*49a0*/  FFMA.FTZ R23, R41, R17, R54 ;  /* 0x0000001129177223 */ /* 0x000fe20000010036 */
[----:B--2---:R-:W-:Y:S01]  /*49b0*/  HADD2.F32 R50, -RZ, R50.H0_H0 ;  /* 0x20000032ff327230 */ /* 0x004fe20000004100 */
[----:B------:R-:W1:Y:S01]  /*49c0*/  I2F.F16 R52, R56 ;  /* 0x0000003800347306 */ /* 0x000e620000200c00 */
[----:B0-----:R-:W-:Y:S02]  /*49d0*/  HADD2.F32 R53, -RZ, R22.H1_H1 ;  /* 0x30000016ff357230 */ /* 0x001fe40000004100 */
[C---:B------:R-:W-:Y:S01]  /*49e0*/  FFMA.FTZ R62, R17.reuse, R42, R62 ;  /* 0x0000002a113e7223 */ /* 0x040fe2000001003e */
[----:B------:R-:W-:Y:S01]  /*49f0*/  FFMA.FTZ R57, R17, R40, R51 ;  /* 0x0000002811397223 */ /* 0x000fe20000010033 */
[----:B------:R-:W-:Y:S02]  /*4a00*/  HADD2.F32 R43, -RZ, R43.H0_H0 ;  /* 0x2000002bff2b7230 */ /* 0x000fe40000004100 */
[----:B------:R-:W-:Y:S01]  /*4a10*/  FFMA.FTZ R22, R30, R53, R23 ;  /* 0x000000351e167223 */ /* 0x000fe20000010017 */
[----:B------:R-:W-:Y:S01]  /*4a20*/  FFMA.FTZ R57, R53, R50, R57 ;  /* 0x0000003235397223 */ /* 0x000fe20000010039 */
[----:B------:R0:W2:Y:S02]  /*4a30*/  I2F.F16 R59, R55 ;  /* 0x00000037003b7306 */ /* 0x0000a40000200c00 */
[----:B------:R-:W-:Y:S01]  /*4a40*/  FFMA.FTZ R22, R43, R58, R22 ;  /* 0x0000003a2b167223 */ /* 0x000fe20000010016 */
[----:B-1----:R-:W-:-:S05]  /*4a50*/  HADD2.F32 R52, -RZ, R52.H0_H0 ;  /* 0x20000034ff347230 */ /* 0x002fca0000004100 */
[----:B------:R-:W1:Y:S01]  /*4a60*/  I2F.F16 R21, R21 ;  /* 0x0000001500157306 */ /* 0x000e620000200c00 */
[----:B0-----:R-:W-:Y:S01]  /*4a70*/  FFMA.FTZ R55, R17, R38, R45 ;  /* 0x0000002611377223 */ /* 0x001fe2000001002d */
[----:B------:R-:W-:Y:S02]  /*4a80*/  HADD2.F32 R45, -RZ, R61.H0_H0 ;  /* 0x2000003dff2d7230 */ /* 0x000fe40000004100 */
[C---:B------:R-:W-:Y:S01]  /*4a90*/  FFMA.FTZ R17, R53.reuse, R31, R62 ;  /* 0x0000001f35117223 */ /* 0x040fe2000001003e */
[C---:B------:R-:W-:Y:S01]  /*4aa0*/  FFMA.FTZ R23, R58.reuse, R52, R57 ;  /* 0x000000343a177223 */ /* 0x040fe20000010039 */
[----:B------:R-:W-:Y:S01]  /*4ab0*/  FFMA.FTZ R54, R53, R26, R55 ;  /* 0x0000001a35367223 */ /* 0x000fe20000010037 */
[----:B------:R-:W-:Y:S02]  /*4ac0*/  HADD2.F32 R53, -RZ, R10.H0_H0 ;  /* 0x2000000aff357230 */ /* 0x000fe40000004100 */
[----:B------:R-:W-:Y:S01]  /*4ad0*/  FFMA.FTZ R17, R58, R45, R17 ;  /* 0x0000002d3a117223 */ /* 0x000fe20000010011 */
[----:B------:R-:W0:Y:S01]  /*4ae0*/  I2F.F16 R19, R19 ;  /* 0x0000001300137306 */ /* 0x000e220000200c00 */
[----:B--2---:R-:W-:-:S02]  /*4af0*/  HADD2.F32 R51, -RZ, R59.H0_H0 ;  /* 0x2000003bff337230 */ /* 0x004fc40000004100 */
[----:B------:R-:W-:-:S03]  /*4b00*/  HADD2.F32 R55, -RZ, R8.H0_H0 ;  /* 0x20000008ff377230 */ /* 0x000fc60000004100 */
[----:B------:R-:W-:Y:S01]  /*4b10*/  FFMA.FTZ R62, R58, R51, R54 ;  /* 0x000000333a3e7223 */ /* 0x000fe20000010036 */
[----:B-1----:R-:W-:Y:S01]  /*4b20*/  HADD2.F32 R21, -RZ, R21.H0_H0 ;  /* 0x20000015ff157230 */ /* 0x002fe20000004100 */
[----:B------:R-:W1:Y:S01]  /*4b30*/  I2F.F16 R16, R16 ;  /* 0x0000001000107306 */ /* 0x000e620000200c00 */
[----:B------:R-:W-:-:S03]  /*4b40*/  HADD2.F32 R54, -RZ, R9.H0_H0 ;  /* 0x20000009ff367230 */ /* 0x000fc60000004100 */
[----:B------:R-:W-:Y:S01]  /*4b50*/  FFMA.FTZ R22, R21, R60, R22 ;  /* 0x0000003c15167223 */ /* 0x000fe20000010016 */
[----:B0-----:R-:W-:-:S03]  /*4b60*/  HADD2.F32 R19, -RZ, R19.H0_H0 ;  /* 0x20000013ff137230 */ /* 0x001fc60000004100 */
[----:B------:R0:W2:Y:S01]  /*4b70*/  I2F.F16 R63, R49 ;  /* 0x00000031003f7306 */ /* 0x0000a20000200c00 */
[----:B-1----:R-:W-:Y:S02]  /*4b80*/  HADD2.F32 R57, -RZ, R16.H0_H0 ;  /* 0x20000010ff397230 */ /* 0x002fe40000004100 */
[C---:B------:R-:W-:Y:S01]  /*4b90*/  FFMA.FTZ R16, R60.reuse, R19, R17 ;  /* 0x000000133c107223 */ /* 0x040fe20000010011 */
[----:B0-----:R-:W-:Y:S02]  /*4ba0*/  HADD2.F32 R49, -RZ, R11.H0_H0 ;  /* 0x2000000bff317230 */ /* 0x001fe40000004100 */
[----:B------:R-:W-:Y:S01]  /*4bb0*/  FFMA.FTZ R17, R60, R57, R62 ;  /* 0x000000393c117223 */ /* 0x000fe2000001003e */
[----:B------:R-:W-:Y:S02]  /*4bc0*/  FMUL.FTZ R16, R53, R16 ;  /* 0x0000001035107220 */ /* 0x000fe40000410000 */
[----:B------:R-:W-:Y:S01]  /*4bd0*/  FMUL.FTZ R22, R49, R22 ;  /* 0x0000001631167220 */ /* 0x000fe20000410000 */
[----:B--2---:R-:W-:-:S02]  /*4be0*/  HADD2.F32 R56, -RZ, R63.H0_H0 ;  /* 0x2000003fff387230 */ /* 0x004fc40000004100 */
        /* <DEDUP_REMOVED lines=122> */
.L_x_2444:
[C---:B------:R-:W-:Y:S02]  /*5390*/  IMAD.WIDE R16, R39.reuse, 0x4, R32 ;  /* 0x0000000427107825 */ /* 0x040fe400078e0220 */
[----:B------:R-:W2:Y:S04]  /*53a0*/  LDG.E.128.CONSTANT R32, desc[UR10][R32.64] ;  /* 0x0000000a20207981 */ /* 0x000ea8000c1e9d00 */
[----:B-----5:R-:W3:Y:S01]  /*53b0*/  LDG.E.128.CONSTANT R24, desc[UR10][R16.64] ;  /* 0x0000000a10187981 */ /* 0x020ee2000c1e9d00 */
[----:B------:R-:W-:Y:S01]  /*53c0*/  UIADD3 UR4, UPT, UPT, UR7, 0x40, URZ ;  /* 0x0000004007047890 */ /* 0x000fe2000fffe0ff */
[----:B0-----:R-:W-:Y:S01]  /*53d0*/  MOV R13, R18 ;  /* 0x00000012000d7202 */ /* 0x001fe20000000f00 */
[----:B------:R-:W-:Y:S01]  /*53e0*/  IMAD.WIDE R22, R39, 0x4, R16 ;  /* 0x0000000427167825 */ /* 0x000fe200078e0210 */
        /* <DEDUP_REMOVED lines=11> */
[----:B------:R-:W-:Y:S02]  /*54a0*/  LOP3.LUT R13, R32, 0xff, RZ, 0xc0, !PT ;  /* 0x000000ff200d7812 */ /* 0x000fe400078ec0ff */
[----:B------:R-:W-:Y:S02]  /*54b0*/  IADD3 R43, PT, PT, R16, -0x80, RZ ;  /* 0xffffff80102b7810 */ /* 0x000fe40007ffe0ff */
[----:B------:R-:W-:Y:S02]  /*54c0*/  LOP3.LUT R16, R24, 0xff, RZ, 0xc0, !PT ;  /* 0x000000ff18107812 */ /* 0x000fe400078ec0ff */
[----:B------:R-:W-:Y:S01]  /*54d0*/  IADD3 R13, PT, PT, R13, -0x80, RZ ;  /* 0xffffff800d0d7810 */ /* 0x000fe20007ffe0ff */
[----:B------:R-:W1:Y:S01]  /*54e0*/  I2F.F16 R36, R36 ;  /* 0x0000002400247306 */ /* 0x000e620000200c00 */
[----:B------:R-:W-:-:S02]  /*54f0*/  IADD3 R16, PT, PT, R16, -0x80, RZ ;  /* 0xffffff8010107810 */ /* 0x000fc40007ffe0ff */
[----:B------:R-:W-:Y:S02]  /*5500*/  LOP3.LUT R17, R25, 0xff, RZ, 0xc0, !PT ;  /* 0x000000ff19117812 */ /* 0x000fe400078ec0ff */
[----:B------:R-:W-:Y:S02]  /*5510*/  LOP3.LUT R12, R35, 0xff, RZ, 0xc0, !PT ;  /* 0x000000ff230c7812 */ /* 0x000fe400078ec0ff */
[----:B------:R-:W-:Y:S01]  /*5520*/  IADD3 R17, PT, PT, R17, -0x80, RZ ;  /* 0xffffff8011117810 */ /* 0x000fe20007ffe0ff */
[----:B------:R2:W3:Y:S01]  /*5530*/  I2F.F16 R42, R16 ;  /* 0x00000010002a7306 */ /* 0x0004e20000200c00 */
[--C-:B------:R-:W-:Y:S01]  /*5540*/  SHF.R.U32.HI R48, RZ, 0x8, R35.reuse ;  /* 0x00000008ff307819 */ /* 0x100fe20000011623 */
[----:B0-----:R-:W-:Y:S01]  /*5550*/  HADD2.F32 R37, -RZ, R37.H0_H0 ;  /* 0x20000025ff257230 */ /* 0x001fe20000004100 */
[----:B------:R-:W-:Y:S02]  /*5560*/  SHF.R.U32.HI R35, RZ, 0x10, R35 ;  /* 0x00000010ff237819 */ /* 0x000fe40000011623 */
[----:B------:R-:W-:-:S02]  /*5570*/  LOP3.LUT R48, R48, 0xff, RZ, 0xc0, !PT ;  /* 0x000000ff30307812 */ /* 0x000fc400078ec0ff */
[----:B------:R-:W-:Y:S01]  /*5580*/  LOP3.LUT R35, R35, 0xff, RZ, 0xc0, !PT ;  /* 0x000000ff23237812 */ /* 0x000fe200078ec0ff */
[----:B------:R0:W4:Y:S01]  /*5590*/  I2F.F16 R14, R13 ;  /* 0x0000000d000e7306 */ /* 0x0001220000200c00 */
[----:B--2---:R-:W-:Y:S01]  /*55a0*/  SHF.R.U32.HI R16, RZ, 0x8, R33 ;  /* 0x00000008ff107819 */ /* 0x004fe20000011621 */
[----:B-1----:R-:W-:Y:S01]  /*55b0*/  HADD2.F32 R36, -RZ, R36.H0_H0 ;  /* 0x20000024ff247230 */ /* 0x002fe20000004100 */
[----:B------:R-:W-:Y:S02]  /*55c0*/  IADD3 R50, PT, PT, R35, -0x80, RZ ;  /* 0xffffff8023327810 */ /* 0x000fe40007ffe0ff */
[----:B------:R-:W-:Y:S02]  /*55d0*/  LOP3.LUT R16, R16, 0xff, RZ, 0xc0, !PT ;  /* 0x000000ff10107812 */ /* 0x000fe400078ec0ff */
[----:B------:R-:W-:Y:S01]  /*55e0*/  SHF.R.U32.HI R35, RZ, 0x8, R25 ;  /* 0x00000008ff237819 */ /* 0x000fe20000011619 */
[----:B------:R-:W1:Y:S01]  /*55f0*/  I2F.F16 R41, R17 ;  /* 0x0000001100297306 */ /* 0x000e620000200c00 */
[----:B0-----:R-:W-:Y:S01]  /*5600*/  SHF.R.U32.HI R13, RZ, 0x8, R32 ;  /* 0x00000008ff0d7819 */ /* 0x001fe20000011620 */
[----:B---3--:R-:W-:Y:S01]  /*5610*/  HADD2.F32 R42, -RZ, R42.H0_H0 ;  /* 0x2000002aff2a7230 */ /* 0x008fe20000004100 */
[----:B------:R-:W-:-:S02]  /*5620*/  IADD3 R46, PT, PT, R16, -0x80, RZ ;  /* 0xffffff80102e7810 */ /* 0x000fc40007ffe0ff */
[----:B------:R-:W-:Y:S02]  /*5630*/  LOP3.LUT R13, R13, 0xff, RZ, 0xc0, !PT ;  /* 0x000000ff0d0d7812 */ /* 0x000fe400078ec0ff */
[----:B------:R-:W-:Y:S01]  /*5640*/  SHF.R.U32.HI R16, RZ, 0x8, R34 ;  /* 0x00000008ff107819 */ /* 0x000fe20000011622 */
[----:B------:R-:W-:Y:S01]  /*5650*/  I2F.F16 R43, R43 ;  /* 0x0000002b002b7306 */ /* 0x000fe20000200c00 */
[----:B------:R-:W-:Y:S01]  /*5660*/  IADD3 R13, PT, PT, R13, -0x80, RZ ;  /* 0xffffff800d0d7810 */ /* 0x000fe20007ffe0ff */
[----:B----4-:R-:W-:Y:S01]  /*5670*/  HADD2.F32 R14, -RZ, R14.H0_H0 ;  /* 0x2000000eff0e7230 */ /* 0x010fe20000004100 */
[----:B------:R-:W-:Y:S02]  /*5680*/  LOP3.LUT R16, R16, 0xff, RZ, 0xc0, !PT ;  /* 0x000000ff10107812 */ /* 0x000fe400078ec0ff */
[----:B------:R-:W-:Y:S02]  /*5690*/  SHF.R.U32.HI R25, RZ, 0x10, R25 ;  /* 0x00000010ff197819 */ /* 0x000fe40000011619 */
[----:B------:R-:W-:Y:S01]  /*56a0*/  IADD3 R48, PT, PT, R48, -0x80, RZ ;  /* 0xffffff8030307810 */ /* 0x000fe20007ffe0ff */
[----:B------:R0:W2:Y:S01]  /*56b0*/  I2F.F16 R45, R13 ;  /* 0x0000000d002d7306 */ /* 0x0000a20000200c00 */
[----:B------:R-:W-:Y:S01]  /*56c0*/  LOP3.LUT R25, R25, 0xff, RZ, 0xc0, !PT ;  /* 0x000000ff19197812 */ /* 0x000fe200078ec0ff */
[----:B-1----:R-:W-:Y:S01]  /*56d0*/  HADD2.F32 R41, -RZ, R41.H0_H0 ;  /* 0x20000029ff297230 */ /* 0x002fe20000004100 */
[----:B------:R-:W-:-:S02]  /*56e0*/  LOP3.LUT R0, R33, 0xff, RZ, 0xc0, !PT ;  /* 0x000000ff21007812 */ /* 0x000fc400078ec0ff */
[----:B------:R-:W-:Y:S02]  /*56f0*/  LOP3.LUT R40, R27, 0xff, RZ, 0xc0, !PT ;  /* 0x000000ff1b287812 */ /* 0x000fe400078ec0ff */
[--C-:B------:R-:W-:Y:S01]  /*5700*/  SHF.R.U32.HI R54, RZ, 0x8, R27.reuse ;  /* 0x00000008ff367819 */ /* 0x100fe2000001161b */
[----:B------:R-:W-:Y:S01]  /*5710*/  I2F.F16 R57, R48 ;  /* 0x0000003000397306 */ /* 0x000fe20000200c00 */
[----:B0-----:R-:W-:Y:S02]  /*5720*/  SHF.R.U32.HI R13, RZ, 0x10, R34 ;  /* 0x00000010ff0d7819 */ /* 0x001fe40000011622 */
[----:B------:R-:W-:Y:S02]  /*5730*/  IADD3 R34, PT, PT, R16, -0x80, RZ ;  /* 0xffffff8010227810 */ /* 0x000fe40007ffe0ff */
[----:B------:R-:W-:Y:S01]  /*5740*/  LOP3.LUT R13, R13, 0xff, RZ, 0xc0, !PT ;  /* 0x000000ff0d0d7812 */ /* 0x000fe200078ec0ff */
[----:B------:R-:W0:Y:S01]  /*5750*/  LDS.64 R16, [UR7+0x30] ;  /* 0x00003007ff107984 */ /* 0x000e220008000a00 */
[----:B------:R-:W-:Y:S01]  /*5760*/  SHF.R.U32.HI R52, RZ, 0x10, R27 ;  /* 0x00000010ff347819 */ /* 0x000fe2000001161b */
[----:B------:R-:W1:Y:S01]  /*5770*/  I2F.F16 R46, R46 ;  /* 0x0000002e002e7306 */ /* 0x000e620000200c00 */
[----:B------:R-:W-:Y:S01]  /*5780*/  IADD3 R47, PT, PT, R13, -0x80, RZ ;  /* 0xffffff800d2f7810 */ /* 0x000fe20007ffe0ff */
[----:B--2---:R-:W-:Y:S01]  /*5790*/  HADD2.F32 R45, -RZ, R45.H0_H0 ;  /* 0x2000002dff2d7230 */ /* 0x004fe20000004100 */
[----:B------:R-:W-:-:S02]  /*57a0*/  SHF.R.U32.HI R13, RZ, 0x8, R24 ;  /* 0x00000008ff0d7819 */ /* 0x000fc40000011618 */
[----:B------:R-:W-:Y:S02]  /*57b0*/  SHF.R.U32.HI R24, RZ, 0x10, R24 ;  /* 0x00000010ff187819 */ /* 0x000fe40000011618 */
[----:B------:R-:W-:Y:S01]  /*57c0*/  IADD3 R0, PT, PT, R0, -0x80, RZ ;  /* 0xffffff8000007810 */ /* 0x000fe20007ffe0ff */
[----:B------:R-:W-:Y:S01]  /*57d0*/  I2F.F16 R55, R34 ;  /* 0x0000002200377306 */ /* 0x000fe20000200c00 */
[----:B------:R-:W-:Y:S02]  /*57e0*/  LOP3.LUT R24, R24, 0xff, RZ, 0xc0, !PT ;  /* 0x000000ff18187812 */ /* 0x000fe400078ec0ff */
[----:B------:R-:W-:Y:S02]  /*57f0*/  IADD3 R27, PT, PT, R25, -0x80, RZ ;  /* 0xffffff80191b7810 */ /* 0x000fe40007ffe0ff */
[----:B------:R-:W-:Y:S02]  /*5800*/  IADD3 R24, PT, PT, R24, -0x80, RZ ;  /* 0xffffff8018187810 */ /* 0x000fe40007ffe0ff */
[----:B------:R-:W-:Y:S01]  /*5810*/  SHF.R.U32.HI R33, RZ, 0x10, R33 ;  /* 0x00000010ff217819 */ /* 0x000fe20000011621 */
[----:B------:R-:W2:Y:S01]  /*5820*/  I2F.F16 R0, R0 ;  /* 0x0000000000007306 */ /* 0x000ea20000200c00 */
[----:B------:R-:W-:Y:S01]  /*5830*/  IADD3 R12, PT, PT, R12, -0x80, RZ ;  /* 0xffffff800c0c7810 */ /* 0x000fe20007ffe0ff */
[----:B-1----:R-:W-:Y:S01]  /*5840*/  HADD2.F32 R46, -RZ, R46.H0_H0 ;  /* 0x2000002eff2e7230 */ /* 0x002fe20000004100 */
[----:B------:R-:W-:-:S02]  /*5850*/  SHF.R.U32.HI R32, RZ, 0x10, R32 ;  /* 0x00000010ff207819 */ /* 0x000fc40000011620 */
[----:B------:R-:W-:Y:S02]  /*5860*/  LOP3.LUT R33, R33, 0xff, RZ, 0xc0, !PT ;  /* 0x000000ff21217812 */ /* 0x000fe400078ec0ff */
[----:B------:R-:W-:Y:S01]  /*5870*/  LOP3.LUT R32, R32, 0xff, RZ, 0xc0, !PT ;  /* 0x000000ff20207812 */ /* 0x000fe200078ec0ff */
[----:B------:R1:W-:Y:S01]  /*5880*/  I2F.F16 R48, R24 ;  /* 0x0000001800307306 */ /* 0x0003e20000200c00 */
[----:B------:R-:W-:Y:S02]  /*5890*/  IADD3 R33, PT, PT, R33, -0x80, RZ ;  /* 0xffffff8021217810 */ /* 0x000fe40007ffe0ff */
[----:B------:R-:W-:Y:S02]  /*58a0*/  IADD3 R32, PT, PT, R32, -0x80, RZ ;  /* 0xffffff8020207810 */ /* 0x000fe40007ffe0ff */
[----:B------:R-:W-:Y:S02]  /*58b0*/  LOP3.LUT R13, R13, 0xff, RZ, 0xc0, !PT ;  /* 0x000000ff0d0d7812 */ /* 0x000fe400078ec0ff */
[----:B------:R-:W-:Y:S01]  /*58c0*/  LOP3.LUT R35, R35, 0xff, RZ, 0xc0, !PT ;  /* 0x000000ff23237812 */ /* 0x000fe200078ec0ff */
[----:B------:R-:W3:Y:S01]  /*58d0*/  I2F.F16 R12, R12 ;  /* 0x0000000c000c7306 */ /* 0x000ee20000200c00 */
[----:B-1----:R-:W1:Y:S01]  /*58e0*/  LDS.64 R24, [UR7+0x38] ;  /* 0x00003807ff187984 */ /* 0x002e620008000a00 */
[----:B------:R-:W-:Y:S01]  /*58f0*/  IADD3 R13, PT, PT, R13, -0x80, RZ ;  /* 0xffffff800d0d7810 */ /* 0x000fe20007ffe0ff */
[----:B--2---:R-:W-:Y:S01]  /*5900*/  HADD2.F32 R0, -RZ, R0.H0_H0 ;  /* 0x20000000ff007230 */ /* 0x004fe20000004100 */
[----:B------:R-:W-:-:S02]  /*5910*/  IADD3 R40, PT, PT, R40, -0x80, RZ ;  /* 0xffffff8028287810 */ /* 0x000fc40007ffe0ff */
[----:B------:R-:W-:Y:S01]  /*5920*/  LOP3.LUT R38, R26, 0xff, RZ, 0xc0, !PT ;  /* 0x000000ff1a267812 */ /* 0x000fe200078ec0ff */
[----:B0-----:R-:W-:Y:S01]  /*5930*/  HADD2.F32 R56, -RZ, R16.H1_H1 ;  /* 0x30000010ff387230 */ /* 0x001fe20000004100 */
[----:B------:R-:W0:Y:S01]  /*5940*/  I2F.F16 R33, R33 ;  /* 0x0000002100217306 */ /* 0x000e220000200c00 */
[----:B------:R-:W-:Y:S01]  /*5950*/  IADD3 R35, PT, PT, R35, -0x80, RZ ;  /* 0xffffff8023237810 */ /* 0x000fe20007ffe0ff */
[--C-:B------:R-:W-:Y:S01]  /*5960*/  HADD2.F32 R60, -RZ, R17.reuse.H0_H0 ;  /* 0x20000011ff3c7230 */ /* 0x100fe20000004100 */
[--C-:B------:R-:W-:Y:S01]  /*5970*/  SHF.R.U32.HI R49, RZ, 0x8, R26.reuse ;  /* 0x00000008ff317819 */ /* 0x100fe2000001161a */
[----:B------:R-:W-:Y:S01]  /*5980*/  HADD2.F32 R51, -RZ, R17.H1_H1 ;  /* 0x30000011ff337230 */ /* 0x000fe20000004100 */
[----:B------:R-:W-:Y:S01]  /*5990*/  SHF.R.U32.HI R53, RZ, 0x10, R26 ;  /* 0x00000010ff357819 */ /* 0x000fe2000001161a */
[----:B------:R-:W-:Y:S01]  /*59a0*/  HADD2.F32 R17, -RZ, R55.H0_H0 ;  /* 0x20000037ff117230 */ /* 0x000fe20000004100 */
[----:B------:R-:W-:Y:S01]  /*59b0*/  IADD3 R38, PT, PT, R38, -0x80, RZ ;  /* 0xffffff8026267810 */ /* 0x000fe20007ffe0ff */
[----:B------:R-:W2:Y:S01]  /*59c0*/  I2F.F16 R32, R32 ;  /* 0x0000002000207306 */ /* 0x000ea20000200c00 */
[----:B---3--:R-:W-:Y:S01]  /*59d0*/  HADD2.F32 R12, -RZ, R12.H0_H0 ;  /* 0x2000000cff0c7230 */ /* 0x008fe20000004100 */
[----:B------:R-:W-:Y:S01]  /*59e0*/  LOP3.LUT R49, R49, 0xff, RZ, 0xc0, !PT ;  /* 0x000000ff31317812 */ /* 0x000fe200078ec0ff */
[----:B------:R-:W-:Y:S01]  /*59f0*/  HADD2.F32 R48, -RZ, R48.H0_H0 ;  /* 0x20000030ff307230 */ /* 0x000fe20000004100 */
[----:B------:R-:W-:-:S02]  /*5a00*/  LOP3.LUT R54, R54, 0xff, RZ, 0xc0, !PT ;  /* 0x000000ff36367812 */ /* 0x000fc400078ec0ff */
[----:B------:R-:W-:Y:S01]  /*5a10*/  LOP3.LUT R53, R53, 0xff, RZ, 0xc0, !PT ;  /* 0x000000ff35357812 */ /* 0x000fe200078ec0ff */
[----:B0-----:R-:W-:Y:S01]  /*5a20*/  HADD2.F32 R33, -RZ, R33.H0_H0 ;  /* 0x20000021ff217230 */ /* 0x001fe20000004100 */
[----:B------:R-:W0:Y:S01]  /*5a30*/  I2F.F16 R47, R47 ;  /* 0x0000002f002f7306 */ /* 0x000e220000200c00 */
[----:B------:R-:W-:Y:S02]  /*5a40*/  IADD3 R49, PT, PT, R49, -0x80, RZ ;  /* 0xffffff8031317810 */ /* 0x000fe40007ffe0ff */
[----:B------:R-:W-:Y:S02]  /*5a50*/  IADD3 R54, PT, PT, R54, -0x80, RZ ;  /* 0xffffff8036367810 */ /* 0x000fe40007ffe0ff */
[----:B------:R-:W-:Y:S01]  /*5a60*/  LOP3.LUT R52, R52, 0xff, RZ, 0xc0, !PT ;  /* 0x000000ff34347812 */ /* 0x000fe200078ec0ff */
[----:B--2---:R-:W-:Y:S02]  /*5a70*/  HADD2.F32 R32, -RZ, R32.H0_H0 ;  /* 0x20000020ff207230 */ /* 0x004fe40000004100 */
[----:B------:R-:W-:Y:S01]  /*5a80*/  I2F.F16 R50, R50 ;  /* 0x0000003200327306 */ /* 0x000fe20000200c00 */
[----:B------:R-:W-:-:S02]  /*5a90*/  IADD3 R53, PT, PT, R53, -0x80, RZ ;  /* 0xffffff8035357810 */ /* 0x000fc40007ffe0ff */
[----:B------:R-:W-:Y:S02]  /*5aa0*/  IADD3 R52, PT, PT, R52, -0x80, RZ ;  /* 0xffffff8034347810 */ /* 0x000fe40007ffe0ff */
[----:B------:R-:W-:Y:S01]  /*5ab0*/  ISETP.NE.AND P0, PT, R44, 0x1, PT ;  /* 0x000000012c00780c */ /* 0x000fe20003f05270 */
[----:B0-----:R-:W-:Y:S02]  /*5ac0*/  HADD2.F32 R47, -RZ, R47.H0_H0 ;  /* 0x2000002fff2f7230 */ /* 0x001fe40000004100 */
[----:B------:R-:W0:Y:S08]  /*5ad0*/  I2F.F16 R31, R31 ;  /* 0x0000001f001f7306 */ /* 0x000e300000200c00 */
[----:B------:R-:W2:Y:S01]  /*5ae0*/  I2F.F16 R30, R30 ;  /* 0x0000001e001e7306 */ /* 0x000ea20000200c00 */
[----:B0-----:R-:W-:-:S07]  /*5af0*/  HADD2.F32 R31, -RZ, R31.H0_H0 ;  /* 0x2000001fff1f7230 */ /* 0x001fce0000004100 */
[----:B------:R0:W-:Y:S01]  /*5b00*/  I2F.F16 R34, R13 ;  /* 0x0000000d00227306 */ /* 0x0001e20000200c00 */
[----:B--2---:R-:W-:-:S07]  /*5b10*/  HADD2.F32 R30, -RZ, R30.H0_H0 ;  /* 0x2000001eff1e7230 */ /* 0x004fce0000004100 */
[----:B------:R-:W2:Y:S01]  /*5b20*/  I2F.F16 R40, R40 ;  /* 0x0000002800287306 */ /* 0x000ea20000200c00 */
[----:B0-----:R-:W-:Y:S02]  /*5b30*/  HADD2.F32 R13, -RZ, R16.H0_H0 ;  /* 0x20000010ff0d7230 */ /* 0x001fe40000004100 */
[----:B------:R-:W-:-:S03]  /*5b40*/  HADD2.F32 R16, -RZ, R43.H0_H0 ;  /* 0x2000002bff107230 */ /* 0x000fc60000004100 */
[C---:B------:R-:W-:Y:S01]  /*5b50*/  FFMA.FTZ R43, R13.reuse, R0, RZ ;  /* 0x000000000d2b7223 */ /* 0x040fe200000100ff */
[----:B------:R-:W-:Y:S01]  /*5b60*/  FFMA.FTZ R58, R14, R13, RZ ;  /* 0x0000000d0e3a7223 */ /* 0x000fe200000100ff */
[----:B------:R0:W-:Y:S01]  /*5b70*/  I2F.F16 R26, R35 ;  /* 0x00000023001a7306 */ /* 0x0001e20000200c00 */
[C---:B------:R-:W-:Y:S01]  /*5b80*/  FFMA.FTZ R62, R13.reuse, R16, RZ ;  /* 0x000000100d3e7223 */ /* 0x040fe200000100ff */
[----:B------:R-:W-:Y:S01]  /*5b90*/  FFMA.FTZ R64, R13, R12, RZ ;  /* 0x0000000c0d407223 */ /* 0x000fe200000100ff */
[C---:B------:R-:W-:Y:S01]  /*5ba0*/  FFMA.FTZ R55, R56.reuse, R46, R43 ;  /* 0x0000002e38377223 */ /* 0x040fe2000001002b */
[----:B------:R-:W-:Y:S02]  /*5bb0*/  HADD2.F32 R43, -RZ, R50.H0_H0 ;  /* 0x20000032ff2b7230 */ /* 0x000fe40000004100 */
[----:B------:R-:W-:Y:S01]  /*5bc0*/  FFMA.FTZ R13, R45, R56, R58 ;  /* 0x000000382d0d7223 */ /* 0x000fe2000001003a */
[----:B------:R-:W-:Y:S01]  /*5bd0*/  FFMA.FTZ R62, R56, R17, R62 ;  /* 0x00000011383e7223 */ /* 0x000fe2000001003e */
[----:B--2---:R-:W-:Y:S01]  /*5be0*/  HADD2.F32 R40, -RZ, R40.H0_H0 ;  /* 0x20000028ff287230 */ /* 0x004fe20000004100 */
[----:B------:R-:W2:Y:S01]  /*5bf0*/  I2F.F16 R38, R38 ;  /* 0x0000002600267306 */ /* 0x000ea20000200c00 */
[----:B0-----:R-:W-:-:S02]  /*5c00*/  HADD2.F32 R35, -RZ, R57.H0_H0 ;  /* 0x20000039ff237230 */ /* 0x001fc40000004100 */
[----:B------:R-:W-:Y:S01]  /*5c10*/  FFMA.FTZ R50, R32, R60, R13 ;  /* 0x0000003c20327223 */ /* 0x000fe2000001000d */
[----:B------:R-:W-:Y:S01]  /*5c20*/  FFMA.FTZ R62, R60, R47, R62 ;  /* 0x0000002f3c3e7223 */ /* 0x000fe2000001003e */
[----:B------:R-:W-:Y:S02]  /*5c30*/  HADD2.F32 R34, -RZ, R34.H0_H0 ;  /* 0x20000022ff227230 */ /* 0x000fe40000004100 */
[----:B------:R-:W-:Y:S01]  /*5c40*/  FFMA.FTZ R64, R56, R35, R64 ;  /* 0x0000002338407223 */ /* 0x000fe20000010040 */
[C---:B------:R-:W-:Y:S01]  /*5c50*/  FFMA.FTZ R56, R60.reuse, R33, R55 ;  /* 0x000000213c387223 */ /* 0x040fe20000010037 */
[----:B------:R-:W0:Y:S01]  /*5c60*/  I2F.F16 R49, R49 ;  /* 0x0000003100317306 */ /* 0x000e220000200c00 */
[----:B------:R-:W-:Y:S01]  /*5c70*/  FFMA.FTZ R13, R37, R51, R50 ;  /* 0x00000033250d7223 */ /* 0x000fe20000010032 */
[----:B------:R-:W-:Y:S01]  /*5c80*/  FFMA.FTZ R55, R60, R43, R64 ;  /* 0x0000002b3c377223 */ /* 0x000fe20000010040 */
[----:B------:R-:W-:-:S03]  /*5c90*/  FFMA.FTZ R56, R51, R36, R56 ;  /* 0x0000002433387223 */ /* 0x000fc60000010038 */
[----:B------:R-:W-:Y:S01]  /*5ca0*/  FFMA.FTZ R59, R51, R30, R55 ;  /* 0x0000001e333b7223 */ /* 0x000fe20000010037 */
[----:B--2---:R-:W-:Y:S01]  /*5cb0*/  HADD2.F32 R38, -RZ, R38.H0_H0 ;  /* 0x20000026ff267230 */ /* 0x004fe20000004100 */
[----:B------:R-:W2:Y:S01]  /*5cc0*/  I2F.F16 R54, R54 ;  /* 0x0000003600367306 */ /* 0x000ea20000200c00 */
[--C-:B-1----:R-:W-:Y:S02]  /*5cd0*/  HADD2.F32 R55, -RZ, R25.reuse.H0_H0 ;  /* 0x20000019ff377230 */ /* 0x102fe40000004100 */
[----:B------:R-:W-:Y:S02]  /*5ce0*/  HADD2.F32 R25, -RZ, R25.H1_H1 ;  /* 0x30000019ff197230 */ /* 0x000fe40000004100 */
[----:B0-----:R-:W-:-:S03]  /*5cf0*/  HADD2.F32 R49, -RZ, R49.H0_H0 ;  /* 0x20000031ff317230 */ /* 0x001fc60000004100 */
[----:B------:R0:W-:Y:S08]  /*5d00*/  I2F.F16 R61, R53 ;  /* 0x00000035003d7306 */ /* 0x0001f00000200c00 */
[----:B------:R-:W1:Y:S01]  /*5d10*/  I2F.F16 R27, R27 ;  /* 0x0000001b001b7306 */ /* 0x000e620000200c00 */
[----:B0-----:R-:W-:Y:S01]  /*5d20*/  FFMA.FTZ R53, R51, R31, R62 ;  /* 0x0000001f33357223 */ /* 0x001fe2000001003e */
[----:B------:R-:W-:-:S02]  /*5d30*/  HADD2.F32 R51, -RZ, R24.H0_H0 ;  /* 0x20000018ff337230 */ /* 0x000fc40000004100 */
[----:B------:R-:W-:-:S03]  /*5d40*/  HADD2.F32 R24, -RZ, R24.H1_H1 ;  /* 0x30000018ff187230 */ /* 0x000fc60000004100 */
[C---:B------:R-:W-:Y:S01]  /*5d50*/  FFMA.FTZ R58, R51.reuse, R40, R59 ;  /* 0x00000028333a7223 */ /* 0x040fe2000001003b */
[----:B------:R0:W3:Y:S01]  /*5d60*/  I2F.F16 R60, R52 ;  /* 0x00000034003c7306 */ /* 0x0000e20000200c00 */
[C---:B------:R-:W-:Y:S01]  /*5d70*/  FFMA.FTZ R57, R51.reuse, R41, R56 ;  /* 0x0000002933397223 */ /* 0x040fe20000010038 */
[----:B------:R-:W-:Y:S01]  /*5d80*/  FFMA.FTZ R13, R42, R51, R13 ;  /* 0x000000332a0d7223 */ /* 0x000fe2000001000d */
[----:B------:R-:W-:Y:S01]  /*5d90*/  FFMA.FTZ R56, R51, R38, R53 ;  /* 0x0000002633387223 */ /* 0x000fe20000010035 */
[----:B--2---:R-:W-:Y:S02]  /*5da0*/  HADD2.F32 R53, -RZ, R54.H0_H0 ;  /* 0x20000036ff357230 */ /* 0x004fe40000004100 */
[----:B------:R-:W-:Y:S01]  /*5db0*/  FFMA.FTZ R13, R34, R24, R13 ;  /* 0x00000018220d7223 */ /* 0x000fe2000001000d */
[----:B-1----:R-:W-:Y:S01]  /*5dc0*/  HADD2.F32 R50, -RZ, R27.H0_H0 ;  /* 0x2000001bff327230 */ /* 0x002fe20000004100 */
[----:B------:R-:W1:Y:S01]  /*5dd0*/  I2F.F16 R28, R28 ;  /* 0x0000001c001c7306 */ /* 0x000e620000200c00 */
[----:B0-----:R-:W-:-:S02]  /*5de0*/  HADD2.F32 R52, -RZ, R26.H0_H0 ;  /* 0x2000001aff347230 */ /* 0x001fc40000004100 */
[----:B------:R-:W-:Y:S01]  /*5df0*/  FFMA.FTZ R56, R24, R49, R56 ;  /* 0x0000003118387223 */ /* 0x000fe20000010038 */
[----:B------:R-:W-:Y:S02]  /*5e00*/  HADD2.F32 R51, -RZ, R61.H0_H0 ;  /* 0x2000003dff337230 */ /* 0x000fe40000004100 */
[----:B------:R-:W-:Y:S01]  /*5e10*/  FFMA.FTZ R13, R48, R55, R13 ;  /* 0x00000037300d7223 */ /* 0x000fe2000001000d */
[----:B------:R-:W-:Y:S01]  /*5e20*/  FFMA.FTZ R26, R24, R52, R57 ;  /* 0x00000034181a7223 */ /* 0x000fe20000010039 */
[----:B---3--:R-:W-:Y:S01]  /*5e30*/  HADD2.F32 R54, -RZ, R60.H0_H0 ;  /* 0x2000003cff367230 */ /* 0x008fe20000004100 */
[----:B------:R-:W0:Y:S01]  /*5e40*/  I2F.F16 R21, R21 ;  /* 0x0000001500157306 */ /* 0x000e220000200c00 */
[C---:B------:R-:W-:Y:S01]  /*5e50*/  FFMA.FTZ R27, R55.reuse, R51, R56 ;  /* 0x00000033371b7223 */ /* 0x040fe20000010038 */
[----:B------:R-:W-:Y:S01]  /*5e60*/  FFMA.FTZ R26, R55, R50, R26 ;  /* 0x00000032371a7223 */ /* 0x000fe2000001001a */
[----:B------:R-:W-:Y:S02]  /*5e70*/  HADD2.F32 R56, -RZ, R9.H0_H0 ;  /* 0x20000009ff387230 */ /* 0x000fe40000004100 */
[----:B-1----:R-:W-:-:S03]  /*5e80*/  HADD2.F32 R28, -RZ, R28.H0_H0 ;  /* 0x2000001cff1c7230 */ /* 0x002fc60000004100 */
[----:B------:R-:W1:Y:S01]  /*5e90*/  I2F.F16 R19, R19 ;  /* 0x0000001300137306 */ /* 0x000e620000200c00 */
[----:B0-----:R-:W-:-:S07]  /*5ea0*/  HADD2.F32 R21, -RZ, R21.H0_H0 ;  /* 0x20000015ff157230 */ /* 0x001fce0000004100 */
[----:B------:R0:W2:Y:S01]  /*5eb0*/  I2F.F16 R59, R29 ;  /* 0x0000001d003b7306 */ /* 0x0000a20000200c00 */
[----:B------:R-:W-:Y:S01]  /*5ec0*/  FFMA.FTZ R26, R25, R21, R26 ;  /* 0x00000015191a7223 */ /* 0x000fe2000001001a */
[----:B0-----:R-:W-:Y:S01]  /*5ed0*/  FFMA.FTZ R29, R24, R53, R58 ;  /* 0x00000035181d7223 */ /* 0x001fe2000001003a */
[----:B-1----:R-:W-:Y:S02]  /*5ee0*/  HADD2.F32 R58, -RZ, R19.H0_H0 ;  /* 0x20000013ff3a7230 */ /* 0x002fe40000004100 */
[----:B------:R-:W-:Y:S01]  /*5ef0*/  FFMA.FTZ R24, R28, R25, R13 ;  /* 0x000000191c187223 */ /* 0x000fe2000001000d */
[----:B------:R-:W-:Y:S02]  /*5f00*/  HADD2.F32 R19, -RZ, R8.H0_H0 ;  /* 0x20000008ff137230 */ /* 0x000fe40000004100 */
[----:B------:R-:W-:Y:S01]  /*5f10*/  FFMA.FTZ R60, R55, R54, R29 ;  /* 0x00000036373c7223 */ /* 0x000fe2000001001d */
[----:B------:R-:W-:Y:S02]  /*5f20*/  HADD2.F32 R29, -RZ, R11.H0_H0 ;  /* 0x2000000bff1d7230 */ /* 0x000fe40000004100 */
[----:B------:R-:W-:Y:S01]  /*5f30*/  FFMA.FTZ R27, R25, R58, R27 ;  /* 0x0000003a191b7223 */ /* 0x000fe2000001001b */
[----:B--2---:R-:W-:Y:S01]  /*5f40*/  HADD2.F32 R57, -RZ, R59.H0_H0 ;  /* 0x2000003bff397230 */ /* 0x004fe20000004100 */
[----:B------:R-:W-:Y:S01]  /*5f50*/  MOV R13, R18 ;  /* 0x00000012000d7202 */ /* 0x000fe20000000f00 */
[----:B------:R-:W-:-:S02]  /*5f60*/  HADD2.F32 R55, -RZ, R10.H0_H0 ;  /* 0x2000000aff377230 */ /* 0x000fc40000004100 */
[----:B------:R-:W-:Y:S01]  /*5f70*/  FMUL.FTZ R24, R29, R24 ;  /* 0x000000181d187220 */ /* 0x000fe20000410000 */
[----:B------:R-:W-:Y:S01]  /*5f80*/  FMUL.FTZ R27, R56, R27 ;  /* 0x0000001b381b7220 */ /* 0x000fe20000410000 */
[----:B------:R-:W-:Y:S01]  /*5f90*/  FFMA.FTZ R60, R25, R57, R60 ;  /* 0x00000039193c7223 */ /* 0x000fe2000001003c */
[----:B------:R-:W-:Y:S02]  /*5fa0*/  FMUL.FTZ R26, R55, R26 ;  /* 0x0000001a371a7220 */ /* 0x000fe40000410000 */
[----:B------:R-:W-:Y:S01]  /*5fb0*/  F2FP.F16.F32.PACK_AB R24, RZ, R24 ;  /* 0x00000018ff18723e */ /* 0x000fe200000000ff */
[----:B------:R-:W-:Y:S01]  /*5fc0*/  FMUL.FTZ R60, R19, R60 ;  /* 0x0000003c133c7220 */ /* 0x000fe20000410000 */
[----:B------:R-:W-:Y:S02]  /*5fd0*/  F2FP.F16.F32.PACK_AB R27, RZ, R27 ;  /* 0x0000001bff1b723e */ /* 0x000fe400000000ff */
[----:B------:R-:W-:Y:S02]  /*5fe0*/  F2FP.F16.F32.PACK_AB R26, RZ, R26 ;  /* 0x0000001aff1a723e */ /* 0x000fe400000000ff */
[----:B------:R-:W-:-:S02]  /*5ff0*/  F2FP.F16.F32.PACK_AB R60, RZ, R60 ;  /* 0x0000003cff3c723e */ /* 0x000fc400000000ff */
        /* <DEDUP_REMOVED lines=117> */
.L_x_2441:
        /* <DEDUP_REMOVED lines=8> */
.L_x_2448:
[C---:B------:R-:W-:Y:S01]  /*67d0*/  IMAD.WIDE R18, R39.reuse, 0x4, R16 ;  /* 0x0000000427127825 */ /* 0x040fe200078e0210 */
[----:B-----5:R0:W5:Y:S04]  /*67e0*/  LDG.E.128.CONSTANT R28, desc[UR10][R16.64] ;  /* 0x0000000a101c7981 */ /* 0x020168000c1e9d00 */
        /* <DEDUP_REMOVED lines=21> */
[----:B------:R-:W-:Y:S02]  /*6940*/  SHF.R.U32.HI R47, RZ, 0xc, R29 ;  /* 0x0000000cff2f7819 */ /* 0x000fe4000001161d */
[----:B------:R-:W-:Y:S02]  /*6950*/  SHF.R.U32.HI R64, RZ, 0xc, R31 ;  /* 0x0000000cff407819 */ /* 0x000fe4000001161f */
[----:B------:R-:W-:Y:S02]  /*6960*/  LOP3.LUT R46, R46, 0xf000f, RZ, 0xc0, !PT ;  /* 0x000f000f2e2e7812 */ /* 0x000fe400078ec0ff */
[----:B------:R-:W-:Y:S02]  /*6970*/  LOP3.LUT R35, R28, 0x3f003f, RZ, 0xc0, !PT ;  /* 0x003f003f1c237812 */ /* 0x000fe400078ec0ff */
[----:B------:R-:W-:-:S02]  /*6980*/  LOP3.LUT R48, R48, 0xf000f, RZ, 0xc0, !PT ;  /* 0x000f000f30307812 */ /* 0x000fc400078ec0ff */
[----:B------:R-:W-:Y:S02]  /*6990*/  SHF.R.U32.HI R28, RZ, 0x6, R28 ;  /* 0x00000006ff1c7819 */ /* 0x000fe4000001161c */
[----:B------:R-:W-:Y:S02]  /*69a0*/  LOP3.LUT R21, R29, 0x3f003f, RZ, 0xc0, !PT ;  /* 0x003f003f1d157812 */ /* 0x000fe400078ec0ff */
[----:B------:R-:W-:Y:S02]  /*69b0*/  SHF.R.U32.HI R50, RZ, 0xc, R30 ;  /* 0x0000000cff327819 */ /* 0x000fe4000001161e */
[----:B------:R-:W-:Y:S02]  /*69c0*/  LOP3.LUT R47, R47, 0xf000f, RZ, 0xc0, !PT ;  /* 0x000f000f2f2f7812 */ /* 0x000fe400078ec0ff */
[----:B------:R-:W-:Y:S02]  /*69d0*/  SHF.R.U32.HI R29, RZ, 0x6, R29 ;  /* 0x00000006ff1d7819 */ /* 0x000fe4000001161d */
[----:B------:R-:W-:-:S02]  /*69e0*/  LOP3.LUT R14, R30, 0x3f003f, RZ, 0xc0, !PT ;  /* 0x003f003f1e0e7812 */ /* 0x000fc400078ec0ff */
[----:B------:R-:W-:Y:S02]  /*69f0*/  LOP3.LUT R12, R31, 0x3f003f, RZ, 0xc0, !PT ;  /* 0x003f003f1f0c7812 */ /* 0x000fe400078ec0ff */
[----:B------:R-:W-:Y:S02]  /*6a00*/  SHF.R.U32.HI R30, RZ, 0x6, R30 ;  /* 0x00000006ff1e7819 */ /* 0x000fe4000001161e */
[----:B------:R-:W-:Y:S02]  /*6a10*/  SHF.R.U32.HI R31, RZ, 0x6, R31 ;  /* 0x00000006ff1f7819 */ /* 0x000fe4000001161f */
        /* <DEDUP_REMOVED lines=14> */
[----:B------:R-:W-:Y:S02]  /*6b00*/  ISETP.NE.AND P1, PT, R44, 0x1, PT ;  /* 0x000000012c00780c */ /* 0x000fe40003f25270 */
[----:B------:R-:W-:-:S02]  /*6b10*/  PRMT R11, R11, 0x5410, R10 ;  /* 0x000054100b0b7816 */ /* 0x000fc4000000000a */
[----:B------:R-:W-:Y:S02]  /*6b20*/  PRMT R9, R9, 0x5410, R8 ;  /* 0x0000541009097816 */ /* 0x000fe40000000008 */
[--C-:B--2---:R-:W-:Y:S02]  /*6b30*/  SHF.R.U32.HI R52, RZ, 0x8, R16.reuse ;  /* 0x00000008ff347819 */ /* 0x104fe40000011610 */
[--C-:B------:R-:W-:Y:S02]  /*6b40*/  SHF.R.U32.HI R51, RZ, 0xa, R16.reuse ;  /* 0x0000000aff337819 */ /* 0x100fe40000011610 */
        /* <DEDUP_REMOVED lines=11> */
[----:B------:R-:W-:Y:S02]  /*6c00*/  LOP3.LUT R52, R17, 0x300030, R52, 0xf8, !PT ;  /* 0x0030003011347812 */ /* 0x000fe400078ef834 */
[----:B------:R-:W-:Y:S02]  /*6c10*/  SHF.R.U32.HI R18, RZ, 0x8, R19 ;  /* 0x00000008ff127819 */ /* 0x000fe40000011613 */
[----:B------:R-:W-:Y:S02]  /*6c20*/  LOP3.LUT R17, R64, 0xf000f, RZ, 0xc0, !PT ;  /* 0x000f000f40117812 */ /* 0x000fe400078ec0ff */
[----:B------:R-:W-:-:S02]  /*6c30*/  LOP3.LUT R51, R46, 0x300030, R51, 0xf8, !PT ;  /* 0x003000302e337812 */ /* 0x000fc400078ef833 */
[----:B------:R-:W-:Y:S02]  /*6c40*/  LOP3.LUT R46, R48, 0x300030, R49, 0xf8, !PT ;  /* 0x00300030302e7812 */ /* 0x000fe400078ef831 */
[----:B------:R-:W-:Y:S02]  /*6c50*/  LOP3.LUT R42, R47, 0x300030, R16, 0xf8, !PT ;  /* 0x003000302f2a7812 */ /* 0x000fe400078ef810 */
[----:B------:R-:W-:Y:S02]  /*6c60*/  LOP3.LUT R49, R50, 0xf000f, RZ, 0xc0, !PT ;  /* 0x000f000f32317812 */ /* 0x000fe400078ec0ff */
[----:B------:R-:W-:Y:S02]  /*6c70*/  LOP3.LUT R16, R61, 0xf000f, RZ, 0xc0, !PT ;  /* 0x000f000f3d107812 */ /* 0x000fe400078ec0ff */
[----:B------:R-:W-:Y:S02]  /*6c80*/  LOP3.LUT R50, R17, 0x300030, R18, 0xf8, !PT ;  /* 0x0030003011327812 */ /* 0x000fe400078ef812 */
[----:B------:R-:W-:Y:S01]  /*6c90*/  LOP3.LUT R18, R31, 0x3f003f, RZ, 0xc0, !PT ;  /* 0x003f003f1f127812 */ /* 0x000fe200078ec0ff */
[----:B------:R-:W-:Y:S01]  /*6ca0*/  HADD2 R31, R21, -1056, -1056 ;  /* 0xe420e420151f7430 */ /* 0x000fe20000000000 */
[----:B------:R-:W-:-:S02]  /*6cb0*/  LOP3.LUT R17, R12, 0x64006400, RZ, 0xfc, !PT ;  /* 0x640064000c117812 */ /* 0x000fc400078efcff */
        /* <DEDUP_REMOVED lines=8> */
[----:B------:R-:W-:Y:S02]  /*6d40*/  HADD2 R14, R16, -1056, -1056 ;  /* 0xe420e420100e7430 */ /* 0x000fe40000000000 */
[----:B0-----:R-:W-:-:S02]  /*6d50*/  HFMA2 R16, R35, R24, RZ ;  /* 0x0000001823107231 */ /* 0x001fc400000000ff */
[----:B------:R-:W-:Y:S02]  /*6d60*/  HADD2 R12, R18, -1056, -1056 ;  /* 0xe420e420120c7430 */ /* 0x000fe40000000000 */
[-C--:B------:R-:W-:Y:S02]  /*6d70*/  HFMA2 R18, R29, R24.reuse, RZ ;  /* 0x000000181d127231 */ /* 0x080fe400000000ff */
[----:B------:R-:W-:Y:S01]  /*6d80*/  HADD2 R21, R17, -1056, -1056 ;  /* 0xe420e42011157430 */ /* 0x000fe20000000000 */
[----:B------:R-:W-:Y:S01]  /*6d90*/  LOP3.LUT R58, R19, 0x3f003f, RZ, 0xc0, !PT ;  /* 0x003f003f133a7812 */ /* 0x000fe200078ec0ff */
[-C--:B------:R-:W-:Y:S01]  /*6da0*/  HFMA2 R17, R31, R24.reuse, RZ.H0_H0 ;  /* 0x000000181f117231 */ /* 0x080fe200000400ff */
[--C-:B------:R-:W-:Y:S01]  /*6db0*/  SHF.R.U32.HI R66, RZ, 0xa, R19.reuse ;  /* 0x0000000aff427819 */ /* 0x100fe20000011613 */
[----:B------:R-:W-:Y:S01]  /*6dc0*/  HFMA2 R24, R21, R24, RZ.H0_H0 ;  /* 0x0000001815187231 */ /* 0x000fe200000400ff */
[----:B------:R-:W-:Y:S01]  /*6dd0*/  SHF.R.U32.HI R60, RZ, 0x6, R19 ;  /* 0x00000006ff3c7819 */ /* 0x000fe20000011613 */
[----:B------:R-:W-:-:S02]  /*6de0*/  HFMA2 R62, R30, R25, R16 ;  /* 0x000000191e3e7231 */ /* 0x000fc40000000010 */
[-C--:B------:R-:W-:Y:S02]  /*6df0*/  HFMA2 R63, R28, R25.reuse, R17 ;  /* 0x000000191c3f7231 */ /* 0x080fe40000000011 */
[-C--:B------:R-:W-:Y:S01]  /*6e00*/  HFMA2 R64, R14, R25.reuse, R18 ;  /* 0x000000190e407231 */ /* 0x080fe20000000012 */
[----:B------:R-:W-:Y:S01]  /*6e10*/  LOP3.LUT R48, R65, 0x300030, R66, 0xf8, !PT ;  /* 0x0030003041307812 */ /* 0x000fe200078ef842 */
[----:B------:R-:W0:Y:S01]  /*6e20*/  LDS.128 R16, [UR4+0x10] ;  /* 0x00001004ff107984 */ /* 0x000e220008000c00 */
        /* <DEDUP_REMOVED lines=68> */
[----:B------:R-:W-:Y:S02]  /*7270*/  HFMA2 R63, R49, R18, R63 ;  /* 0x00000012313f7231 */ /* 0x000fe4000000003f */
[----:B------:R-:W-:Y:S02]  /*7280*/  HADD2 R46, R46, -1056, -1056 ;  /* 0xe420e4202e2e7430 */ /* 0x000fe40000000000 */
[----:B------:R-:W-:-:S02]  /*7290*/  HFMA2 R27, R42, R19, R27 ;  /* 0x000000132a1b7231 */ /* 0x000fc4000000001b */
[----:B------:R-:W-:Y:S02]  /*72a0*/  HFMA2 R25, R61, R18, R65 ;  /* 0x000000123d197231 */ /* 0x000fe40000000041 */
[-C--:B------:R-:W-:Y:S02]  /*72b0*/  HFMA2 R64, R48, R19.reuse, R64 ;  /* 0x0000001330407231 */ /* 0x080fe40000000040 */
        /* <DEDUP_REMOVED lines=98> */
.L_x_2446:
        /* <DEDUP_REMOVED lines=271> */
.L_x_2447:
[----:B------:R-:W-:Y:S01]  /*89d0*/  IADD3 R13, PT, PT, R13, 0x20, RZ ;  /* 0x000000200d0d7810 */ /* 0x000fe20007ffe0ff */
[----:B------:R-:W-:Y:S01]  /*89e0*/  UIADD3 UR4, UPT, UPT, UR4, 0x40, URZ ;  /* 0x0000004004047890 */ /* 0x000fe2000fffe0ff */
[----:B0-----:R-:W-:Y:S02]  /*89f0*/  IMAD.WIDE R16, R39, 0x4, R32 ;  /* 0x0000000427107825 */ /* 0x001fe400078e0220 */
[----:B------:R-:W-:-:S13]  /*8a00*/  ISETP.GE.AND P0, PT, R13, R0, PT ;  /* 0x000000000d00720c */ /* 0x000fda0003f06270 */
[----:B------:R-:W-:Y:S05]  /*8a10*/  @!P0 BRA `(.L_x_2448) ;  /* 0xffffffdc006c8947 */ /* 0x000fea000383ffff */
[----:B------:R-:W-:-:S07]  /*8a20*/  IMAD.WIDE R22, R39, 0x18, R22 ;  /* 0x0000001827167825 */ /* 0x000fce00078e0216 */
.L_x_2445:
[----:B------:R-:W0:Y:S02]  /*8a30*/  LDCU UR5, c[0x0][0x3d0] ;  /* 0x00007a00ff0577ac */ /* 0x000e240008000800 */
[----:B0-----:R-:W-:-:S04]  /*8a40*/  VIMNMX R0, PT, PT, R20, UR5, PT ;  /* 0x0000000514007c48 */ /* 0x001fc8000bfe0100 */
[----:B------:R-:W-:-:S13]  /*8a50*/  ISETP.GT.AND P0, PT, R0, R13, PT ;  /* 0x0000000d0000720c */ /* 0x000fda0003f04270 */
[----:B------:R-:W-:Y:S05]  /*8a60*/  @!P0 BRA `(.L_x_2449) ;  /* 0x0000001c00d88947 */ /* 0x000fea0003800000 */
[----:B------:R-:W-:-:S12]  /*8a70*/  UIADD3 UR4, UPT, UPT, UR4, 0x60, URZ ;  /* 0x0000006004047890 */ /* 0x000fd8000fffe0ff */
.L_x_2451:
        /* <DEDUP_REMOVED lines=13> */
[--C-:B-----5:R-:W-:Y:S02]  /*8b50*/  SHF.R.U32.HI R41, RZ, 0xf, R32.reuse ;  /* 0x0000000fff297819 */ /* 0x120fe40000011620 */
[----:B------:R-:W-:Y:S02]  /*8b60*/  SHF.R.U32.HI R42, RZ, 0xf, R33 ;  /* 0x0000000fff2a7819 */ /* 0x000fe40000011621 */
[C---:B------:R-:W-:Y:S02]  /*8b70*/  LOP3.LUT R65, R32.reuse, 0x1f001f, RZ, 0xc0, !PT ;  /* 0x001f001f20417812 */ /* 0x040fe400078ec0ff */
[----:B------:R-:W-:Y:S02]  /*8b80*/  LOP3.LUT R36, R32, 0x3e003e0, RZ, 0xc0, !PT ;  /* 0x03e003e020247812 */ /* 0x000fe400078ec0ff */
[----:B------:R-:W-:Y:S02]  /*8b90*/  SHF.R.U32.HI R46, RZ, 0xa, R32 ;  /* 0x0000000aff2e7819 */ /* 0x000fe40000011620 */
[----:B------:R-:W-:-:S02]  /*8ba0*/  LOP3.LUT R75, R35, 0x1f001f, RZ, 0xc0, !PT ;  /* 0x001f001f234b7812 */ /* 0x000fc400078ec0ff */
[----:B------:R-:W-:Y:S02]  /*8bb0*/  LOP3.LUT R38, R35, 0x3e003e0, RZ, 0xc0, !PT ;  /* 0x03e003e023267812 */ /* 0x000fe400078ec0ff */
[--C-:B------:R-:W-:Y:S02]  /*8bc0*/  SHF.R.U32.HI R49, RZ, 0xf, R35.reuse ;  /* 0x0000000fff317819 */ /* 0x100fe40000011623 */
[----:B------:R-:W-:Y:S02]  /*8bd0*/  SHF.R.U32.HI R53, RZ, 0xa, R35 ;  /* 0x0000000aff357819 */ /* 0x000fe40000011623 */
[----:B------:R-:W-:Y:S02]  /*8be0*/  SHF.R.U32.HI R32, RZ, 0xe, R28 ;  /* 0x0000000eff207819 */ /* 0x000fe4000001161c */
[----:B------:R-:W-:Y:S02]  /*8bf0*/  SHF.R.U32.HI R35, RZ, 0xe, R29 ;  /* 0x0000000eff237819 */ /* 0x000fe4000001161d */
[----:B------:R-:W-:-:S02]  /*8c00*/  LOP3.LUT R41, R41, 0x10001, RZ, 0xc0, !PT ;  /* 0x0001000129297812 */ /* 0x000fc400078ec0ff */
[----:B------:R-:W-:Y:S02]  /*8c10*/  LOP3.LUT R42, R42, 0x10001, RZ, 0xc0, !PT ;  /* 0x000100012a2a7812 */ /* 0x000fe400078ec0ff */
[C---:B------:R-:W-:Y:S02]  /*8c20*/  LOP3.LUT R69, R33.reuse, 0x1f001f, RZ, 0xc0, !PT ;  /* 0x001f001f21457812 */ /* 0x040fe400078ec0ff */
[----:B------:R-:W-:Y:S02]  /*8c30*/  LOP3.LUT R37, R33, 0x3e003e0, RZ, 0xc0, !PT ;  /* 0x03e003e021257812 */ /* 0x000fe400078ec0ff */
[----:B------:R-:W-:Y:S02]  /*8c40*/  SHF.R.U32.HI R47, RZ, 0xa, R33 ;  /* 0x0000000aff2f7819 */ /* 0x000fe40000011621 */
[----:B------:R-:W-:Y:S02]  /*8c50*/  SHF.R.U32.HI R43, RZ, 0xf, R34 ;  /* 0x0000000fff2b7819 */ /* 0x000fe40000011622 */
[----:B------:R-:W-:-:S02]  /*8c60*/  LOP3.LUT R73, R34, 0x1f001f, RZ, 0xc0, !PT ;  /* 0x001f001f22497812 */ /* 0x000fc400078ec0ff */
[----:B------:R-:W-:Y:S02]  /*8c70*/  LOP3.LUT R14, R34, 0x3e003e0, RZ, 0xc0, !PT ;  /* 0x03e003e0220e7812 */ /* 0x000fe400078ec0ff */
[----:B------:R-:W-:Y:S02]  /*8c80*/  SHF.R.U32.HI R48, RZ, 0xa, R34 ;  /* 0x0000000aff307819 */ /* 0x000fe40000011622 */
[----:B------:R-:W-:Y:S02]  /*8c90*/  SHF.R.U32.HI R33, RZ, 0xd, R16 ;  /* 0x0000000dff217819 */ /* 0x000fe40000011610 */
[----:B------:R-:W-:Y:S02]  /*8ca0*/  SHF.R.U32.HI R34, RZ, 0xd, R17 ;  /* 0x0000000dff227819 */ /* 0x000fe40000011611 */
[----:B------:R-:W-:Y:S02]  /*8cb0*/  LOP3.LUT R32, R41, 0x20002, R32, 0xf8, !PT ;  /* 0x0002000229207812 */ /* 0x000fe400078ef820 */
[----:B------:R-:W-:-:S02]  /*8cc0*/  LOP3.LUT R35, R42, 0x20002, R35, 0xf8, !PT ;  /* 0x000200022a237812 */ /* 0x000fc400078ef823 */
        /* <DEDUP_REMOVED lines=8> */
[----:B------:R-:W-:Y:S02]  /*8d50*/  LOP3.LUT R43, R43, 0x10001, RZ, 0xc0, !PT ;  /* 0x000100012b2b7812 */ /* 0x000fe400078ec0ff */
[----:B------:R-:W-:Y:S02]  /*8d60*/  SHF.R.U32.HI R45, RZ, 0xd, R18 ;  /* 0x0000000dff2d7819 */ /* 0x000fe40000011612 */
[----:B------:R-:W-:Y:S02]  /*8d70*/  LOP3.LUT R50, R43, 0x20002, R50, 0xf8, !PT ;  /* 0x000200022b327812 */ /* 0x000fe400078ef832 */
[C---:B------:R-:W-:Y:S02]  /*8d80*/  LOP3.LUT R60, R28.reuse, 0x1f001f, RZ, 0xc0, !PT ;  /* 0x001f001f1c3c7812 */ /* 0x040fe400078ec0ff */
[----:B------:R-:W-:-:S02]  /*8d90*/  LOP3.LUT R40, R28, 0x3e003e0, RZ, 0xc0, !PT ;  /* 0x03e003e01c287812 */ /* 0x000fc400078ec0ff */
        /* <DEDUP_REMOVED lines=11> */
[----:B------:R-:W-:-:S02]  /*8e50*/  LOP3.LUT R45, R50, 0x40004, R45, 0xf8, !PT ;  /* 0x00040004322d7812 */ /* 0x000fc400078ef82d */
        /* <DEDUP_REMOVED lines=8> */
[----:B------:R-:W-:Y:S02]  /*8ee0*/  SHF.R.U32.HI R67, RZ, 0xa, R17 ;  /* 0x0000000aff437819 */ /* 0x000fe40000011611 */
[----:B------:R-:W-:Y:S02]  /*8ef0*/  MOV R12, 0x2800 ;  /* 0x00002800000c7802 */ /* 0x000fe40000000f00 */
        /* <DEDUP_REMOVED lines=8> */
[----:B------:R-:W-:Y:S01]  /*8f80*/  SHF.R.U32.HI R51, RZ, 0xd, R19 ;  /* 0x0000000dff337819 */ /* 0x000fe20000011613 */
[----:B------:R-:W-:Y:S01]  /*8f90*/  HFMA2 R37, R77, R12.H0_H0, -48, -48 ;  /* 0xd200d2004d257431 */ /* 0x000fe2000004000c */
[----:B------:R-:W-:-:S02]  /*8fa0*/  LOP3.LUT R64, R49, 0x20002, R64, 0xf8, !PT ;  /* 0x0002000231407812 */ /* 0x000fc400078ef840 */
[----:B------:R-:W-:Y:S02]  /*8fb0*/  LOP3.LUT R59, R18, 0x1f001f, RZ, 0xc0, !PT ;  /* 0x001f001f123b7812 */ /* 0x000fe400078ec0ff */
[----:B------:R-:W-:Y:S02]  /*8fc0*/  SHF.R.U32.HI R70, RZ, 0xa, R18 ;  /* 0x0000000aff467819 */ /* 0x000fe40000011612 */
[----:B------:R-:W-:Y:S02]  /*8fd0*/  LOP3.LUT R18, R19, 0x3e003e0, RZ, 0xc0, !PT ;  /* 0x03e003e013127812 */ /* 0x000fe400078ec0ff */
[----:B------:R-:W-:Y:S02]  /*8fe0*/  LOP3.LUT R79, R17, 0x64006400, RZ, 0xfc, !PT ;  /* 0x64006400114f7812 */ /* 0x000fe400078efcff */
[----:B------:R-:W-:Y:S02]  /*8ff0*/  LOP3.LUT R43, R14, 0x64006400, RZ, 0xfc, !PT ;  /* 0x640064000e2b7812 */ /* 0x000fe400078efcff */
[----:B------:R-:W-:-:S02]  /*9000*/  LOP3.LUT R51, R64, 0x40004, R51, 0xf8, !PT ;  /* 0x0004000440337812 */ /* 0x000fc400078ef833 */
[----:B------:R-:W-:Y:S02]  /*9010*/  SHF.R.U32.HI R86, RZ, 0xc, R27 ;  /* 0x0000000cff567819 */ /* 0x000fe4000001161b */
[----:B------:R-:W-:Y:S02]  /*9020*/  LOP3.LUT R69, R69, 0x64006400, RZ, 0xfc, !PT ;  /* 0x6400640045457812 */ /* 0x000fe400078efcff */
        /* <DEDUP_REMOVED lines=9> */
[----:B------:R-:W-:Y:S01]  /*90c0*/  HADD2 R69, R76, -1040, -1040 ;  /* 0xe410e4104c457430 */ /* 0x000fe20000000000 */
[----:B------:R-:W-:Y:S01]  /*90d0*/  LOP3.LUT R86, R51, 0x80008, R86, 0xf8, !PT ;  /* 0x0008000833567812 */ /* 0x000fe200078ef856 */
[-C--:B------:R-:W-:Y:S01]  /*90e0*/  HFMA2 R49, R49, R12.reuse.H0_H0, -48, -48 ;  /* 0xd200d20031317431 */ /* 0x080fe2000004000c */
[----:B------:R-:W-:Y:S01]  /*90f0*/  LOP3.LUT R51, R40, 0x64006400, RZ, 0xfc, !PT ;  /* 0x6400640028337812 */ /* 0x000fe200078efcff */
[----:B------:R-:W-:Y:S01]  /*9100*/  HFMA2 R40, R29, R12.H0_H0, -48, -48 ;  /* 0xd200d2001d287431 */ /* 0x000fe2000004000c */
[----:B------:R-:W-:Y:S01]  /*9110*/  LOP3.LUT R41, R24, 0x3e003e0, RZ, 0xc0, !PT ;  /* 0x03e003e018297812 */ /* 0x000fe200078ec0ff */
[----:B0-----:R-:W-:Y:S01]  /*9120*/  HFMA2 R78, R69, R32, RZ ;  /* 0x00000020454e7231 */ /* 0x001fe200000000ff */
[----:B------:R-:W-:Y:S01]  /*9130*/  LOP3.LUT R50, R26, 0x3e003e0, RZ, 0xc0, !PT ;  /* 0x03e003e01a327812 */ /* 0x000fe200078ec0ff */
[----:B------:R-:W-:Y:S01]  /*9140*/  HFMA2 R51, R51, R12.H0_H0, -48, -48 ;  /* 0xd200d20033337431 */ /* 0x000fe2000004000c */
[----:B------:R-:W-:-:S02]  /*9150*/  LOP3.LUT R64, R27, 0x3e003e0, RZ, 0xc0, !PT ;  /* 0x03e003e01b407812 */ /* 0x000fc400078ec0ff */
[----:B------:R-:W-:Y:S02]  /*9160*/  LOP3.LUT R61, R19, 0x1f001f, RZ, 0xc0, !PT ;  /* 0x001f001f133d7812 */ /* 0x000fe400078ec0ff */
[----:B------:R-:W-:Y:S02]  /*9170*/  SHF.R.U32.HI R71, RZ, 0xa, R19 ;  /* 0x0000000aff477819 */ /* 0x000fe40000011613 */
        /* <DEDUP_REMOVED lines=33> */
[----:B------:R-:W-:Y:S02]  /*9390*/  ISETP.NE.AND P0, PT, R44, 0x1, PT ;  /* 0x000000012c00780c */ /* 0x000fe40003f05270 */
[----:B------:R-:W-:Y:S02]  /*93a0*/  PRMT R11, R11, 0x5410, R10 ;  /* 0x000054100b0b7816 */ /* 0x000fe4000000000a */
[----:B------:R-:W-:Y:S02]  /*93b0*/  PRMT R9, R9, 0x5410, R8 ;  /* 0x0000541009097816 */ /* 0x000fe40000000008 */
[----:B--2---:R-:W-:Y:S02]  /*93c0*/  LOP3.LUT R16, R22, 0x3e003e0, RZ, 0xc0, !PT ;  /* 0x03e003e016107812 */ /* 0x004fe400078ec0ff */
[----:B------:R-:W-:-:S02]  /*93d0*/  LOP3.LUT R14, R23, 0x3e003e0, RZ, 0xc0, !PT ;  /* 0x03e003e0170e7812 */ /* 0x000fc400078ec0ff */
[----:B------:R-:W-:Y:S02]  /*93e0*/  LOP3.LUT R77, R16, 0x64006400, RZ, 0xfc, !PT ;  /* 0x64006400104d7812 */ /* 0x000fe400078efcff */
[----:B------:R-:W-:Y:S02]  /*93f0*/  LOP3.LUT R28, R20, 0x3e003e0, RZ, 0xc0, !PT ;  /* 0x03e003e0141c7812 */ /* 0x000fe400078ec0ff */
[----:B------:R-:W-:Y:S02]  /*9400*/  LOP3.LUT R18, R21, 0x3e003e0, RZ, 0xc0, !PT ;  /* 0x03e003e015127812 */ /* 0x000fe400078ec0ff */
[----:B------:R-:W-:Y:S01]  /*9410*/  LOP3.LUT R79, R14, 0x64006400, RZ, 0xfc, !PT ;  /* 0x640064000e4f7812 */ /* 0x000fe200078efcff */
[----:B------:R-:W-:Y:S01]  /*9420*/  HFMA2 R14, R77, R12.H0_H0, -48, -48 ;  /* 0xd200d2004d0e7431 */ /* 0x000fe2000004000c */
[----:B------:R-:W-:Y:S01]  /*9430*/  LOP3.LUT R29, R28, 0x64006400, RZ, 0xfc, !PT ;  /* 0x640064001c1d7812 */ /* 0x000fe200078efcff */
[----:B------:R-:W-:Y:S01]  /*9440*/  HADD2 R77, R65, -1040, -1040 ;  /* 0xe410e410414d7430 */ /* 0x000fe20000000000 */
[----:B------:R-:W-:Y:S01]  /*9450*/  LOP3.LUT R31, R18, 0x64006400, RZ, 0xfc, !PT ;  /* 0x64006400121f7812 */ /* 0x000fe200078efcff */
[----:B------:R-:W-:-:S02]  /*9460*/  HADD2 R65, R75, -1040, -1040 ;  /* 0xe410e4104b417430 */ /* 0x000fc40000000000 */
[-C--:B------:R-:W-:Y:S02]  /*9470*/  HFMA2 R18, R29, R12.reuse.H0_H0, -48, -48 ;  /* 0xd200d2001d127431 */ /* 0x080fe4000004000c */
[----:B------:R-:W-:Y:S02]  /*9480*/  HFMA2 R16, R31, R12.H0_H0, -48, -48 ;  /* 0xd200d2001f107431 */ /* 0x000fe4000004000c */
[-C--:B------:R-:W-:Y:S01]  /*9490*/  HFMA2 R76, R77, R32.reuse, RZ ;  /* 0x000000204d4c7231 */ /* 0x080fe200000000ff */
[----:B------:R-:W0:Y:S01]  /*94a0*/  LDS.128 R28, [UR4+-0x50] ;  /* 0xffffb004ff1c7984 */ /* 0x000e220008000c00 */
[----:B------:R-:W-:Y:S02]  /*94b0*/  HFMA2 R75, R73, R32, RZ.H0_H0 ;  /* 0x00000020494b7231 */ /* 0x000fe400000400ff */
[----:B------:R-:W-:Y:S02]  /*94c0*/  HFMA2 R12, R79, R12.H0_H0, -48, -48 ;  /* 0xd200d2004f0c7431 */ /* 0x000fe4000004000c */
[----:B------:R-:W-:-:S02]  /*94d0*/  HFMA2 R79, R65, R32, RZ.H0_H0 ;  /* 0x00000020414f7231 */ /* 0x000fc400000400ff */
[-C--:B------:R-:W-:Y:S02]  /*94e0*/  HFMA2 R32, R66, R33.reuse, R75 ;  /* 0x0000002142207231 */ /* 0x080fe4000000004b */
        /* <DEDUP_REMOVED lines=14> */
[----:B------:R-:W-:Y:S02]  /*95d0*/  HFMA2 R76, R81, R34, R76 ;  /* 0x00000022514c7231 */ /* 0x000fe4000000004c */
[----:B------:R-:W-:-:S02]  /*95e0*/  HADD2 R48, R48, -1040, -1040 ;  /* 0xe410e41030307430 */ /* 0x000fc40000000000 */
[-C--:B------:R-:W-:Y:S02]  /*95f0*/  HFMA2 R72, R53, R34.reuse, R75 ;  /* 0x0000002235487231 */ /* 0x080fe4000000004b */
[----:B------:R-:W-:Y:S01]  /*9600*/  HADD2 R47, R80, -1040, -1040 ;  /* 0xe410e410502f7430 */ /* 0x000fe20000000000 */
[----:B------:R-:W-:Y:S01]  /*9610*/  LOP3.LUT R80, R56, 0x64006400, RZ, 0xfc, !PT ;  /* 0x6400640038507812 */ /* 0x000fe200078efcff */
[----:B------:R-:W-:Y:S02]  /*9620*/  HADD2 R46, R74, -1040, -1040 ;  /* 0xe410e4104a2e7430 */ /* 0x000fe40000000000 */
[-C--:B------:R-:W-:Y:S02]  /*9630*/  HFMA2 R32, R79, R34.reuse, R32 ;  /* 0x000000224f207231 */ /* 0x080fe40000000020 */
[----:B------:R-:W-:Y:S02]  /*9640*/  HFMA2 R75, R62, R35, R76 ;  /* 0x000000233e4b7231 */ /* 0x000fe4000000004c */
[----:B------:R-:W-:-:S02]  /*9650*/  HFMA2 R33, R47, R34, R33 ;  /* 0x000000222f217231 */ /* 0x000fc40000000021 */
[-C--:B------:R-:W-:Y:S02]  /*9660*/  HFMA2 R74, R48, R35.reuse, R72 ;  /* 0x00000023304a7231 */ /* 0x080fe40000000048 */
[----:B------:R-:W-:Y:S01]  /*9670*/  HADD2 R60, R60, -1040, -1040 ;  /* 0xe410e4103c3c7430 */ /* 0x000fe20000000000 */
[----:B------:R-:W-:Y:S01]  /*9680*/  LOP3.LUT R76, R55, 0x1f001f, RZ, 0xc0, !PT ;  /* 0x001f001f374c7812 */ /* 0x000fe200078ec0ff */
[-C--:B------:R-:W-:Y:S01]  /*9690*/  HFMA2 R33, R46, R35.reuse, R33 ;  /* 0x000000232e217231 */ /* 0x080fe20000000021 */
[----:B------:R-:W-:Y:S01]  /*96a0*/  LOP3.LUT R55, R58, 0x64006400, RZ, 0xfc, !PT ;  /* 0x640064003a377812 */ /* 0x000fe200078efcff */
[----:B------:R-:W-:Y:S02]  /*96b0*/  HFMA2 R32, R60, R35, R32 ;  /* 0x000000233c207231 */ /* 0x000fe40000000020 */
[-C--:B0-----:R-:W-:Y:S01]  /*96c0*/  HFMA2 R75, R51, R28.reuse, R75 ;  /* 0x0000001c334b7231 */ /* 0x081fe2000000004b */
[----:B------:R-:W-:Y:S01]  /*96d0*/  LOP3.LUT R78, R76, 0x64006400, RZ, 0xfc, !PT ;  /* 0x640064004c4e7812 */ /* 0x000fe200078efcff */
[----:B------:R-:W-:-:S02]  /*96e0*/  HFMA2 R74, R45, R28, R74 ;  /* 0x0000001c2d4a7231 */ /* 0x000fc4000000004a */
[-C--:B------:R-:W-:Y:S01]  /*96f0*/  HFMA2 R72, R49, R28.reuse, R32 ;  /* 0x0000001c31487231 */ /* 0x080fe20000000020 */
[----:B------:R-:W-:Y:S01]  /*9700*/  LOP3.LUT R76, R61, 0x64006400, RZ, 0xfc, !PT ;  /* 0x640064003d4c7812 */ /* 0x000fe200078efcff */
[----:B------:R-:W-:Y:S02]  /*9710*/  HFMA2 R28, R43, R28, R33 ;  /* 0x0000001c2b1c7231 */ /* 0x000fe40000000021 */
[----:B------:R-:W0:Y:S01]  /*9720*/  LDS.128 R32, [UR4+-0x40] ;  /* 0xffffc004ff207984 */ /* 0x000e220008000c00 */
[----:B------:R-:W-:Y:S02]  /*9730*/  HADD2 R56, R54, -1040, -1040 ;  /* 0xe410e41036387430 */ /* 0x000fe40000000000 */
[----:B------:R-:W-:Y:S02]  /*9740*/  HADD2 R58, R52, -1040, -1040 ;  /* 0xe410e410343a7430 */ /* 0x000fe40000000000 */
[----:B------:R-:W-:Y:S02]  /*9750*/  HADD2 R54, R78, -1040, -1040 ;  /* 0xe410e4104e367430 */ /* 0x000fe40000000000 */
[----:B------:R-:W-:-:S02]  /*9760*/  HADD2 R61, R57, -1040, -1040 ;  /* 0xe410e410393d7430 */ /* 0x000fc40000000000 */
[-C--:B------:R-:W-:Y:S02]  /*9770*/  HFMA2 R75, R58, R29.reuse, R75 ;  /* 0x0000001d3a4b7231 */ /* 0x080fe4000000004b */
[----:B------:R-:W-:Y:S02]  /*9780*/  HADD2 R57, R59, -1040, -1040 ;  /* 0xe410e4103b397430 */ /* 0x000fe40000000000 */
[-C--:B------:R-:W-:Y:S02]  /*9790*/  HFMA2 R74, R54, R29.reuse, R74 ;  /* 0x0000001d364a7231 */ /* 0x080fe4000000004a */
[----:B------:R-:W-:Y:S02]  /*97a0*/  HADD2 R52, R80, -1040, -1040 ;  /* 0xe410e41050347430 */ /* 0x000fe40000000000 */
[-C--:B------:R-:W-:Y:S02]  /*97b0*/  HFMA2 R72, R56, R29.reuse, R72 ;  /* 0x0000001d38487231 */ /* 0x080fe40000000048 */
        /* <DEDUP_REMOVED lines=22> */
[----:B------:R-:W-:Y:S01]  /*9920*/  LOP3.LUT R74, R27, 0x1f001f, RZ, 0xc0, !PT ;  /* 0x001f001f1b4a7812 */ /* 0x000fe200078ec0ff */
[-C--:B0-----:R-:W-:Y:S02]  /*9930*/  HFMA2 R28, R75, R32.reuse, R28 ;  /* 0x000000204b1c7231 */ /* 0x081fe4000000001c */
[----:B------:R-:W-:Y:S02]  /*9940*/  HADD2 R76, R76, -1040, -1040 ;  /* 0xe410e4104c4c7430 */ /* 0x000fe40000000000 */
[-C--:B------:R-:W-:Y:S02]  /*9950*/  HFMA2 R30, R67, R32.reuse, R30 ;  /* 0x00000020431e7231 */ /* 0x080fe4000000001e */
[----:B------:R-:W-:Y:S01]  /*9960*/  HADD2 R72, R72, -1040, -1040 ;  /* 0xe410e41048487430 */ /* 0x000fe20000000000 */
[----:B------:R-:W-:Y:S01]  /*9970*/  LOP3.LUT R78, R74, 0x64006400, RZ, 0xfc, !PT ;  /* 0x640064004a4e7812 */ /* 0x000fe200078efcff */
[----:B------:R-:W-:Y:S01]  /*9980*/  HADD2 R74, R70, -1040, -1040 ;  /* 0xe410e410464a7430 */ /* 0x000fe20000000000 */
[----:B------:R-:W-:Y:S01]  /*9990*/  SHF.R.U32.HI R24, RZ, 0xa, R24 ;  /* 0x0000000aff187819 */ /* 0x000fe20000011618 */
[----:B------:R-:W-:-:S02]  /*99a0*/  HFMA2 R29, R71, R32, R29 ;  /* 0x00000020471d7231 */ /* 0x000fc4000000001d */
[-C--:B------:R-:W-:Y:S02]  /*99b0*/  HFMA2 R28, R76, R33.reuse, R28 ;  /* 0x000000214c1c7231 */ /* 0x080fe4000000001c */
[----:B------:R-:W-:Y:S02]  /*99c0*/  HFMA2 R31, R63, R32, R31 ;  /* 0x000000203f1f7231 */ /* 0x000fe4000000001f */
[-C--:B------:R-:W-:Y:S02]  /*99d0*/  HFMA2 R30, R72, R33.reuse, R30 ;  /* 0x00000021481e7231 */ /* 0x080fe4000000001e */
[----:B------:R-:W-:Y:S01]  /*99e0*/  HADD2 R70, R78, -1040, -1040 ;  /* 0xe410e4104e467430 */ /* 0x000fe20000000000 */
[----:B------:R-:W-:Y:S01]  /*99f0*/  SHF.R.U32.HI R26, RZ, 0xa, R26 ;  /* 0x0000000aff1a7819 */ /* 0x000fe2000001161a */
[-C--:B------:R-:W-:Y:S01]  /*9a00*/  HFMA2 R29, R74, R33.reuse, R29 ;  /* 0x000000214a1d7231 */ /* 0x080fe2000000001d */
[----:B------:R-:W-:Y:S01]  /*9a10*/  SHF.R.U32.HI R25, RZ, 0xa, R25 ;  /* 0x0000000aff197819 */ /* 0x000fe20000011619 */
[----:B------:R-:W-:-:S02]  /*9a20*/  HFMA2 R31, R70, R33, R31 ;  /* 0x00000021461f7231 */ /* 0x000fc4000000001f */
[-C--:B------:R-:W-:Y:S02]  /*9a30*/  HFMA2 R83, R41, R34.reuse, R28 ;  /* 0x0000002229537231 */ /* 0x080fe4000000001c */
[-C--:B------:R-:W-:Y:S02]  /*9a40*/  HFMA2 R33, R37, R34.reuse, R29 ;  /* 0x0000002225217231 */ /* 0x080fe4000000001d */
[-C--:B------:R-:W-:Y:S02]  /*9a50*/  HFMA2 R32, R19, R34.reuse, R30 ;  /* 0x0000002213207231 */ /* 0x080fe4000000001e */
[----:B------:R-:W-:Y:S01]  /*9a60*/  HFMA2 R34, R17, R34, R31 ;  /* 0x0000002211227231 */ /* 0x000fe2000000001f */
[----:B------:R-:W-:Y:S01]  /*9a70*/  SHF.R.U32.HI R27, RZ, 0xa, R27 ;  /* 0x0000000aff1b7819 */ /* 0x000fe2000001161b */
[----:B------:R-:W0:Y:S01]  /*9a80*/  LDS.128 R28, [UR4+-0x30] ;  /* 0xffffd004ff1c7984 */ /* 0x000e220008000c00 */
        /* <DEDUP_REMOVED lines=27> */
[----:B------:R-:W-:Y:S02]  /*9c40*/  HADD2 R83, R35, -1040, -1040 ;  /* 0xe410e41023537430 */ /* 0x000fe40000000000 */
[-C--:B0-----:R-:W-:Y:S02]  /*9c50*/  HFMA2 R24, R89, R28.reuse, R24 ;  /* 0x0000001c59187231 */ /* 0x081fe40000000018 */
[-C--:B------:R-:W-:Y:S01]  /*9c60*/  HFMA2 R25, R87, R28.reuse, R33 ;  /* 0x0000001c57197231 */ /* 0x080fe20000000021 */
[----:B------:R-:W-:Y:S01]  /*9c70*/  SHF.R.U32.HI R33, RZ, 0xb, R21 ;  /* 0x0000000bff217819 */ /* 0x000fe20000011615 */
[-C--:B------:R-:W-:Y:S02]  /*9c80*/  HFMA2 R32, R85, R28.reuse, R32 ;  /* 0x0000001c55207231 */ /* 0x080fe40000000020 */
[----:B------:R-:W-:Y:S01]  /*9c90*/  HFMA2 R34, R83, R28, R34 ;  /* 0x0000001c53227231 */ /* 0x000fe20000000022 */
[--C-:B------:R-:W-:Y:S01]  /*9ca0*/  SHF.R.U32.HI R28, RZ, 0xb, R20.reuse ;  /* 0x0000000bff1c7819 */ /* 0x100fe20000011614 */
[-C--:B------:R-:W-:Y:S01]  /*9cb0*/  HFMA2 R25, R16, R29.reuse, R25 ;  /* 0x0000001d10197231 */ /* 0x080fe20000000019 */
[----:B------:R-:W-:Y:S01]  /*9cc0*/  SHF.R.U32.HI R20, RZ, 0xa, R20 ;  /* 0x0000000aff147819 */ /* 0x000fe20000011614 */
[----:B------:R-:W-:Y:S01]  /*9cd0*/  HFMA2 R26, R18, R29, R24 ;  /* 0x0000001d121a7231 */ /* 0x000fe20000000018 */
[----:B------:R-:W-:-:S02]  /*9ce0*/  LOP3.LUT R90, R90, 0x100010, R33, 0xf8, !PT ;  /* 0x001000105a5a7812 */ /* 0x000fc400078ef821 */
[--C-:B------:R-:W-:Y:S01]  /*9cf0*/  SHF.R.U32.HI R33, RZ, 0xb, R22.reuse ;  /* 0x0000000bff217819 */ /* 0x100fe20000011616 */
[-C--:B------:R-:W-:Y:S01]  /*9d00*/  HFMA2 R24, R14, R29.reuse, R32 ;  /* 0x0000001d0e187231 */ /* 0x080fe20000000020 */
[----:B------:R-:W-:Y:S01]  /*9d10*/  SHF.R.U32.HI R22, RZ, 0xa, R22 ;  /* 0x0000000aff167819 */ /* 0x000fe20000011616 */
[----:B------:R-:W-:Y:S01]  /*9d20*/  HFMA2 R29, R12, R29, R34 ;  /* 0x0000001d0c1d7231 */ /* 0x000fe20000000022 */
[----:B------:R-:W-:Y:S02]  /*9d30*/  LOP3.LUT R20, R20, 0x1f001f, RZ, 0xc0, !PT ;  /* 0x001f001f14147812 */ /* 0x000fe400078ec0ff */
[----:B------:R-:W-:Y:S02]  /*9d40*/  LOP3.LUT R22, R22, 0x1f001f, RZ, 0xc0, !PT ;  /* 0x001f001f16167812 */ /* 0x000fe400078ec0ff */
[----:B------:R-:W-:Y:S02]  /*9d50*/  LOP3.LUT R20, R20, 0x64006400, RZ, 0xfc, !PT ;  /* 0x6400640014147812 */ /* 0x000fe400078efcff */
[----:B------:R-:W-:-:S02]  /*9d60*/  LOP3.LUT R27, R91, 0x100010, R28, 0xf8, !PT ;  /* 0x001000105b1b7812 */ /* 0x000fc400078ef81c */
[----:B------:R-:W-:Y:S02]  /*9d70*/  LOP3.LUT R22, R22, 0x64006400, RZ, 0xfc, !PT ;  /* 0x6400640016167812 */ /* 0x000fe400078efcff */
[----:B------:R-:W-:Y:S01]  /*9d80*/  LOP3.LUT R28, R88, 0x100010, R33, 0xf8, !PT ;  /* 0x00100010581c7812 */ /* 0x000fe200078ef821 */
[----:B------:R-:W-:Y:S01]  /*9d90*/  HADD2 R88, R20, -1040, -1040 ;  /* 0xe410e41014587430 */ /* 0x000fe20000000000 */
[----:B------:R-:W-:Y:S01]  /*9da0*/  SHF.R.U32.HI R21, RZ, 0xa, R21 ;  /* 0x0000000aff157819 */ /* 0x000fe20000011615 */
[----:B------:R-:W-:Y:S01]  /*9db0*/  HADD2 R93, R22, -1040, -1040 ;  /* 0xe410e410165d7430 */ /* 0x000fe20000000000 */
[--C-:B------:R-:W-:Y:S02]  /*9dc0*/  SHF.R.U32.HI R33, RZ, 0xb, R23.reuse ;  /* 0x0000000bff217819 */ /* 0x100fe40000011617 */
[----:B------:R-:W-:Y:S01]  /*9dd0*/  SHF.R.U32.HI R23, RZ, 0xa, R23 ;  /* 0x0000000aff177819 */ /* 0x000fe20000011617 */
[-C--:B------:R-:W-:Y:S01]  /*9de0*/  HFMA2 R26, R88, R30.reuse, R26 ;  /* 0x0000001e581a7231 */ /* 0x080fe2000000001a */
[----:B------:R-:W-:Y:S01]  /*9df0*/  LOP3.LUT R21, R21, 0x1f001f, RZ, 0xc0, !PT ;  /* 0x001f001f15157812 */ /* 0x000fe200078ec0ff */
[----:B------:R-:W-:Y:S01]  /*9e00*/  HFMA2 R24, R93, R30, R24 ;  /* 0x0000001e5d187231 */ /* 0x000fe20000000018 */
        /* <DEDUP_REMOVED lines=64> */
[----:B------:R-:W0:Y:S02]  /*a210*/  LDS.128 R20, [UR4] ;  /* 0x00000004ff147984 */ /* 0x000e240008000c00 */
[-C--:B0-----:R-:W-:Y:S02]  /*a220*/  HFMA2 R24, R67, R20.reuse, R24 ;  /* 0x0000001443187231 */ /* 0x081fe40000000018 */
        /* <DEDUP_REMOVED lines=57> */
[----:B-1----:R-:W-:-:S02]  /*a5c0*/  HFMA2 R20, R43, R24, R20 ;  /* 0x000000182b147231 */ /* 0x002fc40000000014 */
[-C--:B------:R-:W-:Y:S02]  /*a5d0*/  HFMA2 R33, R60, R23.reuse, R33 ;  /* 0x000000173c217231 */ /* 0x080fe40000000021 */
[-C--:B------:R-:W-:Y:S02]  /*a5e0*/  HFMA2 R68, R62, R23.reuse, R68 ;  /* 0x000000173e447231 */ /* 0x080fe40000000044 */
[----:B------:R-:W-:Y:S02]  /*a5f0*/  HFMA2 R64, R48, R23, R64 ;  /* 0x0000001730407231 */ /* 0x000fe40000000040 */
[-C--:B------:R-:W-:Y:S02]  /*a600*/  HFMA2 R49, R49, R24.reuse, R33 ;  /* 0x0000001831317231 */ /* 0x080fe40000000021 */
[----:B------:R-:W0:Y:S01]  /*a610*/  LDS.128 R32, [UR4+0x50] ;  /* 0x00005004ff207984 */ /* 0x000e220008000c00 */
        /* <DEDUP_REMOVED lines=9> */
[----:B------:R-:W-:Y:S02]  /*a6b0*/  HFMA2 R64, R57, R26, R64 ;  /* 0x0000001a39407231 */ /* 0x000fe40000000040 */
[-C--:B------:R-:W-:Y:S02]  /*a6c0*/  HFMA2 R20, R40, R27.reuse, R20 ;  /* 0x0000001b28147231 */ /* 0x080fe40000000014 */
[-C--:B------:R-:W-:Y:S02]  /*a6d0*/  HFMA2 R25, R36, R27.reuse, R25 ;  /* 0x0000001b24197231 */ /* 0x080fe40000000019 */
[----:B------:R-:W-:Y:S02]  /*a6e0*/  HFMA2 R21, R42, R27, R21 ;  /* 0x0000001b2a157231 */ /* 0x000fe40000000015 */
[----:B--2---:R-:W-:-:S02]  /*a6f0*/  HFMA2 R20, R71, R28, R20 ;  /* 0x0000001c47147231 */ /* 0x004fc40000000014 */
[----:B------:R-:W-:Y:S02]  /*a700*/  HFMA2 R64, R38, R27, R64 ;  /* 0x0000001b26407231 */ /* 0x000fe40000000040 */
[-C--:B------:R-:W-:Y:S02]  /*a710*/  HFMA2 R25, R63, R28.reuse, R25 ;  /* 0x0000001c3f197231 */ /* 0x080fe40000000019 */
[-C--:B------:R-:W-:Y:S02]  /*a720*/  HFMA2 R20, R74, R29.reuse, R20 ;  /* 0x0000001d4a147231 */ /* 0x080fe40000000014 */
[-C--:B------:R-:W-:Y:S02]  /*a730*/  HFMA2 R38, R75, R28.reuse, R21 ;  /* 0x0000001c4b267231 */ /* 0x080fe40000000015 */
        /* <DEDUP_REMOVED lines=20> */
[----:B------:R-:W-:Y:S02]  /*a880*/  HADD2 R23, R45.H0_H0, R45.H1_H1 ;  /* 0x3000002d2d177230 */ /* 0x000fe40000000800 */
        /* <DEDUP_REMOVED lines=15> */
.L_x_2450:
[----:B------:R-:W-:Y:S01]  /*a980*/  IADD3 R13, PT, PT, R13, 0x20, RZ ;  /* 0x000000200d0d7810 */ /* 0x000fe20007ffe0ff */
[----:B------:R-:W-:Y:S01]  /*a990*/  UIADD3 UR4, UPT, UPT, UR4, 0x40, URZ ;  /* 0x0000004004047890 */ /* 0x000fe2000fffe0ff */
[----:B------:R-:W-:Y:S02]  /*a9a0*/  IMAD.WIDE R22, R39, 0x4, R98 ;  /* 0x0000000427167825 */ /* 0x000fe400078e0262 */
[----:B------:R-:W-:-:S13]  /*a9b0*/  ISETP.GE.AND P0, PT, R13, R0, PT ;  /* 0x000000000d00720c */ /* 0x000fda0003f06270 */
[----:B------:R-:W-:Y:S05]  /*a9c0*/  @!P0 BRA `(.L_x_2451) ;  /* 0xffffffe0002c8947 */ /* 0x000fea000383ffff */
.L_x_2449:
[----:B------:R-:W-:-:S13]  /*a9d0*/  ISETP.GT.AND P0, PT, R44, RZ, PT ;  /* 0x000000ff2c00720c */ /* 0x000fda0003f04270 */
[----:B------:R-:W-:Y:S05]  /*a9e0*/  @!P0 EXIT ;  /* 0x000000000000894d */ /* 0x000fea0003800000 */
[----:B------:R-:W0:Y:S01]  /*a9f0*/  S2R R0, SR_CTAID.X ;  /* 0x0000000000007919 */ /* 0x000e220000002500 */
[----:B------:R-:W1:Y:S01]  /*aa00*/  S2UR UR4, SR_CTAID.Y ;  /* 0x00000000000479c3 */ /* 0x000e620000002600 */
[----:B------:R-:W0:Y:S07]  /*aa10*/  S2R R9, SR_TID.X ;  /* 0x0000000000097919 */ /* 0x000e2e0000002100 */
[----:B------:R-:W2:Y:S01]  /*aa20*/  LDC.64 R10, c[0x0][0x3a0] ;  /* 0x0000e800ff0a7b82 */ /* 0x000ea20000000a00 */
[----:B0-----:R-:W-:Y:S01]  /*aa30*/  LEA R0, R0, R9, 0x5 ;  /* 0x0000000900007211 */ /* 0x001fe200078e28ff */
[----:B-1----:R-:W-:-:S03]  /*aa40*/  IMAD R9, R39, UR4, RZ ;  /* 0x0000000427097c24 */ /* 0x002fc6000f8e02ff */
        /* <DEDUP_REMOVED lines=10> */
.L_x_2455:
[----:B------:R-:W0:Y:S02]  /*aaf0*/  LDS R8, [R0] ;  /* 0x0000000000087984 */ /* 0x000e240000000800 */
[----:B0-----:R-:W-:-:S05]  /*ab00*/  HADD2 R9, R8, R7 ;  /* 0x0000000708097230 */ /* 0x001fca0000000000 */
[----:B------:R-:W0:Y:S02]  /*ab10*/  ATOMS.CAST.SPIN P0, [R0], R8, R9 ;  /* 0x000000080000758d */ /* 0x000e240001800009 */
[----:B0-----:R-:W-:Y:S05]  /*ab20*/  @!P0 BRA `(.L_x_2455) ;  /* 0xfffffffc00f08947 */ /* 0x001fea000383ffff */
[----:B------:R-:W-:Y:S05]  /*ab30*/  BRA `(.L_x_2453) ;  /* 0x00000000000c7947 */ /* 0x000fea0003800000 */
.L_x_2454:
[----:B------:R-:W2:Y:S02]  /*ab40*/  LD.E R0, desc[UR10][R10.64] ;  /* 0x0000000a0a007980 */ /* 0x000ea4000c101900 */
[----:B--2---:R-:W-:-:S05]  /*ab50*/  IADD3 R7, PT, PT, R7, R0, RZ ;  /* 0x0000000007077210 */ /* 0x004fca0007ffe0ff */
[----:B------:R0:W-:Y:S02]  /*ab60*/  ST.E desc[UR10][R10.64], R7 ;  /* 0x000000070a007985 */ /* 0x0001e4000c10190a */
.L_x_2453:
[----:B------:R-:W-:Y:S05]  /*ab70*/  BSYNC.RECONVERGENT B0 ;  /* 0x0000000000007941 */ /* 0x000fea0003800200 */
.L_x_2452:
        /* <DEDUP_REMOVED lines=8> */
.L_x_2459:
[----:B------:R-:W0:Y:S02]  /*ac00*/  LDS R6, [R8+0x4] ;  /* 0x0000040008067984 */ /* 0x000e240000000800 */
[----:B0-----:R-:W-:-:S05]  /*ac10*/  HFMA2 R7, R6, 1, 1, R9 ;  /* 0x3c003c0006077831 */ /* 0x001fca0000000009 */
[----:B------:R-:W0:Y:S02]  /*ac20*/  ATOMS.CAST.SPIN P0, [R8+0x4], R6, R7 ;  /* 0x000004060800758d */ /* 0x000e240001800007 */
[----:B0-----:R-:W-:Y:S05]  /*ac30*/  @!P0 BRA `(.L_x_2459) ;  /* 0xfffffffc00f08947 */ /* 0x001fea000383ffff */
[----:B------:R-:W-:Y:S05]  /*ac40*/  BRA `(.L_x_2457) ;  /* 0x00000000000c7947 */ /* 0x000fea0003800000 */
.L_x_2458:
[----:B------:R-:W0:Y:S02]  /*ac50*/  LD.E R0, desc[UR10][R10.64+0x4] ;  /* 0x0000040a0a007980 */ /* 0x000e24000c101900 */
[----:B0-----:R-:W-:-:S05]  /*ac60*/  IADD3 R7, PT, PT, R6, R0, RZ ;  /* 0x0000000006077210 */ /* 0x001fca0007ffe0ff */
[----:B------:R1:W-:Y:S02]  /*ac70*/  ST.E desc[UR10][R10.64+0x4], R7 ;  /* 0x000004070a007985 */ /* 0x0003e4000c10190a */
.L_x_2457:
[----:B------:R-:W-:Y:S05]  /*ac80*/  BSYNC.RECONVERGENT B0 ;  /* 0x0000000000007941 */ /* 0x000fea0003800200 */
.L_x_2456:
        /* <DEDUP_REMOVED lines=10> */
.L_x_2463:
[----:B------:R-:W0:Y:S02]  /*ad30*/  LDS R6, [R0] ;  /* 0x0000000000067984 */ /* 0x000e240000000800 */
[----:B0-----:R-:W-:-:S05]  /*ad40*/  HADD2 R7, R6, R5 ;  /* 0x0000000506077230 */ /* 0x001fca0000000000 */
[----:B------:R-:W0:Y:S02]  /*ad50*/  ATOMS.CAST.SPIN P0, [R0], R6, R7 ;  /* 0x000000060000758d */ /* 0x000e240001800007 */
[----:B0-----:R-:W-:Y:S05]  /*ad60*/  @!P0 BRA `(.L_x_2463) ;  /* 0xfffffffc00f08947 */ /* 0x001fea000383ffff */
[----:B------:R-:W-:Y:S05]  /*ad70*/  BRA `(.L_x_2461) ;  /* 0x00000000000c7947 */ /* 0x000fea0003800000 */
.L_x_2462:
[----:B------:R-:W2:Y:S02]  /*ad80*/  LD.E R0, desc[UR10][R10.64] ;  /* 0x0000000a0a007980 */ /* 0x000ea4000c101900 */
[----:B--2---:R-:W-:-:S05]  /*ad90*/  IADD3 R5, PT, PT, R5, R0, RZ ;  /* 0x0000000005057210 */ /* 0x004fca0007ffe0ff */
[----:B------:R0:W-:Y:S02]  /*ada0*/  ST.E desc[UR10][R10.64], R5 ;  /* 0x000000050a007985 */ /* 0x0001e4000c10190a */
.L_x_2461:
[----:B------:R-:W-:Y:S05]  /*adb0*/  BSYNC.RECONVERGENT B0 ;  /* 0x0000000000007941 */ /* 0x000fea0003800200 */
.L_x_2460:
        /* <DEDUP_REMOVED lines=8> */
.L_x_2467:
[----:B------:R-:W0:Y:S02]  /*ae40*/  LDS R4, [R6+0x4] ;  /* 0x0000040006047984 */ /* 0x000e240000000800 */
[----:B0-----:R-:W-:-:S05]  /*ae50*/  HFMA2 R5, R4, 1, 1, R7 ;  /* 0x3c003c0004057831 */ /* 0x001fca0000000007 */
[----:B------:R-:W0:Y:S02]  /*ae60*/  ATOMS.CAST.SPIN P0, [R6+0x4], R4, R5 ;  /* 0x000004040600758d */ /* 0x000e240001800005 */
[----:B0-----:R-:W-:Y:S05]  /*ae70*/  @!P0 BRA `(.L_x_2467) ;  /* 0xfffffffc00f08947 */ /* 0x001fea000383ffff */
[----:B------:R-:W-:Y:S05]  /*ae80*/  BRA `(.L_x_2465) ;  /* 0x00000000000c7947 */ /* 0x000fea0003800000 */
.L_x_2466:
[----:B------:R-:W0:Y:S02]  /*ae90*/  LD.E R0, desc[UR10][R10.64+0x4] ;  /* 0x0000040a0a007980 */ /* 0x000e24000c101900 */
[----:B0-----:R-:W-:-:S05]  /*aea0*/  IADD3 R5, PT, PT, R4, R0, RZ ;  /* 0x0000000004057210 */ /* 0x001fca0007ffe0ff */
[----:B------:R1:W-:Y:S02]  /*aeb0*/  ST.E desc[UR10][R10.64+0x4], R5 ;  /* 0x000004050a007985 */ /* 0x0003e4000c10190a */
.L_x_2465:
[----:B------:R-:W-:Y:S05]  /*aec0*/  BSYNC.RECONVERGENT B0 ;  /* 0x0000000000007941 */ /* 0x000fea0003800200 */
.L_x_2464:
        /* <DEDUP_REMOVED lines=10> */
.L_x_2471:
[----:B------:R-:W0:Y:S02]  /*af70*/  LDS R4, [R0] ;  /* 0x0000000000047984 */ /* 0x000e240000000800 */
[----:B0-----:R-:W-:-:S05]  /*af80*/  HADD2 R5, R4, R3 ;  /* 0x0000000304057230 */ /* 0x001fca0000000000 */
[----:B------:R-:W0:Y:S02]  /*af90*/  ATOMS.CAST.SPIN P0, [R0], R4, R5 ;  /* 0x000000040000758d */ /* 0x000e240001800005 */
[----:B0-----:R-:W-:Y:S05]  /*afa0*/  @!P0 BRA `(.L_x_2471) ;  /* 0xfffffffc00f08947 */ /* 0x001fea000383ffff */
[----:B------:R-:W-:Y:S05]  /*afb0*/  BRA `(.L_x_2469) ;  /* 0x00000000000c7947 */ /* 0x000fea0003800000 */
.L_x_2470:
[----:B------:R-:W2:Y:S02]  /*afc0*/  LD.E R0, desc[UR10][R10.64] ;  /* 0x0000000a0a007980 */ /* 0x000ea4000c101900 */
[----:B--2---:R-:W-:-:S05]  /*afd0*/  IADD3 R3, PT, PT, R3, R0, RZ ;  /* 0x0000000003037210 */ /* 0x004fca0007ffe0ff */
[----:B------:R0:W-:Y:S02]  /*afe0*/  ST.E desc[UR10][R10.64], R3 ;  /* 0x000000030a007985 */ /* 0x0001e4000c10190a */
.L_x_2469:
[----:B------:R-:W-:Y:S05]  /*aff0*/  BSYNC.RECONVERGENT B0 ;  /* 0x0000000000007941 */ /* 0x000fea0003800200 */
.L_x_2468:
[----:B------:R1:W-:Y:S02]  /*b000*/  ATOM.E.ADD.F16x2.RN.STRONG.GPU P0, RZ, desc[UR10][R10.64+0x4], R2 ;  /* 0x800004020aff79a2 */ /* 0x0003e4000c10e10a */
[----:B-1----:R-:W-:Y:S05]  /*b010*/  @P0 EXIT ;  /* 0x000000000000094d */ /* 0x002fea0003800000 */
[----:B------:R-:W1:Y:S02]  /*b020*/  QSPC.E.S P0, RZ, [R10+0x4] ;  /* 0x000004000aff73aa */ /* 0x000e640000000500 */
[----:B-1----:R-:W-:Y:S05]  /*b030*/  @!P0 BRA `(.L_x_2472) ;  /* 0x0000000000208947 */ /* 0x002fea0003800000 */
[----:B------:R-:W-:-:S04]  /*b040*/  MOV R4, R10 ;  /* 0x0000000a00047202 */ /* 0x000fc80000000f00 */
[----:B------:R-:W-:Y:S02]  /*b050*/  MOV R4, R4 ;  /* 0x0000000400047202 */ /* 0x000fe40000000f00 */
[----:B------:R-:W-:-:S07]  /*b060*/  MOV R5, R2 ;  /* 0x0000000200057202 */ /* 0x000fce0000000f00 */
.L_x_2473:
[----:B------:R-:W0:Y:S02]  /*b070*/  LDS R2, [R4+0x4] ;  /* 0x0000040004027984 */ /* 0x000e240000000800 */
[----:B0-----:R-:W-:-:S05]  /*b080*/  HFMA2 R3, R2, 1, 1, R5 ;  /* 0x3c003c0002037831 */ /* 0x001fca0000000005 */
[----:B------:R-:W0:Y:S02]  /*b090*/  ATOMS.CAST.SPIN P0, [R4+0x4], R2, R3 ;  /* 0x000004020400758d */ /* 0x000e240001800003 */
[----:B0-----:R-:W-:Y:S05]  /*b0a0*/  @!P0 BRA `(.L_x_2473) ;  /* 0xfffffffc00f08947 */ /* 0x001fea000383ffff */
[----:B------:R-:W-:Y:S05]  /*b0b0*/  EXIT ;  /* 0x000000000000794d */ /* 0x000fea0003800000 */
.L_x_2472:
[----:B------:R-:W0:Y:S02]  /*b0c0*/  LD.E R0, desc[UR10][R10.64+0x4] ;  /* 0x0000040a0a007980 */ /* 0x000e24000c101900 */
[----:B0-----:R-:W-:-:S05]  /*b0d0*/  IADD3 R3, PT, PT, R2, R0, RZ ;  /* 0x0000000002037210 */ /* 0x001fca0007ffe0ff */
[----:B------:R-:W-:Y:S01]  /*b0e0*/  ST.E desc[UR10][R10.64+0x4], R3 ;  /* 0x000004030a007985 */ /* 0x000fe2000c10190a */
[----:B------:R-:W-:Y:S05]  /*b0f0*/  EXIT ;  /* 0x000000000000794d */ /* 0x000fea0003800000 */
.L_x_2474:
        /* <DEDUP_REMOVED lines=16> */
.L_x_4508:


//--------------------- .text._Z23gemm_half_q_half_kernelILi3ELi152ELb0ELb0ELi32EEvPK6__halfPKjS4_S2_PS0_iiiiPKtS7_iiiiiibS2_i --------------------------
	.section	.text._Z23gemm_half_q_half_kernelILi3ELi152ELb0ELb0ELi32EEvPK6__halfPKjS4_S2_PS0_iiiiPKtS7_iiiiiibS2_i,"ax",@progbits
	.align	128
        .global         _Z23gemm_half_q_half_kernelILi3ELi152ELb0ELb0ELi32EEvPK6__halfPKjS4_S2_PS0_iiiiPKtS7_iiiiiibS2_i
        .type           _Z23gemm_half_q_half_kernelILi3ELi152ELb0ELb0ELi32EEvPK6__halfPKjS4_S2_PS0_iiiiPKtS7_iiiiiibS2_i,@function
        .size           _Z23gemm_half_q_half_kernelILi3ELi152ELb0ELb0ELi32EEvPK6__halfPKjS4_S2_PS0_iiiiPKtS7_iiiiiibS2_i,(.L_x_4509 - _Z23gemm_half_q_half_kernelILi3ELi152ELb0ELb0ELi32EEvPK6__halfPKjS4_S2_PS0_iiiiPKtS7_iiiiiibS2_i)
        .other          _Z23gemm_half_q_half_kernelILi3ELi152ELb0ELb0ELi32EEvPK6__halfPKjS4_S2_PS0_iiiiPKtS7_iiiiiibS2_i,@"STO_CUDA_ENTRY STV_DEFAULT"
_Z23gemm_half_q_half_kernelILi3ELi152ELb0ELb0ELi32EEvPK6__halfPKjS4_S2_PS0_iiiiPKtS7_iiiiiibS2_i:
.text._Z23gemm_half_q_half_kernelILi3ELi152ELb0ELb0ELi32EEvPK6__halfPKjS4_S2_PS0_iiiiPKtS7_iiiiiibS2_i:
        /* <DEDUP_REMOVED lines=50> */
.L_x_2480:
        /* <DEDUP_REMOVED lines=32> */
.L_x_2479:
        /* <DEDUP_REMOVED lines=20> */
.L_x_2481:
[----:B------:R-:W-:-:S13]  /*0660*/  ISETP.EQ.AND P2, PT, R20, RZ, PT ;  /* 0x000000ff1400720c */ /* 0x000fda0003f42270 */
[----:B------:R-:W-:Y:S05]  /*0670*/  @!P0 BRA P2, `(.L_x_2476) ;  /* 0x00000004007c8947 */ /* 0x000fea0001000000 */
.L_x_2478:
        /* <DEDUP_REMOVED lines=12> */
.L_x_2477:
        /* <DEDUP_REMOVED lines=17> */
.L_x_2484:
        /* <DEDUP_REMOVED lines=32> */
.L_x_2483:
        /* <DEDUP_REMOVED lines=21> */
.L_x_2485:
[----:B------:R-:W-:-:S13]  /*0ba0*/  ISETP.NE.OR P0, PT, R21, RZ, P0 ;  /* 0x000000ff1500720c */ /* 0x000fda0000705670 */
[----:B------:R-:W-:Y:S05]  /*0bb0*/  @!P0 BRA `(.L_x_2476) ;  /* 0x00000000002c8947 */ /* 0x000fea0003800000 */
.L_x_2482:
        /* <DEDUP_REMOVED lines=11> */
.L_x_2476:
[----:B------:R-:W-:Y:S05]  /*0c70*/  BSYNC.RECONVERGENT B0 ;  /* 0x0000000000007941 */ /* 0x000fea0003800200 */
.L_x_2475:
        /* <DEDUP_REMOVED lines=22> */
.L_x_2489:
        /* <DEDUP_REMOVED lines=15> */
.L_x_2488:
        /* <DEDUP_REMOVED lines=12> */
.L_x_2490:
[----:B------:R-:W-:-:S13]  /*0f90*/  ISETP.NE.OR P0, PT, R18, RZ, P0 ;  /* 0x000000ff1200720c */ /* 0x000fda0000705670 */
[----:B------:R-:W-:Y:S05]  /*0fa0*/  @!P0 BRA `(.L_x_2486) ;  /* 0x00000000001c8947 */ /* 0x000fea0003800000 */
.L_x_2487:
[----:B0-----:R-:W0:Y:S02]  /*0fb0*/  LDC.64 R2, c[0x0][0x3a0] ;  /* 0x0000e800ff027b82 */ /* 0x001e240000000a00 */
.L_x_2491:
[----:B0-----:R-:W-:Y:S01]  /*0fc0*/  IMAD.WIDE R6, R20, 0x2, R2 ;  /* 0x0000000214067825 */ /* 0x001fe200078e0202 */
[----:B------:R-:W-:Y:S02]  /*0fd0*/  IADD3 R18, PT, PT, R18, 0x1, RZ ;  /* 0x0000000112127810 */ /* 0x000fe40007ffe0ff */
[----:B------:R-:W-:Y:S02]  /*0fe0*/  IADD3 R20, PT, PT, R20, R41, RZ ;  /* 0x0000002914147210 */ /* 0x000fe40007ffe0ff */
[----:B------:R1:W-:Y:S01]  /*0ff0*/  STG.E.64 desc[UR10][R6.64], RZ ;  /* 0x000000ff06007986 */ /* 0x0003e2000c101b0a */
[----:B------:R-:W-:-:S13]  /*1000*/  ISETP.NE.AND P0, PT, R18, RZ, PT ;  /* 0x000000ff1200720c */ /* 0x000fda0003f05270 */
[----:B-1----:R-:W-:Y:S05]  /*1010*/  @P0 BRA `(.L_x_2491) ;  /* 0xfffffffc00e80947 */ /* 0x002fea000383ffff */
.L_x_2486:
        /* <DEDUP_REMOVED lines=20> */
.L_x_2493:
        /* <DEDUP_REMOVED lines=42> */
.L_x_2492:
        /* <DEDUP_REMOVED lines=20> */
.L_x_2494:
        /* <DEDUP_REMOVED lines=8> */
.L_x_2495:
        /* <DEDUP_REMOVED lines=8> */
.L_x_2496:
        /* <DEDUP_REMOVED lines=8> */
.L_x_2497:
        /* <DEDUP_REMOVED lines=8> */
.L_x_2498:
        /* <DEDUP_REMOVED lines=25> */
[----:B-----5:R-:W2:Y:S04]  /*18d0*/  LDG.E.128.CONSTANT R20, desc[UR10][R102.64] ;  /* 0x0000000a66147981 */ /* 0x020ea8000c1e9d00 */
        /* <DEDUP_REMOVED lines=19> */
[----:B------:R0:W-:Y:S01]  /*1a10*/  I2F.F16 R3, R34 ;  /* 0x0000002200037306 */ /* 0x0001e20000200c00 */
[----:B------:R-:W-:-:S02]  /*1a20*/  LOP3.LUT R2, R20, 0xff, RZ, 0xc0, !PT ;  /* 0x000000ff14027812 */ /* 0x000fc400078ec0ff */
[----:B------:R-:W-:Y:S02]  /*1a30*/  IADD3 R4, PT, PT, R4, -0x80, RZ ;  /* 0xffffff8004047810 */ /* 0x000fe40007ffe0ff */
[----:B------:R-:W-:Y:S02]  /*1a40*/  LOP3.LUT R5, R25, 0xff, RZ, 0xc0, !PT ;  /* 0x000000ff19057812 */ /* 0x000fe400078ec0ff */
[----:B------:R-:W-:Y:S01]  /*1a50*/  IADD3 R2, PT, PT, R2, -0x80, RZ ;  /* 0xffffff8002027810 */ /* 0x000fe20007ffe0ff */
[----:B------:R1:W2:Y:S01]  /*1a60*/  I2F.F16 R36, R4 ;  /* 0x0000000400247306 */ /* 0x0002a20000200c00 */
[----:B------:R-:W-:Y:S02]  /*1a70*/  IADD3 R5, PT, PT, R5, -0x80, RZ ;  /* 0xffffff8005057810 */ /* 0x000fe40007ffe0ff */
[----:B------:R-:W-:Y:S02]  /*1a80*/  LOP3.LUT R0, R21, 0xff, RZ, 0xc0, !PT ;  /* 0x000000ff15007812 */ /* 0x000fe400078ec0ff */
[----:B0-----:R-:W-:-:S02]  /*1a90*/  LOP3.LUT R34, R26, 0xff, RZ, 0xc0, !PT ;  /* 0x000000ff1a227812 */ /* 0x001fc400078ec0ff */
[----:B------:R-:W-:Y:S01]  /*1aa0*/  SHF.R.U32.HI R40, RZ, 0x8, R23 ;  /* 0x00000008ff287819 */ /* 0x000fe20000011617 */
[----:B------:R0:W3:Y:S01]  /*1ab0*/  I2F.F16 R16, R2 ;  /* 0x0000000200107306 */ /* 0x0000e20000200c00 */
[----:B-1----:R-:W-:Y:S02]  /*1ac0*/  SHF.R.U32.HI R4, RZ, 0x8, R21 ;  /* 0x00000008ff047819 */ /* 0x002fe40000011615 */
[----:B------:R-:W-:Y:S02]  /*1ad0*/  IADD3 R0, PT, PT, R0, -0x80, RZ ;  /* 0xffffff8000007810 */ /* 0x000fe40007ffe0ff */
[----:B------:R-:W-:Y:S02]  /*1ae0*/  LOP3.LUT R4, R4, 0xff, RZ, 0xc0, !PT ;  /* 0x000000ff04047812 */ /* 0x000fe400078ec0ff */
[--C-:B------:R-:W-:Y:S01]  /*1af0*/  SHF.R.U32.HI R46, RZ, 0x8, R27.reuse ;  /* 0x00000008ff2e7819 */ /* 0x100fe2000001161b */
[----:B------:R-:W1:Y:S01]  /*1b00*/  I2F.F16 R13, R37 ;  /* 0x00000025000d7306 */ /* 0x000e620000200c00 */
[----:B0-----:R-:W-:Y:S01]  /*1b10*/  SHF.R.U32.HI R2, RZ, 0x8, R20 ;  /* 0x00000008ff027819 */ /* 0x001fe20000011614 */
[----:B--2---:R-:W-:Y:S01]  /*1b20*/  HADD2.F32 R36, -RZ, R36.H0_H0 ;  /* 0x20000024ff247230 */ /* 0x004fe20000004100 */
[----:B------:R-:W-:-:S02]  /*1b30*/  SHF.R.U32.HI R47, RZ, 0x10, R27 ;  /* 0x00000010ff2f7819 */ /* 0x000fc4000001161b */
[----:B------:R-:W-:Y:S02]  /*1b40*/  LOP3.LUT R2, R2, 0xff, RZ, 0xc0, !PT ;  /* 0x000000ff02027812 */ /* 0x000fe400078ec0ff */
[----:B------:R-:W-:Y:S01]  /*1b50*/  LOP3.LUT R40, R40, 0xff, RZ, 0xc0, !PT ;  /* 0x000000ff28287812 */ /* 0x000fe200078ec0ff */
[----:B------:R0:W2:Y:S01]  /*1b60*/  I2F.F16 R37, R5 ;  /* 0x0000000500257306 */ /* 0x0000a20000200c00 */
[----:B------:R-:W-:Y:S01]  /*1b70*/  IADD3 R2, PT, PT, R2, -0x80, RZ ;  /* 0xffffff8002027810 */ /* 0x000fe20007ffe0ff */
[----:B---3--:R-:W-:Y:S01]  /*1b80*/  HADD2.F32 R16, -RZ, R16.H0_H0 ;  /* 0x20000010ff107230 */ /* 0x008fe20000004100 */
[----:B------:R-:W-:Y:S02]  /*1b90*/  SHF.R.U32.HI R20, RZ, 0x10, R20 ;  /* 0x00000010ff147819 */ /* 0x000fe40000011614 */
[----:B------:R-:W-:Y:S02]  /*1ba0*/  SHF.R.U32.HI R23, RZ, 0x10, R23 ;  /* 0x00000010ff177819 */ /* 0x000fe40000011617 */
[----:B------:R-:W-:Y:S01]  /*1bb0*/  IADD3 R40, PT, PT, R40, -0x80, RZ ;  /* 0xffffff8028287810 */ /* 0x000fe20007ffe0ff */
[----:B------:R3:W-:Y:S01]  /*1bc0*/  I2F.F16 R38, R2 ;  /* 0x0000000200267306 */ /* 0x0007e20000200c00 */
[----:B0-----:R-:W-:Y:S01]  /*1bd0*/  SHF.R.U32.HI R5, RZ, 0x10, R21 ;  /* 0x00000010ff057819 */ /* 0x001fe20000011615 */
[----:B-1----:R-:W-:Y:S01]  /*1be0*/  HADD2.F32 R13, -RZ, R13.H0_H0 ;  /* 0x2000000dff0d7230 */ /* 0x002fe20000004100 */
[----:B------:R-:W-:-:S02]  /*1bf0*/  IADD3 R21, PT, PT, R4, -0x80, RZ ;  /* 0xffffff8004157810 */ /* 0x000fc40007ffe0ff */
[--C-:B------:R-:W-:Y:S02]  /*1c00*/  SHF.R.U32.HI R4, RZ, 0x8, R22.reuse ;  /* 0x00000008ff047819 */ /* 0x100fe40000011616 */
[----:B------:R-:W-:Y:S01]  /*1c10*/  LOP3.LUT R5, R5, 0xff, RZ, 0xc0, !PT ;  /* 0x000000ff05057812 */ /* 0x000fe200078ec0ff */
[----:B------:R0:W-:Y:S01]  /*1c20*/  I2F.F16 R6, R35 ;  /* 0x0000002300067306 */ /* 0x0001e20000200c00 */
[----:B------:R-:W-:Y:S01]  /*1c30*/  LOP3.LUT R4, R4, 0xff, RZ, 0xc0, !PT ;  /* 0x000000ff04047812 */ /* 0x000fe200078ec0ff */
[----:B--2---:R-:W-:Y:S01]  /*1c40*/  HADD2.F32 R37, -RZ, R37.H0_H0 ;  /* 0x20000025ff257230 */ /* 0x004fe20000004100 */
[----:B---3--:R-:W-:Y:S02]  /*1c50*/  SHF.R.U32.HI R2, RZ, 0x10, R22 ;  /* 0x00000010ff027819 */ /* 0x008fe40000011616 */
[----:B------:R-:W-:Y:S02]  /*1c60*/  IADD3 R39, PT, PT, R5, -0x80, RZ ;  /* 0xffffff8005277810 */ /* 0x000fe40007ffe0ff */
[----:B------:R-:W-:Y:S01]  /*1c70*/  IADD3 R22, PT, PT, R4, -0x80, RZ ;  /* 0xffffff8004167810 */ /* 0x000fe20007ffe0ff */
[----:B------:R-:W-:Y:S01]  /*1c80*/  I2F.F16 R49, R21 ;  /* 0x0000001500317306 */ /* 0x000fe20000200c00 */
[----:B------:R-:W1:Y:S01]  /*1c90*/  LDS.64 R4, [UR7] ;  /* 0x00000007ff047984 */ /* 0x000e620008000a00 */
[----:B------:R-:W-:-:S02]  /*1ca0*/  LOP3.LUT R2, R2, 0xff, RZ, 0xc0, !PT ;  /* 0x000000ff02027812 */ /* 0x000fc400078ec0ff */
[----:B0-----:R-:W-:Y:S02]  /*1cb0*/  IADD3 R35, PT, PT, R34, -0x80, RZ ;  /* 0xffffff8022237810 */ /* 0x001fe40007ffe0ff */
[----:B------:R-:W-:Y:S02]  /*1cc0*/  IADD3 R45, PT, PT, R2, -0x80, RZ ;  /* 0xffffff80022d7810 */ /* 0x000fe40007ffe0ff */
[----:B------:R-:W-:Y:S01]  /*1cd0*/  SHF.R.U32.HI R2, RZ, 0x8, R24 ;  /* 0x00000008ff027819 */ /* 0x000fe20000011618 */
[----:B------:R-:W0:Y:S01]  /*1ce0*/  I2F.F16 R0, R0 ;  /* 0x0000000000007306 */ /* 0x000e220000200c00 */
[----:B------:R-:W-:Y:S02]  /*1cf0*/  LOP3.LUT R34, R27, 0xff, RZ, 0xc0, !PT ;  /* 0x000000ff1b227812 */ /* 0x000fe400078ec0ff */
[----:B------:R-:W-:Y:S02]  /*1d00*/  LOP3.LUT R2, R2, 0xff, RZ, 0xc0, !PT ;  /* 0x000000ff02027812 */ /* 0x000fe400078ec0ff */
[----:B------:R-:W-:-:S02]  /*1d10*/  LOP3.LUT R20, R20, 0xff, RZ, 0xc0, !PT ;  /* 0x000000ff14147812 */ /* 0x000fc400078ec0ff */
[----:B------:R-:W-:Y:S01]  /*1d20*/  IADD3 R2, PT, PT, R2, -0x80, RZ ;  /* 0xffffff8002027810 */ /* 0x000fe20007ffe0ff */
[----:B------:R-:W2:Y:S01]  /*1d30*/  I2F.F16 R17, R17 ;  /* 0x0000001100117306 */ /* 0x000ea20000200c00 */
[----:B------:R-:W-:Y:S02]  /*1d40*/  LOP3.LUT R23, R23, 0xff, RZ, 0xc0, !PT ;  /* 0x000000ff17177812 */ /* 0x000fe400078ec0ff */
[----:B------:R-:W-:Y:S02]  /*1d50*/  IADD3 R20, PT, PT, R20, -0x80, RZ ;  /* 0xffffff8014147810 */ /* 0x000fe40007ffe0ff */
[----:B------:R-:W-:Y:S02]  /*1d60*/  SHF.R.U32.HI R24, RZ, 0x10, R24 ;  /* 0x00000010ff187819 */ /* 0x000fe40000011618 */
[----:B------:R-:W-:Y:S01]  /*1d70*/  IADD3 R42, PT, PT, R23, -0x80, RZ ;  /* 0xffffff80172a7810 */ /* 0x000fe20007ffe0ff */
[----:B------:R1:W-:Y:S01]  /*1d80*/  I2F.F16 R21, R2 ;  /* 0x0000000200157306 */ /* 0x0003e20000200c00 */
[----:B------:R-:W-:Y:S01]  /*1d90*/  SHF.R.U32.HI R23, RZ, 0x8, R26 ;  /* 0x00000008ff177819 */ /* 0x000fe2000001161a */
[----:B0-----:R-:W-:Y:S01]  /*1da0*/  HADD2.F32 R0, -RZ, R0.H0_H0 ;  /* 0x20000000ff007230 */ /* 0x001fe20000004100 */
[----:B------:R-:W-:-:S02]  /*1db0*/  LOP3.LUT R24, R24, 0xff, RZ, 0xc0, !PT ;  /* 0x000000ff18187812 */ /* 0x000fc400078ec0ff */
[----:B------:R-:W-:Y:S01]  /*1dc0*/  LOP3.LUT R23, R23, 0xff, RZ, 0xc0, !PT ;  /* 0x000000ff17177812 */ /* 0x000fe200078ec0ff */
[----:B--2---:R-:W-:Y:S02]  /*1dd0*/  HADD2.F32 R17, -RZ, R17.H0_H0 ;  /* 0x20000011ff117230 */ /* 0x004fe40000004100 */
[----:B------:R0:W-:Y:S01]  /*1de0*/  I2F.F16 R51, R22 ;  /* 0x0000001600337306 */ /* 0x0001e20000200c00 */
[----:B------:R-:W-:Y:S02]  /*1df0*/  IADD3 R24, PT, PT, R24, -0x80, RZ ;  /* 0xffffff8018187810 */ /* 0x000fe40007ffe0ff */
[----:B------:R-:W-:Y:S02]  /*1e00*/  IADD3 R34, PT, PT, R34, -0x80, RZ ;  /* 0xffffff8022227810 */ /* 0x000fe40007ffe0ff */
[----:B------:R-:W-:Y:S02]  /*1e10*/  SHF.R.U32.HI R26, RZ, 0x10, R26 ;  /* 0x00000010ff1a7819 */ /* 0x000fe4000001161a */
[----:B------:R-:W-:Y:S01]  /*1e20*/  IADD3 R44, PT, PT, R23, -0x80, RZ ;  /* 0xffffff80172c7810 */ /* 0x000fe20007ffe0ff */
[--C-:B-1----:R-:W-:Y:S01]  /*1e30*/  HADD2.F32 R2, -RZ, R4.reuse.H0_H0 ;  /* 0x20000004ff027230 */ /* 0x102fe20000004100 */
[----:B------:R-:W-:Y:S01]  /*1e40*/  I2F.F16 R52, R40 ;  /* 0x0000002800347306 */ /* 0x000fe20000200c00 */
[----:B------:R-:W-:Y:S01]  /*1e50*/  HADD2.F32 R27, -RZ, R4.H1_H1 ;  /* 0x30000004ff1b7230 */ /* 0x000fe20000004100 */
[--C-:B0-----:R-:W-:Y:S01]  /*1e60*/  SHF.R.U32.HI R22, RZ, 0x8, R25.reuse ;  /* 0x00000008ff167819 */ /* 0x101fe20000011619 */
[--C-:B------:R-:W-:Y:S01]  /*1e70*/  HADD2.F32 R48, -RZ, R5.reuse.H0_H0 ;  /* 0x20000005ff307230 */ /* 0x100fe20000004100 */
[----:B------:R-:W-:Y:S01]  /*1e80*/  SHF.R.U32.HI R25, RZ, 0x10, R25 ;  /* 0x00000010ff197819 */ /* 0x000fe20000011619 */
[----:B------:R-:W-:Y:S01]  /*1e90*/  HADD2.F32 R50, -RZ, R5.H1_H1 ;  /* 0x30000005ff327230 */ /* 0x000fe20000004100 */
[----:B------:R-:W-:Y:S01]  /*1ea0*/  LOP3.LUT R22, R22, 0xff, RZ, 0xc0, !PT ;  /* 0x000000ff16167812 */ /* 0x000fe200078ec0ff */
[----:B------:R-:W0:Y:S01]  /*1eb0*/  LDS.64 R4, [UR7+0x8] ;  /* 0x00000807ff047984 */ /* 0x000e220008000a00 */
[----:B------:R-:W-:Y:S01]  /*1ec0*/  LOP3.LUT R25, R25, 0xff, RZ, 0xc0, !PT ;  /* 0x000000ff19197812 */ /* 0x000fe200078ec0ff */
[----:B------:R-:W-:Y:S01]  /*1ed0*/  I2F.F16 R20, R20 ;  /* 0x0000001400147306 */ /* 0x000fe20000200c00 */
[----:B------:R-:W-:Y:S01]  /*1ee0*/  IADD3 R22, PT, PT, R22, -0x80, RZ ;  /* 0xffffff8016167810 */ /* 0x000fe20007ffe0ff */
[----:B------:R-:W-:Y:S01]  /*1ef0*/  HADD2.F32 R23, -RZ, R49.H0_H0 ;  /* 0x20000031ff177230 */ /* 0x000fe20000004100 */
[----:B------:R-:W-:Y:S01]  /*1f00*/  IADD3 R25, PT, PT, R25, -0x80, RZ ;  /* 0xffffff8019197810 */ /* 0x000fe20007ffe0ff */
[----:B------:R-:W-:Y:S01]  /*1f10*/  FFMA.FTZ R49, R16, R2, RZ ;  /* 0x0000000210317223 */ /* 0x000fe200000100ff */
[----:B------:R-:W-:Y:S01]  /*1f20*/  FFMA.FTZ R53, R2, R17, RZ ;  /* 0x0000001102357223 */ /* 0x000fe200000100ff */
[----:B------:R-:W-:-:S02]  /*1f30*/  LOP3.LUT R26, R26, 0xff, RZ, 0xc0, !PT ;  /* 0x000000ff1a1a7812 */ /* 0x000fc400078ec0ff */
[----:B------:R-:W-:Y:S01]  /*1f40*/  I2F.F16 R39, R39 ;  /* 0x0000002700277306 */ /* 0x000fe20000200c00 */
[----:B------:R-:W-:Y:S02]  /*1f50*/  LOP3.LUT R46, R46, 0xff, RZ, 0xc0, !PT ;  /* 0x000000ff2e2e7812 */ /* 0x000fe400078ec0ff */
[----:B------:R-:W-:Y:S02]  /*1f60*/  LOP3.LUT R47, R47, 0xff, RZ, 0xc0, !PT ;  /* 0x000000ff2f2f7812 */ /* 0x000fe400078ec0ff */
[----:B------:R-:W-:Y:S02]  /*1f70*/  IADD3 R46, PT, PT, R46, -0x80, RZ ;  /* 0xffffff802e2e7810 */ /* 0x000fe40007ffe0ff */
[----:B------:R-:W-:Y:S01]  /*1f80*/  IADD3 R47, PT, PT, R47, -0x80, RZ ;  /* 0xffffff802f2f7810 */ /* 0x000fe20007ffe0ff */
[----:B------:R-:W-:Y:S01]  /*1f90*/  I2F.F16 R45, R45 ;  /* 0x0000002d002d7306 */ /* 0x000fe20000200c00 */
[----:B------:R-:W-:-:S07]  /*1fa0*/  ISETP.NE.AND P0, PT, R15, 0x1, PT ;  /* 0x000000010f00780c */ /* 0x000fce0003f05270 */
[----:B------:R-:W-:Y:S08]  /*1fb0*/  I2F.F16 R54, R42 ;  /* 0x0000002a00367306 */ /* 0x000ff00000200c00 */
[----:B------:R-:W1:Y:S08]  /*1fc0*/  I2F.F16 R33, R33 ;  /* 0x0000002100217306 */ /* 0x000e700000200c00 */
[----:B------:R-:W2:Y:S01]  /*1fd0*/  I2F.F16 R32, R32 ;  /* 0x0000002000207306 */ /* 0x000ea20000200c00 */
[----:B-1----:R-:W-:-:S07]  /*1fe0*/  HADD2.F32 R33, -RZ, R33.H0_H0 ;  /* 0x20000021ff217230 */ /* 0x002fce0000004100 */
[----:B------:R-:W1:Y:S01]  /*1ff0*/  I2F.F16 R31, R31 ;  /* 0x0000001f001f7306 */ /* 0x000e620000200c00 */
[----:B--2---:R-:W-:-:S07]  /*2000*/  HADD2.F32 R32, -RZ, R32.H0_H0 ;  /* 0x20000020ff207230 */ /* 0x004fce0000004100 */
[----:B------:R-:W2:Y:S01]  /*2010*/  I2F.F16 R30, R30 ;  /* 0x0000001e001e7306 */ /* 0x000ea20000200c00 */
[----:B-1----:R-:W-:-:S07]  /*2020*/  HADD2.F32 R31, -RZ, R31.H0_H0 ;  /* 0x2000001fff1f7230 */ /* 0x002fce0000004100 */
[----:B------:R1:W3:Y:S01]  /*2030*/  I2F.F16 R42, R22 ;  /* 0x00000016002a7306 */ /* 0x0002e20000200c00 */
[----:B--2---:R-:W-:-:S07]  /*2040*/  HADD2.F32 R30, -RZ, R30.H0_H0 ;  /* 0x2000001eff1e7230 */ /* 0x004fce0000004100 */
[----:B------:R2:W-:Y:S01]  /*2050*/  I2F.F16 R43, R25 ;  /* 0x00000019002b7306 */ /* 0x0005e20000200c00 */
[----:B-1----:R-:W-:Y:S02]  /*2060*/  HADD2.F32 R22, -RZ, R38.H0_H0 ;  /* 0x20000026ff167230 */ /* 0x002fe40000004100 */
[C---:B------:R-:W-:Y:S01]  /*2070*/  FFMA.FTZ R38, R2.reuse, R0, RZ ;  /* 0x0000000002267223 */ /* 0x040fe200000100ff */
[----:B------:R-:W-:Y:S02]  /*2080*/  FFMA.FTZ R2, R2, R13, RZ ;  /* 0x0000000d02027223 */ /* 0x000fe400000100ff */
[----:B------:R-:W-:Y:S01]  /*2090*/  FFMA.FTZ R49, R22, R27, R49 ;  /* 0x0000001b16317223 */ /* 0x000fe20000010031 */
[----:B---3--:R-:W-:Y:S01]  /*20a0*/  HADD2.F32 R42, -RZ, R42.H0_H0 ;  /* 0x2000002aff2a7230 */ /* 0x008fe20000004100 */
[----:B------:R1:W3:Y:S01]  /*20b0*/  I2F.F16 R40, R24 ;  /* 0x0000001800287306 */ /* 0x0002e20000200c00 */
[----:B--2---:R-:W-:-:S05]  /*20c0*/  HADD2.F32 R25, -RZ, R52.H0_H0 ;  /* 0x20000034ff197230 */ /* 0x004fca0000004100 */
[C---:B------:R-:W-:Y:S01]  /*20d0*/  FFMA.FTZ R52, R27.reuse, R25, R2 ;  /* 0x000000191b347223 */ /* 0x040fe20000010002 */
[----:B------:R-:W-:Y:S01]  /*20e0*/  IADD3 R2, PT, PT, R26, -0x80, RZ ;  /* 0xffffff801a027810 */ /* 0x000fe20007ffe0ff */
[----:B------:R-:W2:Y:S01]  /*20f0*/  I2F.F16 R35, R35 ;  /* 0x0000002300237306 */ /* 0x000ea20000200c00 */
[----:B-1----:R-:W-:Y:S02]  /*2100*/  HADD2.F32 R24, -RZ, R51.H0_H0 ;  /* 0x20000033ff187230 */ /* 0x002fe40000004100 */
[C---:B------:R-:W-:Y:S01]  /*2110*/  FFMA.FTZ R51, R27.reuse, R23, R38 ;  /* 0x000000171b337223 */ /* 0x040fe20000010026 */
[----:B------:R-:W-:Y:S02]  /*2120*/  HADD2.F32 R26, -RZ, R20.H0_H0 ;  /* 0x20000014ff1a7230 */ /* 0x000fe40000004100 */
[----:B------:R-:W-:Y:S02]  /*2130*/  HADD2.F32 R38, -RZ, R45.H0_H0 ;  /* 0x2000002dff267230 */ /* 0x000fe40000004100 */
[----:B------:R-:W-:Y:S01]  /*2140*/  FFMA.FTZ R53, R27, R24, R53 ;  /* 0x000000181b357223 */ /* 0x000fe20000010035 */
[----:B------:R-:W-:Y:S01]  /*2150*/  HADD2.F32 R27, -RZ, R39.H0_H0 ;  /* 0x20000027ff1b7230 */ /* 0x000fe20000004100 */
[----:B------:R-:W1:Y:S01]  /*2160*/  I2F.F16 R34, R34 ;  /* 0x0000002200227306 */ /* 0x000e620000200c00 */
[----:B------:R-:W-:-:S02]  /*2170*/  HADD2.F32 R39, -RZ, R54.H0_H0 ;  /* 0x20000036ff277230 */ /* 0x000fc40000004100 */
[----:B------:R-:W-:Y:S01]  /*2180*/  FFMA.FTZ R20, R26, R48, R49 ;  /* 0x000000301a147223 */ /* 0x000fe20000010031 */
[C---:B------:R-:W-:Y:S01]  /*2190*/  FFMA.FTZ R53, R48.reuse, R38, R53 ;  /* 0x0000002630357223 */ /* 0x040fe20000010035 */
[C---:B------:R-:W-:Y:S01]  /*21a0*/  FFMA.FTZ R51, R48.reuse, R27, R51 ;  /* 0x0000001b30337223 */ /* 0x040fe20000010033 */
[----:B---3--:R-:W-:Y:S02]  /*21b0*/  HADD2.F32 R40, -RZ, R40.H0_H0 ;  /* 0x20000028ff287230 */ /* 0x008fe40000004100 */
[----:B------:R-:W-:Y:S01]  /*21c0*/  FFMA.FTZ R49, R48, R39, R52 ;  /* 0x0000002730317223 */ /* 0x000fe20000010034 */
[C---:B------:R-:W-:Y:S01]  /*21d0*/  FFMA.FTZ R48, R50.reuse, R32, R53 ;  /* 0x0000002032307223 */ /* 0x040fe20000010035 */
[----:B------:R-:W3:Y:S01]  /*21e0*/  I2F.F16 R44, R44 ;  /* 0x0000002c002c7306 */ /* 0x000ee20000200c00 */
[C---:B------:R-:W-:Y:S01]  /*21f0*/  FFMA.FTZ R51, R50.reuse, R33, R51 ;  /* 0x0000002132337223 */ /* 0x040fe20000010033 */
[----:B--2---:R-:W-:Y:S02]  /*2200*/  HADD2.F32 R35, -RZ, R35.H0_H0 ;  /* 0x20000023ff237230 */ /* 0x004fe40000004100 */
[----:B------:R-:W-:Y:S01]  /*2210*/  FFMA.FTZ R45, R31, R50, R20 ;  /* 0x000000321f2d7223 */ /* 0x000fe20000010014 */
[----:B------:R-:W-:Y:S01]  /*2220*/  FFMA.FTZ R53, R50, R30, R49 ;  /* 0x0000001e32357223 */ /* 0x000fe20000010031 */
[----:B0-----:R-:W-:-:S02]  /*2230*/  HADD2.F32 R49, -RZ, R4.H1_H1 ;  /* 0x30000004ff317230 */ /* 0x001fc40000004100 */
[----:B-1----:R-:W-:Y:S01]  /*2240*/  HADD2.F32 R34, -RZ, R34.H0_H0 ;  /* 0x20000022ff227230 */ /* 0x002fe20000004100 */
[----:B------:R0:W1:Y:S01]  /*2250*/  I2F.F16 R52, R46 ;  /* 0x0000002e00347306 */ /* 0x0000620000200c00 */
[----:B------:R-:W-:Y:S02]  /*2260*/  HADD2.F32 R20, -RZ, R5.H1_H1 ;  /* 0x30000005ff147230 */ /* 0x000fe40000004100 */
[----:B------:R-:W-:Y:S02]  /*2270*/  HADD2.F32 R43, -RZ, R43.H0_H0 ;  /* 0x2000002bff2b7230 */ /* 0x000fe40000004100 */
[----:B---3--:R-:W-:-:S03]  /*2280*/  HADD2.F32 R44, -RZ, R44.H0_H0 ;  /* 0x2000002cff2c7230 */ /* 0x008fc60000004100 */
[----:B------:R2:W3:Y:S01]  /*2290*/  I2F.F16 R54, R2 ;  /* 0x0000000200367306 */ /* 0x0004e20000200c00 */
[----:B0-----:R-:W-:-:S07]  /*22a0*/  HADD2.F32 R46, -RZ, R21.H0_H0 ;  /* 0x20000015ff2e7230 */ /* 0x001fce0000004100 */
[----:B------:R1:W0:Y:S01]  /*22b0*/  I2F.F16 R55, R47 ;  /* 0x0000002f00377306 */ /* 0x0002220000200c00 */
[----:B--2---:R-:W-:Y:S02]  /*22c0*/  HADD2.F32 R2, -RZ, R4.H0_H0 ;  /* 0x20000004ff027230 */ /* 0x004fe40000004100 */
[----:B------:R-:W-:-:S03]  /*22d0*/  HADD2.F32 R4, -RZ, R5.H0_H0 ;  /* 0x20000005ff047230 */ /* 0x000fc60000004100 */
[----:B------:R-:W-:Y:S01]  /*22e0*/  FFMA.FTZ R50, R2, R37, R51 ;  /* 0x0000002502327223 */ /* 0x000fe20000010033 */
[----:B------:R-:W-:Y:S01]  /*22f0*/  FFMA.FTZ R5, R36, R2, R45 ;  /* 0x0000000224057223 */ /* 0x000fe2000001002d */
[C---:B------:R-:W-:Y:S01]  /*2300*/  FFMA.FTZ R51, R2.reuse, R35, R48 ;  /* 0x0000002302337223 */ /* 0x040fe20000010030 */
[----:B------:R-:W-:Y:S01]  /*2310*/  FFMA.FTZ R2, R2, R34, R53 ;  /* 0x0000002202027223 */ /* 0x000fe20000010035 */
[----:B-1----:R-:W-:Y:S01]  /*2320*/  HADD2.F32 R47, -RZ, R52.H0_H0 ;  /* 0x20000034ff2f7230 */ /* 0x002fe20000004100 */
[----:B------:R1:W2:Y:S01]  /*2330*/  I2F.F16 R53, R18 ;  /* 0x0000001200357306 */ /* 0x0002a20000200c00 */
[----:B---3--:R-:W-:Y:S02]  /*2340*/  HADD2.F32 R45, -RZ, R54.H0_H0 ;  /* 0x20000036ff2d7230 */ /* 0x008fe40000004100 */
[----:B------:R-:W-:Y:S01]  /*2350*/  FFMA.FTZ R5, R46, R49, R5 ;  /* 0x000000312e057223 */ /* 0x000fe20000010005 */
[----:B------:R-:W-:Y:S01]  /*2360*/  FFMA.FTZ R21, R49, R42, R50 ;  /* 0x0000002a31157223 */ /* 0x000fe20000010032 */
[----:B0-----:R-:W-:-:S02]  /*2370*/  HADD2.F32 R48, -RZ, R55.H0_H0 ;  /* 0x20000037ff307230 */ /* 0x001fc40000004100 */
[----:B------:R-:W-:Y:S02]  /*2380*/  HADD2.F32 R52, -RZ, R6.H0_H0 ;  /* 0x20000006ff347230 */ /* 0x000fe40000004100 */
[----:B------:R-:W-:Y:S01]  /*2390*/  FFMA.FTZ R56, R4, R43, R21 ;  /* 0x0000002b04387223 */ /* 0x000fe20000010015 */
[----:B------:R-:W-:Y:S02]  /*23a0*/  HADD2.F32 R55, -RZ, R3.H0_H0 ;  /* 0x20000003ff377230 */ /* 0x000fe40000004100 */
[C---:B-1----:R-:W-:Y:S01]  /*23b0*/  FFMA.FTZ R18, R49.reuse, R44, R51 ;  /* 0x0000002c31127223 */ /* 0x042fe20000010033 */
[----:B------:R-:W-:Y:S01]  /*23c0*/  FFMA.FTZ R49, R49, R47, R2 ;  /* 0x0000002f31317223 */ /* 0x000fe20000010002 */
[----:B------:R-:W-:Y:S02]  /*23d0*/  HADD2.F32 R51, -RZ, R7.H0_H0 ;  /* 0x20000007ff337230 */ /* 0x000fe40000004100 */
[----:B------:R-:W-:Y:S01]  /*23e0*/  FFMA.FTZ R2, R40, R4, R5 ;  /* 0x0000000428027223 */ /* 0x000fe20000010005 */
[C---:B------:R-:W-:Y:S01]  /*23f0*/  FFMA.FTZ R5, R4.reuse, R45, R18 ;  /* 0x0000002d04057223 */ /* 0x040fe20000010012 */
[----:B------:R-:W-:Y:S01]  /*2400*/  FFMA.FTZ R21, R4, R48, R49 ;  /* 0x0000003004157223 */ /* 0x000fe20000010031 */
[----:B--2---:R-:W-:-:S02]  /*2410*/  HADD2.F32 R54, -RZ, R53.H0_H0 ;  /* 0x20000035ff367230 */ /* 0x004fc40000004100 */
        /* <DEDUP_REMOVED lines=17> */
[----:B------:R-:W-:Y:S02]  /*2530*/  PRMT R56, R7, 0x5410, R20 ;  /* 0x0000541007387816 */ /* 0x000fe40000000014 */
        /* <DEDUP_REMOVED lines=119> */
.L_x_2500:
[C---:B------:R-:W-:Y:S02]  /*2cb0*/  IMAD.WIDE R16, R41.reuse, 0x4, R28 ;  /* 0x0000000429107825 */ /* 0x040fe400078e021c */
[----:B------:R-:W5:Y:S04]  /*2cc0*/  LDG.E.128.CONSTANT R28, desc[UR10][R28.64] ;  /* 0x0000000a1c1c7981 */ /* 0x000f68000c1e9d00 */
        /* <DEDUP_REMOVED lines=11> */
[----:B------:R-:W-:Y:S02]  /*2d80*/  LEA.HI R34, R30, 0xffffff80, RZ, 0x8 ;  /* 0xffffff801e227811 */ /* 0x000fe400078f40ff */
[----:B------:R-:W-:Y:S02]  /*2d90*/  IADD3 R18, PT, PT, R18, -0x80, RZ ;  /* 0xffffff8012127810 */ /* 0x000fe40007ffe0ff */
[C---:B------:R-:W-:Y:S01]  /*2da0*/  LEA.HI R33, R31.reuse, 0xffffff80, RZ, 0x8 ;  /* 0xffffff801f217811 */ /* 0x040fe200078f40ff */
[----:B------:R0:W-:Y:S01]  /*2db0*/  I2F.F16 R42, R16 ;  /* 0x00000010002a7306 */ /* 0x0001e20000200c00 */
[----:B------:R-:W-:Y:S02]  /*2dc0*/  LOP3.LUT R13, R31, 0xff, RZ, 0xc0, !PT ;  /* 0x000000ff1f0d7812 */ /* 0x000fe400078ec0ff */
[--C-:B------:R-:W-:Y:S02]  /*2dd0*/  SHF.R.U32.HI R46, RZ, 0x8, R31.reuse ;  /* 0x00000008ff2e7819 */ /* 0x100fe4000001161f */
[----:B------:R-:W-:-:S02]  /*2de0*/  SHF.R.U32.HI R31, RZ, 0x10, R31 ;  /* 0x00000010ff1f7819 */ /* 0x000fc4000001161f */
[----:B------:R-:W-:Y:S01]  /*2df0*/  LEA.HI R27, R21, 0xffffff80, RZ, 0x8 ;  /* 0xffffff80151b7811 */ /* 0x000fe200078f40ff */
[----:B------:R1:W2:Y:S01]  /*2e00*/  I2F.F16 R39, R17 ;  /* 0x0000001100277306 */ /* 0x0002a20000200c00 */
[----:B0-----:R-:W-:Y:S02]  /*2e10*/  SHF.R.U32.HI R16, RZ, 0x8, R28 ;  /* 0x00000008ff107819 */ /* 0x001fe4000001161c */
[----:B------:R-:W-:Y:S02]  /*2e20*/  LOP3.LUT R31, R31, 0xff, RZ, 0xc0, !PT ;  /* 0x000000ff1f1f7812 */ /* 0x000fe400078ec0ff */
[----:B------:R-:W-:Y:S02]  /*2e30*/  LOP3.LUT R16, R16, 0xff, RZ, 0xc0, !PT ;  /* 0x000000ff10107812 */ /* 0x000fe400078ec0ff */
[----:B------:R-:W-:Y:S01]  /*2e40*/  IADD3 R50, PT, PT, R31, -0x80, RZ ;  /* 0xffffff801f327810 */ /* 0x000fe20007ffe0ff */
[----:B------:R-:W0:Y:S01]  /*2e50*/  I2F.F16 R40, R18 ;  /* 0x0000001200287306 */ /* 0x000e220000200c00 */
[----:B-1----:R-:W-:-:S02]  /*2e60*/  SHF.R.U32.HI R17, RZ, 0x8, R29 ;  /* 0x00000008ff117819 */ /* 0x002fc4000001161d */
[----:B------:R-:W-:Y:S02]  /*2e70*/  IADD3 R16, PT, PT, R16, -0x80, RZ ;  /* 0xffffff8010107810 */ /* 0x000fe40007ffe0ff */
[----:B------:R-:W-:Y:S02]  /*2e80*/  LOP3.LUT R17, R17, 0xff, RZ, 0xc0, !PT ;  /* 0x000000ff11117812 */ /* 0x000fe400078ec0ff */
[----:B------:R-:W-:Y:S01]  /*2e90*/  SHF.R.U32.HI R31, RZ, 0x8, R22 ;  /* 0x00000008ff1f7819 */ /* 0x000fe20000011616 */
[----:B------:R1:W3:Y:S01]  /*2ea0*/  I2F.F16 R44, R16 ;  /* 0x00000010002c7306 */ /* 0x0002e20000200c00 */
[----:B------:R-:W-:Y:S01]  /*2eb0*/  IADD3 R45, PT, PT, R17, -0x80, RZ ;  /* 0xffffff80112d7810 */ /* 0x000fe20007ffe0ff */
[----:B--2---:R-:W-:Y:S01]  /*2ec0*/  HADD2.F32 R39, -RZ, R39.H0_H0 ;  /* 0x20000027ff277230 */ /* 0x004fe20000004100 */
[----:B------:R-:W-:Y:S02]  /*2ed0*/  SHF.R.U32.HI R17, RZ, 0x8, R30 ;  /* 0x00000008ff117819 */ /* 0x000fe4000001161e */
[----:B------:R-:W-:-:S02]  /*2ee0*/  LOP3.LUT R49, R31, 0xff, RZ, 0xc0, !PT ;  /* 0x000000ff1f317812 */ /* 0x000fc400078ec0ff */
[----:B------:R-:W-:Y:S01]  /*2ef0*/  LOP3.LUT R17, R17, 0xff, RZ, 0xc0, !PT ;  /* 0x000000ff11117812 */ /* 0x000fe200078ec0ff */
[----:B------:R-:W2:Y:S01]  /*2f00*/  I2F.F16 R45, R45 ;  /* 0x0000002d002d7306 */ /* 0x000ea20000200c00 */
        /* <DEDUP_REMOVED lines=9> */
[--C-:B------:R-:W-:Y:S02]  /*2fa0*/  SHF.R.U32.HI R31, RZ, 0x10, R21.reuse ;  /* 0x00000010ff1f7819 */ /* 0x100fe40000011615 */
[----:B------:R-:W-:Y:S01]  /*2fb0*/  LOP3.LUT R18, R18, 0xff, RZ, 0xc0, !PT ;  /* 0x000000ff12127812 */ /* 0x000fe200078ec0ff */
[----:B------:R-:W3:Y:S01]  /*2fc0*/  I2F.F16 R48, R48 ;  /* 0x0000003000307306 */ /* 0x000ee20000200c00 */
[----:B-1----:R-:W-:Y:S01]  /*2fd0*/  SHF.R.U32.HI R30, RZ, 0x8, R21 ;  /* 0x00000008ff1e7819 */ /* 0x002fe20000011615 */
[----:B--2---:R-:W-:Y:S01]  /*2fe0*/  HADD2.F32 R45, -RZ, R45.H0_H0 ;  /* 0x2000002dff2d7230 */ /* 0x004fe20000004100 */
[----:B------:R-:W-:Y:S02]  /*2ff0*/  SHF.R.U32.HI R21, RZ, 0x8, R23 ;  /* 0x00000008ff157819 */ /* 0x000fe40000011617 */
[----:B------:R-:W-:Y:S02]  /*3000*/  LOP3.LUT R46, R46, 0xff, RZ, 0xc0, !PT ;  /* 0x000000ff2e2e7812 */ /* 0x000fe400078ec0ff */
[----:B------:R-:W-:Y:S01]  /*3010*/  LEA.HI R32, R20, 0xffffff80, RZ, 0x8 ;  /* 0xffffff8014207811 */ /* 0x000fe200078f40ff */
[----:B------:R-:W-:Y:S01]  /*3020*/  I2F.F16 R50, R50 ;  /* 0x0000003200327306 */ /* 0x000fe20000200c00 */
[----:B------:R-:W-:-:S02]  /*3030*/  IADD3 R18, PT, PT, R18, -0x80, RZ ;  /* 0xffffff8012127810 */ /* 0x000fc40007ffe0ff */
[----:B------:R-:W-:Y:S02]  /*3040*/  SHF.R.U32.HI R20, RZ, 0x10, R20 ;  /* 0x00000010ff147819 */ /* 0x000fe40000011614 */
[----:B------:R-:W-:Y:S02]  /*3050*/  LOP3.LUT R21, R21, 0xff, RZ, 0xc0, !PT ;  /* 0x000000ff15157812 */ /* 0x000fe400078ec0ff */
[----:B------:R-:W-:Y:S01]  /*3060*/  LOP3.LUT R0, R29, 0xff, RZ, 0xc0, !PT ;  /* 0x000000ff1d007812 */ /* 0x000fe200078ec0ff */
[----:B------:R-:W1:Y:S01]  /*3070*/  I2F.F16 R34, R34 ;  /* 0x0000002200227306 */ /* 0x000e620000200c00 */
[----:B------:R-:W-:Y:S01]  /*3080*/  IADD3 R47, PT, PT, R46, -0x80, RZ ;  /* 0xffffff802e2f7810 */ /* 0x000fe20007ffe0ff */
[----:B---3--:R-:W-:Y:S01]  /*3090*/  HADD2.F32 R48, -RZ, R48.H0_H0 ;  /* 0x20000030ff307230 */ /* 0x008fe20000004100 */
[----:B------:R-:W-:Y:S02]  /*30a0*/  IADD3 R52, PT, PT, R49, -0x80, RZ ;  /* 0xffffff8031347810 */ /* 0x000fe40007ffe0ff */
[----:B------:R-:W-:-:S02]  /*30b0*/  LOP3.LUT R38, R23, 0xff, RZ, 0xc0, !PT ;  /* 0x000000ff17267812 */ /* 0x000fc400078ec0ff */
[----:B------:R-:W-:Y:S01]  /*30c0*/  LEA.HI R49, R23, 0xffffff80, RZ, 0x8 ;  /* 0xffffff8017317811 */ /* 0x000fe200078f40ff */
[----:B------:R2:W3:Y:S01]  /*30d0*/  I2F.F16 R46, R18 ;  /* 0x00000012002e7306 */ /* 0x0004e20000200c00 */
[----:B------:R-:W-:Y:S02]  /*30e0*/  SHF.R.U32.HI R55, RZ, 0x10, R23 ;  /* 0x00000010ff377819 */ /* 0x000fe40000011617 */
[----:B------:R-:W-:Y:S02]  /*30f0*/  IADD3 R23, PT, PT, R21, -0x80, RZ ;  /* 0xffffff8015177810 */ /* 0x000fe40007ffe0ff */
[----:B------:R-:W-:Y:S01]  /*3100*/  LEA.HI R36, R28, 0xffffff80, RZ, 0x8 ;  /* 0xffffff801c247811 */ /* 0x000fe200078f40ff */
[--C-:B0-----:R-:W-:Y:S01]  /*3110*/  HADD2.F32 R56, -RZ, R16.reuse.H1_H1 ;  /* 0x30000010ff387230 */ /* 0x101fe20000004100 */
[----:B------:R-:W-:Y:S01]  /*3120*/  IADD3 R0, PT, PT, R0, -0x80, RZ ;  /* 0xffffff8000007810 */ /* 0x000fe20007ffe0ff */
[----:B--2---:R-:W-:Y:S01]  /*3130*/  HADD2.F32 R18, -RZ, R16.H0_H0 ;  /* 0x20000010ff127230 */ /* 0x004fe20000004100 */
[----:B------:R-:W-:Y:S01]  /*3140*/  LOP3.LUT R16, R20, 0xff, RZ, 0xc0, !PT ;  /* 0x000000ff14107812 */ /* 0x000fe200078ec0ff */
[----:B------:R-:W-:Y:S01]  /*3150*/  I2F.F16 R59, R47 ;  /* 0x0000002f003b7306 */ /* 0x000fe20000200c00 */
[----:B------:R-:W0:Y:S01]  /*3160*/  LDS.64 R20, [UR7+0x18] ;  /* 0x00001807ff147984 */ /* 0x000e220008000a00 */
[----:B------:R-:W-:Y:S01]  /*3170*/  LEA.HI R35, R29, 0xffffff80, RZ, 0x8 ;  /* 0xffffff801d237811 */ /* 0x000fe200078f40ff */
[--C-:B------:R-:W-:Y:S01]  /*3180*/  HADD2.F32 R57, -RZ, R17.reuse.H0_H0 ;  /* 0x20000011ff397230 */ /* 0x100fe20000004100 */
[----:B------:R-:W-:Y:S01]  /*3190*/  IADD3 R13, PT, PT, R13, -0x80, RZ ;  /* 0xffffff800d0d7810 */ /* 0x000fe20007ffe0ff */
[----:B------:R-:W-:Y:S01]  /*31a0*/  HADD2.F32 R51, -RZ, R17.H1_H1 ;  /* 0x30000011ff337230 */ /* 0x000fe20000004100 */
[----:B------:R-:W-:Y:S01]  /*31b0*/  SHF.R.U32.HI R28, RZ, 0x10, R28 ;  /* 0x00000010ff1c7819 */ /* 0x000fe2000001161c */
[----:B------:R-:W-:Y:S01]  /*31c0*/  HADD2.F32 R17, -RZ, R43.H0_H0 ;  /* 0x2000002bff117230 */ /* 0x000fe20000004100 */
[----:B------:R-:W-:Y:S01]  /*31d0*/  SHF.R.U32.HI R29, RZ, 0x10, R29 ;  /* 0x00000010ff1d7819 */ /* 0x000fe2000001161d */
[----:B------:R-:W2:Y:S01]  /*31e0*/  I2F.F16 R0, R0 ;  /* 0x0000000000007306 */ /* 0x000ea20000200c00 */
[----:B------:R-:W-:Y:S01]  /*31f0*/  LOP3.LUT R28, R28, 0xff, RZ, 0xc0, !PT ;  /* 0x000000ff1c1c7812 */ /* 0x000fe200078ec0ff */
[----:B-1----:R-:W-:Y:S01]  /*3200*/  HADD2.F32 R34, -RZ, R34.H0_H0 ;  /* 0x20000022ff227230 */ /* 0x002fe20000004100 */
[----:B------:R-:W-:Y:S01]  /*3210*/  LOP3.LUT R29, R29, 0xff, RZ, 0xc0, !PT ;  /* 0x000000ff1d1d7812 */ /* 0x000fe200078ec0ff */
[----:B------:R-:W-:Y:S01]  /*3220*/  FFMA.FTZ R61, R18, R17, RZ ;  /* 0x00000011123d7223 */ /* 0x000fe200000100ff */
[----:B------:R-:W-:Y:S01]  /*3230*/  IADD3 R28, PT, PT, R28, -0x80, RZ ;  /* 0xffffff801c1c7810 */ /* 0x000fe20007ffe0ff */
[----:B---3--:R-:W-:Y:S01]  /*3240*/  HADD2.F32 R46, -RZ, R46.H0_H0 ;  /* 0x2000002eff2e7230 */ /* 0x008fe20000004100 */
[----:B------:R-:W-:Y:S01]  /*3250*/  IADD3 R29, PT, PT, R29, -0x80, RZ ;  /* 0xffffff801d1d7810 */ /* 0x000fe20007ffe0ff */
[----:B------:R-:W1:Y:S01]  /*3260*/  I2F.F16 R13, R13 ;  /* 0x0000000d000d7306 */ /* 0x000e620000200c00 */
[----:B------:R-:W-:-:S02]  /*3270*/  LOP3.LUT R37, R22, 0xff, RZ, 0xc0, !PT ;  /* 0x000000ff16257812 */ /* 0x000fc400078ec0ff */
[----:B------:R-:W-:Y:S02]  /*3280*/  LEA.HI R26, R22, 0xffffff80, RZ, 0x8 ;  /* 0xffffff80161a7811 */ /* 0x000fe400078f40ff */
[----:B------:R-:W-:Y:S02]  /*3290*/  LOP3.LUT R30, R30, 0xff, RZ, 0xc0, !PT ;  /* 0x000000ff1e1e7812 */ /* 0x000fe400078ec0ff */
[----:B------:R-:W-:Y:S01]  /*32a0*/  SHF.R.U32.HI R54, RZ, 0x10, R22 ;  /* 0x00000010ff367819 */ /* 0x000fe20000011616 */
[----:B------:R-:W3:Y:S01]  /*32b0*/  I2F.F16 R28, R28 ;  /* 0x0000001c001c7306 */ /* 0x000ee20000200c00 */
[----:B------:R-:W-:Y:S01]  /*32c0*/  IADD3 R37, PT, PT, R37, -0x80, RZ ;  /* 0xffffff8025257810 */ /* 0x000fe20007ffe0ff */
[----:B--2---:R-:W-:Y:S01]  /*32d0*/  HADD2.F32 R0, -RZ, R0.H0_H0 ;  /* 0x20000000ff007230 */ /* 0x004fe20000004100 */
[----:B------:R-:W-:Y:S02]  /*32e0*/  IADD3 R38, PT, PT, R38, -0x80, RZ ;  /* 0xffffff8026267810 */ /* 0x000fe40007ffe0ff */
[----:B------:R-:W-:Y:S01]  /*32f0*/  IADD3 R30, PT, PT, R30, -0x80, RZ ;  /* 0xffffff801e1e7810 */ /* 0x000fe20007ffe0ff */
[----:B-1----:R-:W-:-:S02]  /*3300*/  HADD2.F32 R13, -RZ, R13.H0_H0 ;  /* 0x2000000dff0d7230 */ /* 0x002fc40000004100 */
[----:B------:R-:W1:Y:S01]  /*3310*/  I2F.F16 R29, R29 ;  /* 0x0000001d001d7306 */ /* 0x000e620000200c00 */
[----:B------:R-:W-:Y:S01]  /*3320*/  LOP3.LUT R53, R31, 0xff, RZ, 0xc0, !PT ;  /* 0x000000ff1f357812 */ /* 0x000fe200078ec0ff */
[----:B------:R-:W-:Y:S02]  /*3330*/  HADD2.F32 R31, -RZ, R59.H0_H0 ;  /* 0x2000003bff1f7230 */ /* 0x000fe40000004100 */
[----:B------:R-:W-:Y:S01]  /*3340*/  FFMA.FTZ R59, R18, R0, RZ ;  /* 0x00000000123b7223 */ /* 0x000fe200000100ff */
[----:B------:R-:W-:Y:S02]  /*3350*/  LOP3.LUT R54, R54, 0xff, RZ, 0xc0, !PT ;  /* 0x000000ff36367812 */ /* 0x000fe400078ec0ff */
[----:B------:R-:W-:Y:S01]  /*3360*/  LOP3.LUT R55, R55, 0xff, RZ, 0xc0, !PT ;  /* 0x000000ff37377812 */ /* 0x000fe200078ec0ff */
[----:B---3--:R-:W-:Y:S01]  /*3370*/  HADD2.F32 R28, -RZ, R28.H0_H0 ;  /* 0x2000001cff1c7230 */ /* 0x008fe20000004100 */
[----:B------:R-:W2:Y:S01]  /*3380*/  I2F.F16 R36, R36 ;  /* 0x0000002400247306 */ /* 0x000ea20000200c00 */
[----:B------:R-:W-:-:S02]  /*3390*/  IADD3 R53, PT, PT, R53, -0x80, RZ ;  /* 0xffffff8035357810 */ /* 0x000fc40007ffe0ff */
[----:B------:R-:W-:Y:S02]  /*33a0*/  IADD3 R54, PT, PT, R54, -0x80, RZ ;  /* 0xffffff8036367810 */ /* 0x000fe40007ffe0ff */
[----:B------:R-:W-:Y:S01]  /*33b0*/  IADD3 R55, PT, PT, R55, -0x80, RZ ;  /* 0xffffff8037377810 */ /* 0x000fe20007ffe0ff */
[----:B-1----:R-:W-:Y:S02]  /*33c0*/  HADD2.F32 R29, -RZ, R29.H0_H0 ;  /* 0x2000001dff1d7230 */ /* 0x002fe40000004100 */
[----:B------:R1:W-:Y:S01]  /*33d0*/  I2F.F16 R22, R52 ;  /* 0x0000003400167306 */ /* 0x0003e20000200c00 */
[----:B------:R-:W-:Y:S01]  /*33e0*/  ISETP.NE.AND P0, PT, R15, 0x1, PT ;  /* 0x000000010f00780c */ /* 0x000fe20003f05270 */
[----:B--2---:R-:W-:-:S06]  /*33f0*/  HADD2.F32 R36, -RZ, R36.H0_H0 ;  /* 0x20000024ff247230 */ /* 0x004fcc0000004100 */
[----:B------:R-:W2:Y:S01]  /*3400*/  I2F.F16 R35, R35 ;  /* 0x0000002300237306 */ /* 0x000ea20000200c00 */
[----:B-1----:R-:W-:Y:S01]  /*3410*/  IADD3 R52, PT, PT, R16, -0x80, RZ ;  /* 0xffffff8010347810 */ /* 0x002fe20007ffe0ff */
[----:B------:R-:W-:-:S05]  /*3420*/  HADD2.F32 R16, -RZ, R42.H0_H0 ;  /* 0x2000002aff107230 */ /* 0x000fca0000004100 */
[----:B------:R-:W-:Y:S01]  /*3430*/  FFMA.FTZ R43, R16, R18, RZ ;  /* 0x00000012102b7223 */ /* 0x000fe200000100ff */
[----:B------:R-:W1:Y:S01]  /*3440*/  I2F.F16 R33, R33 ;  /* 0x0000002100217306 */ /* 0x000e620000200c00 */
[----:B------:R-:W-:Y:S02]  /*3450*/  FFMA.FTZ R18, R18, R13, RZ ;  /* 0x0000000d12127223 */ /* 0x000fe400000100ff */
[----:B------:R-:W-:-:S04]  /*3460*/  FFMA.FTZ R43, R44, R56, R43 ;  /* 0x000000382c2b7223 */ /* 0x000fc8000001002b */
[----:B------:R-:W-:Y:S01]  /*3470*/  FFMA.FTZ R43, R28, R57, R43 ;  /* 0x000000391c2b7223 */ /* 0x000fe2000001002b */
[----:B------:R-:W3:Y:S01]  /*3480*/  I2F.F16 R37, R37 ;  /* 0x0000002500257306 */ /* 0x000ee20000200c00 */
[----:B--2---:R-:W-:Y:S02]  /*3490*/  HADD2.F32 R35, -RZ, R35.H0_H0 ;  /* 0x20000023ff237230 */ /* 0x004fe40000004100 */
[----:B-1----:R-:W-:-:S05]  /*34a0*/  HADD2.F32 R33, -RZ, R33.H0_H0 ;  /* 0x20000021ff217230 */ /* 0x002fca0000004100 */
[----:B------:R-:W1:Y:S01]  /*34b0*/  I2F.F16 R38, R38 ;  /* 0x0000002600267306 */ /* 0x000e620000200c00 */
[----:B---3--:R-:W-:-:S07]  /*34c0*/  HADD2.F32 R37, -RZ, R37.H0_H0 ;  /* 0x20000025ff257230 */ /* 0x008fce0000004100 */
[----:B------:R2:W3:Y:S01]  /*34d0*/  I2F.F16 R47, R30 ;  /* 0x0000001e002f7306 */ /* 0x0004e20000200c00 */
[----:B-1----:R-:W-:-:S07]  /*34e0*/  HADD2.F32 R38, -RZ, R38.H0_H0 ;  /* 0x20000026ff267230 */ /* 0x002fce0000004100 */
[----:B------:R-:W1:Y:S01]  /*34f0*/  I2F.F16 R23, R23 ;  /* 0x0000001700177306 */ /* 0x000e620000200c00 */
[----:B--2---:R-:W-:Y:S02]  /*3500*/  HADD2.F32 R30, -RZ, R58.H0_H0 ;  /* 0x2000003aff1e7230 */ /* 0x004fe40000004100 */
[C---:B------:R-:W-:Y:S01]  /*3510*/  FFMA.FTZ R58, R56.reuse, R45, R59 ;  /* 0x0000002d383a7223 */ /* 0x040fe2000001003b */
[----:B------:R-:W-:Y:S01]  /*3520*/  FFMA.FTZ R59, R56, R31, R18 ;  /* 0x0000001f383b7223 */ /* 0x000fe20000010012 */
[----:B------:R-:W-:Y:S02]  /*3530*/  HADD2.F32 R18, -RZ, R50.H0_H0 ;  /* 0x20000032ff127230 */ /* 0x000fe40000004100 */
[----:B------:R-:W-:Y:S01]  /*3540*/  FFMA.FTZ R50, R36, R51, R43 ;  /* 0x0000003324327223 */ /* 0x000fe2000001002b */
[----:B------:R-:W-:Y:S01]  /*3550*/  FFMA.FTZ R61, R56, R30, R61 ;  /* 0x0000001e383d7223 */ /* 0x000fe2000001003d */
[C---:B------:R-:W-:Y:S01]  /*3560*/  FFMA.FTZ R58, R57.reuse, R29, R58 ;  /* 0x0000001d393a7223 */ /* 0x040fe2000001003a */
[----:B------:R2:W4:Y:S01]  /*3570*/  I2F.F16 R42, R52 ;  /* 0x00000034002a7306 */ /* 0x0005220000200c00 */
[C---:B------:R-:W-:Y:S01]  /*3580*/  FFMA.FTZ R56, R57.reuse, R18, R59 ;  /* 0x0000001239387223 */ /* 0x040fe2000001003b */
[----:B------:R-:W-:Y:S01]  /*3590*/  FFMA.FTZ R61, R57, R48, R61 ;  /* 0x00000030393d7223 */ /* 0x000fe2000001003d */
[----:B0-----:R-:W-:-:S02]  /*35a0*/  HADD2.F32 R43, -RZ, R20.H0_H0 ;  /* 0x20000014ff2b7230 */ /* 0x001fc40000004100 */
[----:B------:R-:W-:Y:S02]  /*35b0*/  HADD2.F32 R20, -RZ, R20.H1_H1 ;  /* 0x30000014ff147230 */ /* 0x000fe40000004100 */
[C---:B------:R-:W-:Y:S01]  /*35c0*/  FFMA.FTZ R60, R51.reuse, R34, R61 ;  /* 0x00000022333c7223 */ /* 0x040fe2000001003d */
[----:B---3--:R-:W-:Y:S01]  /*35d0*/  HADD2.F32 R47, -RZ, R47.H0_H0 ;  /* 0x2000002fff2f7230 */ /* 0x008fe20000004100 */
[----:B------:R-:W0:Y:S01]  /*35e0*/  I2F.F16 R53, R53 ;  /* 0x0000003500357306 */ /* 0x000e220000200c00 */
[C---:B--2---:R-:W-:Y:S01]  /*35f0*/  FFMA.FTZ R52, R51.reuse, R35, R58 ;  /* 0x0000002333347223 */ /* 0x044fe2000001003a */
[----:B------:R-:W-:Y:S01]  /*3600*/  FFMA.FTZ R51, R51, R33, R56 ;  /* 0x0000002133337223 */ /* 0x000fe20000010038 */
[--C-:B------:R-:W-:Y:S02]  /*3610*/  HADD2.F32 R56, -RZ, R21.reuse.H0_H0 ;  /* 0x20000015ff387230 */ /* 0x100fe40000004100 */
[----:B------:R-:W-:Y:S01]  /*3620*/  FFMA.FTZ R60, R43, R37, R60 ;  /* 0x000000252b3c7223 */ /* 0x000fe2000001003c */
[----:B------:R-:W-:-:S02]  /*3630*/  HADD2.F32 R58, -RZ, R21.H1_H1 ;  /* 0x30000015ff3a7230 */ /* 0x000fc40000004100 */
[----:B------:R-:W-:Y:S01]  /*3640*/  FFMA.FTZ R21, R39, R43, R50 ;  /* 0x0000002b27157223 */ /* 0x000fe20000010032 */
[C---:B------:R-:W-:Y:S01]  /*3650*/  FFMA.FTZ R57, R43.reuse, R40, R52 ;  /* 0x000000282b397223 */ /* 0x040fe20000010034 */
[----:B------:R-:W2:Y:S01]  /*3660*/  I2F.F16 R54, R54 ;  /* 0x0000003600367306 */ /* 0x000ea20000200c00 */
[----:B------:R-:W-:Y:S01]  /*3670*/  FFMA.FTZ R59, R43, R38, R51 ;  /* 0x000000262b3b7223 */ /* 0x000fe20000010033 */
[----:B------:R-:W-:Y:S02]  /*3680*/  HADD2.F32 R43, -RZ, R22.H0_H0 ;  /* 0x20000016ff2b7230 */ /* 0x000fe40000004100 */
[----:B------:R-:W-:Y:S01]  /*3690*/  FFMA.FTZ R21, R46, R20, R21 ;  /* 0x000000142e157223 */ /* 0x000fe20000010015 */
[----:B-1----:R-:W-:Y:S02]  /*36a0*/  HADD2.F32 R50, -RZ, R23.H0_H0 ;  /* 0x20000017ff327230 */ /* 0x002fe40000004100 */
[----:B------:R-:W-:Y:S01]  /*36b0*/  FFMA.FTZ R57, R20, R47, R57 ;  /* 0x0000002f14397223 */ /* 0x000fe20000010039 */
[----:B----4-:R-:W-:Y:S01]  /*36c0*/  HADD2.F32 R42, -RZ, R42.H0_H0 ;  /* 0x2000002aff2a7230 */ /* 0x010fe20000004100 */
[----:B------:R-:W1:Y:S01]  /*36d0*/  I2F.F16 R55, R55 ;  /* 0x0000003700377306 */ /* 0x000e620000200c00 */
[----:B0-----:R-:W-:-:S03]  /*36e0*/  HADD2.F32 R51, -RZ, R53.H0_H0 ;  /* 0x20000035ff337230 */ /* 0x001fc60000004100 */
[----:B------:R-:W-:Y:S02]  /*36f0*/  FFMA.FTZ R21, R42, R56, R21 ;  /* 0x000000382a157223 */ /* 0x000fe40000010015 */
[----:B------:R-:W-:Y:S01]  /*3700*/  FFMA.FTZ R23, R56, R51, R57 ;  /* 0x0000003338177223 */ /* 0x000fe20000010039 */
[----:B--2---:R-:W-:Y:S01]  /*3710*/  HADD2.F32 R52, -RZ, R54.H0_H0 ;  /* 0x20000036ff347230 */ /* 0x004fe20000004100 */
[----:B------:R-:W0:Y:S01]  /*3720*/  I2F.F16 R32, R32 ;  /* 0x0000002000207306 */ /* 0x000e220000200c00 */
[----:B------:R-:W-:Y:S02]  /*3730*/  HADD2.F32 R54, -RZ, R10.H0_H0 ;  /* 0x2000000aff367230 */ /* 0x000fe40000004100 */
[----:B-1----:R-:W-:-:S05]  /*3740*/  HADD2.F32 R53, -RZ, R55.H0_H0 ;  /* 0x20000037ff357230 */ /* 0x002fca0000004100 */
[----:B------:R-:W1:Y:S01]  /*3750*/  I2F.F16 R27, R27 ;  /* 0x0000001b001b7306 */ /* 0x000e620000200c00 */
[----:B------:R-:W-:Y:S02]  /*3760*/  HADD2.F32 R55, -RZ, R9.H0_H0 ;  /* 0x20000009ff377230 */ /* 0x000fe40000004100 */
[----:B0-----:R-:W-:-:S05]  /*3770*/  HADD2.F32 R32, -RZ, R32.H0_H0 ;  /* 0x20000020ff207230 */ /* 0x001fca0000004100 */
[----:B------:R-:W0:Y:S01]  /*3780*/  I2F.F16 R26, R26 ;  /* 0x0000001a001a7306 */ /* 0x000e220000200c00 */
[----:B-1----:R-:W-:-:S07]  /*3790*/  HADD2.F32 R27, -RZ, R27.H0_H0 ;  /* 0x2000001bff1b7230 */ /* 0x002fce0000004100 */
[----:B------:R1:W2:Y:S01]  /*37a0*/  I2F.F16 R61, R49 ;  /* 0x00000031003d7306 */ /* 0x0002a20000200c00 */
[----:B------:R-:W-:Y:S01]  /*37b0*/  FFMA.FTZ R23, R58, R27, R23 ;  /* 0x0000001b3a177223 */ /* 0x000fe20000010017 */
[----:B0-----:R-:W-:-:S03]  /*37c0*/  HADD2.F32 R57, -RZ, R26.H0_H0 ;  /* 0x2000001aff397230 */ /* 0x001fc60000004100 */
[----:B------:R-:W-:Y:S01]  /*37d0*/  FMUL.FTZ R23, R54, R23 ;  /* 0x0000001736177220 */ /* 0x000fe20000410000 */
[C---:B-1----:R-:W-:Y:S01]  /*37e0*/  FFMA.FTZ R49, R20.reuse, R43, R60 ;  /* 0x0000002b14317223 */ /* 0x042fe2000001003c */
[----:B------:R-:W-:Y:S01]  /*37f0*/  FFMA.FTZ R20, R20, R50, R59 ;  /* 0x0000003214147223 */ /* 0x000fe2000001003b */
[----:B------:R-:W-:Y:S02]  /*3800*/  HADD2.F32 R26, -RZ, R8.H0_H0 ;  /* 0x20000008ff1a7230 */ /* 0x000fe40000004100 */
[C---:B------:R-:W-:Y:S01]  /*3810*/  FFMA.FTZ R22, R56.reuse, R52, R49 ;  /* 0x0000003438167223 */ /* 0x040fe20000010031 */
[----:B------:R-:W-:Y:S01]  /*3820*/  FFMA.FTZ R59, R56, R53, R20 ;  /* 0x00000035383b7223 */ /* 0x000fe20000010014 */
[----:B--2---:R-:W-:Y:S02]  /*3830*/  HADD2.F32 R56, -RZ, R61.H0_H0 ;  /* 0x2000003dff387230 */ /* 0x004fe40000004100 */
[----:B------:R-:W-:Y:S01]  /*3840*/  FFMA.FTZ R20, R32, R58, R21 ;  /* 0x0000003a20147223 */ /* 0x000fe20000010015 */
[----:B------:R-:W-:-:S02]  /*3850*/  HADD2.F32 R49, -RZ, R11.H0_H0 ;  /* 0x2000000bff317230 */ /* 0x000fc40000004100 */
[C---:B------:R-:W-:Y:S01]  /*3860*/  FFMA.FTZ R22, R58.reuse, R57, R22 ;  /* 0x000000393a167223 */ /* 0x040fe20000010016 */
[----:B------:R-:W-:Y:S01]  /*3870*/  F2FP.F16.F32.PACK_AB R23, RZ, R23 ;  /* 0x00000017ff17723e */ /* 0x000fe200000000ff */
[----:B------:R-:W-:Y:S01]  /*3880*/  FFMA.FTZ R59, R58, R56, R59 ;  /* 0x000000383a3b7223 */ /* 0x000fe2000001003b */
[----:B------:R-:W-:Y:S01]  /*3890*/  FMUL.FTZ R20, R49, R20 ;  /* 0x0000001431147220 */ /* 0x000fe20000410000 */
[----:B------:R-:W-:Y:S02]  /*38a0*/  FMUL.FTZ R22, R55, R22 ;  /* 0x0000001637167220 */ /* 0x000fe40000410000 */
        /* <DEDUP_REMOVED lines=119> */
.L_x_2501:
        /* <DEDUP_REMOVED lines=311> */
.L_x_2502:
[C---:B0-----:R-:W-:Y:S02]  /*5390*/  IMAD.WIDE R16, R41.reuse, 0x4, R28 ;  /* 0x0000000429107825 */ /* 0x041fe400078e021c */
[----:B------:R-:W2:Y:S04]  /*53a0*/  LDG.E.128.CONSTANT R28, desc[UR10][R28.64] ;  /* 0x0000000a1c1c7981 */ /* 0x000ea8000c1e9d00 */
[----:B-----5:R-:W3:Y:S01]  /*53b0*/  LDG.E.128.CONSTANT R20, desc[UR10][R16.64] ;  /* 0x0000000a10147981 */ /* 0x020ee2000c1e9d00 */
[----:B------:R-:W-:Y:S01]  /*53c0*/  UIADD3 UR4, UPT, UPT, UR7, 0x40, URZ ;  /* 0x0000004007047890 */ /* 0x000fe2000fffe0ff */
[----:B------:R-:W-:Y:S01]  /*53d0*/  MOV R13, R19 ;  /* 0x00000013000d7202 */ /* 0x000fe20000000f00 */
        /* <DEDUP_REMOVED lines=14> */
[----:B------:R-:W-:Y:S02]  /*54c0*/  IADD3 R42, PT, PT, R16, -0x80, RZ ;  /* 0xffffff80102a7810 */ /* 0x000fe40007ffe0ff */
[----:B------:R-:W-:Y:S01]  /*54d0*/  LOP3.LUT R13, R28, 0xff, RZ, 0xc0, !PT ;  /* 0x000000ff1c0d7812 */ /* 0x000fe200078ec0ff */
[----:B------:R-:W1:Y:S01]  /*54e0*/  I2F.F16 R34, R34 ;  /* 0x0000002200227306 */ /* 0x000e620000200c00 */
[----:B------:R-:W-:-:S02]  /*54f0*/  LOP3.LUT R16, R20, 0xff, RZ, 0xc0, !PT ;  /* 0x000000ff14107812 */ /* 0x000fc400078ec0ff */
[----:B------:R-:W-:Y:S02]  /*5500*/  IADD3 R13, PT, PT, R13, -0x80, RZ ;  /* 0xffffff800d0d7810 */ /* 0x000fe40007ffe0ff */
[----:B------:R-:W-:Y:S02]  /*5510*/  IADD3 R16, PT, PT, R16, -0x80, RZ ;  /* 0xffffff8010107810 */ /* 0x000fe40007ffe0ff */
[----:B------:R-:W-:Y:S01]  /*5520*/  LOP3.LUT R17, R21, 0xff, RZ, 0xc0, !PT ;  /* 0x000000ff15117812 */ /* 0x000fe200078ec0ff */
[----:B------:R2:W-:Y:S01]  /*5530*/  I2F.F16 R40, R13 ;  /* 0x0000000d00287306 */ /* 0x0005e20000200c00 */
[--C-:B------:R-:W-:Y:S01]  /*5540*/  SHF.R.U32.HI R46, RZ, 0x8, R31.reuse ;  /* 0x00000008ff2e7819 */ /* 0x100fe2000001161f */
[----:B0-----:R-:W-:Y:S01]  /*5550*/  HADD2.F32 R35, -RZ, R35.H0_H0 ;  /* 0x20000023ff237230 */ /* 0x001fe20000004100 */
[----:B------:R-:W-:Y:S02]  /*5560*/  IADD3 R17, PT, PT, R17, -0x80, RZ ;  /* 0xffffff8011117810 */ /* 0x000fe40007ffe0ff */
[----:B------:R-:W-:-:S02]  /*5570*/  SHF.R.U32.HI R31, RZ, 0x10, R31 ;  /* 0x00000010ff1f7819 */ /* 0x000fc4000001161f */
[----:B------:R-:W-:Y:S01]  /*5580*/  LOP3.LUT R46, R46, 0xff, RZ, 0xc0, !PT ;  /* 0x000000ff2e2e7812 */ /* 0x000fe200078ec0ff */
[----:B------:R0:W3:Y:S01]  /*5590*/  I2F.F16 R39, R16 ;  /* 0x0000001000277306 */ /* 0x0000e20000200c00 */
[----:B--2---:R-:W-:Y:S01]  /*55a0*/  SHF.R.U32.HI R13, RZ, 0x8, R28 ;  /* 0x00000008ff0d7819 */ /* 0x004fe2000001161c */
[----:B-1----:R-:W-:Y:S01]  /*55b0*/  HADD2.F32 R34, -RZ, R34.H0_H0 ;  /* 0x20000022ff227230 */ /* 0x002fe20000004100 */
[----:B------:R-:W-:Y:S02]  /*55c0*/  LOP3.LUT R31, R31, 0xff, RZ, 0xc0, !PT ;  /* 0x000000ff1f1f7812 */ /* 0x000fe400078ec0ff */
[----:B------:R-:W-:Y:S02]  /*55d0*/  LOP3.LUT R13, R13, 0xff, RZ, 0xc0, !PT ;  /* 0x000000ff0d0d7812 */ /* 0x000fe400078ec0ff */
[----:B------:R-:W-:Y:S01]  /*55e0*/  IADD3 R48, PT, PT, R31, -0x80, RZ ;  /* 0xffffff801f307810 */ /* 0x000fe20007ffe0ff */
[----:B------:R-:W1:Y:S01]  /*55f0*/  I2F.F16 R38, R17 ;  /* 0x0000001100267306 */ /* 0x000e620000200c00 */
[----:B0-----:R-:W-:-:S02]  /*5600*/  SHF.R.U32.HI R16, RZ, 0x8, R29 ;  /* 0x00000008ff107819 */ /* 0x001fc4000001161d */
[----:B------:R-:W-:Y:S02]  /*5610*/  IADD3 R13, PT, PT, R13, -0x80, RZ ;  /* 0xffffff800d0d7810 */ /* 0x000fe40007ffe0ff */
[----:B------:R-:W-:Y:S02]  /*5620*/  LOP3.LUT R16, R16, 0xff, RZ, 0xc0, !PT ;  /* 0x000000ff10107812 */ /* 0x000fe400078ec0ff */
[--C-:B------:R-:W-:Y:S01]  /*5630*/  SHF.R.U32.HI R31, RZ, 0x8, R21.reuse ;  /* 0x00000008ff1f7819 */ /* 0x100fe20000011615 */
[----:B------:R0:W2:Y:S01]  /*5640*/  I2F.F16 R43, R13 ;  /* 0x0000000d002b7306 */ /* 0x0000a20000200c00 */
[----:B------:R-:W-:Y:S01]  /*5650*/  IADD3 R44, PT, PT, R16, -0x80, RZ ;  /* 0xffffff80102c7810 */ /* 0x000fe20007ffe0ff */
[----:B---3--:R-:W-:Y:S01]  /*5660*/  HADD2.F32 R39, -RZ, R39.H0_H0 ;  /* 0x20000027ff277230 */ /* 0x008fe20000004100 */
[----:B------:R-:W-:Y:S02]  /*5670*/  SHF.R.U32.HI R16, RZ, 0x8, R30 ;  /* 0x00000008ff107819 */ /* 0x000fe4000001161e */
[----:B------:R-:W-:-:S02]  /*5680*/  SHF.R.U32.HI R21, RZ, 0x10, R21 ;  /* 0x00000010ff157819 */ /* 0x000fc40000011615 */
[----:B------:R-:W-:Y:S01]  /*5690*/  LOP3.LUT R16, R16, 0xff, RZ, 0xc0, !PT ;  /* 0x000000ff10107812 */ /* 0x000fe200078ec0ff */
[----:B------:R-:W-:Y:S01]  /*56a0*/  I2F.F16 R18, R18 ;  /* 0x0000001200127306 */ /* 0x000fe20000200c00 */
[----:B0-----:R-:W-:Y:S01]  /*56b0*/  SHF.R.U32.HI R13, RZ, 0x10, R30 ;  /* 0x00000010ff0d7819 */ /* 0x001fe2000001161e */
[----:B-1----:R-:W-:Y:S01]  /*56c0*/  HADD2.F32 R38, -RZ, R38.H0_H0 ;  /* 0x20000026ff267230 */ /* 0x002fe20000004100 */
[----:B------:R-:W-:Y:S02]  /*56d0*/  IADD3 R30, PT, PT, R16, -0x80, RZ ;  /* 0xffffff80101e7810 */ /* 0x000fe40007ffe0ff */
[----:B------:R-:W-:Y:S01]  /*56e0*/  LOP3.LUT R13, R13, 0xff, RZ, 0xc0, !PT ;  /* 0x000000ff0d0d7812 */ /* 0x000fe200078ec0ff */
[----:B------:R-:W0:Y:S01]  /*56f0*/  LDS.64 R16, [UR7+0x30] ;  /* 0x00003007ff107984 */ /* 0x000e220008000a00 */
[----:B------:R-:W-:Y:S01]  /*5700*/  IADD3 R46, PT, PT, R46, -0x80, RZ ;  /* 0xffffff802e2e7810 */ /* 0x000fe20007ffe0ff */
[----:B------:R-:W-:Y:S01]  /*5710*/  I2F.F16 R42, R42 ;  /* 0x0000002a002a7306 */ /* 0x000fe20000200c00 */
[----:B------:R-:W-:Y:S01]  /*5720*/  IADD3 R45, PT, PT, R13, -0x80, RZ ;  /* 0xffffff800d2d7810 */ /* 0x000fe20007ffe0ff */
[----:B--2---:R-:W-:Y:S01]  /*5730*/  HADD2.F32 R43, -RZ, R43.H0_H0 ;  /* 0x2000002bff2b7230 */ /* 0x004fe20000004100 */
[----:B------:R-:W-:-:S02]  /*5740*/  SHF.R.U32.HI R13, RZ, 0x8, R20 ;  /* 0x00000008ff0d7819 */ /* 0x000fc40000011614 */
[----:B------:R-:W-:Y:S02]  /*5750*/  SHF.R.U32.HI R20, RZ, 0x10, R20 ;  /* 0x00000010ff147819 */ /* 0x000fe40000011614 */
[----:B------:R-:W-:Y:S01]  /*5760*/  LOP3.LUT R21, R21, 0xff, RZ, 0xc0, !PT ;  /* 0x000000ff15157812 */ /* 0x000fe200078ec0ff */
[----:B------:R-:W-:Y:S01]  /*5770*/  I2F.F16 R56, R46 ;  /* 0x0000002e00387306 */ /* 0x000fe20000200c00 */
[----:B------:R-:W-:Y:S02]  /*5780*/  LOP3.LUT R20, R20, 0xff, RZ, 0xc0, !PT ;  /* 0x000000ff14147812 */ /* 0x000fe400078ec0ff */
[----:B------:R-:W-:Y:S02]  /*5790*/  LOP3.LUT R37, R23, 0xff, RZ, 0xc0, !PT ;  /* 0x000000ff17257812 */ /* 0x000fe400078ec0ff */
[----:B------:R-:W-:Y:S02]  /*57a0*/  IADD3 R20, PT, PT, R20, -0x80, RZ ;  /* 0xffffff8014147810 */ /* 0x000fe40007ffe0ff */
[--C-:B------:R-:W-:Y:S01]  /*57b0*/  SHF.R.U32.HI R52, RZ, 0x8, R23.reuse ;  /* 0x00000008ff347819 */ /* 0x100fe20000011617 */
[----:B------:R-:W1:Y:S01]  /*57c0*/  I2F.F16 R44, R44 ;  /* 0x0000002c002c7306 */ /* 0x000e620000200c00 */
[----:B------:R-:W-:-:S02]  /*57d0*/  SHF.R.U32.HI R50, RZ, 0x10, R23 ;  /* 0x00000010ff327819 */ /* 0x000fc40000011617 */
[----:B------:R-:W-:Y:S02]  /*57e0*/  LOP3.LUT R0, R29, 0xff, RZ, 0xc0, !PT ;  /* 0x000000ff1d007812 */ /* 0x000fe400078ec0ff */
[----:B------:R-:W-:Y:S02]  /*57f0*/  IADD3 R23, PT, PT, R21, -0x80, RZ ;  /* 0xffffff8015177810 */ /* 0x000fe40007ffe0ff */
[----:B------:R-:W-:Y:S01]  /*5800*/  IADD3 R0, PT, PT, R0, -0x80, RZ ;  /* 0xffffff8000007810 */ /* 0x000fe20007ffe0ff */
[----:B------:R2:W-:Y:S01]  /*5810*/  I2F.F16 R46, R20 ;  /* 0x00000014002e7306 */ /* 0x0005e20000200c00 */
[----:B------:R-:W-:Y:S02]  /*5820*/  SHF.R.U32.HI R28, RZ, 0x10, R28 ;  /* 0x00000010ff1c7819 */ /* 0x000fe4000001161c */
[----:B------:R-:W-:Y:S02]  /*5830*/  SHF.R.U32.HI R29, RZ, 0x10, R29 ;  /* 0x00000010ff1d7819 */ /* 0x000fe4000001161d */
[----:B------:R-:W-:-:S02]  /*5840*/  LOP3.LUT R28, R28, 0xff, RZ, 0xc0, !PT ;  /* 0x000000ff1c1c7812 */ /* 0x000fc400078ec0ff */
[----:B------:R-:W-:Y:S01]  /*5850*/  LOP3.LUT R29, R29, 0xff, RZ, 0xc0, !PT ;  /* 0x000000ff1d1d7812 */ /* 0x000fe200078ec0ff */
[----:B------:R-:W3:Y:S01]  /*5860*/  I2F.F16 R0, R0 ;  /* 0x0000000000007306 */ /* 0x000ee20000200c00 */
[----:B--2---:R-:W2:Y:S01]  /*5870*/  LDS.64 R20, [UR7+0x38] ;  /* 0x00003807ff147984 */ /* 0x004ea20008000a00 */
[----:B------:R-:W-:Y:S01]  /*5880*/  IADD3 R28, PT, PT, R28, -0x80, RZ ;  /* 0xffffff801c1c7810 */ /* 0x000fe20007ffe0ff */
[----:B-1----:R-:W-:Y:S01]  /*5890*/  HADD2.F32 R44, -RZ, R44.H0_H0 ;  /* 0x2000002cff2c7230 */ /* 0x002fe20000004100 */
[----:B------:R-:W-:Y:S02]  /*58a0*/  IADD3 R29, PT, PT, R29, -0x80, RZ ;  /* 0xffffff801d1d7810 */ /* 0x000fe40007ffe0ff */
[----:B------:R-:W-:Y:S01]  /*58b0*/  LOP3.LUT R13, R13, 0xff, RZ, 0xc0, !PT ;  /* 0x000000ff0d0d7812 */ /* 0x000fe200078ec0ff */
[----:B0-----:R-:W-:Y:S01]  /*58c0*/  HADD2.F32 R53, -RZ, R16.H1_H1 ;  /* 0x30000010ff357230 */ /* 0x001fe20000004100 */
[----:B------:R-:W-:Y:S01]  /*58d0*/  I2F.F16 R55, R30 ;  /* 0x0000001e00377306 */ /* 0x000fe20000200c00 */
[----:B------:R-:W-:Y:S01]  /*58e0*/  LOP3.LUT R36, R22, 0xff, RZ, 0xc0, !PT ;  /* 0x000000ff16247812 */ /* 0x000fe200078ec0ff */
[--C-:B------:R-:W-:Y:S01]  /*58f0*/  HADD2.F32 R54, -RZ, R17.reuse.H0_H0 ;  /* 0x20000011ff367230 */ /* 0x100fe20000004100 */
[--C-:B------:R-:W-:Y:S01]  /*5900*/  SHF.R.U32.HI R47, RZ, 0x8, R22.reuse ;  /* 0x00000008ff2f7819 */ /* 0x100fe20000011616 */
[----:B------:R-:W-:Y:S01]  /*5910*/  HADD2.F32 R49, -RZ, R17.H1_H1 ;  /* 0x30000011ff317230 */ /* 0x000fe20000004100 */
[----:B------:R-:W-:Y:S01]  /*5920*/  IADD3 R13, PT, PT, R13, -0x80, RZ ;  /* 0xffffff800d0d7810 */ /* 0x000fe20007ffe0ff */
[----:B------:R-:W-:Y:S01]  /*5930*/  HADD2.F32 R17, -RZ, R40.H0_H0 ;  /* 0x20000028ff117230 */ /* 0x000fe20000004100 */
[----:B------:R-:W-:Y:S01]  /*5940*/  IADD3 R36, PT, PT, R36, -0x80, RZ ;  /* 0xffffff8024247810 */ /* 0x000fe20007ffe0ff */
[----:B------:R-:W0:Y:S01]  /*5950*/  I2F.F16 R28, R28 ;  /* 0x0000001c001c7306 */ /* 0x000e220000200c00 */
[----:B------:R-:W-:Y:S01]  /*5960*/  LOP3.LUT R31, R31, 0xff, RZ, 0xc0, !PT ;  /* 0x000000ff1f1f7812 */ /* 0x000fe200078ec0ff */
[----:B---3--:R-:W-:Y:S01]  /*5970*/  HADD2.F32 R0, -RZ, R0.H0_H0 ;  /* 0x20000000ff007230 */ /* 0x008fe20000004100 */
[----:B------:R-:W-:Y:S01]  /*5980*/  LOP3.LUT R47, R47, 0xff, RZ, 0xc0, !PT ;  /* 0x000000ff2f2f7812 */ /* 0x000fe200078ec0ff */
[----:B------:R-:W-:Y:S01]  /*5990*/  HADD2.F32 R40, -RZ, R56.H0_H0 ;  /* 0x20000038ff287230 */ /* 0x000fe20000004100 */
[----:B------:R-:W-:Y:S01]  /*59a0*/  IADD3 R37, PT, PT, R37, -0x80, RZ ;  /* 0xffffff8025257810 */ /* 0x000fe20007ffe0ff */
[----:B------:R-:W-:Y:S01]  /*59b0*/  HADD2.F32 R46, -RZ, R46.H0_H0 ;  /* 0x2000002eff2e7230 */ /* 0x000fe20000004100 */
[----:B------:R-:W-:Y:S01]  /*59c0*/  LOP3.LUT R52, R52, 0xff, RZ, 0xc0, !PT ;  /* 0x000000ff34347812 */ /* 0x000fe200078ec0ff */
[----:B------:R-:W1:Y:S01]  /*59d0*/  I2F.F16 R29, R29 ;  /* 0x0000001d001d7306 */ /* 0x000e620000200c00 */
[----:B------:R-:W-:-:S02]  /*59e0*/  SHF.R.U32.HI R51, RZ, 0x10, R22 ;  /* 0x00000010ff337819 */ /* 0x000fc40000011616 */
[----:B------:R-:W-:Y:S02]  /*59f0*/  IADD3 R31, PT, PT, R31, -0x80, RZ ;  /* 0xffffff801f1f7810 */ /* 0x000fe40007ffe0ff */
[----:B------:R-:W-:Y:S02]  /*5a00*/  IADD3 R47, PT, PT, R47, -0x80, RZ ;  /* 0xffffff802f2f7810 */ /* 0x000fe40007ffe0ff */
[----:B------:R-:W-:Y:S01]  /*5a10*/  IADD3 R52, PT, PT, R52, -0x80, RZ ;  /* 0xffffff8034347810 */ /* 0x000fe20007ffe0ff */
[----:B------:R-:W3:Y:S01]  /*5a20*/  I2F.F16 R45, R45 ;  /* 0x0000002d002d7306 */ /* 0x000ee20000200c00 */
[----:B------:R-:W-:Y:S01]  /*5a30*/  LOP3.LUT R51, R51, 0xff, RZ, 0xc0, !PT ;  /* 0x000000ff33337812 */ /* 0x000fe200078ec0ff */
[----:B0-----:R-:W-:Y:S01]  /*5a40*/  HADD2.F32 R28, -RZ, R28.H0_H0 ;  /* 0x2000001cff1c7230 */ /* 0x001fe20000004100 */
[----:B------:R-:W-:Y:S02]  /*5a50*/  LOP3.LUT R50, R50, 0xff, RZ, 0xc0, !PT ;  /* 0x000000ff32327812 */ /* 0x000fe400078ec0ff */
[----:B------:R-:W-:-:S02]  /*5a60*/  IADD3 R51, PT, PT, R51, -0x80, RZ ;  /* 0xffffff8033337810 */ /* 0x000fc40007ffe0ff */
[----:B------:R-:W-:Y:S01]  /*5a70*/  IADD3 R50, PT, PT, R50, -0x80, RZ ;  /* 0xffffff8032327810 */ /* 0x000fe20007ffe0ff */
[----:B------:R-:W-:Y:S01]  /*5a80*/  I2F.F16 R48, R48 ;  /* 0x0000003000307306 */ /* 0x000fe20000200c00 */
[----:B-1----:R-:W-:Y:S01]  /*5a90*/  HADD2.F32 R29, -RZ, R29.H0_H0 ;  /* 0x2000001dff1d7230 */ /* 0x002fe20000004100 */
[----:B------:R-:W-:Y:S01]  /*5aa0*/  ISETP.NE.AND P0, PT, R15, 0x1, PT ;  /* 0x000000010f00780c */ /* 0x000fe20003f05270 */
[----:B---3--:R-:W-:-:S05]  /*5ab0*/  HADD2.F32 R45, -RZ, R45.H0_H0 ;  /* 0x2000002dff2d7230 */ /* 0x008fca0000004100 */
[----:B------:R-:W0:Y:S08]  /*5ac0*/  I2F.F16 R33, R33 ;  /* 0x0000002100217306 */ /* 0x000e300000200c00 */
[----:B------:R1:W3:Y:S01]  /*5ad0*/  I2F.F16 R30, R13 ;  /* 0x0000000d001e7306 */ /* 0x0002e20000200c00 */
[----:B0-----:R-:W-:-:S07]  /*5ae0*/  HADD2.F32 R33, -RZ, R33.H0_H0 ;  /* 0x20000021ff217230 */ /* 0x001fce0000004100 */
[----:B------:R-:W0:Y:S01]  /*5af0*/  I2F.F16 R32, R32 ;  /* 0x0000002000207306 */ /* 0x000e220000200c00 */
[----:B-1----:R-:W-:Y:S02]  /*5b00*/  HADD2.F32 R13, -RZ, R16.H0_H0 ;  /* 0x20000010ff0d7230 */ /* 0x002fe40000004100 */
[----:B------:R-:W-:Y:S02]  /*5b10*/  HADD2.F32 R16, -RZ, R18.H0_H0 ;  /* 0x20000012ff107230 */ /* 0x000fe40000004100 */
[----:B------:R-:W-:Y:S02]  /*5b20*/  HADD2.F32 R18, -RZ, R42.H0_H0 ;  /* 0x2000002aff127230 */ /* 0x000fe40000004100 */
[----:B------:R-:W-:Y:S01]  /*5b30*/  FFMA.FTZ R42, R17, R13, RZ ;  /* 0x0000000d112a7223 */ /* 0x000fe200000100ff */
[C---:B------:R-:W-:Y:S01]  /*5b40*/  FFMA.FTZ R56, R13.reuse, R0, RZ ;  /* 0x000000000d387223 */ /* 0x040fe200000100ff */
[----:B------:R-:W1:Y:S01]  /*5b50*/  I2F.F16 R36, R36 ;  /* 0x0000002400247306 */ /* 0x000e620000200c00 */
[C---:B------:R-:W-:Y:S01]  /*5b60*/  FFMA.FTZ R57, R13.reuse, R16, RZ ;  /* 0x000000100d397223 */ /* 0x040fe200000100ff */
[----:B------:R-:W-:Y:S01]  /*5b70*/  FFMA.FTZ R58, R13, R18, RZ ;  /* 0x000000120d3a7223 */ /* 0x000fe200000100ff */
[----:B------:R-:W-:Y:S01]  /*5b80*/  FFMA.FTZ R13, R43, R53, R42 ;  /* 0x000000352b0d7223 */ /* 0x000fe2000001002a */
[----:B------:R-:W-:-:S02]  /*5b90*/  HADD2.F32 R42, -RZ, R48.H0_H0 ;  /* 0x20000030ff2a7230 */ /* 0x000fc40000004100 */
[----:B------:R-:W-:Y:S01]  /*5ba0*/  FFMA.FTZ R57, R53, R40, R57 ;  /* 0x0000002835397223 */ /* 0x000fe20000010039 */
[----:B---3--:R-:W-:Y:S02]  /*5bb0*/  HADD2.F32 R30, -RZ, R30.H0_H0 ;  /* 0x2000001eff1e7230 */ /* 0x008fe40000004100 */
[----:B------:R-:W-:Y:S01]  /*5bc0*/  FFMA.FTZ R48, R28, R54, R13 ;  /* 0x000000361c307223 */ /* 0x000fe2000001000d */
[----:B------:R-:W3:Y:S01]  /*5bd0*/  I2F.F16 R37, R37 ;  /* 0x0000002500257306 */ /* 0x000ee20000200c00 */
[----:B0-----:R-:W-:Y:S02]  /*5be0*/  HADD2.F32 R32, -RZ, R32.H0_H0 ;  /* 0x20000020ff207230 */ /* 0x001fe40000004100 */
[----:B------:R-:W-:Y:S01]  /*5bf0*/  FFMA.FTZ R57, R54, R42, R57 ;  /* 0x0000002a36397223 */ /* 0x000fe20000010039 */
[--C-:B--2---:R-:W-:Y:S02]  /*5c00*/  HADD2.F32 R13, -RZ, R20.reuse.H0_H0 ;  /* 0x20000014ff0d7230 */ /* 0x104fe40000004100 */
[----:B------:R-:W-:Y:S01]  /*5c10*/  FFMA.FTZ R48, R35, R49, R48 ;  /* 0x0000003123307223 */ /* 0x000fe20000010030 */
[----:B------:R-:W-:-:S02]  /*5c20*/  HADD2.F32 R20, -RZ, R20.H1_H1 ;  /* 0x30000014ff147230 */ /* 0x000fc40000004100 */
[----:B-1----:R-:W-:Y:S01]  /*5c30*/  HADD2.F32 R36, -RZ, R36.H0_H0 ;  /* 0x20000024ff247230 */ /* 0x002fe20000004100 */
[----:B------:R0:W-:Y:S01]  /*5c40*/  I2F.F16 R22, R31 ;  /* 0x0000001f00167306 */ /* 0x0001e20000200c00 */
[----:B---3--:R-:W-:-:S07]  /*5c50*/  HADD2.F32 R37, -RZ, R37.H0_H0 ;  /* 0x20000025ff257230 */ /* 0x008fce0000004100 */
[----:B------:R-:W1:Y:S01]  /*5c60*/  I2F.F16 R47, R47 ;  /* 0x0000002f002f7306 */ /* 0x000e620000200c00 */
[----:B0-----:R-:W-:Y:S02]  /*5c70*/  HADD2.F32 R31, -RZ, R55.H0_H0 ;  /* 0x20000037ff1f7230 */ /* 0x001fe40000004100 */
[----:B------:R-:W-:-:S03]  /*5c80*/  FFMA.FTZ R55, R53, R44, R56 ;  /* 0x0000002c35377223 */ /* 0x000fc60000010038 */
[----:B------:R-:W-:Y:S01]  /*5c90*/  FFMA.FTZ R58, R53, R31, R58 ;  /* 0x0000001f353a7223 */ /* 0x000fe2000001003a */
[C---:B------:R-:W-:Y:S01]  /*5ca0*/  FFMA.FTZ R56, R54.reuse, R29, R55 ;  /* 0x0000001d36387223 */ /* 0x040fe20000010037 */
[----:B------:R-:W0:Y:S01]  /*5cb0*/  I2F.F16 R52, R52 ;  /* 0x0000003400347306 */ /* 0x000e220000200c00 */
[----:B------:R-:W-:Y:S02]  /*5cc0*/  HADD2.F32 R53, -RZ, R21.H0_H0 ;  /* 0x20000015ff357230 */ /* 0x000fe40000004100 */
[----:B------:R-:W-:Y:S01]  /*5cd0*/  FFMA.FTZ R58, R54, R45, R58 ;  /* 0x0000002d363a7223 */ /* 0x000fe2000001003a */
[----:B------:R-:W-:-:S04]  /*5ce0*/  FFMA.FTZ R56, R49, R34, R56 ;  /* 0x0000002231387223 */ /* 0x000fc80000010038 */
[----:B------:R-:W-:Y:S01]  /*5cf0*/  FFMA.FTZ R55, R13, R38, R56 ;  /* 0x000000260d377223 */ /* 0x000fe20000010038 */
[----:B------:R-:W2:Y:S01]  /*5d00*/  I2F.F16 R23, R23 ;  /* 0x0000001700177306 */ /* 0x000ea20000200c00 */
[----:B-1----:R-:W-:-:S07]  /*5d10*/  HADD2.F32 R47, -RZ, R47.H0_H0 ;  /* 0x2000002fff2f7230 */ /* 0x002fce0000004100 */
[----:B------:R1:W3:Y:S08]  /*5d20*/  I2F.F16 R59, R51 ;  /* 0x00000033003b7306 */ /* 0x0002f00000200c00 */
[----:B------:R4:W5:Y:S01]  /*5d30*/  I2F.F16 R60, R50 ;  /* 0x00000032003c7306 */ /* 0x0009620000200c00 */
[C---:B-1----:R-:W-:Y:S01]  /*5d40*/  FFMA.FTZ R51, R49.reuse, R33, R58 ;  /* 0x0000002131337223 */ /* 0x042fe2000001003a */
[----:B------:R-:W-:Y:S01]  /*5d50*/  FFMA.FTZ R58, R49, R32, R57 ;  /* 0x00000020313a7223 */ /* 0x000fe20000010039 */
[----:B------:R-:W-:-:S02]  /*5d60*/  HADD2.F32 R57, -RZ, R21.H1_H1 ;  /* 0x30000015ff397230 */ /* 0x000fc40000004100 */
[----:B------:R-:W-:Y:S01]  /*5d70*/  FFMA.FTZ R21, R39, R13, R48 ;  /* 0x0000000d27157223 */ /* 0x000fe20000010030 */
[C---:B------:R-:W-:Y:S01]  /*5d80*/  FFMA.FTZ R54, R13.reuse, R36, R51 ;  /* 0x000000240d367223 */ /* 0x040fe20000010033 */
[----:B0-----:R-:W-:Y:S02]  /*5d90*/  HADD2.F32 R51, -RZ, R52.H0_H0 ;  /* 0x20000034ff337230 */ /* 0x001fe40000004100 */
[----:B------:R-:W-:Y:S01]  /*5da0*/  FFMA.FTZ R58, R13, R37, R58 ;  /* 0x000000250d3a7223 */ /* 0x000fe2000001003a */
[----:B------:R-:W0:Y:S01]  /*5db0*/  I2F.F16 R26, R26 ;  /* 0x0000001a001a7306 */ /* 0x000e220000200c00 */
[----:B----4-:R-:W-:Y:S02]  /*5dc0*/  HADD2.F32 R50, -RZ, R22.H0_H0 ;  /* 0x20000016ff327230 */ /* 0x010fe40000004100 */
[----:B------:R-:W-:Y:S01]  /*5dd0*/  FFMA.FTZ R21, R30, R20, R21 ;  /* 0x000000141e157223 */ /* 0x000fe20000010015 */
[----:B--2---:R-:W-:Y:S02]  /*5de0*/  HADD2.F32 R48, -RZ, R23.H0_H0 ;  /* 0x20000017ff307230 */ /* 0x004fe40000004100 */
[----:B------:R-:W-:Y:S01]  /*5df0*/  FFMA.FTZ R54, R20, R47, R54 ;  /* 0x0000002f14367223 */ /* 0x000fe20000010036 */
[----:B---3--:R-:W-:-:S02]  /*5e00*/  HADD2.F32 R49, -RZ, R59.H0_H0 ;  /* 0x2000003bff317230 */ /* 0x008fc40000004100 */
[C---:B------:R-:W-:Y:S01]  /*5e10*/  FFMA.FTZ R22, R20.reuse, R50, R55 ;  /* 0x0000003214167223 */ /* 0x040fe20000010037 */
[----:B-----5:R-:W-:Y:S01]  /*5e20*/  HADD2.F32 R52, -RZ, R60.H0_H0 ;  /* 0x2000003cff347230 */ /* 0x020fe20000004100 */
[----:B------:R-:W1:Y:S01]  /*5e30*/  I2F.F16 R25, R25 ;  /* 0x0000001900197306 */ /* 0x000e620000200c00 */
[----:B------:R-:W-:Y:S01]  /*5e40*/  FFMA.FTZ R23, R20, R51, R58 ;  /* 0x0000003314177223 */ /* 0x000fe2000001003a */
[----:B------:R-:W-:Y:S01]  /*5e50*/  FFMA.FTZ R21, R46, R53, R21 ;  /* 0x000000352e157223 */ /* 0x000fe20000010015 */
[C---:B------:R-:W-:Y:S01]  /*5e60*/  FFMA.FTZ R22, R53.reuse, R48, R22 ;  /* 0x0000003035167223 */ /* 0x040fe20000010016 */
[C---:B------:R-:W-:Y:S01]  /*5e70*/  FFMA.FTZ R13, R53.reuse, R49, R54 ;  /* 0x00000031350d7223 */ /* 0x040fe20000010036 */
[----:B------:R-:W-:Y:S01]  /*5e80*/  FFMA.FTZ R58, R53, R52, R23 ;  /* 0x00000034353a7223 */ /* 0x000fe20000010017 */
[----:B------:R-:W-:Y:S02]  /*5e90*/  HADD2.F32 R53, -RZ, R10.H0_H0 ;  /* 0x2000000aff357230 */ /* 0x000fe40000004100 */
[----:B------:R-:W2:Y:S01]  /*5ea0*/  I2F.F16 R24, R24 ;  /* 0x0000001800187306 */ /* 0x000ea20000200c00 */
[----:B0-----:R-:W-:-:S02]  /*5eb0*/  HADD2.F32 R26, -RZ, R26.H0_H0 ;  /* 0x2000001aff1a7230 */ /* 0x001fc40000004100 */
[----:B------:R-:W-:-:S03]  /*5ec0*/  HADD2.F32 R54, -RZ, R9.H0_H0 ;  /* 0x20000009ff367230 */ /* 0x000fc60000004100 */
[----:B------:R-:W-:Y:S01]  /*5ed0*/  FFMA.FTZ R20, R26, R57, R21 ;  /* 0x000000391a147223 */ /* 0x000fe20000010015 */
[----:B-1----:R-:W-:Y:S01]  /*5ee0*/  HADD2.F32 R25, -RZ, R25.H0_H0 ;  /* 0x20000019ff197230 */ /* 0x002fe20000004100 */
[----:B------:R0:W1:Y:S04]  /*5ef0*/  I2F.F16 R61, R27 ;  /* 0x0000001b003d7306 */ /* 0x0000680000200c00 */
[----:B------:R-:W-:Y:S01]  /*5f00*/  FFMA.FTZ R22, R57, R25, R22 ;  /* 0x0000001939167223 */ /* 0x000fe20000010016 */
[----:B--2---:R-:W-:-:S03]  /*5f10*/  HADD2.F32 R56, -RZ, R24.H0_H0 ;  /* 0x20000018ff387230 */ /* 0x004fc60000004100 */
[----:B------:R-:W-:Y:S01]  /*5f20*/  FMUL.FTZ R22, R53, R22 ;  /* 0x0000001635167220 */ /* 0x000fe20000410000 */
[----:B0-----:R-:W-:Y:S02]  /*5f30*/  HADD2.F32 R27, -RZ, R11.H0_H0 ;  /* 0x2000000bff1b7230 */ /* 0x001fe40000004100 */
[----:B------:R-:W-:Y:S02]  /*5f40*/  HADD2.F32 R24, -RZ, R8.H0_H0 ;  /* 0x20000008ff187230 */ /* 0x000fe40000004100 */
[----:B------:R-:W-:Y:S01]  /*5f50*/  FFMA.FTZ R13, R57, R56, R13 ;  /* 0x00000038390d7223 */ /* 0x000fe2000001000d */
[----:B------:R-:W-:Y:S01]  /*5f60*/  F2FP.F16.F32.PACK_AB R22, RZ, R22 ;  /* 0x00000016ff16723e */ /* 0x000fe200000000ff */
[----:B------:R-:W-:Y:S01]  /*5f70*/  FMUL.FTZ R20, R27, R20 ;  /* 0x000000141b147220 */ /* 0x000fe20000410000 */
[----:B-1----:R-:W-:Y:S02]  /*5f80*/  HADD2.F32 R55, -RZ, R61.H0_H0 ;  /* 0x2000003dff377230 */ /* 0x002fe40000004100 */
        /* <DEDUP_REMOVED lines=124> */
.L_x_2499:
[----:B------:R-:W-:-:S04]  /*6750*/  VIMNMX R0, PT, PT, R12, UR9, PT ;  /* 0x000000090c007c48 */ /* 0x000fc8000bfe0100 */
[----:B------:R-:W-:-:S13]  /*6760*/  ISETP.GT.AND P0, PT, R0, R13, PT ;  /* 0x0000000d0000720c */ /* 0x000fda0003f04270 */
[----:B------:R-:W-:Y:S05]  /*6770*/  @!P0 BRA `(.L_x_2503) ;  /* 0x0000001c00ec8947 */ /* 0x000fea0003800000 */
[----:B------:R-:W-:Y:S02]  /*6780*/  MOV R32, R102 ;  /* 0x0000006600207202 */ /* 0x000fe40000000f00 */
[----:B------:R-:W-:Y:S02]  /*6790*/  MOV R33, R103 ;  /* 0x0000006700217202 */ /* 0x000fe40000000f00 */
[----:B------:R-:W-:-:S07]  /*67a0*/  VIMNMX.U32 R0, PT, PT, R12, UR9, PT ;  /* 0x000000090c007c48 */ /* 0x000fce000bfe0000 */
.L_x_2505:
        /* <DEDUP_REMOVED lines=18> */
[----:B------:R-:W-:Y:S02]  /*68d0*/  SHF.R.U32.HI R37, RZ, 0xe, R16 ;  /* 0x0000000eff257819 */ /* 0x000fe40000011610 */
[----:B------:R-:W-:Y:S02]  /*68e0*/  SHF.R.U32.HI R39, RZ, 0xe, R17 ;  /* 0x0000000eff277819 */ /* 0x000fe40000011611 */
[----:B------:R-:W-:Y:S02]  /*68f0*/  LOP3.LUT R36, R36, 0x10001, RZ, 0xc0, !PT ;  /* 0x0001000124247812 */ /* 0x000fe400078ec0ff */
[----:B------:R-:W-:-:S02]  /*6900*/  LOP3.LUT R38, R38, 0x10001, RZ, 0xc0, !PT ;  /* 0x0001000126267812 */ /* 0x000fc400078ec0ff */
[----:B------:R-:W-:Y:S02]  /*6910*/  LOP3.LUT R90, R36, 0x20002, R37, 0xf8, !PT ;  /* 0x00020002245a7812 */ /* 0x000fe400078ef825 */
[----:B------:R-:W-:Y:S02]  /*6920*/  LOP3.LUT R76, R38, 0x20002, R39, 0xf8, !PT ;  /* 0x00020002264c7812 */ /* 0x000fe400078ef827 */
[----:B------:R-:W0:Y:S01]  /*6930*/  LDS.128 R36, [UR4] ;  /* 0x00000004ff247984 */ /* 0x000e220008000c00 */
[----:B------:R-:W-:Y:S02]  /*6940*/  SHF.R.U32.HI R47, RZ, 0xf, R23 ;  /* 0x0000000fff2f7819 */ /* 0x000fe40000011617 */
[----:B------:R-:W-:Y:S02]  /*6950*/  SHF.R.U32.HI R45, RZ, 0xf, R22 ;  /* 0x0000000fff2d7819 */ /* 0x000fe40000011616 */
[C---:B------:R-:W-:Y:S02]  /*6960*/  LOP3.LUT R63, R20.reuse, 0x1f001f, RZ, 0xc0, !PT ;  /* 0x001f001f143f7812 */ /* 0x040fe400078ec0ff */
[----:B------:R-:W-:-:S02]  /*6970*/  LOP3.LUT R43, R20, 0x3e003e0, RZ, 0xc0, !PT ;  /* 0x03e003e0142b7812 */ /* 0x000fc400078ec0ff */
[----:B------:R-:W-:Y:S02]  /*6980*/  SHF.R.U32.HI R51, RZ, 0xa, R20 ;  /* 0x0000000aff337819 */ /* 0x000fe40000011614 */
[----:B------:R-:W-:Y:S02]  /*6990*/  SHF.R.U32.HI R48, RZ, 0xe, R19 ;  /* 0x0000000eff307819 */ /* 0x000fe40000011613 */
[----:B------:R-:W-:Y:S02]  /*69a0*/  LOP3.LUT R47, R47, 0x10001, RZ, 0xc0, !PT ;  /* 0x000100012f2f7812 */ /* 0x000fe400078ec0ff */
[C---:B------:R-:W-:Y:S02]  /*69b0*/  LOP3.LUT R20, R21.reuse, 0x1f001f, RZ, 0xc0, !PT ;  /* 0x001f001f15147812 */ /* 0x040fe400078ec0ff */
[----:B------:R-:W-:Y:S02]  /*69c0*/  LOP3.LUT R44, R21, 0x3e003e0, RZ, 0xc0, !PT ;  /* 0x03e003e0152c7812 */ /* 0x000fe400078ec0ff */
[----:B------:R-:W-:-:S02]  /*69d0*/  SHF.R.U32.HI R52, RZ, 0xa, R21 ;  /* 0x0000000aff347819 */ /* 0x000fc40000011615 */
        /* <DEDUP_REMOVED lines=11> */
[----:B------:R-:W-:-:S02]  /*6a90*/  LOP3.LUT R73, R47, 0x20002, R48, 0xf8, !PT ;  /* 0x000200022f497812 */ /* 0x000fc400078ef830 */
[C---:B------:R-:W-:Y:S02]  /*6aa0*/  LOP3.LUT R64, R17.reuse, 0x1f001f, RZ, 0xc0, !PT ;  /* 0x001f001f11407812 */ /* 0x040fe400078ec0ff */
[----:B------:R-:W-:Y:S02]  /*6ab0*/  LOP3.LUT R16, R17, 0x3e003e0, RZ, 0xc0, !PT ;  /* 0x03e003e011107812 */ /* 0x000fe400078ec0ff */
[----:B------:R-:W-:Y:S02]  /*6ac0*/  SHF.R.U32.HI R57, RZ, 0xa, R17 ;  /* 0x0000000aff397819 */ /* 0x000fe40000011611 */
[----:B------:R-:W-:Y:S02]  /*6ad0*/  LOP3.LUT R75, R45, 0x20002, R46, 0xf8, !PT ;  /* 0x000200022d4b7812 */ /* 0x000fe400078ef82e */
[----:B------:R-:W-:Y:S02]  /*6ae0*/  LOP3.LUT R47, R25, 0x3e003e0, RZ, 0xc0, !PT ;  /* 0x03e003e0192f7812 */ /* 0x000fe400078ec0ff */
[----:B------:R-:W-:-:S02]  /*6af0*/  LOP3.LUT R66, R18, 0x1f001f, RZ, 0xc0, !PT ;  /* 0x001f001f12427812 */ /* 0x000fc400078ec0ff */
[----:B------:R-:W-:Y:S02]  /*6b00*/  LOP3.LUT R17, R18, 0x3e003e0, RZ, 0xc0, !PT ;  /* 0x03e003e012117812 */ /* 0x000fe400078ec0ff */
[----:B------:R-:W-:Y:S02]  /*6b10*/  SHF.R.U32.HI R58, RZ, 0xa, R18 ;  /* 0x0000000aff3a7819 */ /* 0x000fe40000011612 */
[----:B------:R-:W-:Y:S02]  /*6b20*/  LOP3.LUT R46, R28, 0x3e003e0, RZ, 0xc0, !PT ;  /* 0x03e003e01c2e7812 */ /* 0x000fe400078ec0ff */
[C---:B------:R-:W-:Y:S02]  /*6b30*/  LOP3.LUT R68, R19.reuse, 0x1f001f, RZ, 0xc0, !PT ;  /* 0x001f001f13447812 */ /* 0x040fe400078ec0ff */
[----:B------:R-:W-:Y:S02]  /*6b40*/  LOP3.LUT R18, R19, 0x3e003e0, RZ, 0xc0, !PT ;  /* 0x03e003e013127812 */ /* 0x000fe400078ec0ff */
[----:B------:R-:W-:-:S02]  /*6b50*/  SHF.R.U32.HI R60, RZ, 0xa, R19 ;  /* 0x0000000aff3c7819 */ /* 0x000fc40000011613 */
[----:B------:R-:W-:Y:S02]  /*6b60*/  LOP3.LUT R19, R24, 0x3e003e0, RZ, 0xc0, !PT ;  /* 0x03e003e018137812 */ /* 0x000fe400078ec0ff */
[----:B------:R-:W-:Y:S02]  /*6b70*/  LOP3.LUT R53, R44, 0x64006400, RZ, 0xfc, !PT ;  /* 0x640064002c357812 */ /* 0x000fe400078efcff */
[----:B------:R-:W-:Y:S02]  /*6b80*/  LOP3.LUT R48, R29, 0x3e003e0, RZ, 0xc0, !PT ;  /* 0x03e003e01d307812 */ /* 0x000fe400078ec0ff */
        /* <DEDUP_REMOVED lines=46> */
[----:B0-----:R-:W-:Y:S01]  /*6e70*/  HFMA2 R70, R79, R36, RZ.H0_H0 ;  /* 0x000000244f467231 */ /* 0x001fe200000400ff */
[----:B------:R-:W-:-:S02]  /*6e80*/  LOP3.LUT R55, R55, 0x1f001f, RZ, 0xc0, !PT ;  /* 0x001f001f37377812 */ /* 0x000fc400078ec0ff */
[----:B------:R-:W-:Y:S01]  /*6e90*/  LOP3.LUT R58, R58, 0x1f001f, RZ, 0xc0, !PT ;  /* 0x001f001f3a3a7812 */ /* 0x000fe200078ec0ff */
[----:B------:R-:W-:Y:S01]  /*6ea0*/  HFMA2 R70, R72, R37, R70 ;  /* 0x0000002548467231 */ /* 0x000fe20000000046 */
[----:B------:R-:W-:Y:S02]  /*6eb0*/  LOP3.LUT R60, R60, 0x1f001f, RZ, 0xc0, !PT ;  /* 0x001f001f3c3c7812 */ /* 0x000fe400078ec0ff */
[----:B------:R-:W-:Y:S02]  /*6ec0*/  LOP3.LUT R55, R55, 0x64006400, RZ, 0xfc, !PT ;  /* 0x6400640037377812 */ /* 0x000fe400078efcff */
[----:B------:R-:W-:Y:S02]  /*6ed0*/  LOP3.LUT R57, R57, 0x1f001f, RZ, 0xc0, !PT ;  /* 0x001f001f39397812 */ /* 0x000fe400078ec0ff */
[----:B------:R-:W-:Y:S02]  /*6ee0*/  LOP3.LUT R58, R58, 0x64006400, RZ, 0xfc, !PT ;  /* 0x640064003a3a7812 */ /* 0x000fe400078efcff */
[----:B------:R-:W-:-:S02]  /*6ef0*/  LOP3.LUT R57, R57, 0x64006400, RZ, 0xfc, !PT ;  /* 0x6400640039397812 */ /* 0x000fc400078efcff */
[----:B------:R-:W-:Y:S02]  /*6f00*/  SHF.R.U32.HI R87, RZ, 0xd, R25 ;  /* 0x0000000dff577819 */ /* 0x000fe40000011619 */
[----:B------:R-:W-:Y:S02]  /*6f10*/  ISETP.NE.AND P0, PT, R15, 0x1, PT ;  /* 0x000000010f00780c */ /* 0x000fe40003f05270 */
[----:B------:R-:W-:Y:S02]  /*6f20*/  PRMT R11, R11, 0x5410, R10 ;  /* 0x000054100b0b7816 */ /* 0x000fe4000000000a */
[----:B------:R-:W-:Y:S02]  /*6f30*/  PRMT R9, R9, 0x5410, R8 ;  /* 0x0000541009097816 */ /* 0x000fe40000000008 */
[----:B--2---:R-:W-:Y:S02]  /*6f40*/  LOP3.LUT R46, R32, 0x3e003e0, RZ, 0xc0, !PT ;  /* 0x03e003e0202e7812 */ /* 0x004fe400078ec0ff */
        /* <DEDUP_REMOVED lines=11> */
[----:B------:R-:W-:Y:S01]  /*7000*/  HADD2 R65, R65, -1040, -1040 ;  /* 0xe410e41041417430 */ /* 0x000fe20000000000 */
[----:B------:R-:W-:Y:S01]  /*7010*/  LOP3.LUT R23, R23, 0x64006400, RZ, 0xfc, !PT ;  /* 0x6400640017177812 */ /* 0x000fe200078efcff */
[----:B------:R-:W-:Y:S01]  /*7020*/  HFMA2 R71, R83, R36, RZ ;  /* 0x0000002453477231 */ /* 0x000fe200000000ff */
[----:B------:R-:W-:Y:S01]  /*7030*/  LOP3.LUT R89, R32, 0x1f001f, RZ, 0xc0, !PT ;  /* 0x001f001f20597812 */ /* 0x000fe200078ec0ff */
[----:B------:R-:W-:-:S02]  /*7040*/  HADD2 R63, R69, -1040, -1040 ;  /* 0xe410e410453f7430 */ /* 0x000fc40000000000 */
[----:B------:R-:W-:Y:S02]  /*7050*/  HFMA2 R50, R23, R50.H0_H0, -48, -48 ;  /* 0xd200d20017327431 */ /* 0x000fe40000040032 */
[-C--:B------:R-:W-:Y:S01]  /*7060*/  HFMA2 R69, R65, R36.reuse, RZ ;  /* 0x0000002441457231 */ /* 0x080fe200000000ff */
[----:B------:R-:W0:Y:S01]  /*7070*/  LDS.128 R20, [UR4+0x10] ;  /* 0x00001004ff147984 */ /* 0x000e220008000c00 */
[----:B------:R-:W-:Y:S02]  /*7080*/  HFMA2 R77, R63, R36, RZ.H0_H0 ;  /* 0x000000243f4d7231 */ /* 0x000fe400000400ff */
        /* <DEDUP_REMOVED lines=17> */
[----:B------:R-:W-:Y:S01]  /*71a0*/  HADD2 R70, R61, -1040, -1040 ;  /* 0xe410e4103d467430 */ /* 0x000fe20000000000 */
[----:B------:R-:W-:Y:S01]  /*71b0*/  LOP3.LUT R61, R25, 0x1f001f, RZ, 0xc0, !PT ;  /* 0x001f001f193d7812 */ /* 0x000fe200078ec0ff */
[----:B------:R-:W-:Y:S01]  /*71c0*/  HADD2 R54, R54, -1040, -1040 ;  /* 0xe410e41036367430 */ /* 0x000fe20000000000 */
[----:B------:R-:W-:Y:S01]  /*71d0*/  SHF.R.U32.HI R25, RZ, 0xa, R25 ;  /* 0x0000000aff197819 */ /* 0x000fe20000011619 */
        /* <DEDUP_REMOVED lines=9> */
[----:B------:R-:W-:Y:S01]  /*7270*/  HADD2 R66, R55, -1040, -1040 ;  /* 0xe410e41037427430 */ /* 0x000fe20000000000 */
        /* <DEDUP_REMOVED lines=17> */
[----:B------:R-:W0:Y:S01]  /*7390*/  LDS.128 R36, [UR4+0x20] ;  /* 0x00002004ff247984 */ /* 0x000e220008000c00 */
[----:B------:R-:W-:Y:S01]  /*73a0*/  LOP3.LUT R71, R71, 0x64006400, RZ, 0xfc, !PT ;  /* 0x6400640047477812 */ /* 0x000fe200078efcff */
[----:B------:R-:W-:-:S02]  /*73b0*/  HADD2 R55, R55, -1040, -1040 ;  /* 0xe410e41037377430 */ /* 0x000fc40000000000 */
[----:B------:R-:W-:Y:S01]  /*73c0*/  HFMA2 R77, R64, R21, R77 ;  /* 0x00000015404d7231 */ /* 0x000fe2000000004d */
[----:B------:R-:W-:Y:S01]  /*73d0*/  SHF.R.U32.HI R21, RZ, 0xd, R24 ;  /* 0x0000000dff157819 */ /* 0x000fe20000011618 */
[----:B------:R-:W-:Y:S02]  /*73e0*/  HADD2 R71, R71, -1040, -1040 ;  /* 0xe410e41047477430 */ /* 0x000fe40000000000 */
[----:B------:R-:W-:Y:S02]  /*73f0*/  HADD2 R61, R61, -1040, -1040 ;  /* 0xe410e4103d3d7430 */ /* 0x000fe40000000000 */
[-C--:B------:R-:W-:Y:S02]  /*7400*/  HFMA2 R78, R55, R22.reuse, R78 ;  /* 0x00000016374e7231 */ /* 0x080fe4000000004e */
[----:B------:R-:W-:Y:S01]  /*7410*/  HADD2 R57, R57, -1040, -1040 ;  /* 0xe410e41039397430 */ /* 0x000fe20000000000 */
[----:B------:R-:W-:Y:S01]  /*7420*/  LOP3.LUT R90, R90, 0x40004, R21, 0xf8, !PT ;  /* 0x000400045a5a7812 */ /* 0x000fe200078ef815 */
[----:B------:R-:W-:-:S02]  /*7430*/  HFMA2 R80, R71, R22, R20 ;  /* 0x0000001647507231 */ /* 0x000fc40000000014 */
[-C--:B------:R-:W-:Y:S01]  /*7440*/  HFMA2 R77, R61, R22.reuse, R77 ;  /* 0x000000163d4d7231 */ /* 0x080fe2000000004d */
[----:B------:R-:W-:Y:S01]  /*7450*/  SHF.R.U32.HI R20, RZ, 0xd, R26 ;  /* 0x0000000dff147819 */ /* 0x000fe2000001161a */
[----:B------:R-:W-:Y:S01]  /*7460*/  HFMA2 R81, R57, R22, R81 ;  /* 0x0000001639517231 */ /* 0x000fe20000000051 */
[----:B------:R-:W-:Y:S01]  /*7470*/  LOP3.LUT R22, R76, 0x40004, R87, 0xf8, !PT ;  /* 0x000400044c167812 */ /* 0x000fe200078ef857 */
[-C--:B------:R-:W-:Y:S01]  /*7480*/  HFMA2 R78, R40, R23.reuse, R78 ;  /* 0x00000017284e7231 */ /* 0x080fe2000000004e */
[--C-:B------:R-:W-:Y:S02]  /*7490*/  SHF.R.U32.HI R76, RZ, 0xd, R27.reuse ;  /* 0x0000000dff4c7819 */ /* 0x100fe4000001161b */
[----:B------:R-:W-:Y:S01]  /*74a0*/  LOP3.LUT R21, R75, 0x40004, R20, 0xf8, !PT ;  /* 0x000400044b157812 */ /* 0x000fe200078ef814 */
[-C--:B------:R-:W-:Y:S01]  /*74b0*/  HFMA2 R80, R16, R23.reuse, R80 ;  /* 0x0000001710507231 */ /* 0x080fe20000000050 */
[----:B------:R-:W-:Y:S02]  /*74c0*/  LOP3.LUT R20, R73, 0x40004, R76, 0xf8, !PT ;  /* 0x0004000449147812 */ /* 0x000fe400078ef84c */
[----:B------:R-:W-:Y:S01]  /*74d0*/  SHF.R.U32.HI R73, RZ, 0xa, R24 ;  /* 0x0000000aff497819 */ /* 0x000fe20000011618 */
[-C--:B------:R-:W-:Y:S01]  /*74e0*/  HFMA2 R24, R18, R23.reuse, R77 ;  /* 0x0000001712187231 */ /* 0x080fe2000000004d */
[----:B------:R-:W-:Y:S01]  /*74f0*/  SHF.R.U32.HI R26, RZ, 0xa, R26 ;  /* 0x0000000aff1a7819 */ /* 0x000fe2000001161a */
[----:B------:R-:W-:Y:S01]  /*7500*/  HFMA2 R23, R42, R23, R81 ;  /* 0x000000172a177231 */ /* 0x000fe20000000051 */
[----:B------:R-:W-:Y:S01]  /*7510*/  SHF.R.U32.HI R27, RZ, 0xa, R27 ;  /* 0x0000000aff1b7819 */ /* 0x000fe2000001161b */
        /* <DEDUP_REMOVED lines=10> */
[----:B------:R-:W-:Y:S01]  /*75c0*/  HADD2 R73, R76, -1040, -1040 ;  /* 0xe410e4104c497430 */ /* 0x000fe20000000000 */
[----:B------:R-:W-:Y:S01]  /*75d0*/  LOP3.LUT R27, R27, 0x64006400, RZ, 0xfc, !PT ;  /* 0x640064001b1b7812 */ /* 0x000fe200078efcff */
[-C--:B0-----:R-:W-:Y:S02]  /*75e0*/  HFMA2 R25, R81, R36.reuse, R80 ;  /* 0x0000002451197231 */ /* 0x081fe40000000050 */
[-C--:B------:R-:W-:Y:S02]  /*75f0*/  HFMA2 R24, R77, R36.reuse, R24 ;  /* 0x000000244d187231 */ /* 0x080fe40000000018 */
[-C--:B------:R-:W-:Y:S02]  /*7600*/  HFMA2 R26, R75, R36.reuse, R78 ;  /* 0x000000244b1a7231 */ /* 0x080fe4000000004e */
[----:B------:R-:W-:Y:S01]  /*7610*/  HFMA2 R23, R73, R36, R23 ;  /* 0x0000002449177231 */ /* 0x000fe20000000017 */
[----:B------:R-:W-:Y:S01]  /*7620*/  LOP3.LUT R36, R29, 0x1f001f, RZ, 0xc0, !PT ;  /* 0x001f001f1d247812 */ /* 0x000fe200078ec0ff */
[----:B------:R-:W-:Y:S01]  /*7630*/  HADD2 R80, R27, -1040, -1040 ;  /* 0xe410e4101b507430 */ /* 0x000fe20000000000 */
[----:B------:R-:W-:-:S02]  /*7640*/  LOP3.LUT R78, R31, 0x1f001f, RZ, 0xc0, !PT ;  /* 0x001f001f1f4e7812 */ /* 0x000fc400078ec0ff */
[----:B------:R-:W-:Y:S02]  /*7650*/  LOP3.LUT R36, R36, 0x64006400, RZ, 0xfc, !PT ;  /* 0x6400640024247812 */ /* 0x000fe400078efcff */
[----:B------:R-:W-:Y:S01]  /*7660*/  LOP3.LUT R76, R30, 0x1f001f, RZ, 0xc0, !PT ;  /* 0x001f001f1e4c7812 */ /* 0x000fe200078ec0ff */
[----:B------:R-:W-:Y:S01]  /*7670*/  HFMA2 R25, R80, R37, R25 ;  /* 0x0000002550197231 */ /* 0x000fe20000000019 */
[----:B------:R-:W-:Y:S01]  /*7680*/  LOP3.LUT R82, R78, 0x64006400, RZ, 0xfc, !PT ;  /* 0x640064004e527812 */ /* 0x000fe200078efcff */
[----:B------:R-:W-:Y:S01]  /*7690*/  HADD2 R78, R36, -1040, -1040 ;  /* 0xe410e410244e7430 */ /* 0x000fe20000000000 */
[----:B------:R-:W-:-:S03]  /*76a0*/  LOP3.LUT R76, R76, 0x64006400, RZ, 0xfc, !PT ;  /* 0x640064004c4c7812 */ /* 0x000fc600078efcff */
[----:B------:R-:W-:Y:S02]  /*76b0*/  HADD2 R36, R82, -1040, -1040 ;  /* 0xe410e41052247430 */ /* 0x000fe40000000000 */
[----:B------:R-:W-:Y:S02]  /*76c0*/  HADD2 R76, R76, -1040, -1040 ;  /* 0xe410e4104c4c7430 */ /* 0x000fe40000000000 */
[-C--:B------:R-:W-:Y:S02]  /*76d0*/  HFMA2 R88, R43, R38.reuse, R25 ;  /* 0x000000262b587231 */ /* 0x080fe40000000019 */
[-C--:B------:R-:W-:Y:S01]  /*76e0*/  HFMA2 R23, R36, R37.reuse, R23 ;  /* 0x0000002524177231 */ /* 0x080fe20000000017 */
[--C-:B------:R-:W-:Y:S01]  /*76f0*/  SHF.R.U32.HI R25, RZ, 0xc, R29.reuse ;  /* 0x0000000cff197819 */ /* 0x100fe2000001161d */
[-C--:B------:R-:W-:Y:S01]  /*7700*/  HFMA2 R24, R78, R37.reuse, R24 ;  /* 0x000000254e187231 */ /* 0x080fe20000000018 */
[----:B------:R-:W-:Y:S01]  /*7710*/  SHF.R.U32.HI R29, RZ, 0xa, R29 ;  /* 0x0000000aff1d7819 */ /* 0x000fe2000001161d */
[----:B------:R-:W-:Y:S01]  /*7720*/  HFMA2 R87, R49, R38, R23 ;  /* 0x0000002631577231 */ /* 0x000fe20000000017 */
[----:B------:R-:W-:Y:S01]  /*7730*/  SHF.R.U32.HI R23, RZ, 0xc, R28 ;  /* 0x0000000cff177819 */ /* 0x000fe2000001161c */
[----:B------:R-:W-:-:S02]  /*7740*/  HFMA2 R26, R76, R37, R26 ;  /* 0x000000254c1a7231 */ /* 0x000fc4000000001a */
[-C--:B------:R-:W-:Y:S01]  /*7750*/  HFMA2 R37, R45, R38.reuse, R24 ;  /* 0x000000262d257231 */ /* 0x080fe20000000018 */
[----:B------:R-:W-:Y:S02]  /*7760*/  LOP3.LUT R24, R22, 0x80008, R25, 0xf8, !PT ;  /* 0x0008000816187812 */ /* 0x000fe400078ef819 */
[----:B------:R-:W-:Y:S02]  /*7770*/  LOP3.LUT R90, R90, 0x80008, R23, 0xf8, !PT ;  /* 0x000800085a5a7812 */ /* 0x000fe400078ef817 */
[----:B------:R-:W-:Y:S02]  /*7780*/  SHF.R.U32.HI R22, RZ, 0xc, R30 ;  /* 0x0000000cff167819 */ /* 0x000fe4000001161e */
[----:B------:R-:W-:Y:S01]  /*7790*/  SHF.R.U32.HI R23, RZ, 0xc, R31 ;  /* 0x0000000cff177819 */ /* 0x000fe2000001161f */
[----:B------:R-:W-:Y:S01]  /*77a0*/  HFMA2 R27, R47, R38, R26 ;  /* 0x000000262f1b7231 */ /* 0x000fe2000000001a */
[----:B------:R-:W-:Y:S02]  /*77b0*/  LOP3.LUT R25, R21, 0x80008, R22, 0xf8, !PT ;  /* 0x0008000815197812 */ /* 0x000fe400078ef816 */
[----:B------:R-:W-:-:S02]  /*77c0*/  LOP3.LUT R26, R20, 0x80008, R23, 0xf8, !PT ;  /* 0x00080008141a7812 */ /* 0x000fc400078ef817 */
[----:B------:R-:W0:Y:S01]  /*77d0*/  LDS.128 R20, [UR4+0x30] ;  /* 0x00003004ff147984 */ /* 0x000e220008000c00 */
[----:B------:R-:W-:Y:S02]  /*77e0*/  SHF.R.U32.HI R28, RZ, 0xa, R28 ;  /* 0x0000000aff1c7819 */ /* 0x000fe4000001161c */
[----:B------:R-:W-:Y:S02]  /*77f0*/  SHF.R.U32.HI R30, RZ, 0xa, R30 ;  /* 0x0000000aff1e7819 */ /* 0x000fe4000001161e */
[----:B------:R-:W-:Y:S02]  /*7800*/  SHF.R.U32.HI R31, RZ, 0xa, R31 ;  /* 0x0000000aff1f7819 */ /* 0x000fe4000001161f */
        /* <DEDUP_REMOVED lines=12> */
[-C--:B------:R-:W-:Y:S02]  /*78d0*/  HFMA2 R28, R86, R39.reuse, R88 ;  /* 0x00000027561c7231 */ /* 0x080fe40000000058 */
[-C--:B------:R-:W-:Y:S02]  /*78e0*/  HFMA2 R29, R84, R39.reuse, R37 ;  /* 0x00000027541d7231 */ /* 0x080fe40000000025 */
[-C--:B------:R-:W-:Y:S02]  /*78f0*/  HFMA2 R27, R82, R39.reuse, R27 ;  /* 0x00000027521b7231 */ /* 0x080fe4000000001b */
[----:B------:R-:W-:Y:S01]  /*7900*/  HFMA2 R30, R38, R39, R87 ;  /* 0x00000027261e7231 */ /* 0x000fe20000000057 */
[----:B------:R-:W-:Y:S02]  /*7910*/  LOP3.LUT R39, R34, 0x1f001f, RZ, 0xc0, !PT ;  /* 0x001f001f22277812 */ /* 0x000fe400078ec0ff */
[----:B------:R-:W-:-:S02]  /*7920*/  LOP3.LUT R87, R33, 0x1f001f, RZ, 0xc0, !PT ;  /* 0x001f001f21577812 */ /* 0x000fc400078ec0ff */
[----:B------:R-:W-:Y:S02]  /*7930*/  LOP3.LUT R39, R39, 0x64006400, RZ, 0xfc, !PT ;  /* 0x6400640027277812 */ /* 0x000fe400078efcff */
[----:B------:R-:W-:Y:S02]  /*7940*/  LOP3.LUT R37, R35, 0x1f001f, RZ, 0xc0, !PT ;  /* 0x001f001f23257812 */ /* 0x000fe400078ec0ff */
[----:B------:R-:W-:Y:S01]  /*7950*/  LOP3.LUT R87, R87, 0x64006400, RZ, 0xfc, !PT ;  /* 0x6400640057577812 */ /* 0x000fe200078efcff */
[----:B------:R-:W-:Y:S01]  /*7960*/  HADD2 R39, R39, -1040, -1040 ;  /* 0xe410e41027277430 */ /* 0x000fe20000000000 */
[----:B------:R-:W-:Y:S01]  /*7970*/  LOP3.LUT R37, R37, 0x64006400, RZ, 0xfc, !PT ;  /* 0x6400640025257812 */ /* 0x000fe200078efcff */
[----:B0-----:R-:W-:Y:S01]  /*7980*/  HFMA2 R31, R89, R20, R28 ;  /* 0x00000014591f7231 */ /* 0x001fe2000000001c */
[--C-:B------:R-:W-:Y:S01]  /*7990*/  SHF.R.U32.HI R88, RZ, 0xb, R34.reuse ;  /* 0x0000000bff587819 */ /* 0x100fe20000011622 */
[----:B------:R-:W-:Y:S01]  /*79a0*/  HADD2 R87, R87, -1040, -1040 ;  /* 0xe410e41057577430 */ /* 0x000fe20000000000 */
[----:B------:R-:W-:Y:S01]  /*79b0*/  SHF.R.U32.HI R34, RZ, 0xa, R34 ;  /* 0x0000000aff227819 */ /* 0x000fe20000011622 */
[----:B------:R-:W-:-:S02]  /*79c0*/  HADD2 R37, R37, -1040, -1040 ;  /* 0xe410e41025257430 */ /* 0x000fc40000000000 */
[-C--:B------:R-:W-:Y:S02]  /*79d0*/  HFMA2 R28, R39, R20.reuse, R27 ;  /* 0x00000014271c7231 */ /* 0x080fe4000000001b */
[-C--:B------:R-:W-:Y:S01]  /*79e0*/  HFMA2 R29, R87, R20.reuse, R29 ;  /* 0x00000014571d7231 */ /* 0x080fe2000000001d */
[----:B------:R-:W-:Y:S01]  /*79f0*/  LOP3.LUT R34, R34, 0x1f001f, RZ, 0xc0, !PT ;  /* 0x001f001f22227812 */ /* 0x000fe200078ec0ff */
[----:B------:R-:W-:Y:S02]  /*7a00*/  HFMA2 R30, R37, R20, R30 ;  /* 0x00000014251e7231 */ /* 0x000fe4000000001e */
[-C--:B------:R-:W-:Y:S02]  /*7a10*/  HFMA2 R20, R44, R21.reuse, R31 ;  /* 0x000000152c147231 */ /* 0x080fe4000000001f */
[-C--:B------:R-:W-:Y:S01]  /*7a20*/  HFMA2 R27, R46, R21.reuse, R29 ;  /* 0x000000152e1b7231 */ /* 0x080fe2000000001d */
[----:B------:R-:W-:Y:S01]  /*7a30*/  SHF.R.U32.HI R29, RZ, 0xb, R33 ;  /* 0x0000000bff1d7819 */ /* 0x000fe20000011621 */
[----:B------:R-:W-:-:S02]  /*7a40*/  HFMA2 R30, R50, R21, R30 ;  /* 0x00000015321e7231 */ /* 0x000fc4000000001e */
[----:B------:R-:W-:Y:S01]  /*7a50*/  HFMA2 R28, R48, R21, R28 ;  /* 0x00000015301c7231 */ /* 0x000fe2000000001c */
[--C-:B------:R-:W-:Y:S02]  /*7a60*/  SHF.R.U32.HI R21, RZ, 0xb, R32.reuse ;  /* 0x0000000bff157819 */ /* 0x100fe40000011620 */
[----:B------:R-:W-:Y:S02]  /*7a70*/  SHF.R.U32.HI R32, RZ, 0xa, R32 ;  /* 0x0000000aff207819 */ /* 0x000fe40000011620 */
[----:B------:R-:W-:Y:S02]  /*7a80*/  LOP3.LUT R34, R34, 0x64006400, RZ, 0xfc, !PT ;  /* 0x6400640022227812 */ /* 0x000fe400078efcff */
[----:B------:R-:W-:Y:S02]  /*7a90*/  LOP3.LUT R32, R32, 0x1f001f, RZ, 0xc0, !PT ;  /* 0x001f001f20207812 */ /* 0x000fe400078ec0ff */
[----:B------:R-:W-:Y:S01]  /*7aa0*/  LOP3.LUT R21, R90, 0x100010, R21, 0xf8, !PT ;  /* 0x001000105a157812 */ /* 0x000fe200078ef815 */
[----:B------:R-:W-:Y:S01]  /*7ab0*/  HADD2 R93, R34, -1040, -1040 ;  /* 0xe410e410225d7430 */ /* 0x000fe20000000000 */
[----:B------:R-:W-:-:S02]  /*7ac0*/  LOP3.LUT R32, R32, 0x64006400, RZ, 0xfc, !PT ;  /* 0x6400640020207812 */ /* 0x000fc400078efcff */
[----:B------:R-:W-:Y:S02]  /*7ad0*/  SHF.R.U32.HI R33, RZ, 0xa, R33 ;  /* 0x0000000aff217819 */ /* 0x000fe40000011621 */
[----:B------:R-:W-:Y:S01]  /*7ae0*/  LOP3.LUT R24, R24, 0x100010, R29, 0xf8, !PT ;  /* 0x0010001018187812 */ /* 0x000fe200078ef81d */
[----:B------:R-:W-:Y:S01]  /*7af0*/  HADD2 R90, R32, -1040, -1040 ;  /* 0xe410e410205a7430 */ /* 0x000fe20000000000 */
[--C-:B------:R-:W-:Y:S01]  /*7b00*/  SHF.R.U32.HI R29, RZ, 0xb, R35.reuse ;  /* 0x0000000bff1d7819 */ /* 0x100fe20000011623 */
[-C--:B------:R-:W-:Y:S01]  /*7b10*/  HFMA2 R28, R93, R22.reuse, R28 ;  /* 0x000000165d1c7231 */ /* 0x080fe2000000001c */
[----:B------:R-:W-:Y:S02]  /*7b20*/  LOP3.LUT R25, R25, 0x100010, R88, 0xf8, !PT ;  /* 0x0010001019197812 */ /* 0x000fe400078ef858 */
[----:B------:R-:W-:Y:S01]  /*7b30*/  SHF.R.U32.HI R35, RZ, 0xa, R35 ;  /* 0x0000000aff237819 */ /* 0x000fe20000011623 */
[----:B------:R-:W-:Y:S01]  /*7b40*/  HFMA2 R20, R90, R22, R20 ;  /* 0x000000165a147231 */ /* 0x000fe20000000014 */
[----:B------:R-:W-:-:S02]  /*7b50*/  LOP3.LUT R33, R33, 0x1f001f, RZ, 0xc0, !PT ;  /* 0x001f001f21217812 */ /* 0x000fc400078ec0ff */
[----:B------:R-:W-:Y:S02]  /*7b60*/  LOP3.LUT R21, R21, 0x64006400, RZ, 0xfc, !PT ;  /* 0x6400640015157812 */ /* 0x000fe400078efcff */
        /* <DEDUP_REMOVED lines=84> */
[----:B------:R-:W-:-:S04]  /*80b0*/  HFMA2 R24, R48, R21, R24 ;  /* 0x0000001530187231 */ /* 0x000fc80000000018 */
[-C--:B------:R-:W-:Y:S02]  /*80c0*/  HFMA2 R24, R93, R22.reuse, R24 ;  /* 0x000000165d187231 */ /* 0x080fe40000000018 */
[-C--:B------:R-:W-:Y:S02]  /*80d0*/  HFMA2 R26, R44, R21.reuse, R26 ;  /* 0x000000152c1a7231 */ /* 0x080fe4000000001a */
[----:B------:R-:W-:Y:S02]  /*80e0*/  HFMA2 R25, R46, R21, R25 ;  /* 0x000000152e197231 */ /* 0x000fe40000000019 */
[----:B------:R-:W-:Y:S02]  /*80f0*/  HFMA2 R24, R94, R23, R24 ;  /* 0x000000175e187231 */ /* 0x000fe40000000018 */
[-C--:B------:R-:W-:Y:S02]  /*8100*/  HFMA2 R26, R90, R22.reuse, R26 ;  /* 0x000000165a1a7231 */ /* 0x080fe4000000001a */
[----:B------:R-:W-:-:S02]  /*8110*/  HFMA2 R25, R88, R22, R25 ;  /* 0x0000001658197231 */ /* 0x000fc40000000019 */
[----:B------:R-:W-:Y:S02]  /*8120*/  HADD2 R24, R24.H0_H0, R24.H1_H1 ;  /* 0x3000001818187230 */ /* 0x000fe40000000800 */
[-C--:B------:R-:W-:Y:S02]  /*8130*/  HFMA2 R26, R98, R23.reuse, R26 ;  /* 0x00000017621a7231 */ /* 0x080fe4000000001a */
[----:B------:R-:W-:Y:S02]  /*8140*/  HFMA2 R25, R96, R23, R25 ;  /* 0x0000001760197231 */ /* 0x000fe40000000019 */
[----:B------:R-:W-:Y:S02]  /*8150*/  HADD2 R26, R26.H0_H0, R26.H1_H1 ;  /* 0x3000001a1a1a7230 */ /* 0x000fe40000000800 */
[----:B------:R-:W-:-:S05]  /*8160*/  HADD2 R25, R25.H0_H0, R25.H1_H1 ;  /* 0x3000001919197230 */ /* 0x000fca0000000800 */
[----:B------:R-:W-:Y:S01]  /*8170*/  PRMT R26, R26, 0x5410, R25 ;  /* 0x000054101a1a7816 */ /* 0x000fe20000000019 */
[----:B------:R-:W-:-:S04]  /*8180*/  HFMA2 R25, R37, R20, R27 ;  /* 0x0000001425197231 */ /* 0x000fc8000000001b */
[----:B------:R-:W-:Y:S02]  /*8190*/  HFMA2 R5, R26, R11, R5 ;  /* 0x0000000b1a057231 */ /* 0x000fe40000000005 */
[----:B------:R-:W-:-:S04]  /*81a0*/  HFMA2 R25, R50, R21, R25 ;  /* 0x0000001532197231 */ /* 0x000fc80000000019 */
[----:B------:R-:W-:-:S04]  /*81b0*/  HFMA2 R25, R91, R22, R25 ;  /* 0x000000165b197231 */ /* 0x000fc80000000019 */
[----:B------:R-:W-:-:S04]  /*81c0*/  HFMA2 R25, R92, R23, R25 ;  /* 0x000000175c197231 */ /* 0x000fc80000000019 */
[----:B------:R-:W-:-:S05]  /*81d0*/  HADD2 R25, R25.H0_H0, R25.H1_H1 ;  /* 0x3000001919197230 */ /* 0x000fca0000000800 */
[----:B------:R-:W-:-:S05]  /*81e0*/  PRMT R24, R24, 0x5410, R25 ;  /* 0x0000541018187816 */ /* 0x000fca0000000019 */
[----:B------:R-:W-:Y:S01]  /*81f0*/  HFMA2 R4, R24, R9, R4 ;  /* 0x0000000918047231 */ /* 0x000fe20000000004 */
[----:B------:R-:W-:Y:S06]  /*8200*/  @!P0 BRA `(.L_x_2504) ;  /* 0x0000000400308947 */ /* 0x000fec0003800000 */
[----:B------:R-:W0:Y:S04]  /*8210*/  LDS.128 R20, [UR4+0x80] ;  /* 0x00008004ff147984 */ /* 0x000e280008000c00 */
[----:B------:R-:W1:Y:S01]  /*8220*/  LDS.128 R24, [UR4+0x90] ;  /* 0x00009004ff187984 */ /* 0x000e620008000c00 */
[-C--:B0-----:R-:W-:Y:S02]  /*8230*/  HFMA2 R83, R83, R20.reuse, RZ ;  /* 0x0000001453537231 */ /* 0x081fe400000000ff */
[-C--:B------:R-:W-:Y:S02]  /*8240*/  HFMA2 R31, R65, R20.reuse, RZ.H0_H0 ;  /* 0x00000014411f7231 */ /* 0x080fe400000400ff */
[-C--:B------:R-:W-:Y:S02]  /*8250*/  HFMA2 R79, R79, R20.reuse, RZ ;  /* 0x000000144f4f7231 */ /* 0x080fe400000000ff */
[----:B------:R-:W-:-:S02]  /*8260*/  HFMA2 R20, R63, R20, RZ ;  /* 0x000000143f147231 */ /* 0x000fc400000000ff */
[-C--:B------:R-:W-:Y:S02]  /*8270*/  HFMA2 R62, R62, R21.reuse, R31 ;  /* 0x000000153e3e7231 */ /* 0x080fe4000000001f */
[----:B------:R-:W0:Y:S02]  /*8280*/  LDS.128 R28, [UR4+0xa0] ;  /* 0x0000a004ff1c7984 */ /* 0x000e240008000c00 */
        /* <DEDUP_REMOVED lines=20> */
[-C--:B------:R-:W-:Y:S02]  /*83d0*/  HFMA2 R64, R61, R26.reuse, R64 ;  /* 0x0000001a3d407231 */ /* 0x080fe40000000040 */
[----:B------:R-:W-:-:S02]  /*83e0*/  HFMA2 R71, R71, R26, R33 ;  /* 0x0000001a47477231 */ /* 0x000fc40000000021 */
[----:B------:R-:W1:Y:S01]  /*83f0*/  LDS.128 R32, [UR4+0xb0] ;  /* 0x0000b004ff207984 */ /* 0x000e620008000c00 */
        /* <DEDUP_REMOVED lines=21> */
[-C--:B-1----:R-:W-:Y:S02]  /*8550*/  HFMA2 R23, R87, R32.reuse, R42 ;  /* 0x0000002057177231 */ /* 0x082fe4000000002a */
        /* <DEDUP_REMOVED lines=23> */
.L_x_2504:
[----:B------:R-:W-:Y:S01]  /*86d0*/  IADD3 R13, PT, PT, R13, 0x20, RZ ;  /* 0x000000200d0d7810 */ /* 0x000fe20007ffe0ff */
[----:B------:R-:W-:Y:S01]  /*86e0*/  UIADD3 UR4, UPT, UPT, UR4, 0x40, URZ ;  /* 0x0000004004047890 */ /* 0x000fe2000fffe0ff */
[----:B------:R-:W-:Y:S02]  /*86f0*/  IMAD.WIDE R32, R41, 0x4, R100 ;  /* 0x0000000429207825 */ /* 0x000fe400078e0264 */
[----:B------:R-:W-:-:S13]  /*8700*/  ISETP.GE.AND P0, PT, R13, R0, PT ;  /* 0x000000000d00720c */ /* 0x000fda0003f06270 */
[----:B------:R-:W-:Y:S05]  /*8710*/  @!P0 BRA `(.L_x_2505) ;  /* 0xffffffe000248947 */ /* 0x000fea000383ffff */
[----:B------:R-:W-:-:S07]  /*8720*/  IMAD.WIDE R102, R41, 0x14, R102 ;  /* 0x0000001429667825 */ /* 0x000fce00078e0266 */
.L_x_2503:
[----:B------:R-:W0:Y:S02]  /*8730*/  LDCU UR5, c[0x0][0x3d4] ;  /* 0x00007a80ff0577ac */ /* 0x000e240008000800 */
[----:B0----5:R-:W-:-:S04]  /*8740*/  VIMNMX R18, PT, PT, R12, UR5, PT ;  /* 0x000000050c127c48 */ /* 0x021fc8000bfe0100 */
[----:B------:R-:W-:-:S13]  /*8750*/  ISETP.GT.AND P0, PT, R18, R13, PT ;  /* 0x0000000d1200720c */ /* 0x000fda0003f04270 */
[----:B------:R-:W-:Y:S05]  /*8760*/  @!P0 BRA `(.L_x_2506) ;  /* 0x0000004000348947 */ /* 0x000fea0003800000 */
[----:B------:R-:W-:-:S12]  /*8770*/  UIADD3 UR4, UPT, UPT, UR4, 0x60, URZ ;  /* 0x0000006004047890 */ /* 0x000fd8000fffe0ff */
.L_x_2511:
[----:B------:R-:W-:-:S04]  /*8780*/  MOV R0, 0x2c00 ;  /* 0x00002c0000007802 */ /* 0x000fc80000000f00 */
[----:B------:R-:W-:Y:S01]  /*8790*/  PRMT R8, R8, 0x5410, R0 ;  /* 0x0000541008087816 */ /* 0x000fe20000000000 */
        /* <DEDUP_REMOVED lines=19> */
[----:B------:R-:W-:Y:S01]  /*88d0*/  LOP3.LUT R24, R19, 0x64006400, RZ, 0xfc, !PT ;  /* 0x6400640013187812 */ /* 0x000fe200078efcff */
[----:B------:R-:W-:Y:S01]  /*88e0*/  HADD2.F32 R19, -RZ, R20.H1_H1 ;  /* 0x30000014ff137230 */ /* 0x000fe20000004100 */
[----:B------:R-:W-:Y:S01]  /*88f0*/  LOP3.LUT R28, R21, 0xf000f0, RZ, 0xc0, !PT ;  /* 0x00f000f0151c7812 */ /* 0x000fe200078ec0ff */
[----:B------:R-:W-:Y:S01]  /*8900*/  HADD2 R25, R12, -1032, -1032 ;  /* 0xe408e4080c197430 */ /* 0x000fe20000000000 */
[----:B------:R-:W-:Y:S01]  /*8910*/  SHF.R.U32.HI R35, RZ, 0x8, R21 ;  /* 0x00000008ff237819 */ /* 0x000fe20000011615 */
[----:B------:R-:W-:Y:S01]  /*8920*/  HADD2 R26, R14, -1032, -1032 ;  /* 0xe408e4080e1a7430 */ /* 0x000fe20000000000 */
[----:B------:R-:W0:Y:S01]  /*8930*/  LDS.64 R20, [UR4+-0x58] ;  /* 0xffffa804ff147984 */ /* 0x000e220008000a00 */
[----:B------:R-:W-:Y:S01]  /*8940*/  HADD2 R29, R24, -1032, -1032 ;  /* 0xe408e408181d7430 */ /* 0x000fe20000000000 */
[----:B------:R-:W-:Y:S01]  /*8950*/  LOP3.LUT R30, R22, 0xf000f0, RZ, 0xc0, !PT ;  /* 0x00f000f0161e7812 */ /* 0x000fe200078ec0ff */
        /* <DEDUP_REMOVED lines=8> */
[----:B------:R-:W-:Y:S01]  /*89e0*/  HADD2.F32 R25, -RZ, R26.H1_H1 ;  /* 0x3000001aff197230 */ /* 0x000fe20000004100 */
[----:B------:R-:W-:Y:S01]  /*89f0*/  LOP3.LUT R32, R23, 0xf000f0, RZ, 0xc0, !PT ;  /* 0x00f000f017207812 */ /* 0x000fe200078ec0ff */
        /* <DEDUP_REMOVED lines=8> */
[-C--:B------:R-:W-:Y:S01]  /*8a80*/  HFMA2 R27, R27, R8.reuse.H1_H1, -72, -72 ;  /* 0xd480d4801b1b7431 */ /* 0x080fe20000060008 */
[----:B------:R-:W-:Y:S01]  /*8a90*/  LOP3.LUT R33, R32, 0x64006400, RZ, 0xfc, !PT ;  /* 0x6400640020217812 */ /* 0x000fe200078efcff */
[-C--:B------:R-:W-:Y:S01]  /*8aa0*/  HFMA2 R29, R29, R8.reuse.H1_H1, -72, -72 ;  /* 0xd480d4801d1d7431 */ /* 0x080fe20000060008 */
[----:B------:R-:W-:Y:S01]  /*8ab0*/  SHF.R.U32.HI R22, RZ, 0x8, R22 ;  /* 0x00000008ff167819 */ /* 0x000fe20000011616 */
[----:B------:R-:W-:-:S02]  /*8ac0*/  HFMA2 R31, R31, R8.H1_H1, -72, -72 ;  /* 0xd480d4801f1f7431 */ /* 0x000fc40000060008 */
[----:B------:R-:W-:Y:S02]  /*8ad0*/  HADD2.F32 R17, -RZ, R27.H0_H0 ;  /* 0x2000001bff117230 */ /* 0x000fe40000004100 */
[----:B------:R-:W-:Y:S02]  /*8ae0*/  HFMA2 R33, R33, R8.H1_H1, -72, -72 ;  /* 0xd480d48021217431 */ /* 0x000fe40000060008 */
[----:B------:R-:W-:Y:S01]  /*8af0*/  HADD2.F32 R28, -RZ, R29.H0_H0 ;  /* 0x2000001dff1c7230 */ /* 0x000fe20000004100 */
[----:B------:R-:W-:Y:S01]  /*8b00*/  SHF.R.U32.HI R23, RZ, 0x8, R23 ;  /* 0x00000008ff177819 */ /* 0x000fe20000011617 */
[----:B------:R-:W-:Y:S02]  /*8b10*/  HADD2.F32 R30, -RZ, R31.H0_H0 ;  /* 0x2000001fff1e7230 */ /* 0x000fe40000004100 */
[----:B------:R-:W-:Y:S01]  /*8b20*/  FFMA.FTZ R36, R17, R37, R36 ;  /* 0x0000002511247223 */ /* 0x000fe20000010024 */
        /* <DEDUP_REMOVED lines=8> */
[----:B------:R-:W-:Y:S01]  /*8bb0*/  HADD2.F32 R33, -RZ, R33.H1_H1 ;  /* 0x30000021ff217230 */ /* 0x000fe20000004100 */
[----:B------:R-:W-:Y:S01]  /*8bc0*/  LOP3.LUT R36, R34, 0xf000f, RZ, 0xc0, !PT ;  /* 0x000f000f22247812 */ /* 0x000fe200078ec0ff */
        /* <DEDUP_REMOVED lines=9> */
[----:B------:R-:W-:Y:S01]  /*8c60*/  HADD2 R20, R36, -1032, -1032 ;  /* 0xe408e40824147430 */ /* 0x000fe20000000000 */
[----:B------:R-:W-:Y:S01]  /*8c70*/  LOP3.LUT R38, R38, 0x64006400, RZ, 0xfc, !PT ;  /* 0x6400640026267812 */ /* 0x000fe200078efcff */
[----:B------:R-:W-:Y:S01]  /*8c80*/  HADD2.F32 R50, -RZ, R21.H0_H0 ;  /* 0x20000015ff327230 */ /* 0x000fe20000004100 */
[----:B------:R-:W-:Y:S01]  /*8c90*/  LOP3.LUT R39, R23, 0xf000f, RZ, 0xc0, !PT ;  /* 0x000f000f17277812 */ /* 0x000fe200078ec0ff */
[----:B------:R-:W-:-:S02]  /*8ca0*/  HADD2 R44, R37, -1032, -1032 ;  /* 0xe408e408252c7430 */ /* 0x000fc40000000000 */
[----:B------:R-:W-:Y:S02]  /*8cb0*/  HADD2.F32 R36, -RZ, R20.H0_H0 ;  /* 0x20000014ff247230 */ /* 0x000fe40000004100 */
[----:B------:R-:W-:Y:S01]  /*8cc0*/  HADD2 R51, R38, -1032, -1032 ;  /* 0xe408e40826337430 */ /* 0x000fe20000000000 */
[----:B------:R-:W-:Y:S01]  /*8cd0*/  LOP3.LUT R39, R39, 0x64006400, RZ, 0xfc, !PT ;  /* 0x6400640027277812 */ /* 0x000fe200078efcff */
[----:B------:R-:W-:Y:S01]  /*8ce0*/  HADD2.F32 R21, -RZ, R21.H1_H1 ;  /* 0x30000015ff157230 */ /* 0x000fe20000004100 */
[----:B------:R-:W-:Y:S01]  /*8cf0*/  LOP3.LUT R22, R22, 0xf000f0, RZ, 0xc0, !PT ;  /* 0x00f000f016167812 */ /* 0x000fe200078ec0ff */
[----:B------:R-:W-:Y:S02]  /*8d00*/  HADD2.F32 R37, -RZ, R44.H0_H0 ;  /* 0x2000002cff257230 */ /* 0x000fe40000004100 */
[----:B------:R-:W-:Y:S01]  /*8d10*/  FFMA.FTZ R48, R36, R40, R41 ;  /* 0x0000002824307223 */ /* 0x000fe20000010029 */
[----:B------:R-:W-:Y:S02]  /*8d20*/  HADD2.F32 R38, -RZ, R51.H0_H0 ;  /* 0x20000033ff267230 */ /* 0x000fe40000004100 */
[----:B------:R-:W-:-:S02]  /*8d30*/  HADD2 R54, R39, -1032, -1032 ;  /* 0xe408e40827367430 */ /* 0x000fc40000000000 */
[----:B------:R-:W-:Y:S01]  /*8d40*/  HADD2.F32 R41, -RZ, R20.H1_H1 ;  /* 0x30000014ff297230 */ /* 0x000fe20000004100 */
[----:B------:R-:W-:Y:S01]  /*8d50*/  LOP3.LUT R34, R34, 0xf000f0, RZ, 0xc0, !PT ;  /* 0x00f000f022227812 */ /* 0x000fe200078ec0ff */
[C---:B------:R-:W-:Y:S01]  /*8d60*/  FFMA.FTZ R47, R40.reuse, R37, R43 ;  /* 0x00000025282f7223 */ /* 0x040fe2000001002b */
[----:B------:R-:W-:Y:S01]  /*8d70*/  LOP3.LUT R35, R35, 0xf000f0, RZ, 0xc0, !PT ;  /* 0x00f000f023237812 */ /* 0x000fe200078ec0ff */
[----:B------:R-:W-:Y:S01]  /*8d80*/  FFMA.FTZ R49, R40, R38, R45 ;  /* 0x0000002628317223 */ /* 0x000fe2000001002d */
[----:B------:R-:W-:Y:S01]  /*8d90*/  LOP3.LUT R20, R23, 0xf000f0, RZ, 0xc0, !PT ;  /* 0x00f000f017147812 */ /* 0x000fe200078ec0ff */
[----:B------:R-:W-:Y:S01]  /*8da0*/  HADD2.F32 R39, -RZ, R54.H0_H0 ;  /* 0x20000036ff277230 */ /* 0x000fe20000004100 */
[----:B------:R-:W-:Y:S02]  /*8db0*/  LOP3.LUT R43, R22, 0x64006400, RZ, 0xfc, !PT ;  /* 0x64006400162b7812 */ /* 0x000fe400078efcff */
[----:B------:R-:W-:Y:S01]  /*8dc0*/  LOP3.LUT R23, R34, 0x64006400, RZ, 0xfc, !PT ;  /* 0x6400640022177812 */ /* 0x000fe200078efcff */
[----:B------:R-:W-:Y:S01]  /*8dd0*/  HADD2.F32 R34, -RZ, R51.H1_H1 ;  /* 0x30000033ff227230 */ /* 0x000fe20000004100 */
[----:B------:R-:W-:Y:S01]  /*8de0*/  LOP3.LUT R35, R35, 0x64006400, RZ, 0xfc, !PT ;  /* 0x6400640023237812 */ /* 0x000fe200078efcff */
[-C--:B------:R-:W-:Y:S01]  /*8df0*/  HFMA2 R53, R43, R8.reuse.H1_H1, -72, -72 ;  /* 0xd480d4802b357431 */ /* 0x080fe20000060008 */
[----:B------:R-:W-:Y:S01]  /*8e00*/  LOP3.LUT R45, R20, 0x64006400, RZ, 0xfc, !PT ;  /* 0x64006400142d7812 */ /* 0x000fe200078efcff */
[----:B------:R-:W-:Y:S01]  /*8e10*/  FFMA.FTZ R52, R40, R39, R42 ;  /* 0x0000002728347223 */ /* 0x000fe2000001002a */
[----:B------:R-:W-:-:S02]  /*8e20*/  HFMA2 R22, R23, R8.H1_H1, -72, -72 ;  /* 0xd480d48017167431 */ /* 0x000fc40000060008 */
[----:B------:R-:W-:Y:S02]  /*8e30*/  HADD2.F32 R40, -RZ, R44.H1_H1 ;  /* 0x3000002cff287230 */ /* 0x000fe40000004100 */
[-C--:B------:R-:W-:Y:S02]  /*8e40*/  HFMA2 R51, R35, R8.reuse.H1_H1, -72, -72 ;  /* 0xd480d48023337431 */ /* 0x080fe40000060008 */
[----:B------:R-:W-:Y:S02]  /*8e50*/  HADD2.F32 R35, -RZ, R54.H1_H1 ;  /* 0x30000036ff237230 */ /* 0x000fe40000004100 */
[----:B------:R-:W-:Y:S02]  /*8e60*/  HFMA2 R56, R45, R8.H1_H1, -72, -72 ;  /* 0xd480d4802d387431 */ /* 0x000fe40000060008 */
[----:B------:R-:W-:Y:S02]  /*8e70*/  HADD2.F32 R44, -RZ, R53.H0_H0 ;  /* 0x20000035ff2c7230 */ /* 0x000fe40000004100 */
[----:B------:R-:W-:Y:S01]  /*8e80*/  FFMA.FTZ R49, R46, R34, R49 ;  /* 0x000000222e317223 */ /* 0x000fe20000010031 */
[----:B------:R-:W-:-:S02]  /*8e90*/  HADD2.F32 R42, -RZ, R22.H0_H0 ;  /* 0x20000016ff2a7230 */ /* 0x000fc40000004100 */
[----:B------:R-:W-:Y:S01]  /*8ea0*/  FFMA.FTZ R23, R41, R46, R48 ;  /* 0x0000002e29177223 */ /* 0x000fe20000010030 */
[--C-:B------:R-:W-:Y:S02]  /*8eb0*/  HADD2.F32 R43, -RZ, R51.reuse.H0_H0 ;  /* 0x20000033ff2b7230 */ /* 0x100fe40000004100 */
[C---:B------:R-:W-:Y:S01]  /*8ec0*/  FFMA.FTZ R47, R46.reuse, R40, R47 ;  /* 0x000000282e2f7223 */ /* 0x040fe2000001002f */
[----:B------:R-:W-:Y:S02]  /*8ed0*/  HADD2.F32 R45, -RZ, R56.H0_H0 ;  /* 0x20000038ff2d7230 */ /* 0x000fe40000004100 */
[----:B------:R-:W-:Y:S01]  /*8ee0*/  FFMA.FTZ R52, R46, R35, R52 ;  /* 0x000000232e347223 */ /* 0x000fe20000010034 */
        /* <DEDUP_REMOVED lines=139> */
.L_x_2507:
        /* <DEDUP_REMOVED lines=26> */
[----:B------:R-:W-:Y:S01]  /*9940*/  SHF.R.U32.HI R35, RZ, 0x8, R21 ;  /* 0x00000008ff237819 */ /* 0x000fe20000011615 */
[----:B------:R-:W-:Y:S01]  /*9950*/  HADD2.F32 R14, -RZ, R12.H0_H0 ;  /* 0x2000000cff0e7230 */ /* 0x000fe20000004100 */
[----:B------:R-:W-:Y:S01]  /*9960*/  LOP3.LUT R27, R16, 0x64006400, RZ, 0xfc, !PT ;  /* 0x64006400101b7812 */ /* 0x000fe200078efcff */
[--C-:B------:R-:W-:Y:S01]  /*9970*/  HADD2.F32 R0, -RZ, R20.reuse.H0_H0 ;  /* 0x20000014ff007230 */ /* 0x100fe20000004100 */
[----:B------:R-:W-:Y:S01]  /*9980*/  LOP3.LUT R30, R22, 0xf000f0, RZ, 0xc0, !PT ;  /* 0x00f000f0161e7812 */ /* 0x000fe200078ec0ff */
[----:B------:R-:W-:Y:S01]  /*9990*/  HADD2.F32 R19, -RZ, R20.H1_H1 ;  /* 0x30000014ff137230 */ /* 0x000fe20000004100 */
[----:B------:R-:W-:Y:S01]  /*99a0*/  LOP3.LUT R32, R23, 0xf000f0, RZ, 0xc0, !PT ;  /* 0x00f000f017207812 */ /* 0x000fe200078ec0ff */
[----:B------:R-:W0:Y:S01]  /*99b0*/  LDS.64 R20, [UR4+-0x48] ;  /* 0xffffb804ff147984 */ /* 0x000e220008000a00 */
[----:B------:R-:W-:Y:S01]  /*99c0*/  HADD2.F32 R25, -RZ, R12.H1_H1 ;  /* 0x3000000cff197230 */ /* 0x000fe20000004100 */
[----:B------:R-:W-:Y:S01]  /*99d0*/  LOP3.LUT R31, R30, 0x64006400, RZ, 0xfc, !PT ;  /* 0x640064001e1f7812 */ /* 0x000fe200078efcff */
[----:B------:R-:W-:-:S02]  /*99e0*/  HADD2.F32 R12, -RZ, R26.H0_H0 ;  /* 0x2000001aff0c7230 */ /* 0x000fc40000004100 */
[-C--:B------:R-:W-:Y:S02]  /*99f0*/  HFMA2 R39, R27, R8.reuse.H1_H1, -72, -72 ;  /* 0xd480d4801b277431 */ /* 0x080fe40000060008 */
[--C-:B------:R-:W-:Y:S02]  /*9a00*/  HADD2.F32 R16, -RZ, R29.reuse.H0_H0 ;  /* 0x2000001dff107230 */ /* 0x100fe40000004100 */
[C---:B------:R-:W-:Y:S01]  /*9a10*/  FFMA.FTZ R30, R17.reuse, R14, RZ ;  /* 0x0000000e111e7223 */ /* 0x040fe200000100ff */
[----:B------:R-:W-:Y:S02]  /*9a20*/  HADD2.F32 R24, -RZ, R26.H1_H1 ;  /* 0x3000001aff187230 */ /* 0x000fe40000004100 */
        /* <DEDUP_REMOVED lines=17> */
[----:B------:R-:W-:Y:S01]  /*9b40*/  HADD2.F32 R30, -RZ, R31.H0_H0 ;  /* 0x2000001fff1e7230 */ /* 0x000fe20000004100 */
[----:B------:R-:W-:Y:S01]  /*9b50*/  SHF.R.U32.HI R22, RZ, 0x8, R22 ;  /* 0x00000008ff167819 */ /* 0x000fe20000011616 */
[----:B------:R-:W-:-:S02]  /*9b60*/  HADD2.F32 R32, -RZ, R33.H0_H0 ;  /* 0x20000021ff207230 */ /* 0x000fc40000004100 */
[C---:B------:R-:W-:Y:S01]  /*9b70*/  FFMA.FTZ R39, R37.reuse, R28, R40 ;  /* 0x0000001c25277223 */ /* 0x040fe20000010028 */
[----:B------:R-:W-:Y:S02]  /*9b80*/  HADD2.F32 R29, -RZ, R29.H1_H1 ;  /* 0x3000001dff1d7230 */ /* 0x000fe40000004100 */
[C---:B------:R-:W-:Y:S01]  /*9b90*/  FFMA.FTZ R40, R37.reuse, R30, R43 ;  /* 0x0000001e25287223 */ /* 0x040fe2000001002b */
[----:B------:R-:W-:Y:S02]  /*9ba0*/  HADD2.F32 R31, -RZ, R31.H1_H1 ;  /* 0x3000001fff1f7230 */ /* 0x000fe40000004100 */
[----:B------:R-:W-:Y:S01]  /*9bb0*/  FFMA.FTZ R42, R37, R32, R45 ;  /* 0x00000020252a7223 */ /* 0x000fe2000001002d */
[----:B------:R-:W-:Y:S01]  /*9bc0*/  HADD2.F32 R33, -RZ, R33.H1_H1 ;  /* 0x30000021ff217230 */ /* 0x000fe20000004100 */
[----:B------:R-:W-:Y:S01]  /*9bd0*/  SHF.R.U32.HI R23, RZ, 0x8, R23 ;  /* 0x00000008ff177819 */ /* 0x000fe20000011617 */
        /* <DEDUP_REMOVED lines=41> */
[----:B------:R-:W-:Y:S01]  /*9e70*/  FFMA.FTZ R20, R40, R47, R49 ;  /* 0x0000002f28147223 */ /* 0x000fe20000010031 */
[-C--:B------:R-:W-:Y:S02]  /*9e80*/  HFMA2 R54, R35, R8.reuse.H1_H1, -72, -72 ;  /* 0xd480d48023367431 */ /* 0x080fe40000060008 */
[----:B------:R-:W-:Y:S02]  /*9e90*/  HADD2.F32 R35, -RZ, R50.H1_H1 ;  /* 0x30000032ff237230 */ /* 0x000fe40000004100 */
[----:B------:R-:W-:Y:S02]  /*9ea0*/  HFMA2 R58, R45, R8.H1_H1, -72, -72 ;  /* 0xd480d4802d3a7431 */ /* 0x000fe40000060008 */
        /* <DEDUP_REMOVED lines=146> */
.L_x_2508:
        /* <DEDUP_REMOVED lines=257> */
.L_x_2509:
        /* <DEDUP_REMOVED lines=16> */
[C---:B------:R-:W-:Y:S01]  /*b8e0*/  LOP3.LUT R0, R22.reuse, 0xf000f, RZ, 0xc0, !PT ;  /* 0x000f000f16007812 */ /* 0x040fe200078ec0ff */
[----:B------:R-:W-:Y:S01]  /*b8f0*/  HADD2 R20, R20, -1032, -1032 ;  /* 0xe408e40814147430 */ /* 0x000fe20000000000 */
[----:B------:R-:W-:-:S02]  /*b900*/  LOP3.LUT R28, R22, 0xf000f0, RZ, 0xc0, !PT ;  /* 0x00f000f0161c7812 */ /* 0x000fc400078ec0ff */
[----:B------:R-:W-:Y:S02]  /*b910*/  SHF.R.U32.HI R35, RZ, 0x8, R22 ;  /* 0x00000008ff237819 */ /* 0x000fe40000011616 */
[----:B------:R-:W-:Y:S01]  /*b920*/  LOP3.LUT R30, R23, 0xf000f0, RZ, 0xc0, !PT ;  /* 0x00f000f0171e7812 */ /* 0x000fe200078ec0ff */
[--C-:B------:R-:W-:Y:S01]  /*b930*/  HADD2.F32 R19, -RZ, R20.reuse.H1_H1 ;  /* 0x30000014ff137230 */ /* 0x100fe20000004100 */
[----:B------:R-:W-:Y:S02]  /*b940*/  SHF.R.U32.HI R22, RZ, 0x8, R23 ;  /* 0x00000008ff167819 */ /* 0x000fe40000011617 */
[----:B------:R-:W-:Y:S02]  /*b950*/  LOP3.LUT R21, R21, 0x64006400, RZ, 0xfc, !PT ;  /* 0x6400640015157812 */ /* 0x000fe400078efcff */
[----:B------:R-:W-:Y:S02]  /*b960*/  LOP3.LUT R23, R23, 0xf000f, RZ, 0xc0, !PT ;  /* 0x000f000f17177812 */ /* 0x000fe400078ec0ff */
[----:B------:R-:W-:Y:S01]  /*b970*/  LOP3.LUT R12, R0, 0x64006400, RZ, 0xfc, !PT ;  /* 0x64006400000c7812 */ /* 0x000fe200078efcff */
[----:B------:R-:W-:Y:S01]  /*b980*/  HADD2 R24, R21, -1032, -1032 ;  /* 0xe408e40815187430 */ /* 0x000fe20000000000 */
[----:B------:R-:W-:Y:S01]  /*b990*/  LOP3.LUT R23, R23, 0x64006400, RZ, 0xfc, !PT ;  /* 0x6400640017177812 */ /* 0x000fe200078efcff */
[----:B------:R-:W-:Y:S01]  /*b9a0*/  HADD2.F32 R0, -RZ, R20.H0_H0 ;  /* 0x20000014ff007230 */ /* 0x000fe20000004100 */
[----:B------:R-:W-:Y:S01]  /*b9b0*/  LOP3.LUT R27, R27, 0x64006400, RZ, 0xfc, !PT ;  /* 0x640064001b1b7812 */ /* 0x000fe200078efcff */
[----:B------:R-:W0:Y:S01]  /*b9c0*/  LDS.64 R20, [UR4+-0x28] ;  /* 0xffffd804ff147984 */ /* 0x000e220008000a00 */
[----:B------:R-:W-:-:S02]  /*b9d0*/  HADD2 R26, R12, -1032, -1032 ;  /* 0xe408e4080c1a7430 */ /* 0x000fc40000000000 */
[--C-:B------:R-:W-:Y:S02]  /*b9e0*/  HADD2.F32 R14, -RZ, R24.reuse.H0_H0 ;  /* 0x20000018ff0e7230 */ /* 0x100fe40000004100 */
[----:B------:R-:W-:Y:S01]  /*b9f0*/  HADD2 R29, R23, -1032, -1032 ;  /* 0xe408e408171d7430 */ /* 0x000fe20000000000 */
[----:B------:R-:W-:Y:S01]  /*ba00*/  LOP3.LUT R23, R16, 0x64006400, RZ, 0xfc, !PT ;  /* 0x6400640010177812 */ /* 0x000fe200078efcff */
[----:B------:R-:W-:Y:S02]  /*ba10*/  HADD2.F32 R25, -RZ, R24.H1_H1 ;  /* 0x30000018ff197230 */ /* 0x000fe40000004100 */
[--C-:B------:R-:W-:Y:S02]  /*ba20*/  HADD2.F32 R12, -RZ, R26.reuse.H0_H0 ;  /* 0x2000001aff0c7230 */ /* 0x100fe40000004100 */
[----:B------:R-:W-:Y:S01]  /*ba30*/  FFMA.FTZ R32, R17, R14, RZ ;  /* 0x0000000e11207223 */ /* 0x000fe200000100ff */
[----:B------:R-:W-:Y:S02]  /*ba40*/  HADD2.F32 R24, -RZ, R26.H1_H1 ;  /* 0x3000001aff187230 */ /* 0x000fe40000004100 */
[----:B------:R-:W-:-:S02]  /*ba50*/  HFMA2 R33, R23, R8.H1_H1, -72, -72 ;  /* 0xd480d48017217431 */ /* 0x000fc40000060008 */
[--C-:B------:R-:W-:Y:S02]  /*ba60*/  HADD2.F32 R16, -RZ, R29.reuse.H0_H0 ;  /* 0x2000001dff107230 */ /* 0x100fe40000004100 */
[----:B------:R-:W-:Y:S01]  /*ba70*/  FFMA.FTZ R23, R17, R12, RZ ;  /* 0x0000000c11177223 */ /* 0x000fe200000100ff */
[----:B------:R-:W-:Y:S01]  /*ba80*/  HADD2.F32 R26, -RZ, R29.H1_H1 ;  /* 0x3000001dff1a7230 */ /* 0x000fe20000004100 */
[----:B------:R-:W-:Y:S01]  /*ba90*/  LOP3.LUT R29, R28, 0x64006400, RZ, 0xfc, !PT ;  /* 0x640064001c1d7812 */ /* 0x000fe200078efcff */
[----:B------:R-:W-:Y:S01]  /*baa0*/  FFMA.FTZ R28, R0, R17, RZ ;  /* 0x00000011001c7223 */ /* 0x000fe200000100ff */
[----:B------:R-:W-:Y:S01]  /*bab0*/  FFMA.FTZ R39, R31, R24, R23 ;  /* 0x000000181f277223 */ /* 0x000fe20000010017 */
[----:B------:R-:W-:Y:S01]  /*bac0*/  FFMA.FTZ R17, R17, R16, RZ ;  /* 0x0000001011117223 */ /* 0x000fe200000100ff */
[----:B------:R-:W-:Y:S01]  /*bad0*/  LOP3.LUT R23, R30, 0x64006400, RZ, 0xfc, !PT ;  /* 0x640064001e177812 */ /* 0x000fe200078efcff */
[-C--:B------:R-:W-:Y:S02]  /*bae0*/  HFMA2 R30, R27, R8.reuse.H1_H1, -72, -72 ;  /* 0xd480d4801b1e7431 */ /* 0x080fe40000060008 */
[----:B------:R-:W-:Y:S01]  /*baf0*/  FFMA.FTZ R38, R19, R31, R28 ;  /* 0x0000001f13267223 */ /* 0x000fe2000001001c */
[C---:B------:R-:W-:Y:S01]  /*bb00*/  FFMA.FTZ R42, R31.reuse, R25, R32 ;  /* 0x000000191f2a7223 */ /* 0x040fe20000010020 */
[----:B------:R-:W-:Y:S01]  /*bb10*/  FFMA.FTZ R43, R31, R26, R17 ;  /* 0x0000001a1f2b7223 */ /* 0x000fe20000010011 */
[----:B------:R-:W-:-:S02]  /*bb20*/  HFMA2 R31, R29, R8.H1_H1, -72, -72 ;  /* 0xd480d4801d1f7431 */ /* 0x000fc40000060008 */
[--C-:B------:R-:W-:Y:S02]  /*bb30*/  HADD2.F32 R17, -RZ, R33.reuse.H0_H0 ;  /* 0x20000021ff117230 */ /* 0x100fe40000004100 */
[----:B------:R-:W-:Y:S02]  /*bb40*/  HFMA2 R23, R23, R8.H1_H1, -72, -72 ;  /* 0xd480d48017177431 */ /* 0x000fe40000060008 */
[--C-:B------:R-:W-:Y:S02]  /*bb50*/  HADD2.F32 R28, -RZ, R30.reuse.H0_H0 ;  /* 0x2000001eff1c7230 */ /* 0x100fe40000004100 */
[----:B------:R-:W-:Y:S02]  /*bb60*/  HADD2.F32 R27, -RZ, R33.H1_H1 ;  /* 0x30000021ff1b7230 */ /* 0x000fe40000004100 */
[----:B------:R-:W-:Y:S01]  /*bb70*/  FFMA.FTZ R38, R17, R37, R38 ;  /* 0x0000002511267223 */ /* 0x000fe20000010026 */
[----:B------:R-:W-:Y:S02]  /*bb80*/  HADD2.F32 R29, -RZ, R30.H1_H1 ;  /* 0x3000001eff1d7230 */ /* 0x000fe40000004100 */
[----:B------:R-:W-:-:S02]  /*bb90*/  HADD2.F32 R30, -RZ, R31.H0_H0 ;  /* 0x2000001fff1e7230 */ /* 0x000fc40000004100 */
[--C-:B------:R-:W-:Y:S02]  /*bba0*/  HADD2.F32 R32, -RZ, R23.reuse.H0_H0 ;  /* 0x20000017ff207230 */ /* 0x100fe40000004100 */
[----:B------:R-:W-:Y:S02]  /*bbb0*/  HADD2.F32 R33, -RZ, R23.H1_H1 ;  /* 0x30000017ff217230 */ /* 0x000fe40000004100 */
[C---:B------:R-:W-:Y:S01]  /*bbc0*/  FFMA.FTZ R23, R37.reuse, R28, R42 ;  /* 0x0000001c25177223 */ /* 0x040fe2000001002a */
[C---:B------:R-:W-:Y:S01]  /*bbd0*/  FFMA.FTZ R46, R37.reuse, R30, R39 ;  /* 0x0000001e252e7223 */ /* 0x040fe20000010027 */
[----:B------:R-:W-:Y:S01]  /*bbe0*/  FFMA.FTZ R48, R37, R32, R43 ;  /* 0x0000002025307223 */ /* 0x000fe2000001002b */
[----:B------:R-:W-:Y:S01]  /*bbf0*/  FFMA.FTZ R42, R27, R40, R38 ;  /* 0x000000281b2a7223 */ /* 0x000fe20000010026 */
[----:B------:R-:W-:Y:S01]  /*bc00*/  FFMA.FTZ R44, R40, R29, R23 ;  /* 0x0000001d282c7223 */ /* 0x000fe20000010017 */
[----:B------:R-:W-:Y:S01]  /*bc10*/  LOP3.LUT R23, R34, 0xf000f, RZ, 0xc0, !PT ;  /* 0x000f000f22177812 */ /* 0x000fe200078ec0ff */
[----:B------:R-:W-:Y:S01]  /*bc20*/  FFMA.FTZ R45, R40, R33, R48 ;  /* 0x00000021282d7223 */ /* 0x000fe20000010030 */
[----:B------:R-:W-:Y:S01]  /*bc30*/  LOP3.LUT R37, R36, 0xf000f, RZ, 0xc0, !PT ;  /* 0x000f000f24257812 */ /* 0x000fe200078ec0ff */
[----:B------:R-:W-:Y:S01]  /*bc40*/  HADD2.F32 R31, -RZ, R31.H1_H1 ;  /* 0x3000001fff1f7230 */ /* 0x000fe20000004100 */
[----:B------:R-:W-:Y:S01]  /*bc50*/  LOP3.LUT R38, R35, 0xf000f, RZ, 0xc0, !PT ;  /* 0x000f000f23267812 */ /* 0x000fe200078ec0ff */
[--C-:B0-----:R-:W-:Y:S01]  /*bc60*/  HADD2.F32 R43, -RZ, R20.reuse.H0_H0 ;  /* 0x20000014ff2b7230 */ /* 0x101fe20000004100 */
[----:B------:R-:W-:Y:S01]  /*bc70*/  LOP3.LUT R39, R22, 0xf000f, RZ, 0xc0, !PT ;  /* 0x000f000f16277812 */ /* 0x000fe200078ec0ff */
[----:B------:R-:W-:Y:S01]  /*bc80*/  HADD2.F32 R48, -RZ, R20.H1_H1 ;  /* 0x30000014ff307230 */ /* 0x000fe20000004100 */
[----:B------:R-:W-:Y:S01]  /*bc90*/  LOP3.LUT R23, R23, 0x64006400, RZ, 0xfc, !PT ;  /* 0x6400640017177812 */ /* 0x000fe200078efcff */
[----:B------:R-:W-:Y:S01]  /*bca0*/  FFMA.FTZ R46, R40, R31, R46 ;  /* 0x0000001f282e7223 */ /* 0x000fe2000001002e */
        /* <DEDUP_REMOVED lines=12> */
[----:B------:R-:W-:Y:S02]  /*bd70*/  HADD2.F32 R39, -RZ, R50.H0_H0 ;  /* 0x20000032ff277230 */ /* 0x000fe40000004100 */
[----:B------:R-:W-:Y:S01]  /*bd80*/  FFMA.FTZ R49, R37, R43, R42 ;  /* 0x0000002b25317223 */ /* 0x000fe2000001002a */
[----:B------:R-:W-:Y:S02]  /*bd90*/  HADD2.F32 R40, -RZ, R56.H0_H0 ;  /* 0x20000038ff287230 */ /* 0x000fe40000004100 */
[----:B------:R-:W-:Y:S01]  /*bda0*/  FFMA.FTZ R53, R43, R38, R44 ;  /* 0x000000262b357223 */ /* 0x000fe2000001002c */
[----:B------:R-:W-:-:S02]  /*bdb0*/  HADD2.F32 R42, -RZ, R23.H1_H1 ;  /* 0x30000017ff2a7230 */ /* 0x000fc40000004100 */
[C---:B------:R-:W-:Y:S01]  /*bdc0*/  FFMA.FTZ R55, R43.reuse, R39, R46 ;  /* 0x000000272b377223 */ /* 0x040fe2000001002e */
[----:B------:R-:W-:Y:S01]  /*bdd0*/  LOP3.LUT R22, R22, 0xf000f0, RZ, 0xc0, !PT ;  /* 0x00f000f016167812 */ /* 0x000fe200078ec0ff */
[----:B------:R-:W-:Y:S01]  /*bde0*/  FFMA.FTZ R52, R43, R40, R45 ;  /* 0x000000282b347223 */ /* 0x000fe2000001002d */
        /* <DEDUP_REMOVED lines=11> */
[C---:B------:R-:W-:Y:S01]  /*bea0*/  FFMA.FTZ R50, R48.reuse, R34, R55 ;  /* 0x0000002230327223 */ /* 0x040fe20000010037 */
[-C--:B------:R-:W-:Y:S02]  /*beb0*/  HFMA2 R58, R35, R8.reuse.H1_H1, -72, -72 ;  /* 0xd480d480233a7431 */ /* 0x080fe40000060008 */
[----:B------:R-:W-:Y:S02]  /*bec0*/  HADD2.F32 R35, -RZ, R56.H1_H1 ;  /* 0x30000038ff237230 */ /* 0x000fe40000004100 */
        /* <DEDUP_REMOVED lines=54> */
[----:B-1----:R-:W-:Y:S02]  /*c230*/  HADD2.F32 R21, -RZ, R22.H0_H0 ;  /* 0x20000016ff157230 */ /* 0x002fe40000004100 */
[----:B------:R-:W-:Y:S01]  /*c240*/  FFMA.FTZ R62, R32, R57, R55 ;  /* 0x00000039203e7223 */ /* 0x000fe20000010037 */
[-C--:B------:R-:W-:Y:S01]  /*c250*/  FFMA.FTZ R56, R27, R58.reuse, R56 ;  /* 0x0000003a1b387223 */ /* 0x080fe20000010038 */
[-C--:B------:R-:W-:Y:S01]  /*c260*/  FFMA.FTZ R57, R29, R58.reuse, R20 ;  /* 0x0000003a1d397223 */ /* 0x080fe20000010014 */
[----:B------:R-:W-:Y:S01]  /*c270*/  FFMA.FTZ R60, R31, R58, R60 ;  /* 0x0000003a1f3c7223 */ /* 0x000fe2000001003c */
[----:B------:R-:W-:-:S02]  /*c280*/  HADD2.F32 R55, -RZ, R23.H0_H0 ;  /* 0x20000017ff377230 */ /* 0x000fc40000004100 */
[----:B------:R-:W-:Y:S01]  /*c290*/  FFMA.FTZ R59, R33, R58, R62 ;  /* 0x0000003a213b7223 */ /* 0x000fe2000001003e */
        /* <DEDUP_REMOVED lines=85> */
.L_x_2510:
[----:B------:R-:W-:Y:S01]  /*c7f0*/  IADD3 R13, PT, PT, R13, 0x20, RZ ;  /* 0x000000200d0d7810 */ /* 0x000fe20007ffe0ff */
[----:B------:R-:W-:Y:S01]  /*c800*/  UIADD3 UR4, UPT, UPT, UR4, 0x40, URZ ;  /* 0x0000004004047890 */ /* 0x000fe2000fffe0ff */
[----:B------:R-:W-:Y:S02]  /*c810*/  IMAD.WIDE R102, R41, 0x4, R102 ;  /* 0x0000000429667825 */ /* 0x000fe400078e0266 */
[----:B------:R-:W-:-:S13]  /*c820*/  ISETP.GE.AND P0, PT, R13, R18, PT ;  /* 0x000000120d00720c */ /* 0x000fda0003f06270 */
[----:B------:R-:W-:Y:S05]  /*c830*/  @!P0 BRA `(.L_x_2511) ;  /* 0xffffffbc00d08947 */ /* 0x000fea000383ffff */
.L_x_2506:
        /* <DEDUP_REMOVED lines=20> */
.L_x_2515:
[----:B------:R-:W0:Y:S02]  /*c980*/  LDS R8, [R0] ;  /* 0x0000000000087984 */ /* 0x000e240000000800 */
[----:B0-----:R-:W-:-:S05]  /*c990*/  HFMA2 R9, R8, 1, 1, R7 ;  /* 0x3c003c0008097831 */ /* 0x001fca0000000007 */
[----:B------:R-:W0:Y:S02]  /*c9a0*/  ATOMS.CAST.SPIN P0, [R0], R8, R9 ;  /* 0x000000080000758d */ /* 0x000e240001800009 */
[----:B0-----:R-:W-:Y:S05]  /*c9b0*/  @!P0 BRA `(.L_x_2515) ;  /* 0xfffffffc00f08947 */ /* 0x001fea000383ffff */
[----:B------:R-:W-:Y:S05]  /*c9c0*/  BRA `(.L_x_2513) ;  /* 0x00000000000c7947 */ /* 0x000fea0003800000 */
.L_x_2514:
[----:B------:R-:W2:Y:S02]  /*c9d0*/  LD.E R0, desc[UR10][R10.64] ;  /* 0x0000000a0a007980 */ /* 0x000ea4000c101900 */
[----:B--2---:R-:W-:-:S05]  /*c9e0*/  IADD3 R7, PT, PT, R7, R0, RZ ;  /* 0x0000000007077210 */ /* 0x004fca0007ffe0ff */
[----:B------:R0:W-:Y:S02]  /*c9f0*/  ST.E desc[UR10][R10.64], R7 ;  /* 0x000000070a007985 */ /* 0x0001e4000c10190a */
.L_x_2513:
[----:B------:R-:W-:Y:S05]  /*ca00*/  BSYNC.RECONVERGENT B0 ;  /* 0x0000000000007941 */ /* 0x000fea0003800200 */
.L_x_2512:
        /* <DEDUP_REMOVED lines=8> */
.L_x_2519:
[----:B------:R-:W0:Y:S02]  /*ca90*/  LDS R6, [R8+0x4] ;  /* 0x0000040008067984 */ /* 0x000e240000000800 */
[----:B0-----:R-:W-:-:S05]  /*caa0*/  HADD2 R7, R6, R9 ;  /* 0x0000000906077230 */ /* 0x001fca0000000000 */
[----:B------:R-:W0:Y:S02]  /*cab0*/  ATOMS.CAST.SPIN P0, [R8+0x4], R6, R7 ;  /* 0x000004060800758d */ /* 0x000e240001800007 */
[----:B0-----:R-:W-:Y:S05]  /*cac0*/  @!P0 BRA `(.L_x_2519) ;  /* 0xfffffffc00f08947 */ /* 0x001fea000383ffff */
[----:B------:R-:W-:Y:S05]  /*cad0*/  BRA `(.L_x_2517) ;  /* 0x00000000000c7947 */ /* 0x000fea0003800000 */
.L_x_2518:
[----:B------:R-:W0:Y:S02]  /*cae0*/  LD.E R0, desc[UR10][R10.64+0x4] ;  /* 0x0000040a0a007980 */ /* 0x000e24000c101900 */
[----:B0-----:R-:W-:-:S05]  /*caf0*/  IADD3 R7, PT, PT, R6, R0, RZ ;  /* 0x0000000006077210 */ /* 0x001fca0007ffe0ff */
[----:B------:R1:W-:Y:S02]  /*cb00*/  ST.E desc[UR10][R10.64+0x4], R7 ;  /* 0x000004070a007985 */ /* 0x0003e4000c10190a */
.L_x_2517:
[----:B------:R-:W-:Y:S05]  /*cb10*/  BSYNC.RECONVERGENT B0 ;  /* 0x0000000000007941 */ /* 0x000fea0003800200 */
.L_x_2516:
        /* <DEDUP_REMOVED lines=10> */
.L_x_2523:
[----:B------:R-:W0:Y:S02]  /*cbc0*/  LDS R6, [R0] ;  /* 0x0000000000067984 */ /* 0x000e240000000800 */
[----:B0-----:R-:W-:-:S05]  /*cbd0*/  HFMA2 R7, R6, 1, 1, R5 ;  /* 0x3c003c0006077831 */ /* 0x001fca0000000005 */
[----:B------:R-:W0:Y:S02]  /*cbe0*/  ATOMS.CAST.SPIN P0, [R0], R6, R7 ;  /* 0x000000060000758d */ /* 0x000e240001800007 */
[----:B0-----:R-:W-:Y:S05]  /*cbf0*/  @!P0 BRA `(.L_x_2523) ;  /* 0xfffffffc00f08947 */ /* 0x001fea000383ffff */
[----:B------:R-:W-:Y:S05]  /*cc00*/  BRA `(.L_x_2521) ;  /* 0x00000000000c7947 */ /* 0x000fea0003800000 */
.L_x_2522:
[----:B------:R-:W2:Y:S02]  /*cc10*/  LD.E R0, desc[UR10][R10.64] ;  /* 0x0000000a0a007980 */ /* 0x000ea4000c101900 */
[----:B--2---:R-:W-:-:S05]  /*cc20*/  IADD3 R5, PT, PT, R5, R0, RZ ;  /* 0x0000000005057210 */ /* 0x004fca0007ffe0ff */
[----:B------:R0:W-:Y:S02]  /*cc30*/  ST.E desc[UR10][R10.64], R5 ;  /* 0x000000050a007985 */ /* 0x0001e4000c10190a */
.L_x_2521:
[----:B------:R-:W-:Y:S05]  /*cc40*/  BSYNC.RECONVERGENT B0 ;  /* 0x0000000000007941 */ /* 0x000fea0003800200 */
.L_x_2520:
        /* <DEDUP_REMOVED lines=8> */
.L_x_2527:
[----:B------:R-:W0:Y:S02]  /*ccd0*/  LDS R4, [R6+0x4] ;  /* 0x0000040006047984 */ /* 0x000e240000000800 */
[----:B0-----:R-:W-:-:S05]  /*cce0*/  HADD2 R5, R4, R7 ;  /* 0x0000000704057230 */ /* 0x001fca0000000000 */
[----:B------:R-:W0:Y:S02]  /*ccf0*/  ATOMS.CAST.SPIN P0, [R6+0x4], R4, R5 ;  /* 0x000004040600758d */ /* 0x000e240001800005 */
[----:B0-----:R-:W-:Y:S05]  /*cd00*/  @!P0 BRA `(.L_x_2527) ;  /* 0xfffffffc00f08947 */ /* 0x001fea000383ffff */
[----:B------:R-:W-:Y:S05]  /*cd10*/  BRA `(.L_x_2525) ;  /* 0x00000000000c7947 */ /* 0x000fea0003800000 */
.L_x_2526:
[----:B------:R-:W0:Y:S02]  /*cd20*/  LD.E R0, desc[UR10][R10.64+0x4] ;  /* 0x0000040a0a007980 */ /* 0x000e24000c101900 */
[----:B0-----:R-:W-:-:S05]  /*cd30*/  IADD3 R5, PT, PT, R4, R0, RZ ;  /* 0x0000000004057210 */ /* 0x001fca0007ffe0ff */
[----:B------:R1:W-:Y:S02]  /*cd40*/  ST.E desc[UR10][R10.64+0x4], R5 ;  /* 0x000004050a007985 */ /* 0x0003e4000c10190a */
.L_x_2525:
[----:B------:R-:W-:Y:S05]  /*cd50*/  BSYNC.RECONVERGENT B0 ;  /* 0x0000000000007941 */ /* 0x000fea0003800200 */
.L_x_2524:
        /* <DEDUP_REMOVED lines=10> */
.L_x_2531:
[----:B------:R-:W0:Y:S02]  /*ce00*/  LDS R4, [R0] ;  /* 0x0000000000047984 */ /* 0x000e240000000800 */
[----:B0-----:R-:W-:-:S05]  /*ce10*/  HFMA2 R5, R4, 1, 1, R3 ;  /* 0x3c003c0004057831 */ /* 0x001fca0000000003 */
[----:B------:R-:W0:Y:S02]  /*ce20*/  ATOMS.CAST.SPIN P0, [R0], R4, R5 ;  /* 0x000000040000758d */ /* 0x000e240001800005 */
[----:B0-----:R-:W-:Y:S05]  /*ce30*/  @!P0 BRA `(.L_x_2531) ;  /* 0xfffffffc00f08947 */ /* 0x001fea000383ffff */
[----:B------:R-:W-:Y:S05]  /*ce40*/  BRA `(.L_x_2529) ;  /* 0x00000000000c7947 */ /* 0x000fea0003800000 */
.L_x_2530:
[----:B------:R-:W2:Y:S02]  /*ce50*/  LD.E R0, desc[UR10][R10.64] ;  /* 0x0000000a0a007980 */ /* 0x000ea4000c101900 */
[----:B--2---:R-:W-:-:S05]  /*ce60*/  IADD3 R3, PT, PT, R3, R0, RZ ;  /* 0x0000000003037210 */ /* 0x004fca0007ffe0ff */
[----:B------:R0:W-:Y:S02]  /*ce70*/  ST.E desc[UR10][R10.64], R3 ;  /* 0x000000030a007985 */ /* 0x0001e4000c10190a */
.L_x_2529:
[----:B------:R-:W-:Y:S05]  /*ce80*/  BSYNC.RECONVERGENT B0 ;  /* 0x0000000000007941 */ /* 0x000fea0003800200 */
.L_x_2528:
[----:B------:R1:W-:Y:S02]  /*ce90*/  ATOM.E.ADD.F16x2.RN.STRONG.GPU P0, RZ, desc[UR10][R10.64+0x4], R2 ;  /* 0x800004020aff79a2 */ /* 0x0003e4000c10e10a */
[----:B-1----:R-:W-:Y:S05]  /*cea0*/  @P0 EXIT ;  /* 0x000000000000094d */ /* 0x002fea0003800000 */
[----:B------:R-:W1:Y:S02]  /*ceb0*/  QSPC.E.S P0, RZ, [R10+0x4] ;  /* 0x000004000aff73aa */ /* 0x000e640000000500 */
[----:B-1----:R-:W-:Y:S05]  /*cec0*/  @!P0 BRA `(.L_x_2532) ;  /* 0x0000000000208947 */ /* 0x002fea0003800000 */
[----:B------:R-:W-:-:S04]  /*ced0*/  MOV R4, R10 ;  /* 0x0000000a00047202 */ /* 0x000fc80000000f00 */
[----:B------:R-:W-:Y:S02]  /*cee0*/  MOV R4, R4 ;  /* 0x0000000400047202 */ /* 0x000fe40000000f00 */
[----:B------:R-:W-:-:S07]  /*cef0*/  MOV R5, R2 ;  /* 0x0000000200057202 */ /* 0x000fce0000000f00 */
.L_x_2533:
[----:B------:R-:W0:Y:S02]  /*cf00*/  LDS R2, [R4+0x4] ;  /* 0x0000040004027984 */ /* 0x000e240000000800 */
[----:B0-----:R-:W-:-:S05]  /*cf10*/  HADD2 R3, R2, R5 ;  /* 0x0000000502037230 */ /* 0x001fca0000000000 */
[----:B------:R-:W0:Y:S02]  /*cf20*/  ATOMS.CAST.SPIN P0, [R4+0x4], R2, R3 ;  /* 0x000004020400758d */ /* 0x000e240001800003 */
[----:B0-----:R-:W-:Y:S05]  /*cf30*/  @!P0 BRA `(.L_x_2533) ;  /* 0xfffffffc00f08947 */ /* 0x001fea000383ffff */
[----:B------:R-:W-:Y:S05]  /*cf40*/  EXIT ;  /* 0x000000000000794d */ /* 0x000fea0003800000 */
.L_x_2532:
[----:B------:R-:W0:Y:S02]  /*cf50*/  LD.E R0, desc[UR10][R10.64+0x4] ;  /* 0x0000040a0a007980 */ /* 0x000e24000c101900 */
[----:B0-----:R-:W-:-:S05]  /*cf60*/  IADD3 R3, PT, PT, R2, R0, RZ ;  /* 0x0000000002037210 */ /* 0x001fca0007ffe0ff */
[----:B------:R-:W-:Y:S01]  /*cf70*/  ST.E desc[UR10][R10.64+0x4], R3 ;  /* 0x000004030a007985 */ /* 0x000fe2000c10190a */
[----:B------:R-:W-:Y:S05]  /*cf80*/  EXIT ;  /* 0x000000000000794d */ /* 0x000fea0003800000 */
.L_x_2534:
        /* <DEDUP_REMOVED lines=15> */
.L_x_4509:


//--------------------- .text._Z23gemm_half_q_half_kernelILi3ELi140ELb0ELb0ELi32EEvPK6__halfPKjS4_S2_PS0_iiiiPKtS7_iiiiiibS2_i --------------------------
	.section	.text._Z23gemm_half_q_half_kernelILi3ELi140ELb0ELb0ELi32EEvPK6__halfPKjS4_S2_PS0_iiiiPKtS7_iiiiiibS2_i,"ax",@progbits
	.align	128
        .global         _Z23gemm_half_q_half_kernelILi3ELi140ELb0ELb0ELi32EEvPK6__halfPKjS4_S2_PS0_iiiiPKtS7_iiiiiibS2_i
        .type           _Z23gemm_half_q_half_kernelILi3ELi140ELb0ELb0ELi32EEvPK6__halfPKjS4_S2_PS0_iiiiPKtS7_iiiiiibS2_i,@function
        .size           _Z23gemm_half_q_half_kernelILi3ELi140ELb0ELb0ELi32EEvPK6__halfPKjS4_S2_PS0_iiiiPKtS7_iiiiiibS2_i,(.L_x_4510 - _Z23gemm_half_q_half_kernelILi3ELi140ELb0ELb0ELi32EEvPK6__halfPKjS4_S2_PS0_iiiiPKtS7_iiiiiibS2_i)
        .other          _Z23gemm_half_q_half_kernelILi3ELi140ELb0ELb0ELi32EEvPK6__halfPKjS4_S2_PS0_iiiiPKtS7_iiiiiibS2_i,@"STO_CUDA_ENTRY STV_DEFAULT"
_Z23gemm_half_q_half_kernelILi3ELi140ELb0ELb0ELi32EEvPK6__halfPKjS4_S2_PS0_iiiiPKtS7_iiiiiibS2_i:
.text._Z23gemm_half_q_half_kernelILi3ELi140ELb0ELb0ELi32EEvPK6__halfPKjS4_S2_PS0_iiiiPKtS7_iiiiiibS2_i:
        /* <DEDUP_REMOVED lines=50> */
.L_x_2540:
        /* <DEDUP_REMOVED lines=32> */
.L_x_2539:
        /* <DEDUP_REMOVED lines=20> */
.L_x_2541:
[----:B------:R-:W-:-:S13]  /*0660*/  ISETP.EQ.AND P2, PT, R18, RZ, PT ;  /* 0x000000ff1200720c */ /* 0x000fda0003f42270 */
[----:B------:R-:W-:Y:S05]  /*0670*/  @!P0 BRA P2, `(.L_x_2536) ;  /* 0x00000004007c8947 */ /* 0x000fea0001000000 */
.L_x_2538:
        /* <DEDUP_REMOVED lines=12> */
.L_x_2537:
        /* <DEDUP_REMOVED lines=17> */
.L_x_2544:
        /* <DEDUP_REMOVED lines=32> */
.L_x_2543:
        /* <DEDUP_REMOVED lines=21> */
.L_x_2545:
[----:B------:R-:W-:-:S13]  /*0ba0*/  ISETP.NE.OR P0, PT, R18, RZ, P0 ;  /* 0x000000ff1200720c */ /* 0x000fda0000705670 */
[----:B------:R-:W-:Y:S05]  /*0bb0*/  @!P0 BRA `(.L_x_2536) ;  /* 0x00000000002c8947 */ /* 0x000fea0003800000 */
.L_x_2542:
        /* <DEDUP_REMOVED lines=11> */
.L_x_2536:
[----:B------:R-:W-:Y:S05]  /*0c70*/  BSYNC.RECONVERGENT B0 ;  /* 0x0000000000007941 */ /* 0x000fea0003800200 */
.L_x_2535:
        /* <DEDUP_REMOVED lines=22> */
.L_x_2549:
        /* <DEDUP_REMOVED lines=15> */
.L_x_2548:
        /* <DEDUP_REMOVED lines=12> */
.L_x_2550:
[----:B------:R-:W-:-:S13]  /*0f90*/  ISETP.NE.OR P0, PT, R18, RZ, P0 ;  /* 0x000000ff1200720c */ /* 0x000fda0000705670 */
[----:B------:R-:W-:Y:S05]  /*0fa0*/  @!P0 BRA `(.L_x_2546) ;  /* 0x00000000001c8947 */ /* 0x000fea0003800000 */
.L_x_2547:
[----:B0-----:R-:W0:Y:S02]  /*0fb0*/  LDC.64 R4, c[0x0][0x3a0] ;  /* 0x0000e800ff047b82 */ /* 0x001e240000000a00 */
.L_x_2551:
[C---:B0-----:R-:W-:Y:S01]  /*0fc0*/  IMAD.WIDE R8, R13.reuse, 0x2, R4 ;  /* 0x000000020d087825 */ /* 0x041fe200078e0204 */
[----:B------:R-:W-:Y:S02]  /*0fd0*/  IADD3 R18, PT, PT, R18, 0x1, RZ ;  /* 0x0000000112127810 */ /* 0x000fe40007ffe0ff */
[----:B------:R-:W-:Y:S02]  /*0fe0*/  IADD3 R13, PT, PT, R13, R7, RZ ;  /* 0x000000070d0d7210 */ /* 0x000fe40007ffe0ff */
[----:B------:R1:W-:Y:S01]  /*0ff0*/  STG.E.64 desc[UR10][R8.64], RZ ;  /* 0x000000ff08007986 */ /* 0x0003e2000c101b0a */
[----:B------:R-:W-:-:S13]  /*1000*/  ISETP.NE.AND P0, PT, R18, RZ, PT ;  /* 0x000000ff1200720c */ /* 0x000fda0003f05270 */
[----:B-1----:R-:W-:Y:S05]  /*1010*/  @P0 BRA `(.L_x_2551) ;  /* 0xfffffffc00e80947 */ /* 0x002fea000383ffff */
.L_x_2546:
        /* <DEDUP_REMOVED lines=20> */
.L_x_2553:
        /* <DEDUP_REMOVED lines=42> */
.L_x_2552:
[C---:B------:R-:W-:Y:S01]  /*1400*/  ISETP.GT.AND P0, PT, R19.reuse, UR5, PT ;  /* 0x0000000513007c0c */ /* 0x040fe2000bf04270 */
[----:B------:R-:W-:Y:S01]  /*1410*/  HFMA2 R13, -RZ, RZ, 0, 0 ;  /* 0x00000000ff0d7431 */ /* 0x000fe200000001ff */
[----:B------:R-:W-:Y:S01]  /*1420*/  SHF.R.S32.HI R3, RZ, 0x1f, R24 ;  /* 0x0000001fff037819 */ /* 0x000fe20000011418 */
[----:B------:R-:W-:Y:S01]  /*1430*/  HFMA2 R2, -RZ, RZ, 0, 0 ;  /* 0x00000000ff027431 */ /* 0x000fe200000001ff */
[----:B--2---:R-:W-:Y:S02]  /*1440*/  ISETP.GT.AND P2, PT, R19, UR7, PT ;  /* 0x0000000713007c0c */ /* 0x004fe4000bf44270 */
[----:B0-----:R-:W-:Y:S02]  /*1450*/  CS2R R4, SRZ ;  /* 0x0000000000047805 */ /* 0x001fe4000001ff00 */
        /* <DEDUP_REMOVED lines=14> */
.L_x_2554:
        /* <DEDUP_REMOVED lines=8> */
.L_x_2555:
        /* <DEDUP_REMOVED lines=8> */
.L_x_2556:
        /* <DEDUP_REMOVED lines=8> */
.L_x_2557:
        /* <DEDUP_REMOVED lines=8> */
.L_x_2558:
        /* <DEDUP_REMOVED lines=343> */
.L_x_2560:
        /* <DEDUP_REMOVED lines=311> */
.L_x_2561:
        /* <DEDUP_REMOVED lines=311> */
.L_x_2562:
        /* <DEDUP_REMOVED lines=316> */
.L_x_2559:
[----:B------:R-:W-:-:S04]  /*6750*/  VIMNMX R0, PT, PT, R6, UR9, PT ;  /* 0x0000000906007c48 */ /* 0x000fc8000bfe0100 */
[----:B------:R-:W-:-:S13]  /*6760*/  ISETP.GT.AND P0, PT, R0, R19, PT ;  /* 0x000000130000720c */ /* 0x000fda0003f04270 */
[----:B------:R-:W-:Y:S05]  /*6770*/  @!P0 BRA `(.L_x_2563) ;  /* 0x0000004000408947 */ /* 0x000fea0003800000 */
[----:B------:R-:W-:-:S07]  /*6780*/  VIMNMX.U32 R24, PT, PT, R6, UR9, PT ;  /* 0x0000000906187c48 */ /* 0x000fce000bfe0000 */
.L_x_2568:
[----:B------:R-:W-:Y:S02]  /*6790*/  ISETP.GE.AND P0, PT, R20, 0x1, PT ;  /* 0x000000011400780c */ /* 0x000fe40003f06270 */
[----:B------:R-:W-:Y:S02]  /*67a0*/  MOV R0, 0x2c00 ;  /* 0x00002c0000007802 */ /* 0x000fe40000000f00 */
[----:B------:R-:W-:Y:S02]  /*67b0*/  MOV R22, R32 ;  /* 0x0000002000167202 */ /* 0x000fe40000000f00 */
[----:B------:R-:W-:Y:S02]  /*67c0*/  MOV R23, R33 ;  /* 0x0000002100177202 */ /* 0x000fe40000000f00 */
[----:B------:R-:W-:-:S05]  /*67d0*/  PRMT R8, R8, 0x5410, R0 ;  /* 0x0000541008087816 */ /* 0x000fca0000000000 */
[----:B------:R-:W-:Y:S05]  /*67e0*/  @!P0 BRA `(.L_x_2564) ;  /* 0x0000000c00fc8947 */ /* 0x000fea0003800000 */
        /* <DEDUP_REMOVED lines=255> */
.L_x_2564:
        /* <DEDUP_REMOVED lines=258> */
.L_x_2565:
        /* <DEDUP_REMOVED lines=257> */
.L_x_2566:
        /* <DEDUP_REMOVED lines=257> */
.L_x_2567:
[----:B------:R-:W-:Y:S01]  /*a820*/  IADD3 R19, PT, PT, R19, 0x20, RZ ;  /* 0x0000002013137810 */ /* 0x000fe20007ffe0ff */
[----:B------:R-:W-:Y:S01]  /*a830*/  UIADD3 UR4, UPT, UPT, UR4, 0x40, URZ ;  /* 0x0000004004047890 */ /* 0x000fe2000fffe0ff */
[----:B------:R-:W-:Y:S02]  /*a840*/  IMAD.WIDE R32, R7, 0x4, R26 ;  /* 0x0000000407207825 */ /* 0x000fe400078e021a */
[----:B------:R-:W-:-:S13]  /*a850*/  ISETP.GE.AND P0, PT, R19, R24, PT ;  /* 0x000000181300720c */ /* 0x000fda0003f06270 */
[----:B------:R-:W-:Y:S05]  /*a860*/  @!P0 BRA `(.L_x_2568) ;  /* 0xffffffbc00c88947 */ /* 0x000fea000383ffff */
[----:B------:R-:W-:-:S07]  /*a870*/  IMAD.WIDE R32, R7, 0x10, R22 ;  /* 0x0000001007207825 */ /* 0x000fce00078e0216 */
.L_x_2563:
[----:B------:R-:W0:Y:S02]  /*a880*/  LDCU UR5, c[0x0][0x3d8] ;  /* 0x00007b00ff0577ac */ /* 0x000e240008000800 */
[----:B0-----:R-:W-:-:S04]  /*a890*/  VIMNMX R0, PT, PT, R6, UR5, PT ;  /* 0x0000000506007c48 */ /* 0x001fc8000bfe0100 */
[----:B------:R-:W-:-:S13]  /*a8a0*/  ISETP.GT.AND P0, PT, R0, R19, PT ;  /* 0x000000130000720c */ /* 0x000fda0003f04270 */
[----:B------:R-:W-:Y:S05]  /*a8b0*/  @!P0 BRA `(.L_x_2569) ;  /* 0x0000001c006c8947 */ /* 0x000fea0003800000 */
[----:B------:R-:W-:-:S12]  /*a8c0*/  UIADD3 UR4, UPT, UPT, UR4, 0x60, URZ ;  /* 0x0000006004047890 */ /* 0x000fd8000fffe0ff */
.L_x_2571:
[----:B------:R-:W0:Y:S02]  /*a8d0*/  LDC.64 R6, c[0x0][0x3a8] ;  /* 0x0000ea00ff067b82 */ /* 0x000e240000000a00 */
[C---:B0-----:R-:W-:Y:S02]  /*a8e0*/  IMAD.WIDE R4, R7.reuse, 0x4, R32 ;  /* 0x0000000407047825 */ /* 0x041fe400078e0220 */
        /* <DEDUP_REMOVED lines=467> */
.L_x_2570:
[----:B------:R-:W-:Y:S01]  /*c620*/  IADD3 R19, PT, PT, R19, 0x20, RZ ;  /* 0x0000002013137810 */ /* 0x000fe20007ffe0ff */
[----:B------:R-:W-:Y:S01]  /*c630*/  UIADD3 UR4, UPT, UPT, UR4, 0x40, URZ ;  /* 0x0000004004047890 */ /* 0x000fe2000fffe0ff */
[----:B-----5:R-:W-:Y:S02]  /*c640*/  IMAD.WIDE R32, R7, 0x4, R2 ;  /* 0x0000000407207825 */ /* 0x020fe400078e0202 */
[----:B------:R-:W-:-:S13]  /*c650*/  ISETP.GE.AND P0, PT, R19, R0, PT ;  /* 0x000000001300720c */ /* 0x000fda0003f06270 */
[----:B------:R-:W-:Y:S05]  /*c660*/  @!P0 BRA `(.L_x_2571) ;  /* 0xffffffe000988947 */ /* 0x000fea000383ffff */
.L_x_2569:
        /* <DEDUP_REMOVED lines=20> */
.L_x_2575:
[----:B------:R-:W0:Y:S02]  /*c7b0*/  LDS R2, [R0] ;  /* 0x0000000000027984 */ /* 0x000e240000000800 */
[----:B0-----:R-:W-:-:S05]  /*c7c0*/  HADD2 R3, R2, R18 ;  /* 0x0000001202037230 */ /* 0x001fca0000000000 */
[----:B------:R-:W0:Y:S02]  /*c7d0*/  ATOMS.CAST.SPIN P0, [R0], R2, R3 ;  /* 0x000000020000758d */ /* 0x000e240001800003 */
[----:B0-----:R-:W-:Y:S05]  /*c7e0*/  @!P0 BRA `(.L_x_2575) ;  /* 0xfffffffc00f08947 */ /* 0x001fea000383ffff */
[----:B------:R-:W-:Y:S05]  /*c7f0*/  BRA `(.L_x_2573) ;  /* 0x00000000000c7947 */ /* 0x000fea0003800000 */
.L_x_2574:
[----:B------:R-:W2:Y:S02]  /*c800*/  LD.E R0, desc[UR10][R4.64] ;  /* 0x0000000a04007980 */ /* 0x000ea4000c101900 */
[----:B--2---:R-:W-:-:S05]  /*c810*/  IADD3 R3, PT, PT, R18, R0, RZ ;  /* 0x0000000012037210 */ /* 0x004fca0007ffe0ff */
[----:B------:R0:W-:Y:S02]  /*c820*/  ST.E desc[UR10][R4.64], R3 ;  /* 0x0000000304007985 */ /* 0x0001e4000c10190a */
.L_x_2573:
[----:B------:R-:W-:Y:S05]  /*c830*/  BSYNC.RECONVERGENT B0 ;  /* 0x0000000000007941 */ /* 0x000fea0003800200 */
.L_x_2572:
[----:B------:R1:W-:Y:S01]  /*c840*/  ATOM.E.ADD.F16x2.RN.STRONG.GPU P0, RZ, desc[UR10][R4.64+0x4], R17 ;  /* 0x8000041104ff79a2 */ /* 0x0003e2000c10e10a */
[----:B------:R-:W-:Y:S04]  /*c850*/  BSSY.RECONVERGENT B0, `(.L_x_2576) ;  /* 0x000000e000007945 */ /* 0x000fe80003800200 */
[----:B-1----:R-:W-:Y:S05]  /*c860*/  @P0 BRA `(.L_x_2577) ;  /* 0x0000000000300947 */ /* 0x002fea0003800000 */
[----:B------:R-:W1:Y:S02]  /*c870*/  QSPC.E.S P0, RZ, [R4+0x4] ;  /* 0x0000040004ff73aa */ /* 0x000e640000000500 */
[----:B-1----:R-:W-:Y:S05]  /*c880*/  @!P0 BRA `(.L_x_2578) ;  /* 0x00000000001c8947 */ /* 0x002fea0003800000 */
[----:B------:R-:W-:-:S04]  /*c890*/  MOV R2, R4 ;  /* 0x0000000400027202 */ /* 0x000fc80000000f00 */
[----:B------:R-:W-:-:S07]  /*c8a0*/  MOV R0, R2 ;  /* 0x0000000200007202 */ /* 0x000fce0000000f00 */
.L_x_2579:
[----:B------:R-:W0:Y:S02]  /*c8b0*/  LDS R2, [R0+0x4] ;  /* 0x0000040000027984 */ /* 0x000e240000000800 */
[----:B0-----:R-:W-:-:S05]  /*c8c0*/  HFMA2 R3, R2, 1, 1, R17 ;  /* 0x3c003c0002037831 */ /* 0x001fca0000000011 */
[----:B------:R-:W0:Y:S02]  /*c8d0*/  ATOMS.CAST.SPIN P0, [R0+0x4], R2, R3 ;  /* 0x000004020000758d */ /* 0x000e240001800003 */
[----:B0-----:R-:W-:Y:S05]  /*c8e0*/  @!P0 BRA `(.L_x_2579) ;  /* 0xfffffffc00f08947 */ /* 0x001fea000383ffff */
[----:B------:R-:W-:Y:S05]  /*c8f0*/  BRA `(.L_x_2577) ;  /* 0x00000000000c7947 */ /* 0x000fea0003800000 */
.L_x_2578:
[----:B------:R-:W0:Y:S02]  /*c900*/  LD.E R0, desc[UR10][R4.64+0x4] ;  /* 0x0000040a04007980 */ /* 0x000e24000c101900 */
[----:B0-----:R-:W-:-:S05]  /*c910*/  IADD3 R3, PT, PT, R17, R0, RZ ;  /* 0x0000000011037210 */ /* 0x001fca0007ffe0ff */
[----:B------:R1:W-:Y:S02]  /*c920*/  ST.E desc[UR10][R4.64+0x4], R3 ;  /* 0x0000040304007985 */ /* 0x0003e4000c10190a */
.L_x_2577:
[----:B------:R-:W-:Y:S05]  /*c930*/  BSYNC.RECONVERGENT B0 ;  /* 0x0000000000007941 */ /* 0x000fea0003800200 */
.L_x_2576:
        /* <DEDUP_REMOVED lines=10> */
.L_x_2583:
[----:B------:R-:W0:Y:S02]  /*c9e0*/  LDS R2, [R0] ;  /* 0x0000000000027984 */ /* 0x000e240000000800 */
[----:B0-----:R-:W-:-:S05]  /*c9f0*/  HADD2 R3, R2, R16 ;  /* 0x0000001002037230 */ /* 0x001fca0000000000 */
[----:B------:R-:W0:Y:S02]  /*ca00*/  ATOMS.CAST.SPIN P0, [R0], R2, R3 ;  /* 0x000000020000758d */ /* 0x000e240001800003 */
[----:B0-----:R-:W-:Y:S05]  /*ca10*/  @!P0 BRA `(.L_x_2583) ;  /* 0xfffffffc00f08947 */ /* 0x001fea000383ffff */
[----:B------:R-:W-:Y:S05]  /*ca20*/  BRA `(.L_x_2581) ;  /* 0x00000000000c7947 */ /* 0x000fea0003800000 */
.L_x_2582:
[----:B------:R-:W2:Y:S02]  /*ca30*/  LD.E R0, desc[UR10][R4.64] ;  /* 0x0000000a04007980 */ /* 0x000ea4000c101900 */
[----:B--2---:R-:W-:-:S05]  /*ca40*/  IADD3 R3, PT, PT, R16, R0, RZ ;  /* 0x0000000010037210 */ /* 0x004fca0007ffe0ff */
[----:B------:R0:W-:Y:S02]  /*ca50*/  ST.E desc[UR10][R4.64], R3 ;  /* 0x0000000304007985 */ /* 0x0001e4000c10190a */
.L_x_2581:
[----:B------:R-:W-:Y:S05]  /*ca60*/  BSYNC.RECONVERGENT B0 ;  /* 0x0000000000007941 */ /* 0x000fea0003800200 */
.L_x_2580:
[----:B------:R1:W-:Y:S01]  /*ca70*/  ATOM.E.ADD.F16x2.RN.STRONG.GPU P0, RZ, desc[UR10][R4.64+0x4], R15 ;  /* 0x8000040f04ff79a2 */ /* 0x0003e2000c10e10a */
[----:B------:R-:W-:Y:S04]  /*ca80*/  BSSY.RECONVERGENT B0, `(.L_x_2584) ;  /* 0x000000e000007945 */ /* 0x000fe80003800200 */
[----:B-1----:R-:W-:Y:S05]  /*ca90*/  @P0 BRA `(.L_x_2585) ;  /* 0x0000000000300947 */ /* 0x002fea0003800000 */
[----:B------:R-:W1:Y:S02]  /*caa0*/  QSPC.E.S P0, RZ, [R4+0x4] ;  /* 0x0000040004ff73aa */ /* 0x000e640000000500 */
[----:B-1----:R-:W-:Y:S05]  /*cab0*/  @!P0 BRA `(.L_x_2586) ;  /* 0x00000000001c8947 */ /* 0x002fea0003800000 */
[----:B------:R-:W-:-:S04]  /*cac0*/  MOV R2, R4 ;  /* 0x0000000400027202 */ /* 0x000fc80000000f00 */
[----:B------:R-:W-:-:S07]  /*cad0*/  MOV R0, R2 ;  /* 0x0000000200007202 */ /* 0x000fce0000000f00 */
.L_x_2587:
[----:B------:R-:W0:Y:S02]  /*cae0*/  LDS R2, [R0+0x4] ;  /* 0x0000040000027984 */ /* 0x000e240000000800 */
[----:B0-----:R-:W-:-:S05]  /*caf0*/  HFMA2 R3, R2, 1, 1, R15 ;  /* 0x3c003c0002037831 */ /* 0x001fca000000000f */
[----:B------:R-:W0:Y:S02]  /*cb00*/  ATOMS.CAST.SPIN P0, [R0+0x4], R2, R3 ;  /* 0x000004020000758d */ /* 0x000e240001800003 */
[----:B0-----:R-:W-:Y:S05]  /*cb10*/  @!P0 BRA `(.L_x_2587) ;  /* 0xfffffffc00f08947 */ /* 0x001fea000383ffff */
[----:B------:R-:W-:Y:S05]  /*cb20*/  BRA `(.L_x_2585) ;  /* 0x00000000000c7947 */ /* 0x000fea0003800000 */
.L_x_2586:
[----:B------:R-:W0:Y:S02]  /*cb30*/  LD.E R0, desc[UR10][R4.64+0x4] ;  /* 0x0000040a04007980 */ /* 0x000e24000c101900 */
[----:B0-----:R-:W-:-:S05]  /*cb40*/  IADD3 R3, PT, PT, R15, R0, RZ ;  /* 0x000000000f037210 */ /* 0x001fca0007ffe0ff */
[----:B------:R1:W-:Y:S02]  /*cb50*/  ST.E desc[UR10][R4.64+0x4], R3 ;  /* 0x0000040304007985 */ /* 0x0003e4000c10190a */
.L_x_2585:
[----:B------:R-:W-:Y:S05]  /*cb60*/  BSYNC.RECONVERGENT B0 ;  /* 0x0000000000007941 */ /* 0x000fea0003800200 */
.L_x_2584:
        /* <DEDUP_REMOVED lines=10> */
.L_x_2591:
[----:B------:R-:W0:Y:S02]  /*cc10*/  LDS R2, [R0] ;  /* 0x0000000000027984 */ /* 0x000e240000000800 */
[----:B0-----:R-:W-:-:S05]  /*cc20*/  HADD2 R3, R2, R14 ;  /* 0x0000000e02037230 */ /* 0x001fca0000000000 */
[----:B------:R-:W0:Y:S02]  /*cc30*/  ATOMS.CAST.SPIN P0, [R0], R2, R3 ;  /* 0x000000020000758d */ /* 0x000e240001800003 */
[----:B0-----:R-:W-:Y:S05]  /*cc40*/  @!P0 BRA `(.L_x_2591) ;  /* 0xfffffffc00f08947 */ /* 0x001fea000383ffff */
[----:B------:R-:W-:Y:S05]  /*cc50*/  BRA `(.L_x_2589) ;  /* 0x00000000000c7947 */ /* 0x000fea0003800000 */
.L_x_2590:
[----:B------:R-:W2:Y:S02]  /*cc60*/  LD.E R0, desc[UR10][R4.64] ;  /* 0x0000000a04007980 */ /* 0x000ea4000c101900 */
[----:B--2---:R-:W-:-:S05]  /*cc70*/  IADD3 R3, PT, PT, R14, R0, RZ ;  /* 0x000000000e037210 */ /* 0x004fca0007ffe0ff */
[----:B------:R0:W-:Y:S02]  /*cc80*/  ST.E desc[UR10][R4.64], R3 ;  /* 0x0000000304007985 */ /* 0x0001e4000c10190a */
.L_x_2589:
[----:B------:R-:W-:Y:S05]  /*cc90*/  BSYNC.RECONVERGENT B0 ;  /* 0x0000000000007941 */ /* 0x000fea0003800200 */
.L_x_2588:
[----:B------:R1:W-:Y:S02]  /*cca0*/  ATOM.E.ADD.F16x2.RN.STRONG.GPU P0, RZ, desc[UR10][R4.64+0x4], R13 ;  /* 0x8000040d04ff79a2 */ /* 0x0003e4000c10e10a */
[----:B-1----:R-:W-:Y:S05]  /*ccb0*/  @P0 EXIT ;  /* 0x000000000000094d */ /* 0x002fea0003800000 */
[----:B------:R-:W1:Y:S02]  /*ccc0*/  QSPC.E.S P0, RZ, [R4+0x4] ;  /* 0x0000040004ff73aa */ /* 0x000e640000000500 */
[----:B-1----:R-:W-:Y:S05]  /*ccd0*/  @!P0 BRA `(.L_x_2592) ;  /* 0x00000000001c8947 */ /* 0x002fea0003800000 */
[----:B------:R-:W-:-:S04]  /*cce0*/  MOV R2, R4 ;  /* 0x0000000400027202 */ /* 0x000fc80000000f00 */
[----:B------:R-:W-:-:S07]  /*ccf0*/  MOV R0, R2 ;  /* 0x0000000200007202 */ /* 0x000fce0000000f00 */
.L_x_2593:
[----:B------:R-:W0:Y:S02]  /*cd00*/  LDS R2, [R0+0x4] ;  /* 0x0000040000027984 */ /* 0x000e240000000800 */
[----:B0-----:R-:W-:-:S05]  /*cd10*/  HFMA2 R3, R2, 1, 1, R13 ;  /* 0x3c003c0002037831 */ /* 0x001fca000000000d */
[----:B------:R-:W0:Y:S02]  /*cd20*/  ATOMS.CAST.SPIN P0, [R0+0x4], R2, R3 ;  /* 0x000004020000758d */ /* 0x000e240001800003 */
[----:B0-----:R-:W-:Y:S05]  /*cd30*/  @!P0 BRA `(.L_x_2593) ;  /* 0xfffffffc00f08947 */ /* 0x001fea000383ffff */
[----:B------:R-:W-:Y:S05]  /*cd40*/  EXIT ;  /* 0x000000000000794d */ /* 0x000fea0003800000 */
.L_x_2592:
[----:B------:R-:W0:Y:S02]  /*cd50*/  LD.E R0, desc[UR10][R4.64+0x4] ;  /* 0x0000040a04007980 */ /* 0x000e24000c101900 */
[----:B0-----:R-:W-:-:S05]  /*cd60*/  IADD3 R3, PT, PT, R13, R0, RZ ;  /* 0x000000000d037210 */ /* 0x001fca0007ffe0ff */
[----:B------:R-:W-:Y:S01]  /*cd70*/  ST.E desc[UR10][R4.64+0x4], R3 ;  /* 0x0000040304007985 */ /* 0x000fe2000c10190a */
[----:B------:R-:W-:Y:S05]  /*cd80*/  EXIT ;  /* 0x000000000000794d */ /* 0x000fea0003800000 */
.L_x_2594:
        /* <DEDUP_REMOVED lines=15> */
.L_x_4510:


//--------------------- .text._Z23gemm_half_q_half_kernelILi3ELi20ELb0ELb0ELi32EEvPK6__halfPKjS4_S2_PS0_iiiiPKtS7_iiiiiibS2_i --------------------------
	.section	.text._Z23gemm_half_q_half_kernelILi3ELi20ELb0ELb0ELi32EEvPK6__halfPKjS4_S2_PS0_iiiiPKtS7_iiiiiibS2_i,"ax",@progbits
	.align	128
        .global         _Z23gemm_half_q_half_kernelILi3ELi20ELb0ELb0ELi32EEvPK6__halfPKjS4_S2_PS0_iiiiPKtS7_iiiiiibS2_i
        .type           _Z23gemm_half_q_half_kernelILi3ELi20ELb0ELb0ELi32EEvPK6__halfPKjS4_S2_PS0_iiiiPKtS7_iiiiiibS2_i,@function
        .size           _Z23gemm_half_q_half_kernelILi3ELi20ELb0ELb0ELi32EEvPK6__halfPKjS4_S2_PS0_iiiiPKtS7_iiiiiibS2_i,(.L_x_4511 - _Z23gemm_half_q_half_kernelILi3ELi20ELb0ELb0ELi32EEvPK6__halfPKjS4_S2_PS0_iiiiPKtS7_iiiiiibS2_i)
        .other          _Z23gemm_half_q_half_kernelILi3ELi20ELb0ELb0ELi32EEvPK6__halfPKjS4_S2_PS0_iiiiPKtS7_iiiiiibS2_i,@"STO_CUDA_ENTRY STV_DEFAULT"
_Z23gemm_half_q_half_kernelILi3ELi20ELb0ELb0ELi32EEvPK6__halfPKjS4_S2_PS0_iiiiPKtS7_iiiiiibS2_i:
.text._Z23gemm_half_q_half_kernelILi3ELi20ELb0ELb0ELi32EEvPK6__halfPKjS4_S2_PS0_iiiiPKtS7_iiiiiibS2_i:
        /* <DEDUP_REMOVED lines=54> */
.L_x_2600:
        /* <DEDUP_REMOVED lines=32> */
.L_x_2599:
        /* <DEDUP_REMOVED lines=20> */
.L_x_2601:
[----:B------:R-:W-:-:S13]  /*06a0*/  ISETP.EQ.AND P1, PT, RZ, UR8, PT ;  /* 0x00000008ff007c0c */ /* 0x000fda000bf22270 */
[----:B------:R-:W-:Y:S05]  /*06b0*/  @!P0 BRA P1, `(.L_x_2596) ;  /* 0x00000004007c8947 */ /* 0x000fea0000800000 */
.L_x_2598:
        /* <DEDUP_REMOVED lines=12> */
.L_x_2597:
        /* <DEDUP_REMOVED lines=17> */
.L_x_2604:
[-C--:B------:R-:W-:Y:S02]  /*0890*/  IADD3 R7, PT, PT, R15, R0.reuse, RZ ;  /* 0x000000000f077210 */ /* 0x080fe40007ffe0ff */
[C---:B-----5:R-:W-:Y:S02]  /*08a0*/  IADD3 R5, P0, PT, R12.reuse, R15, RZ ;  /* 0x0000000f0c057210 */ /* 0x060fe40007f1e0ff */
[----:B------:R-:W-:Y:S01]  /*08b0*/  IADD3 R10, P1, PT, R12, R7, RZ ;  /* 0x000000070c0a7210 */ /* 0x000fe20007f3e0ff */
[----:B------:R-:W-:Y:S01]  /*08c0*/  IMAD.IADD R9, R7, 0x1, R0 ;  /* 0x0000000107097824 */ /* 0x000fe200078e0200 */
[----:B------:R-:W-:Y:S02]  /*08d0*/  LEA.HI.X.SX32 R6, R15, RZ, 0x1, P0 ;  /* 0x000000ff0f067211 */ /* 0x000fe400000f0eff */
[----:B0-----:R-:W-:Y:S02]  /*08e0*/  LEA R4, P0, R5, UR14, 0x1 ;  /* 0x0000000e05047c11 */ /* 0x001fe4000f8008ff */
[----:B------:R-:W-:-:S02]  /*08f0*/  IADD3 R15, PT, PT, R9, R0, RZ ;  /* 0x00000000090f7210 */ /* 0x000fc40007ffe0ff */
[----:B------:R-:W-:Y:S02]  /*0900*/  LEA.HI.X R5, R5, UR15, R6, 0x1, P0 ;  /* 0x0000000f05057c11 */ /* 0x000fe400080f0c06 */
[----:B------:R-:W-:Y:S02]  /*0910*/  LEA.HI.X.SX32 R7, R7, RZ, 0x1, P1 ;  /* 0x000000ff07077211 */ /* 0x000fe400008f0eff */
[----:B------:R-:W-:Y:S01]  /*0920*/  LEA R6, P0, R10, UR14, 0x1 ;  /* 0x0000000e0a067c11 */ /* 0x000fe2000f8008ff */
[----:B------:R-:W2:Y:S01]  /*0930*/  LDG.E.U16.CONSTANT R4, desc[UR12][R4.64] ;  /* 0x0000000c04047981 */ /* 0x000ea2000c1e9500 */
[C---:B------:R-:W-:Y:S02]  /*0940*/  IADD3 R16, P2, PT, R12.reuse, R9, RZ ;  /* 0x000000090c107210 */ /* 0x040fe40007f5e0ff */
[----:B------:R-:W-:Y:S02]  /*0950*/  IADD3 R11, P3, PT, R12, R15, RZ ;  /* 0x0000000f0c0b7210 */ /* 0x000fe40007f7e0ff */
[----:B------:R-:W-:-:S02]  /*0960*/  LEA.HI.X R7, R10, UR15, R7, 0x1, P0 ;  /* 0x0000000f0a077c11 */ /* 0x000fc400080f0c07 */
[----:B------:R-:W-:Y:S02]  /*0970*/  LEA.HI.X.SX32 R9, R9, RZ, 0x1, P2 ;  /* 0x000000ff09097211 */ /* 0x000fe400010f0eff */
[C---:B------:R-:W-:Y:S01]  /*0980*/  LEA R8, P1, R16.reuse, UR14, 0x1 ;  /* 0x0000000e10087c11 */ /* 0x040fe2000f8208ff */
[----:B------:R-:W3:Y:S01]  /*0990*/  LDG.E.U16.CONSTANT R6, desc[UR12][R6.64] ;  /* 0x0000000c06067981 */ /* 0x000ee2000c1e9500 */
[----:B------:R-:W-:Y:S02]  /*09a0*/  LEA.HI.X.SX32 R14, R15, RZ, 0x1, P3 ;  /* 0x000000ff0f0e7211 */ /* 0x000fe400018f0eff */
[C---:B------:R-:W-:Y:S02]  /*09b0*/  LEA R10, P0, R11.reuse, UR14, 0x1 ;  /* 0x0000000e0b0a7c11 */ /* 0x040fe4000f8008ff */
[----:B------:R-:W-:Y:S02]  /*09c0*/  LEA.HI.X R9, R16, UR15, R9, 0x1, P1 ;  /* 0x0000000f10097c11 */ /* 0x000fe400088f0c09 */
        /* <DEDUP_REMOVED lines=12> */
.L_x_2603:
        /* <DEDUP_REMOVED lines=21> */
.L_x_2605:
[----:B------:R-:W-:-:S09]  /*0be0*/  UISETP.NE.OR UP0, UPT, UR8, URZ, UP0 ;  /* 0x000000ff0800728c */ /* 0x000fd20008705670 */
[----:B------:R-:W-:Y:S05]  /*0bf0*/  BRA.U !UP0, `(.L_x_2596) ;  /* 0x00000001082c7547 */ /* 0x000fea000b800000 */
.L_x_2602:
        /* <DEDUP_REMOVED lines=11> */
.L_x_2596:
[----:B------:R-:W-:Y:S05]  /*0cb0*/  BSYNC.RECONVERGENT B0 ;  /* 0x0000000000007941 */ /* 0x000fea0003800200 */
.L_x_2595:
        /* <DEDUP_REMOVED lines=23> */
.L_x_2609:
        /* <DEDUP_REMOVED lines=15> */
.L_x_2608:
[----:B------:R-:W-:-:S04]  /*0f20*/  UIADD3 UR4, UPT, UPT, URZ, -UR9, URZ ;  /* 0x80000009ff047290 */ /* 0x000fc8000fffe0ff */
[----:B------:R-:W-:-:S09]  /*0f30*/  UISETP.GT.AND UP1, UPT, UR4, 0x1, UPT ;  /* 0x000000010400788c */ /* 0x000fd2000bf24270 */
[----:B------:R-:W-:Y:S05]  /*0f40*/  BRA.U !UP1, `(.L_x_2610) ;  /* 0x0000000109247547 */ /* 0x000fea000b800000 */
[----:B-1----:R-:W0:Y:S01]  /*0f50*/  LDC.64 R6, c[0x0][0x3a0] ;  /* 0x0000e800ff067b82 */ /* 0x002e220000000a00 */
[C---:B------:R-:W-:Y:S01]  /*0f60*/  IADD3 R9, PT, PT, R15.reuse, UR14, RZ ;  /* 0x0000000e0f097c10 */ /* 0x040fe2000fffe0ff */
[----:B------:R-:W-:Y:S02]  /*0f70*/  UIADD3 UR9, UPT, UPT, UR9, 0x2, URZ ;  /* 0x0000000209097890 */ /* 0x000fe4000fffe0ff */
[----:B------:R-:W-:Y:S01]  /*0f80*/  UPLOP3.LUT UP0, UPT, UPT, UPT, UPT, 0x40, 0x4 ;  /* 0x000000000004789c */ /* 0x000fe20003f0e870 */
[----:B0-----:R-:W-:-:S04]  /*0f90*/  IMAD.WIDE R4, R15, 0x2, R6 ;  /* 0x000000020f047825 */ /* 0x001fc800078e0206 */
[C---:B------:R-:W-:Y:S01]  /*0fa0*/  IMAD.WIDE R6, R9.reuse, 0x2, R6 ;  /* 0x0000000209067825 */ /* 0x040fe200078e0206 */
[----:B------:R2:W-:Y:S03]  /*0fb0*/  STG.E.64 desc[UR12][R4.64], RZ ;  /* 0x000000ff04007986 */ /* 0x0005e6000c101b0c */
[----:B------:R-:W-:Y:S01]  /*0fc0*/  VIADD R15, R9, UR14 ;  /* 0x0000000e090f7c36 */ /* 0x000fe20008000000 */
[----:B------:R2:W-:Y:S06]  /*0fd0*/  STG.E.64 desc[UR12][R6.64], RZ ;  /* 0x000000ff06007986 */ /* 0x0005ec000c101b0c */
.L_x_2610:
[----:B------:R-:W-:-:S09]  /*0fe0*/  UISETP.NE.OR UP0, UPT, UR9, URZ, UP0 ;  /* 0x000000ff0900728c */ /* 0x000fd20008705670 */
[----:B------:R-:W-:Y:S05]  /*0ff0*/  BRA.U !UP0, `(.L_x_2606) ;  /* 0x00000001081c7547 */ /* 0x000fea000b800000 */
.L_x_2607:
[----:B012---:R-:W0:Y:S02]  /*1000*/  LDC.64 R4, c[0x0][0x3a0] ;  /* 0x0000e800ff047b82 */ /* 0x007e240000000a00 */
.L_x_2611:
[C---:B0-----:R-:W-:Y:S01]  /*1010*/  IMAD.WIDE R6, R15.reuse, 0x2, R4 ;  /* 0x000000020f067825 */ /* 0x041fe200078e0204 */
[----:B------:R-:W-:Y:S01]  /*1020*/  UIADD3 UR9, UPT, UPT, UR9, 0x1, URZ ;  /* 0x0000000109097890 */ /* 0x000fe2000fffe0ff */
[----:B------:R-:W-:-:S03]  /*1030*/  IADD3 R15, PT, PT, R15, UR14, RZ ;  /* 0x0000000e0f0f7c10 */ /* 0x000fc6000fffe0ff */
[----:B------:R3:W-:Y:S01]  /*1040*/  STG.E.64 desc[UR12][R6.64], RZ ;  /* 0x000000ff06007986 */ /* 0x0007e2000c101b0c */
[----:B------:R-:W-:-:S09]  /*1050*/  UISETP.NE.AND UP0, UPT, UR9, URZ, UPT ;  /* 0x000000ff0900728c */ /* 0x000fd2000bf05270 */
[----:B---3--:R-:W-:Y:S05]  /*1060*/  BRA.U UP0, `(.L_x_2611) ;  /* 0xfffffffd00e87547 */ /* 0x008fea000b83ffff */
.L_x_2606:
        /* <DEDUP_REMOVED lines=17> */
[----:B-----5:R-:W1:Y:S01]  /*1180*/  LDC.64 R12, c[0x0][0x390] ;  /* 0x0000e400ff0c7b82 */ /* 0x020e620000000a00 */
        /* <DEDUP_REMOVED lines=13> */
.L_x_2613:
        /* <DEDUP_REMOVED lines=28> */
[----:B------:R-:W-:Y:S02]  /*1420*/  IADD3 R20, PT, PT, R17, 0x1, R20 ;  /* 0x0000000111147810 */ /* 0x000fe40007ffe014 */
[----:B------:R-:W-:Y:S01]  /*1430*/  IADD3 R4, PT, PT, R4, 0x1, R5 ;  /* 0x0000000104047810 */ /* 0x000fe20007ffe005 */
[C---:B------:R-:W-:Y:S01]  /*1440*/  IMAD R5, R10.reuse, R10, R10 ;  /* 0x0000000a0a057224 */ /* 0x040fe200078e020a */
[----:B------:R-:W2:Y:S03]  /*1450*/  I2F.F16 R18, R18 ;  /* 0x0000001200127306 */ /* 0x000ea60000200c00 */
[----:B------:R-:W-:Y:S01]  /*1460*/  UIADD3 UR10, UPT, UPT, UR8, UR10, URZ ;  /* 0x0000000a080a7290 */ /* 0x000fe2000fffe0ff */
[----:B------:R-:W-:-:S03]  /*1470*/  IADD3 R5, PT, PT, R10, 0x1, R5 ;  /* 0x000000010a057810 */ /* 0x000fc60007ffe005 */
[----:B------:R-:W-:Y:S01]  /*1480*/  UISETP.GE.AND UP4, UPT, UR10, UR18, UPT ;  /* 0x000000120a00728c */ /* 0x000fe2000bf86270 */
[----:B------:R-:W0:Y:S01]  /*1490*/  I2F.F16 R20, R20 ;  /* 0x0000001400147306 */ /* 0x000e220000200c00 */
[----:B--2---:R-:W-:-:S07]  /*14a0*/  HMUL2 R9, R18.H0_H0, R7.H0_H0 ;  /* 0x2000000712097232 */ /* 0x004fce0000000800 */
[----:B------:R-:W1:Y:S01]  /*14b0*/  I2F.F16 R8, R4 ;  /* 0x0000000400087306 */ /* 0x000e620000200c00 */
[----:B0-----:R-:W-:-:S07]  /*14c0*/  HMUL2 R10, R20.H0_H0, R7.H0_H0 ;  /* 0x20000007140a7232 */ /* 0x001fce0000000800 */
[----:B------:R-:W0:Y:S01]  /*14d0*/  I2F.F16 R6, R5 ;  /* 0x0000000500067306 */ /* 0x000e220000200c00 */
[-C--:B-1----:R-:W-:Y:S02]  /*14e0*/  HMUL2 R8, R8.H0_H0, R7.reuse.H0_H0 ;  /* 0x2000000708087232 */ /* 0x082fe40000000800 */
[----:B0-----:R-:W-:Y:S01]  /*14f0*/  HMUL2 R7, R6.H0_H0, R7.H0_H0 ;  /* 0x2000000706077232 */ /* 0x001fe20000000800 */
[----:B------:R-:W-:Y:S06]  /*1500*/  BRA.U !UP4, `(.L_x_2613) ;  /* 0xfffffffd0c547547 */ /* 0x000fec000b83ffff */
.L_x_2612:
[----:B------:R-:W-:Y:S01]  /*1510*/  UISETP.GT.AND UP4, UPT, UR6, UR15, UPT ;  /* 0x0000000f0600728c */ /* 0x000fe2000bf84270 */
[----:B------:R-:W-:Y:S01]  /*1520*/  HFMA2 R3, -RZ, RZ, 0, 0 ;  /* 0x00000000ff037431 */ /* 0x000fe200000001ff */
[----:B------:R-:W-:Y:S01]  /*1530*/  MOV R6, RZ ;  /* 0x000000ff00067202 */ /* 0x000fe20000000f00 */
[----:B------:R-:W-:Y:S01]  /*1540*/  HFMA2 R11, -RZ, RZ, 0, 0 ;  /* 0x00000000ff0b7431 */ /* 0x000fe200000001ff */
        /* <DEDUP_REMOVED lines=12> */
.L_x_2614:
        /* <DEDUP_REMOVED lines=8> */
.L_x_2615:
[----:B------:R-:W-:Y:S05]  /*1690*/  BRA.U !UP1, `(.L_x_2616) ;  /* 0x00000001091c7547 */ /* 0x000fea000b800000 */
[----:B------:R-:W0:Y:S02]  /*16a0*/  LDC R4, c[0x0][0x3d4] ;  /* 0x0000f500ff047b82 */ /* 0x000e240000000800 */
[----:B0-----:R-:W-:-:S04]  /*16b0*/  VIMNMX R4, PT, PT, R4, UR6, PT ;  /* 0x0000000604047c48 */ /* 0x001fc8000bfe0100 */
[----:B------:R-:W-:-:S04]  /*16c0*/  IADD3 R4, PT, PT, R4, -UR22, RZ ;  /* 0x8000001604047c10 */ /* 0x000fc8000fffe0ff */
[----:B------:R-:W-:-:S04]  /*16d0*/  SHF.R.S32.HI R5, RZ, 0x1f, R4 ;  /* 0x0000001fff057819 */ /* 0x000fc80000011404 */
[----:B------:R-:W-:-:S04]  /*16e0*/  LEA.HI R5, R5, R4, RZ, 0x5 ;  /* 0x0000000405057211 */ /* 0x000fc800078f28ff */
[----:B------:R-:W-:-:S05]  /*16f0*/  SHF.R.S32.HI R5, RZ, 0x5, R5 ;  /* 0x00000005ff057819 */ /* 0x000fca0000011405 */
[----:B------:R-:W-:-:S07]  /*1700*/  IMAD.SHL.U32 R6, R5, 0x4, RZ ;  /* 0x0000000405067824 */ /* 0x000fce00078e00ff */
.L_x_2616:
        /* <DEDUP_REMOVED lines=8> */
.L_x_2617:
        /* <DEDUP_REMOVED lines=8> */
.L_x_2618:
        /* <DEDUP_REMOVED lines=9> */
[----:B------:R-:W-:-:S03]  /*18a0*/  PRMT R5, RZ, 0x5410, RZ ;  /* 0x00005410ff057816 */ /* 0x000fc600000000ff */
[----:B------:R-:W-:-:S05]  /*18b0*/  IMAD R3, R3, UR14, RZ ;  /* 0x0000000e03037c24 */ /* 0x000fca000f8e02ff */
[----:B------:R-:W-:-:S04]  /*18c0*/  IADD3 R2, P0, PT, R2, R3, RZ ;  /* 0x0000000302027210 */ /* 0x000fc80007f1e0ff */
[----:B------:R-:W-:Y:S01]  /*18d0*/  LEA.HI.X.SX32 R3, R3, R4, 0x1, P0 ;  /* 0x0000000403037211 */ /* 0x000fe200000f0eff */
[----:B0-----:R-:W-:Y:S01]  /*18e0*/  ULEA UR8, UR8, UR4, 0x18 ;  /* 0x0000000408087291 */ /* 0x001fe2000f8ec0ff */
[----:B------:R-:W-:Y:S02]  /*18f0*/  ISETP.GT.AND P0, PT, R0, UR6, PT ;  /* 0x0000000600007c0c */ /* 0x000fe4000bf04270 */
[C---:B-1----:R-:W-:Y:S02]  /*1900*/  LEA R50, P1, R2.reuse, UR10, 0x2 ;  /* 0x0000000a02327c11 */ /* 0x042fe4000f8210ff */
[----:B------:R-:W-:Y:S02]  /*1910*/  PRMT R4, RZ, 0x5410, RZ ;  /* 0x00005410ff047816 */ /* 0x000fe400000000ff */
[----:B------:R-:W-:Y:S01]  /*1920*/  LEA.HI.X R51, R2, UR11, R3, 0x2, P1 ;  /* 0x0000000b02337c11 */ /* 0x000fe200088f1403 */
[----:B------:R-:W-:Y:S01]  /*1930*/  UMOV UR4, UR8 ;  /* 0x0000000800047c82 */ /* 0x000fe20008000000 */
[----:B------:R-:W-:-:S02]  /*1940*/  PRMT R3, RZ, 0x5410, RZ ;  /* 0x00005410ff037816 */ /* 0x000fc400000000ff */
[----:B------:R-:W-:Y:S02]  /*1950*/  PRMT R2, RZ, 0x5410, RZ ;  /* 0x00005410ff027816 */ /* 0x000fe400000000ff */
[----:B------:R-:W-:Y:S01]  /*1960*/  PRMT R0, RZ, 0x5410, RZ ;  /* 0x00005410ff007816 */ /* 0x000fe200000000ff */
[----:B------:R-:W-:Y:S06]  /*1970*/  @!P0 BRA `(.L_x_2619) ;  /* 0x00000020003c8947 */ /* 0x000fec0003800000 */
[----:B------:R-:W-:Y:S01]  /*1980*/  MOV R13, UR14 ;  /* 0x0000000e000d7c02 */ /* 0x000fe20008000f00 */
[----:B------:R0:W2:Y:S01]  /*1990*/  LDG.E.128.CONSTANT R36, desc[UR12][R50.64] ;  /* 0x0000000c32247981 */ /* 0x0000a2000c1e9d00 */
[----:B------:R-:W-:-:S03]  /*19a0*/  MOV R15, UR14 ;  /* 0x0000000e000f7c02 */ /* 0x000fc60008000f00 */
[----:B------:R-:W-:Y:S01]  /*19b0*/  IMAD.WIDE R12, R13, 0x4, R50 ;  /* 0x000000040d0c7825 */ /* 0x000fe200078e0232 */
[----:B------:R-:W-:-:S04]  /*19c0*/  MOV R17, UR14 ;  /* 0x0000000e00117c02 */ /* 0x000fc80008000f00 */
[----:B------:R2:W3:Y:S01]  /*19d0*/  LDG.E.128.CONSTANT R32, desc[UR12][R12.64] ;  /* 0x0000000c0c207981 */ /* 0x0004e2000c1e9d00 */
[----:B------:R-:W-:Y:S01]  /*19e0*/  IMAD.WIDE R14, R15, 0x4, R12 ;  /* 0x000000040f0e7825 */ /* 0x000fe200078e020c */
[----:B------:R-:W-:-:S04]  /*19f0*/  MOV R19, UR14 ;  /* 0x0000000e00137c02 */ /* 0x000fc80008000f00 */
[----:B------:R1:W4:Y:S01]  /*1a00*/  LDG.E.128.CONSTANT R28, desc[UR12][R14.64] ;  /* 0x0000000c0e1c7981 */ /* 0x000322000c1e9d00 */
[----:B------:R-:W-:-:S05]  /*1a10*/  IMAD.WIDE R16, R17, 0x4, R14 ;  /* 0x0000000411107825 */ /* 0x000fca00078e020e */
        /* <DEDUP_REMOVED lines=15> */
[----:B-----5:R-:W-:Y:S02]  /*1b10*/  SHF.R.U32.HI R17, RZ, 0xe, R34 ;  /* 0x0000000eff117819 */ /* 0x020fe40000011622 */
[----:B------:R-:W-:-:S02]  /*1b20*/  LOP3.LUT R13, R12, 0x20002, R13, 0xf8, !PT ;  /* 0x000200020c0d7812 */ /* 0x000fc400078ef80d */
[----:B------:R-:W-:Y:S02]  /*1b30*/  SHF.R.U32.HI R12, RZ, 0xf, R39 ;  /* 0x0000000fff0c7819 */ /* 0x000fe40000011627 */
[----:B------:R-:W-:Y:S02]  /*1b40*/  LOP3.LUT R40, R40, 0x10001, RZ, 0xc0, !PT ;  /* 0x0001000128287812 */ /* 0x000fe400078ec0ff */
[----:B------:R-:W-:Y:S02]  /*1b50*/  SHF.R.U32.HI R15, RZ, 0xe, R33 ;  /* 0x0000000eff0f7819 */ /* 0x000fe40000011621 */
[----:B------:R-:W-:Y:S02]  /*1b60*/  LOP3.LUT R16, R12, 0x10001, RZ, 0xc0, !PT ;  /* 0x000100010c107812 */ /* 0x000fe400078ec0ff */
[----:B----4-:R-:W-:Y:S02]  /*1b70*/  SHF.R.U32.HI R12, RZ, 0xd, R28 ;  /* 0x0000000dff0c7819 */ /* 0x010fe4000001161c */
[----:B------:R-:W-:-:S02]  /*1b80*/  SHF.R.U32.HI R19, RZ, 0xe, R35 ;  /* 0x0000000eff137819 */ /* 0x000fc40000011623 */
[----:B------:R-:W-:Y:S02]  /*1b90*/  LOP3.LUT R17, R14, 0x20002, R17, 0xf8, !PT ;  /* 0x000200020e117812 */ /* 0x000fe400078ef811 */
[----:B------:R-:W-:Y:S02]  /*1ba0*/  LOP3.LUT R15, R40, 0x20002, R15, 0xf8, !PT ;  /* 0x00020002280f7812 */ /* 0x000fe400078ef80f */
[----:B------:R-:W-:Y:S02]  /*1bb0*/  SHF.R.U32.HI R14, RZ, 0xd, R29 ;  /* 0x0000000dff0e7819 */ /* 0x000fe4000001161d */
[----:B------:R-:W-:Y:S02]  /*1bc0*/  LOP3.LUT R13, R13, 0x40004, R12, 0xf8, !PT ;  /* 0x000400040d0d7812 */ /* 0x000fe400078ef80c */
[----:B------:R-:W-:Y:S02]  /*1bd0*/  LOP3.LUT R19, R16, 0x20002, R19, 0xf8, !PT ;  /* 0x0002000210137812 */ /* 0x000fe400078ef813 */
[----:B------:R-:W-:-:S02]  /*1be0*/  SHF.R.U32.HI R12, RZ, 0xc, R24 ;  /* 0x0000000cff0c7819 */ /* 0x000fc40000011618 */
[----:B------:R-:W-:Y:S02]  /*1bf0*/  SHF.R.U32.HI R16, RZ, 0xd, R30 ;  /* 0x0000000dff107819 */ /* 0x000fe4000001161e */
[----:B------:R-:W-:Y:S02]  /*1c00*/  LOP3.LUT R15, R15, 0x40004, R14, 0xf8, !PT ;  /* 0x000400040f0f7812 */ /* 0x000fe400078ef80e */
[----:B------:R-:W-:Y:S02]  /*1c10*/  SHF.R.U32.HI R14, RZ, 0xc, R25 ;  /* 0x0000000cff0e7819 */ /* 0x000fe40000011619 */
[----:B------:R-:W-:Y:S02]  /*1c20*/  LOP3.LUT R12, R13, 0x80008, R12, 0xf8, !PT ;  /* 0x000800080d0c7812 */ /* 0x000fe400078ef80c */
[----:B------:R-:W-:Y:S02]  /*1c30*/  LOP3.LUT R16, R17, 0x40004, R16, 0xf8, !PT ;  /* 0x0004000411107812 */ /* 0x000fe400078ef810 */
[----:B------:R-:W-:-:S02]  /*1c40*/  SHF.R.U32.HI R13, RZ, 0xc, R26 ;  /* 0x0000000cff0d7819 */ /* 0x000fc4000001161a */
[----:B------:R-:W-:Y:S02]  /*1c50*/  SHF.R.U32.HI R55, RZ, 0xb, R20 ;  /* 0x0000000bff377819 */ /* 0x000fe40000011614 */
[----:B------:R-:W-:Y:S02]  /*1c60*/  SHF.R.U32.HI R18, RZ, 0xd, R31 ;  /* 0x0000000dff127819 */ /* 0x000fe4000001161f */
[----:B------:R-:W-:Y:S02]  /*1c70*/  LOP3.LUT R15, R15, 0x80008, R14, 0xf8, !PT ;  /* 0x000800080f0f7812 */ /* 0x000fe400078ef80e */
[----:B------:R-:W-:Y:S02]  /*1c80*/  SHF.R.U32.HI R54, RZ, 0xb, R21 ;  /* 0x0000000bff367819 */ /* 0x000fe40000011615 */
[----:B------:R-:W-:Y:S02]  /*1c90*/  LOP3.LUT R16, R16, 0x80008, R13, 0xf8, !PT ;  /* 0x0008000810107812 */ /* 0x000fe400078ef80d */
[----:B------:R-:W-:-:S02]  /*1ca0*/  LOP3.LUT R55, R12, 0x100010, R55, 0xf8, !PT ;  /* 0x001000100c377812 */ /* 0x000fc400078ef837 */
[----:B------:R-:W-:Y:S02]  /*1cb0*/  SHF.R.U32.HI R53, RZ, 0xb, R22 ;  /* 0x0000000bff357819 */ /* 0x000fe40000011616 */
[----:B------:R-:W-:Y:S02]  /*1cc0*/  LOP3.LUT R19, R19, 0x40004, R18, 0xf8, !PT ;  /* 0x0004000413137812 */ /* 0x000fe400078ef812 */
[----:B------:R-:W-:Y:S02]  /*1cd0*/  SHF.R.U32.HI R14, RZ, 0xc, R27 ;  /* 0x0000000cff0e7819 */ /* 0x000fe4000001161b */
[----:B------:R-:W-:Y:S02]  /*1ce0*/  LOP3.LUT R54, R15, 0x100010, R54, 0xf8, !PT ;  /* 0x001000100f367812 */ /* 0x000fe400078ef836 */
[----:B------:R-:W-:Y:S02]  /*1cf0*/  LOP3.LUT R12, R36, 0x3e003e0, RZ, 0xc0, !PT ;  /* 0x03e003e0240c7812 */ /* 0x000fe400078ec0ff */
[----:B------:R-:W-:-:S02]  /*1d00*/  LOP3.LUT R13, R37, 0x3e003e0, RZ, 0xc0, !PT ;  /* 0x03e003e0250d7812 */ /* 0x000fc400078ec0ff */
[----:B------:R-:W-:Y:S02]  /*1d10*/  LOP3.LUT R15, R38, 0x3e003e0, RZ, 0xc0, !PT ;  /* 0x03e003e0260f7812 */ /* 0x000fe400078ec0ff */
[----:B------:R-:W-:Y:S02]  /*1d20*/  LOP3.LUT R53, R16, 0x100010, R53, 0xf8, !PT ;  /* 0x0010001010357812 */ /* 0x000fe400078ef835 */
[----:B------:R-:W-:Y:S02]  /*1d30*/  LOP3.LUT R19, R19, 0x80008, R14, 0xf8, !PT ;  /* 0x0008000813137812 */ /* 0x000fe400078ef80e */
        /* <DEDUP_REMOVED lines=11> */
[----:B------:R-:W-:Y:S01]  /*1df0*/  SHF.R.U32.HI R52, RZ, 0xb, R23 ;  /* 0x0000000bff347819 */ /* 0x000fe20000011617 */
[----:B------:R-:W-:Y:S01]  /*1e00*/  HFMA2 R43, R18, R11.H0_H0, -48, -48 ;  /* 0xd200d200122b7431 */ /* 0x000fe2000004000b */
[----:B------:R-:W-:-:S02]  /*1e10*/  LOP3.LUT R16, R34, 0x3e003e0, RZ, 0xc0, !PT ;  /* 0x03e003e022107812 */ /* 0x000fc400078ec0ff */
[----:B------:R-:W-:Y:S02]  /*1e20*/  LOP3.LUT R12, R13, 0x64006400, RZ, 0xfc, !PT ;  /* 0x640064000d0c7812 */ /* 0x000fe400078efcff */
[----:B------:R-:W-:Y:S02]  /*1e30*/  LOP3.LUT R42, R15, 0x64006400, RZ, 0xfc, !PT ;  /* 0x640064000f2a7812 */ /* 0x000fe400078efcff */
[----:B------:R-:W-:Y:S01]  /*1e40*/  LOP3.LUT R13, R28, 0x3e003e0, RZ, 0xc0, !PT ;  /* 0x03e003e01c0d7812 */ /* 0x000fe200078ec0ff */
[-C--:B------:R-:W-:Y:S01]  /*1e50*/  HFMA2 R61, R12, R11.reuse.H0_H0, -48, -48 ;  /* 0xd200d2000c3d7431 */ /* 0x080fe2000004000b */
[----:B------:R-:W-:Y:S01]  /*1e60*/  LOP3.LUT R15, R29, 0x3e003e0, RZ, 0xc0, !PT ;  /* 0x03e003e01d0f7812 */ /* 0x000fe200078ec0ff */
[----:B------:R-:W-:Y:S01]  /*1e70*/  HFMA2 R42, R42, R11.H0_H0, -48, -48 ;  /* 0xd200d2002a2a7431 */ /* 0x000fe2000004000b */
[----:B------:R-:W-:Y:S02]  /*1e80*/  LOP3.LUT R40, R17, 0x64006400, RZ, 0xfc, !PT ;  /* 0x6400640011287812 */ /* 0x000fe400078efcff */
[----:B------:R-:W-:-:S02]  /*1e90*/  LOP3.LUT R52, R19, 0x100010, R52, 0xf8, !PT ;  /* 0x0010001013347812 */ /* 0x000fc400078ef834 */
        /* <DEDUP_REMOVED lines=44> */
[----:B------:R-:W-:Y:S02]  /*2160*/  LOP3.LUT R85, R36, 0x1f001f, RZ, 0xc0, !PT ;  /* 0x001f001f24557812 */ /* 0x000fe400078ec0ff */
[----:B------:R-:W-:-:S02]  /*2170*/  SHF.R.U32.HI R58, RZ, 0xa, R36 ;  /* 0x0000000aff3a7819 */ /* 0x000fc40000011624 */
[----:B------:R-:W-:Y:S02]  /*2180*/  SHF.R.U32.HI R74, RZ, 0xa, R38 ;  /* 0x0000000aff4a7819 */ /* 0x000fe40000011626 */
[----:B------:R-:W-:Y:S02]  /*2190*/  SHF.R.U32.HI R72, RZ, 0xa, R39 ;  /* 0x0000000aff487819 */ /* 0x000fe40000011627 */
[----:B------:R-:W-:Y:S02]  /*21a0*/  LOP3.LUT R36, R28, 0x1f001f, RZ, 0xc0, !PT ;  /* 0x001f001f1c247812 */ /* 0x000fe400078ec0ff */
[----:B------:R-:W-:Y:S02]  /*21b0*/  SHF.R.U32.HI R62, RZ, 0xa, R28 ;  /* 0x0000000aff3e7819 */ /* 0x000fe4000001161c */
[----:B------:R-:W-:Y:S02]  /*21c0*/  LOP3.LUT R39, R29, 0x1f001f, RZ, 0xc0, !PT ;  /* 0x001f001f1d277812 */ /* 0x000fe400078ec0ff */
[----:B------:R-:W-:Y:S01]  /*21d0*/  SHF.R.U32.HI R38, RZ, 0xa, R29 ;  /* 0x0000000aff267819 */ /* 0x000fe2000001161d */
[----:B------:R-:W-:Y:S01]  /*21e0*/  HADD2 R29, R3, -1040, -1040 ;  /* 0xe410e410031d7430 */ /* 0x000fe20000000000 */
[----:B------:R-:W-:-:S02]  /*21f0*/  LOP3.LUT R69, R30, 0x1f001f, RZ, 0xc0, !PT ;  /* 0x001f001f1e457812 */ /* 0x000fc400078ec0ff */
[----:B------:R-:W-:Y:S02]  /*2200*/  SHF.R.U32.HI R63, RZ, 0xa, R30 ;  /* 0x0000000aff3f7819 */ /* 0x000fe4000001161e */
        /* <DEDUP_REMOVED lines=12> */
[----:B------:R-:W1:Y:S01]  /*22d0*/  LDS.128 R20, [UR8+0x10] ;  /* 0x00001008ff147984 */ /* 0x000e620008000c00 */
[----:B------:R-:W-:-:S02]  /*22e0*/  SHF.R.U32.HI R86, RZ, 0xa, R37 ;  /* 0x0000000aff567819 */ /* 0x000fc40000011625 */
[----:B------:R-:W-:Y:S02]  /*22f0*/  LOP3.LUT R73, R33, 0x1f001f, RZ, 0xc0, !PT ;  /* 0x001f001f21497812 */ /* 0x000fe400078ec0ff */
[----:B------:R-:W-:Y:S02]  /*2300*/  SHF.R.U32.HI R37, RZ, 0xa, R33 ;  /* 0x0000000aff257819 */ /* 0x000fe40000011621 */
[----:B------:R-:W-:Y:S02]  /*2310*/  LOP3.LUT R33, R85, 0x64006400, RZ, 0xfc, !PT ;  /* 0x6400640055217812 */ /* 0x000fe400078efcff */
[----:B------:R-:W-:Y:S02]  /*2320*/  LOP3.LUT R82, R26, 0x1f001f, RZ, 0xc0, !PT ;  /* 0x001f001f1a527812 */ /* 0x000fe400078ec0ff */
[----:B------:R-:W-:Y:S01]  /*2330*/  SHF.R.U32.HI R79, RZ, 0xa, R26 ;  /* 0x0000000aff4f7819 */ /* 0x000fe2000001161a */
[-C--:B0-----:R-:W-:Y:S01]  /*2340*/  HFMA2 R26, R28, R44.reuse, RZ ;  /* 0x0000002c1c1a7231 */ /* 0x081fe200000000ff */
[----:B------:R-:W-:Y:S01]  /*2350*/  LOP3.LUT R83, R27, 0x1f001f, RZ, 0xc0, !PT ;  /* 0x001f001f1b537812 */ /* 0x000fe200078ec0ff */
[----:B------:R-:W-:Y:S01]  /*2360*/  HADD2 R33, R33, -1040, -1040 ;  /* 0xe410e41021217430 */ /* 0x000fe20000000000 */
[----:B------:R-:W-:Y:S01]  /*2370*/  SHF.R.U32.HI R77, RZ, 0xa, R27 ;  /* 0x0000000aff4d7819 */ /* 0x000fe2000001161b */
[----:B------:R-:W-:Y:S01]  /*2380*/  HFMA2 R27, R30, R44, RZ ;  /* 0x0000002c1e1b7231 */ /* 0x000fe200000000ff */
[----:B------:R-:W-:-:S02]  /*2390*/  LOP3.LUT R86, R86, 0x1f001f, RZ, 0xc0, !PT ;  /* 0x001f001f56567812 */ /* 0x000fc400078ec0ff */
[----:B------:R-:W-:Y:S01]  /*23a0*/  LOP3.LUT R65, R32, 0x1f001f, RZ, 0xc0, !PT ;  /* 0x001f001f20417812 */ /* 0x000fe200078ec0ff */
[----:B------:R-:W-:Y:S01]  /*23b0*/  HFMA2 R26, R49, R45, R26 ;  /* 0x0000002d311a7231 */ /* 0x000fe2000000001a */
[----:B------:R-:W-:Y:S02]  /*23c0*/  SHF.R.U32.HI R68, RZ, 0xa, R32 ;  /* 0x0000000aff447819 */ /* 0x000fe40000011620 */
[----:B------:R-:W-:Y:S02]  /*23d0*/  LOP3.LUT R67, R25, 0x1f001f, RZ, 0xc0, !PT ;  /* 0x001f001f19437812 */ /* 0x000fe400078ec0ff */
[----:B------:R-:W-:Y:S01]  /*23e0*/  SHF.R.U32.HI R75, RZ, 0xa, R25 ;  /* 0x0000000aff4b7819 */ /* 0x000fe20000011619 */
[----:B------:R-:W-:Y:S01]  /*23f0*/  HFMA2 R25, R33, R44, RZ.H0_H0 ;  /* 0x0000002c21197231 */ /* 0x000fe200000400ff */
[----:B------:R-:W-:Y:S02]  /*2400*/  LOP3.LUT R71, R31, 0x1f001f, RZ, 0xc0, !PT ;  /* 0x001f001f1f477812 */ /* 0x000fe400078ec0ff */
[----:B------:R-:W-:-:S02]  /*2410*/  SHF.R.U32.HI R84, RZ, 0xa, R31 ;  /* 0x0000000aff547819 */ /* 0x000fc4000001161f */
[----:B------:R-:W-:Y:S02]  /*2420*/  MOV R32, R60 ;  /* 0x0000003c00207202 */ /* 0x000fe40000000f00 */
[----:B------:R-:W-:Y:S02]  /*2430*/  LOP3.LUT R66, R24, 0x1f001f, RZ, 0xc0, !PT ;  /* 0x001f001f18427812 */ /* 0x000fe400078ec0ff */
[----:B------:R-:W-:Y:S01]  /*2440*/  SHF.R.U32.HI R5, RZ, 0xa, R24 ;  /* 0x0000000aff057819 */ /* 0x000fe20000011618 */
[----:B------:R-:W-:Y:S01]  /*2450*/  HFMA2 R24, R29, R44, RZ.H0_H0 ;  /* 0x0000002c1d187231 */ /* 0x000fe200000400ff */
[----:B------:R-:W-:Y:S01]  /*2460*/  LOP3.LUT R31, R86, 0x64006400, RZ, 0xfc, !PT ;  /* 0x64006400561f7812 */ /* 0x000fe200078efcff */
[-C--:B------:R-:W-:Y:S01]  /*2470*/  HFMA2 R25, R32, R45.reuse, R25 ;  /* 0x0000002d20197231 */ /* 0x080fe20000000019 */
[----:B------:R-:W-:Y:S01]  /*2480*/  LOP3.LUT R72, R72, 0x1f001f, RZ, 0xc0, !PT ;  /* 0x001f001f48487812 */ /* 0x000fe200078ec0ff */
[-C--:B------:R-:W-:Y:S01]  /*2490*/  HFMA2 R24, R48, R45.reuse, R24 ;  /* 0x0000002d30187231 */ /* 0x080fe20000000018 */
[----:B------:R-:W-:Y:S01]  /*24a0*/  LOP3.LUT R58, R58, 0x1f001f, RZ, 0xc0, !PT ;  /* 0x001f001f3a3a7812 */ /* 0x000fe200078ec0ff */
[----:B------:R-:W-:Y:S01]  /*24b0*/  HADD2 R31, R31, -1040, -1040 ;  /* 0xe410e4101f1f7430 */ /* 0x000fe20000000000 */
[----:B------:R-:W-:Y:S01]  /*24c0*/  LOP3.LUT R0, R34, 0x1f001f, RZ, 0xc0, !PT ;  /* 0x001f001f22007812 */ /* 0x000fe200078ec0ff */
[----:B------:R-:W-:Y:S01]  /*24d0*/  HFMA2 R45, R43, R45, R27 ;  /* 0x0000002d2b2d7231 */ /* 0x000fe2000000001b */
[----:B------:R-:W-:-:S02]  /*24e0*/  SHF.R.U32.HI R64, RZ, 0xa, R34 ;  /* 0x0000000aff407819 */ /* 0x000fc40000011622 */
[----:B------:R-:W-:Y:S01]  /*24f0*/  LOP3.LUT R34, R35, 0x1f001f, RZ, 0xc0, !PT ;  /* 0x001f001f23227812 */ /* 0x000fe200078ec0ff */
[-C--:B------:R-:W-:Y:S01]  /*2500*/  HFMA2 R26, R31, R46.reuse, R26 ;  /* 0x0000002e1f1a7231 */ /* 0x080fe2000000001a */
[----:B------:R-:W-:Y:S02]  /*2510*/  SHF.R.U32.HI R70, RZ, 0xa, R35 ;  /* 0x0000000aff467819 */ /* 0x000fe40000011623 */
        /* <DEDUP_REMOVED lines=20> */
[----:B------:R-:W-:Y:S02]  /*2660*/  HFMA2 R24, R74, R46, R24 ;  /* 0x0000002e4a187231 */ /* 0x000fe40000000018 */
[----:B-1----:R-:W-:Y:S02]  /*2670*/  HFMA2 R26, R42, R20, R26 ;  /* 0x000000142a1a7231 */ /* 0x002fe4000000001a */
[----:B------:R-:W-:Y:S01]  /*2680*/  HADD2 R58, R0, -1040, -1040 ;  /* 0xe410e410003a7430 */ /* 0x000fe20000000000 */
[----:B------:R-:W-:Y:S01]  /*2690*/  LOP3.LUT R64, R64, 0x64006400, RZ, 0xfc, !PT ;  /* 0x6400640040407812 */ /* 0x000fe200078efcff */
[----:B------:R-:W-:-:S02]  /*26a0*/  HFMA2 R0, R34, R47, R25 ;  /* 0x0000002f22007231 */ /* 0x000fc40000000019 */
[----:B------:R-:W-:Y:S01]  /*26b0*/  HADD2 R65, R37, -1040, -1040 ;  /* 0xe410e41025417430 */ /* 0x000fe20000000000 */
[----:B------:R-:W-:Y:S01]  /*26c0*/  MOV R37, R61 ;  /* 0x0000003d00257202 */ /* 0x000fe20000000f00 */
[-C--:B------:R-:W-:Y:S01]  /*26d0*/  HFMA2 R24, R58, R47.reuse, R24 ;  /* 0x0000002f3a187231 */ /* 0x080fe20000000018 */
[----:B------:R-:W-:Y:S01]  /*26e0*/  LOP3.LUT R68, R68, 0x1f001f, RZ, 0xc0, !PT ;  /* 0x001f001f44447812 */ /* 0x000fe200078ec0ff */
[----:B------:R-:W-:Y:S01]  /*26f0*/  HFMA2 R45, R60, R47, R45 ;  /* 0x0000002f3c2d7231 */ /* 0x000fe2000000002d */
[----:B------:R-:W-:Y:S01]  /*2700*/  LOP3.LUT R70, R70, 0x1f001f, RZ, 0xc0, !PT ;  /* 0x001f001f46467812 */ /* 0x000fe200078ec0ff */
[-C--:B------:R-:W-:Y:S02]  /*2710*/  HFMA2 R24, R41, R20.reuse, R24 ;  /* 0x0000001429187231 */ /* 0x080fe40000000018 */
[-C--:B------:R-:W-:Y:S02]  /*2720*/  HFMA2 R0, R37, R20.reuse, R0 ;  /* 0x0000001425007231 */ /* 0x080fe40000000000 */
[----:B------:R-:W-:Y:S01]  /*2730*/  HADD2 R64, R64, -1040, -1040 ;  /* 0xe410e41040407430 */ /* 0x000fe20000000000 */
[----:B------:R-:W-:Y:S01]  /*2740*/  LOP3.LUT R68, R68, 0x64006400, RZ, 0xfc, !PT ;  /* 0x6400640044447812 */ /* 0x000fe200078efcff */
[----:B------:R-:W-:-:S02]  /*2750*/  HFMA2 R45, R40, R20, R45 ;  /* 0x00000014282d7231 */ /* 0x000fc4000000002d */
[-C--:B------:R-:W-:Y:S02]  /*2760*/  HFMA2 R20, R65, R21.reuse, R26 ;  /* 0x0000001541147231 */ /* 0x080fe4000000001a */
[----:B------:R-:W-:Y:S01]  /*2770*/  HFMA2 R44, R64, R21, R24 ;  /* 0x00000015402c7231 */ /* 0x000fe20000000018 */
[----:B------:R-:W-:Y:S01]  /*2780*/  LOP3.LUT R46, R39, 0x64006400, RZ, 0xfc, !PT ;  /* 0x64006400272e7812 */ /* 0x000fe200078efcff */
[----:B------:R-:W0:Y:S01]  /*2790*/  LDS.128 R24, [UR8+0x20] ;  /* 0x00002008ff187984 */ /* 0x000e220008000c00 */
[----:B------:R-:W-:Y:S01]  /*27a0*/  LOP3.LUT R39, R36, 0x64006400, RZ, 0xfc, !PT ;  /* 0x6400640024277812 */ /* 0x000fe200078efcff */
[----:B------:R-:W-:Y:S01]  /*27b0*/  HADD2 R36, R68, -1040, -1040 ;  /* 0xe410e41044247430 */ /* 0x000fe20000000000 */
[----:B------:R-:W-:Y:S02]  /*27c0*/  LOP3.LUT R70, R70, 0x64006400, RZ, 0xfc, !PT ;  /* 0x6400640046467812 */ /* 0x000fe400078efcff */
[----:B------:R-:W-:Y:S01]  /*27d0*/  LOP3.LUT R47, R69, 0x64006400, RZ, 0xfc, !PT ;  /* 0x64006400452f7812 */ /* 0x000fe200078efcff */
[----:B------:R-:W-:Y:S01]  /*27e0*/  HADD2 R69, R46, -1040, -1040 ;  /* 0xe410e4102e457430 */ /* 0x000fe20000000000 */
[----:B------:R-:W-:Y:S01]  /*27f0*/  LOP3.LUT R71, R71, 0x64006400, RZ, 0xfc, !PT ;  /* 0x6400640047477812 */ /* 0x000fe200078efcff */
[----:B------:R-:W-:-:S02]  /*2800*/  HADD2 R70, R70, -1040, -1040 ;  /* 0xe410e41046467430 */ /* 0x000fc40000000000 */
[-C--:B------:R-:W-:Y:S02]  /*2810*/  HFMA2 R0, R36, R21.reuse, R0 ;  /* 0x0000001524007231 */ /* 0x080fe40000000000 */
[----:B------:R-:W-:Y:S01]  /*2820*/  HADD2 R39, R39, -1040, -1040 ;  /* 0xe410e41027277430 */ /* 0x000fe20000000000 */
[----:B------:R-:W-:Y:S01]  /*2830*/  LOP3.LUT R38, R38, 0x1f001f, RZ, 0xc0, !PT ;  /* 0x001f001f26267812 */ /* 0x000fe200078ec0ff */
[----:B------:R-:W-:Y:S02]  /*2840*/  HADD2 R68, R47, -1040, -1040 ;  /* 0xe410e4102f447430 */ /* 0x000fe40000000000 */
[----:B------:R-:W-:Y:S02]  /*2850*/  HFMA2 R20, R69, R22, R20 ;  /* 0x0000001645147231 */ /* 0x000fe40000000014 */
[----:B------:R-:W-:Y:S01]  /*2860*/  HFMA2 R45, R70, R21, R45 ;  /* 0x00000015462d7231 */ /* 0x000fe2000000002d */
[----:B------:R-:W-:Y:S01]  /*2870*/  LOP3.LUT R62, R62, 0x1f001f, RZ, 0xc0, !PT ;  /* 0x001f001f3e3e7812 */ /* 0x000fe200078ec0ff */
[----:B------:R-:W-:-:S02]  /*2880*/  HADD2 R71, R71, -1040, -1040 ;  /* 0xe410e41047477430 */ /* 0x000fc40000000000 */
[-C--:B------:R-:W-:Y:S02]  /*2890*/  HFMA2 R21, R39, R22.reuse, R0 ;  /* 0x0000001627157231 */ /* 0x080fe40000000000 */
[-C--:B------:R-:W-:Y:S01]  /*28a0*/  HFMA2 R44, R68, R22.reuse, R44 ;  /* 0x00000016442c7231 */ /* 0x080fe2000000002c */
[----:B------:R-:W-:Y:S01]  /*28b0*/  LOP3.LUT R63, R63, 0x1f001f, RZ, 0xc0, !PT ;  /* 0x001f001f3f3f7812 */ /* 0x000fe200078ec0ff */
[----:B------:R-:W-:Y:S01]  /*28c0*/  HFMA2 R45, R71, R22, R45 ;  /* 0x00000016472d7231 */ /* 0x000fe2000000002d */
[----:B------:R-:W-:Y:S01]  /*28d0*/  LOP3.LUT R22, R38, 0x64006400, RZ, 0xfc, !PT ;  /* 0x6400640026167812 */ /* 0x000fe200078efcff */
[-C--:B------:R-:W-:Y:S01]  /*28e0*/  HFMA2 R20, R19, R23.reuse, R20 ;  /* 0x0000001713147231 */ /* 0x080fe20000000014 */
[----:B------:R-:W-:Y:S01]  /*28f0*/  MOV R38, R59 ;  /* 0x0000003b00267202 */ /* 0x000fe20000000f00 */
[-C--:B------:R-:W-:Y:S01]  /*2900*/  HFMA2 R0, R18, R23.reuse, R44 ;  /* 0x0000001712007231 */ /* 0x080fe2000000002c */
[----:B------:R-:W-:Y:S01]  /*2910*/  LOP3.LUT R84, R84, 0x1f001f, RZ, 0xc0, !PT ;  /* 0x001f001f54547812 */ /* 0x000fe200078ec0ff */
[----:B------:R-:W-:Y:S01]  /*2920*/  HADD2 R59, R22, -1040, -1040 ;  /* 0xe410e410163b7430 */ /* 0x000fe20000000000 */
        /* <DEDUP_REMOVED lines=20> */
[----:B------:R-:W-:Y:S01]  /*2a70*/  HADD2 R44, R44, -1040, -1040 ;  /* 0xe410e4102c2c7430 */ /* 0x000fe20000000000 */
[----:B------:R-:W0:Y:S01]  /*2a80*/  LDS.128 R20, [UR8+0x30] ;  /* 0x00003008ff147984 */ /* 0x000e220008000c00 */
[----:B------:R-:W-:Y:S01]  /*2a90*/  HADD2 R66, R83, -1040, -1040 ;  /* 0xe410e41053427430 */ /* 0x000fe20000000000 */
[----:B------:R-:W-:Y:S01]  /*2aa0*/  LOP3.LUT R75, R75, 0x1f001f, RZ, 0xc0, !PT ;  /* 0x001f001f4b4b7812 */ /* 0x000fe200078ec0ff */
[-C--:B------:R-:W-:Y:S01]  /*2ab0*/  HFMA2 R47, R67, R25.reuse, R0 ;  /* 0x00000019432f7231 */ /* 0x080fe20000000000 */
[----:B------:R-:W-:Y:S01]  /*2ac0*/  LOP3.LUT R79, R79, 0x1f001f, RZ, 0xc0, !PT ;  /* 0x001f001f4f4f7812 */ /* 0x000fe200078ec0ff */
[-C--:B------:R-:W-:Y:S02]  /*2ad0*/  HFMA2 R0, R44, R25.reuse, R46 ;  /* 0x000000192c007231 */ /* 0x080fe4000000002e */
[----:B------:R-:W-:Y:S02]  /*2ae0*/  HFMA2 R25, R66, R25, R82 ;  /* 0x0000001942197231 */ /* 0x000fe40000000052 */
[----:B------:R-:W-:-:S02]  /*2af0*/  HFMA2 R24, R16, R26, R24 ;  /* 0x0000001a10187231 */ /* 0x000fc40000000018 */
[-C--:B------:R-:W-:Y:S01]  /*2b00*/  HFMA2 R82, R15, R26.reuse, R47 ;  /* 0x0000001a0f527231 */ /* 0x080fe2000000002f */
[----:B------:R-:W-:Y:S02]  /*2b10*/  MOV R47, R57 ;  /* 0x00000039002f7202 */ /* 0x000fe40000000f00 */
[----:B------:R-:W-:Y:S02]  /*2b20*/  LOP3.LUT R46, R77, 0x64006400, RZ, 0xfc, !PT ;  /* 0x640064004d2e7812 */ /* 0x000fe400078efcff */
        /* <DEDUP_REMOVED lines=26> */
[-C--:B0-----:R-:W-:Y:S02]  /*2cd0*/  HFMA2 R24, R77, R20.reuse, R24 ;  /* 0x000000144d187231 */ /* 0x081fe40000000018 */
[-C--:B------:R-:W-:Y:S02]  /*2ce0*/  HFMA2 R5, R76, R20.reuse, R5 ;  /* 0x000000144c057231 */ /* 0x080fe40000000005 */
[-C--:B------:R-:W-:Y:S02]  /*2cf0*/  HFMA2 R0, R57, R20.reuse, R0 ;  /* 0x0000001439007231 */ /* 0x080fe40000000000 */
[----:B------:R-:W-:Y:S01]  /*2d00*/  HFMA2 R26, R80, R20, R26 ;  /* 0x00000014501a7231 */ /* 0x000fe2000000001a */
        /* <DEDUP_REMOVED lines=17> */
[----:B------:R-:W-:Y:S01]  /*2e20*/  HADD2 R84, R84, -1040, -1040 ;  /* 0xe410e41054547430 */ /* 0x000fe20000000000 */
[----:B------:R-:W-:Y:S01]  /*2e30*/  PRMT R10, R10, 0x5410, R9 ;  /* 0x000054100a0a7816 */ /* 0x000fe20000000009 */
[----:B------:R-:W-:Y:S02]  /*2e40*/  HFMA2 R4, R53, R22, R4 ;  /* 0x0000001635047231 */ /* 0x000fe40000000004 */
[----:B------:R-:W-:Y:S01]  /*2e50*/  HFMA2 R21, R11, R21, R26 ;  /* 0x000000150b157231 */ /* 0x000fe2000000001a */
[----:B------:R-:W-:Y:S01]  /*2e60*/  PRMT R8, R8, 0x5410, R7 ;  /* 0x0000541008087816 */ /* 0x000fe20000000007 */
[----:B------:R-:W-:-:S02]  /*2e70*/  HADD2 R54, R6, -1040, -1040 ;  /* 0xe410e41006367430 */ /* 0x000fc40000000000 */
[-C--:B------:R-:W-:Y:S02]  /*2e80*/  HFMA2 R3, R84, R23.reuse, R2 ;  /* 0x0000001754037231 */ /* 0x080fe40000000002 */
[----:B------:R-:W-:Y:S02]  /*2e90*/  HADD2 R52, R5, -1040, -1040 ;  /* 0xe410e41005347430 */ /* 0x000fe40000000000 */
[----:B------:R-:W-:Y:S02]  /*2ea0*/  HFMA2 R21, R54, R22, R21 ;  /* 0x0000001636157231 */ /* 0x000fe40000000015 */
[-C--:B------:R-:W-:Y:S02]  /*2eb0*/  HFMA2 R4, R55, R23.reuse, R4 ;  /* 0x0000001737047231 */ /* 0x080fe40000000004 */
[----:B------:R-:W-:Y:S02]  /*2ec0*/  HADD2 R83, R83, -1040, -1040 ;  /* 0xe410e41053537430 */ /* 0x000fe40000000000 */
[----:B------:R-:W-:-:S02]  /*2ed0*/  HFMA2 R0, R52, R23, R0 ;  /* 0x0000001734007231 */ /* 0x000fc40000000000 */
[----:B------:R-:W-:Y:S02]  /*2ee0*/  HFMA2 R21, R83, R23, R21 ;  /* 0x0000001753157231 */ /* 0x000fe40000000015 */
[----:B------:R-:W-:Y:S01]  /*2ef0*/  HADD2 R2, R0.H0_H0, R0.H1_H1 ;  /* 0x3000000000027230 */ /* 0x000fe20000000800 */
[----:B------:R-:W-:Y:S01]  /*2f00*/  PRMT R0, RZ, 0x5410, RZ ;  /* 0x00005410ff007816 */ /* 0x000fe200000000ff */
        /* <DEDUP_REMOVED lines=12> */
[----:B------:R-:W-:Y:S01]  /*2fd0*/  MOV R87, R29 ;  /* 0x0000001d00577202 */ /* 0x000fe20000000f00 */
[----:B------:R-:W-:Y:S01]  /*2fe0*/  IMAD.MOV.U32 R85, RZ, RZ, R28 ;  /* 0x000000ffff557224 */ /* 0x000fe200078e001c */
[----:B------:R-:W-:Y:S01]  /*2ff0*/  MOV R89, R30 ;  /* 0x0000001e00597202 */ /* 0x000fe20000000f00 */
[----:B------:R-:W1:Y:S01]  /*3000*/  LDS.128 R24, [UR8+0x50] ;  /* 0x00005008ff187984 */ /* 0x000e620008000c00 */
[----:B------:R-:W-:Y:S01]  /*3010*/  MOV R86, R43 ;  /* 0x0000002b00567202 */ /* 0x000fe20000000f00 */
[----:B------:R-:W-:Y:S01]  /*3020*/  UISETP.NE.AND UP0, UPT, UR5, 0x2, UPT ;  /* 0x000000020500788c */ /* 0x000fe2000bf05270 */
[----:B------:R-:W-:Y:S02]  /*3030*/  MOV R90, R18 ;  /* 0x00000012005a7202 */ /* 0x000fe40000000f00 */
[----:B------:R-:W-:Y:S02]  /*3040*/  MOV R91, R15 ;  /* 0x0000000f005b7202 */ /* 0x000fe40000000f00 */
[----:B------:R-:W-:-:S02]  /*3050*/  MOV R88, R19 ;  /* 0x0000001300587202 */ /* 0x000fc40000000f00 */
[----:B------:R-:W-:Y:S02]  /*3060*/  MOV R92, R17 ;  /* 0x00000011005c7202 */ /* 0x000fe40000000f00 */
[----:B------:R-:W-:Y:S02]  /*3070*/  MOV R93, R14 ;  /* 0x0000000e005d7202 */ /* 0x000fe40000000f00 */
[----:B------:R-:W-:Y:S02]  /*3080*/  PRMT R10, R10, 0x5410, R9 ;  /* 0x000054100a0a7816 */ /* 0x000fe40000000009 */
        /* <DEDUP_REMOVED lines=8> */
[----:B------:R-:W-:Y:S01]  /*3110*/  HFMA2 R21, R86, R21, R43 ;  /* 0x0000001556157231 */ /* 0x000fe2000000002b */
[----:B------:R-:W-:Y:S02]  /*3120*/  MOV R43, R31 ;  /* 0x0000001f002b7202 */ /* 0x000fe40000000f00 */
[----:B------:R-:W0:Y:S01]  /*3130*/  LDS.128 R28, [UR8+0x60] ;  /* 0x00006008ff1c7984 */ /* 0x000e220008000c00 */
        /* <DEDUP_REMOVED lines=8> */
[----:B------:R-:W-:Y:S02]  /*31c0*/  HFMA2 R3, R58, R23, R3 ;  /* 0x000000173a037231 */ /* 0x000fe40000000003 */
[-C--:B------:R-:W-:Y:S02]  /*31d0*/  HFMA2 R20, R40, R24.reuse, R20 ;  /* 0x0000001828147231 */ /* 0x080fe40000000014 */
        /* <DEDUP_REMOVED lines=11> */
[----:B------:R-:W1:Y:S01]  /*3290*/  LDS.128 R20, [UR8+0x70] ;  /* 0x00007008ff147984 */ /* 0x000e620008000c00 */
[----:B0-----:R-:W-:Y:S02]  /*32a0*/  HFMA2 R2, R59, R28, R2 ;  /* 0x0000001c3b027231 */ /* 0x001fe40000000002 */
[-C--:B------:R-:W-:Y:S02]  /*32b0*/  HFMA2 R0, R38, R27.reuse, R0 ;  /* 0x0000001b26007231 */ /* 0x080fe40000000000 */
[-C--:B------:R-:W-:Y:S02]  /*32c0*/  HFMA2 R26, R92, R27.reuse, R26 ;  /* 0x0000001b5c1a7231 */ /* 0x080fe4000000001a */
[----:B------:R-:W-:-:S02]  /*32d0*/  HFMA2 R3, R90, R27, R3 ;  /* 0x0000001b5a037231 */ /* 0x000fc40000000003 */
[-C--:B------:R-:W-:Y:S02]  /*32e0*/  HFMA2 R2, R61, R29.reuse, R2 ;  /* 0x0000001d3d027231 */ /* 0x080fe40000000002 */
[-C--:B------:R-:W-:Y:S02]  /*32f0*/  HFMA2 R26, R62, R28.reuse, R26 ;  /* 0x0000001c3e1a7231 */ /* 0x080fe4000000001a */
[-C--:B------:R-:W-:Y:S02]  /*3300*/  HFMA2 R0, R45, R28.reuse, R0 ;  /* 0x0000001c2d007231 */ /* 0x080fe40000000000 */
[----:B------:R-:W-:Y:S02]  /*3310*/  HFMA2 R26, R66, R29, R26 ;  /* 0x0000001d421a7231 */ /* 0x000fe4000000001a */
[----:B------:R-:W-:Y:S01]  /*3320*/  HFMA2 R3, R63, R28, R3 ;  /* 0x0000001c3f037231 */ /* 0x000fe20000000003 */
[----:B------:R-:W-:Y:S01]  /*3330*/  MOV R28, R13 ;  /* 0x0000000d001c7202 */ /* 0x000fe20000000f00 */
[----:B------:R-:W-:-:S02]  /*3340*/  HFMA2 R26, R93, R30, R26 ;  /* 0x0000001e5d1a7231 */ /* 0x000fc4000000001a */
[----:B------:R-:W-:Y:S02]  /*3350*/  HFMA2 R0, R44, R29, R0 ;  /* 0x0000001d2c007231 */ /* 0x000fe40000000000 */
[----:B------:R-:W-:Y:S02]  /*3360*/  HFMA2 R26, R78, R31, R26 ;  /* 0x0000001f4e1a7231 */ /* 0x000fe4000000001a */
[----:B------:R-:W-:Y:S01]  /*3370*/  HFMA2 R3, R67, R29, R3 ;  /* 0x0000001d43037231 */ /* 0x000fe20000000003 */
[----:B------:R-:W-:Y:S01]  /*3380*/  MOV R29, R16 ;  /* 0x00000010001d7202 */ /* 0x000fe20000000f00 */
[----:B------:R-:W-:-:S04]  /*3390*/  HFMA2 R0, R47, R30, R0 ;  /* 0x0000001e2f007231 */ /* 0x000fc80000000000 */
[-C--:B------:R-:W-:Y:S02]  /*33a0*/  HFMA2 R2, R29, R30.reuse, R2 ;  /* 0x0000001e1d027231 */ /* 0x080fe40000000002 */
[----:B------:R-:W-:Y:S01]  /*33b0*/  HFMA2 R3, R91, R30, R3 ;  /* 0x0000001e5b037231 */ /* 0x000fe20000000003 */
[----:B------:R-:W-:Y:S01]  /*33c0*/  MOV R30, R12 ;  /* 0x0000000c001e7202 */ /* 0x000fe20000000f00 */
[-C--:B------:R-:W-:Y:S02]  /*33d0*/  HFMA2 R2, R75, R31.reuse, R2 ;  /* 0x0000001f4b027231 */ /* 0x080fe40000000002 */
[-C--:B------:R-:W-:Y:S02]  /*33e0*/  HFMA2 R0, R46, R31.reuse, R0 ;  /* 0x0000001f2e007231 */ /* 0x080fe40000000000 */
[----:B------:R-:W-:Y:S02]  /*33f0*/  HFMA2 R3, R79, R31, R3 ;  /* 0x0000001f4f037231 */ /* 0x000fe40000000003 */
[-C--:B-1----:R-:W-:Y:S01]  /*3400*/  HFMA2 R14, R77, R20.reuse, R2 ;  /* 0x000000144d0e7231 */ /* 0x082fe20000000002 */
[----:B------:R-:W-:Y:S01]  /*3410*/  PRMT R2, RZ, 0x5410, RZ ;  /* 0x00005410ff027816 */ /* 0x000fe200000000ff */
        /* <DEDUP_REMOVED lines=20> */
[----:B------:R-:W-:Y:S02]  /*3560*/  PRMT R15, R15, 0x5410, R27 ;  /* 0x000054100f0f7816 */ /* 0x000fe4000000001b */
[----:B------:R-:W-:Y:S01]  /*3570*/  PRMT R0, RZ, 0x5410, RZ ;  /* 0x00005410ff007816 */ /* 0x000fe200000000ff */
[----:B------:R-:W-:Y:S02]  /*3580*/  HFMA2 R4, R3, R10, RZ ;  /* 0x0000000a03047231 */ /* 0x000fe400000000ff */
[----:B------:R-:W-:Y:S01]  /*3590*/  HFMA2 R3, R15, R8, RZ.H0_H0 ;  /* 0x000000080f037231 */ /* 0x000fe200000400ff */
[----:B------:R-:W-:Y:S06]  /*35a0*/  BRA.U !UP0, `(.L_x_2619) ;  /* 0x0000000508307547 */ /* 0x000fec000b800000 */
        /* <DEDUP_REMOVED lines=12> */
[-C--:B------:R-:W-:Y:S01]  /*3670*/  HFMA2 R12, R73, R14.reuse, R12 ;  /* 0x0000000e490c7231 */ /* 0x080fe2000000000c */
[----:B------:R-:W0:Y:S01]  /*3680*/  LDS.128 R24, [UR8+0xb0] ;  /* 0x0000b008ff187984 */ /* 0x000e220008000c00 */
[-C--:B------:R-:W-:Y:S02]  /*3690*/  HFMA2 R85, R72, R15.reuse, R85 ;  /* 0x0000000f48557231 */ /* 0x080fe40000000055 */
[----:B------:R-:W-:Y:S02]  /*36a0*/  HFMA2 R12, R60, R15, R12 ;  /* 0x0000000f3c0c7231 */ /* 0x000fe4000000000c */
        /* <DEDUP_REMOVED lines=60> */
.L_x_2619:
        /* <DEDUP_REMOVED lines=8> */
.L_x_2622:
[----:B0-----:R-:W-:Y:S02]  /*3af0*/  UMOV UR14, UR9 ;  /* 0x00000009000e7c82 */ /* 0x001fe40008000000 */
[----:B------:R-:W-:-:S05]  /*3b00*/  MOV R13, UR14 ;  /* 0x0000000e000d7c02 */ /* 0x000fca0008000f00 */
[----:B------:R-:W-:Y:S02]  /*3b10*/  IMAD.WIDE R12, R13, 0x4, R50 ;  /* 0x000000040d0c7825 */ /* 0x000fe400078e0232 */
[----:B------:R-:W5:Y:S04]  /*3b20*/  LDG.E.128.CONSTANT R48, desc[UR12][R50.64] ;  /* 0x0000000c32307981 */ /* 0x000f68000c1e9d00 */
[----:B------:R0:W5:Y:S01]  /*3b30*/  LDG.E.128.CONSTANT R16, desc[UR12][R12.64] ;  /* 0x0000000c0c107981 */ /* 0x000162000c1e9d00 */
[----:B------:R-:W-:Y:S01]  /*3b40*/  UIMAD UR5, UR17, -0x3, UR8 ;  /* 0xfffffffd110578a4 */ /* 0x000fe2000f8e0208 */
[----:B------:R-:W-:-:S03]  /*3b50*/  IMAD.U32 R89, RZ, RZ, UR14 ;  /* 0x0000000eff597e24 */ /* 0x000fc6000f8e00ff */
[----:B------:R-:W-:Y:S01]  /*3b60*/  UISETP.GE.AND UP0, UPT, UR5, 0x1, UPT ;  /* 0x000000010500788c */ /* 0x000fe2000bf06270 */
[----:B------:R-:W-:-:S08]  /*3b70*/  IMAD.WIDE R88, R89, 0x4, R12 ;  /* 0x0000000459587825 */ /* 0x000fd000078e020c */
[----:B0-----:R-:W-:Y:S05]  /*3b80*/  BRA.U !UP0, `(.L_x_2621) ;  /* 0x0000001d08347547 */ /* 0x001fea000b800000 */
[----:B------:R-:W2:Y:S01]  /*3b90*/  LDG.E.128.CONSTANT R32, desc[UR12][R88.64] ;  /* 0x0000000c58207981 */ /* 0x000ea2000c1e9d00 */
[--C-:B-----5:R-:W-:Y:S01]  /*3ba0*/  SHF.R.U32.HI R20, RZ, 0xf, R48.reuse ;  /* 0x0000000fff147819 */ /* 0x120fe20000011630 */
[----:B------:R-:W-:Y:S01]  /*3bb0*/  HFMA2 R64, -RZ, RZ, 0, 0.125 ;  /* 0x00003000ff407431 */ /* 0x000fe200000001ff */
[C---:B------:R-:W-:Y:S01]  /*3bc0*/  LOP3.LUT R11, R48.reuse, 0x380038, RZ, 0xc0, !PT ;  /* 0x00380038300b7812 */ /* 0x040fe200078ec0ff */
[----:B------:R-:W0:Y:S01]  /*3bd0*/  LDS.128 R12, [UR7+-0x60] ;  /* 0xffffa007ff0c7984 */ /* 0x000e220008000c00 */
[----:B------:R-:W-:Y:S01]  /*3be0*/  SHF.R.U32.HI R36, RZ, 0x6, R48 ;  /* 0x00000006ff247819 */ /* 0x000fe20000011630 */
[----:B------:R-:W-:Y:S01]  /*3bf0*/  UISETP.NE.AND UP0, UPT, UR5, 0x1, UPT ;  /* 0x000000010500788c */ /* 0x000fe2000bf05270 */
        /* <DEDUP_REMOVED lines=12> */
[--C-:B------:R-:W-:Y:S01]  /*3cc0*/  SHF.R.U32.HI R30, RZ, 0xf, R51.reuse ;  /* 0x0000000fff1e7819 */ /* 0x100fe20000011633 */
[----:B------:R-:W-:Y:S01]  /*3cd0*/  HADD2 R61, R48, -1028, -1028 ;  /* 0xe404e404303d7430 */ /* 0x000fe20000000000 */
[----:B------:R-:W-:Y:S02]  /*3ce0*/  LOP3.LUT R28, R51, 0x380038, RZ, 0xc0, !PT ;  /* 0x00380038331c7812 */ /* 0x000fe400078ec0ff */
[----:B------:R-:W-:-:S02]  /*3cf0*/  SHF.R.U32.HI R38, RZ, 0x6, R51 ;  /* 0x00000006ff267819 */ /* 0x000fc40000011633 */
[----:B------:R-:W-:Y:S02]  /*3d00*/  LOP3.LUT R21, R20, 0x20002, R21, 0xf8, !PT ;  /* 0x0002000214157812 */ /* 0x000fe400078ef815 */
[----:B------:R-:W-:Y:S02]  /*3d10*/  LOP3.LUT R50, R50, 0x64006400, RZ, 0xfc, !PT ;  /* 0x6400640032327812 */ /* 0x000fe400078efcff */
[----:B------:R-:W-:Y:S02]  /*3d20*/  LOP3.LUT R51, R51, 0x70007, RZ, 0xc0, !PT ;  /* 0x0007000733337812 */ /* 0x000fe400078ec0ff */
[C---:B------:R-:W-:Y:S01]  /*3d30*/  LOP3.LUT R27, R16.reuse, 0x380038, RZ, 0xc0, !PT ;  /* 0x00380038101b7812 */ /* 0x040fe200078ec0ff */
[----:B------:R-:W-:Y:S01]  /*3d40*/  HADD2 R57, R50, -1028, -1028 ;  /* 0xe404e40432397430 */ /* 0x000fe20000000000 */
        /* <DEDUP_REMOVED lines=8> */
[----:B------:R-:W-:Y:S02]  /*3dd0*/  SHF.R.U32.HI R31, RZ, 0xe, R19 ;  /* 0x0000000eff1f7819 */ /* 0x000fe40000011613 */
[----:B------:R-:W-:Y:S01]  /*3de0*/  LOP3.LUT R30, R30, 0x10001, RZ, 0xc0, !PT ;  /* 0x000100011e1e7812 */ /* 0x000fe200078ec0ff */
[----:B------:R-:W-:Y:S01]  /*3df0*/  HADD2 R59, R49, -1028, -1028 ;  /* 0xe404e404313b7430 */ /* 0x000fe20000000000 */
[----:B------:R-:W-:Y:S02]  /*3e00*/  LOP3.LUT R51, R51, 0x64006400, RZ, 0xfc, !PT ;  /* 0x6400640033337812 */ /* 0x000fe400078efcff */
[----:B------:R-:W-:Y:S02]  /*3e10*/  LOP3.LUT R16, R23, 0x20002, R16, 0xf8, !PT ;  /* 0x0002000217107812 */ /* 0x000fe400078ef810 */
[----:B------:R-:W-:Y:S01]  /*3e20*/  LOP3.LUT R43, R18, 0x380038, RZ, 0xc0, !PT ;  /* 0x00380038122b7812 */ /* 0x000fe200078ec0ff */
[----:B------:R-:W-:Y:S01]  /*3e30*/  HADD2 R55, R51, -1028, -1028 ;  /* 0xe404e40433377430 */ /* 0x000fe20000000000 */
[----:B------:R-:W-:-:S02]  /*3e40*/  SHF.R.U32.HI R76, RZ, 0x6, R18 ;  /* 0x00000006ff4c7819 */ /* 0x000fc40000011612 */
[----:B------:R-:W-:Y:S01]  /*3e50*/  LOP3.LUT R40, R18, 0x70007, RZ, 0xc0, !PT ;  /* 0x0007000712287812 */ /* 0x000fe200078ec0ff */
[----:B------:R-:W-:Y:S01]  /*3e60*/  HFMA2 R18, R11, R64.H0_H0, -132, -132 ;  /* 0xd820d8200b127431 */ /* 0x000fe20000040040 */
[----:B------:R-:W-:Y:S01]  /*3e70*/  LOP3.LUT R26, R26, 0x20002, R29, 0xf8, !PT ;  /* 0x000200021a1a7812 */ /* 0x000fe200078ef81d */
[----:B0-----:R-:W-:Y:S01]  /*3e80*/  HFMA2 R11, R61, R12, RZ ;  /* 0x0000000c3d0b7231 */ /* 0x001fe200000000ff */
[----:B------:R-:W-:Y:S02]  /*3e90*/  LOP3.LUT R23, R24, 0x64006400, RZ, 0xfc, !PT ;  /* 0x6400640018177812 */ /* 0x000fe400078efcff */
[----:B------:R-:W-:Y:S02]  /*3ea0*/  LOP3.LUT R31, R30, 0x20002, R31, 0xf8, !PT ;  /* 0x000200021e1f7812 */ /* 0x000fe400078ef81f */
[----:B------:R-:W-:Y:S02]  /*3eb0*/  LOP3.LUT R29, R28, 0x64006400, RZ, 0xfc, !PT ;  /* 0x640064001c1d7812 */ /* 0x000fe400078efcff */
[----:B------:R-:W-:Y:S01]  /*3ec0*/  LOP3.LUT R42, R38, 0x380038, RZ, 0xc0, !PT ;  /* 0x00380038262a7812 */ /* 0x000fe200078ec0ff */
[----:B------:R-:W-:Y:S01]  /*3ed0*/  HFMA2 R44, R18, R13, R11 ;  /* 0x0000000d122c7231 */ /* 0x000fe2000000000b */
[----:B------:R-:W-:Y:S01]  /*3ee0*/  LOP3.LUT R11, R36, 0x70007, RZ, 0xc0, !PT ;  /* 0x00070007240b7812 */ /* 0x000fe200078ec0ff */
[----:B------:R-:W-:Y:S01]  /*3ef0*/  HFMA2 R24, R29, R64.H0_H0, -132, -132 ;  /* 0xd820d8201d187431 */ /* 0x000fe20000040040 */
[----:B------:R-:W-:-:S02]  /*3f00*/  LOP3.LUT R53, R42, 0x64006400, RZ, 0xfc, !PT ;  /* 0x640064002a357812 */ /* 0x000fc400078efcff */
[----:B------:R-:W-:Y:S02]  /*3f10*/  LOP3.LUT R11, R11, 0x64006400, RZ, 0xfc, !PT ;  /* 0x640064000b0b7812 */ /* 0x000fe400078efcff */
[----:B------:R-:W-:Y:S02]  /*3f20*/  MOV R69, 0x2400 ;  /* 0x0000240000457802 */ /* 0x000fe40000000f00 */
[C---:B------:R-:W-:Y:S02]  /*3f30*/  LOP3.LUT R45, R19.reuse, 0x380038, RZ, 0xc0, !PT ;  /* 0x00380038132d7812 */ /* 0x040fe400078ec0ff */
        /* <DEDUP_REMOVED lines=8> */
[----:B------:R-:W-:-:S02]  /*3fc0*/  PRMT R8, R8, 0x5410, R7 ;  /* 0x0000541008087816 */ /* 0x000fc40000000007 */
[----:B------:R-:W-:Y:S02]  /*3fd0*/  PRMT R10, R10, 0x5410, R9 ;  /* 0x000054100a0a7816 */ /* 0x000fe40000000009 */
[----:B--2---:R-:W-:Y:S02]  /*3fe0*/  SHF.R.U32.HI R56, RZ, 0xd, R32 ;  /* 0x0000000dff387819 */ /* 0x004fe40000011620 */
[----:B------:R-:W-:Y:S02]  /*3ff0*/  SHF.R.U32.HI R71, RZ, 0xd, R33 ;  /* 0x0000000dff477819 */ /* 0x000fe40000011621 */
[----:B------:R-:W-:Y:S02]  /*4000*/  LOP3.LUT R56, R21, 0x40004, R56, 0xf8, !PT ;  /* 0x0004000415387812 */ /* 0x000fe400078ef838 */
[----:B------:R-:W-:Y:S01]  /*4010*/  LOP3.LUT R21, R22, 0x64006400, RZ, 0xfc, !PT ;  /* 0x6400640016157812 */ /* 0x000fe200078efcff */
[----:B------:R-:W-:Y:S01]  /*4020*/  HFMA2 R22, R23, R64.H0_H0, -132, -132 ;  /* 0xd820d82017167431 */ /* 0x000fe20000040040 */
[----:B------:R-:W-:-:S02]  /*4030*/  SHF.R.U32.HI R86, RZ, 0xd, R35 ;  /* 0x0000000dff567819 */ /* 0x000fc40000011623 */
[----:B------:R-:W-:Y:S01]  /*4040*/  LOP3.LUT R71, R16, 0x40004, R71, 0xf8, !PT ;  /* 0x0004000410477812 */ /* 0x000fe200078ef847 */
[----:B------:R-:W-:Y:S02]  /*4050*/  HFMA2 R20, R21, R64.H0_H0, -132, -132 ;  /* 0xd820d82015147431 */ /* 0x000fe40000040040 */
[-C--:B------:R-:W-:Y:S02]  /*4060*/  HFMA2 R21, R57, R12.reuse, RZ ;  /* 0x0000000c39157231 */ /* 0x080fe400000000ff */
[-C--:B------:R-:W-:Y:S01]  /*4070*/  HFMA2 R16, R59, R12.reuse, RZ.H0_H0 ;  /* 0x0000000c3b107231 */ /* 0x080fe200000400ff */
[----:B------:R-:W-:Y:S01]  /*4080*/  LOP3.LUT R86, R31, 0x40004, R86, 0xf8, !PT ;  /* 0x000400041f567812 */ /* 0x000fe200078ef856 */
[----:B------:R-:W-:Y:S01]  /*4090*/  HFMA2 R12, R55, R12, RZ.H0_H0 ;  /* 0x0000000c370c7231 */ /* 0x000fe200000400ff */
[----:B------:R-:W0:Y:S01]  /*40a0*/  LDS.128 R28, [UR7+-0x50] ;  /* 0xffffb007ff1c7984 */ /* 0x000e220008000c00 */
[----:B------:R-:W-:Y:S01]  /*40b0*/  SHF.R.U32.HI R83, RZ, 0xd, R34 ;  /* 0x0000000dff537819 */ /* 0x000fe20000011622 */
[-C--:B------:R-:W-:Y:S01]  /*40c0*/  HFMA2 R46, R20, R13.reuse, R16 ;  /* 0x0000000d142e7231 */ /* 0x080fe20000000010 */
[----:B------:R-:W-:Y:S01]  /*40d0*/  LOP3.LUT R23, R37, 0x380038, RZ, 0xc0, !PT ;  /* 0x0038003825177812 */ /* 0x000fe200078ec0ff */
[----:B------:R-:W-:-:S02]  /*40e0*/  HFMA2 R50, R24, R13, R12 ;  /* 0x0000000d18327231 */ /* 0x000fc4000000000c */
[----:B------:R-:W-:Y:S01]  /*40f0*/  HFMA2 R48, R22, R13, R21 ;  /* 0x0000000d16307231 */ /* 0x000fe20000000015 */
[----:B------:R-:W-:Y:S02]  /*4100*/  LOP3.LUT R12, R36, 0x380038, RZ, 0xc0, !PT ;  /* 0x00380038240c7812 */ /* 0x000fe400078ec0ff */
[----:B------:R-:W-:Y:S02]  /*4110*/  LOP3.LUT R21, R37, 0x70007, RZ, 0xc0, !PT ;  /* 0x0007000725157812 */ /* 0x000fe400078ec0ff */
[----:B------:R-:W-:Y:S02]  /*4120*/  LOP3.LUT R47, R12, 0x64006400, RZ, 0xfc, !PT ;  /* 0x640064000c2f7812 */ /* 0x000fe400078efcff */
[----:B------:R-:W-:Y:S02]  /*4130*/  LOP3.LUT R83, R26, 0x40004, R83, 0xf8, !PT ;  /* 0x000400041a537812 */ /* 0x000fe400078ef853 */
        /* <DEDUP_REMOVED lines=8> */
[----:B------:R-:W-:Y:S01]  /*41c0*/  HFMA2 R12, R47, R64.H0_H0, -132, -132 ;  /* 0xd820d8202f0c7431 */ /* 0x000fe20000040040 */
[----:B------:R-:W-:Y:S01]  /*41d0*/  LOP3.LUT R16, R25, 0x380038, RZ, 0xc0, !PT ;  /* 0x0038003819107812 */ /* 0x000fe200078ec0ff */
[----:B------:R-:W-:Y:S02]  /*41e0*/  HADD2 R21, R13, -1028, -1028 ;  /* 0xe404e4040d157430 */ /* 0x000fe40000000000 */
[----:B------:R-:W-:-:S02]  /*41f0*/  HFMA2 R44, R23, R14, R44 ;  /* 0x0000000e172c7231 */ /* 0x000fc4000000002c */
[----:B------:R-:W-:Y:S01]  /*4200*/  HADD2 R13, R26, -1028, -1028 ;  /* 0xe404e4041a0d7430 */ /* 0x000fe20000000000 */
[----:B------:R-:W-:Y:S01]  /*4210*/  LOP3.LUT R49, R16, 0x64006400, RZ, 0xfc, !PT ;  /* 0x6400640010317812 */ /* 0x000fe200078efcff */
[----:B------:R-:W-:Y:S02]  /*4220*/  HFMA2 R42, R11, R14, R48 ;  /* 0x0000000e0b2a7231 */ /* 0x000fe40000000030 */
[----:B------:R-:W-:Y:S01]  /*4230*/  HFMA2 R16, R51, R64.H0_H0, -132, -132 ;  /* 0xd820d82033107431 */ /* 0x000fe20000040040 */
[----:B------:R-:W-:Y:S01]  /*4240*/  LOP3.LUT R36, R36, 0x1c001c0, RZ, 0xc0, !PT ;  /* 0x01c001c024247812 */ /* 0x000fe200078ec0ff */
[-C--:B------:R-:W-:Y:S01]  /*4250*/  HFMA2 R46, R21, R14.reuse, R46 ;  /* 0x0000000e152e7231 */ /* 0x080fe2000000002e */
[----:B------:R-:W-:Y:S01]  /*4260*/  LOP3.LUT R37, R37, 0x1c001c0, RZ, 0xc0, !PT ;  /* 0x01c001c025257812 */ /* 0x000fe200078ec0ff */
[----:B------:R-:W-:Y:S02]  /*4270*/  HFMA2 R50, R13, R14, R50 ;  /* 0x0000000e0d327231 */ /* 0x000fe40000000032 */
        /* <DEDUP_REMOVED lines=8> */
[----:B------:R-:W-:Y:S02]  /*4300*/  LOP3.LUT R15, R38, 0x1c001c0, RZ, 0xc0, !PT ;  /* 0x01c001c0260f7812 */ /* 0x000fe400078ec0ff */
[----:B------:R-:W-:Y:S01]  /*4310*/  LOP3.LUT R25, R25, 0x1c001c0, RZ, 0xc0, !PT ;  /* 0x01c001c019197812 */ /* 0x000fe200078ec0ff */
[----:B------:R-:W-:Y:S01]  /*4320*/  HADD2 R42, R42, -1028, -1028 ;  /* 0xe404e4042a2a7430 */ /* 0x000fe20000000000 */
[----:B------:R-:W-:-:S02]  /*4330*/  LOP3.LUT R40, R37, 0x64006400, RZ, 0xfc, !PT ;  /* 0x6400640025287812 */ /* 0x000fc400078efcff */
[----:B------:R-:W-:Y:S01]  /*4340*/  LOP3.LUT R46, R15, 0x64006400, RZ, 0xfc, !PT ;  /* 0x640064000f2e7812 */ /* 0x000fe200078efcff */
[-C--:B------:R-:W-:Y:S01]  /*4350*/  HFMA2 R15, R36, R69.reuse.H0_H0, -20, -20 ;  /* 0xcd00cd00240f7431 */ /* 0x080fe20000040045 */
[----:B------:R-:W-:Y:S02]  /*4360*/  LOP3.LUT R38, R25, 0x64006400, RZ, 0xfc, !PT ;  /* 0x6400640019267812 */ /* 0x000fe400078efcff */
[----:B------:R-:W-:Y:S01]  /*4370*/  LOP3.LUT R37, R19, 0x64006400, RZ, 0xfc, !PT ;  /* 0x6400640013257812 */ /* 0x000fe200078efcff */
[-C--:B------:R-:W-:Y:S01]  /*4380*/  HFMA2 R19, R40, R69.reuse.H0_H0, -20, -20 ;  /* 0xcd00cd0028137431 */ /* 0x080fe20000040045 */
[----:B------:R-:W-:Y:S01]  /*4390*/  LOP3.LUT R44, R17, 0x64006400, RZ, 0xfc, !PT ;  /* 0x64006400112c7812 */ /* 0x000fe200078efcff */
[-C--:B------:R-:W-:Y:S02]  /*43a0*/  HFMA2 R25, R46, R69.reuse.H0_H0, -20, -20 ;  /* 0xcd00cd002e197431 */ /* 0x080fe40000040045 */
[----:B0-----:R-:W-:Y:S02]  /*43b0*/  HFMA2 R47, R15, R28, R47 ;  /* 0x0000001c0f2f7231 */ /* 0x001fe4000000002f */
[----:B------:R-:W-:Y:S01]  /*43c0*/  HFMA2 R17, R38, R69.H0_H0, -20, -20 ;  /* 0xcd00cd0026117431 */ /* 0x000fe20000040045 */
[----:B------:R-:W-:Y:S01]  /*43d0*/  SHF.R.U32.HI R66, RZ, 0x6, R32 ;  /* 0x00000006ff427819 */ /* 0x000fe20000011620 */
[----:B------:R-:W-:-:S02]  /*43e0*/  HADD2 R46, R39, -1028, -1028 ;  /* 0xe404e404272e7430 */ /* 0x000fc40000000000 */
[-C--:B------:R-:W-:Y:S02]  /*43f0*/  HFMA2 R49, R19, R28.reuse, R49 ;  /* 0x0000001c13317231 */ /* 0x080fe40000000031 */
[----:B------:R-:W-:Y:S01]  /*4400*/  HADD2 R40, R37, -1028, -1028 ;  /* 0xe404e40425287430 */ /* 0x000fe20000000000 */
[----:B------:R-:W-:Y:S01]  /*4410*/  LOP3.LUT R68, R66, 0x380038, RZ, 0xc0, !PT ;  /* 0x0038003842447812 */ /* 0x000fe200078ec0ff */
[----:B------:R-:W0:Y:S01]  /*4420*/  LDS.128 R36, [UR7+-0x40] ;  /* 0xffffc007ff247984 */ /* 0x000e220008000c00 */
[-C--:B------:R-:W-:Y:S02]  /*4430*/  HFMA2 R48, R17, R28.reuse, R48 ;  /* 0x0000001c11307231 */ /* 0x080fe40000000030 */
[----:B------:R-:W-:Y:S02]  /*4440*/  HFMA2 R51, R46, R29, R47 ;  /* 0x0000001d2e337231 */ /* 0x000fe4000000002f */
[----:B------:R-:W-:Y:S01]  /*4450*/  HADD2 R44, R44, -1028, -1028 ;  /* 0xe404e4042c2c7430 */ /* 0x000fe20000000000 */
[----:B------:R-:W-:Y:S01]  /*4460*/  LOP3.LUT R47, R43, 0x64006400, RZ, 0xfc, !PT ;  /* 0x640064002b2f7812 */ /* 0x000fe200078efcff */
[----:B------:R-:W-:-:S02]  /*4470*/  HFMA2 R50, R25, R28, R50 ;  /* 0x0000001c19327231 */ /* 0x000fc40000000032 */
[-C--:B------:R-:W-:Y:S02]  /*4480*/  HFMA2 R53, R42, R29.reuse, R49 ;  /* 0x0000001d2a357231 */ /* 0x080fe40000000031 */
[-C--:B------:R-:W-:Y:S01]  /*4490*/  HFMA2 R52, R44, R29.reuse, R48 ;  /* 0x0000001d2c347231 */ /* 0x080fe20000000030 */
        /* <DEDUP_REMOVED lines=20> */
[----:B------:R-:W-:Y:S01]  /*45e0*/  SHF.R.U32.HI R78, RZ, 0x6, R34 ;  /* 0x00000006ff4e7819 */ /* 0x000fe20000011622 */
        /* <DEDUP_REMOVED lines=8> */
[-C--:B------:R-:W-:Y:S02]  /*4670*/  HFMA2 R60, R54, R31.reuse, R51 ;  /* 0x0000001f363c7231 */ /* 0x080fe40000000033 */
[----:B------:R-:W-:Y:S01]  /*4680*/  HFMA2 R77, R52, R31, R49 ;  /* 0x0000001f344d7231 */ /* 0x000fe20000000031 */
        /* <DEDUP_REMOVED lines=8> */
[----:B------:R-:W1:Y:S01]  /*4710*/  LDS.128 R28, [UR7+-0x30] ;  /* 0xffffd007ff1c7984 */ /* 0x000e620008000c00 */
[----:B------:R-:W-:Y:S01]  /*4720*/  LOP3.LUT R58, R58, 0x1c001c0, RZ, 0xc0, !PT ;  /* 0x01c001c03a3a7812 */ /* 0x000fe200078ec0ff */
[----:B------:R-:W-:Y:S02]  /*4730*/  HFMA2 R51, R51, R64.H0_H0, -132, -132 ;  /* 0xd820d82033337431 */ /* 0x000fe40000040040 */
[----:B0-----:R-:W-:-:S02]  /*4740*/  HFMA2 R60, R53, R36, R60 ;  /* 0x00000024353c7231 */ /* 0x001fc4000000003c */
[----:B------:R-:W-:Y:S01]  /*4750*/  HFMA2 R47, R47, R64.H0_H0, -132, -132 ;  /* 0xd820d8202f2f7431 */ /* 0x000fe20000040040 */
[----:B------:R-:W-:Y:S01]  /*4760*/  LOP3.LUT R58, R58, 0x64006400, RZ, 0xfc, !PT ;  /* 0x640064003a3a7812 */ /* 0x000fe200078efcff */
[-C--:B------:R-:W-:Y:S02]  /*4770*/  HFMA2 R77, R51, R36.reuse, R77 ;  /* 0x00000024334d7231 */ /* 0x080fe4000000004d */
[-C--:B------:R-:W-:Y:S02]  /*4780*/  HFMA2 R84, R49, R36.reuse, R84 ;  /* 0x0000002431547231 */ /* 0x080fe40000000054 */
[----:B------:R-:W-:Y:S01]  /*4790*/  HFMA2 R36, R47, R36, R62 ;  /* 0x000000242f247231 */ /* 0x000fe2000000003e */
[C---:B------:R-:W-:Y:S01]  /*47a0*/  LOP3.LUT R62, R32.reuse, 0x380038, RZ, 0xc0, !PT ;  /* 0x00380038203e7812 */ /* 0x040fe200078ec0ff */
[----:B------:R-:W-:Y:S01]  /*47b0*/  HFMA2 R74, R58, R69.H0_H0, -20, -20 ;  /* 0xcd00cd003a4a7431 */ /* 0x000fe20000040045 */
[----:B------:R-:W-:Y:S02]  /*47c0*/  LOP3.LUT R32, R32, 0x70007, RZ, 0xc0, !PT ;  /* 0x0007000720207812 */ /* 0x000fe400078ec0ff */
[----:B------:R-:W-:-:S02]  /*47d0*/  LOP3.LUT R65, R62, 0x64006400, RZ, 0xfc, !PT ;  /* 0x640064003e417812 */ /* 0x000fc400078efcff */
[----:B------:R-:W-:Y:S01]  /*47e0*/  LOP3.LUT R32, R32, 0x64006400, RZ, 0xfc, !PT ;  /* 0x6400640020207812 */ /* 0x000fe200078efcff */
[----:B------:R-:W-:Y:S01]  /*47f0*/  HFMA2 R60, R74, R37, R60 ;  /* 0x000000254a3c7231 */ /* 0x000fe2000000003c */
[C---:B------:R-:W-:Y:S01]  /*4800*/  LOP3.LUT R62, R66.reuse, 0x1c001c0, RZ, 0xc0, !PT ;  /* 0x01c001c0423e7812 */ /* 0x040fe200078ec0ff */
[----:B------:R-:W-:Y:S01]  /*4810*/  HFMA2 R72, R65, R64.H0_H0, -132, -132 ;  /* 0xd820d82041487431 */ /* 0x000fe20000040040 */
[----:B------:R-:W-:Y:S01]  /*4820*/  LOP3.LUT R66, R66, 0x70007, RZ, 0xc0, !PT ;  /* 0x0007000742427812 */ /* 0x000fe200078ec0ff */
[----:B------:R-:W-:Y:S01]  /*4830*/  HADD2 R67, R32, -1028, -1028 ;  /* 0xe404e40420437430 */ /* 0x000fe20000000000 */
[----:B------:R-:W-:Y:S02]  /*4840*/  LOP3.LUT R75, R75, 0x1c001c0, RZ, 0xc0, !PT ;  /* 0x01c001c04b4b7812 */ /* 0x000fe400078ec0ff */
[----:B------:R-:W-:Y:S02]  /*4850*/  LOP3.LUT R66, R66, 0x64006400, RZ, 0xfc, !PT ;  /* 0x6400640042427812 */ /* 0x000fe400078efcff */
[----:B------:R-:W-:Y:S01]  /*4860*/  LOP3.LUT R91, R68, 0x64006400, RZ, 0xfc, !PT ;  /* 0x64006400445b7812 */ /* 0x000fe200078efcff */
[----:B------:R-:W-:Y:S01]  /*4870*/  HFMA2 R60, R67, R38, R60 ;  /* 0x00000026433c7231 */ /* 0x000fe2000000003c */
[----:B------:R-:W-:Y:S01]  /*4880*/  LOP3.LUT R87, R87, 0x64006400, RZ, 0xfc, !PT ;  /* 0x6400640057577812 */ /* 0x000fe200078efcff */
[----:B------:R-:W-:Y:S01]  /*4890*/  HADD2 R65, R66, -1028, -1028 ;  /* 0xe404e40442417430 */ /* 0x000fe20000000000 */
[----:B------:R-:W-:Y:S01]  /*48a0*/  LOP3.LUT R82, R75, 0x64006400, RZ, 0xfc, !PT ;  /* 0x640064004b527812 */ /* 0x000fe200078efcff */
[----:B------:R-:W-:Y:S01]  /*48b0*/  HFMA2 R70, R91, R64.H0_H0, -132, -132 ;  /* 0xd820d8205b467431 */ /* 0x000fe20000040040 */
[----:B------:R-:W-:-:S02]  /*48c0*/  LOP3.LUT R63, R33, 0x380038, RZ, 0xc0, !PT ;  /* 0x00380038213f7812 */ /* 0x000fc400078ec0ff */
[----:B------:R-:W-:Y:S01]  /*48d0*/  LOP3.LUT R81, R81, 0x64006400, RZ, 0xfc, !PT ;  /* 0x6400640051517812 */ /* 0x000fe200078efcff */
[----:B------:R-:W-:Y:S01]  /*48e0*/  HFMA2 R82, R82, R69.H0_H0, -20, -20 ;  /* 0xcd00cd0052527431 */ /* 0x000fe20000040045 */
[----:B------:R-:W-:Y:S01]  /*48f0*/  LOP3.LUT R58, R78, 0x380038, RZ, 0xc0, !PT ;  /* 0x003800384e3a7812 */ /* 0x000fe200078ec0ff */
[----:B------:R-:W-:Y:S01]  /*4900*/  HFMA2 R66, R72, R39, R60 ;  /* 0x0000002748427231 */ /* 0x000fe2000000003c */
[----:B------:R-:W-:Y:S02]  /*4910*/  SHF.R.U32.HI R79, RZ, 0x6, R33 ;  /* 0x00000006ff4f7819 */ /* 0x000fe40000011621 */
[----:B------:R-:W-:Y:S01]  /*4920*/  LOP3.LUT R68, R56, 0x64006400, RZ, 0xfc, !PT ;  /* 0x6400640038447812 */ /* 0x000fe200078efcff */
[----:B------:R-:W-:Y:S01]  /*4930*/  HFMA2 R56, R87, R64.H0_H0, -132, -132 ;  /* 0xd820d82057387431 */ /* 0x000fe20000040040 */
[----:B------:R-:W-:Y:S01]  /*4940*/  LOP3.LUT R33, R33, 0x70007, RZ, 0xc0, !PT ;  /* 0x0007000721217812 */ /* 0x000fe200078ec0ff */
[----:B-1----:R-:W-:Y:S01]  /*4950*/  HFMA2 R80, R65, R28, R66 ;  /* 0x0000001c41507231 */ /* 0x002fe20000000042 */
[----:B------:R-:W-:Y:S01]  /*4960*/  LOP3.LUT R63, R63, 0x64006400, RZ, 0xfc, !PT ;  /* 0x640064003f3f7812 */ /* 0x000fe200078efcff */
[----:B------:R-:W-:Y:S01]  /*4970*/  HFMA2 R77, R82, R37, R77 ;  /* 0x00000025524d7231 */ /* 0x000fe2000000004d */
[----:B------:R-:W-:Y:S01]  /*4980*/  LOP3.LUT R62, R62, 0x64006400, RZ, 0xfc, !PT ;  /* 0x640064003e3e7812 */ /* 0x000fe200078efcff */
[----:B------:R-:W-:Y:S01]  /*4990*/  HADD2 R68, R68, -1028, -1028 ;  /* 0xe404e40444447430 */ /* 0x000fe20000000000 */
[----:B------:R-:W-:Y:S01]  /*49a0*/  LOP3.LUT R87, R58, 0x64006400, RZ, 0xfc, !PT ;  /* 0x640064003a577812 */ /* 0x000fe200078efcff */
[----:B------:R-:W-:Y:S01]  /*49b0*/  HFMA2 R58, R81, R64.H0_H0, -132, -132 ;  /* 0xd820d820513a7431 */ /* 0x000fe20000040040 */
[----:B------:R-:W-:Y:S01]  /*49c0*/  LOP3.LUT R81, R33, 0x64006400, RZ, 0xfc, !PT ;  /* 0x6400640021517812 */ /* 0x000fe200078efcff */
[----:B------:R-:W-:-:S02]  /*49d0*/  HFMA2 R80, R70, R29, R80 ;  /* 0x0000001d46507231 */ /* 0x000fc40000000050 */
[-C--:B------:R-:W-:Y:S01]  /*49e0*/  HFMA2 R66, R63, R64.reuse.H0_H0, -132, -132 ;  /* 0xd820d8203f427431 */ /* 0x080fe20000040040 */
[C---:B------:R-:W-:Y:S01]  /*49f0*/  LOP3.LUT R32, R79.reuse, 0x380038, RZ, 0xc0, !PT ;  /* 0x003800384f207812 */ /* 0x040fe200078ec0ff */
[----:B------:R-:W-:Y:S01]  /*4a00*/  HFMA2 R63, R62, R69.H0_H0, -20, -20 ;  /* 0xcd00cd003e3f7431 */ /* 0x000fe20000040045 */
[C---:B------:R-:W-:Y:S01]  /*4a10*/  LOP3.LUT R33, R79.reuse, 0x1c001c0, RZ, 0xc0, !PT ;  /* 0x01c001c04f217812 */ /* 0x040fe200078ec0ff */
[----:B------:R-:W-:Y:S01]  /*4a20*/  HADD2 R81, R81, -1028, -1028 ;  /* 0xe404e40451517430 */ /* 0x000fe20000000000 */
[----:B------:R-:W-:Y:S01]  /*4a30*/  LOP3.LUT R91, R32, 0x64006400, RZ, 0xfc, !PT ;  /* 0x64006400205b7812 */ /* 0x000fe200078efcff */
[----:B------:R-:W-:Y:S01]  /*4a40*/  HFMA2 R62, R87, R64.H0_H0, -132, -132 ;  /* 0xd820d820573e7431 */ /* 0x000fe20000040040 */
[----:B------:R-:W-:Y:S01]  /*4a50*/  LOP3.LUT R79, R79, 0x70007, RZ, 0xc0, !PT ;  /* 0x000700074f4f7812 */ /* 0x000fe200078ec0ff */
[----:B------:R-:W-:Y:S01]  /*4a60*/  HFMA2 R80, R63, R30, R80 ;  /* 0x0000001e3f507231 */ /* 0x000fe20000000050 */
[----:B------:R-:W-:Y:S01]  /*4a70*/  SHF.R.U32.HI R85, RZ, 0x6, R35 ;  /* 0x00000006ff557819 */ /* 0x000fe20000011623 */
[----:B------:R-:W-:Y:S01]  /*4a80*/  HFMA2 R77, R81, R38, R77 ;  /* 0x00000026514d7231 */ /* 0x000fe2000000004d */
[----:B------:R-:W-:-:S02]  /*4a90*/  LOP3.LUT R79, R79, 0x64006400, RZ, 0xfc, !PT ;  /* 0x640064004f4f7812 */ /* 0x000fc400078efcff */
[----:B------:R-:W-:Y:S02]  /*4aa0*/  LOP3.LUT R34, R34, 0x70007, RZ, 0xc0, !PT ;  /* 0x0007000722227812 */ /* 0x000fe400078ec0ff */
[----:B------:R-:W-:Y:S01]  /*4ab0*/  LOP3.LUT R60, R85, 0x380038, RZ, 0xc0, !PT ;  /* 0x00380038553c7812 */ /* 0x000fe200078ec0ff */
[----:B------:R-:W-:Y:S01]  /*4ac0*/  HFMA2 R32, R68, R31, R80 ;  /* 0x0000001f44207231 */ /* 0x000fe20000000050 */
[----:B------:R-:W-:Y:S01]  /*4ad0*/  LOP3.LUT R80, R76, 0x1c001c0, RZ, 0xc0, !PT ;  /* 0x01c001c04c507812 */ /* 0x000fe200078ec0ff */
[----:B------:R-:W-:Y:S01]  /*4ae0*/  HFMA2 R77, R66, R39, R77 ;  /* 0x00000027424d7231 */ /* 0x000fe2000000004d */
[----:B------:R-:W-:Y:S01]  /*4af0*/  LOP3.LUT R76, R73, 0x1c001c0, RZ, 0xc0, !PT ;  /* 0x01c001c0494c7812 */ /* 0x000fe200078ec0ff */
[----:B------:R-:W-:Y:S01]  /*4b00*/  HADD2 R79, R79, -1028, -1028 ;  /* 0xe404e4044f4f7430 */ /* 0x000fe20000000000 */
[----:B------:R-:W-:Y:S02]  /*4b10*/  LOP3.LUT R80, R80, 0x64006400, RZ, 0xfc, !PT ;  /* 0x6400640050507812 */ /* 0x000fe400078efcff */
[----:B------:R-:W-:-:S02]  /*4b20*/  LOP3.LUT R75, R34, 0x64006400, RZ, 0xfc, !PT ;  /* 0x64006400224b7812 */ /* 0x000fc400078efcff */
[C---:B------:R-:W-:Y:S01]  /*4b30*/  LOP3.LUT R73, R78.reuse, 0x1c001c0, RZ, 0xc0, !PT ;  /* 0x01c001c04e497812 */ /* 0x040fe200078ec0ff */
[----:B------:R-:W-:Y:S01]  /*4b40*/  HADD2 R32, R32.H0_H0, R32.H1_H1 ;  /* 0x3000002020207230 */ /* 0x000fe20000000800 */
[----:B------:R-:W-:Y:S01]  /*4b50*/  LOP3.LUT R34, R78, 0x70007, RZ, 0xc0, !PT ;  /* 0x000700074e227812 */ /* 0x000fe200078ec0ff */
[-C--:B------:R-:W-:Y:S01]  /*4b60*/  HFMA2 R78, R80, R69.reuse.H0_H0, -20, -20 ;  /* 0xcd00cd00504e7431 */ /* 0x080fe20000040045 */
[----:B------:R-:W-:Y:S01]  /*4b70*/  LOP3.LUT R93, R60, 0x64006400, RZ, 0xfc, !PT ;  /* 0x640064003c5d7812 */ /* 0x000fe200078efcff */
[----:B------:R-:W-:Y:S01]  /*4b80*/  HFMA2 R60, R91, R64.H0_H0, -132, -132 ;  /* 0xd820d8205b3c7431 */ /* 0x000fe20000040040 */
[----:B------:R-:W-:Y:S01]  /*4b90*/  LOP3.LUT R80, R33, 0x64006400, RZ, 0xfc, !PT ;  /* 0x6400640021507812 */ /* 0x000fe200078efcff */
[----:B------:R-:W-:Y:S01]  /*4ba0*/  HFMA2 R33, R79, R28, R77 ;  /* 0x0000001c4f217231 */ /* 0x000fe2000000004d */
[----:B------:R-:W-:Y:S01]  /*4bb0*/  LOP3.LUT R71, R71, 0x64006400, RZ, 0xfc, !PT ;  /* 0x6400640047477812 */ /* 0x000fe200078efcff */
[----:B------:R-:W-:Y:S01]  /*4bc0*/  HADD2 R75, R75, -1028, -1028 ;  /* 0xe404e4044b4b7430 */ /* 0x000fe20000000000 */
[----:B------:R-:W-:Y:S01]  /*4bd0*/  LOP3.LUT R76, R76, 0x64006400, RZ, 0xfc, !PT ;  /* 0x640064004c4c7812 */ /* 0x000fe200078efcff */
[----:B------:R-:W-:Y:S01]  /*4be0*/  HFMA2 R77, R80, R69.H0_H0, -20, -20 ;  /* 0xcd00cd00504d7431 */ /* 0x000fe20000040045 */
[----:B------:R-:W-:Y:S01]  /*4bf0*/  LOP3.LUT R35, R35, 0x70007, RZ, 0xc0, !PT ;  /* 0x0007000723237812 */ /* 0x000fe200078ec0ff */
[----:B------:R-:W-:-:S02]  /*4c00*/  HADD2 R80, R71, -1028, -1028 ;  /* 0xe404e40447507430 */ /* 0x000fc40000000000 */
[----:B------:R-:W-:Y:S02]  /*4c10*/  HFMA2 R71, R60, R29, R33 ;  /* 0x0000001d3c477231 */ /* 0x000fe40000000021 */
[----:B------:R-:W-:Y:S01]  /*4c20*/  HFMA2 R76, R76, R69.H0_H0, -20, -20 ;  /* 0xcd00cd004c4c7431 */ /* 0x000fe20000040045 */
[----:B------:R-:W-:Y:S01]  /*4c30*/  LOP3.LUT R33, R85, 0x1c001c0, RZ, 0xc0, !PT ;  /* 0x01c001c055217812 */ /* 0x000fe200078ec0ff */
[-C--:B------:R-:W-:Y:S01]  /*4c40*/  HFMA2 R84, R78, R37.reuse, R84 ;  /* 0x000000254e547231 */ /* 0x080fe20000000054 */
[----:B------:R-:W-:Y:S01]  /*4c50*/  LOP3.LUT R90, R73, 0x64006400, RZ, 0xfc, !PT ;  /* 0x64006400495a7812 */ /* 0x000fe200078efcff */
[----:B------:R-:W-:Y:S01]  /*4c60*/  HFMA2 R64, R93, R64.H0_H0, -132, -132 ;  /* 0xd820d8205d407431 */ /* 0x000fe20000040040 */
[----:B------:R-:W-:Y:S01]  /*4c70*/  LOP3.LUT R83, R83, 0x64006400, RZ, 0xfc, !PT ;  /* 0x6400640053537812 */ /* 0x000fe200078efcff */
[----:B------:R-:W-:Y:S02]  /*4c80*/  HFMA2 R87, R75, R38, R84 ;  /* 0x000000264b577231 */ /* 0x000fe40000000054 */
[----:B------:R-:W-:Y:S01]  /*4c90*/  HFMA2 R71, R77, R30, R71 ;  /* 0x0000001e4d477231 */ /* 0x000fe20000000047 */
[----:B------:R-:W-:Y:S01]  /*4ca0*/  LOP3.LUT R84, R33, 0x64006400, RZ, 0xfc, !PT ;  /* 0x6400640021547812 */ /* 0x000fe200078efcff */
[----:B------:R-:W-:Y:S01]  /*4cb0*/  HFMA2 R36, R76, R37, R36 ;  /* 0x000000254c247231 */ /* 0x000fe20000000024 */
[----:B------:R-:W-:Y:S01]  /*4cc0*/  LOP3.LUT R35, R35, 0x64006400, RZ, 0xfc, !PT ;  /* 0x6400640023237812 */ /* 0x000fe200078efcff */
[----:B------:R-:W-:Y:S01]  /*4cd0*/  HFMA2 R87, R56, R39, R87 ;  /* 0x0000002738577231 */ /* 0x000fe20000000057 */
[----:B------:R-:W-:-:S02]  /*4ce0*/  LOP3.LUT R85, R85, 0x70007, RZ, 0xc0, !PT ;  /* 0x0007000755557812 */ /* 0x000fc400078ec0ff */
[----:B------:R-:W-:Y:S01]  /*4cf0*/  LOP3.LUT R34, R34, 0x64006400, RZ, 0xfc, !PT ;  /* 0x6400640022227812 */ /* 0x000fe200078efcff */
[----:B------:R-:W-:Y:S02]  /*4d00*/  HFMA2 R33, R80, R31, R71 ;  /* 0x0000001f50217231 */ /* 0x000fe40000000047 */
[-C--:B------:R-:W-:Y:S01]  /*4d10*/  HFMA2 R71, R90, R69.reuse.H0_H0, -20, -20 ;  /* 0xcd00cd005a477431 */ /* 0x080fe20000040045 */
[----:B------:R-:W-:Y:S01]  /*4d20*/  LOP3.LUT R85, R85, 0x64006400, RZ, 0xfc, !PT ;  /* 0x6400640055557812 */ /* 0x000fe200078efcff */
[----:B------:R-:W-:Y:S01]  /*4d30*/  HFMA2 R69, R84, R69.H0_H0, -20, -20 ;  /* 0xcd00cd0054457431 */ /* 0x000fe20000040045 */
[----:B------:R-:W-:Y:S01]  /*4d40*/  LOP3.LUT R86, R86, 0x64006400, RZ, 0xfc, !PT ;  /* 0x6400640056567812 */ /* 0x000fe200078efcff */
[----:B------:R-:W-:Y:S02]  /*4d50*/  HADD2 R84, R83, -1028, -1028 ;  /* 0xe404e40453547430 */ /* 0x000fe40000000000 */
[----:B------:R-:W-:Y:S02]  /*4d60*/  HADD2 R83, R35, -1028, -1028 ;  /* 0xe404e40423537430 */ /* 0x000fe40000000000 */
[----:B------:R-:W-:-:S02]  /*4d70*/  HADD2 R73, R34, -1028, -1028 ;  /* 0xe404e40422497430 */ /* 0x000fc40000000000 */
[----:B------:R-:W-:Y:S02]  /*4d80*/  HFMA2 R36, R83, R38, R36 ;  /* 0x0000002653247231 */ /* 0x000fe40000000024 */
[----:B------:R-:W-:Y:S02]  /*4d90*/  HADD2 R85, R85, -1028, -1028 ;  /* 0xe404e40455557430 */ /* 0x000fe40000000000 */
[----:B------:R-:W-:Y:S02]  /*4da0*/  HFMA2 R87, R73, R28, R87 ;  /* 0x0000001c49577231 */ /* 0x000fe40000000057 */
[----:B------:R-:W-:Y:S02]  /*4db0*/  HADD2 R86, R86, -1028, -1028 ;  /* 0xe404e40456567430 */ /* 0x000fe40000000000 */
[----:B------:R-:W-:Y:S02]  /*4dc0*/  HFMA2 R36, R58, R39, R36 ;  /* 0x000000273a247231 */ /* 0x000fe40000000024 */
[----:B------:R-:W-:-:S05]  /*4dd0*/  HADD2 R33, R33.H0_H0, R33.H1_H1 ;  /* 0x3000002121217230 */ /* 0x000fca0000000800 */
[----:B------:R-:W-:Y:S01]  /*4de0*/  PRMT R32, R32, 0x5410, R33 ;  /* 0x0000541020207816 */ /* 0x000fe20000000021 */
        /* <DEDUP_REMOVED lines=8> */
[----:B------:R-:W-:-:S04]  /*4e70*/  HFMA2 R36, R86, R31, R36 ;  /* 0x0000001f56247231 */ /* 0x000fc80000000024 */
[----:B------:R-:W-:-:S05]  /*4e80*/  HADD2 R36, R36.H0_H0, R36.H1_H1 ;  /* 0x3000002424247230 */ /* 0x000fca0000000800 */
[----:B------:R-:W-:-:S05]  /*4e90*/  PRMT R34, R34, 0x5410, R36 ;  /* 0x0000541022227816 */ /* 0x000fca0000000024 */
[----:B------:R-:W-:Y:S01]  /*4ea0*/  HFMA2 R5, R34, R8, R5 ;  /* 0x0000000822057231 */ /* 0x000fe20000000005 */
[----:B------:R-:W-:Y:S06]  /*4eb0*/  BRA.U !UP0, `(.L_x_2621) ;  /* 0x0000000908687547 */ /* 0x000fec000b800000 */
[----:B------:R-:W0:Y:S01]  /*4ec0*/  LDS.128 R32, [UR7+-0x20] ;  /* 0xffffe007ff207984 */ /* 0x000e220008000c00 */
[----:B------:R-:W-:-:S03]  /*4ed0*/  UISETP.NE.AND UP0, UPT, UR5, 0x2, UPT ;  /* 0x000000020500788c */ /* 0x000fc6000bf05270 */
[----:B------:R-:W1:Y:S01]  /*4ee0*/  LDS.128 R28, [UR7+-0x10] ;  /* 0xfffff007ff1c7984 */ /* 0x000e620008000c00 */
[-C--:B0-----:R-:W-:Y:S02]  /*4ef0*/  HFMA2 R36, R61, R32.reuse, RZ.H0_H0 ;  /* 0x000000203d247231 */ /* 0x081fe400000400ff */
[-C--:B------:R-:W-:Y:S02]  /*4f00*/  HFMA2 R37, R59, R32.reuse, RZ ;  /* 0x000000203b257231 */ /* 0x080fe400000000ff */
[-C--:B------:R-:W-:Y:S02]  /*4f10*/  HFMA2 R38, R57, R32.reuse, RZ.H0_H0 ;  /* 0x0000002039267231 */ /* 0x080fe400000400ff */
[----:B------:R-:W-:Y:S02]  /*4f20*/  HFMA2 R32, R55, R32, RZ ;  /* 0x0000002037207231 */ /* 0x000fe400000000ff */
        /* <DEDUP_REMOVED lines=17> */
[----:B------:R-:W-:Y:S01]  /*5040*/  HFMA2 R28, R42, R29, R38 ;  /* 0x0000001d2a1c7231 */ /* 0x000fe20000000026 */
[----:B------:R-:W0:Y:S03]  /*5050*/  LDS.128 R32, [UR7] ;  /* 0x00000007ff207984 */ /* 0x000e260008000c00 */
        /* <DEDUP_REMOVED lines=8> */
[----:B------:R-:W1:Y:S01]  /*50e0*/  LDS.128 R36, [UR7+0x10] ;  /* 0x00001007ff247984 */ /* 0x000e620008000c00 */
        /* <DEDUP_REMOVED lines=45> */
[----:B------:R-:W2:Y:S01]  /*53c0*/  LDS.128 R36, [UR7+0x40] ;  /* 0x00004007ff247984 */ /* 0x000ea20008000c00 */
[-C--:B0-----:R-:W-:Y:S02]  /*53d0*/  HFMA2 R61, R61, R28.reuse, RZ.H0_H0 ;  /* 0x0000001c3d3d7231 */ /* 0x081fe400000400ff */
[----:B------:R-:W-:-:S02]  /*53e0*/  HFMA2 R59, R59, R28, RZ ;  /* 0x0000001c3b3b7231 */ /* 0x000fc400000000ff */
[-C--:B------:R-:W-:Y:S02]  /*53f0*/  HFMA2 R57, R57, R28.reuse, RZ.H0_H0 ;  /* 0x0000001c39397231 */ /* 0x080fe400000400ff */
[----:B------:R-:W-:Y:S02]  /*5400*/  HFMA2 R28, R55, R28, RZ ;  /* 0x0000001c371c7231 */ /* 0x000fe400000000ff */
        /* <DEDUP_REMOVED lines=8> */
[----:B-1----:R-:W-:Y:S02]  /*5490*/  HFMA2 R61, R15, R32, R61 ;  /* 0x000000200f3d7231 */ /* 0x002fe4000000003d */
[----:B------:R-:W-:-:S02]  /*54a0*/  HFMA2 R59, R21, R30, R59 ;  /* 0x0000001e153b7231 */ /* 0x000fc4000000003b */
[----:B------:R-:W-:Y:S02]  /*54b0*/  HFMA2 R16, R19, R32, R16 ;  /* 0x0000002013107231 */ /* 0x000fe40000000010 */
[----:B------:R-:W-:Y:S01]  /*54c0*/  HFMA2 R13, R13, R30, R28 ;  /* 0x0000001e0d0d7231 */ /* 0x000fe2000000001c */
[----:B------:R-:W0:Y:S01]  /*54d0*/  LDS.128 R20, [UR7+0x50] ;  /* 0x00005007ff147984 */ /* 0x000e220008000c00 */
[----:B------:R-:W-:Y:S02]  /*54e0*/  HFMA2 R16, R42, R33, R16 ;  /* 0x000000212a107231 */ /* 0x000fe40000000010 */
        /* <DEDUP_REMOVED lines=11> */
[-C--:B--2---:R-:W-:Y:S02]  /*55a0*/  HFMA2 R25, R49, R36.reuse, R25 ;  /* 0x0000002431197231 */ /* 0x084fe40000000019 */
[----:B------:R-:W-:Y:S02]  /*55b0*/  HFMA2 R18, R53, R36, R18 ;  /* 0x0000002435127231 */ /* 0x000fe40000000012 */
        /* <DEDUP_REMOVED lines=42> */
.L_x_2621:
[----:B------:R-:W-:Y:S01]  /*5860*/  UIADD3 UR6, UPT, UPT, UR6, 0x20, URZ ;  /* 0x0000002006067890 */ /* 0x000fe2000fffe0ff */
[----:B-----5:R-:W-:Y:S01]  /*5870*/  MOV R51, UR14 ;  /* 0x0000000e00337c02 */ /* 0x020fe20008000f00 */
[----:B------:R-:W-:Y:S02]  /*5880*/  UIADD3 UR7, UPT, UPT, UR7, 0x40, URZ ;  /* 0x0000004007077890 */ /* 0x000fe4000fffe0ff */
[----:B------:R-:W-:Y:S02]  /*5890*/  UISETP.GE.AND UP0, UPT, UR6, UR4, UPT ;  /* 0x000000040600728c */ /* 0x000fe4000bf06270 */
[----:B------:R-:W-:-:S07]  /*58a0*/  IMAD.WIDE R50, R51, 0x4, R88 ;  /* 0x0000000433327825 */ /* 0x000fce00078e0258 */
[----:B------:R-:W-:Y:S05]  /*58b0*/  BRA.U !UP0, `(.L_x_2622) ;  /* 0xffffffe1088c7547 */ /* 0x000fea000b83ffff */
.L_x_2620:
        /* <DEDUP_REMOVED lines=22> */
.L_x_2626:
[----:B------:R-:W0:Y:S02]  /*5a20*/  LDS R6, [R8] ;  /* 0x0000000008067984 */ /* 0x000e240000000800 */
[----:B0-----:R-:W-:-:S05]  /*5a30*/  HADD2 R7, R6, R9 ;  /* 0x0000000906077230 */ /* 0x001fca0000000000 */
[----:B------:R-:W0:Y:S02]  /*5a40*/  ATOMS.CAST.SPIN P0, [R8], R6, R7 ;  /* 0x000000060800758d */ /* 0x000e240001800007 */
[----:B0-----:R-:W-:Y:S05]  /*5a50*/  @!P0 BRA `(.L_x_2626) ;  /* 0xfffffffc00f08947 */ /* 0x001fea000383ffff */
[----:B------:R-:W-:Y:S05]  /*5a60*/  BRA `(.L_x_2624) ;  /* 0x00000000000c7947 */ /* 0x000fea0003800000 */
.L_x_2625:
[----:B------:R-:W2:Y:S02]  /*5a70*/  LD.E R6, desc[UR12][R10.64] ;  /* 0x0000000c0a067980 */ /* 0x000ea4000c101900 */
[----:B--2---:R-:W-:-:S05]  /*5a80*/  IADD3 R7, PT, PT, R7, R6, RZ ;  /* 0x0000000607077210 */ /* 0x004fca0007ffe0ff */
[----:B------:R0:W-:Y:S02]  /*5a90*/  ST.E desc[UR12][R10.64], R7 ;  /* 0x000000070a007985 */ /* 0x0001e4000c10190c */
.L_x_2624:
[----:B------:R-:W-:Y:S05]  /*5aa0*/  BSYNC.RECONVERGENT B0 ;  /* 0x0000000000007941 */ /* 0x000fea0003800200 */
.L_x_2623:
[----:B------:R1:W-:Y:S01]  /*5ab0*/  ATOM.E.ADD.F16x2.RN.STRONG.GPU P0, RZ, desc[UR12][R10.64+0x4], R12 ;  /* 0x8000040c0aff79a2 */ /* 0x0003e2000c10e10c */
[----:B------:R-:W-:Y:S04]  /*5ac0*/  BSSY.RECONVERGENT B0, `(.L_x_2627) ;  /* 0x000000e000007945 */ /* 0x000fe80003800200 */
[----:B-1----:R-:W-:Y:S05]  /*5ad0*/  @P0 BRA `(.L_x_2628) ;  /* 0x0000000000300947 */ /* 0x002fea0003800000 */
[----:B------:R-:W1:Y:S02]  /*5ae0*/  QSPC.E.S P0, RZ, [R10+0x4] ;  /* 0x000004000aff73aa */ /* 0x000e640000000500 */
[----:B-1----:R-:W-:Y:S05]  /*5af0*/  @!P0 BRA `(.L_x_2629) ;  /* 0x00000000001c8947 */ /* 0x002fea0003800000 */
[----:B------:R-:W-:-:S04]  /*5b00*/  MOV R6, R10 ;  /* 0x0000000a00067202 */ /* 0x000fc80000000f00 */
[----:B------:R-:W-:-:S07]  /*5b10*/  MOV R8, R6 ;  /* 0x0000000600087202 */ /* 0x000fce0000000f00 */
.L_x_2630:
[----:B------:R-:W0:Y:S02]  /*5b20*/  LDS R6, [R8+0x4] ;  /* 0x0000040008067984 */ /* 0x000e240000000800 */
[----:B0-----:R-:W-:-:S05]  /*5b30*/  HFMA2 R7, R6, 1, 1, R5 ;  /* 0x3c003c0006077831 */ /* 0x001fca0000000005 */
[----:B------:R-:W0:Y:S02]  /*5b40*/  ATOMS.CAST.SPIN P0, [R8+0x4], R6, R7 ;  /* 0x000004060800758d */ /* 0x000e240001800007 */
[----:B0-----:R-:W-:Y:S05]  /*5b50*/  @!P0 BRA `(.L_x_2630) ;  /* 0xfffffffc00f08947 */ /* 0x001fea000383ffff */
[----:B------:R-:W-:Y:S05]  /*5b60*/  BRA `(.L_x_2628) ;  /* 0x00000000000c7947 */ /* 0x000fea0003800000 */
.L_x_2629:
[----:B------:R-:W2:Y:S02]  /*5b70*/  LD.E R5, desc[UR12][R10.64+0x4] ;  /* 0x0000040c0a057980 */ /* 0x000ea4000c101900 */
[----:B--2---:R-:W-:-:S05]  /*5b80*/  IADD3 R5, PT, PT, R12, R5, RZ ;  /* 0x000000050c057210 */ /* 0x004fca0007ffe0ff */
[----:B------:R1:W-:Y:S02]  /*5b90*/  ST.E desc[UR12][R10.64+0x4], R5 ;  /* 0x000004050a007985 */ /* 0x0003e4000c10190c */
.L_x_2628:
[----:B------:R-:W-:Y:S05]  /*5ba0*/  BSYNC.RECONVERGENT B0 ;  /* 0x0000000000007941 */ /* 0x000fea0003800200 */
.L_x_2627:
[----:B------:R-:W-:-:S06]  /*5bb0*/  UISETP.NE.AND UP0, UPT, UR5, 0x1, UPT ;  /* 0x000000010500788c */ /* 0x000fcc000bf05270 */
[----:B------:R-:W-:-:S13]  /*5bc0*/  PLOP3.LUT P0, PT, PT, PT, UP0, 0x80, 0x8 ;  /* 0x000000000008781c */ /* 0x000fda0003f0f008 */
[----:B------:R-:W-:Y:S05]  /*5bd0*/  @!P0 EXIT ;  /* 0x000000000000894d */ /* 0x000fea0003800000 */
[----:B-1----:R-:W-:-:S05]  /*5be0*/  MOV R5, UR14 ;  /* 0x0000000e00057c02 */ /* 0x002fca0008000f00 */
[----:B0-----:R-:W-:-:S04]  /*5bf0*/  IMAD.WIDE R10, R5, 0x2, R10 ;  /* 0x00000002050a7825 */ /* 0x001fc800078e020a */
[----:B------:R-:W-:-:S05]  /*5c00*/  IMAD.MOV.U32 R5, RZ, RZ, R4 ;  /* 0x000000ffff057224 */ /* 0x000fca00078e0004 */
        /* <DEDUP_REMOVED lines=9> */
.L_x_2634:
[----:B------:R-:W0:Y:S02]  /*5ca0*/  LDS R4, [R6] ;  /* 0x0000000006047984 */ /* 0x000e240000000800 */
[----:B0-----:R-:W-:-:S05]  /*5cb0*/  HADD2 R5, R4, R7 ;  /* 0x0000000704057230 */ /* 0x001fca0000000000 */
[----:B------:R-:W0:Y:S02]  /*5cc0*/  ATOMS.CAST.SPIN P0, [R6], R4, R5 ;  /* 0x000000040600758d */ /* 0x000e240001800005 */
[----:B0-----:R-:W-:Y:S05]  /*5cd0*/  @!P0 BRA `(.L_x_2634) ;  /* 0xfffffffc00f08947 */ /* 0x001fea000383ffff */
[----:B------:R-:W-:Y:S05]  /*5ce0*/  BRA `(.L_x_2632) ;  /* 0x00000000000c7947 */ /* 0x000fea0003800000 */
.L_x_2633:
[----:B------:R-:W2:Y:S02]  /*5cf0*/  LD.E R4, desc[UR12][R10.64] ;  /* 0x0000000c0a047980 */ /* 0x000ea4000c101900 */
[----:B--2---:R-:W-:-:S05]  /*5d00*/  IADD3 R5, PT, PT, R5, R4, RZ ;  /* 0x0000000405057210 */ /* 0x004fca0007ffe0ff */
[----:B------:R0:W-:Y:S02]  /*5d10*/  ST.E desc[UR12][R10.64], R5 ;  /* 0x000000050a007985 */ /* 0x0001e4000c10190c */
.L_x_2632:
[----:B------:R-:W-:Y:S05]  /*5d20*/  BSYNC.RECONVERGENT B0 ;  /* 0x0000000000007941 */ /* 0x000fea0003800200 */
.L_x_2631:
[----:B------:R1:W-:Y:S01]  /*5d30*/  ATOM.E.ADD.F16x2.RN.STRONG.GPU P0, RZ, desc[UR12][R10.64+0x4], R8 ;  /* 0x800004080aff79a2 */ /* 0x0003e2000c10e10c */
[----:B------:R-:W-:Y:S04]  /*5d40*/  BSSY.RECONVERGENT B0, `(.L_x_2635) ;  /* 0x000000e000007945 */ /* 0x000fe80003800200 */
[----:B-1----:R-:W-:Y:S05]  /*5d50*/  @P0 BRA `(.L_x_2636) ;  /* 0x0000000000300947 */ /* 0x002fea0003800000 */
[----:B------:R-:W1:Y:S02]  /*5d60*/  QSPC.E.S P0, RZ, [R10+0x4] ;  /* 0x000004000aff73aa */ /* 0x000e640000000500 */
[----:B-1----:R-:W-:Y:S05]  /*5d70*/  @!P0 BRA `(.L_x_2637) ;  /* 0x00000000001c8947 */ /* 0x002fea0003800000 */
[----:B------:R-:W-:-:S04]  /*5d80*/  MOV R4, R10 ;  /* 0x0000000a00047202 */ /* 0x000fc80000000f00 */
[----:B------:R-:W-:-:S07]  /*5d90*/  MOV R6, R4 ;  /* 0x0000000400067202 */ /* 0x000fce0000000f00 */
.L_x_2638:
[----:B------:R-:W0:Y:S02]  /*5da0*/  LDS R4, [R6+0x4] ;  /* 0x0000040006047984 */ /* 0x000e240000000800 */
[----:B0-----:R-:W-:-:S05]  /*5db0*/  HFMA2 R5, R4, 1, 1, R3 ;  /* 0x3c003c0004057831 */ /* 0x001fca0000000003 */
[----:B------:R-:W0:Y:S02]  /*5dc0*/  ATOMS.CAST.SPIN P0, [R6+0x4], R4, R5 ;  /* 0x000004040600758d */ /* 0x000e240001800005 */
[----:B0-----:R-:W-:Y:S05]  /*5dd0*/  @!P0 BRA `(.L_x_2638) ;  /* 0xfffffffc00f08947 */ /* 0x001fea000383ffff */
[----:B------:R-:W-:Y:S05]  /*5de0*/  BRA `(.L_x_2636) ;  /* 0x00000000000c7947 */ /* 0x000fea0003800000 */
.L_x_2637:
[----:B------:R-:W2:Y:S02]  /*5df0*/  LD.E R3, desc[UR12][R10.64+0x4] ;  /* 0x0000040c0a037980 */ /* 0x000ea4000c101900 */
[----:B--2---:R-:W-:-:S05]  /*5e00*/  IADD3 R3, PT, PT, R8, R3, RZ ;  /* 0x0000000308037210 */ /* 0x004fca0007ffe0ff */
[----:B------:R1:W-:Y:S02]  /*5e10*/  ST.E desc[UR12][R10.64+0x4], R3 ;  /* 0x000004030a007985 */ /* 0x0003e4000c10190c */
.L_x_2636:
[----:B------:R-:W-:Y:S05]  /*5e20*/  BSYNC.RECONVERGENT B0 ;  /* 0x0000000000007941 */ /* 0x000fea0003800200 */
.L_x_2635:
        /* <DEDUP_REMOVED lines=15> */
.L_x_2642:
[----:B------:R-:W0:Y:S02]  /*5f20*/  LDS R2, [R4] ;  /* 0x0000000004027984 */ /* 0x000e240000000800 */
[----:B0-----:R-:W-:-:S05]  /*5f30*/  HADD2 R3, R2, R5 ;  /* 0x0000000502037230 */ /* 0x001fca0000000000 */
[----:B------:R-:W0:Y:S02]  /*5f40*/  ATOMS.CAST.SPIN P0, [R4], R2, R3 ;  /* 0x000000020400758d */ /* 0x000e240001800003 */
[----:B0-----:R-:W-:Y:S05]  /*5f50*/  @!P0 BRA `(.L_x_2642) ;  /* 0xfffffffc00f08947 */ /* 0x001fea000383ffff */
[----:B------:R-:W-:Y:S05]  /*5f60*/  BRA `(.L_x_2640) ;  /* 0x00000000000c7947 */ /* 0x000fea0003800000 */
.L_x_2641:
[----:B------:R-:W2:Y:S02]  /*5f70*/  LD.E R2, desc[UR12][R10.64] ;  /* 0x0000000c0a027980 */ /* 0x000ea4000c101900 */
[----:B--2---:R-:W-:-:S05]  /*5f80*/  IADD3 R3, PT, PT, R3, R2, RZ ;  /* 0x0000000203037210 */ /* 0x004fca0007ffe0ff */
[----:B------:R0:W-:Y:S02]  /*5f90*/  ST.E desc[UR12][R10.64], R3 ;  /* 0x000000030a007985 */ /* 0x0001e4000c10190c */
.L_x_2640:
[----:B------:R-:W-:Y:S05]  /*5fa0*/  BSYNC.RECONVERGENT B0 ;  /* 0x0000000000007941 */ /* 0x000fea0003800200 */
.L_x_2639:
[----:B------:R1:W-:Y:S02]  /*5fb0*/  ATOM.E.ADD.F16x2.RN.STRONG.GPU P0, RZ, desc[UR12][R10.64+0x4], R7 ;  /* 0x800004070aff79a2 */ /* 0x0003e4000c10e10c */
[----:B-1----:R-:W-:Y:S05]  /*5fc0*/  @P0 EXIT ;  /* 0x000000000000094d */ /* 0x002fea0003800000 */
[----:B------:R-:W1:Y:S02]  /*5fd0*/  QSPC.E.S P0, RZ, [R10+0x4] ;  /* 0x000004000aff73aa */ /* 0x000e640000000500 */
[----:B-1----:R-:W-:Y:S05]  /*5fe0*/  @!P0 BRA `(.L_x_2643) ;  /* 0x00000000001c8947 */ /* 0x002fea0003800000 */
[----:B------:R-:W-:-:S04]  /*5ff0*/  MOV R2, R10 ;  /* 0x0000000a00027202 */ /* 0x000fc80000000f00 */
[----:B------:R-:W-:-:S07]  /*6000*/  MOV R4, R2 ;  /* 0x0000000200047202 */ /* 0x000fce0000000f00 */
.L_x_2644:
[----:B------:R-:W0:Y:S02]  /*6010*/  LDS R2, [R4+0x4] ;  /* 0x0000040004027984 */ /* 0x000e240000000800 */
[----:B0-----:R-:W-:-:S05]  /*6020*/  HFMA2 R3, R2, 1, 1, R0 ;  /* 0x3c003c0002037831 */ /* 0x001fca0000000000 */
[----:B------:R-:W0:Y:S02]  /*6030*/  ATOMS.CAST.SPIN P0, [R4+0x4], R2, R3 ;  /* 0x000004020400758d */ /* 0x000e240001800003 */
[----:B0-----:R-:W-:Y:S05]  /*6040*/  @!P0 BRA `(.L_x_2644) ;  /* 0xfffffffc00f08947 */ /* 0x001fea000383ffff */
[----:B------:R-:W-:Y:S05]  /*6050*/  EXIT ;  /* 0x000000000000794d */ /* 0x000fea0003800000 */
.L_x_2643:
[----:B------:R-:W0:Y:S02]  /*6060*/  LD.E R0, desc[UR12][R10.64+0x4] ;  /* 0x0000040c0a007980 */ /* 0x000e24000c101900 */
[----:B0-----:R-:W-:-:S05]  /*6070*/  IADD3 R3, PT, PT, R7, R0, RZ ;  /* 0x0000000007037210 */ /* 0x001fca0007ffe0ff */
[----:B------:R-:W-:Y:S01]  /*6080*/  ST.E desc[UR12][R10.64+0x4], R3 ;  /* 0x000004030a007985 */ /* 0x000fe2000c10190c */
[----:B------:R-:W-:Y:S05]  /*6090*/  EXIT ;  /* 0x000000000000794d */ /* 0x000fea0003800000 */
.L_x_2645:
        /* <DEDUP_REMOVED lines=14> */
.L_x_4511:


//--------------------- .text._Z23gemm_half_q_half_kernelILi3ELi38ELb0ELb0ELi32EEvPK6__halfPKjS4_S2_PS0_iiiiPKtS7_iiiiiibS2_i --------------------------
	.section	.text._Z23gemm_half_q_half_kernelILi3ELi38ELb0ELb0ELi32EEvPK6__halfPKjS4_S2_PS0_iiiiPKtS7_iiiiiibS2_i,"ax",@progbits
	.align	128
        .global         _Z23gemm_half_q_half_kernelILi3ELi38ELb0ELb0ELi32EEvPK6__halfPKjS4_S2_PS0_iiiiPKtS7_iiiiiibS2_i
        .type           _Z23gemm_half_q_half_kernelILi3ELi38ELb0ELb0ELi32EEvPK6__halfPKjS4_S2_PS0_iiiiPKtS7_iiiiiibS2_i,@function
        .size           _Z23gemm_half_q_half_kernelILi3ELi38ELb0ELb0ELi32EEvPK6__halfPKjS4_S2_PS0_iiiiPKtS7_iiiiiibS2_i,(.L_x_4512 - _Z23gemm_half_q_half_kernelILi3ELi38ELb0ELb0ELi32EEvPK6__halfPKjS4_S2_PS0_iiiiPKtS7_iiiiiibS2_i)
        .other          _Z23gemm_half_q_half_kernelILi3ELi38ELb0ELb0ELi32EEvPK6__halfPKjS4_S2_PS0_iiiiPKtS7_iiiiiibS2_i,@"STO_CUDA_ENTRY STV_DEFAULT"
_Z23gemm_half_q_half_kernelILi3ELi38ELb0ELb0ELi32EEvPK6__halfPKjS4_S2_PS0_iiiiPKtS7_iiiiiibS2_i:
.text._Z23gemm_half_q_half_kernelILi3ELi38ELb0ELb0ELi32EEvPK6__halfPKjS4_S2_PS0_iiiiPKtS7_iiiiiibS2_i:
        /* <DEDUP_REMOVED lines=50> */
.L_x_2651:
        /* <DEDUP_REMOVED lines=32> */
.L_x_2650:
        /* <DEDUP_REMOVED lines=20> */
.L_x_2652:
[----:B------:R-:W-:-:S13]  /*0660*/  ISETP.EQ.AND P2, PT, R17, RZ, PT ;  /* 0x000000ff1100720c */ /* 0x000fda0003f42270 */
[----:B------:R-:W-:Y:S05]  /*0670*/  @!P0 BRA P2, `(.L_x_2647) ;  /* 0x00000004007c8947 */ /* 0x000fea0001000000 */
.L_x_2649:
        /* <DEDUP_REMOVED lines=12> */
.L_x_2648:
[----:B------:R-:W-:-:S04]  /*0740*/  LEA R6, P0, R13, UR8, 0x1 ;  /* 0x000000080d067c11 */ /* 0x000fc8000f8008ff */
[----:B------:R-:W-:Y:S02]  /*0750*/  LEA.HI.X R7, R13, UR9, RZ, 0x1, P0 ;  /* 0x000000090d077c11 */ /* 0x000fe400080f0cff */
[----:B------:R-:W-:Y:S01]  /*0760*/  VIMNMX R17, PT, PT, R19, 0x1, !PT ;  /* 0x0000000113117848 */ /* 0x000fe20007fe0100 */
[----:B------:R-:W-:Y:S01]  /*0770*/  IMAD R18, R0, UR6, RZ ;  /* 0x0000000600127c24 */ /* 0x000fe2000f8e02ff */
[----:B------:R-:W0:Y:S01]  /*0780*/  LDCU.64 UR8, c[0x0][0x380] ;  /* 0x00007000ff0877ac */ /* 0x000e220008000a00 */
[----:B------:R1:W5:Y:S01]  /*0790*/  LDG.E.U16.CONSTANT R13, desc[UR10][R6.64] ;  /* 0x0000000a060d7981 */ /* 0x000362000c1e9500 */
[----:B------:R-:W-:Y:S01]  /*07a0*/  IADD3 R17, PT, PT, RZ, -R17, RZ ;  /* 0x80000011ff117210 */ /* 0x000fe20007ffe0ff */
[----:B------:R-:W-:-:S03]  /*07b0*/  IMAD R18, R18, 0x3, RZ ;  /* 0x0000000312127824 */ /* 0x000fc600078e02ff */
        /* <DEDUP_REMOVED lines=9> */
.L_x_2655:
        /* <DEDUP_REMOVED lines=32> */
.L_x_2654:
        /* <DEDUP_REMOVED lines=21> */
.L_x_2656:
[----:B------:R-:W-:-:S13]  /*0ba0*/  ISETP.NE.OR P0, PT, R17, RZ, P0 ;  /* 0x000000ff1100720c */ /* 0x000fda0000705670 */
[----:B------:R-:W-:Y:S05]  /*0bb0*/  @!P0 BRA `(.L_x_2647) ;  /* 0x00000000002c8947 */ /* 0x000fea0003800000 */
.L_x_2653:
        /* <DEDUP_REMOVED lines=11> */
.L_x_2647:
[----:B------:R-:W-:Y:S05]  /*0c70*/  BSYNC.RECONVERGENT B0 ;  /* 0x0000000000007941 */ /* 0x000fea0003800200 */
.L_x_2646:
        /* <DEDUP_REMOVED lines=9> */
[----:B-----5:R-:W-:Y:S01]  /*0d10*/  VIMNMX R13, PT, PT, R19, 0x1, !PT ;  /* 0x00000001130d7848 */ /* 0x020fe20007fe0100 */
        /* <DEDUP_REMOVED lines=10> */
[----:B0-----:R-:W0:Y:S01]  /*0dc0*/  LDC.64 R16, c[0x0][0x3a0] ;  /* 0x0000e800ff107b82 */ /* 0x001e220000000a00 */
[----:B------:R-:W-:-:S13]  /*0dd0*/  PLOP3.LUT P0, PT, PT, PT, PT, 0x8, 0x80 ;  /* 0x000000000080781c */ /* 0x000fda0003f0e170 */
.L_x_2660:
        /* <DEDUP_REMOVED lines=15> */
.L_x_2659:
        /* <DEDUP_REMOVED lines=12> */
.L_x_2661:
[----:B------:R-:W-:-:S13]  /*0f90*/  ISETP.NE.OR P0, PT, R13, RZ, P0 ;  /* 0x000000ff0d00720c */ /* 0x000fda0000705670 */
[----:B------:R-:W-:Y:S05]  /*0fa0*/  @!P0 BRA `(.L_x_2657) ;  /* 0x00000000001c8947 */ /* 0x000fea0003800000 */
.L_x_2658:
[----:B01----:R-:W0:Y:S02]  /*0fb0*/  LDC.64 R6, c[0x0][0x3a0] ;  /* 0x0000e800ff067b82 */ /* 0x003e240000000a00 */
.L_x_2662:
[----:B0-----:R-:W-:Y:S01]  /*0fc0*/  IMAD.WIDE R8, R5, 0x2, R6 ;  /* 0x0000000205087825 */ /* 0x001fe200078e0206 */
[----:B------:R-:W-:Y:S02]  /*0fd0*/  IADD3 R13, PT, PT, R13, 0x1, RZ ;  /* 0x000000010d0d7810 */ /* 0x000fe40007ffe0ff */
[----:B------:R-:W-:Y:S02]  /*0fe0*/  IADD3 R5, PT, PT, R5, R23, RZ ;  /* 0x0000001705057210 */ /* 0x000fe40007ffe0ff */
[----:B------:R2:W-:Y:S01]  /*0ff0*/  STG.E.64 desc[UR10][R8.64], RZ ;  /* 0x000000ff08007986 */ /* 0x0005e2000c101b0a */
[----:B------:R-:W-:-:S13]  /*1000*/  ISETP.NE.AND P0, PT, R13, RZ, PT ;  /* 0x000000ff0d00720c */ /* 0x000fda0003f05270 */
[----:B--2---:R-:W-:Y:S05]  /*1010*/  @P0 BRA `(.L_x_2662) ;  /* 0xfffffffc00e80947 */ /* 0x004fea000383ffff */
.L_x_2657:
[----:B------:R-:W2:Y:S01]  /*1020*/  LDCU UR7, c[0x0][0x3c8] ;  /* 0x00007900ff0777ac */ /* 0x000ea20008000800 */
[----:B------:R-:W-:Y:S01]  /*1030*/  BAR.SYNC.DEFER_BLOCKING 0x0 ;  /* 0x0000000000007b1d */ /* 0x000fe20000010000 */
[----:B------:R-:W-:-:S05]  /*1040*/  ISETP.GE.AND P0, PT, R35, UR6, PT ;  /* 0x0000000623007c0c */ /* 0x000fca000bf06270 */
[----:B------:R-:W3:Y:S01]  /*1050*/  LDCU UR5, c[0x0][0x3cc] ;  /* 0x00007980ff0577ac */ /* 0x000ee20008000800 */
[----:B------:R-:W4:Y:S01]  /*1060*/  LDCU UR8, c[0x0][0x3d0] ;  /* 0x00007a00ff0877ac */ /* 0x000f220008000800 */
[----:B------:R-:W0:Y:S01]  /*1070*/  LDCU UR9, c[0x0][0x3d4] ;  /* 0x00007a80ff0977ac */ /* 0x000e220008000800 */
[----:B--2---:R-:W-:Y:S01]  /*1080*/  VIMNMX R19, PT, PT, R35, UR7, PT ;  /* 0x0000000723137c48 */ /* 0x004fe2000bfe0100 */
[----:B------:R-:W2:Y:S04]  /*1090*/  LDCU UR14, c[0x0][0x3d8] ;  /* 0x00007b00ff0e77ac */ /* 0x000ea80008000800 */
[----:B------:R-:W-:Y:S05]  /*10a0*/  @P0 BRA `(.L_x_2663) ;  /* 0x0000000000d40947 */ /* 0x000fea0003800000 */
[----:B------:R-:W3:Y:S01]  /*10b0*/  LDC.64 R10, c[0x0][0x3b8] ;  /* 0x0000ee00ff0a7b82 */ /* 0x000ee20000000a00 */
[----:B01----:R-:W-:-:S05]  /*10c0*/  SHF.L.U32 R7, R3, 0x6, RZ ;  /* 0x0000000603077819 */ /* 0x003fca00000006ff */
[----:B---3--:R-:W-:-:S05]  /*10d0*/  IMAD.WIDE.U32 R6, R7, 0x2, R10 ;  /* 0x0000000207067825 */ /* 0x008fca00078e000a */
        /* <DEDUP_REMOVED lines=8> */
.L_x_2664:
        /* <DEDUP_REMOVED lines=9> */
[----:B------:R-:W3:Y:S01]  /*11f0*/  LDG.E.CONSTANT R4, desc[UR10][R4.64] ;  /* 0x0000000a04047981 */ /* 0x000ee2000c1e9900 */
[----:B------:R-:W-:-:S06]  /*1200*/  IMAD.WIDE.U32 R8, R9, 0x2, R10 ;  /* 0x0000000209087825 */ /* 0x000fcc00078e000a */
[----:B------:R-:W5:Y:S01]  /*1210*/  LDG.E.U16.CONSTANT R8, desc[UR10][R8.64+0x2] ;  /* 0x0000020a08087981 */ /* 0x000f62000c1e9500 */
[----:B0-----:R-:W-:-:S06]  /*1220*/  IMAD.WIDE.U32 R6, R16, 0x2, R6 ;  /* 0x0000000210067825 */ /* 0x001fcc00078e0006 */
[----:B------:R0:W2:Y:S01]  /*1230*/  LDG.E.U16.CONSTANT R6, desc[UR10][R6.64] ;  /* 0x0000000a06067981 */ /* 0x0000a2000c1e9500 */
        /* <DEDUP_REMOVED lines=9> */
[----:B-----5:R-:W-:Y:S01]  /*12d0*/  IADD3 R15, PT, PT, R8, R15, RZ ;  /* 0x0000000f080f7210 */ /* 0x020fe20007ffe0ff */
[C---:B------:R-:W-:Y:S01]  /*12e0*/  IMAD R20, R17.reuse, R17, R17 ;  /* 0x0000001111147224 */ /* 0x040fe200078e0211 */
[----:B------:R-:W-:Y:S01]  /*12f0*/  IADD3 R18, PT, PT, R18, 0x1, R5 ;  /* 0x0000000112127810 */ /* 0x000fe20007ffe005 */
[----:B------:R-:W-:Y:S01]  /*1300*/  IMAD R5, R4, R4, R4 ;  /* 0x0000000404057224 */ /* 0x000fe200078e0204 */
[----:B------:R-:W-:Y:S02]  /*1310*/  LOP3.LUT R16, R16, 0xf, RZ, 0xc0, !PT ;  /* 0x0000000f10107812 */ /* 0x000fe400078ec0ff */
[----:B------:R-:W-:Y:S01]  /*1320*/  IADD3 R20, PT, PT, R17, 0x1, R20 ;  /* 0x0000000111147810 */ /* 0x000fe20007ffe014 */
[----:B0-----:R-:W2:Y:S01]  /*1330*/  I2F.F16 R7, R18 ;  /* 0x0000001200077306 */ /* 0x001ea20000200c00 */
[----:B------:R-:W-:Y:S01]  /*1340*/  IADD3 R4, PT, PT, R4, 0x1, R5 ;  /* 0x0000000104047810 */ /* 0x000fe20007ffe005 */
[----:B------:R-:W-:Y:S01]  /*1350*/  IMAD R5, R16, R16, R16 ;  /* 0x0000001010057224 */ /* 0x000fe200078e0210 */
[----:B------:R-:W-:-:S04]  /*1360*/  ISETP.GE.AND P0, PT, R15, R24, PT ;  /* 0x000000180f00720c */ /* 0x000fc80003f06270 */
[----:B------:R-:W-:Y:S01]  /*1370*/  IADD3 R5, PT, PT, R16, 0x1, R5 ;  /* 0x0000000110057810 */ /* 0x000fe20007ffe005 */
        /* <DEDUP_REMOVED lines=8> */
.L_x_2663:
[C---:B------:R-:W-:Y:S01]  /*1400*/  ISETP.GT.AND P0, PT, R35.reuse, UR7, PT ;  /* 0x0000000723007c0c */ /* 0x040fe2000bf04270 */
[----:B------:R-:W-:Y:S01]  /*1410*/  HFMA2 R5, -RZ, RZ, 0, 0 ;  /* 0x00000000ff057431 */ /* 0x000fe200000001ff */
[----:B------:R-:W-:Y:S01]  /*1420*/  SHF.R.S32.HI R4, RZ, 0x1f, R19 ;  /* 0x0000001fff047819 */ /* 0x000fe20000011413 */
[----:B------:R-:W-:Y:S01]  /*1430*/  HFMA2 R3, -RZ, RZ, 0, 0 ;  /* 0x00000000ff037431 */ /* 0x000fe200000001ff */
[C---:B---3--:R-:W-:Y:S02]  /*1440*/  ISETP.GT.AND P2, PT, R35.reuse, UR5, PT ;  /* 0x0000000523007c0c */ /* 0x048fe4000bf44270 */
[----:B-1----:R-:W-:Y:S02]  /*1450*/  CS2R R8, SRZ ;  /* 0x0000000000087805 */ /* 0x002fe4000001ff00 */
[----:B------:R-:W-:Y:S02]  /*1460*/  LEA.HI R4, R4, R19, RZ, 0x5 ;  /* 0x0000001304047211 */ /* 0x000fe400078f28ff */
[----:B----4-:R-:W-:-:S02]  /*1470*/  ISETP.GT.AND P3, PT, R35, UR8, PT ;  /* 0x0000000823007c0c */ /* 0x010fc4000bf64270 */
[C---:B0-----:R-:W-:Y:S02]  /*1480*/  ISETP.GT.AND P4, PT, R35.reuse, UR9, PT ;  /* 0x0000000923007c0c */ /* 0x041fe4000bf84270 */
[----:B--2---:R-:W-:Y:S02]  /*1490*/  ISETP.GT.AND P5, PT, R35, UR14, PT ;  /* 0x0000000e23007c0c */ /* 0x004fe4000bfa4270 */
        /* <DEDUP_REMOVED lines=10> */
.L_x_2665:
[----:B------:R-:W-:Y:S05]  /*1540*/  @!P2 BRA `(.L_x_2666) ;  /* 0x00000000001ca947 */ /* 0x000fea0003800000 */
[----:B------:R-:W0:Y:S02]  /*1550*/  LDC R4, c[0x0][0x3d0] ;  /* 0x0000f400ff047b82 */ /* 0x000e240000000800 */
[----:B0-----:R-:W-:-:S04]  /*1560*/  VIMNMX R4, PT, PT, R35, R4, PT ;  /* 0x0000000423047248 */ /* 0x001fc80003fe0100 */
[----:B------:R-:W-:-:S04]  /*1570*/  IADD3 R4, PT, PT, R4, -UR5, RZ ;  /* 0x8000000504047c10 */ /* 0x000fc8000fffe0ff */
[----:B------:R-:W-:-:S04]  /*1580*/  SHF.R.S32.HI R5, RZ, 0x1f, R4 ;  /* 0x0000001fff057819 */ /* 0x000fc80000011404 */
[----:B------:R-:W-:-:S04]  /*1590*/  LEA.HI R5, R5, R4, RZ, 0x5 ;  /* 0x0000000405057211 */ /* 0x000fc800078f28ff */
[----:B------:R-:W-:-:S05]  /*15a0*/  SHF.R.S32.HI R5, RZ, 0x5, R5 ;  /* 0x00000005ff057819 */ /* 0x000fca0000011405 */
[----:B------:R-:W-:-:S07]  /*15b0*/  IMAD R5, R5, 0x5, RZ ;  /* 0x0000000505057824 */ /* 0x000fce00078e02ff */
.L_x_2666:
        /* <DEDUP_REMOVED lines=8> */
.L_x_2667:
        /* <DEDUP_REMOVED lines=8> */
.L_x_2668:
        /* <DEDUP_REMOVED lines=8> */
.L_x_2669:
        /* <DEDUP_REMOVED lines=24> */
[C---:B------:R-:W-:Y:S01]  /*18c0*/  IMAD.WIDE R16, R23.reuse, 0x4, R20 ;  /* 0x0000000417107825 */ /* 0x040fe200078e0214 */
[----:B------:R-:W2:Y:S03]  /*18d0*/  LDG.E.128.CONSTANT R4, desc[UR10][R20.64] ;  /* 0x0000000a14047981 */ /* 0x000ea6000c1e9d00 */
[----:B------:R-:W-:Y:S02]  /*18e0*/  IMAD.WIDE R2, R23, 0x4, R16 ;  /* 0x0000000417027825 */ /* 0x000fe400078e0210 */
[----:B------:R-:W3:Y:S04]  /*18f0*/  LDG.E.128.CONSTANT R16, desc[UR10][R16.64] ;  /* 0x0000000a10107981 */ /* 0x000ee8000c1e9d00 */
[----:B------:R0:W4:Y:S01]  /*1900*/  LDG.E.128.CONSTANT R8, desc[UR10][R2.64] ;  /* 0x0000000a02087981 */ /* 0x000122000c1e9d00 */
[----:B------:R-:W-:-:S02]  /*1910*/  ISETP.GT.AND P0, PT, R22, RZ, PT ;  /* 0x000000ff1600720c */ /* 0x000fc40003f04270 */
[----:B------:R-:W-:Y:S01]  /*1920*/  PRMT R29, RZ, 0x7610, R29 ;  /* 0x00007610ff1d7816 */ /* 0x000fe2000000001d */
[----:B0-----:R-:W-:Y:S01]  /*1930*/  IMAD.WIDE R2, R23, 0x4, R2 ;  /* 0x0000000417027825 */ /* 0x001fe200078e0202 */
[----:B--2---:R-:W-:Y:S02]  /*1940*/  SHF.R.U32.HI R14, RZ, 0xc, R5 ;  /* 0x0000000cff0e7819 */ /* 0x004fe40000011605 */
[----:B-----5:R-:W-:Y:S02]  /*1950*/  SHF.R.U32.HI R13, RZ, 0xc, R4 ;  /* 0x0000000cff0d7819 */ /* 0x020fe40000011604 */
[----:B------:R-:W-:Y:S02]  /*1960*/  SHF.R.U32.HI R15, RZ, 0xc, R6 ;  /* 0x0000000cff0f7819 */ /* 0x000fe40000011606 */
[----:B------:R-:W-:Y:S02]  /*1970*/  SHF.R.U32.HI R35, RZ, 0xc, R7 ;  /* 0x0000000cff237819 */ /* 0x000fe40000011607 */
[----:B------:R-:W-:-:S02]  /*1980*/  LOP3.LUT R36, R14, 0xf000f, RZ, 0xc0, !PT ;  /* 0x000f000f0e247812 */ /* 0x000fc400078ec0ff */
[----:B------:R-:W-:Y:S02]  /*1990*/  LOP3.LUT R13, R13, 0xf000f, RZ, 0xc0, !PT ;  /* 0x000f000f0d0d7812 */ /* 0x000fe400078ec0ff */
[----:B------:R-:W-:Y:S02]  /*19a0*/  LOP3.LUT R38, R15, 0xf000f, RZ, 0xc0, !PT ;  /* 0x000f000f0f267812 */ /* 0x000fe400078ec0ff */
[----:B----4-:R-:W-:Y:S02]  /*19b0*/  SHF.R.U32.HI R14, RZ, 0x8, R8 ;  /* 0x00000008ff0e7819 */ /* 0x010fe40000011608 */
[----:B------:R-:W-:Y:S02]  /*19c0*/  SHF.R.U32.HI R15, RZ, 0x8, R9 ;  /* 0x00000008ff0f7819 */ /* 0x000fe40000011609 */
[----:B------:R-:W-:Y:S02]  /*19d0*/  LOP3.LUT R35, R35, 0xf000f, RZ, 0xc0, !PT ;  /* 0x000f000f23237812 */ /* 0x000fe400078ec0ff */
[----:B------:R-:W-:-:S02]  /*19e0*/  SHF.R.U32.HI R20, RZ, 0x8, R11 ;  /* 0x00000008ff147819 */ /* 0x000fc4000001160b */
[----:B------:R-:W-:Y:S02]  /*19f0*/  SHF.R.U32.HI R37, RZ, 0x8, R10 ;  /* 0x00000008ff257819 */ /* 0x000fe4000001160a */
[----:B------:R-:W-:Y:S02]  /*1a00*/  LOP3.LUT R14, R13, 0x300030, R14, 0xf8, !PT ;  /* 0x003000300d0e7812 */ /* 0x000fe400078ef80e */
[----:B------:R-:W-:Y:S02]  /*1a10*/  LOP3.LUT R13, R36, 0x300030, R15, 0xf8, !PT ;  /* 0x00300030240d7812 */ /* 0x000fe400078ef80f */
[----:B------:R-:W-:Y:S02]  /*1a20*/  LOP3.LUT R15, R35, 0x300030, R20, 0xf8, !PT ;  /* 0x00300030230f7812 */ /* 0x000fe400078ef814 */
[----:B------:R-:W-:Y:S02]  /*1a30*/  LOP3.LUT R37, R38, 0x300030, R37, 0xf8, !PT ;  /* 0x0030003026257812 */ /* 0x000fe400078ef825 */
[----:B---3--:R-:W-:-:S02]  /*1a40*/  SHF.R.U32.HI R20, RZ, 0xc, R16 ;  /* 0x0000000cff147819 */ /* 0x008fc40000011610 */
[----:B------:R-:W-:Y:S02]  /*1a50*/  SHF.R.U32.HI R21, RZ, 0xc, R17 ;  /* 0x0000000cff157819 */ /* 0x000fe40000011611 */
[----:B------:R-:W-:Y:S02]  /*1a60*/  SHF.R.U32.HI R38, RZ, 0xc, R18 ;  /* 0x0000000cff267819 */ /* 0x000fe40000011612 */
[----:B------:R-:W-:Y:S02]  /*1a70*/  SHF.R.U32.HI R40, RZ, 0xc, R19 ;  /* 0x0000000cff287819 */ /* 0x000fe40000011613 */
[----:B------:R-:W-:Y:S02]  /*1a80*/  SHF.R.U32.HI R35, RZ, 0xa, R8 ;  /* 0x0000000aff237819 */ /* 0x000fe40000011608 */
[----:B------:R-:W-:Y:S02]  /*1a90*/  SHF.R.U32.HI R36, RZ, 0xa, R9 ;  /* 0x0000000aff247819 */ /* 0x000fe40000011609 */
[----:B------:R-:W-:-:S02]  /*1aa0*/  LOP3.LUT R20, R20, 0xf000f, RZ, 0xc0, !PT ;  /* 0x000f000f14147812 */ /* 0x000fc400078ec0ff */
        /* <DEDUP_REMOVED lines=9> */
[----:B------:R-:W-:Y:S06]  /*1b40*/  @!P0 BRA `(.L_x_2671) ;  /* 0x0000000c00c88947 */ /* 0x000fec0003800000 */
[----:B------:R-:W-:Y:S02]  /*1b50*/  LOP3.LUT R32, R4, 0x3f003f, RZ, 0xc0, !PT ;  /* 0x003f003f04207812 */ /* 0x000fe400078ec0ff */
[----:B------:R-:W-:Y:S02]  /*1b60*/  SHF.R.U32.HI R33, RZ, 0x6, R4 ;  /* 0x00000006ff217819 */ /* 0x000fe40000011604 */
[----:B------:R-:W-:Y:S02]  /*1b70*/  LOP3.LUT R38, R5, 0x3f003f, RZ, 0xc0, !PT ;  /* 0x003f003f05267812 */ /* 0x000fe400078ec0ff */
[----:B------:R-:W-:Y:S02]  /*1b80*/  SHF.R.U32.HI R39, RZ, 0x6, R5 ;  /* 0x00000006ff277819 */ /* 0x000fe40000011605 */
[----:B------:R-:W-:Y:S02]  /*1b90*/  LOP3.LUT R40, R6, 0x3f003f, RZ, 0xc0, !PT ;  /* 0x003f003f06287812 */ /* 0x000fe400078ec0ff */
[----:B------:R-:W-:-:S02]  /*1ba0*/  SHF.R.U32.HI R41, RZ, 0x6, R6 ;  /* 0x00000006ff297819 */ /* 0x000fc40000011606 */
[----:B------:R-:W-:Y:S02]  /*1bb0*/  LOP3.LUT R48, R7, 0x3f003f, RZ, 0xc0, !PT ;  /* 0x003f003f07307812 */ /* 0x000fe400078ec0ff */
[----:B------:R-:W-:Y:S02]  /*1bc0*/  SHF.R.U32.HI R49, RZ, 0x6, R7 ;  /* 0x00000006ff317819 */ /* 0x000fe40000011607 */
[----:B------:R-:W0:Y:S01]  /*1bd0*/  LDS.128 R4, [UR7] ;  /* 0x00000007ff047984 */ /* 0x000e220008000c00 */
[----:B------:R-:W-:Y:S02]  /*1be0*/  LOP3.LUT R44, R17, 0x3f003f, RZ, 0xc0, !PT ;  /* 0x003f003f112c7812 */ /* 0x000fe400078ec0ff */
[----:B------:R-:W-:Y:S02]  /*1bf0*/  SHF.R.U32.HI R46, RZ, 0x6, R17 ;  /* 0x00000006ff2e7819 */ /* 0x000fe40000011611 */
[----:B------:R-:W-:Y:S02]  /*1c00*/  LOP3.LUT R17, R32, 0x64006400, RZ, 0xfc, !PT ;  /* 0x6400640020117812 */ /* 0x000fe400078efcff */
[----:B------:R-:W-:-:S02]  /*1c10*/  LOP3.LUT R39, R39, 0x3f003f, RZ, 0xc0, !PT ;  /* 0x003f003f27277812 */ /* 0x000fc400078ec0ff */
[----:B------:R-:W-:Y:S01]  /*1c20*/  LOP3.LUT R48, R48, 0x64006400, RZ, 0xfc, !PT ;  /* 0x6400640030307812 */ /* 0x000fe200078efcff */
[----:B------:R-:W-:Y:S01]  /*1c30*/  HADD2 R17, R17, -1056, -1056 ;  /* 0xe420e42011117430 */ /* 0x000fe20000000000 */
        /* <DEDUP_REMOVED lines=19> */
[----:B0-----:R-:W-:Y:S01]  /*1d70*/  HFMA2 R32, R17, R4, RZ ;  /* 0x0000000411207231 */ /* 0x001fe200000000ff */
[----:B------:R-:W-:Y:S01]  /*1d80*/  LOP3.LUT R49, R49, 0x3f003f, RZ, 0xc0, !PT ;  /* 0x003f003f31317812 */ /* 0x000fe200078ec0ff */
[----:B------:R-:W-:Y:S01]  /*1d90*/  HADD2 R38, R38, -1056, -1056 ;  /* 0xe420e42026267430 */ /* 0x000fe20000000000 */
[----:B------:R-:W-:Y:S01]  /*1da0*/  LOP3.LUT R33, R33, 0x3f003f, RZ, 0xc0, !PT ;  /* 0x003f003f21217812 */ /* 0x000fe200078ec0ff */
[----:B------:R-:W-:Y:S01]  /*1db0*/  HADD2 R18, R18, -1056, -1056 ;  /* 0xe420e42012127430 */ /* 0x000fe20000000000 */
[----:B------:R-:W-:-:S02]  /*1dc0*/  LOP3.LUT R40, R42, 0x64006400, RZ, 0xfc, !PT ;  /* 0x640064002a287812 */ /* 0x000fc400078efcff */
[----:B------:R-:W-:Y:S02]  /*1dd0*/  LOP3.LUT R41, R41, 0x64006400, RZ, 0xfc, !PT ;  /* 0x6400640029297812 */ /* 0x000fe400078efcff */
[----:B------:R-:W-:Y:S01]  /*1de0*/  LOP3.LUT R42, R49, 0x64006400, RZ, 0xfc, !PT ;  /* 0x64006400312a7812 */ /* 0x000fe200078efcff */
[-C--:B------:R-:W-:Y:S01]  /*1df0*/  HFMA2 R49, R39, R4.reuse, RZ ;  /* 0x0000000427317231 */ /* 0x080fe200000000ff */
[----:B------:R-:W-:Y:S01]  /*1e00*/  LOP3.LUT R34, R16, 0x3f003f, RZ, 0xc0, !PT ;  /* 0x003f003f10227812 */ /* 0x000fe200078ec0ff */
[----:B------:R-:W-:Y:S01]  /*1e10*/  HADD2 R41, R41, -1056, -1056 ;  /* 0xe420e42029297430 */ /* 0x000fe20000000000 */
[----:B------:R-:W-:Y:S01]  /*1e20*/  SHF.R.U32.HI R43, RZ, 0x6, R16 ;  /* 0x00000006ff2b7819 */ /* 0x000fe20000011610 */
[----:B------:R-:W-:Y:S01]  /*1e30*/  HADD2 R42, R42, -1056, -1056 ;  /* 0xe420e4202a2a7430 */ /* 0x000fe20000000000 */
[----:B------:R-:W-:Y:S01]  /*1e40*/  LOP3.LUT R16, R33, 0x64006400, RZ, 0xfc, !PT ;  /* 0x6400640021107812 */ /* 0x000fe200078efcff */
[-C--:B------:R-:W-:Y:S01]  /*1e50*/  HFMA2 R33, R38, R4.reuse, RZ.H0_H0 ;  /* 0x0000000426217231 */ /* 0x080fe200000400ff */
[----:B------:R-:W-:Y:S01]  /*1e60*/  LOP3.LUT R34, R34, 0x64006400, RZ, 0xfc, !PT ;  /* 0x6400640022227812 */ /* 0x000fe200078efcff */
[----:B------:R-:W-:Y:S01]  /*1e70*/  HFMA2 R4, R19, R4, RZ.H0_H0 ;  /* 0x0000000413047231 */ /* 0x000fe200000400ff */
        /* <DEDUP_REMOVED lines=9> */
[----:B------:R-:W-:Y:S02]  /*1f10*/  LOP3.LUT R4, R46, 0x3f003f, RZ, 0xc0, !PT ;  /* 0x003f003f2e047812 */ /* 0x000fe400078ec0ff */
        /* <DEDUP_REMOVED lines=41> */
[-C--:B------:R-:W-:Y:S02]  /*21b0*/  HFMA2 R32, R54, R9.reuse, R32 ;  /* 0x0000000936207231 */ /* 0x080fe40000000020 */
        /* <DEDUP_REMOVED lines=13> */
[----:B------:R-:W-:Y:S01]  /*2290*/  ISETP.NE.AND P0, PT, R22, 0x1, PT ;  /* 0x000000011600780c */ /* 0x000fe20003f05270 */
[----:B------:R-:W-:-:S02]  /*22a0*/  HFMA2 R57, R49, R7, R57 ;  /* 0x0000000731397231 */ /* 0x000fc40000000039 */
[-C--:B------:R-:W-:Y:S02]  /*22b0*/  HFMA2 R7, R13, R10.reuse, R32 ;  /* 0x0000000a0d077231 */ /* 0x080fe40000000020 */
[----:B------:R-:W-:Y:S01]  /*22c0*/  HADD2 R53, R53, -1056, -1056 ;  /* 0xe420e42035357430 */ /* 0x000fe20000000000 */
[----:B------:R-:W-:Y:S01]  /*22d0*/  PRMT R25, R25, 0x5410, R26 ;  /* 0x0000541019197816 */ /* 0x000fe2000000001a */
[----:B------:R-:W-:Y:S01]  /*22e0*/  HADD2 R21, R21, -1056, -1056 ;  /* 0xe420e42015157430 */ /* 0x000fe20000000000 */
[----:B------:R-:W-:Y:S01]  /*22f0*/  PRMT R27, R27, 0x5410, R28 ;  /* 0x000054101b1b7816 */ /* 0x000fe2000000001c */
        /* <DEDUP_REMOVED lines=8> */
[----:B------:R-:W-:Y:S01]  /*2380*/  HADD2 R35, R5, -1056, -1056 ;  /* 0xe420e42005237430 */ /* 0x000fe20000000000 */
[----:B------:R-:W-:Y:S01]  /*2390*/  LOP3.LUT R5, R20, 0x64006400, RZ, 0xfc, !PT ;  /* 0x6400640014057812 */ /* 0x000fe200078efcff */
[----:B------:R-:W-:Y:S02]  /*23a0*/  HFMA2 R7, R14, R11, R7 ;  /* 0x0000000b0e077231 */ /* 0x000fe40000000007 */
[----:B------:R-:W-:Y:S02]  /*23b0*/  HFMA2 R8, R57, R9, R8 ;  /* 0x0000000939087231 */ /* 0x000fe40000000008 */
        /* <DEDUP_REMOVED lines=16> */
[----:B------:R-:W-:Y:S02]  /*24c0*/  MOV R59, R42 ;  /* 0x0000002a003b7202 */ /* 0x000fe40000000f00 */
[----:B------:R-:W-:Y:S01]  /*24d0*/  MOV R42, R20 ;  /* 0x00000014002a7202 */ /* 0x000fe20000000f00 */
[----:B------:R-:W1:Y:S01]  /*24e0*/  LDS.128 R8, [UR7+0x50] ;  /* 0x00005007ff087984 */ /* 0x000e620008000c00 */
[----:B------:R-:W-:Y:S02]  /*24f0*/  ISETP.NE.AND P0, PT, R22, 0x2, PT ;  /* 0x000000021600780c */ /* 0x000fe40003f05270 */
[----:B------:R-:W-:Y:S02]  /*2500*/  PRMT R25, R25, 0x5410, R26 ;  /* 0x0000541019197816 */ /* 0x000fe4000000001a */
[----:B------:R-:W-:Y:S02]  /*2510*/  PRMT R27, R27, 0x5410, R28 ;  /* 0x000054101b1b7816 */ /* 0x000fe4000000001c */
[----:B------:R-:W-:Y:S01]  /*2520*/  PRMT R34, RZ, 0x5410, RZ ;  /* 0x00005410ff227816 */ /* 0x000fe200000000ff */
        /* <DEDUP_REMOVED lines=23> */
[----:B------:R-:W-:Y:S02]  /*26a0*/  HADD2 R32, R32.H0_H0, R32.H1_H1 ;  /* 0x3000002020207230 */ /* 0x000fe40000000800 */
[----:B------:R-:W-:-:S02]  /*26b0*/  HFMA2 R33, R50, R8, R33 ;  /* 0x0000000832217231 */ /* 0x000fc40000000021 */
        /* <DEDUP_REMOVED lines=50> */
[----:B------:R-:W-:-:S02]  /*29e0*/  HADD2 R10, R6.H0_H0, R6.H1_H1 ;  /* 0x30000006060a7230 */ /* 0x000fc40000000800 */
        /* <DEDUP_REMOVED lines=8> */
.L_x_2671:
        /* <DEDUP_REMOVED lines=11> */
[----:B------:R-:W-:Y:S02]  /*2b20*/  SHF.R.U32.HI R36, RZ, 0xc, R7 ;  /* 0x0000000cff247819 */ /* 0x000fe40000011607 */
[----:B----4-:R-:W-:Y:S02]  /*2b30*/  SHF.R.U32.HI R13, RZ, 0x8, R8 ;  /* 0x00000008ff0d7819 */ /* 0x010fe40000011608 */
[----:B---3--:R-:W-:-:S02]  /*2b40*/  SHF.R.U32.HI R2, RZ, 0xc, R16 ;  /* 0x0000000cff027819 */ /* 0x008fc40000011610 */
[----:B------:R-:W-:Y:S02]  /*2b50*/  LOP3.LUT R13, R14, 0x300030, R13, 0xf8, !PT ;  /* 0x003000300e0d7812 */ /* 0x000fe400078ef80d */
[----:B------:R-:W-:Y:S02]  /*2b60*/  LOP3.LUT R14, R15, 0xf000f, RZ, 0xc0, !PT ;  /* 0x000f000f0f0e7812 */ /* 0x000fe400078ec0ff */
[----:B------:R-:W-:Y:S02]  /*2b70*/  LOP3.LUT R38, R35, 0xf000f, RZ, 0xc0, !PT ;  /* 0x000f000f23267812 */ /* 0x000fe400078ec0ff */
[----:B------:R-:W-:Y:S02]  /*2b80*/  SHF.R.U32.HI R3, RZ, 0x8, R9 ;  /* 0x00000008ff037819 */ /* 0x000fe40000011609 */
[----:B------:R-:W-:Y:S02]  /*2b90*/  LOP3.LUT R40, R36, 0xf000f, RZ, 0xc0, !PT ;  /* 0x000f000f24287812 */ /* 0x000fe400078ec0ff */
[----:B------:R-:W-:-:S02]  /*2ba0*/  SHF.R.U32.HI R35, RZ, 0x8, R11 ;  /* 0x00000008ff237819 */ /* 0x000fc4000001160b */
[----:B------:R-:W-:Y:S02]  /*2bb0*/  SHF.R.U32.HI R36, RZ, 0xa, R8 ;  /* 0x0000000aff247819 */ /* 0x000fe40000011608 */
[----:B------:R-:W-:Y:S02]  /*2bc0*/  LOP3.LUT R15, R2, 0xf000f, RZ, 0xc0, !PT ;  /* 0x000f000f020f7812 */ /* 0x000fe400078ec0ff */
[----:B------:R-:W-:Y:S02]  /*2bd0*/  LOP3.LUT R2, R14, 0x300030, R3, 0xf8, !PT ;  /* 0x003000300e027812 */ /* 0x000fe400078ef803 */
[----:B------:R-:W-:Y:S02]  /*2be0*/  LOP3.LUT R3, R40, 0x300030, R35, 0xf8, !PT ;  /* 0x0030003028037812 */ /* 0x000fe400078ef823 */
[----:B------:R-:W-:Y:S02]  /*2bf0*/  SHF.R.U32.HI R14, RZ, 0xc, R17 ;  /* 0x0000000cff0e7819 */ /* 0x000fe40000011611 */
[----:B------:R-:W-:-:S02]  /*2c00*/  SHF.R.U32.HI R39, RZ, 0x8, R10 ;  /* 0x00000008ff277819 */ /* 0x000fc4000001160a */
[----:B------:R-:W-:Y:S02]  /*2c10*/  LOP3.LUT R36, R15, 0x300030, R36, 0xf8, !PT ;  /* 0x003000300f247812 */ /* 0x000fe400078ef824 */
[----:B------:R-:W-:Y:S02]  /*2c20*/  SHF.R.U32.HI R35, RZ, 0xc, R19 ;  /* 0x0000000cff237819 */ /* 0x000fe40000011613 */
[----:B------:R-:W-:Y:S02]  /*2c30*/  SHF.R.U32.HI R15, RZ, 0xc, R18 ;  /* 0x0000000cff0f7819 */ /* 0x000fe40000011612 */
[----:B------:R-:W-:Y:S02]  /*2c40*/  SHF.R.U32.HI R37, RZ, 0xa, R9 ;  /* 0x0000000aff257819 */ /* 0x000fe40000011609 */
[----:B------:R-:W-:Y:S02]  /*2c50*/  LOP3.LUT R14, R14, 0xf000f, RZ, 0xc0, !PT ;  /* 0x000f000f0e0e7812 */ /* 0x000fe400078ec0ff */
[----:B------:R-:W-:-:S02]  /*2c60*/  LOP3.LUT R39, R38, 0x300030, R39, 0xf8, !PT ;  /* 0x0030003026277812 */ /* 0x000fc400078ef827 */
[----:B------:R-:W-:Y:S02]  /*2c70*/  SHF.R.U32.HI R40, RZ, 0xa, R11 ;  /* 0x0000000aff287819 */ /* 0x000fe4000001160b */
[----:B------:R-:W-:Y:S02]  /*2c80*/  LOP3.LUT R35, R35, 0xf000f, RZ, 0xc0, !PT ;  /* 0x000f000f23237812 */ /* 0x000fe400078ec0ff */
[----:B------:R-:W-:Y:S02]  /*2c90*/  SHF.R.U32.HI R38, RZ, 0xa, R10 ;  /* 0x0000000aff267819 */ /* 0x000fe4000001160a */
[----:B------:R-:W-:Y:S02]  /*2ca0*/  LOP3.LUT R15, R15, 0xf000f, RZ, 0xc0, !PT ;  /* 0x000f000f0f0f7812 */ /* 0x000fe400078ec0ff */
[----:B------:R-:W-:Y:S02]  /*2cb0*/  LOP3.LUT R37, R14, 0x300030, R37, 0xf8, !PT ;  /* 0x003000300e257812 */ /* 0x000fe400078ef825 */
[----:B------:R-:W-:-:S02]  /*2cc0*/  LOP3.LUT R14, R35, 0x300030, R40, 0xf8, !PT ;  /* 0x00300030230e7812 */ /* 0x000fc400078ef828 */
[----:B------:R-:W-:Y:S02]  /*2cd0*/  LOP3.LUT R38, R15, 0x300030, R38, 0xf8, !PT ;  /* 0x003000300f267812 */ /* 0x000fe400078ef826 */
[----:B------:R-:W-:Y:S01]  /*2ce0*/  MOV R35, R12 ;  /* 0x0000000c00237202 */ /* 0x000fe20000000f00 */
        /* <DEDUP_REMOVED lines=36> */
[----:B------:R-:W-:Y:S01]  /*2f30*/  SHF.R.U32.HI R48, RZ, 0x6, R17 ;  /* 0x00000006ff307819 */ /* 0x000fe20000011611 */
[-C--:B0-----:R-:W-:Y:S01]  /*2f40*/  HFMA2 R62, R19, R4.reuse, RZ ;  /* 0x00000004133e7231 */ /* 0x081fe200000000ff */
[----:B------:R-:W-:Y:S01]  /*2f50*/  LOP3.LUT R42, R45, 0x64006400, RZ, 0xfc, !PT ;  /* 0x640064002d2a7812 */ /* 0x000fe200078efcff */
[-C--:B------:R-:W-:Y:S01]  /*2f60*/  HFMA2 R45, R15, R4.reuse, RZ ;  /* 0x000000040f2d7231 */ /* 0x080fe200000000ff */
        /* <DEDUP_REMOVED lines=8> */
[-C--:B------:R-:W-:Y:S01]  /*2ff0*/  HFMA2 R58, R40, R4.reuse, RZ.H0_H0 ;  /* 0x00000004283a7231 */ /* 0x080fe200000400ff */
[----:B------:R-:W-:Y:S01]  /*3000*/  LOP3.LUT R46, R46, 0x3f003f, RZ, 0xc0, !PT ;  /* 0x003f003f2e2e7812 */ /* 0x000fe200078ec0ff */
[----:B------:R-:W-:Y:S01]  /*3010*/  HADD2 R16, R16, -1056, -1056 ;  /* 0xe420e42010107430 */ /* 0x000fe20000000000 */
[----:B------:R-:W-:Y:S01]  /*3020*/  LOP3.LUT R50, R50, 0x3f003f, RZ, 0xc0, !PT ;  /* 0x003f003f32327812 */ /* 0x000fe200078ec0ff */
[----:B------:R-:W-:Y:S01]  /*3030*/  HFMA2 R49, R17, R4, RZ.H0_H0 ;  /* 0x0000000411317231 */ /* 0x000fe200000400ff */
[----:B------:R-:W-:Y:S01]  /*3040*/  LOP3.LUT R47, R47, 0x64006400, RZ, 0xfc, !PT ;  /* 0x640064002f2f7812 */ /* 0x000fe200078efcff */
[----:B------:R-:W-:-:S02]  /*3050*/  HFMA2 R4, R16, R5, R45 ;  /* 0x0000000510047231 */ /* 0x000fc4000000002d */
[-C--:B------:R-:W-:Y:S01]  /*3060*/  HFMA2 R59, R42, R5.reuse, R58 ;  /* 0x000000052a3b7231 */ /* 0x080fe2000000003a */
[----:B------:R-:W-:Y:S01]  /*3070*/  LOP3.LUT R45, R44, 0x64006400, RZ, 0xfc, !PT ;  /* 0x640064002c2d7812 */ /* 0x000fe200078efcff */
        /* <DEDUP_REMOVED lines=20> */
[-C--:B------:R-:W-:Y:S01]  /*31c0*/  HFMA2 R5, R47, R6.reuse, R58 ;  /* 0x000000062f057231 */ /* 0x080fe2000000003a */
[----:B------:R-:W-:Y:S01]  /*31d0*/  LOP3.LUT R51, R51, 0x64006400, RZ, 0xfc, !PT ;  /* 0x6400640033337812 */ /* 0x000fe200078efcff */
[-C--:B------:R-:W-:Y:S01]  /*31e0*/  HFMA2 R58, R46, R7.reuse, R4 ;  /* 0x000000072e3a7231 */ /* 0x080fe20000000004 */
[----:B------:R-:W-:Y:S01]  /*31f0*/  LOP3.LUT R4, R53, 0x64006400, RZ, 0xfc, !PT ;  /* 0x6400640035047812 */ /* 0x000fe200078efcff */
[----:B------:R-:W-:Y:S01]  /*3200*/  HADD2 R48, R48, -1056, -1056 ;  /* 0xe420e42030307430 */ /* 0x000fe20000000000 */
[----:B------:R-:W-:Y:S01]  /*3210*/  LOP3.LUT R35, R35, 0x3f003f, RZ, 0xc0, !PT ;  /* 0x003f003f23237812 */ /* 0x000fe200078ec0ff */
[----:B------:R-:W-:Y:S02]  /*3220*/  HFMA2 R62, R44, R6, R62 ;  /* 0x000000062c3e7231 */ /* 0x000fe4000000003e */
[----:B------:R-:W-:Y:S02]  /*3230*/  HFMA2 R6, R49, R7, R59 ;  /* 0x0000000731067231 */ /* 0x000fe4000000003b */
[----:B------:R-:W-:Y:S01]  /*3240*/  HADD2 R53, R54, -1056, -1056 ;  /* 0xe420e42036357430 */ /* 0x000fe20000000000 */
[----:B------:R-:W-:Y:S01]  /*3250*/  LOP3.LUT R55, R55, 0x3f003f, RZ, 0xc0, !PT ;  /* 0x003f003f37377812 */ /* 0x000fe200078ec0ff */
[----:B------:R-:W-:-:S02]  /*3260*/  HADD2 R50, R50, -1056, -1056 ;  /* 0xe420e42032327430 */ /* 0x000fc40000000000 */
[-C--:B------:R-:W-:Y:S02]  /*3270*/  HFMA2 R59, R48, R7.reuse, R5 ;  /* 0x00000007303b7231 */ /* 0x080fe40000000005 */
[----:B------:R-:W-:Y:S01]  /*3280*/  HADD2 R51, R51, -1056, -1056 ;  /* 0xe420e42033337430 */ /* 0x000fe20000000000 */
[----:B------:R-:W-:Y:S01]  /*3290*/  LOP3.LUT R5, R39, 0x64006400, RZ, 0xfc, !PT ;  /* 0x6400640027057812 */ /* 0x000fe200078efcff */
[----:B------:R-:W-:Y:S02]  /*32a0*/  HFMA2 R62, R50, R7, R62 ;  /* 0x00000007323e7231 */ /* 0x000fe4000000003e */
[-C--:B-1----:R-:W-:Y:S01]  /*32b0*/  HFMA2 R7, R53, R8.reuse, R58 ;  /* 0x0000000835077231 */ /* 0x082fe2000000003a */
[----:B------:R-:W-:Y:S01]  /*32c0*/  LOP3.LUT R39, R56, 0x64006400, RZ, 0xfc, !PT ;  /* 0x6400640038277812 */ /* 0x000fe200078efcff */
[----:B------:R-:W-:Y:S02]  /*32d0*/  HADD2 R54, R4, -1056, -1056 ;  /* 0xe420e42004367430 */ /* 0x000fe40000000000 */
[----:B------:R-:W-:Y:S01]  /*32e0*/  HFMA2 R60, R51, R8, R6 ;  /* 0x00000008333c7231 */ /* 0x000fe20000000006 */
[----:B------:R-:W-:-:S02]  /*32f0*/  LOP3.LUT R6, R52, 0x3f003f, RZ, 0xc0, !PT ;  /* 0x003f003f34067812 */ /* 0x000fc400078ec0ff */
[----:B------:R-:W-:Y:S01]  /*3300*/  LOP3.LUT R35, R35, 0x64006400, RZ, 0xfc, !PT ;  /* 0x6400640023237812 */ /* 0x000fe200078efcff */
        /* <DEDUP_REMOVED lines=18> */
[-C--:B------:R-:W-:Y:S02]  /*3430*/  HFMA2 R5, R56, R9.reuse, R60 ;  /* 0x0000000938057231 */ /* 0x080fe4000000003c */
[----:B------:R-:W-:-:S02]  /*3440*/  HFMA2 R59, R52, R9, R59 ;  /* 0x00000009343b7231 */ /* 0x000fc4000000003b */
[-C--:B------:R-:W-:Y:S02]  /*3450*/  HFMA2 R7, R3, R10.reuse, R7 ;  /* 0x0000000a03077231 */ /* 0x080fe40000000007 */
[----:B------:R-:W-:Y:S01]  /*3460*/  HADD2 R13, R2, -1056, -1056 ;  /* 0xe420e420020d7430 */ /* 0x000fe20000000000 */
[----:B------:R-:W-:Y:S01]  /*3470*/  ISETP.NE.AND P0, PT, R22, 0x1, PT ;  /* 0x000000011600780c */ /* 0x000fe20003f05270 */
[----:B------:R-:W-:Y:S01]  /*3480*/  HADD2 R36, R36, -1056, -1056 ;  /* 0xe420e42024247430 */ /* 0x000fe20000000000 */
[----:B------:R-:W-:Y:S01]  /*3490*/  PRMT R25, R25, 0x5410, R26 ;  /* 0x0000541019197816 */ /* 0x000fe2000000001a */
[----:B------:R-:W-:Y:S01]  /*34a0*/  HFMA2 R59, R13, R10, R59 ;  /* 0x0000000a0d3b7231 */ /* 0x000fe2000000003b */
[----:B------:R-:W-:Y:S01]  /*34b0*/  PRMT R27, R27, 0x5410, R28 ;  /* 0x000054101b1b7816 */ /* 0x000fe2000000001c */
[----:B------:R-:W-:Y:S01]  /*34c0*/  HADD2 R2, R4, -1056, -1056 ;  /* 0xe420e42004027430 */ /* 0x000fe20000000000 */
[----:B------:R-:W-:Y:S01]  /*34d0*/  MOV R35, R12 ;  /* 0x0000000c00237202 */ /* 0x000fe20000000f00 */
[----:B------:R-:W-:-:S02]  /*34e0*/  HFMA2 R62, R55, R8, R62 ;  /* 0x00000008373e7231 */ /* 0x000fc4000000003e */
[----:B------:R-:W-:Y:S02]  /*34f0*/  HADD2 R58, R6, -1056, -1056 ;  /* 0xe420e420063a7430 */ /* 0x000fe40000000000 */
[----:B------:R-:W-:Y:S01]  /*3500*/  HFMA2 R6, R57, R10, R5 ;  /* 0x0000000a39067231 */ /* 0x000fe20000000005 */
[----:B------:R-:W-:Y:S01]  /*3510*/  LOP3.LUT R5, R14, 0x64006400, RZ, 0xfc, !PT ;  /* 0x640064000e057812 */ /* 0x000fe200078efcff */
[----:B------:R-:W-:Y:S02]  /*3520*/  HFMA2 R59, R36, R11, R59 ;  /* 0x0000000b243b7231 */ /* 0x000fe4000000003b */
        /* <DEDUP_REMOVED lines=17> */
[----:B------:R-:W-:Y:S02]  /*3640*/  MOV R59, R19 ;  /* 0x00000013003b7202 */ /* 0x000fe40000000f00 */
[----:B------:R-:W-:Y:S01]  /*3650*/  ISETP.NE.AND P0, PT, R22, 0x2, PT ;  /* 0x000000021600780c */ /* 0x000fe20003f05270 */
[----:B------:R-:W1:Y:S01]  /*3660*/  LDS.128 R8, [UR7+0x70] ;  /* 0x00007007ff087984 */ /* 0x000e620008000c00 */
[----:B------:R-:W-:Y:S02]  /*3670*/  PRMT R25, R25, 0x5410, R26 ;  /* 0x0000541019197816 */ /* 0x000fe4000000001a */
[----:B------:R-:W-:Y:S01]  /*3680*/  PRMT R27, R27, 0x5410, R28 ;  /* 0x000054101b1b7816 */ /* 0x000fe2000000001c */
        /* <DEDUP_REMOVED lines=38> */
[----:B------:R-:W-:Y:S01]  /*38f0*/  MOV R35, R12 ;  /* 0x0000000c00237202 */ /* 0x000fe20000000f00 */
[----:B------:R-:W-:Y:S02]  /*3900*/  HFMA2 R31, R5, R25, R31 ;  /* 0x00000019051f7231 */ /* 0x000fe4000000001f */
[----:B------:R-:W-:Y:S01]  /*3910*/  HFMA2 R32, R38, R27, R32 ;  /* 0x0000001b26207231 */ /* 0x000fe20000000020 */
        /* <DEDUP_REMOVED lines=44> */
.L_x_2670:
[----:B------:R-:W-:-:S04]  /*3be0*/  VIMNMX R2, PT, PT, R24, UR14, PT ;  /* 0x0000000e18027c48 */ /* 0x000fc8000bfe0100 */
[----:B------:R-:W-:-:S13]  /*3bf0*/  ISETP.GT.AND P0, PT, R2, R35, PT ;  /* 0x000000230200720c */ /* 0x000fda0003f04270 */
[----:B------:R-:W-:Y:S05]  /*3c00*/  @!P0 BRA `(.L_x_2672) ;  /* 0x0000001c00808947 */ /* 0x000fea0003800000 */
[----:B------:R-:W-:Y:S02]  /*3c10*/  MOV R4, R20 ;  /* 0x0000001400047202 */ /* 0x000fe40000000f00 */
[----:B------:R-:W-:Y:S02]  /*3c20*/  MOV R5, R21 ;  /* 0x0000001500057202 */ /* 0x000fe40000000f00 */
[----:B------:R-:W-:-:S07]  /*3c30*/  VIMNMX.U32 R36, PT, PT, R24, UR14, PT ;  /* 0x0000000e18247c48 */ /* 0x000fce000bfe0000 */
.L_x_2674:
[----:B------:R-:W0:Y:S01]  /*3c40*/  LDC.64 R22, c[0x0][0x3a8] ;  /* 0x0000ea00ff167b82 */ /* 0x000e220000000a00 */
[----:B-----5:R1:W5:Y:S01]  /*3c50*/  LDG.E.128.CONSTANT R12, desc[UR10][R4.64] ;  /* 0x0000000a040c7981 */ /* 0x020362000c1e9d00 */
[----:B0-----:R-:W-:-:S05]  /*3c60*/  IMAD.WIDE R6, R23, 0x4, R4 ;  /* 0x0000000417067825 */ /* 0x001fca00078e0204 */
        /* <DEDUP_REMOVED lines=26> */
[----:B------:R-:W-:-:S02]  /*3e10*/  LOP3.LUT R40, R14, 0x380038, RZ, 0xc0, !PT ;  /* 0x003800380e287812 */ /* 0x000fc400078ec0ff */
[----:B------:R-:W-:Y:S02]  /*3e20*/  LOP3.LUT R15, R10, 0x380038, RZ, 0xc0, !PT ;  /* 0x003800380a0f7812 */ /* 0x000fe400078ec0ff */
[----:B------:R-:W-:Y:S02]  /*3e30*/  LOP3.LUT R12, R8, 0x380038, RZ, 0xc0, !PT ;  /* 0x00380038080c7812 */ /* 0x000fe400078ec0ff */
[----:B------:R-:W-:Y:S02]  /*3e40*/  SHF.R.U32.HI R73, RZ, 0x6, R14 ;  /* 0x00000006ff497819 */ /* 0x000fe4000001160e */
[----:B------:R-:W-:Y:S02]  /*3e50*/  SHF.R.U32.HI R90, RZ, 0x6, R10 ;  /* 0x00000006ff5a7819 */ /* 0x000fe4000001160a */
[----:B------:R-:W-:Y:S02]  /*3e60*/  LOP3.LUT R82, R10, 0x70007, RZ, 0xc0, !PT ;  /* 0x000700070a527812 */ /* 0x000fe400078ec0ff */
[----:B------:R-:W-:-:S02]  /*3e70*/  SHF.R.U32.HI R48, RZ, 0xe, R11 ;  /* 0x0000000eff307819 */ /* 0x000fc4000001160b */
[C---:B------:R-:W-:Y:S02]  /*3e80*/  LOP3.LUT R44, R11.reuse, 0x380038, RZ, 0xc0, !PT ;  /* 0x003800380b2c7812 */ /* 0x040fe400078ec0ff */
[----:B------:R-:W-:Y:S02]  /*3e90*/  SHF.R.U32.HI R92, RZ, 0x6, R11 ;  /* 0x00000006ff5c7819 */ /* 0x000fe4000001160b */
[----:B------:R-:W-:Y:S02]  /*3ea0*/  LOP3.LUT R84, R11, 0x70007, RZ, 0xc0, !PT ;  /* 0x000700070b547812 */ /* 0x000fe400078ec0ff */
[----:B------:R-:W-:Y:S02]  /*3eb0*/  LOP3.LUT R10, R16, 0x20002, R13, 0xf8, !PT ;  /* 0x00020002100a7812 */ /* 0x000fe400078ef80d */
[----:B------:R-:W-:Y:S02]  /*3ec0*/  LOP3.LUT R42, R18, 0x20002, R19, 0xf8, !PT ;  /* 0x00020002122a7812 */ /* 0x000fe400078ef813 */
        /* <DEDUP_REMOVED lines=8> */
[----:B------:R-:W-:Y:S01]  /*3f50*/  SHF.R.U32.HI R86, RZ, 0x6, R8 ;  /* 0x00000006ff567819 */ /* 0x000fe20000011608 */
[----:B------:R-:W-:Y:S01]  /*3f60*/  HFMA2 R67, R67, R46.H0_H0, -132, -132 ;  /* 0xd820d82043437431 */ /* 0x000fe2000004002e */
[----:B------:R-:W-:-:S02]  /*3f70*/  LOP3.LUT R78, R8, 0x70007, RZ, 0xc0, !PT ;  /* 0x00070007084e7812 */ /* 0x000fc400078ec0ff */
[--C-:B------:R-:W-:Y:S02]  /*3f80*/  SHF.R.U32.HI R8, RZ, 0xe, R9.reuse ;  /* 0x0000000eff087819 */ /* 0x100fe40000011609 */
[----:B------:R-:W-:Y:S02]  /*3f90*/  LOP3.LUT R17, R17, 0x10001, RZ, 0xc0, !PT ;  /* 0x0001000111117812 */ /* 0x000fe400078ec0ff */
[----:B------:R-:W-:Y:S02]  /*3fa0*/  LOP3.LUT R65, R14, 0x64006400, RZ, 0xfc, !PT ;  /* 0x640064000e417812 */ /* 0x000fe400078efcff */
[----:B------:R-:W-:Y:S02]  /*3fb0*/  LOP3.LUT R14, R90, 0x380038, RZ, 0xc0, !PT ;  /* 0x003800385a0e7812 */ /* 0x000fe400078ec0ff */
[----:B------:R-:W-:Y:S01]  /*3fc0*/  LOP3.LUT R13, R12, 0x64006400, RZ, 0xfc, !PT ;  /* 0x640064000c0d7812 */ /* 0x000fe200078efcff */
[----:B------:R-:W-:Y:S01]  /*3fd0*/  HFMA2 R65, R65, R46.H0_H0, -132, -132 ;  /* 0xd820d82041417431 */ /* 0x000fe2000004002e */
[----:B------:R-:W-:-:S02]  /*3fe0*/  SHF.R.U32.HI R88, RZ, 0x6, R9 ;  /* 0x00000006ff587819 */ /* 0x000fc40000011609 */
[----:B------:R-:W-:Y:S01]  /*3ff0*/  LOP3.LUT R80, R9, 0x70007, RZ, 0xc0, !PT ;  /* 0x0007000709507812 */ /* 0x000fe200078ec0ff */
[-C--:B------:R-:W-:Y:S01]  /*4000*/  HFMA2 R64, R13, R46.reuse.H0_H0, -132, -132 ;  /* 0xd820d8200d407431 */ /* 0x080fe2000004002e */
[----:B------:R-:W-:Y:S02]  /*4010*/  LOP3.LUT R41, R41, 0x10001, RZ, 0xc0, !PT ;  /* 0x0001000129297812 */ /* 0x000fe400078ec0ff */
[----:B------:R-:W-:Y:S02]  /*4020*/  LOP3.LUT R9, R17, 0x20002, R8, 0xf8, !PT ;  /* 0x0002000211097812 */ /* 0x000fe400078ef808 */
[----:B------:R-:W-:Y:S02]  /*4030*/  LOP3.LUT R55, R14, 0x64006400, RZ, 0xfc, !PT ;  /* 0x640064000e377812 */ /* 0x000fe400078efcff */
[----:B------:R-:W-:Y:S02]  /*4040*/  LOP3.LUT R48, R41, 0x20002, R48, 0xf8, !PT ;  /* 0x0002000229307812 */ /* 0x000fe400078ef830 */
[----:B------:R-:W-:Y:S01]  /*4050*/  LOP3.LUT R40, R92, 0x380038, RZ, 0xc0, !PT ;  /* 0x003800385c287812 */ /* 0x000fe200078ec0ff */
[----:B------:R-:W-:Y:S01]  /*4060*/  HFMA2 R55, R55, R46.H0_H0, -132, -132 ;  /* 0xd820d82037377431 */ /* 0x000fe2000004002e */
[----:B------:R-:W-:-:S02]  /*4070*/  MOV R37, 0x2400 ;  /* 0x0000240000257802 */ /* 0x000fc40000000f00 */
        /* <DEDUP_REMOVED lines=13> */
[----:B------:R-:W-:Y:S02]  /*4150*/  ISETP.NE.AND P0, PT, R22, 0x1, PT ;  /* 0x000000011600780c */ /* 0x000fe40003f05270 */
[----:B------:R-:W-:Y:S02]  /*4160*/  PRMT R25, R25, 0x5410, R26 ;  /* 0x0000541019197816 */ /* 0x000fe4000000001a */
[----:B------:R-:W-:Y:S02]  /*4170*/  PRMT R27, R27, 0x5410, R28 ;  /* 0x000054101b1b7816 */ /* 0x000fe4000000001c */
[----:B--2---:R-:W-:-:S02]  /*4180*/  SHF.R.U32.HI R18, RZ, 0xd, R5 ;  /* 0x0000000dff127819 */ /* 0x004fc40000011605 */
[C---:B------:R-:W-:Y:S02]  /*4190*/  LOP3.LUT R11, R5.reuse, 0x380038, RZ, 0xc0, !PT ;  /* 0x00380038050b7812 */ /* 0x040fe400078ec0ff */
[----:B------:R-:W-:Y:S02]  /*41a0*/  SHF.R.U32.HI R94, RZ, 0x6, R5 ;  /* 0x00000006ff5e7819 */ /* 0x000fe40000011605 */
[----:B------:R-:W-:Y:S02]  /*41b0*/  LOP3.LUT R87, R5, 0x70007, RZ, 0xc0, !PT ;  /* 0x0007000705577812 */ /* 0x000fe400078ec0ff */
[----:B------:R-:W-:Y:S02]  /*41c0*/  LOP3.LUT R5, R38, 0x64006400, RZ, 0xfc, !PT ;  /* 0x6400640026057812 */ /* 0x000fe400078efcff */
[----:B------:R-:W-:Y:S02]  /*41d0*/  LOP3.LUT R38, R75, 0x380038, RZ, 0xc0, !PT ;  /* 0x003800384b267812 */ /* 0x000fe400078ec0ff */
[----:B------:R-:W-:Y:S01]  /*41e0*/  SHF.R.U32.HI R93, RZ, 0xd, R7 ;  /* 0x0000000dff5d7819 */ /* 0x000fe20000011607 */
[----:B------:R-:W-:Y:S01]  /*41f0*/  HFMA2 R76, R5, R46.H0_H0, -132, -132 ;  /* 0xd820d820054c7431 */ /* 0x000fe2000004002e */
[----:B------:R-:W-:-:S02]  /*4200*/  LOP3.LUT R15, R38, 0x64006400, RZ, 0xfc, !PT ;  /* 0x64006400260f7812 */ /* 0x000fc400078efcff */
[C---:B------:R-:W-:Y:S02]  /*4210*/  LOP3.LUT R45, R7.reuse, 0x380038, RZ, 0xc0, !PT ;  /* 0x00380038072d7812 */ /* 0x040fe400078ec0ff */
[----:B------:R-:W-:Y:S01]  /*4220*/  SHF.R.U32.HI R96, RZ, 0x6, R7 ;  /* 0x00000006ff607819 */ /* 0x000fe20000011607 */
[----:B------:R-:W-:Y:S01]  /*4230*/  HFMA2 R62, R15, R46.H0_H0, -132, -132 ;  /* 0xd820d8200f3e7431 */ /* 0x000fe2000004002e */
[----:B------:R-:W-:Y:S01]  /*4240*/  LOP3.LUT R91, R7, 0x70007, RZ, 0xc0, !PT ;  /* 0x00070007075b7812 */ /* 0x000fe200078ec0ff */
[----:B------:R-:W0:Y:S01]  /*4250*/  LDS.128 R12, [UR4] ;  /* 0x00000004ff0c7984 */ /* 0x000e220008000c00 */
[----:B------:R-:W-:Y:S02]  /*4260*/  LOP3.LUT R7, R71, 0x380038, RZ, 0xc0, !PT ;  /* 0x0038003847077812 */ /* 0x000fe400078ec0ff */
[----:B------:R-:W-:Y:S02]  /*4270*/  LOP3.LUT R8, R4, 0x380038, RZ, 0xc0, !PT ;  /* 0x0038003804087812 */ /* 0x000fe400078ec0ff */
[----:B------:R-:W-:-:S02]  /*4280*/  SHF.R.U32.HI R17, RZ, 0xd, R4 ;  /* 0x0000000dff117819 */ /* 0x000fc40000011604 */
[----:B------:R-:W-:Y:S02]  /*4290*/  SHF.R.U32.HI R16, RZ, 0x6, R4 ;  /* 0x00000006ff107819 */ /* 0x000fe40000011604 */
[----:B------:R-:W-:Y:S02]  /*42a0*/  LOP3.LUT R85, R4, 0x70007, RZ, 0xc0, !PT ;  /* 0x0007000704557812 */ /* 0x000fe400078ec0ff */
[--C-:B------:R-:W-:Y:S02]  /*42b0*/  SHF.R.U32.HI R95, RZ, 0x6, R6.reuse ;  /* 0x00000006ff5f7819 */ /* 0x100fe40000011606 */
[----:B------:R-:W-:Y:S02]  /*42c0*/  SHF.R.U32.HI R19, RZ, 0xd, R6 ;  /* 0x0000000dff137819 */ /* 0x000fe40000011606 */
[C---:B------:R-:W-:Y:S02]  /*42d0*/  LOP3.LUT R41, R6.reuse, 0x380038, RZ, 0xc0, !PT ;  /* 0x0038003806297812 */ /* 0x040fe400078ec0ff */
[----:B------:R-:W-:-:S02]  /*42e0*/  LOP3.LUT R89, R6, 0x70007, RZ, 0xc0, !PT ;  /* 0x0007000706597812 */ /* 0x000fc400078ec0ff */
[----:B------:R-:W-:Y:S02]  /*42f0*/  LOP3.LUT R18, R9, 0x40004, R18, 0xf8, !PT ;  /* 0x0004000409127812 */ /* 0x000fe400078ef812 */
        /* <DEDUP_REMOVED lines=14> */
[----:B------:R-:W-:Y:S02]  /*43e0*/  LOP3.LUT R17, R10, 0x40004, R17, 0xf8, !PT ;  /* 0x000400040a117812 */ /* 0x000fe400078ef811 */
[----:B------:R-:W-:Y:S02]  /*43f0*/  LOP3.LUT R10, R88, 0x380038, RZ, 0xc0, !PT ;  /* 0x00380038580a7812 */ /* 0x000fe400078ec0ff */
[----:B------:R-:W-:-:S02]  /*4400*/  LOP3.LUT R5, R4, 0x64006400, RZ, 0xfc, !PT ;  /* 0x6400640004057812 */ /* 0x000fc400078efcff */
[----:B------:R-:W-:Y:S02]  /*4410*/  LOP3.LUT R7, R6, 0x64006400, RZ, 0xfc, !PT ;  /* 0x6400640006077812 */ /* 0x000fe400078efcff */
[----:B------:R-:W-:Y:S01]  /*4420*/  LOP3.LUT R93, R48, 0x40004, R93, 0xf8, !PT ;  /* 0x00040004305d7812 */ /* 0x000fe200078ef85d */
        /* <DEDUP_REMOVED lines=150> */
[----:B------:R-:W-:Y:S02]  /*4d90*/  HADD2 R97, R95, -1028, -1028 ;  /* 0xe404e4045f617430 */ /* 0x000fe40000000000 */
[----:B------:R-:W-:-:S02]  /*4da0*/  HFMA2 R99, R87, R10, R99 ;  /* 0x0000000a57637231 */ /* 0x000fc40000000063 */
[-C--:B------:R-:W-:Y:S01]  /*4db0*/  HFMA2 R98, R89, R10.reuse, R98 ;  /* 0x0000000a59627231 */ /* 0x080fe20000000062 */
[----:B------:R-:W-:Y:S01]  /*4dc0*/  LOP3.LUT R93, R93, 0x64006400, RZ, 0xfc, !PT ;  /* 0x640064005d5d7812 */ /* 0x000fe200078efcff */
[----:B------:R-:W-:Y:S02]  /*4dd0*/  HFMA2 R7, R85, R10, R7 ;  /* 0x0000000a55077231 */ /* 0x000fe40000000007 */
[-C--:B------:R-:W-:Y:S02]  /*4de0*/  HFMA2 R6, R60, R11.reuse, R6 ;  /* 0x0000000b3c067231 */ /* 0x080fe40000000006 */
[-C--:B------:R-:W-:Y:S02]  /*4df0*/  HFMA2 R98, R58, R11.reuse, R98 ;  /* 0x0000000b3a627231 */ /* 0x080fe40000000062 */
[-C--:B------:R-:W-:Y:S02]  /*4e00*/  HFMA2 R7, R54, R11.reuse, R7 ;  /* 0x0000000b36077231 */ /* 0x080fe40000000007 */
[----:B------:R-:W-:-:S02]  /*4e10*/  HFMA2 R4, R56, R11, R99 ;  /* 0x0000000b38047231 */ /* 0x000fc40000000063 */
[----:B------:R-:W-:Y:S02]  /*4e20*/  HADD2 R99, R94, -1028, -1028 ;  /* 0xe404e4045e637430 */ /* 0x000fe40000000000 */
        /* <DEDUP_REMOVED lines=184> */
.L_x_2673:
[----:B------:R-:W-:Y:S01]  /*59b0*/  IADD3 R35, PT, PT, R35, 0x20, RZ ;  /* 0x0000002023237810 */ /* 0x000fe20007ffe0ff */
[----:B------:R-:W-:Y:S01]  /*59c0*/  UIADD3 UR4, UPT, UPT, UR4, 0x40, URZ ;  /* 0x0000004004047890 */ /* 0x000fe2000fffe0ff */
[----:B------:R-:W-:Y:S02]  /*59d0*/  IMAD.WIDE R4, R23, 0x4, R2 ;  /* 0x0000000417047825 */ /* 0x000fe400078e0202 */
[----:B------:R-:W-:-:S13]  /*59e0*/  ISETP.GE.AND P0, PT, R35, R36, PT ;  /* 0x000000242300720c */ /* 0x000fda0003f06270 */
[----:B------:R-:W-:Y:S05]  /*59f0*/  @!P0 BRA `(.L_x_2674) ;  /* 0xffffffe000908947 */ /* 0x000fea000383ffff */
[----:B------:R-:W-:-:S07]  /*5a00*/  IMAD.WIDE R20, R23, 0xc, R20 ;  /* 0x0000000c17147825 */ /* 0x000fce00078e0214 */
.L_x_2672:
[----:B------:R-:W0:Y:S02]  /*5a10*/  LDCU UR5, c[0x0][0x3dc] ;  /* 0x00007b80ff0577ac */ /* 0x000e240008000800 */
[----:B0-----:R-:W-:-:S04]  /*5a20*/  VIMNMX R24, PT, PT, R24, UR5, PT ;  /* 0x0000000518187c48 */ /* 0x001fc8000bfe0100 */
[----:B------:R-:W-:-:S13]  /*5a30*/  ISETP.GT.AND P0, PT, R24, R35, PT ;  /* 0x000000231800720c */ /* 0x000fda0003f04270 */
[----:B------:R-:W-:Y:S05]  /*5a40*/  @!P0 BRA `(.L_x_2675) ;  /* 0x0000000c00e88947 */ /* 0x000fea0003800000 */
[----:B------:R-:W0:Y:S01]  /*5a50*/  S2R R22, SR_CTAID.Y ;  /* 0x0000000000167919 */ /* 0x000e220000002600 */
[----:B------:R-:W0:Y:S01]  /*5a60*/  LDC R3, c[0x0][0x3a8] ;  /* 0x0000ea00ff037b82 */ /* 0x000e220000000800 */
[----:B------:R-:W-:Y:S01]  /*5a70*/  UIADD3 UR4, UPT, UPT, UR4, 0x50, URZ ;  /* 0x0000005004047890 */ /* 0x000fe2000fffe0ff */
[----:B0-----:R-:W-:-:S11]  /*5a80*/  IMAD R22, R22, -0x3, R3 ;  /* 0xfffffffd16167824 */ /* 0x001fd600078e0203 */
.L_x_2677:
[----:B------:R-:W-:-:S13]  /*5a90*/  ISETP.GE.AND P0, PT, R22, 0x1, PT ;  /* 0x000000011600780c */ /* 0x000fda0003f06270 */
[----:B------:R-:W-:Y:S05]  /*5aa0*/  @!P0 BRA `(.L_x_2676) ;  /* 0x0000000c00b88947 */ /* 0x000fea0003800000 */
[----:B------:R-:W2:Y:S01]  /*5ab0*/  LDG.E.128.CONSTANT R4, desc[UR10][R20.64] ;  /* 0x0000000a14047981 */ /* 0x000ea2000c1e9d00 */
[----:B------:R-:W-:Y:S01]  /*5ac0*/  MOV R0, 0x2400 ;  /* 0x0000240000007802 */ /* 0x000fe20000000f00 */
[----:B------:R-:W-:Y:S01]  /*5ad0*/  HFMA2 R39, -RZ, RZ, 0, 0.0625 ;  /* 0x00002c00ff277431 */ /* 0x000fe200000001ff */
[----:B------:R-:W-:Y:S02]  /*5ae0*/  MOV R38, 0x3400 ;  /* 0x0000340000267802 */ /* 0x000fe40000000f00 */
[----:B------:R-:W-:Y:S02]  /*5af0*/  PRMT R25, R25, 0x5410, R0 ;  /* 0x0000541019197816 */ /* 0x000fe40000000000 */
[----:B------:R-:W-:Y:S02]  /*5b00*/  PRMT R38, R38, 0x5410, R38 ;  /* 0x0000541026267816 */ /* 0x000fe40000000026 */
[----:B------:R-:W-:Y:S02]  /*5b10*/  ISETP.NE.AND P0, PT, R22, 0x1, PT ;  /* 0x000000011600780c */ /* 0x000fe40003f05270 */
        /* <DEDUP_REMOVED lines=75> */
[-C--:B------:R-:W-:Y:S01]  /*5fd0*/  HFMA2 R46, R52, R25.reuse.H1_H1, -18, -18 ;  /* 0xcc80cc80342e7431 */ /* 0x080fe20000060019 */
[----:B------:R-:W-:Y:S01]  /*5fe0*/  LOP3.LUT R57, R43, 0xc000c0, RZ, 0xc0, !PT ;  /* 0x00c000c02b397812 */ /* 0x000fe200078ec0ff */
[----:B------:R-:W-:Y:S01]  /*5ff0*/  HFMA2 R52, R51, R25.H1_H1, -18, -18 ;  /* 0xcc80cc8033347431 */ /* 0x000fe20000060019 */
[----:B------:R-:W-:Y:S01]  /*6000*/  LOP3.LUT R42, R42, 0x64006400, RZ, 0xfc, !PT ;  /* 0x640064002a2a7812 */ /* 0x000fe200078efcff */
[----:B------:R-:W-:Y:S01]  /*6010*/  HADD2 R51, R53, -1026, -1026 ;  /* 0xe402e40235337430 */ /* 0x000fe20000000000 */
[----:B------:R-:W-:Y:S01]  /*6020*/  LOP3.LUT R48, R48, 0x64006400, RZ, 0xfc, !PT ;  /* 0x6400640030307812 */ /* 0x000fe200078efcff */
[----:B------:R-:W-:-:S02]  /*6030*/  HADD2 R53, R55, -1026, -1026 ;  /* 0xe402e40237357430 */ /* 0x000fc40000000000 */
[-C--:B0-----:R-:W-:Y:S01]  /*6040*/  HFMA2 R55, R47, R4.reuse, RZ ;  /* 0x000000042f377231 */ /* 0x081fe200000000ff */
[----:B------:R-:W-:Y:S01]  /*6050*/  LOP3.LUT R57, R57, 0x64006400, RZ, 0xfc, !PT ;  /* 0x6400640039397812 */ /* 0x000fe200078efcff */
[-C--:B------:R-:W-:Y:S02]  /*6060*/  HFMA2 R40, R42, R25.reuse.H1_H1, -18, -18 ;  /* 0xcc80cc802a287431 */ /* 0x080fe40000060019 */
[----:B------:R-:W-:Y:S02]  /*6070*/  HFMA2 R58, R51, R4, RZ ;  /* 0x00000004333a7231 */ /* 0x000fe400000000ff */
[-C--:B------:R-:W-:Y:S01]  /*6080*/  HFMA2 R42, R48, R25.reuse.H1_H1, -18, -18 ;  /* 0xcc80cc80302a7431 */ /* 0x080fe20000060019 */
[----:B------:R-:W-:Y:S01]  /*6090*/  LOP3.LUT R45, R45, 0x30003, RZ, 0xc0, !PT ;  /* 0x000300032d2d7812 */ /* 0x000fe200078ec0ff */
[----:B------:R-:W-:Y:S01]  /*60a0*/  HFMA2 R48, R56, R25.H1_H1, -18, -18 ;  /* 0xcc80cc8038307431 */ /* 0x000fe20000060019 */
[----:B------:R-:W-:Y:S01]  /*60b0*/  LOP3.LUT R54, R41, 0xc000c0, RZ, 0xc0, !PT ;  /* 0x00c000c029367812 */ /* 0x000fe200078ec0ff */
[----:B------:R-:W-:-:S02]  /*60c0*/  HFMA2 R55, R0, R5, R55 ;  /* 0x0000000500377231 */ /* 0x000fc40000000037 */
[----:B------:R-:W-:Y:S01]  /*60d0*/  HFMA2 R56, R57, R25.H1_H1, -18, -18 ;  /* 0xcc80cc8039387431 */ /* 0x000fe20000060019 */
[----:B------:R-:W-:Y:S01]  /*60e0*/  LOP3.LUT R44, R44, 0x30003, RZ, 0xc0, !PT ;  /* 0x000300032c2c7812 */ /* 0x000fe200078ec0ff */
[-C--:B------:R-:W-:Y:S02]  /*60f0*/  HFMA2 R57, R49, R4.reuse, RZ.H0_H0 ;  /* 0x0000000431397231 */ /* 0x080fe400000400ff */
[-C--:B------:R-:W-:Y:S02]  /*6100*/  HFMA2 R58, R12, R5.reuse, R58 ;  /* 0x000000050c3a7231 */ /* 0x080fe4000000003a */
[----:B------:R-:W-:Y:S01]  /*6110*/  HFMA2 R4, R53, R4, RZ.H0_H0 ;  /* 0x0000000435047231 */ /* 0x000fe200000400ff */
[----:B------:R-:W-:Y:S01]  /*6120*/  LOP3.LUT R54, R54, 0x64006400, RZ, 0xfc, !PT ;  /* 0x6400640036367812 */ /* 0x000fe200078efcff */
[----:B------:R-:W-:Y:S02]  /*6130*/  HFMA2 R57, R2, R5, R57 ;  /* 0x0000000502397231 */ /* 0x000fe40000000039 */
[----:B------:R-:W-:-:S02]  /*6140*/  HFMA2 R55, R3, R6, R55 ;  /* 0x0000000603377231 */ /* 0x000fc40000000037 */
[----:B------:R-:W-:Y:S01]  /*6150*/  HFMA2 R4, R14, R5, R4 ;  /* 0x000000050e047231 */ /* 0x000fe20000000004 */
[----:B------:R-:W-:Y:S01]  /*6160*/  LOP3.LUT R5, R43, 0x30003, RZ, 0xc0, !PT ;  /* 0x000300032b057812 */ /* 0x000fe200078ec0ff */
[-C--:B------:R-:W-:Y:S02]  /*6170*/  HFMA2 R57, R13, R6.reuse, R57 ;  /* 0x000000060d397231 */ /* 0x080fe40000000039 */
[-C--:B------:R-:W-:Y:S02]  /*6180*/  HFMA2 R58, R15, R6.reuse, R58 ;  /* 0x000000060f3a7231 */ /* 0x080fe4000000003a */
[----:B------:R-:W-:Y:S01]  /*6190*/  HFMA2 R59, R17, R6, R4 ;  /* 0x00000006113b7231 */ /* 0x000fe20000000004 */
[----:B------:R-:W-:Y:S01]  /*61a0*/  LOP3.LUT R4, R41, 0x30003, RZ, 0xc0, !PT ;  /* 0x0003000329047812 */ /* 0x000fe200078ec0ff */
[-C--:B------:R-:W-:Y:S01]  /*61b0*/  HFMA2 R57, R42, R7.reuse, R57 ;  /* 0x000000072a397231 */ /* 0x080fe20000000039 */
[----:B------:R-:W-:Y:S01]  /*61c0*/  LOP3.LUT R41, R45, 0x64006400, RZ, 0xfc, !PT ;  /* 0x640064002d297812 */ /* 0x000fe200078efcff */
[-C--:B------:R-:W-:Y:S01]  /*61d0*/  HFMA2 R6, R40, R7.reuse, R55 ;  /* 0x0000000728067231 */ /* 0x080fe20000000037 */
[----:B------:R-:W-:Y:S01]  /*61e0*/  LOP3.LUT R4, R4, 0x64006400, RZ, 0xfc, !PT ;  /* 0x6400640004047812 */ /* 0x000fe200078efcff */
[----:B------:R-:W-:-:S02]  /*61f0*/  HFMA2 R59, R48, R7, R59 ;  /* 0x00000007303b7231 */ /* 0x000fc4000000003b */
[----:B------:R-:W-:Y:S02]  /*6200*/  HFMA2 R58, R46, R7, R58 ;  /* 0x000000072e3a7231 */ /* 0x000fe4000000003a */
[----:B------:R-:W-:Y:S01]  /*6210*/  HADD2 R41, R41, -1026, -1026 ;  /* 0xe402e40229297430 */ /* 0x000fe20000000000 */
[----:B------:R-:W-:Y:S01]  /*6220*/  LOP3.LUT R5, R5, 0x64006400, RZ, 0xfc, !PT ;  /* 0x6400640005057812 */ /* 0x000fe200078efcff */
[----:B------:R-:W-:Y:S01]  /*6230*/  HADD2 R45, R4, -1026, -1026 ;  /* 0xe402e402042d7430 */ /* 0x000fe20000000000 */
[----:B------:R-:W-:Y:S01]  /*6240*/  LOP3.LUT R43, R44, 0x64006400, RZ, 0xfc, !PT ;  /* 0x640064002c2b7812 */ /* 0x000fe200078efcff */
[----:B------:R-:W-:Y:S02]  /*6250*/  HFMA2 R50, R50, R25.H1_H1, -18, -18 ;  /* 0xcc80cc8032327431 */ /* 0x000fe40000060019 */
[----:B-1----:R-:W-:Y:S02]  /*6260*/  HFMA2 R6, R41, R8, R6 ;  /* 0x0000000829067231 */ /* 0x002fe40000000006 */
[----:B------:R-:W-:-:S02]  /*6270*/  HADD2 R55, R5, -1026, -1026 ;  /* 0xe402e40205377430 */ /* 0x000fc40000000000 */
[-C--:B------:R-:W-:Y:S02]  /*6280*/  HFMA2 R58, R45, R8.reuse, R58 ;  /* 0x000000082d3a7231 */ /* 0x080fe4000000003a */
[----:B------:R-:W-:Y:S02]  /*6290*/  HADD2 R43, R43, -1026, -1026 ;  /* 0xe402e4022b2b7430 */ /* 0x000fe40000000000 */
[----:B------:R-:W-:Y:S01]  /*62a0*/  HFMA2 R54, R54, R25.H1_H1, -18, -18 ;  /* 0xcc80cc8036367431 */ /* 0x000fe20000060019 */
[----:B------:R-:W-:Y:S01]  /*62b0*/  PRMT R25, R25, 0x5410, R26 ;  /* 0x0000541019197816 */ /* 0x000fe2000000001a */
        /* <DEDUP_REMOVED lines=13> */
[----:B------:R-:W-:Y:S02]  /*6390*/  HFMA2 R5, R50, R11, R5 ;  /* 0x0000000b32057231 */ /* 0x000fe40000000005 */
[----:B------:R-:W-:-:S02]  /*63a0*/  HADD2 R59, R59.H0_H0, R59.H1_H1 ;  /* 0x3000003b3b3b7230 */ /* 0x000fc40000000800 */
        /* <DEDUP_REMOVED lines=94> */
.L_x_2676:
[----:B------:R-:W0:Y:S01]  /*6990*/  LDC R23, c[0x0][0x3ac] ;  /* 0x0000eb00ff177b82 */ /* 0x000e220000000800 */
[----:B------:R-:W-:Y:S01]  /*69a0*/  IADD3 R35, PT, PT, R35, 0x10, RZ ;  /* 0x0000001023237810 */ /* 0x000fe20007ffe0ff */
[----:B------:R-:W-:-:S03]  /*69b0*/  UIADD3 UR4, UPT, UPT, UR4, 0x20, URZ ;  /* 0x0000002004047890 */ /* 0x000fc6000fffe0ff */
[----:B------:R-:W-:Y:S01]  /*69c0*/  ISETP.GE.AND P0, PT, R35, R24, PT ;  /* 0x000000182300720c */ /* 0x000fe20003f06270 */
[----:B0-----:R-:W-:-:S12]  /*69d0*/  IMAD.WIDE R20, R23, 0x4, R20 ;  /* 0x0000000417147825 */ /* 0x001fd800078e0214 */
[----:B------:R-:W-:Y:S05]  /*69e0*/  @!P0 BRA `(.L_x_2677) ;  /* 0xfffffff000288947 */ /* 0x000fea000383ffff */
.L_x_2675:
        /* <DEDUP_REMOVED lines=18> */
.L_x_2681:
[----:B------:R-:W0:Y:S02]  /*6b10*/  LDS R2, [R0] ;  /* 0x0000000000027984 */ /* 0x000e240000000800 */
[----:B0-----:R-:W-:-:S05]  /*6b20*/  HADD2 R3, R2, R29 ;  /* 0x0000001d02037230 */ /* 0x001fca0000000000 */
[----:B------:R-:W0:Y:S02]  /*6b30*/  ATOMS.CAST.SPIN P0, [R0], R2, R3 ;  /* 0x000000020000758d */ /* 0x000e240001800003 */
[----:B0-----:R-:W-:Y:S05]  /*6b40*/  @!P0 BRA `(.L_x_2681) ;  /* 0xfffffffc00f08947 */ /* 0x001fea000383ffff */
[----:B------:R-:W-:Y:S05]  /*6b50*/  BRA `(.L_x_2679) ;  /* 0x00000000000c7947 */ /* 0x000fea0003800000 */
.L_x_2680:
[----:B------:R-:W2:Y:S02]  /*6b60*/  LD.E R0, desc[UR10][R4.64] ;  /* 0x0000000a04007980 */ /* 0x000ea4000c101900 */
[----:B--2---:R-:W-:-:S05]  /*6b70*/  IADD3 R3, PT, PT, R29, R0, RZ ;  /* 0x000000001d037210 */ /* 0x004fca0007ffe0ff */
[----:B------:R0:W-:Y:S02]  /*6b80*/  ST.E desc[UR10][R4.64], R3 ;  /* 0x0000000304007985 */ /* 0x0001e4000c10190a */
.L_x_2679:
[----:B------:R-:W-:Y:S05]  /*6b90*/  BSYNC.RECONVERGENT B0 ;  /* 0x0000000000007941 */ /* 0x000fea0003800200 */
.L_x_2678:
[----:B------:R1:W-:Y:S01]  /*6ba0*/  ATOM.E.ADD.F16x2.RN.STRONG.GPU P0, RZ, desc[UR10][R4.64+0x4], R30 ;  /* 0x8000041e04ff79a2 */ /* 0x0003e2000c10e10a */
[----:B------:R-:W-:Y:S04]  /*6bb0*/  BSSY.RECONVERGENT B0, `(.L_x_2682) ;  /* 0x000000e000007945 */ /* 0x000fe80003800200 */
[----:B-1----:R-:W-:Y:S05]  /*6bc0*/  @P0 BRA `(.L_x_2683) ;  /* 0x0000000000300947 */ /* 0x002fea0003800000 */
[----:B------:R-:W1:Y:S02]  /*6bd0*/  QSPC.E.S P0, RZ, [R4+0x4] ;  /* 0x0000040004ff73aa */ /* 0x000e640000000500 */
[----:B-1----:R-:W-:Y:S05]  /*6be0*/  @!P0 BRA `(.L_x_2684) ;  /* 0x00000000001c8947 */ /* 0x002fea0003800000 */
[----:B------:R-:W-:-:S04]  /*6bf0*/  MOV R2, R4 ;  /* 0x0000000400027202 */ /* 0x000fc80000000f00 */
[----:B------:R-:W-:-:S07]  /*6c00*/  MOV R0, R2 ;  /* 0x0000000200007202 */ /* 0x000fce0000000f00 */
.L_x_2685:
[----:B------:R-:W0:Y:S02]  /*6c10*/  LDS R2, [R0+0x4] ;  /* 0x0000040000027984 */ /* 0x000e240000000800 */
[----:B0-----:R-:W-:-:S05]  /*6c20*/  HFMA2 R3, R2, 1, 1, R30 ;  /* 0x3c003c0002037831 */ /* 0x001fca000000001e */
[----:B------:R-:W0:Y:S02]  /*6c30*/  ATOMS.CAST.SPIN P0, [R0+0x4], R2, R3 ;  /* 0x000004020000758d */ /* 0x000e240001800003 */
[----:B0-----:R-:W-:Y:S05]  /*6c40*/  @!P0 BRA `(.L_x_2685) ;  /* 0xfffffffc00f08947 */ /* 0x001fea000383ffff */
[----:B------:R-:W-:Y:S05]  /*6c50*/  BRA `(.L_x_2683) ;  /* 0x00000000000c7947 */ /* 0x000fea0003800000 */
.L_x_2684:
[----:B------:R-:W0:Y:S02]  /*6c60*/  LD.E R0, desc[UR10][R4.64+0x4] ;  /* 0x0000040a04007980 */ /* 0x000e24000c101900 */
[----:B0-----:R-:W-:-:S05]  /*6c70*/  IADD3 R3, PT, PT, R30, R0, RZ ;  /* 0x000000001e037210 */ /* 0x001fca0007ffe0ff */
[----:B------:R1:W-:Y:S02]  /*6c80*/  ST.E desc[UR10][R4.64+0x4], R3 ;  /* 0x0000040304007985 */ /* 0x0003e4000c10190a */
.L_x_2683:
[----:B------:R-:W-:Y:S05]  /*6c90*/  BSYNC.RECONVERGENT B0 ;  /* 0x0000000000007941 */ /* 0x000fea0003800200 */
.L_x_2682:
        /* <DEDUP_REMOVED lines=10> */
.L_x_2689:
[----:B------:R-:W0:Y:S02]  /*6d40*/  LDS R2, [R0] ;  /* 0x0000000000027984 */ /* 0x000e240000000800 */
[----:B0-----:R-:W-:-:S05]  /*6d50*/  HADD2 R3, R2, R31 ;  /* 0x0000001f02037230 */ /* 0x001fca0000000000 */
[----:B------:R-:W0:Y:S02]  /*6d60*/  ATOMS.CAST.SPIN P0, [R0], R2, R3 ;  /* 0x000000020000758d */ /* 0x000e240001800003 */
[----:B0-----:R-:W-:Y:S05]  /*6d70*/  @!P0 BRA `(.L_x_2689) ;  /* 0xfffffffc00f08947 */ /* 0x001fea000383ffff */
[----:B------:R-:W-:Y:S05]  /*6d80*/  BRA `(.L_x_2687) ;  /* 0x00000000000c7947 */ /* 0x000fea0003800000 */
.L_x_2688:
[----:B------:R-:W2:Y:S02]  /*6d90*/  LD.E R0, desc[UR10][R4.64] ;  /* 0x0000000a04007980 */ /* 0x000ea4000c101900 */
[----:B--2---:R-:W-:-:S05]  /*6da0*/  IADD3 R3, PT, PT, R31, R0, RZ ;  /* 0x000000001f037210 */ /* 0x004fca0007ffe0ff */
[----:B------:R0:W-:Y:S02]  /*6db0*/  ST.E desc[UR10][R4.64], R3 ;  /* 0x0000000304007985 */ /* 0x0001e4000c10190a */
.L_x_2687:
[----:B------:R-:W-:Y:S05]  /*6dc0*/  BSYNC.RECONVERGENT B0 ;  /* 0x0000000000007941 */ /* 0x000fea0003800200 */
.L_x_2686:
[----:B------:R1:W-:Y:S01]  /*6dd0*/  ATOM.E.ADD.F16x2.RN.STRONG.GPU P0, RZ, desc[UR10][R4.64+0x4], R32 ;  /* 0x8000042004ff79a2 */ /* 0x0003e2000c10e10a */
[----:B------:R-:W-:Y:S04]  /*6de0*/  BSSY.RECONVERGENT B0, `(.L_x_2690) ;  /* 0x000000e000007945 */ /* 0x000fe80003800200 */
[----:B-1----:R-:W-:Y:S05]  /*6df0*/  @P0 BRA `(.L_x_2691) ;  /* 0x0000000000300947 */ /* 0x002fea0003800000 */
[----:B------:R-:W1:Y:S02]  /*6e00*/  QSPC.E.S P0, RZ, [R4+0x4] ;  /* 0x0000040004ff73aa */ /* 0x000e640000000500 */
[----:B-1----:R-:W-:Y:S05]  /*6e10*/  @!P0 BRA `(.L_x_2692) ;  /* 0x00000000001c8947 */ /* 0x002fea0003800000 */
[----:B------:R-:W-:-:S04]  /*6e20*/  MOV R2, R4 ;  /* 0x0000000400027202 */ /* 0x000fc80000000f00 */
[----:B------:R-:W-:-:S07]  /*6e30*/  MOV R0, R2 ;  /* 0x0000000200007202 */ /* 0x000fce0000000f00 */
.L_x_2693:
[----:B------:R-:W0:Y:S02]  /*6e40*/  LDS R2, [R0+0x4] ;  /* 0x0000040000027984 */ /* 0x000e240000000800 */
[----:B0-----:R-:W-:-:S05]  /*6e50*/  HFMA2 R3, R2, 1, 1, R32 ;  /* 0x3c003c0002037831 */ /* 0x001fca0000000020 */
[----:B------:R-:W0:Y:S02]  /*6e60*/  ATOMS.CAST.SPIN P0, [R0+0x4], R2, R3 ;  /* 0x000004020000758d */ /* 0x000e240001800003 */
[----:B0-----:R-:W-:Y:S05]  /*6e70*/  @!P0 BRA `(.L_x_2693) ;  /* 0xfffffffc00f08947 */ /* 0x001fea000383ffff */
[----:B------:R-:W-:Y:S05]  /*6e80*/  BRA `(.L_x_2691) ;  /* 0x00000000000c7947 */ /* 0x000fea0003800000 */
.L_x_2692:
[----:B------:R-:W0:Y:S02]  /*6e90*/  LD.E R0, desc[UR10][R4.64+0x4] ;  /* 0x0000040a04007980 */ /* 0x000e24000c101900 */
[----:B0-----:R-:W-:-:S05]  /*6ea0*/  IADD3 R3, PT, PT, R32, R0, RZ ;  /* 0x0000000020037210 */ /* 0x001fca0007ffe0ff */
[----:B------:R1:W-:Y:S02]  /*6eb0*/  ST.E desc[UR10][R4.64+0x4], R3 ;  /* 0x0000040304007985 */ /* 0x0003e4000c10190a */
.L_x_2691:
[----:B------:R-:W-:Y:S05]  /*6ec0*/  BSYNC.RECONVERGENT B0 ;  /* 0x0000000000007941 */ /* 0x000fea0003800200 */
.L_x_2690:
        /* <DEDUP_REMOVED lines=10> */
.L_x_2697:
[----:B------:R-:W0:Y:S02]  /*6f70*/  LDS R2, [R0] ;  /* 0x0000000000027984 */ /* 0x000e240000000800 */
[----:B0-----:R-:W-:-:S05]  /*6f80*/  HADD2 R3, R2, R33 ;  /* 0x0000002102037230 */ /* 0x001fca0000000000 */
[----:B------:R-:W0:Y:S02]  /*6f90*/  ATOMS.CAST.SPIN P0, [R0], R2, R3 ;  /* 0x000000020000758d */ /* 0x000e240001800003 */
[----:B0-----:R-:W-:Y:S05]  /*6fa0*/  @!P0 BRA `(.L_x_2697) ;  /* 0xfffffffc00f08947 */ /* 0x001fea000383ffff */
[----:B------:R-:W-:Y:S05]  /*6fb0*/  BRA `(.L_x_2695) ;  /* 0x00000000000c7947 */ /* 0x000fea0003800000 */
.L_x_2696:
[----:B------:R-:W2:Y:S02]  /*6fc0*/  LD.E R0, desc[UR10][R4.64] ;  /* 0x0000000a04007980 */ /* 0x000ea4000c101900 */
[----:B--2---:R-:W-:-:S05]  /*6fd0*/  IADD3 R3, PT, PT, R33, R0, RZ ;  /* 0x0000000021037210 */ /* 0x004fca0007ffe0ff */
[----:B------:R0:W-:Y:S02]  /*6fe0*/  ST.E desc[UR10][R4.64], R3 ;  /* 0x0000000304007985 */ /* 0x0001e4000c10190a */
.L_x_2695:
[----:B------:R-:W-:Y:S05]  /*6ff0*/  BSYNC.RECONVERGENT B0 ;  /* 0x0000000000007941 */ /* 0x000fea0003800200 */
.L_x_2694:
[----:B------:R1:W-:Y:S02]  /*7000*/  ATOM.E.ADD.F16x2.RN.STRONG.GPU P0, RZ, desc[UR10][R4.64+0x4], R34 ;  /* 0x8000042204ff79a2 */ /* 0x0003e4000c10e10a */
[----:B-1----:R-:W-:Y:S05]  /*7010*/  @P0 EXIT ;  /* 0x000000000000094d */ /* 0x002fea0003800000 */
[----:B------:R-:W1:Y:S02]  /*7020*/  QSPC.E.S P0, RZ, [R4+0x4] ;  /* 0x0000040004ff73aa */ /* 0x000e640000000500 */
[----:B-1----:R-:W-:Y:S05]  /*7030*/  @!P0 BRA `(.L_x_2698) ;  /* 0x00000000001c8947 */ /* 0x002fea0003800000 */
[----:B------:R-:W-:-:S04]  /*7040*/  MOV R2, R4 ;  /* 0x0000000400027202 */ /* 0x000fc80000000f00 */
[----:B------:R-:W-:-:S07]  /*7050*/  MOV R0, R2 ;  /* 0x0000000200007202 */ /* 0x000fce0000000f00 */
.L_x_2699:
[----:B------:R-:W0:Y:S02]  /*7060*/  LDS R2, [R0+0x4] ;  /* 0x0000040000027984 */ /* 0x000e240000000800 */
[----:B0-----:R-:W-:-:S05]  /*7070*/  HFMA2 R3, R2, 1, 1, R34 ;  /* 0x3c003c0002037831 */ /* 0x001fca0000000022 */
[----:B------:R-:W0:Y:S02]  /*7080*/  ATOMS.CAST.SPIN P0, [R0+0x4], R2, R3 ;  /* 0x000004020000758d */ /* 0x000e240001800003 */
[----:B0-----:R-:W-:Y:S05]  /*7090*/  @!P0 BRA `(.L_x_2699) ;  /* 0xfffffffc00f08947 */ /* 0x001fea000383ffff */
[----:B------:R-:W-:Y:S05]  /*70a0*/  EXIT ;  /* 0x000000000000794d */ /* 0x000fea0003800000 */
.L_x_2698:
[----:B------:R-:W0:Y:S02]  /*70b0*/  LD.E R0, desc[UR10][R4.64+0x4] ;  /* 0x0000040a04007980 */ /* 0x000e24000c101900 */
[----:B0-----:R-:W-:-:S05]  /*70c0*/  IADD3 R3, PT, PT, R34, R0, RZ ;  /* 0x0000000022037210 */ /* 0x001fca0007ffe0ff */
[----:B------:R-:W-:Y:S01]  /*70d0*/  ST.E desc[UR10][R4.64+0x4], R3 ;  /* 0x0000040304007985 */ /* 0x000fe2000c10190a */
[----:B------:R-:W-:Y:S05]  /*70e0*/  EXIT ;  /* 0x000000000000794d */ /* 0x000fea0003800000 */
.L_x_2700:
        /* <DEDUP_REMOVED lines=9> */
.L_x_4512:


//--------------------- .text._Z23gemm_half_q_half_kernelILi3ELi128ELb0ELb0ELi32EEvPK6__halfPKjS4_S2_PS0_iiiiPKtS7_iiiiiibS2_i --------------------------
	.section	.text._Z23gemm_half_q_half_kernelILi3ELi128ELb0ELb0ELi32EEvPK6__halfPKjS4_S2_PS0_iiiiPKtS7_iiiiiibS2_i,"ax",@progbits
	.align	128
        .global         _Z23gemm_half_q_half_kernelILi3ELi128ELb0ELb0ELi32EEvPK6__halfPKjS4_S2_PS0_iiiiPKtS7_iiiiiibS2_i
        .type           _Z23gemm_half_q_half_kernelILi3ELi128ELb0ELb0ELi32EEvPK6__halfPKjS4_S2_PS0_iiiiPKtS7_iiiiiibS2_i,@function
        .size           _Z23gemm_half_q_half_kernelILi3ELi128ELb0ELb0ELi32EEvPK6__halfPKjS4_S2_PS0_iiiiPKtS7_iiiiiibS2_i,(.L_x_4513 - _Z23gemm_half_q_half_kernelILi3ELi128ELb0ELb0ELi32EEvPK6__halfPKjS4_S2_PS0_iiiiPKtS7_iiiiiibS2_i)
        .other          _Z23gemm_half_q_half_kernelILi3ELi128ELb0ELb0ELi32EEvPK6__halfPKjS4_S2_PS0_iiiiPKtS7_iiiiiibS2_i,@"STO_CUDA_ENTRY STV_DEFAULT"
_Z23gemm_half_q_half_kernelILi3ELi128ELb0ELb0ELi32EEvPK6__halfPKjS4_S2_PS0_iiiiPKtS7_iiiiiibS2_i:
.text._Z23gemm_half_q_half_kernelILi3ELi128ELb0ELb0ELi32EEvPK6__halfPKjS4_S2_PS0_iiiiPKtS7_iiiiiibS2_i:
        /* <DEDUP_REMOVED lines=53> */
.L_x_2706:
        /* <DEDUP_REMOVED lines=32> */
.L_x_2705:
        /* <DEDUP_REMOVED lines=20> */
.L_x_2707:
[----:B------:R-:W-:-:S13]  /*0690*/  ISETP.EQ.AND P1, PT, RZ, UR7, PT ;  /* 0x00000007ff007c0c */ /* 0x000fda000bf22270 */
[----:B------:R-:W-:Y:S05]  /*06a0*/  @!P0 BRA P1, `(.L_x_2702) ;  /* 0x00000004007c8947 */ /* 0x000fea0000800000 */
.L_x_2704:
        /* <DEDUP_REMOVED lines=12> */
.L_x_2703:
        /* <DEDUP_REMOVED lines=17> */
.L_x_2710:
        /* <DEDUP_REMOVED lines=32> */
.L_x_2709:
        /* <DEDUP_REMOVED lines=21> */
.L_x_2711:
[----:B------:R-:W-:-:S09]  /*0bd0*/  UISETP.NE.OR UP0, UPT, UR7, URZ, UP0 ;  /* 0x000000ff0700728c */ /* 0x000fd20008705670 */
[----:B------:R-:W-:Y:S05]  /*0be0*/  BRA.U !UP0, `(.L_x_2702) ;  /* 0x00000001082c7547 */ /* 0x000fea000b800000 */
.L_x_2708:
        /* <DEDUP_REMOVED lines=11> */
.L_x_2702:
[----:B------:R-:W-:Y:S05]  /*0ca0*/  BSYNC.RECONVERGENT B0 ;  /* 0x0000000000007941 */ /* 0x000fea0003800200 */
.L_x_2701:
        /* <DEDUP_REMOVED lines=23> */
.L_x_2715:
        /* <DEDUP_REMOVED lines=15> */
.L_x_2714:
        /* <DEDUP_REMOVED lines=12> */
.L_x_2716:
[----:B------:R-:W-:-:S09]  /*0fd0*/  UISETP.NE.OR UP0, UPT, UR7, URZ, UP0 ;  /* 0x000000ff0700728c */ /* 0x000fd20008705670 */
[----:B------:R-:W-:Y:S05]  /*0fe0*/  BRA.U !UP0, `(.L_x_2712) ;  /* 0x00000001081c7547 */ /* 0x000fea000b800000 */
.L_x_2713:
[----:B012---:R-:W0:Y:S02]  /*0ff0*/  LDC.64 R6, c[0x0][0x3a0] ;  /* 0x0000e800ff067b82 */ /* 0x007e240000000a00 */
.L_x_2717:
[C---:B0-----:R-:W-:Y:S01]  /*1000*/  IMAD.WIDE R8, R5.reuse, 0x2, R6 ;  /* 0x0000000205087825 */ /* 0x041fe200078e0206 */
[----:B------:R-:W-:Y:S01]  /*1010*/  UIADD3 UR7, UPT, UPT, UR7, 0x1, URZ ;  /* 0x0000000107077890 */ /* 0x000fe2000fffe0ff */
[----:B------:R-:W-:-:S03]  /*1020*/  IADD3 R5, PT, PT, R5, UR16, RZ ;  /* 0x0000001005057c10 */ /* 0x000fc6000fffe0ff */
[----:B------:R3:W-:Y:S01]  /*1030*/  STG.E.64 desc[UR12][R8.64], RZ ;  /* 0x000000ff08007986 */ /* 0x0007e2000c101b0c */
[----:B------:R-:W-:-:S09]  /*1040*/  UISETP.NE.AND UP0, UPT, UR7, URZ, UPT ;  /* 0x000000ff0700728c */ /* 0x000fd2000bf05270 */
[----:B---3--:R-:W-:Y:S05]  /*1050*/  BRA.U UP0, `(.L_x_2717) ;  /* 0xfffffffd00e87547 */ /* 0x008fea000b83ffff */
.L_x_2712:
        /* <DEDUP_REMOVED lines=31> */
.L_x_2719:
        /* <DEDUP_REMOVED lines=12> */
[----:B--2---:R-:W-:-:S05]  /*1310*/  IMAD.WIDE.U32 R6, R7, 0x2, R10 ;  /* 0x0000000207067825 */ /* 0x004fca00078e000a */
[----:B------:R0:W2:Y:S01]  /*1320*/  LDG.E.U16.CONSTANT R20, desc[UR12][R6.64] ;  /* 0x0000000c06147981 */ /* 0x0000a2000c1e9500 */
        /* <DEDUP_REMOVED lines=21> */
[----:B0-----:R-:W0:Y:S01]  /*1480*/  I2F.F16 R7, R18 ;  /* 0x0000001200077306 */ /* 0x001e220000200c00 */
[----:B--2---:R-:W-:-:S07]  /*1490*/  HMUL2 R6, R21.H0_H0, R20.H0_H0 ;  /* 0x2000001415067232 */ /* 0x004fce0000000800 */
[----:B------:R-:W1:Y:S01]  /*14a0*/  I2F.F16 R5, R5 ;  /* 0x0000000500057306 */ /* 0x000e620000200c00 */
[----:B0-----:R-:W-:-:S07]  /*14b0*/  HMUL2 R7, R7.H0_H0, R20.H0_H0 ;  /* 0x2000001407077232 */ /* 0x001fce0000000800 */
[----:B------:R-:W0:Y:S01]  /*14c0*/  I2F.F16 R13, R4 ;  /* 0x00000004000d7306 */ /* 0x000e220000200c00 */
[-C--:B-1----:R-:W-:Y:S02]  /*14d0*/  HMUL2 R12, R5.H0_H0, R20.reuse.H0_H0 ;  /* 0x20000014050c7232 */ /* 0x082fe40000000800 */
[----:B0-----:R-:W-:Y:S01]  /*14e0*/  HMUL2 R13, R13.H0_H0, R20.H0_H0 ;  /* 0x200000140d0d7232 */ /* 0x001fe20000000800 */
[----:B------:R-:W-:Y:S06]  /*14f0*/  @!P0 BRA `(.L_x_2719) ;  /* 0xfffffffc00548947 */ /* 0x000fec000383ffff */
.L_x_2718:
        /* <DEDUP_REMOVED lines=15> */
.L_x_2720:
        /* <DEDUP_REMOVED lines=8> */
.L_x_2721:
        /* <DEDUP_REMOVED lines=8> */
.L_x_2722:
        /* <DEDUP_REMOVED lines=8> */
.L_x_2723:
        /* <DEDUP_REMOVED lines=8> */
.L_x_2724:
        /* <DEDUP_REMOVED lines=13> */
[----:B------:R-:W-:-:S04]  /*18c0*/  IADD3 R3, P0, PT, R3, R2, RZ ;  /* 0x0000000203037210 */ /* 0x000fc80007f1e0ff */
[----:B------:R-:W-:Y:S02]  /*18d0*/  LEA.HI.X.SX32 R2, R2, R5, 0x1, P0 ;  /* 0x0000000502027211 */ /* 0x000fe400000f0eff */
[----:B------:R-:W-:Y:S02]  /*18e0*/  ISETP.GT.AND P0, PT, R0, UR8, PT ;  /* 0x0000000800007c0c */ /* 0x000fe4000bf04270 */
[----:B0-----:R-:W-:-:S04]  /*18f0*/  LEA R20, P1, R3, UR6, 0x2 ;  /* 0x0000000603147c11 */ /* 0x001fc8000f8210ff */
        /* <DEDUP_REMOVED lines=24> */
[----:B------:R1:W-:Y:S01]  /*1a80*/  I2F.F16 R15, R5 ;  /* 0x00000005000f7306 */ /* 0x0003e20000200c00 */
[----:B------:R-:W-:Y:S01]  /*1a90*/  LOP3.LUT R2, R23, 0xff, RZ, 0xc0, !PT ;  /* 0x000000ff17027812 */ /* 0x000fe200078ec0ff */
[----:B------:R-:W-:Y:S01]  /*1aa0*/  HADD2.F32 R52, -RZ, R13.H0_H0 ;  /* 0x2000000dff347230 */ /* 0x000fe20000004100 */
[----:B------:R-:W-:Y:S01]  /*1ab0*/  IADD3 R19, PT, PT, R3, -0x80, RZ ;  /* 0xffffff8003137810 */ /* 0x000fe20007ffe0ff */
[----:B------:R-:W-:Y:S01]  /*1ac0*/  UISETP.NE.AND UP0, UPT, UR5, 0x1, UPT ;  /* 0x000000010500788c */ /* 0x000fe2000bf05270 */
[----:B------:R-:W-:-:S02]  /*1ad0*/  IADD3 R11, PT, PT, R2, -0x80, RZ ;  /* 0xffffff80020b7810 */ /* 0x000fc40007ffe0ff */
[----:B------:R-:W-:Y:S01]  /*1ae0*/  LOP3.LUT R2, R20, 0xff, RZ, 0xc0, !PT ;  /* 0x000000ff14027812 */ /* 0x000fe200078ec0ff */
[----:B------:R2:W-:Y:S01]  /*1af0*/  I2F.F16 R16, R10 ;  /* 0x0000000a00107306 */ /* 0x0005e20000200c00 */
[----:B------:R-:W-:Y:S02]  /*1b00*/  LOP3.LUT R3, R24, 0xff, RZ, 0xc0, !PT ;  /* 0x000000ff18037812 */ /* 0x000fe400078ec0ff */
[----:B------:R-:W-:Y:S02]  /*1b10*/  IADD3 R2, PT, PT, R2, -0x80, RZ ;  /* 0xffffff8002027810 */ /* 0x000fe40007ffe0ff */
[----:B------:R-:W-:Y:S02]  /*1b20*/  IADD3 R3, PT, PT, R3, -0x80, RZ ;  /* 0xffffff8003037810 */ /* 0x000fe40007ffe0ff */
[----:B-1----:R-:W-:Y:S01]  /*1b30*/  LOP3.LUT R5, R25, 0xff, RZ, 0xc0, !PT ;  /* 0x000000ff19057812 */ /* 0x002fe200078ec0ff */
[----:B------:R1:W-:Y:S01]  /*1b40*/  I2F.F16 R28, R2 ;  /* 0x00000002001c7306 */ /* 0x0003e20000200c00 */
[----:B--2---:R-:W-:-:S02]  /*1b50*/  LOP3.LUT R10, R26, 0xff, RZ, 0xc0, !PT ;  /* 0x000000ff1a0a7812 */ /* 0x004fc400078ec0ff */
[----:B------:R-:W-:Y:S01]  /*1b60*/  IADD3 R5, PT, PT, R5, -0x80, RZ ;  /* 0xffffff8005057810 */ /* 0x000fe20007ffe0ff */
[----:B0-----:R-:W-:Y:S01]  /*1b70*/  ULEA UR4, UR6, UR4, 0x18 ;  /* 0x0000000406047291 */ /* 0x001fe2000f8ec0ff */
[----:B------:R-:W-:Y:S02]  /*1b80*/  IADD3 R10, PT, PT, R10, -0x80, RZ ;  /* 0xffffff800a0a7810 */ /* 0x000fe40007ffe0ff */
[----:B------:R-:W-:Y:S01]  /*1b90*/  SHF.R.U32.HI R48, RZ, 0x10, R26 ;  /* 0x00000010ff307819 */ /* 0x000fe2000001161a */
[----:B------:R0:W2:Y:S01]  /*1ba0*/  I2F.F16 R34, R3 ;  /* 0x0000000300227306 */ /* 0x0000a20000200c00 */
[--C-:B-1----:R-:W-:Y:S02]  /*1bb0*/  SHF.R.U32.HI R2, RZ, 0x8, R20.reuse ;  /* 0x00000008ff027819 */ /* 0x102fe40000011614 */
[----:B------:R-:W-:Y:S02]  /*1bc0*/  SHF.R.U32.HI R20, RZ, 0x10, R20 ;  /* 0x00000010ff147819 */ /* 0x000fe40000011614 */
[----:B------:R-:W-:-:S02]  /*1bd0*/  LOP3.LUT R2, R2, 0xff, RZ, 0xc0, !PT ;  /* 0x000000ff02027812 */ /* 0x000fc400078ec0ff */
[----:B------:R-:W-:Y:S01]  /*1be0*/  LOP3.LUT R20, R20, 0xff, RZ, 0xc0, !PT ;  /* 0x000000ff14147812 */ /* 0x000fe200078ec0ff */
[----:B------:R-:W-:Y:S01]  /*1bf0*/  I2F.F16 R14, R0 ;  /* 0x00000000000e7306 */ /* 0x000fe20000200c00 */
[----:B------:R-:W-:Y:S02]  /*1c00*/  IADD3 R2, PT, PT, R2, -0x80, RZ ;  /* 0xffffff8002027810 */ /* 0x000fe40007ffe0ff */
[--C-:B0-----:R-:W-:Y:S02]  /*1c10*/  SHF.R.U32.HI R3, RZ, 0x8, R21.reuse ;  /* 0x00000008ff037819 */ /* 0x101fe40000011615 */
[----:B------:R-:W-:Y:S02]  /*1c20*/  SHF.R.U32.HI R21, RZ, 0x10, R21 ;  /* 0x00000010ff157819 */ /* 0x000fe40000011615 */
[----:B------:R-:W-:Y:S01]  /*1c30*/  LOP3.LUT R3, R3, 0xff, RZ, 0xc0, !PT ;  /* 0x000000ff03037812 */ /* 0x000fe200078ec0ff */
[----:B------:R0:W-:Y:S01]  /*1c40*/  I2F.F16 R44, R2 ;  /* 0x00000002002c7306 */ /* 0x0001e20000200c00 */
[----:B------:R-:W-:Y:S01]  /*1c50*/  LOP3.LUT R21, R21, 0xff, RZ, 0xc0, !PT ;  /* 0x000000ff15157812 */ /* 0x000fe200078ec0ff */
[----:B--2---:R-:W-:Y:S01]  /*1c60*/  HADD2.F32 R34, -RZ, R34.H0_H0 ;  /* 0x20000022ff227230 */ /* 0x004fe20000004100 */
[----:B------:R-:W-:-:S02]  /*1c70*/  IADD3 R3, PT, PT, R3, -0x80, RZ ;  /* 0xffffff8003037810 */ /* 0x000fc40007ffe0ff */
[----:B------:R-:W-:Y:S02]  /*1c80*/  IADD3 R20, PT, PT, R20, -0x80, RZ ;  /* 0xffffff8014147810 */ /* 0x000fe40007ffe0ff */
[----:B------:R-:W-:Y:S01]  /*1c90*/  IADD3 R21, PT, PT, R21, -0x80, RZ ;  /* 0xffffff8015157810 */ /* 0x000fe20007ffe0ff */
[----:B------:R1:W-:Y:S01]  /*1ca0*/  I2F.F16 R45, R3 ;  /* 0x00000003002d7306 */ /* 0x0003e20000200c00 */
[----:B0-----:R-:W-:Y:S02]  /*1cb0*/  SHF.R.U32.HI R2, RZ, 0x10, R22 ;  /* 0x00000010ff027819 */ /* 0x001fe40000011616 */
[----:B------:R-:W-:Y:S02]  /*1cc0*/  LOP3.LUT R48, R48, 0xff, RZ, 0xc0, !PT ;  /* 0x000000ff30307812 */ /* 0x000fe400078ec0ff */
[----:B------:R-:W-:Y:S02]  /*1cd0*/  LOP3.LUT R2, R2, 0xff, RZ, 0xc0, !PT ;  /* 0x000000ff02027812 */ /* 0x000fe400078ec0ff */
[----:B------:R-:W-:Y:S01]  /*1ce0*/  IADD3 R48, PT, PT, R48, -0x80, RZ ;  /* 0xffffff8030307810 */ /* 0x000fe20007ffe0ff */
[----:B------:R0:W-:Y:S01]  /*1cf0*/  I2F.F16 R0, R11 ;  /* 0x0000000b00007306 */ /* 0x0001e20000200c00 */
[----:B------:R-:W-:-:S02]  /*1d00*/  IADD3 R41, PT, PT, R2, -0x80, RZ ;  /* 0xffffff8002297810 */ /* 0x000fc40007ffe0ff */
[----:B-1----:R-:W1:Y:S05]  /*1d10*/  LDS.64 R2, [UR4] ;  /* 0x00000004ff027984 */ /* 0x002e6a0008000a00 */
[----:B------:R2:W3:Y:S01]  /*1d20*/  I2F.F16 R35, R5 ;  /* 0x0000000500237306 */ /* 0x0004e20000200c00 */
[----:B0-----:R-:W-:-:S04]  /*1d30*/  LOP3.LUT R11, R27, 0xff, RZ, 0xc0, !PT ;  /* 0x000000ff1b0b7812 */ /* 0x001fc800078ec0ff */
[----:B------:R-:W-:-:S03]  /*1d40*/  IADD3 R11, PT, PT, R11, -0x80, RZ ;  /* 0xffffff800b0b7810 */ /* 0x000fc60007ffe0ff */
[----:B------:R0:W4:Y:S01]  /*1d50*/  I2F.F16 R36, R10 ;  /* 0x0000000a00247306 */ /* 0x0001220000200c00 */
[----:B--2---:R-:W-:-:S04]  /*1d60*/  SHF.R.U32.HI R5, RZ, 0x8, R22 ;  /* 0x00000008ff057819 */ /* 0x004fc80000011616 */
[----:B------:R-:W-:Y:S01]  /*1d70*/  LOP3.LUT R5, R5, 0xff, RZ, 0xc0, !PT ;  /* 0x000000ff05057812 */ /* 0x000fe200078ec0ff */
[----:B---3--:R-:W-:Y:S02]  /*1d80*/  HADD2.F32 R35, -RZ, R35.H0_H0 ;  /* 0x20000023ff237230 */ /* 0x008fe40000004100 */
[----:B------:R2:W3:Y:S01]  /*1d90*/  I2F.F16 R37, R11 ;  /* 0x0000000b00257306 */ /* 0x0004e20000200c00 */
[----:B0-----:R-:W-:Y:S02]  /*1da0*/  SHF.R.U32.HI R10, RZ, 0x8, R25 ;  /* 0x00000008ff0a7819 */ /* 0x001fe40000011619 */
[----:B------:R-:W-:Y:S02]  /*1db0*/  IADD3 R22, PT, PT, R5, -0x80, RZ ;  /* 0xffffff8005167810 */ /* 0x000fe40007ffe0ff */
[----:B------:R-:W-:Y:S02]  /*1dc0*/  LOP3.LUT R10, R10, 0xff, RZ, 0xc0, !PT ;  /* 0x000000ff0a0a7812 */ /* 0x000fe400078ec0ff */
[----:B------:R-:W-:Y:S01]  /*1dd0*/  SHF.R.U32.HI R5, RZ, 0x8, R23 ;  /* 0x00000008ff057819 */ /* 0x000fe20000011617 */
[----:B------:R-:W0:Y:S01]  /*1de0*/  I2F.F16 R4, R4 ;  /* 0x0000000400047306 */ /* 0x000e220000200c00 */
[----:B--2---:R-:W-:Y:S01]  /*1df0*/  SHF.R.U32.HI R11, RZ, 0x8, R26 ;  /* 0x00000008ff0b7819 */ /* 0x004fe2000001161a */
[----:B----4-:R-:W-:Y:S01]  /*1e00*/  HADD2.F32 R36, -RZ, R36.H0_H0 ;  /* 0x20000024ff247230 */ /* 0x010fe20000004100 */
[----:B------:R-:W-:-:S02]  /*1e10*/  IADD3 R10, PT, PT, R10, -0x80, RZ ;  /* 0xffffff800a0a7810 */ /* 0x000fc40007ffe0ff */
[----:B------:R-:W-:Y:S02]  /*1e20*/  LOP3.LUT R11, R11, 0xff, RZ, 0xc0, !PT ;  /* 0x000000ff0b0b7812 */ /* 0x000fe400078ec0ff */
[----:B------:R-:W-:Y:S01]  /*1e30*/  LOP3.LUT R5, R5, 0xff, RZ, 0xc0, !PT ;  /* 0x000000ff05057812 */ /* 0x000fe200078ec0ff */
[----:B------:R2:W-:Y:S01]  /*1e40*/  I2F.F16 R18, R10 ;  /* 0x0000000a00127306 */ /* 0x0005e20000200c00 */
[----:B------:R-:W-:Y:S01]  /*1e50*/  IADD3 R49, PT, PT, R11, -0x80, RZ ;  /* 0xffffff800b317810 */ /* 0x000fe20007ffe0ff */
[----:B---3--:R-:W-:Y:S01]  /*1e60*/  HADD2.F32 R37, -RZ, R37.H0_H0 ;  /* 0x20000025ff257230 */ /* 0x008fe20000004100 */
[----:B------:R-:W-:Y:S01]  /*1e70*/  IADD3 R46, PT, PT, R5, -0x80, RZ ;  /* 0xffffff80052e7810 */ /* 0x000fe20007ffe0ff */
[----:B-1----:R-:W-:Y:S01]  /*1e80*/  HADD2.F32 R47, -RZ, R3.H0_H0 ;  /* 0x20000003ff2f7230 */ /* 0x002fe20000004100 */
[--C-:B------:R-:W-:Y:S02]  /*1e90*/  SHF.R.U32.HI R5, RZ, 0x8, R24.reuse ;  /* 0x00000008ff057819 */ /* 0x100fe40000011618 */
[----:B------:R-:W-:Y:S01]  /*1ea0*/  SHF.R.U32.HI R23, RZ, 0x10, R23 ;  /* 0x00000010ff177819 */ /* 0x000fe20000011617 */
[----:B------:R-:W1:Y:S01]  /*1eb0*/  I2F.F16 R19, R19 ;  /* 0x0000001300137306 */ /* 0x000e620000200c00 */
[----:B--2---:R-:W2:Y:S01]  /*1ec0*/  LDS.64 R10, [UR4+0x8] ;  /* 0x00000804ff0a7984 */ /* 0x004ea20008000a00 */
[----:B------:R-:W-:Y:S01]  /*1ed0*/  LOP3.LUT R5, R5, 0xff, RZ, 0xc0, !PT ;  /* 0x000000ff05057812 */ /* 0x000fe200078ec0ff */
[----:B0-----:R-:W-:Y:S01]  /*1ee0*/  HADD2.F32 R4, -RZ, R4.H0_H0 ;  /* 0x20000004ff047230 */ /* 0x001fe20000004100 */
[----:B------:R-:W-:-:S02]  /*1ef0*/  SHF.R.U32.HI R24, RZ, 0x10, R24 ;  /* 0x00000010ff187819 */ /* 0x000fc40000011618 */
[----:B------:R-:W-:Y:S02]  /*1f00*/  LOP3.LUT R23, R23, 0xff, RZ, 0xc0, !PT ;  /* 0x000000ff17177812 */ /* 0x000fe400078ec0ff */
[----:B------:R-:W0:Y:S01]  /*1f10*/  I2F.F16 R22, R22 ;  /* 0x0000001600167306 */ /* 0x000e220000200c00 */
[----:B------:R-:W-:Y:S02]  /*1f20*/  IADD3 R5, PT, PT, R5, -0x80, RZ ;  /* 0xffffff8005057810 */ /* 0x000fe40007ffe0ff */
[----:B------:R-:W-:Y:S02]  /*1f30*/  LOP3.LUT R24, R24, 0xff, RZ, 0xc0, !PT ;  /* 0x000000ff18187812 */ /* 0x000fe400078ec0ff */
[----:B------:R-:W-:Y:S02]  /*1f40*/  SHF.R.U32.HI R25, RZ, 0x10, R25 ;  /* 0x00000010ff197819 */ /* 0x000fe40000011619 */
[----:B------:R-:W-:Y:S01]  /*1f50*/  IADD3 R23, PT, PT, R23, -0x80, RZ ;  /* 0xffffff8017177810 */ /* 0x000fe20007ffe0ff */
[----:B------:R-:W3:Y:S01]  /*1f60*/  I2F.F16 R46, R46 ;  /* 0x0000002e002e7306 */ /* 0x000ee20000200c00 */
[----:B------:R-:W-:-:S02]  /*1f70*/  IADD3 R24, PT, PT, R24, -0x80, RZ ;  /* 0xffffff8018187810 */ /* 0x000fc40007ffe0ff */
[----:B------:R-:W-:Y:S02]  /*1f80*/  LOP3.LUT R25, R25, 0xff, RZ, 0xc0, !PT ;  /* 0x000000ff19197812 */ /* 0x000fe400078ec0ff */
[----:B------:R-:W-:Y:S02]  /*1f90*/  SHF.R.U32.HI R26, RZ, 0x8, R27 ;  /* 0x00000008ff1a7819 */ /* 0x000fe4000001161b */
[----:B------:R-:W-:Y:S01]  /*1fa0*/  IADD3 R40, PT, PT, R25, -0x80, RZ ;  /* 0xffffff8019287810 */ /* 0x000fe20007ffe0ff */
[----:B------:R4:W5:Y:S01]  /*1fb0*/  I2F.F16 R42, R20 ;  /* 0x00000014002a7306 */ /* 0x0009620000200c00 */
[----:B------:R-:W-:-:S07]  /*1fc0*/  HADD2.F32 R25, -RZ, R44.H0_H0 ;  /* 0x2000002cff197230 */ /* 0x000fce0000004100 */
[----:B------:R1:W-:Y:S01]  /*1fd0*/  I2F.F16 R17, R5 ;  /* 0x0000000500117306 */ /* 0x0003e20000200c00 */
[----:B----4-:R-:W-:Y:S01]  /*1fe0*/  SHF.R.U32.HI R20, RZ, 0x10, R27 ;  /* 0x00000010ff147819 */ /* 0x010fe2000001161b */
[----:B------:R-:W-:-:S03]  /*1ff0*/  HADD2.F32 R27, -RZ, R2.H1_H1 ;  /* 0x30000002ff1b7230 */ /* 0x000fc60000004100 */
[----:B------:R-:W-:-:S03]  /*2000*/  LOP3.LUT R20, R20, 0xff, RZ, 0xc0, !PT ;  /* 0x000000ff14147812 */ /* 0x000fc600078ec0ff */
[----:B------:R4:W-:Y:S01]  /*2010*/  I2F.F16 R39, R21 ;  /* 0x0000001500277306 */ /* 0x0009e20000200c00 */
[----:B-1----:R-:W-:Y:S01]  /*2020*/  HADD2.F32 R5, -RZ, R2.H0_H0 ;  /* 0x20000002ff057230 */ /* 0x002fe20000004100 */
[----:B------:R-:W-:Y:S01]  /*2030*/  IADD3 R20, PT, PT, R20, -0x80, RZ ;  /* 0xffffff8014147810 */ /* 0x000fe20007ffe0ff */
[----:B------:R-:W-:-:S03]  /*2040*/  HADD2.F32 R2, -RZ, R28.H0_H0 ;  /* 0x2000001cff027230 */ /* 0x000fc60000004100 */
[C---:B------:R-:W-:Y:S02]  /*2050*/  FFMA.FTZ R44, R5.reuse, R4, RZ ;  /* 0x00000004052c7223 */ /* 0x040fe400000100ff */
[----:B------:R-:W1:Y:S01]  /*2060*/  I2F.F16 R41, R41 ;  /* 0x0000002900297306 */ /* 0x000e620000200c00 */
[----:B----4-:R-:W-:Y:S02]  /*2070*/  HADD2.F32 R21, -RZ, R3.H1_H1 ;  /* 0x30000003ff157230 */ /* 0x010fe40000004100 */
[----:B------:R-:W-:Y:S01]  /*2080*/  FFMA.FTZ R28, R2, R5, RZ ;  /* 0x00000005021c7223 */ /* 0x000fe200000100ff */
[----:B------:R-:W-:Y:S02]  /*2090*/  HADD2.F32 R3, -RZ, R0.H0_H0 ;  /* 0x20000000ff037230 */ /* 0x000fe40000004100 */
[----:B------:R-:W-:Y:S02]  /*20a0*/  HADD2.F32 R0, -RZ, R19.H0_H0 ;  /* 0x20000013ff007230 */ /* 0x000fe40000004100 */
[----:B------:R0:W-:Y:S03]  /*20b0*/  I2F.F16 R43, R23 ;  /* 0x00000017002b7306 */ /* 0x0001e60000200c00 */
[C---:B------:R-:W-:Y:S01]  /*20c0*/  FFMA.FTZ R50, R5.reuse, R0, RZ ;  /* 0x0000000005327223 */ /* 0x040fe200000100ff */
[----:B------:R-:W-:-:S04]  /*20d0*/  FFMA.FTZ R5, R5, R3, RZ ;  /* 0x0000000305057223 */ /* 0x000fc800000100ff */
[----:B------:R4:W1:Y:S01]  /*20e0*/  I2F.F16 R38, R24 ;  /* 0x0000001800267306 */ /* 0x0008620000200c00 */
[----:B0-----:R-:W-:Y:S02]  /*20f0*/  HADD2.F32 R23, -RZ, R22.H0_H0 ;  /* 0x20000016ff177230 */ /* 0x001fe40000004100 */
[----:B---3--:R-:W-:-:S05]  /*2100*/  HADD2.F32 R22, -RZ, R46.H0_H0 ;  /* 0x2000002eff167230 */ /* 0x008fca0000004100 */
[----:B------:R-:W0:Y:S01]  /*2110*/  I2F.F16 R30, R30 ;  /* 0x0000001e001e7306 */ /* 0x000e220000200c00 */
[----:B----4-:R-:W-:Y:S02]  /*2120*/  HADD2.F32 R24, -RZ, R45.H0_H0 ;  /* 0x2000002dff187230 */ /* 0x010fe40000004100 */
[----:B------:R-:W-:Y:S01]  /*2130*/  FFMA.FTZ R45, R25, R27, R28 ;  /* 0x0000001b192d7223 */ /* 0x000fe2000001001c */
[----:B-----5:R-:W-:Y:S02]  /*2140*/  HADD2.F32 R28, -RZ, R42.H0_H0 ;  /* 0x2000002aff1c7230 */ /* 0x020fe40000004100 */
[----:B--2---:R-:W-:Y:S02]  /*2150*/  HADD2.F32 R42, -RZ, R10.H0_H0 ;  /* 0x2000000aff2a7230 */ /* 0x004fe40000004100 */
[----:B------:R-:W-:Y:S01]  /*2160*/  FFMA.FTZ R46, R27, R24, R44 ;  /* 0x000000181b2e7223 */ /* 0x000fe2000001002c */
[----:B------:R-:W-:Y:S01]  /*2170*/  LOP3.LUT R44, R26, 0xff, RZ, 0xc0, !PT ;  /* 0x000000ff1a2c7812 */ /* 0x000fe200078ec0ff */
[----:B------:R-:W2:Y:S01]  /*2180*/  I2F.F16 R31, R31 ;  /* 0x0000001f001f7306 */ /* 0x000ea20000200c00 */
[----:B-1----:R-:W-:-:S02]  /*2190*/  HADD2.F32 R26, -RZ, R41.H0_H0 ;  /* 0x20000029ff1a7230 */ /* 0x002fc40000004100 */
[----:B------:R-:W-:Y:S01]  /*21a0*/  FFMA.FTZ R41, R28, R47, R45 ;  /* 0x0000002f1c297223 */ /* 0x000fe2000001002d */
[----:B------:R-:W-:Y:S01]  /*21b0*/  IADD3 R44, PT, PT, R44, -0x80, RZ ;  /* 0xffffff802c2c7810 */ /* 0x000fe20007ffe0ff */
[----:B------:R-:W-:Y:S02]  /*21c0*/  HADD2.F32 R10, -RZ, R10.H1_H1 ;  /* 0x3000000aff0a7230 */ /* 0x000fe40000004100 */
[----:B------:R-:W-:Y:S01]  /*21d0*/  HADD2.F32 R38, -RZ, R38.H0_H0 ;  /* 0x20000026ff267230 */ /* 0x000fe20000004100 */
[----:B------:R-:W1:Y:S01]  /*21e0*/  I2F.F16 R32, R32 ;  /* 0x0000002000207306 */ /* 0x000e620000200c00 */
[----:B0-----:R-:W-:-:S05]  /*21f0*/  HADD2.F32 R30, -RZ, R30.H0_H0 ;  /* 0x2000001eff1e7230 */ /* 0x001fca0000004100 */
[----:B------:R-:W-:Y:S01]  /*2200*/  FFMA.FTZ R41, R30, R21, R41 ;  /* 0x000000151e297223 */ /* 0x000fe20000010029 */
[----:B--2---:R-:W-:Y:S01]  /*2210*/  HADD2.F32 R31, -RZ, R31.H0_H0 ;  /* 0x2000001fff1f7230 */ /* 0x004fe20000004100 */
[----:B------:R-:W0:Y:S01]  /*2220*/  I2F.F16 R33, R33 ;  /* 0x0000002100217306 */ /* 0x000e220000200c00 */
[----:B-1----:R-:W-:-:S07]  /*2230*/  HADD2.F32 R32, -RZ, R32.H0_H0 ;  /* 0x20000020ff207230 */ /* 0x002fce0000004100 */
[----:B------:R1:W2:Y:S01]  /*2240*/  I2F.F16 R19, R49 ;  /* 0x0000003100137306 */ /* 0x0002a20000200c00 */
[----:B0-----:R-:W-:-:S07]  /*2250*/  HADD2.F32 R33, -RZ, R33.H0_H0 ;  /* 0x20000021ff217230 */ /* 0x001fce0000004100 */
[----:B------:R-:W0:Y:S01]  /*2260*/  I2F.F16 R40, R40 ;  /* 0x0000002800287306 */ /* 0x000e220000200c00 */
[C---:B-1----:R-:W-:Y:S01]  /*2270*/  FFMA.FTZ R49, R27.reuse, R23, R50 ;  /* 0x000000171b317223 */ /* 0x042fe20000010032 */
[----:B------:R-:W-:Y:S01]  /*2280*/  FFMA.FTZ R50, R27, R22, R5 ;  /* 0x000000161b327223 */ /* 0x000fe20000010005 */
[----:B------:R-:W-:Y:S02]  /*2290*/  HADD2.F32 R27, -RZ, R39.H0_H0 ;  /* 0x20000027ff1b7230 */ /* 0x000fe40000004100 */
[----:B------:R-:W-:Y:S02]  /*22a0*/  HADD2.F32 R5, -RZ, R43.H0_H0 ;  /* 0x2000002bff057230 */ /* 0x000fe40000004100 */
[C---:B------:R-:W-:Y:S01]  /*22b0*/  FFMA.FTZ R49, R47.reuse, R26, R49 ;  /* 0x0000001a2f317223 */ /* 0x040fe20000010031 */
[----:B------:R-:W1:Y:S01]  /*22c0*/  I2F.F16 R45, R44 ;  /* 0x0000002c002d7306 */ /* 0x000e620000200c00 */
[C---:B------:R-:W-:Y:S01]  /*22d0*/  FFMA.FTZ R46, R47.reuse, R27, R46 ;  /* 0x0000001b2f2e7223 */ /* 0x040fe2000001002e */
[----:B------:R-:W-:Y:S01]  /*22e0*/  FFMA.FTZ R50, R47, R5, R50 ;  /* 0x000000052f327223 */ /* 0x000fe20000010032 */
[----:B------:R-:W-:-:S02]  /*22f0*/  FFMA.FTZ R49, R21, R32, R49 ;  /* 0x0000002015317223 */ /* 0x000fc40000010031 */
[C---:B------:R-:W-:Y:S01]  /*2300*/  FFMA.FTZ R43, R21.reuse, R31, R46 ;  /* 0x0000001f152b7223 */ /* 0x040fe2000001002e */
[----:B------:R-:W-:Y:S01]  /*2310*/  FFMA.FTZ R50, R21, R33, R50 ;  /* 0x0000002115327223 */ /* 0x000fe20000010032 */
[----:B------:R-:W-:Y:S01]  /*2320*/  FFMA.FTZ R46, R34, R42, R41 ;  /* 0x0000002a222e7223 */ /* 0x000fe20000010029 */
[----:B------:R3:W4:Y:S01]  /*2330*/  I2F.F16 R39, R48 ;  /* 0x0000003000277306 */ /* 0x0007220000200c00 */
[C---:B------:R-:W-:Y:S01]  /*2340*/  FFMA.FTZ R47, R42.reuse, R35, R43 ;  /* 0x000000232a2f7223 */ /* 0x040fe2000001002b */
[C---:B------:R-:W-:Y:S01]  /*2350*/  FFMA.FTZ R50, R42.reuse, R37, R50 ;  /* 0x000000252a327223 */ /* 0x040fe20000010032 */
[----:B--2---:R-:W-:Y:S02]  /*2360*/  HADD2.F32 R43, -RZ, R19.H0_H0 ;  /* 0x20000013ff2b7230 */ /* 0x004fe40000004100 */
[----:B------:R-:W-:Y:S02]  /*2370*/  HADD2.F32 R41, -RZ, R17.H0_H0 ;  /* 0x20000011ff297230 */ /* 0x000fe40000004100 */
[----:B------:R-:W-:Y:S01]  /*2380*/  HADD2.F32 R21, -RZ, R11.H0_H0 ;  /* 0x2000000bff157230 */ /* 0x000fe20000004100 */
[----:B------:R-:W2:Y:S01]  /*2390*/  I2F.F16 R20, R20 ;  /* 0x0000001400147306 */ /* 0x000ea20000200c00 */
[----:B---3--:R-:W-:Y:S01]  /*23a0*/  FFMA.FTZ R48, R42, R36, R49 ;  /* 0x000000242a307223 */ /* 0x008fe20000010031 */
[----:B------:R-:W-:-:S02]  /*23b0*/  HADD2.F32 R42, -RZ, R18.H0_H0 ;  /* 0x20000012ff2a7230 */ /* 0x000fc40000004100 */
[----:B------:R-:W-:Y:S01]  /*23c0*/  FFMA.FTZ R17, R41, R10, R46 ;  /* 0x0000000a29117223 */ /* 0x000fe2000001002e */
[----:B0-----:R-:W-:Y:S02]  /*23d0*/  HADD2.F32 R40, -RZ, R40.H0_H0 ;  /* 0x20000028ff287230 */ /* 0x001fe40000004100 */
[C---:B------:R-:W-:Y:S01]  /*23e0*/  FFMA.FTZ R48, R10.reuse, R43, R48 ;  /* 0x0000002b0a307223 */ /* 0x040fe20000010030 */
[----:B-1----:R-:W-:Y:S02]  /*23f0*/  HADD2.F32 R45, -RZ, R45.H0_H0 ;  /* 0x2000002dff2d7230 */ /* 0x002fe40000004100 */
[----:B------:R-:W-:Y:S01]  /*2400*/  FFMA.FTZ R18, R10, R42, R47 ;  /* 0x0000002a0a127223 */ /* 0x000fe2000001002f */
[----:B------:R0:W1:Y:S01]  /*2410*/  I2F.F16 R51, R29 ;  /* 0x0000001d00337306 */ /* 0x0000620000200c00 */
[----:B----4-:R-:W-:Y:S02]  /*2420*/  HADD2.F32 R39, -RZ, R39.H0_H0 ;  /* 0x20000027ff277230 */ /* 0x010fe40000004100 */
[----:B------:R-:W-:Y:S01]  /*2430*/  FFMA.FTZ R17, R38, R21, R17 ;  /* 0x0000001526117223 */ /* 0x000fe20000010011 */
[----:B------:R-:W-:Y:S01]  /*2440*/  FFMA.FTZ R19, R21, R40, R18 ;  /* 0x0000002815137223 */ /* 0x000fe20000010012 */
[----:B------:R-:W-:-:S02]  /*2450*/  HADD2.F32 R11, -RZ, R11.H1_H1 ;  /* 0x3000000bff0b7230 */ /* 0x000fc40000004100 */
[C---:B------:R-:W-:Y:S01]  /*2460*/  FFMA.FTZ R18, R21.reuse, R39, R48 ;  /* 0x0000002715127223 */ /* 0x040fe20000010030 */
[----:B--2---:R-:W-:Y:S02]  /*2470*/  HADD2.F32 R44, -RZ, R20.H0_H0 ;  /* 0x20000014ff2c7230 */ /* 0x004fe40000004100 */
[----:B0-----:R-:W-:Y:S01]  /*2480*/  FFMA.FTZ R29, R10, R45, R50 ;  /* 0x0000002d0a1d7223 */ /* 0x001fe20000010032 */
[----:B------:R-:W-:Y:S02]  /*2490*/  HADD2.F32 R48, -RZ, R14.H0_H0 ;  /* 0x2000000eff307230 */ /* 0x000fe40000004100 */
[----:B------:R-:W-:Y:S02]  /*24a0*/  HADD2.F32 R49, -RZ, R16.H0_H0 ;  /* 0x20000010ff317230 */ /* 0x000fe40000004100 */
[----:B------:R-:W-:Y:S01]  /*24b0*/  FFMA.FTZ R20, R21, R44, R29 ;  /* 0x0000002c15147223 */ /* 0x000fe2000001001d */
[----:B------:R-:W-:Y:S02]  /*24c0*/  HADD2.F32 R50, -RZ, R15.H0_H0 ;  /* 0x2000000fff327230 */ /* 0x000fe40000004100 */
[----:B------:R-:W-:Y:S01]  /*24d0*/  FFMA.FTZ R10, R48, R11, R17 ;  /* 0x0000000b300a7223 */ /* 0x000fe20000010011 */
[----:B-1----:R-:W-:-:S02]  /*24e0*/  HADD2.F32 R51, -RZ, R51.H0_H0 ;  /* 0x20000033ff337230 */ /* 0x002fc40000004100 */
[C---:B------:R-:W-:Y:S01]  /*24f0*/  FFMA.FTZ R15, R11.reuse, R49, R18 ;  /* 0x000000310b0f7223 */ /* 0x040fe20000010012 */
[----:B------:R-:W-:Y:S02]  /*2500*/  HADD2.F32 R29, -RZ, R6.H0_H0 ;  /* 0x20000006ff1d7230 */ /* 0x000fe40000004100 */
[C---:B------:R-:W-:Y:S01]  /*2510*/  FFMA.FTZ R14, R11.reuse, R50, R19 ;  /* 0x000000320b0e7223 */ /* 0x040fe20000010013 */
[----:B------:R-:W-:Y:S02]  /*2520*/  HADD2.F32 R47, -RZ, R7.H0_H0 ;  /* 0x20000007ff2f7230 */ /* 0x000fe40000004100 */
[----:B------:R-:W-:Y:S01]  /*2530*/  FFMA.FTZ R11, R11, R51, R20 ;  /* 0x000000330b0b7223 */ /* 0x000fe20000010014 */
[----:B------:R-:W-:Y:S02]  /*2540*/  HADD2.F32 R46, -RZ, R12.H0_H0 ;  /* 0x2000000cff2e7230 */ /* 0x000fe40000004100 */
[----:B------:R-:W-:Y:S01]  /*2550*/  FMUL.FTZ R10, R29, R10 ;  /* 0x0000000a1d0a7220 */ /* 0x000fe20000410000 */
[----:B------:R-:W-:Y:S01]  /*2560*/  PRMT R19, RZ, 0x5410, RZ ;  /* 0x00005410ff137816 */ /* 0x000fe200000000ff */
[----:B------:R-:W-:Y:S01]  /*2570*/  FMUL.FTZ R16, R52, R11 ;  /* 0x0000000b34107220 */ /* 0x000fe20000410000 */
[----:B------:R-:W-:Y:S01]  /*2580*/  FMUL.FTZ R14, R47, R14 ;  /* 0x0000000e2f0e7220 */ /* 0x000fe20000410000 */
[----:B------:R-:W-:Y:S01]  /*2590*/  FMUL.FTZ R15, R46, R15 ;  /* 0x0000000f2e0f7220 */ /* 0x000fe20000410000 */
[----:B------:R-:W-:-:S02]  /*25a0*/  F2FP.F16.F32.PACK_AB R10, RZ, R10 ;  /* 0x0000000aff0a723e */ /* 0x000fc400000000ff */
[----:B------:R-:W-:Y:S02]  /*25b0*/  F2FP.F16.F32.PACK_AB R16, RZ, R16 ;  /* 0x00000010ff10723e */ /* 0x000fe400000000ff */
[----:B------:R-:W-:Y:S02]  /*25c0*/  F2FP.F16.F32.PACK_AB R14, RZ, R14 ;  /* 0x0000000eff0e723e */ /* 0x000fe400000000ff */
[----:B------:R-:W-:Y:S02]  /*25d0*/  F2FP.F16.F32.PACK_AB R11, RZ, R15 ;  /* 0x0000000fff0b723e */ /* 0x000fe400000000ff */
[----:B------:R-:W-:Y:S02]  /*25e0*/  PRMT R16, R16, 0x5410, RZ ;  /* 0x0000541010107816 */ /* 0x000fe400000000ff */
[----:B------:R-:W-:Y:S02]  /*25f0*/  PRMT R10, R10, 0x5410, R14 ;  /* 0x000054100a0a7816 */ /* 0x000fe4000000000e */
[----:B------:R-:W-:-:S02]  /*2600*/  PRMT R11, R11, 0x5410, R16 ;  /* 0x000054100b0b7816 */ /* 0x000fc40000000010 */
[----:B------:R-:W-:Y:S01]  /*2610*/  PRMT R15, RZ, 0x5410, RZ ;  /* 0x00005410ff0f7816 */ /* 0x000fe200000000ff */
[----:B------:R-:W-:Y:S01]  /*2620*/  HFMA2 R14, R10, 1, 1, RZ ;  /* 0x3c003c000a0e7831 */ /* 0x000fe200000000ff */
[----:B------:R-:W-:Y:S01]  /*2630*/  PRMT R16, RZ, 0x7610, R16 ;  /* 0x00007610ff107816 */ /* 0x000fe20000000010 */
[----:B------:R-:W-:Y:S01]  /*2640*/  HADD2 R18, R11, RZ.H0_H0 ;  /* 0x200000ff0b127230 */ /* 0x000fe20000000000 */
[----:B------:R-:W-:Y:S01]  /*2650*/  PRMT R17, RZ, 0x5410, RZ ;  /* 0x00005410ff117816 */ /* 0x000fe200000000ff */
        /* <DEDUP_REMOVED lines=112> */
.L_x_2726:
[----:B------:R-:W-:-:S05]  /*2d60*/  MOV R3, UR16 ;  /* 0x0000001000037c02 */ /* 0x000fca0008000f00 */
[----:B------:R-:W-:Y:S02]  /*2d70*/  IMAD.WIDE R2, R3, 0x4, R8 ;  /* 0x0000000403027825 */ /* 0x000fe400078e0208 */
[----:B------:R-:W5:Y:S04]  /*2d80*/  LDG.E.128.CONSTANT R8, desc[UR12][R8.64] ;  /* 0x0000000c08087981 */ /* 0x000f68000c1e9d00 */
        /* <DEDUP_REMOVED lines=30> */
[----:B------:R-:W-:Y:S01]  /*2f70*/  I2F.F16 R48, R2 ;  /* 0x0000000200307306 */ /* 0x000fe20000200c00 */
[----:B------:R-:W-:Y:S01]  /*2f80*/  LEA.HI R39, R8, 0xffffff80, RZ, 0x8 ;  /* 0xffffff8008277811 */ /* 0x000fe200078f40ff */
[----:B--2---:R-:W-:Y:S01]  /*2f90*/  HADD2.F32 R31, -RZ, R31.H0_H0 ;  /* 0x2000001fff1f7230 */ /* 0x004fe20000004100 */
[----:B------:R-:W-:-:S02]  /*2fa0*/  LEA.HI R40, R9, 0xffffff80, RZ, 0x8 ;  /* 0xffffff8009287811 */ /* 0x000fc400078f40ff */
[----:B------:R-:W-:Y:S02]  /*2fb0*/  LOP3.LUT R0, R8, 0xff, RZ, 0xc0, !PT ;  /* 0x000000ff08007812 */ /* 0x000fe400078ec0ff */
[----:B------:R-:W-:Y:S01]  /*2fc0*/  SHF.R.U32.HI R8, RZ, 0x10, R8 ;  /* 0x00000010ff087819 */ /* 0x000fe20000011608 */
[----:B------:R0:W-:Y:S01]  /*2fd0*/  I2F.F16 R49, R3 ;  /* 0x0000000300317306 */ /* 0x0001e20000200c00 */
[----:B------:R-:W-:Y:S01]  /*2fe0*/  SHF.R.U32.HI R9, RZ, 0x10, R9 ;  /* 0x00000010ff097819 */ /* 0x000fe20000011609 */
[----:B-1----:R-:W-:Y:S01]  /*2ff0*/  HADD2.F32 R30, -RZ, R30.H0_H0 ;  /* 0x2000001eff1e7230 */ /* 0x002fe20000004100 */
[----:B------:R-:W-:Y:S02]  /*3000*/  LOP3.LUT R8, R8, 0xff, RZ, 0xc0, !PT ;  /* 0x000000ff08087812 */ /* 0x000fe400078ec0ff */
[----:B------:R-:W-:Y:S02]  /*3010*/  LOP3.LUT R9, R9, 0xff, RZ, 0xc0, !PT ;  /* 0x000000ff09097812 */ /* 0x000fe400078ec0ff */
[----:B------:R-:W-:Y:S01]  /*3020*/  SHF.R.U32.HI R5, RZ, 0x8, R10 ;  /* 0x00000008ff057819 */ /* 0x000fe2000001160a */
[----:B------:R-:W1:Y:S01]  /*3030*/  I2F.F16 R4, R4 ;  /* 0x0000000400047306 */ /* 0x000e620000200c00 */
[----:B0-----:R-:W0:Y:S01]  /*3040*/  LDS.64 R2, [UR4+0x10] ;  /* 0x00001004ff027984 */ /* 0x001e220008000a00 */
[----:B------:R-:W-:-:S02]  /*3050*/  IADD3 R8, PT, PT, R8, -0x80, RZ ;  /* 0xffffff8008087810 */ /* 0x000fc40007ffe0ff */
[----:B------:R-:W-:Y:S02]  /*3060*/  IADD3 R9, PT, PT, R9, -0x80, RZ ;  /* 0xffffff8009097810 */ /* 0x000fe40007ffe0ff */
[----:B------:R-:W-:Y:S02]  /*3070*/  LOP3.LUT R5, R5, 0xff, RZ, 0xc0, !PT ;  /* 0x000000ff05057812 */ /* 0x000fe400078ec0ff */
[----:B------:R2:W-:Y:S01]  /*3080*/  I2F.F16 R44, R8 ;  /* 0x00000008002c7306 */ /* 0x0005e20000200c00 */
[----:B------:R-:W-:Y:S02]  /*3090*/  LEA.HI R35, R11, 0xffffff80, RZ, 0x8 ;  /* 0xffffff800b237811 */ /* 0x000fe400078f40ff */
[----:B------:R-:W-:Y:S02]  /*30a0*/  IADD3 R50, PT, PT, R5, -0x80, RZ ;  /* 0xffffff8005327810 */ /* 0x000fe40007ffe0ff */
[----:B------:R-:W-:Y:S02]  /*30b0*/  IADD3 R55, PT, PT, R0, -0x80, RZ ;  /* 0xffffff8000377810 */ /* 0x000fe40007ffe0ff */
[----:B------:R-:W-:Y:S01]  /*30c0*/  SHF.R.U32.HI R5, RZ, 0x8, R11 ;  /* 0x00000008ff057819 */ /* 0x000fe2000001160b */
[----:B------:R3:W4:Y:S01]  /*30d0*/  I2F.F16 R32, R9 ;  /* 0x0000000900207306 */ /* 0x0007220000200c00 */
[----:B--2---:R-:W-:Y:S01]  /*30e0*/  SHF.R.U32.HI R8, RZ, 0x8, R21 ;  /* 0x00000008ff087819 */ /* 0x004fe20000011615 */
[----:B-1----:R-:W-:Y:S01]  /*30f0*/  HADD2.F32 R4, -RZ, R4.H0_H0 ;  /* 0x20000004ff047230 */ /* 0x002fe20000004100 */
[----:B------:R-:W-:-:S02]  /*3100*/  LOP3.LUT R0, R10, 0xff, RZ, 0xc0, !PT ;  /* 0x000000ff0a007812 */ /* 0x000fc400078ec0ff */
[----:B------:R-:W-:Y:S02]  /*3110*/  SHF.R.U32.HI R11, RZ, 0x10, R11 ;  /* 0x00000010ff0b7819 */ /* 0x000fe4000001160b */
[----:B------:R-:W-:Y:S01]  /*3120*/  LOP3.LUT R8, R8, 0xff, RZ, 0xc0, !PT ;  /* 0x000000ff08087812 */ /* 0x000fe200078ec0ff */
[----:B------:R-:W-:Y:S01]  /*3130*/  I2F.F16 R55, R55 ;  /* 0x0000003700377306 */ /* 0x000fe20000200c00 */
[----:B---3--:R-:W-:Y:S02]  /*3140*/  SHF.R.U32.HI R9, RZ, 0x8, R22 ;  /* 0x00000008ff097819 */ /* 0x008fe40000011616 */
[----:B------:R-:W-:Y:S02]  /*3150*/  IADD3 R0, PT, PT, R0, -0x80, RZ ;  /* 0xffffff8000007810 */ /* 0x000fe40007ffe0ff */
[----:B------:R-:W-:Y:S02]  /*3160*/  LOP3.LUT R9, R9, 0xff, RZ, 0xc0, !PT ;  /* 0x000000ff09097812 */ /* 0x000fe400078ec0ff */
[----:B------:R-:W-:Y:S01]  /*3170*/  LOP3.LUT R11, R11, 0xff, RZ, 0xc0, !PT ;  /* 0x000000ff0b0b7812 */ /* 0x000fe200078ec0ff */
[----:B------:R-:W1:Y:S01]  /*3180*/  I2F.F16 R43, R43 ;  /* 0x0000002b002b7306 */ /* 0x000e620000200c00 */
[----:B------:R-:W-:Y:S01]  /*3190*/  LOP3.LUT R5, R5, 0xff, RZ, 0xc0, !PT ;  /* 0x000000ff05057812 */ /* 0x000fe200078ec0ff */
[----:B----4-:R-:W-:Y:S01]  /*31a0*/  HADD2.F32 R32, -RZ, R32.H0_H0 ;  /* 0x20000020ff207230 */ /* 0x010fe20000004100 */
[----:B------:R-:W-:-:S02]  /*31b0*/  IADD3 R8, PT, PT, R8, -0x80, RZ ;  /* 0xffffff8008087810 */ /* 0x000fc40007ffe0ff */
[----:B------:R-:W-:Y:S02]  /*31c0*/  IADD3 R9, PT, PT, R9, -0x80, RZ ;  /* 0xffffff8009097810 */ /* 0x000fe40007ffe0ff */
[----:B------:R-:W-:Y:S01]  /*31d0*/  LEA.HI R36, R10, 0xffffff80, RZ, 0x8 ;  /* 0xffffff800a247811 */ /* 0x000fe200078f40ff */
[----:B------:R-:W2:Y:S01]  /*31e0*/  I2F.F16 R0, R0 ;  /* 0x0000000000007306 */ /* 0x000ea20000200c00 */
[----:B------:R-:W-:Y:S01]  /*31f0*/  SHF.R.U32.HI R10, RZ, 0x10, R10 ;  /* 0x00000010ff0a7819 */ /* 0x000fe2000001160a */
[----:B0-----:R-:W-:Y:S01]  /*3200*/  HADD2.F32 R54, -RZ, R2.H1_H1 ;  /* 0x30000002ff367230 */ /* 0x001fe20000004100 */
[----:B------:R-:W-:Y:S01]  /*3210*/  IADD3 R51, PT, PT, R5, -0x80, RZ ;  /* 0xffffff8005337810 */ /* 0x000fe20007ffe0ff */
[--C-:B------:R-:W-:Y:S01]  /*3220*/  HADD2.F32 R47, -RZ, R3.reuse.H0_H0 ;  /* 0x20000003ff2f7230 */ /* 0x100fe20000004100 */
[----:B------:R-:W-:Y:S01]  /*3230*/  IADD3 R37, PT, PT, R11, -0x80, RZ ;  /* 0xffffff800b257810 */ /* 0x000fe20007ffe0ff */
[----:B------:R-:W-:Y:S01]  /*3240*/  HADD2.F32 R45, -RZ, R3.H1_H1 ;  /* 0x30000003ff2d7230 */ /* 0x000fe20000004100 */
[----:B------:R-:W-:Y:S01]  /*3250*/  SHF.R.U32.HI R5, RZ, 0x8, R20 ;  /* 0x00000008ff057819 */ /* 0x000fe20000011614 */
[----:B------:R-:W-:Y:S01]  /*3260*/  I2F.F16 R11, R8 ;  /* 0x00000008000b7306 */ /* 0x000fe20000200c00 */
[----:B------:R-:W-:Y:S01]  /*3270*/  LOP3.LUT R10, R10, 0xff, RZ, 0xc0, !PT ;  /* 0x000000ff0a0a7812 */ /* 0x000fe200078ec0ff */
[----:B-1----:R-:W-:Y:S01]  /*3280*/  HADD2.F32 R3, -RZ, R43.H0_H0 ;  /* 0x2000002bff037230 */ /* 0x002fe20000004100 */
[----:B------:R-:W-:-:S02]  /*3290*/  LEA.HI R27, R21, 0xffffff80, RZ, 0x8 ;  /* 0xffffff80151b7811 */ /* 0x000fc400078f40ff */
[----:B------:R-:W-:Y:S02]  /*32a0*/  LOP3.LUT R5, R5, 0xff, RZ, 0xc0, !PT ;  /* 0x000000ff05057812 */ /* 0x000fe400078ec0ff */
[----:B------:R-:W-:Y:S01]  /*32b0*/  SHF.R.U32.HI R53, RZ, 0x10, R21 ;  /* 0x00000010ff357819 */ /* 0x000fe20000011615 */
[----:B------:R0:W-:Y:S01]  /*32c0*/  I2F.F16 R38, R9 ;  /* 0x0000000900267306 */ /* 0x0001e20000200c00 */
[----:B------:R-:W-:Y:S01]  /*32d0*/  SHF.R.U32.HI R21, RZ, 0x8, R23 ;  /* 0x00000008ff157819 */ /* 0x000fe20000011617 */
[----:B--2---:R-:W-:Y:S01]  /*32e0*/  HADD2.F32 R0, -RZ, R0.H0_H0 ;  /* 0x20000000ff007230 */ /* 0x004fe20000004100 */
[----:B------:R-:W-:Y:S02]  /*32f0*/  IADD3 R10, PT, PT, R10, -0x80, RZ ;  /* 0xffffff800a0a7810 */ /* 0x000fe40007ffe0ff */
[----:B------:R-:W-:Y:S02]  /*3300*/  IADD3 R5, PT, PT, R5, -0x80, RZ ;  /* 0xffffff8005057810 */ /* 0x000fe40007ffe0ff */
[----:B------:R-:W-:Y:S01]  /*3310*/  LEA.HI R26, R20, 0xffffff80, RZ, 0x8 ;  /* 0xffffff80141a7811 */ /* 0x000fe200078f40ff */
[----:B------:R-:W-:Y:S01]  /*3320*/  I2F.F16 R50, R50 ;  /* 0x0000003200327306 */ /* 0x000fe20000200c00 */
[----:B0-----:R-:W0:Y:S01]  /*3330*/  LDS.64 R8, [UR4+0x18] ;  /* 0x00001804ff087984 */ /* 0x001e220008000a00 */
[----:B------:R-:W-:-:S02]  /*3340*/  LOP3.LUT R21, R21, 0xff, RZ, 0xc0, !PT ;  /* 0x000000ff15157812 */ /* 0x000fc400078ec0ff */
[----:B------:R-:W-:Y:S02]  /*3350*/  SHF.R.U32.HI R20, RZ, 0x10, R20 ;  /* 0x00000010ff147819 */ /* 0x000fe40000011614 */
[----:B------:R-:W-:Y:S02]  /*3360*/  IADD3 R21, PT, PT, R21, -0x80, RZ ;  /* 0xffffff8015157810 */ /* 0x000fe40007ffe0ff */
[----:B------:R-:W1:Y:S01]  /*3370*/  I2F.F16 R51, R51 ;  /* 0x0000003300337306 */ /* 0x000e620000200c00 */
[----:B------:R-:W-:Y:S02]  /*3380*/  LOP3.LUT R20, R20, 0xff, RZ, 0xc0, !PT ;  /* 0x000000ff14147812 */ /* 0x000fe400078ec0ff */
[----:B------:R-:W-:Y:S02]  /*3390*/  LEA.HI R28, R22, 0xffffff80, RZ, 0x8 ;  /* 0xffffff80161c7811 */ /* 0x000fe400078f40ff */
[----:B------:R-:W-:Y:S01]  /*33a0*/  SHF.R.U32.HI R52, RZ, 0x10, R22 ;  /* 0x00000010ff347819 */ /* 0x000fe20000011616 */
[----:B------:R-:W-:Y:S01]  /*33b0*/  HADD2.F32 R22, -RZ, R49.H0_H0 ;  /* 0x20000031ff167230 */ /* 0x000fe20000004100 */
[----:B------:R-:W-:Y:S01]  /*33c0*/  LEA.HI R41, R23, 0xffffff80, RZ, 0x8 ;  /* 0xffffff8017297811 */ /* 0x000fe200078f40ff */
[----:B------:R-:W2:Y:S01]  /*33d0*/  I2F.F16 R34, R10 ;  /* 0x0000000a00227306 */ /* 0x000ea20000200c00 */
[----:B------:R-:W-:Y:S01]  /*33e0*/  SHF.R.U32.HI R46, RZ, 0x10, R23 ;  /* 0x00000010ff2e7819 */ /* 0x000fe20000011617 */
[----:B------:R-:W-:Y:S01]  /*33f0*/  HADD2.F32 R23, -RZ, R48.H0_H0 ;  /* 0x20000030ff177230 */ /* 0x000fe20000004100 */
[----:B------:R-:W-:-:S02]  /*3400*/  IADD3 R56, PT, PT, R20, -0x80, RZ ;  /* 0xffffff8014387810 */ /* 0x000fc40007ffe0ff */
[----:B------:R-:W-:Y:S01]  /*3410*/  LOP3.LUT R53, R53, 0xff, RZ, 0xc0, !PT ;  /* 0x000000ff35357812 */ /* 0x000fe200078ec0ff */
[----:B-1----:R-:W-:Y:S02]  /*3420*/  HADD2.F32 R20, -RZ, R51.H0_H0 ;  /* 0x20000033ff147230 */ /* 0x002fe40000004100 */
[----:B------:R-:W1:Y:S01]  /*3430*/  I2F.F16 R37, R37 ;  /* 0x0000002500257306 */ /* 0x000e620000200c00 */
[----:B------:R-:W-:Y:S02]  /*3440*/  LOP3.LUT R52, R52, 0xff, RZ, 0xc0, !PT ;  /* 0x000000ff34347812 */ /* 0x000fe400078ec0ff */
[----:B------:R-:W-:Y:S02]  /*3450*/  LOP3.LUT R51, R46, 0xff, RZ, 0xc0, !PT ;  /* 0x000000ff2e337812 */ /* 0x000fe400078ec0ff */
[----:B------:R-:W-:Y:S01]  /*3460*/  IADD3 R53, PT, PT, R53, -0x80, RZ ;  /* 0xffffff8035357810 */ /* 0x000fe20007ffe0ff */
[----:B--2---:R-:W-:Y:S02]  /*3470*/  HADD2.F32 R34, -RZ, R34.H0_H0 ;  /* 0x20000022ff227230 */ /* 0x004fe40000004100 */
[----:B------:R2:W-:Y:S01]  /*3480*/  I2F.F16 R10, R5 ;  /* 0x00000005000a7306 */ /* 0x0005e20000200c00 */
[----:B------:R-:W-:Y:S01]  /*3490*/  IADD3 R51, PT, PT, R51, -0x80, RZ ;  /* 0xffffff8033337810 */ /* 0x000fe20007ffe0ff */
[----:B-1----:R-:W-:-:S06]  /*34a0*/  HADD2.F32 R37, -RZ, R37.H0_H0 ;  /* 0x20000025ff257230 */ /* 0x002fcc0000004100 */
[----:B------:R1:W-:Y:S01]  /*34b0*/  I2F.F16 R42, R21 ;  /* 0x00000015002a7306 */ /* 0x0003e20000200c00 */
[----:B--2---:R-:W-:Y:S02]  /*34c0*/  HADD2.F32 R5, -RZ, R2.H0_H0 ;  /* 0x20000002ff057230 */ /* 0x004fe40000004100 */
[----:B------:R-:W-:-:S03]  /*34d0*/  HADD2.F32 R2, -RZ, R55.H0_H0 ;  /* 0x20000037ff027230 */ /* 0x000fc60000004100 */
[C---:B------:R-:W-:Y:S01]  /*34e0*/  FFMA.FTZ R49, R5.reuse, R4, RZ ;  /* 0x0000000405317223 */ /* 0x040fe200000100ff */
[C---:B------:R-:W-:Y:S01]  /*34f0*/  FFMA.FTZ R58, R5.reuse, R0, RZ ;  /* 0x00000000053a7223 */ /* 0x040fe200000100ff */
[----:B------:R-:W2:Y:S01]  /*3500*/  I2F.F16 R39, R39 ;  /* 0x0000002700277306 */ /* 0x000ea20000200c00 */
[----:B-1----:R-:W-:Y:S02]  /*3510*/  HADD2.F32 R21, -RZ, R50.H0_H0 ;  /* 0x20000032ff157230 */ /* 0x002fe40000004100 */
[----:B------:R-:W-:Y:S01]  /*3520*/  FFMA.FTZ R48, R2, R5, RZ ;  /* 0x0000000502307223 */ /* 0x000fe200000100ff */
[----:B------:R-:W-:Y:S01]  /*3530*/  FFMA.FTZ R5, R5, R3, RZ ;  /* 0x0000000305057223 */ /* 0x000fe200000100ff */
[C---:B------:R-:W-:Y:S02]  /*3540*/  FFMA.FTZ R50, R54.reuse, R22, R49 ;  /* 0x0000001636327223 */ /* 0x040fe40000010031 */
[----:B------:R-:W-:Y:S01]  /*3550*/  FFMA.FTZ R48, R23, R54, R48 ;  /* 0x0000003617307223 */ /* 0x000fe20000010030 */
[C---:B------:R-:W-:Y:S01]  /*3560*/  FFMA.FTZ R49, R54.reuse, R21, R58 ;  /* 0x0000001536317223 */ /* 0x040fe2000001003a */
[----:B------:R-:W1:Y:S01]  /*3570*/  I2F.F16 R40, R40 ;  /* 0x0000002800287306 */ /* 0x000e620000200c00 */
[----:B------:R-:W-:Y:S01]  /*3580*/  FFMA.FTZ R54, R54, R20, R5 ;  /* 0x0000001436367223 */ /* 0x000fe20000010005 */
[----:B------:R-:W-:-:S02]  /*3590*/  HADD2.F32 R5, -RZ, R44.H0_H0 ;  /* 0x2000002cff057230 */ /* 0x000fc40000004100 */
[C---:B------:R-:W-:Y:S01]  /*35a0*/  FFMA.FTZ R49, R47.reuse, R34, R49 ;  /* 0x000000222f317223 */ /* 0x040fe20000010031 */
[----:B------:R-:W-:Y:S01]  /*35b0*/  FFMA.FTZ R54, R47, R37, R54 ;  /* 0x000000252f367223 */ /* 0x000fe20000010036 */
[----:B--2---:R-:W-:Y:S02]  /*35c0*/  HADD2.F32 R39, -RZ, R39.H0_H0 ;  /* 0x20000027ff277230 */ /* 0x004fe40000004100 */
[----:B------:R-:W2:Y:S01]  /*35d0*/  I2F.F16 R36, R36 ;  /* 0x0000002400247306 */ /* 0x000ea20000200c00 */
[----:B-1----:R-:W-:-:S07]  /*35e0*/  HADD2.F32 R40, -RZ, R40.H0_H0 ;  /* 0x20000028ff287230 */ /* 0x002fce0000004100 */
[----:B------:R-:W1:Y:S01]  /*35f0*/  I2F.F16 R35, R35 ;  /* 0x0000002300237306 */ /* 0x000e620000200c00 */
[----:B--2---:R-:W-:-:S07]  /*3600*/  HADD2.F32 R36, -RZ, R36.H0_H0 ;  /* 0x20000024ff247230 */ /* 0x004fce0000004100 */
[----:B------:R-:W2:Y:S01]  /*3610*/  I2F.F16 R29, R29 ;  /* 0x0000001d001d7306 */ /* 0x000ea20000200c00 */
[----:B------:R-:W-:Y:S01]  /*3620*/  FFMA.FTZ R49, R45, R36, R49 ;  /* 0x000000242d317223 */ /* 0x000fe20000010031 */
[----:B-1----:R-:W-:-:S06]  /*3630*/  HADD2.F32 R35, -RZ, R35.H0_H0 ;  /* 0x20000023ff237230 */ /* 0x002fcc0000004100 */
[----:B------:R1:W3:Y:S01]  /*3640*/  I2F.F16 R43, R56 ;  /* 0x00000038002b7306 */ /* 0x0002e20000200c00 */
[----:B------:R-:W-:Y:S01]  /*3650*/  FFMA.FTZ R54, R45, R35, R54 ;  /* 0x000000232d367223 */ /* 0x000fe20000010036 */
[----:B--2---:R-:W-:-:S06]  /*3660*/  HADD2.F32 R29, -RZ, R29.H0_H0 ;  /* 0x2000001dff1d7230 */ /* 0x004fcc0000004100 */
[----:B------:R-:W2:Y:S01]  /*3670*/  I2F.F16 R44, R53 ;  /* 0x00000035002c7306 */ /* 0x000ea20000200c00 */
[----:B-1----:R-:W-:Y:S01]  /*3680*/  FFMA.FTZ R56, R5, R47, R48 ;  /* 0x0000002f05387223 */ /* 0x002fe20000010030 */
[----:B------:R-:W-:Y:S01]  /*3690*/  FFMA.FTZ R48, R47, R32, R50 ;  /* 0x000000202f307223 */ /* 0x000fe20000010032 */
[----:B------:R-:W-:Y:S02]  /*36a0*/  IADD3 R47, PT, PT, R52, -0x80, RZ ;  /* 0xffffff80342f7810 */ /* 0x000fe40007ffe0ff */
[----:B------:R-:W-:Y:S01]  /*36b0*/  FFMA.FTZ R50, R39, R45, R56 ;  /* 0x0000002d27327223 */ /* 0x000fe20000010038 */
[----:B------:R-:W-:Y:S01]  /*36c0*/  FFMA.FTZ R46, R45, R40, R48 ;  /* 0x000000282d2e7223 */ /* 0x000fe20000010030 */
[--C-:B0-----:R-:W-:Y:S01]  /*36d0*/  HADD2.F32 R45, -RZ, R8.reuse.H0_H0 ;  /* 0x20000008ff2d7230 */ /* 0x101fe20000004100 */
[----:B------:R0:W1:Y:S01]  /*36e0*/  I2F.F16 R55, R51 ;  /* 0x0000003300377306 */ /* 0x0000620000200c00 */
[----:B------:R-:W-:Y:S02]  /*36f0*/  HADD2.F32 R48, -RZ, R8.H1_H1 ;  /* 0x30000008ff307230 */ /* 0x000fe40000004100 */
[----:B------:R-:W-:-:S02]  /*3700*/  HADD2.F32 R8, -RZ, R9.H0_H0 ;  /* 0x20000009ff087230 */ /* 0x000fc40000004100 */
[----:B------:R-:W-:Y:S01]  /*3710*/  FFMA.FTZ R50, R33, R45, R50 ;  /* 0x0000002d21327223 */ /* 0x000fe20000010032 */
[C---:B------:R-:W-:Y:S01]  /*3720*/  FFMA.FTZ R57, R45.reuse, R31, R46 ;  /* 0x0000001f2d397223 */ /* 0x040fe2000001002e */
[C---:B------:R-:W-:Y:S01]  /*3730*/  FFMA.FTZ R52, R45.reuse, R30, R49 ;  /* 0x0000001e2d347223 */ /* 0x040fe20000010031 */
[----:B------:R-:W-:Y:S01]  /*3740*/  FFMA.FTZ R54, R45, R29, R54 ;  /* 0x0000001d2d367223 */ /* 0x000fe20000010036 */
[----:B------:R-:W4:Y:S01]  /*3750*/  I2F.F16 R47, R47 ;  /* 0x0000002f002f7306 */ /* 0x000f220000200c00 */
[----:B------:R-:W-:Y:S02]  /*3760*/  HADD2.F32 R45, -RZ, R10.H0_H0 ;  /* 0x2000000aff2d7230 */ /* 0x000fe40000004100 */
[----:B------:R-:W-:Y:S02]  /*3770*/  HADD2.F32 R46, -RZ, R11.H0_H0 ;  /* 0x2000000bff2e7230 */ /* 0x000fe40000004100 */
[----:B------:R-:W-:Y:S02]  /*3780*/  HADD2.F32 R49, -RZ, R38.H0_H0 ;  /* 0x20000026ff317230 */ /* 0x000fe40000004100 */
[----:B------:R-:W-:Y:S01]  /*3790*/  FFMA.FTZ R50, R45, R48, R50 ;  /* 0x000000302d327223 */ /* 0x000fe20000010032 */
[----:B0-----:R-:W-:Y:S01]  /*37a0*/  HADD2.F32 R51, -RZ, R42.H0_H0 ;  /* 0x2000002aff337230 */ /* 0x001fe20000004100 */
[----:B------:R-:W0:Y:S01]  /*37b0*/  I2F.F16 R26, R26 ;  /* 0x0000001a001a7306 */ /* 0x000e220000200c00 */
[----:B---3--:R-:W-:-:S02]  /*37c0*/  HADD2.F32 R43, -RZ, R43.H0_H0 ;  /* 0x2000002bff2b7230 */ /* 0x008fc40000004100 */
[C---:B------:R-:W-:Y:S01]  /*37d0*/  FFMA.FTZ R57, R48.reuse, R46, R57 ;  /* 0x0000002e30397223 */ /* 0x040fe20000010039 */
[----:B--2---:R-:W-:Y:S02]  /*37e0*/  HADD2.F32 R53, -RZ, R44.H0_H0 ;  /* 0x2000002cff357230 */ /* 0x004fe40000004100 */
[C---:B------:R-:W-:Y:S01]  /*37f0*/  FFMA.FTZ R52, R48.reuse, R49, R52 ;  /* 0x0000003130347223 */ /* 0x040fe20000010034 */
[----:B-1----:R-:W-:Y:S02]  /*3800*/  HADD2.F32 R55, -RZ, R55.H0_H0 ;  /* 0x20000037ff377230 */ /* 0x002fe40000004100 */
[----:B------:R-:W-:Y:S01]  /*3810*/  FFMA.FTZ R54, R48, R51, R54 ;  /* 0x0000003330367223 */ /* 0x000fe20000010036 */
[----:B----4-:R-:W-:Y:S01]  /*3820*/  HADD2.F32 R47, -RZ, R47.H0_H0 ;  /* 0x2000002fff2f7230 */ /* 0x010fe20000004100 */
[----:B------:R-:W1:Y:S01]  /*3830*/  I2F.F16 R27, R27 ;  /* 0x0000001b001b7306 */ /* 0x000e620000200c00 */
[----:B------:R-:W-:Y:S02]  /*3840*/  HADD2.F32 R9, -RZ, R9.H1_H1 ;  /* 0x30000009ff097230 */ /* 0x000fe40000004100 */
[----:B------:R-:W-:Y:S01]  /*3850*/  FFMA.FTZ R11, R43, R8, R50 ;  /* 0x000000082b0b7223 */ /* 0x000fe20000010032 */
[C---:B------:R-:W-:Y:S01]  /*3860*/  FFMA.FTZ R10, R8.reuse, R53, R57 ;  /* 0x00000035080a7223 */ /* 0x040fe20000010039 */
[C---:B------:R-:W-:Y:S01]  /*3870*/  FFMA.FTZ R57, R8.reuse, R47, R52 ;  /* 0x0000002f08397223 */ /* 0x040fe20000010034 */
[----:B------:R-:W-:Y:S01]  /*3880*/  FFMA.FTZ R59, R8, R55, R54 ;  /* 0x00000037083b7223 */ /* 0x000fe20000010036 */
[----:B------:R-:W-:Y:S01]  /*3890*/  HADD2.F32 R38, -RZ, R6.H0_H0 ;  /* 0x20000006ff267230 */ /* 0x000fe20000004100 */
[----:B------:R-:W2:Y:S01]  /*38a0*/  I2F.F16 R28, R28 ;  /* 0x0000001c001c7306 */ /* 0x000ea20000200c00 */
[----:B0-----:R-:W-:-:S02]  /*38b0*/  HADD2.F32 R26, -RZ, R26.H0_H0 ;  /* 0x2000001aff1a7230 */ /* 0x001fc40000004100 */
[----:B------:R-:W-:Y:S02]  /*38c0*/  HADD2.F32 R42, -RZ, R7.H0_H0 ;  /* 0x20000007ff2a7230 */ /* 0x000fe40000004100 */
[----:B------:R-:W-:Y:S02]  /*38d0*/  HADD2.F32 R44, -RZ, R12.H0_H0 ;  /* 0x2000000cff2c7230 */ /* 0x000fe40000004100 */
[----:B------:R-:W-:Y:S01]  /*38e0*/  FFMA.FTZ R11, R26, R9, R11 ;  /* 0x000000091a0b7223 */ /* 0x000fe2000001000b */
[----:B-1----:R-:W-:Y:S01]  /*38f0*/  HADD2.F32 R48, -RZ, R27.H0_H0 ;  /* 0x2000001bff307230 */ /* 0x002fe20000004100 */
[----:B------:R-:W0:Y:S01]  /*3900*/  I2F.F16 R41, R41 ;  /* 0x0000002900297306 */ /* 0x000e220000200c00 */
[----:B------:R-:W-:Y:S02]  /*3910*/  HADD2.F32 R27, -RZ, R13.H0_H0 ;  /* 0x2000000dff1b7230 */ /* 0x000fe40000004100 */
[----:B------:R-:W-:Y:S01]  /*3920*/  FMUL.FTZ R11, R38, R11 ;  /* 0x0000000b260b7220 */ /* 0x000fe20000410000 */
[----:B--2---:R-:W-:-:S04]  /*3930*/  HADD2.F32 R28, -RZ, R28.H0_H0 ;  /* 0x2000001cff1c7230 */ /* 0x004fc80000004100 */
[----:B------:R-:W-:Y:S01]  /*3940*/  F2FP.F16.F32.PACK_AB R11, RZ, R11 ;  /* 0x0000000bff0b723e */ /* 0x000fe200000000ff */
[C---:B------:R-:W-:Y:S01]  /*3950*/  FFMA.FTZ R57, R9.reuse, R28, R57 ;  /* 0x0000001c09397223 */ /* 0x040fe20000010039 */
[----:B0-----:R-:W-:Y:S02]  /*3960*/  HADD2.F32 R50, -RZ, R41.H0_H0 ;  /* 0x20000029ff327230 */ /* 0x001fe40000004100 */
[C---:B------:R-:W-:Y:S01]  /*3970*/  FFMA.FTZ R41, R9.reuse, R48, R10 ;  /* 0x0000003009297223 */ /* 0x040fe2000001000a */
[----:B------:R-:W-:Y:S02]  /*3980*/  FMUL.FTZ R57, R44, R57 ;  /* 0x000000392c397220 */ /* 0x000fe40000410000 */
[----:B------:R-:W-:Y:S01]  /*3990*/  FFMA.FTZ R8, R9, R50, R59 ;  /* 0x0000003209087223 */ /* 0x000fe2000001003b */
[----:B------:R-:W-:Y:S02]  /*39a0*/  FMUL.FTZ R41, R42, R41 ;  /* 0x000000292a297220 */ /* 0x000fe40000410000 */
[----:B------:R-:W-:Y:S01]  /*39b0*/  F2FP.F16.F32.PACK_AB R57, RZ, R57 ;  /* 0x00000039ff39723e */ /* 0x000fe200000000ff */
[----:B------:R-:W-:-:S02]  /*39c0*/  FMUL.FTZ R8, R27, R8 ;  /* 0x000000081b087220 */ /* 0x000fc40000410000 */
        /* <DEDUP_REMOVED lines=117> */
.L_x_2727:
        /* <DEDUP_REMOVED lines=316> */
.L_x_2728:
[----:B------:R-:W-:Y:S05]  /*54e0*/  BRA.U !UP1, `(.L_x_2725) ;  /* 0x0000001109e47547 */ /* 0x000fea000b800000 */
[----:B-----5:R-:W0:Y:S01]  /*54f0*/  LDG.E.128.CONSTANT R20, desc[UR12][R26.64] ;  /* 0x0000000c1a147981 */ /* 0x020e22000c1e9d00 */
[----:B------:R-:W-:-:S05]  /*5500*/  MOV R9, UR16 ;  /* 0x0000001000097c02 */ /* 0x000fca0008000f00 */
[----:B------:R-:W-:-:S06]  /*5510*/  IMAD.WIDE R8, R9, 0x4, R26 ;  /* 0x0000000409087825 */ /* 0x000fcc00078e021a */
[----:B------:R-:W2:Y:S01]  /*5520*/  LDG.E.128.CONSTANT R8, desc[UR12][R8.64] ;  /* 0x0000000c08087981 */ /* 0x000ea2000c1e9d00 */
[----:B------:R-:W1:Y:S01]  /*5530*/  S2UR UR6, SR_CgaCtaId ;  /* 0x00000000000679c3 */ /* 0x000e620000008800 */
[----:B------:R-:W-:Y:S01]  /*5540*/  UMOV UR4, 0x400 ;  /* 0x0000040000047882 */ /* 0x000fe20000000000 */
[----:B------:R-:W-:Y:S02]  /*5550*/  UISETP.NE.AND UP0, UPT, UR5, 0x1, UPT ;  /* 0x000000010500788c */ /* 0x000fe4000bf05270 */
[----:B-1----:R-:W-:Y:S01]  /*5560*/  ULEA UR4, UR6, UR4, 0x18 ;  /* 0x0000000406047291 */ /* 0x002fe2000f8ec0ff */
[----:B0-----:R-:W-:Y:S02]  /*5570*/  LOP3.LUT R2, R23, 0xff, RZ, 0xc0, !PT ;  /* 0x000000ff17027812 */ /* 0x001fe400078ec0ff */
[----:B------:R-:W-:Y:S02]  /*5580*/  SHF.R.U32.HI R3, RZ, 0x8, R20 ;  /* 0x00000008ff037819 */ /* 0x000fe40000011614 */
[----:B------:R-:W-:-:S02]  /*5590*/  IADD3 R4, PT, PT, R2, -0x80, RZ ;  /* 0xffffff8002047810 */ /* 0x000fc40007ffe0ff */
[----:B------:R-:W-:Y:S02]  /*55a0*/  LOP3.LUT R2, R20, 0xff, RZ, 0xc0, !PT ;  /* 0x000000ff14027812 */ /* 0x000fe400078ec0ff */
[----:B------:R-:W-:Y:S02]  /*55b0*/  LOP3.LUT R5, R22, 0xff, RZ, 0xc0, !PT ;  /* 0x000000ff16057812 */ /* 0x000fe400078ec0ff */
[----:B------:R-:W-:Y:S01]  /*55c0*/  IADD3 R2, PT, PT, R2, -0x80, RZ ;  /* 0xffffff8002027810 */ /* 0x000fe20007ffe0ff */
[----:B------:R-:W-:Y:S01]  /*55d0*/  I2F.F16 R4, R4 ;  /* 0x0000000400047306 */ /* 0x000fe20000200c00 */
[----:B------:R-:W-:Y:S02]  /*55e0*/  LOP3.LUT R3, R3, 0xff, RZ, 0xc0, !PT ;  /* 0x000000ff03037812 */ /* 0x000fe400078ec0ff */
[----:B------:R-:W-:Y:S02]  /*55f0*/  IADD3 R34, PT, PT, R5, -0x80, RZ ;  /* 0xffffff8005227810 */ /* 0x000fe40007ffe0ff */
[----:B------:R-:W-:-:S02]  /*5600*/  IADD3 R3, PT, PT, R3, -0x80, RZ ;  /* 0xffffff8003037810 */ /* 0x000fc40007ffe0ff */
[----:B------:R-:W-:Y:S01]  /*5610*/  SHF.R.U32.HI R5, RZ, 0x8, R21 ;  /* 0x00000008ff057819 */ /* 0x000fe20000011615 */
[----:B------:R0:W-:Y:S01]  /*5620*/  I2F.F16 R33, R2 ;  /* 0x0000000200217306 */ /* 0x0001e20000200c00 */
[----:B------:R-:W-:Y:S02]  /*5630*/  LEA.HI R31, R22, 0xffffff80, RZ, 0x8 ;  /* 0xffffff80161f7811 */ /* 0x000fe400078f40ff */
[----:B------:R-:W-:Y:S02]  /*5640*/  LOP3.LUT R5, R5, 0xff, RZ, 0xc0, !PT ;  /* 0x000000ff05057812 */ /* 0x000fe400078ec0ff */
[----:B------:R-:W-:Y:S02]  /*5650*/  LEA.HI R41, R20, 0xffffff80, RZ, 0x8 ;  /* 0xffffff8014297811 */ /* 0x000fe400078f40ff */
[----:B------:R-:W-:Y:S01]  /*5660*/  IADD3 R5, PT, PT, R5, -0x80, RZ ;  /* 0xffffff8005057810 */ /* 0x000fe20007ffe0ff */
[----:B------:R1:W-:Y:S01]  /*5670*/  I2F.F16 R36, R3 ;  /* 0x0000000300247306 */ /* 0x0003e20000200c00 */
[----:B0-----:R-:W-:-:S02]  /*5680*/  SHF.R.U32.HI R2, RZ, 0x8, R22 ;  /* 0x00000008ff027819 */ /* 0x001fc40000011616 */
[----:B------:R-:W-:Y:S02]  /*5690*/  SHF.R.U32.HI R20, RZ, 0x10, R20 ;  /* 0x00000010ff147819 */ /* 0x000fe40000011614 */
[----:B------:R-:W-:Y:S02]  /*56a0*/  LOP3.LUT R2, R2, 0xff, RZ, 0xc0, !PT ;  /* 0x000000ff02027812 */ /* 0x000fe400078ec0ff */
[----:B------:R-:W-:Y:S01]  /*56b0*/  LOP3.LUT R20, R20, 0xff, RZ, 0xc0, !PT ;  /* 0x000000ff14147812 */ /* 0x000fe200078ec0ff */
[----:B------:R0:W-:Y:S01]  /*56c0*/  I2F.F16 R45, R5 ;  /* 0x00000005002d7306 */ /* 0x0001e20000200c00 */
[----:B-1----:R-:W-:Y:S02]  /*56d0*/  SHF.R.U32.HI R3, RZ, 0x10, R22 ;  /* 0x00000010ff037819 */ /* 0x002fe40000011616 */
[----:B------:R-:W-:Y:S02]  /*56e0*/  IADD3 R22, PT, PT, R2, -0x80, RZ ;  /* 0xffffff8002167810 */ /* 0x000fe40007ffe0ff */
[----:B------:R-:W-:-:S02]  /*56f0*/  LOP3.LUT R3, R3, 0xff, RZ, 0xc0, !PT ;  /* 0x000000ff03037812 */ /* 0x000fc400078ec0ff */
[----:B------:R-:W-:Y:S01]  /*5700*/  SHF.R.U32.HI R2, RZ, 0x8, R23 ;  /* 0x00000008ff027819 */ /* 0x000fe20000011617 */
[----:B------:R-:W-:Y:S01]  /*5710*/  I2F.F16 R34, R34 ;  /* 0x0000002200227306 */ /* 0x000fe20000200c00 */
[----:B------:R-:W-:Y:S02]  /*5720*/  IADD3 R38, PT, PT, R3, -0x80, RZ ;  /* 0xffffff8003267810 */ /* 0x000fe40007ffe0ff */
[----:B0-----:R-:W-:Y:S02]  /*5730*/  LOP3.LUT R5, R2, 0xff, RZ, 0xc0, !PT ;  /* 0x000000ff02057812 */ /* 0x001fe400078ec0ff */
[----:B------:R-:W0:Y:S01]  /*5740*/  LDS.64 R2, [UR4+0x30] ;  /* 0x00003004ff027984 */ /* 0x000e220008000a00 */
[----:B------:R-:W-:Y:S02]  /*5750*/  IADD3 R20, PT, PT, R20, -0x80, RZ ;  /* 0xffffff8014147810 */ /* 0x000fe40007ffe0ff */
[----:B------:R-:W-:Y:S01]  /*5760*/  LOP3.LUT R0, R21, 0xff, RZ, 0xc0, !PT ;  /* 0x000000ff15007812 */ /* 0x000fe200078ec0ff */
[----:B------:R-:W1:Y:S01]  /*5770*/  I2F.F16 R22, R22 ;  /* 0x0000001600167306 */ /* 0x000e620000200c00 */
[----:B------:R-:W-:-:S02]  /*5780*/  LEA.HI R32, R23, 0xffffff80, RZ, 0x8 ;  /* 0xffffff8017207811 */ /* 0x000fc400078f40ff */
[----:B------:R-:W-:Y:S02]  /*5790*/  LEA.HI R30, R21, 0xffffff80, RZ, 0x8 ;  /* 0xffffff80151e7811 */ /* 0x000fe400078f40ff */
[----:B------:R-:W-:Y:S02]  /*57a0*/  IADD3 R0, PT, PT, R0, -0x80, RZ ;  /* 0xffffff8000007810 */ /* 0x000fe40007ffe0ff */
[----:B------:R-:W-:Y:S01]  /*57b0*/  SHF.R.U32.HI R21, RZ, 0x10, R21 ;  /* 0x00000010ff157819 */ /* 0x000fe20000011615 */
[----:B------:R3:W-:Y:S01]  /*57c0*/  I2F.F16 R42, R20 ;  /* 0x00000014002a7306 */ /* 0x0007e20000200c00 */
[----:B--2---:R-:W-:Y:S02]  /*57d0*/  LEA.HI R27, R8, 0xffffff80, RZ, 0x8 ;  /* 0xffffff80081b7811 */ /* 0x004fe400078f40ff */
[----:B------:R-:W-:Y:S02]  /*57e0*/  LOP3.LUT R21, R21, 0xff, RZ, 0xc0, !PT ;  /* 0x000000ff15157812 */ /* 0x000fe400078ec0ff */
[----:B------:R-:W-:-:S02]  /*57f0*/  LEA.HI R28, R9, 0xffffff80, RZ, 0x8 ;  /* 0xffffff80091c7811 */ /* 0x000fc400078f40ff */
[----:B------:R-:W-:Y:S01]  /*5800*/  IADD3 R21, PT, PT, R21, -0x80, RZ ;  /* 0xffffff8015157810 */ /* 0x000fe20007ffe0ff */
[----:B------:R-:W2:Y:S01]  /*5810*/  I2F.F16 R0, R0 ;  /* 0x0000000000007306 */ /* 0x000ea20000200c00 */
[----:B---3--:R-:W-:Y:S01]  /*5820*/  SHF.R.U32.HI R20, RZ, 0x10, R23 ;  /* 0x00000010ff147819 */ /* 0x008fe20000011617 */
[----:B-1----:R-:W-:Y:S01]  /*5830*/  HADD2.F32 R22, -RZ, R22.H0_H0 ;  /* 0x20000016ff167230 */ /* 0x002fe20000004100 */
[----:B------:R-:W-:Y:S02]  /*5840*/  IADD3 R23, PT, PT, R5, -0x80, RZ ;  /* 0xffffff8005177810 */ /* 0x000fe40007ffe0ff */
[----:B------:R-:W-:Y:S02]  /*5850*/  LOP3.LUT R5, R8, 0xff, RZ, 0xc0, !PT ;  /* 0x000000ff08057812 */ /* 0x000fe400078ec0ff */
[----:B------:R-:W-:Y:S01]  /*5860*/  LOP3.LUT R20, R20, 0xff, RZ, 0xc0, !PT ;  /* 0x000000ff14147812 */ /* 0x000fe200078ec0ff */
[----:B------:R-:W-:Y:S01]  /*5870*/  I2F.F16 R24, R21 ;  /* 0x0000001500187306 */ /* 0x000fe20000200c00 */
[----:B------:R-:W-:-:S02]  /*5880*/  IADD3 R39, PT, PT, R5, -0x80, RZ ;  /* 0xffffff8005277810 */ /* 0x000fc40007ffe0ff */
[----:B------:R-:W-:Y:S02]  /*5890*/  IADD3 R20, PT, PT, R20, -0x80, RZ ;  /* 0xffffff8014147810 */ /* 0x000fe40007ffe0ff */
[----:B------:R-:W-:Y:S02]  /*58a0*/  LOP3.LUT R5, R9, 0xff, RZ, 0xc0, !PT ;  /* 0x000000ff09057812 */ /* 0x000fe400078ec0ff */
[--C-:B------:R-:W-:Y:S01]  /*58b0*/  SHF.R.U32.HI R47, RZ, 0x10, R8.reuse ;  /* 0x00000010ff2f7819 */ /* 0x100fe20000011608 */
[----:B------:R1:W3:Y:S01]  /*58c0*/  I2F.F16 R25, R20 ;  /* 0x0000001400197306 */ /* 0x0002e20000200c00 */
[----:B------:R-:W-:Y:S01]  /*58d0*/  IADD3 R35, PT, PT, R5, -0x80, RZ ;  /* 0xffffff8005237810 */ /* 0x000fe20007ffe0ff */
[----:B--2---:R-:W-:Y:S01]  /*58e0*/  HADD2.F32 R0, -RZ, R0.H0_H0 ;  /* 0x20000000ff007230 */ /* 0x004fe20000004100 */
[--C-:B------:R-:W-:Y:S01]  /*58f0*/  SHF.R.U32.HI R48, RZ, 0x8, R9.reuse ;  /* 0x00000008ff307819 */ /* 0x100fe20000011609 */
[--C-:B0-----:R-:W-:Y:S01]  /*5900*/  HADD2.F32 R5, -RZ, R2.reuse.H0_H0 ;  /* 0x20000002ff057230 */ /* 0x101fe20000004100 */
[----:B------:R-:W-:Y:S01]  /*5910*/  SHF.R.U32.HI R9, RZ, 0x10, R9 ;  /* 0x00000010ff097819 */ /* 0x000fe20000011609 */
[----:B------:R-:W-:Y:S01]  /*5920*/  HADD2.F32 R44, -RZ, R2.H1_H1 ;  /* 0x30000002ff2c7230 */ /* 0x000fe20000004100 */
[----:B------:R-:W-:Y:S01]  /*5930*/  SHF.R.U32.HI R2, RZ, 0x8, R8 ;  /* 0x00000008ff027819 */ /* 0x000fe20000011608 */
[--C-:B------:R-:W-:Y:S01]  /*5940*/  HADD2.F32 R26, -RZ, R3.reuse.H0_H0 ;  /* 0x20000003ff1a7230 */ /* 0x100fe20000004100 */
[----:B-1----:R-:W-:Y:S01]  /*5950*/  LOP3.LUT R20, R10, 0xff, RZ, 0xc0, !PT ;  /* 0x000000ff0a147812 */ /* 0x002fe200078ec0ff */
[----:B------:R-:W-:Y:S01]  /*5960*/  HADD2.F32 R43, -RZ, R3.H1_H1 ;  /* 0x30000003ff2b7230 */ /* 0x000fe20000004100 */
[----:B------:R-:W0:Y:S01]  /*5970*/  I2F.F16 R23, R23 ;  /* 0x0000001700177306 */ /* 0x000e220000200c00 */
[----:B------:R-:W-:Y:S01]  /*5980*/  LOP3.LUT R3, R11, 0xff, RZ, 0xc0, !PT ;  /* 0x000000ff0b037812 */ /* 0x000fe200078ec0ff */
[----:B------:R-:W-:Y:S01]  /*5990*/  FFMA.FTZ R49, R5, R0, RZ ;  /* 0x0000000005317223 */ /* 0x000fe200000100ff */
[----:B------:R-:W-:Y:S01]  /*59a0*/  IADD3 R37, PT, PT, R20, -0x80, RZ ;  /* 0xffffff8014257810 */ /* 0x000fe20007ffe0ff */
[----:B---3--:R-:W-:Y:S01]  /*59b0*/  HADD2.F32 R25, -RZ, R25.H0_H0 ;  /* 0x20000019ff197230 */ /* 0x008fe20000004100 */
[----:B------:R-:W-:Y:S01]  /*59c0*/  IADD3 R40, PT, PT, R3, -0x80, RZ ;  /* 0xffffff8003287810 */ /* 0x000fe20007ffe0ff */
[----:B------:R-:W1:Y:S01]  /*59d0*/  LDS.64 R20, [UR4+0x38] ;  /* 0x00003804ff147984 */ /* 0x000e620008000a00 */
[----:B------:R-:W-:Y:S01]  /*59e0*/  LOP3.LUT R8, R2, 0xff, RZ, 0xc0, !PT ;  /* 0x000000ff02087812 */ /* 0x000fe200078ec0ff */
[----:B------:R-:W2:Y:S01]  /*59f0*/  I2F.F16 R38, R38 ;  /* 0x0000002600267306 */ /* 0x000ea20000200c00 */
[----:B------:R-:W-:Y:S01]  /*5a00*/  HADD2.F32 R2, -RZ, R4.H0_H0 ;  /* 0x20000004ff027230 */ /* 0x000fe20000004100 */
        /* <DEDUP_REMOVED lines=8> */
[----:B------:R-:W3:Y:S01]  /*5a90*/  I2F.F16 R41, R41 ;  /* 0x0000002900297306 */ /* 0x000ee20000200c00 */
[----:B------:R-:W-:Y:S01]  /*5aa0*/  FFMA.FTZ R45, R3, R5, RZ ;  /* 0x00000005032d7223 */ /* 0x000fe200000100ff */
[C---:B------:R-:W-:Y:S01]  /*5ab0*/  FFMA.FTZ R51, R5.reuse, R4, RZ ;  /* 0x0000000405337223 */ /* 0x040fe200000100ff */
[----:B------:R-:W-:Y:S01]  /*5ac0*/  IADD3 R36, PT, PT, R34, -0x80, RZ ;  /* 0xffffff8022247810 */ /* 0x000fe20007ffe0ff */
[----:B0-----:R-:W-:Y:S01]  /*5ad0*/  HADD2.F32 R23, -RZ, R23.H0_H0 ;  /* 0x20000017ff177230 */ /* 0x001fe20000004100 */
[----:B------:R-:W-:Y:S01]  /*5ae0*/  IADD3 R34, PT, PT, R48, -0x80, RZ ;  /* 0xffffff8030227810 */ /* 0x000fe20007ffe0ff */
[----:B------:R-:W-:Y:S01]  /*5af0*/  FFMA.FTZ R48, R8, R44, R45 ;  /* 0x0000002c08307223 */ /* 0x000fe2000001002d */
[--C-:B------:R-:W-:Y:S01]  /*5b00*/  SHF.R.U32.HI R46, RZ, 0x8, R10.reuse ;  /* 0x00000008ff2e7819 */ /* 0x100fe2000001160a */
[----:B------:R-:W0:Y:S01]  /*5b10*/  I2F.F16 R32, R32 ;  /* 0x0000002000207306 */ /* 0x000e220000200c00 */
[----:B------:R-:W-:Y:S01]  /*5b20*/  FFMA.FTZ R45, R44, R22, R51 ;  /* 0x000000162c2d7223 */ /* 0x000fe20000010033 */
[----:B------:R-:W-:Y:S01]  /*5b30*/  LEA.HI R29, R10, 0xffffff80, RZ, 0x8 ;  /* 0xffffff800a1d7811 */ /* 0x000fe200078f40ff */
[----:B------:R-:W-:Y:S01]  /*5b40*/  FFMA.FTZ R50, R5, R2, RZ ;  /* 0x0000000205327223 */ /* 0x000fe200000100ff */
[----:B------:R-:W-:Y:S01]  /*5b50*/  SHF.R.U32.HI R51, RZ, 0x10, R10 ;  /* 0x00000010ff337819 */ /* 0x000fe2000001160a */
[----:B------:R-:W-:Y:S01]  /*5b60*/  HADD2.F32 R10, -RZ, R24.H0_H0 ;  /* 0x20000018ff0a7230 */ /* 0x000fe20000004100 */
[----:B------:R-:W-:Y:S01]  /*5b70*/  LOP3.LUT R46, R46, 0xff, RZ, 0xc0, !PT ;  /* 0x000000ff2e2e7812 */ /* 0x000fe200078ec0ff */
[----:B--2---:R-:W-:Y:S01]  /*5b80*/  HADD2.F32 R24, -RZ, R38.H0_H0 ;  /* 0x20000026ff187230 */ /* 0x004fe20000004100 */
[----:B------:R-:W2:Y:S01]  /*5b90*/  I2F.F16 R30, R30 ;  /* 0x0000001e001e7306 */ /* 0x000ea20000200c00 */
[----:B------:R-:W-:-:S02]  /*5ba0*/  HADD2.F32 R5, -RZ, R42.H0_H0 ;  /* 0x2000002aff057230 */ /* 0x000fc40000004100 */
[C---:B------:R-:W-:Y:S01]  /*5bb0*/  FFMA.FTZ R49, R44.reuse, R9, R49 ;  /* 0x000000092c317223 */ /* 0x040fe20000010031 */
[----:B------:R-:W-:Y:S01]  /*5bc0*/  FFMA.FTZ R52, R44, R23, R50 ;  /* 0x000000172c347223 */ /* 0x000fe20000010032 */
[----:B------:R-:W-:Y:S01]  /*5bd0*/  LOP3.LUT R51, R51, 0xff, RZ, 0xc0, !PT ;  /* 0x000000ff33337812 */ /* 0x000fe200078ec0ff */
[----:B------:R-:W-:Y:S01]  /*5be0*/  FFMA.FTZ R44, R26, R24, R45 ;  /* 0x000000181a2c7223 */ /* 0x000fe2000001002d */
[----:B------:R-:W-:Y:S01]  /*5bf0*/  IADD3 R50, PT, PT, R47, -0x80, RZ ;  /* 0xffffff802f327810 */ /* 0x000fe20007ffe0ff */
[----:B------:R-:W-:Y:S01]  /*5c00*/  FFMA.FTZ R47, R5, R26, R48 ;  /* 0x0000001a052f7223 */ /* 0x000fe20000010030 */
[----:B------:R-:W4:Y:S01]  /*5c10*/  I2F.F16 R31, R31 ;  /* 0x0000001f001f7306 */ /* 0x000f220000200c00 */
[----:B------:R-:W-:Y:S01]  /*5c20*/  IADD3 R38, PT, PT, R46, -0x80, RZ ;  /* 0xffffff802e267810 */ /* 0x000fe20007ffe0ff */
[C---:B------:R-:W-:Y:S01]  /*5c30*/  FFMA.FTZ R46, R26.reuse, R10, R49 ;  /* 0x0000000a1a2e7223 */ /* 0x040fe20000010031 */
[----:B------:R-:W-:Y:S01]  /*5c40*/  FFMA.FTZ R45, R26, R25, R52 ;  /* 0x000000191a2d7223 */ /* 0x000fe20000010034 */
[----:B---3--:R-:W-:Y:S01]  /*5c50*/  HADD2.F32 R26, -RZ, R41.H0_H0 ;  /* 0x20000029ff1a7230 */ /* 0x008fe20000004100 */
[----:B------:R-:W-:Y:S01]  /*5c60*/  IADD3 R41, PT, PT, R51, -0x80, RZ ;  /* 0xffffff8033297810 */ /* 0x000fe20007ffe0ff */
[----:B0-----:R-:W-:Y:S01]  /*5c70*/  HADD2.F32 R32, -RZ, R32.H0_H0 ;  /* 0x20000020ff207230 */ /* 0x001fe20000004100 */
[--C-:B------:R-:W-:Y:S01]  /*5c80*/  SHF.R.U32.HI R48, RZ, 0x8, R11.reuse ;  /* 0x00000008ff307819 */ /* 0x100fe2000001160b */
[----:B--2---:R-:W-:Y:S01]  /*5c90*/  HADD2.F32 R30, -RZ, R30.H0_H0 ;  /* 0x2000001eff1e7230 */ /* 0x004fe20000004100 */
[----:B------:R-:W-:Y:S01]  /*5ca0*/  SHF.R.U32.HI R51, RZ, 0x10, R11 ;  /* 0x00000010ff337819 */ /* 0x000fe2000001160b */
[----:B------:R-:W0:Y:S01]  /*5cb0*/  I2F.F16 R37, R37 ;  /* 0x0000002500257306 */ /* 0x000e220000200c00 */
[----:B------:R-:W-:Y:S01]  /*5cc0*/  FFMA.FTZ R52, R43, R32, R45 ;  /* 0x000000202b347223 */ /* 0x000fe2000001002d */
[----:B------:R-:W-:Y:S01]  /*5cd0*/  LOP3.LUT R48, R48, 0xff, RZ, 0xc0, !PT ;  /* 0x000000ff30307812 */ /* 0x000fe200078ec0ff */
[--C-:B-1----:R-:W-:Y:S01]  /*5ce0*/  HADD2.F32 R53, -RZ, R20.reuse.H0_H0 ;  /* 0x20000014ff357230 */ /* 0x102fe20000004100 */
[----:B------:R-:W-:Y:S01]  /*5cf0*/  LOP3.LUT R45, R51, 0xff, RZ, 0xc0, !PT ;  /* 0x000000ff332d7812 */ /* 0x000fe200078ec0ff */
[----:B----4-:R-:W-:Y:S01]  /*5d00*/  HADD2.F32 R31, -RZ, R31.H0_H0 ;  /* 0x2000001fff1f7230 */ /* 0x010fe20000004100 */
[----:B------:R-:W-:Y:S01]  /*5d10*/  IADD3 R49, PT, PT, R48, -0x80, RZ ;  /* 0xffffff8030317810 */ /* 0x000fe20007ffe0ff */
[----:B------:R-:W-:Y:S01]  /*5d20*/  FFMA.FTZ R48, R26, R43, R47 ;  /* 0x0000002b1a307223 */ /* 0x000fe2000001002f */
[----:B------:R-:W1:Y:S01]  /*5d30*/  I2F.F16 R40, R40 ;  /* 0x0000002800287306 */ /* 0x000e620000200c00 */
[----:B------:R-:W-:Y:S01]  /*5d40*/  LEA.HI R51, R11, 0xffffff80, RZ, 0x8 ;  /* 0xffffff800b337811 */ /* 0x000fe200078f40ff */
[----:B------:R-:W-:Y:S01]  /*5d50*/  FFMA.FTZ R47, R43, R31, R44 ;  /* 0x0000001f2b2f7223 */ /* 0x000fe2000001002c */
[----:B------:R-:W-:-:S02]  /*5d60*/  HADD2.F32 R44, -RZ, R20.H1_H1 ;  /* 0x30000014ff2c7230 */ /* 0x000fc40000004100 */
[----:B0-----:R-:W-:-:S03]  /*5d70*/  HADD2.F32 R20, -RZ, R37.H0_H0 ;  /* 0x20000025ff147230 */ /* 0x001fc60000004100 */
[----:B------:R-:W0:Y:S01]  /*5d80*/  I2F.F16 R39, R39 ;  /* 0x0000002700277306 */ /* 0x000e220000200c00 */
[----:B-1----:R-:W-:-:S07]  /*5d90*/  HADD2.F32 R37, -RZ, R40.H0_H0 ;  /* 0x20000028ff257230 */ /* 0x002fce0000004100 */
[----:B------:R-:W1:Y:S01]  /*5da0*/  I2F.F16 R35, R35 ;  /* 0x0000002300237306 */ /* 0x000e620000200c00 */
[----:B------:R-:W-:Y:S01]  /*5db0*/  FFMA.FTZ R52, R53, R37, R52 ;  /* 0x0000002535347223 */ /* 0x000fe20000010034 */
[----:B0-----:R-:W-:-:S06]  /*5dc0*/  HADD2.F32 R11, -RZ, R39.H0_H0 ;  /* 0x20000027ff0b7230 */ /* 0x001fcc0000004100 */
[----:B------:R0:W2:Y:S01]  /*5dd0*/  I2F.F16 R42, R50 ;  /* 0x00000032002a7306 */ /* 0x0000a20000200c00 */
[----:B------:R-:W-:Y:S02]  /*5de0*/  HADD2.F32 R39, -RZ, R21.H1_H1 ;  /* 0x30000015ff277230 */ /* 0x000fe40000004100 */
[----:B------:R-:W-:Y:S01]  /*5df0*/  FFMA.FTZ R54, R11, R53, R48 ;  /* 0x000000350b367223 */ /* 0x000fe20000010030 */
[----:B------:R-:W-:Y:S01]  /*5e00*/  FFMA.FTZ R48, R53, R20, R47 ;  /* 0x0000001435307223 */ /* 0x000fe2000001002f */
[----:B-1----:R-:W-:-:S03]  /*5e10*/  HADD2.F32 R35, -RZ, R35.H0_H0 ;  /* 0x20000023ff237230 */ /* 0x002fc60000004100 */
[----:B------:R-:W1:Y:S01]  /*5e20*/  I2F.F16 R33, R33 ;  /* 0x0000002100217306 */ /* 0x000e620000200c00 */
[----:B0-----:R-:W-:Y:S01]  /*5e30*/  FFMA.FTZ R50, R43, R30, R46 ;  /* 0x0000001e2b327223 */ /* 0x001fe2000001002e */
[----:B------:R-:W-:Y:S01]  /*5e40*/  IADD3 R46, PT, PT, R45, -0x80, RZ ;  /* 0xffffff802d2e7810 */ /* 0x000fe20007ffe0ff */
[----:B------:R-:W-:Y:S02]  /*5e50*/  HADD2.F32 R45, -RZ, R21.H0_H0 ;  /* 0x20000015ff2d7230 */ /* 0x000fe40000004100 */
[----:B--2---:R-:W-:-:S03]  /*5e60*/  HADD2.F32 R42, -RZ, R42.H0_H0 ;  /* 0x2000002aff2a7230 */ /* 0x004fc60000004100 */
[----:B------:R-:W0:Y:S01]  /*5e70*/  I2F.F16 R34, R34 ;  /* 0x0000002200227306 */ /* 0x000e220000200c00 */
[----:B-1----:R-:W-:-:S07]  /*5e80*/  HADD2.F32 R33, -RZ, R33.H0_H0 ;  /* 0x20000021ff217230 */ /* 0x002fce0000004100 */
[----:B------:R-:W1:Y:S01]  /*5e90*/  I2F.F16 R41, R41 ;  /* 0x0000002900297306 */ /* 0x000e620000200c00 */
[----:B------:R-:W-:Y:S01]  /*5ea0*/  FFMA.FTZ R47, R33, R44, R54 ;  /* 0x0000002c212f7223 */ /* 0x000fe20000010036 */
[----:B0-----:R-:W-:-:S06]  /*5eb0*/  HADD2.F32 R21, -RZ, R34.H0_H0 ;  /* 0x20000022ff157230 */ /* 0x001fcc0000004100 */
[----:B------:R-:W0:Y:S01]  /*5ec0*/  I2F.F16 R38, R38 ;  /* 0x0000002600267306 */ /* 0x000e220000200c00 */
[----:B-1----:R-:W-:-:S07]  /*5ed0*/  HADD2.F32 R34, -RZ, R41.H0_H0 ;  /* 0x20000029ff227230 */ /* 0x002fce0000004100 */
[----:B------:R1:W2:Y:S01]  /*5ee0*/  I2F.F16 R43, R49 ;  /* 0x00000031002b7306 */ /* 0x0002a20000200c00 */
[----:B0-----:R-:W-:-:S07]  /*5ef0*/  HADD2.F32 R41, -RZ, R38.H0_H0 ;  /* 0x20000026ff297230 */ /* 0x001fce0000004100 */
[----:B------:R-:W0:Y:S01]  /*5f00*/  I2F.F16 R36, R36 ;  /* 0x0000002400247306 */ /* 0x000e220000200c00 */
[----:B-1----:R-:W-:Y:S01]  /*5f10*/  FFMA.FTZ R49, R53, R35, R50 ;  /* 0x0000002335317223 */ /* 0x002fe20000010032 */
[----:B--2---:R-:W-:-:S06]  /*5f20*/  HADD2.F32 R43, -RZ, R43.H0_H0 ;  /* 0x2000002bff2b7230 */ /* 0x004fcc0000004100 */
[----:B------:R-:W1:Y:S01]  /*5f30*/  I2F.F16 R46, R46 ;  /* 0x0000002e002e7306 */ /* 0x000e620000200c00 */
[----:B0-----:R-:W-:-:S07]  /*5f40*/  HADD2.F32 R36, -RZ, R36.H0_H0 ;  /* 0x20000024ff247230 */ /* 0x001fce0000004100 */
[----:B------:R-:W0:Y:S01]  /*5f50*/  I2F.F16 R27, R27 ;  /* 0x0000001b001b7306 */ /* 0x000e220000200c00 */
[----:B------:R-:W-:Y:S01]  /*5f60*/  FFMA.FTZ R47, R36, R45, R47 ;  /* 0x0000002d242f7223 */ /* 0x000fe2000001002f */
[----:B-1----:R-:W-:-:S06]  /*5f70*/  HADD2.F32 R38, -RZ, R46.H0_H0 ;  /* 0x2000002eff267230 */ /* 0x002fcc0000004100 */
[----:B------:R-:W1:Y:S01]  /*5f80*/  I2F.F16 R28, R28 ;  /* 0x0000001c001c7306 */ /* 0x000e620000200c00 */
[C---:B------:R-:W-:Y:S01]  /*5f90*/  FFMA.FTZ R46, R44.reuse, R21, R49 ;  /* 0x000000152c2e7223 */ /* 0x040fe20000010031 */
[----:B------:R-:W-:-:S04]  /*5fa0*/  FFMA.FTZ R49, R44, R41, R48 ;  /* 0x000000292c317223 */ /* 0x000fc80000010030 */
[----:B------:R-:W-:Y:S01]  /*5fb0*/  FFMA.FTZ R49, R45, R34, R49 ;  /* 0x000000222d317223 */ /* 0x000fe20000010031 */
[----:B0-----:R-:W-:Y:S01]  /*5fc0*/  HADD2.F32 R48, -RZ, R27.H0_H0 ;  /* 0x2000001bff307230 */ /* 0x001fe20000004100 */
[----:B------:R-:W0:Y:S01]  /*5fd0*/  I2F.F16 R29, R29 ;  /* 0x0000001d001d7306 */ /* 0x000e220000200c00 */
[----:B------:R-:W-:-:S03]  /*5fe0*/  HADD2.F32 R27, -RZ, R13.H0_H0 ;  /* 0x2000000dff1b7230 */ /* 0x000fc60000004100 */
[----:B------:R-:W-:Y:S01]  /*5ff0*/  FFMA.FTZ R47, R48, R39, R47 ;  /* 0x00000027302f7223 */ /* 0x000fe2000001002f */
[----:B-1----:R-:W-:-:S03]  /*6000*/  HADD2.F32 R28, -RZ, R28.H0_H0 ;  /* 0x2000001cff1c7230 */ /* 0x002fc60000004100 */
[----:B------:R1:W2:Y:S01]  /*6010*/  I2F.F16 R40, R51 ;  /* 0x0000003300287306 */ /* 0x0002a20000200c00 */
[----:B0-----:R-:W-:Y:S02]  /*6020*/  HADD2.F32 R50, -RZ, R29.H0_H0 ;  /* 0x2000001dff327230 */ /* 0x001fe40000004100 */
[----:B-1----:R-:W-:Y:S01]  /*6030*/  FFMA.FTZ R51, R44, R43, R52 ;  /* 0x0000002b2c337223 */ /* 0x002fe20000010034 */
        /* <DEDUP_REMOVED lines=8> */
[----:B------:R-:W-:Y:S02]  /*60c0*/  HADD2.F32 R46, -RZ, R12.H0_H0 ;  /* 0x2000000cff2e7230 */ /* 0x000fe40000004100 */
[----:B------:R-:W-:Y:S01]  /*60d0*/  FMUL.FTZ R52, R45, R52 ;  /* 0x000000342d347220 */ /* 0x000fe20000410000 */
[----:B------:R-:W-:Y:S01]  /*60e0*/  FFMA.FTZ R6, R39, R40, R51 ;  /* 0x0000002827067223 */ /* 0x000fe20000010033 */
[----:B------:R-:W-:Y:S01]  /*60f0*/  F2FP.F16.F32.PACK_AB R47, RZ, R47 ;  /* 0x0000002fff2f723e */ /* 0x000fe200000000ff */
        /* <DEDUP_REMOVED lines=120> */
.L_x_2725:
[----:B------:R-:W-:-:S13]  /*6880*/  ISETP.LT.AND P0, PT, RZ, UR5, PT ;  /* 0x00000005ff007c0c */ /* 0x000fda000bf01270 */
[----:B------:R-:W-:Y:S05]  /*6890*/  @!P0 EXIT ;  /* 0x000000000000894d */ /* 0x000fea0003800000 */
[----:B------:R-:W1:Y:S01]  /*68a0*/  S2R R0, SR_TID.X ;  /* 0x0000000000007919 */ /* 0x000e620000002100 */
[----:B0-----:R-:W0:Y:S01]  /*68b0*/  LDC.64 R2, c[0x0][0x3a0] ;  /* 0x0000e800ff027b82 */ /* 0x001e220000000a00 */
[----:B------:R-:W-:Y:S01]  /*68c0*/  MOV R5, UR15 ;  /* 0x0000000f00057c02 */ /* 0x000fe20008000f00 */
[----:B------:R-:W-:-:S03]  /*68d0*/  UIMAD UR4, UR14, UR16, URZ ;  /* 0x000000100e0472a4 */ /* 0x000fc6000f8e02ff */
[----:B-1----:R-:W-:-:S03]  /*68e0*/  LEA R0, R5, R0, 0x5 ;  /* 0x0000000005007211 */ /* 0x002fc600078e28ff */
[----:B------:R-:W-:Y:S02]  /*68f0*/  MOV R5, UR4 ;  /* 0x0000000400057c02 */ /* 0x000fe40008000f00 */
        /* <DEDUP_REMOVED lines=10> */
.L_x_2732:
[----:B------:R-:W0:Y:S02]  /*69a0*/  LDS R6, [R4] ;  /* 0x0000000004067984 */ /* 0x000e240000000800 */
[----:B0-----:R-:W-:-:S05]  /*69b0*/  HFMA2 R7, R6, 1, 1, R14 ;  /* 0x3c003c0006077831 */ /* 0x001fca000000000e */
[----:B------:R-:W0:Y:S02]  /*69c0*/  ATOMS.CAST.SPIN P0, [R4], R6, R7 ;  /* 0x000000060400758d */ /* 0x000e240001800007 */
[----:B0-----:R-:W-:Y:S05]  /*69d0*/  @!P0 BRA `(.L_x_2732) ;  /* 0xfffffffc00f08947 */ /* 0x001fea000383ffff */
[----:B------:R-:W-:Y:S05]  /*69e0*/  BRA `(.L_x_2730) ;  /* 0x00000000000c7947 */ /* 0x000fea0003800000 */
.L_x_2731:
[----:B------:R-:W2:Y:S02]  /*69f0*/  LD.E R0, desc[UR12][R2.64] ;  /* 0x0000000c02007980 */ /* 0x000ea4000c101900 */
[----:B--2---:R-:W-:-:S05]  /*6a00*/  IADD3 R5, PT, PT, R14, R0, RZ ;  /* 0x000000000e057210 */ /* 0x004fca0007ffe0ff */
[----:B------:R0:W-:Y:S02]  /*6a10*/  ST.E desc[UR12][R2.64], R5 ;  /* 0x0000000502007985 */ /* 0x0001e4000c10190c */
.L_x_2730:
[----:B------:R-:W-:Y:S05]  /*6a20*/  BSYNC.RECONVERGENT B0 ;  /* 0x0000000000007941 */ /* 0x000fea0003800200 */
.L_x_2729:
[----:B------:R1:W-:Y:S01]  /*6a30*/  ATOM.E.ADD.F16x2.RN.STRONG.GPU P0, RZ, desc[UR12][R2.64+0x4], R18 ;  /* 0x8000041202ff79a2 */ /* 0x0003e2000c10e10c */
[----:B------:R-:W-:Y:S04]  /*6a40*/  BSSY.RECONVERGENT B0, `(.L_x_2733) ;  /* 0x000000e000007945 */ /* 0x000fe80003800200 */
[----:B-1----:R-:W-:Y:S05]  /*6a50*/  @P0 BRA `(.L_x_2734) ;  /* 0x0000000000300947 */ /* 0x002fea0003800000 */
[----:B------:R-:W1:Y:S02]  /*6a60*/  QSPC.E.S P0, RZ, [R2+0x4] ;  /* 0x0000040002ff73aa */ /* 0x000e640000000500 */
[----:B-1----:R-:W-:Y:S05]  /*6a70*/  @!P0 BRA `(.L_x_2735) ;  /* 0x00000000001c8947 */ /* 0x002fea0003800000 */
[----:B------:R-:W-:-:S04]  /*6a80*/  MOV R4, R2 ;  /* 0x0000000200047202 */ /* 0x000fc80000000f00 */
[----:B------:R-:W-:-:S07]  /*6a90*/  MOV R4, R4 ;  /* 0x0000000400047202 */ /* 0x000fce0000000f00 */
.L_x_2736:
[----:B------:R-:W1:Y:S02]  /*6aa0*/  LDS R6, [R4+0x4] ;  /* 0x0000040004067984 */ /* 0x000e640000000800 */
[----:B-1----:R-:W-:-:S05]  /*6ab0*/  HADD2 R7, R6, R18 ;  /* 0x0000001206077230 */ /* 0x002fca0000000000 */
[----:B------:R-:W1:Y:S02]  /*6ac0*/  ATOMS.CAST.SPIN P0, [R4+0x4], R6, R7 ;  /* 0x000004060400758d */ /* 0x000e640001800007 */
[----:B-1----:R-:W-:Y:S05]  /*6ad0*/  @!P0 BRA `(.L_x_2736) ;  /* 0xfffffffc00f08947 */ /* 0x002fea000383ffff */
[----:B------:R-:W-:Y:S05]  /*6ae0*/  BRA `(.L_x_2734) ;  /* 0x00000000000c7947 */ /* 0x000fea0003800000 */
.L_x_2735:
[----:B------:R-:W0:Y:S02]  /*6af0*/  LD.E R0, desc[UR12][R2.64+0x4] ;  /* 0x0000040c02007980 */ /* 0x000e24000c101900 */
[----:B0-----:R-:W-:-:S05]  /*6b00*/  IADD3 R5, PT, PT, R18, R0, RZ ;  /* 0x0000000012057210 */ /* 0x001fca0007ffe0ff */
[----:B------:R1:W-:Y:S02]  /*6b10*/  ST.E desc[UR12][R2.64+0x4], R5 ;  /* 0x0000040502007985 */ /* 0x0003e4000c10190c */
.L_x_2734:
[----:B------:R-:W-:Y:S05]  /*6b20*/  BSYNC.RECONVERGENT B0 ;  /* 0x0000000000007941 */ /* 0x000fea0003800200 */
.L_x_2733:
        /* <DEDUP_REMOVED lines=12> */
.L_x_2740:
[----:B------:R-:W0:Y:S02]  /*6bf0*/  LDS R6, [R4] ;  /* 0x0000000004067984 */ /* 0x000e240000000800 */
[----:B0-----:R-:W-:-:S05]  /*6c00*/  HFMA2 R7, R6, 1, 1, R17 ;  /* 0x3c003c0006077831 */ /* 0x001fca0000000011 */
[----:B------:R-:W0:Y:S02]  /*6c10*/  ATOMS.CAST.SPIN P0, [R4], R6, R7 ;  /* 0x000000060400758d */ /* 0x000e240001800007 */
[----:B0-----:R-:W-:Y:S05]  /*6c20*/  @!P0 BRA `(.L_x_2740) ;  /* 0xfffffffc00f08947 */ /* 0x001fea000383ffff */
[----:B------:R-:W-:Y:S05]  /*6c30*/  BRA `(.L_x_2738) ;  /* 0x00000000000c7947 */ /* 0x000fea0003800000 */
.L_x_2739:
[----:B------:R-:W2:Y:S02]  /*6c40*/  LD.E R0, desc[UR12][R2.64] ;  /* 0x0000000c02007980 */ /* 0x000ea4000c101900 */
[----:B--2---:R-:W-:-:S05]  /*6c50*/  IADD3 R5, PT, PT, R17, R0, RZ ;  /* 0x0000000011057210 */ /* 0x004fca0007ffe0ff */
[----:B------:R0:W-:Y:S02]  /*6c60*/  ST.E desc[UR12][R2.64], R5 ;  /* 0x0000000502007985 */ /* 0x0001e4000c10190c */
.L_x_2738:
[----:B------:R-:W-:Y:S05]  /*6c70*/  BSYNC.RECONVERGENT B0 ;  /* 0x0000000000007941 */ /* 0x000fea0003800200 */
.L_x_2737:
[----:B------:R1:W-:Y:S01]  /*6c80*/  ATOM.E.ADD.F16x2.RN.STRONG.GPU P0, RZ, desc[UR12][R2.64+0x4], R16 ;  /* 0x8000041002ff79a2 */ /* 0x0003e2000c10e10c */
[----:B------:R-:W-:Y:S04]  /*6c90*/  BSSY.RECONVERGENT B0, `(.L_x_2741) ;  /* 0x000000e000007945 */ /* 0x000fe80003800200 */
[----:B-1----:R-:W-:Y:S05]  /*6ca0*/  @P0 BRA `(.L_x_2742) ;  /* 0x0000000000300947 */ /* 0x002fea0003800000 */
[----:B------:R-:W1:Y:S02]  /*6cb0*/  QSPC.E.S P0, RZ, [R2+0x4] ;  /* 0x0000040002ff73aa */ /* 0x000e640000000500 */
[----:B-1----:R-:W-:Y:S05]  /*6cc0*/  @!P0 BRA `(.L_x_2743) ;  /* 0x00000000001c8947 */ /* 0x002fea0003800000 */
[----:B------:R-:W-:-:S04]  /*6cd0*/  MOV R4, R2 ;  /* 0x0000000200047202 */ /* 0x000fc80000000f00 */
[----:B------:R-:W-:-:S07]  /*6ce0*/  MOV R4, R4 ;  /* 0x0000000400047202 */ /* 0x000fce0000000f00 */
.L_x_2744:
[----:B------:R-:W1:Y:S02]  /*6cf0*/  LDS R6, [R4+0x4] ;  /* 0x0000040004067984 */ /* 0x000e640000000800 */
[----:B-1----:R-:W-:-:S05]  /*6d00*/  HADD2 R7, R6, R16 ;  /* 0x0000001006077230 */ /* 0x002fca0000000000 */
[----:B------:R-:W1:Y:S02]  /*6d10*/  ATOMS.CAST.SPIN P0, [R4+0x4], R6, R7 ;  /* 0x000004060400758d */ /* 0x000e640001800007 */
[----:B-1----:R-:W-:Y:S05]  /*6d20*/  @!P0 BRA `(.L_x_2744) ;  /* 0xfffffffc00f08947 */ /* 0x002fea000383ffff */
[----:B------:R-:W-:Y:S05]  /*6d30*/  BRA `(.L_x_2742) ;  /* 0x00000000000c7947 */ /* 0x000fea0003800000 */
.L_x_2743:
[----:B------:R-:W0:Y:S02]  /*6d40*/  LD.E R0, desc[UR12][R2.64+0x4] ;  /* 0x0000040c02007980 */ /* 0x000e24000c101900 */
[----:B0-----:R-:W-:-:S05]  /*6d50*/  IADD3 R5, PT, PT, R16, R0, RZ ;  /* 0x0000000010057210 */ /* 0x001fca0007ffe0ff */
[----:B------:R1:W-:Y:S02]  /*6d60*/  ST.E desc[UR12][R2.64+0x4], R5 ;  /* 0x0000040502007985 */ /* 0x0003e4000c10190c */
.L_x_2742:
[----:B------:R-:W-:Y:S05]  /*6d70*/  BSYNC.RECONVERGENT B0 ;  /* 0x0000000000007941 */ /* 0x000fea0003800200 */
.L_x_2741:
        /* <DEDUP_REMOVED lines=12> */
.L_x_2748:
[----:B------:R-:W0:Y:S02]  /*6e40*/  LDS R6, [R4] ;  /* 0x0000000004067984 */ /* 0x000e240000000800 */
[----:B0-----:R-:W-:-:S05]  /*6e50*/  HFMA2 R7, R6, 1, 1, R19 ;  /* 0x3c003c0006077831 */ /* 0x001fca0000000013 */
[----:B------:R-:W0:Y:S02]  /*6e60*/  ATOMS.CAST.SPIN P0, [R4], R6, R7 ;  /* 0x000000060400758d */ /* 0x000e240001800007 */
[----:B0-----:R-:W-:Y:S05]  /*6e70*/  @!P0 BRA `(.L_x_2748) ;  /* 0xfffffffc00f08947 */ /* 0x001fea000383ffff */
[----:B------:R-:W-:Y:S05]  /*6e80*/  BRA `(.L_x_2746) ;  /* 0x00000000000c7947 */ /* 0x000fea0003800000 */
.L_x_2747:
[----:B------:R-:W2:Y:S02]  /*6e90*/  LD.E R0, desc[UR12][R2.64] ;  /* 0x0000000c02007980 */ /* 0x000ea4000c101900 */
[----:B--2---:R-:W-:-:S05]  /*6ea0*/  IADD3 R5, PT, PT, R19, R0, RZ ;  /* 0x0000000013057210 */ /* 0x004fca0007ffe0ff */
[----:B------:R0:W-:Y:S02]  /*6eb0*/  ST.E desc[UR12][R2.64], R5 ;  /* 0x0000000502007985 */ /* 0x0001e4000c10190c */
.L_x_2746:
[----:B------:R-:W-:Y:S05]  /*6ec0*/  BSYNC.RECONVERGENT B0 ;  /* 0x0000000000007941 */ /* 0x000fea0003800200 */
.L_x_2745:
[----:B------:R1:W-:Y:S02]  /*6ed0*/  ATOM.E.ADD.F16x2.RN.STRONG.GPU P0, RZ, desc[UR12][R2.64+0x4], R15 ;  /* 0x8000040f02ff79a2 */ /* 0x0003e4000c10e10c */
[----:B-1----:R-:W-:Y:S05]  /*6ee0*/  @P0 EXIT ;  /* 0x000000000000094d */ /* 0x002fea0003800000 */
[----:B------:R-:W1:Y:S02]  /*6ef0*/  QSPC.E.S P0, RZ, [R2+0x4] ;  /* 0x0000040002ff73aa */ /* 0x000e640000000500 */
[----:B-1----:R-:W-:Y:S05]  /*6f00*/  @!P0 BRA `(.L_x_2749) ;  /* 0x0000000000188947 */ /* 0x002fea0003800000 */
[----:B0-----:R-:W-:-:S07]  /*6f10*/  MOV R2, R2 ;  /* 0x0000000200027202 */ /* 0x001fce0000000f00 */
.L_x_2750:
[----:B------:R-:W0:Y:S02]  /*6f20*/  LDS R4, [R2+0x4] ;  /* 0x0000040002047984 */ /* 0x000e240000000800 */
[----:B0-----:R-:W-:-:S05]  /*6f30*/  HADD2 R5, R4, R15 ;  /* 0x0000000f04057230 */ /* 0x001fca0000000000 */
[----:B------:R-:W0:Y:S02]  /*6f40*/  ATOMS.CAST.SPIN P0, [R2+0x4], R4, R5 ;  /* 0x000004040200758d */ /* 0x000e240001800005 */
[----:B0-----:R-:W-:Y:S05]  /*6f50*/  @!P0 BRA `(.L_x_2750) ;  /* 0xfffffffc00f08947 */ /* 0x001fea000383ffff */
[----:B------:R-:W-:Y:S05]  /*6f60*/  EXIT ;  /* 0x000000000000794d */ /* 0x000fea0003800000 */
.L_x_2749:
[----:B------:R-:W0:Y:S02]  /*6f70*/  LD.E R0, desc[UR12][R2.64+0x4] ;  /* 0x0000040c02007980 */ /* 0x000e24000c101900 */
[----:B0-----:R-:W-:-:S05]  /*6f80*/  IADD3 R5, PT, PT, R15, R0, RZ ;  /* 0x000000000f057210 */ /* 0x001fca0007ffe0ff */
[----:B------:R-:W-:Y:S01]  /*6f90*/  ST.E desc[UR12][R2.64+0x4], R5 ;  /* 0x0000040502007985 */ /* 0x000fe2000c10190c */
[----:B------:R-:W-:Y:S05]  /*6fa0*/  EXIT ;  /* 0x000000000000794d */ /* 0x000fea0003800000 */
.L_x_2751:
        /* <DEDUP_REMOVED lines=13> */
.L_x_4513:


//--------------------- .text._Z23gemm_half_q_half_kernelILi2ELi190ELb0ELb0ELi64EEvPK6__halfPKjS4_S2_PS0_iiiiPKtS7_iiiiiibS2_i --------------------------
	.section	.text._Z23gemm_half_q_half_kernelILi2ELi190ELb0ELb0ELi64EEvPK6__halfPKjS4_S2_PS0_iiiiPKtS7_iiiiiibS2_i,"ax",@progbits
	.align	128
        .global         _Z23gemm_half_q_half_kernelILi2ELi190ELb0ELb0ELi64EEvPK6__halfPKjS4_S2_PS0_iiiiPKtS7_iiiiiibS2_i
        .type           _Z23gemm_half_q_half_kernelILi2ELi190ELb0ELb0ELi64EEvPK6__halfPKjS4_S2_PS0_iiiiPKtS7_iiiiiibS2_i,@function
        .size           _Z23gemm_half_q_half_kernelILi2ELi190ELb0ELb0ELi64EEvPK6__halfPKjS4_S2_PS0_iiiiPKtS7_iiiiiibS2_i,(.L_x_4514 - _Z23gemm_half_q_half_kernelILi2ELi190ELb0ELb0ELi64EEvPK6__halfPKjS4_S2_PS0_iiiiPKtS7_iiiiiibS2_i)
        .other          _Z23gemm_half_q_half_kernelILi2ELi190ELb0ELb0ELi64EEvPK6__halfPKjS4_S2_PS0_iiiiPKtS7_iiiiiibS2_i,@"STO_CUDA_ENTRY STV_DEFAULT"
_Z23gemm_half_q_half_kernelILi2ELi190ELb0ELb0ELi64EEvPK6__halfPKjS4_S2_PS0_iiiiPKtS7_iiiiiibS2_i:
.text._Z23gemm_half_q_half_kernelILi2ELi190ELb0ELb0ELi64EEvPK6__halfPKjS4_S2_PS0_iiiiPKtS7_iiiiiibS2_i:
        /* <DEDUP_REMOVED lines=8> */
[----:B------:R-:W4:Y:S08]  /*0080*/  LDC R4, c[0x0][0x3b0] ;  /* 0x0000ec00ff047b82 */ /* 0x000f300000000800 */
[----:B------:R-:W5:Y:S01]  /*0090*/  S2UR UR4, SR_CTAID.X ;  /* 0x00000000000479c3 */ /* 0x000f620000002500 */
[----:B-1----:R-:W-:Y:S01]  /*00a0*/  IMAD R6, R21, -0x2, R6 ;  /* 0xfffffffe15067824 */ /* 0x002fe200078e0206 */
[----:B---3--:R-:W-:-:S04]  /*00b0*/  SHF.L.U32 R15, R2, 0x6, RZ ;  /* 0x00000006020f7819 */ /* 0x008fc800000006ff */
[C---:B------:R-:W-:Y:S02]  /*00c0*/  ISETP.GE.AND P0, PT, R6.reuse, 0x1, PT ;  /* 0x000000010600780c */ /* 0x040fe40003f06270 */
[C---:B0-----:R-:W-:Y:S01]  /*00d0*/  IADD3 R5, PT, PT, R15.reuse, R0, RZ ;  /* 0x000000000f057210 */ /* 0x041fe20007ffe0ff */
[----:B-----5:R-:W-:Y:S01]  /*00e0*/  USHF.L.U32 UR4, UR4, 0x8, URZ ;  /* 0x0000000804047899 */ /* 0x020fe200080006ff */
[----:B----4-:R-:W-:Y:S02]  /*00f0*/  VIADDMNMX R14, R15, 0x40, R4, PT ;  /* 0x000000400f0e7846 */ /* 0x010fe40003800104 */
[----:B------:R-:W-:Y:S02]  /*0100*/  VIMNMX R3, PT, PT, R6, 0x2, PT ;  /* 0x0000000206037848 */ /* 0x000fe40003fe0100 */
[----:B------:R-:W-:Y:S02]  /*0110*/  ISETP.GE.OR P0, PT, R5, R14, !P0 ;  /* 0x0000000e0500720c */ /* 0x000fe40004706670 */
[----:B------:R-:W-:-:S11]  /*0120*/  LEA R8, R0, UR4, 0x2 ;  /* 0x0000000400087c11 */ /* 0x000fd6000f8e10ff */
        /* <DEDUP_REMOVED lines=31> */
.L_x_2757:
        /* <DEDUP_REMOVED lines=32> */
.L_x_2756:
        /* <DEDUP_REMOVED lines=20> */
.L_x_2758:
[----:B------:R-:W-:-:S13]  /*0660*/  ISETP.EQ.AND P1, PT, R9, RZ, PT ;  /* 0x000000ff0900720c */ /* 0x000fda0003f22270 */
[----:B------:R-:W-:Y:S05]  /*0670*/  @!P0 BRA P1, `(.L_x_2753) ;  /* 0x00000004007c8947 */ /* 0x000fea0000800000 */
.L_x_2755:
        /* <DEDUP_REMOVED lines=12> */
.L_x_2754:
[----:B------:R-:W-:-:S04]  /*0740*/  LEA R10, P0, R5, UR10, 0x1 ;  /* 0x0000000a050a7c11 */ /* 0x000fc8000f8008ff */
[----:B------:R-:W-:Y:S02]  /*0750*/  LEA.HI.X R11, R5, UR11, RZ, 0x1, P0 ;  /* 0x0000000b050b7c11 */ /* 0x000fe400080f0cff */
[----:B------:R-:W-:Y:S01]  /*0760*/  VIMNMX R9, PT, PT, R3, 0x1, !PT ;  /* 0x0000000103097848 */ /* 0x000fe20007fe0100 */
[----:B------:R-:W-:Y:S01]  /*0770*/  IMAD R20, R21, R4, RZ ;  /* 0x0000000415147224 */ /* 0x000fe200078e02ff */
        /* <DEDUP_REMOVED lines=13> */
.L_x_2761:
        /* <DEDUP_REMOVED lines=32> */
.L_x_2760:
        /* <DEDUP_REMOVED lines=21> */
.L_x_2762:
[----:B------:R-:W-:-:S13]  /*0ba0*/  ISETP.NE.OR P0, PT, R9, RZ, P0 ;  /* 0x000000ff0900720c */ /* 0x000fda0000705670 */
[----:B------:R-:W-:Y:S05]  /*0bb0*/  @!P0 BRA `(.L_x_2753) ;  /* 0x00000000002c8947 */ /* 0x000fea0003800000 */
.L_x_2759:
        /* <DEDUP_REMOVED lines=11> */
.L_x_2753:
[----:B------:R-:W-:Y:S05]  /*0c70*/  BSYNC.RECONVERGENT B0 ;  /* 0x0000000000007941 */ /* 0x000fea0003800200 */
.L_x_2752:
        /* <DEDUP_REMOVED lines=23> */
.L_x_2766:
        /* <DEDUP_REMOVED lines=15> */
.L_x_2765:
        /* <DEDUP_REMOVED lines=12> */
.L_x_2767:
[----:B------:R-:W-:-:S13]  /*0fa0*/  ISETP.NE.OR P0, PT, R5, RZ, P0 ;  /* 0x000000ff0500720c */ /* 0x000fda0000705670 */
[----:B------:R-:W-:Y:S05]  /*0fb0*/  @!P0 BRA `(.L_x_2763) ;  /* 0x00000000001c8947 */ /* 0x000fea0003800000 */
.L_x_2764:
[----:B01----:R-:W0:Y:S02]  /*0fc0*/  LDC.64 R10, c[0x0][0x3a0] ;  /* 0x0000e800ff0a7b82 */ /* 0x003e240000000a00 */
.L_x_2768:
[----:B0-----:R-:W-:Y:S01]  /*0fd0*/  IMAD.WIDE R12, R3, 0x2, R10 ;  /* 0x00000002030c7825 */ /* 0x001fe200078e020a */
[----:B------:R-:W-:Y:S02]  /*0fe0*/  IADD3 R5, PT, PT, R5, 0x1, RZ ;  /* 0x0000000105057810 */ /* 0x000fe40007ffe0ff */
[----:B------:R-:W-:Y:S02]  /*0ff0*/  IADD3 R3, PT, PT, R3, R7, RZ ;  /* 0x0000000703037210 */ /* 0x000fe40007ffe0ff */
[----:B------:R2:W-:Y:S01]  /*1000*/  STG.E.64 desc[UR8][R12.64], RZ ;  /* 0x000000ff0c007986 */ /* 0x0005e2000c101b08 */
[----:B------:R-:W-:-:S13]  /*1010*/  ISETP.NE.AND P0, PT, R5, RZ, PT ;  /* 0x000000ff0500720c */ /* 0x000fda0003f05270 */
[----:B--2---:R-:W-:Y:S05]  /*1020*/  @P0 BRA `(.L_x_2768) ;  /* 0xfffffffc00e80947 */ /* 0x004fea000383ffff */
.L_x_2763:
        /* <DEDUP_REMOVED lines=15> */
.L_x_2770:
        /* <DEDUP_REMOVED lines=44> */
.L_x_2769:
        /* <DEDUP_REMOVED lines=28> */
.L_x_2771:
        /* <DEDUP_REMOVED lines=8> */
.L_x_2772:
        /* <DEDUP_REMOVED lines=8> */
.L_x_2773:
        /* <DEDUP_REMOVED lines=8> */
.L_x_2774:
        /* <DEDUP_REMOVED lines=8> */
.L_x_2775:
[----:B------:R-:W-:Y:S01]  /*17a0*/  LEA R0, R17, R0, 0x3 ;  /* 0x0000000011007211 */ /* 0x000fe200078e18ff */
[----:B------:R-:W0:Y:S01]  /*17b0*/  S2UR UR5, SR_CgaCtaId ;  /* 0x00000000000579c3 */ /* 0x000e220000008800 */
[----:B------:R-:W1:Y:S01]  /*17c0*/  LDCU.64 UR10, c[0x0][0x388] ;  /* 0x00007100ff0a77ac */ /* 0x000e620008000a00 */
[----:B------:R-:W-:Y:S02]  /*17d0*/  VIMNMX R4, PT, PT, R4, UR6, PT ;  /* 0x0000000604047c48 */ /* 0x000fe4000bfe0100 */
[----:B------:R-:W-:Y:S01]  /*17e0*/  IADD3 R0, PT, PT, R18, R0, R5 ;  /* 0x0000000012007210 */ /* 0x000fe20007ffe005 */
[----:B------:R-:W-:Y:S01]  /*17f0*/  UMOV UR4, 0x400 ;  /* 0x0000040000047882 */ /* 0x000fe20000000000 */
[----:B------:R-:W-:Y:S02]  /*1800*/  MOV R16, RZ ;  /* 0x000000ff00107202 */ /* 0x000fe40000000f00 */
        /* <DEDUP_REMOVED lines=14> */
[----:B-----5:R-:W-:Y:S02]  /*18f0*/  IADD3 R22, PT, PT, R15, R22, RZ ;  /* 0x000000160f167210 */ /* 0x020fe40007ffe0ff */
[----:B------:R-:W-:-:S02]  /*1900*/  IADD3.X R39, PT, PT, R3, UR11, RZ, P1, !PT ;  /* 0x0000000b03277c10 */ /* 0x000fc40008ffe4ff */
[----:B------:R-:W-:Y:S02]  /*1910*/  MOV R4, R38 ;  /* 0x0000002600047202 */ /* 0x000fe40000000f00 */
        /* <DEDUP_REMOVED lines=8> */
.L_x_2781:
[----:B------:R-:W0:Y:S01]  /*19a0*/  LDC R7, c[0x0][0x3ac] ;  /* 0x0000eb00ff077b82 */ /* 0x000e220000000800 */
[----:B------:R-:W-:Y:S02]  /*19b0*/  MOV R36, R38 ;  /* 0x0000002600247202 */ /* 0x000fe40000000f00 */
[----:B------:R-:W-:Y:S02]  /*19c0*/  MOV R37, R39 ;  /* 0x0000002700257202 */ /* 0x000fe40000000f00 */
[----:B------:R-:W-:-:S03]  /*19d0*/  ISETP.NE.AND P0, PT, R15, R22, PT ;  /* 0x000000160f00720c */ /* 0x000fc60003f05270 */
[----:B------:R1:W5:Y:S10]  /*19e0*/  LDG.E.128.CONSTANT R40, desc[UR8][R36.64] ;  /* 0x0000000824287981 */ /* 0x000374000c1e9d00 */
[----:B------:R-:W-:Y:S01]  /*19f0*/  @!P0 LEA R2, R16, R1, 0x3 ;  /* 0x0000000110028211 */ /* 0x000fe200078e18ff */
[----:B0-----:R-:W-:-:S05]  /*1a00*/  IMAD.WIDE R32, R7, 0x4, R36 ;  /* 0x0000000407207825 */ /* 0x001fca00078e0224 */
[----:B------:R-:W2:Y:S01]  /*1a10*/  @!P0 LDL.64 R2, [R2+0x8] ;  /* 0x0000080002028983 */ /* 0x000ea20000100a00 */
[----:B------:R-:W-:-:S04]  /*1a20*/  IMAD.WIDE R28, R7, 0x4, R32 ;  /* 0x00000004071c7825 */ /* 0x000fc800078e0220 */
[C---:B------:R-:W-:Y:S01]  /*1a30*/  IMAD.WIDE R46, R7.reuse, 0x4, R28 ;  /* 0x00000004072e7825 */ /* 0x040fe200078e021c */
[----:B------:R-:W-:Y:S01]  /*1a40*/  @!P0 MOV R51, R21 ;  /* 0x0000001500338202 */ /* 0x000fe20000000f00 */
[----:B------:R-:W5:Y:S02]  /*1a50*/  LDG.E.128.CONSTANT R28, desc[UR8][R28.64] ;  /* 0x000000081c1c7981 */ /* 0x000f64000c1e9d00 */
[C---:B------:R-:W-:Y:S02]  /*1a60*/  IMAD.WIDE R24, R7.reuse, 0x4, R46 ;  /* 0x0000000407187825 */ /* 0x040fe400078e022e */
[----:B------:R1:W5:Y:S02]  /*1a70*/  @!P0 LDG.E.U16.CONSTANT R52, desc[UR8][R50.64] ;  /* 0x0000000832348981 */ /* 0x000364000c1e9500 */
[C---:B------:R-:W-:Y:S02]  /*1a80*/  IMAD.WIDE R44, R7.reuse, 0x4, R24 ;  /* 0x00000004072c7825 */ /* 0x040fe400078e0218 */
[----:B------:R-:W5:Y:S02]  /*1a90*/  LDG.E.128.CONSTANT R24, desc[UR8][R24.64] ;  /* 0x0000000818187981 */ /* 0x000f64000c1e9d00 */
[----:B------:R-:W-:-:S05]  /*1aa0*/  IMAD.WIDE R38, R7, 0x4, R44 ;  /* 0x0000000407267825 */ /* 0x000fca00078e022c */
        /* <DEDUP_REMOVED lines=13> */
[----:B------:R-:W-:Y:S02]  /*1b80*/  LOP3.LUT R2, R40, 0xff, RZ, 0xc0, !PT ;  /* 0x000000ff28027812 */ /* 0x000fe400078ec0ff */
[----:B------:R-:W-:Y:S02]  /*1b90*/  IADD3 R58, PT, PT, R3, -0x80, RZ ;  /* 0xffffff80033a7810 */ /* 0x000fe40007ffe0ff */
[----:B------:R-:W-:Y:S01]  /*1ba0*/  IADD3 R2, PT, PT, R2, -0x80, RZ ;  /* 0xffffff8002027810 */ /* 0x000fe20007ffe0ff */
[----:B------:R-:W-:Y:S01]  /*1bb0*/  I2F.F16 R4, R4 ;  /* 0x0000000400047306 */ /* 0x000fe20000200c00 */
[----:B------:R-:W-:-:S02]  /*1bc0*/  SHF.R.U32.HI R3, RZ, 0x8, R40 ;  /* 0x00000008ff037819 */ /* 0x000fc40000011628 */
[----:B------:R-:W-:Y:S02]  /*1bd0*/  LEA.HI R56, R40, 0xffffff80, RZ, 0x8 ;  /* 0xffffff8028387811 */ /* 0x000fe400078f40ff */
[----:B------:R-:W-:Y:S02]  /*1be0*/  LOP3.LUT R3, R3, 0xff, RZ, 0xc0, !PT ;  /* 0x000000ff03037812 */ /* 0x000fe400078ec0ff */
[----:B------:R-:W-:Y:S01]  /*1bf0*/  SHF.R.U32.HI R40, RZ, 0x10, R40 ;  /* 0x00000010ff287819 */ /* 0x000fe20000011628 */
[----:B------:R0:W-:Y:S01]  /*1c00*/  I2F.F16 R57, R2 ;  /* 0x0000000200397306 */ /* 0x0001e20000200c00 */
[----:B------:R-:W-:Y:S02]  /*1c10*/  IADD3 R3, PT, PT, R3, -0x80, RZ ;  /* 0xffffff8003037810 */ /* 0x000fe40007ffe0ff */
[----:B------:R-:W-:Y:S02]  /*1c20*/  LOP3.LUT R40, R40, 0xff, RZ, 0xc0, !PT ;  /* 0x000000ff28287812 */ /* 0x000fe400078ec0ff */
[----:B------:R-:W-:-:S02]  /*1c30*/  SHF.R.U32.HI R59, RZ, 0x8, R42 ;  /* 0x00000008ff3b7819 */ /* 0x000fc4000001162a */
        /* <DEDUP_REMOVED lines=8> */
[----:B-1----:R-:W1:Y:S01]  /*1cc0*/  LDS.64 R2, [UR4] ;  /* 0x00000004ff027984 */ /* 0x002e620008000a00 */
[C---:B------:R-:W-:Y:S02]  /*1cd0*/  LOP3.LUT R0, R41.reuse, 0xff, RZ, 0xc0, !PT ;  /* 0x000000ff29007812 */ /* 0x040fe400078ec0ff */
[----:B------:R-:W-:Y:S02]  /*1ce0*/  LEA.HI R55, R41, 0xffffff80, RZ, 0x8 ;  /* 0xffffff8029377811 */ /* 0x000fe400078f40ff */
[----:B------:R-:W-:Y:S01]  /*1cf0*/  I2F.F16 R73, R5 ;  /* 0x0000000500497306 */ /* 0x000fe20000200c00 */
[----:B0-----:R-:W-:Y:S02]  /*1d00*/  SHF.R.U32.HI R40, RZ, 0x8, R43 ;  /* 0x00000008ff287819 */ /* 0x001fe4000001162b */
[----:B------:R-:W-:Y:S02]  /*1d10*/  IADD3 R0, PT, PT, R0, -0x80, RZ ;  /* 0xffffff8000007810 */ /* 0x000fe40007ffe0ff */
[----:B------:R-:W-:-:S02]  /*1d20*/  LOP3.LUT R40, R40, 0xff, RZ, 0xc0, !PT ;  /* 0x000000ff28287812 */ /* 0x000fc400078ec0ff */
[----:B------:R-:W-:Y:S01]  /*1d30*/  SHF.R.U32.HI R41, RZ, 0x10, R41 ;  /* 0x00000010ff297819 */ /* 0x000fe20000011629 */
[----:B------:R-:W-:Y:S01]  /*1d40*/  I2F.F16 R75, R59 ;  /* 0x0000003b004b7306 */ /* 0x000fe20000200c00 */
[----:B------:R-:W-:Y:S02]  /*1d50*/  LEA.HI R53, R43, 0xffffff80, RZ, 0x8 ;  /* 0xffffff802b357811 */ /* 0x000fe400078f40ff */
[----:B------:R-:W-:Y:S02]  /*1d60*/  SHF.R.U32.HI R43, RZ, 0x10, R43 ;  /* 0x00000010ff2b7819 */ /* 0x000fe4000001162b */
[----:B------:R-:W-:Y:S02]  /*1d70*/  IADD3 R40, PT, PT, R40, -0x80, RZ ;  /* 0xffffff8028287810 */ /* 0x000fe40007ffe0ff */
[----:B------:R-:W-:Y:S01]  /*1d80*/  LOP3.LUT R41, R41, 0xff, RZ, 0xc0, !PT ;  /* 0x000000ff29297812 */ /* 0x000fe200078ec0ff */
[----:B------:R-:W0:Y:S01]  /*1d90*/  I2F.F16 R0, R0 ;  /* 0x0000000000007306 */ /* 0x000e220000200c00 */
[----:B------:R-:W-:-:S02]  /*1da0*/  LEA.HI R54, R42, 0xffffff80, RZ, 0x8 ;  /* 0xffffff802a367811 */ /* 0x000fc400078f40ff */
[----:B------:R-:W-:Y:S02]  /*1db0*/  SHF.R.U32.HI R42, RZ, 0x10, R42 ;  /* 0x00000010ff2a7819 */ /* 0x000fe4000001162a */
[----:B------:R-:W-:Y:S02]  /*1dc0*/  LOP3.LUT R43, R43, 0xff, RZ, 0xc0, !PT ;  /* 0x000000ff2b2b7812 */ /* 0x000fe400078ec0ff */
[----:B------:R-:W-:Y:S01]  /*1dd0*/  IADD3 R41, PT, PT, R41, -0x80, RZ ;  /* 0xffffff8029297810 */ /* 0x000fe20007ffe0ff */
[----:B------:R-:W-:Y:S01]  /*1de0*/  I2F.F16 R58, R58 ;  /* 0x0000003a003a7306 */ /* 0x000fe20000200c00 */
[----:B------:R-:W-:Y:S02]  /*1df0*/  LOP3.LUT R42, R42, 0xff, RZ, 0xc0, !PT ;  /* 0x000000ff2a2a7812 */ /* 0x000fe400078ec0ff */
[----:B------:R-:W-:Y:S02]  /*1e00*/  IADD3 R43, PT, PT, R43, -0x80, RZ ;  /* 0xffffff802b2b7810 */ /* 0x000fe40007ffe0ff */
[----:B------:R-:W-:Y:S01]  /*1e10*/  IADD3 R42, PT, PT, R42, -0x80, RZ ;  /* 0xffffff802a2a7810 */ /* 0x000fe20007ffe0ff */
[----:B0-----:R-:W-:-:S02]  /*1e20*/  HADD2.F32 R0, -RZ, R0.H0_H0 ;  /* 0x20000000ff007230 */ /* 0x001fc40000004100 */
[----:B------:R-:W-:Y:S01]  /*1e30*/  I2F.F16 R77, R40 ;  /* 0x00000028004d7306 */ /* 0x000fe20000200c00 */
[----:B------:R-:W-:Y:S01]  /*1e40*/  ISETP.NE.AND P1, PT, R6, 0x1, PT ;  /* 0x000000010600780c */ /* 0x000fe20003f25270 */
[----:B-1----:R-:W-:Y:S02]  /*1e50*/  HADD2.F32 R70, -RZ, R2.H1_H1 ;  /* 0x30000002ff467230 */ /* 0x002fe40000004100 */
[--C-:B------:R-:W-:Y:S02]  /*1e60*/  HADD2.F32 R74, -RZ, R3.reuse.H0_H0 ;  /* 0x20000003ff4a7230 */ /* 0x100fe40000004100 */
[----:B------:R-:W-:Y:S02]  /*1e70*/  HADD2.F32 R66, -RZ, R3.H1_H1 ;  /* 0x30000003ff427230 */ /* 0x000fe40000004100 */
        /* <DEDUP_REMOVED lines=8> */
[----:B-1----:R-:W-:-:S07]  /*1f00*/  HADD2.F32 R54, -RZ, R54.H0_H0 ;  /* 0x20000036ff367230 */ /* 0x002fce0000004100 */
[----:B------:R-:W1:Y:S01]  /*1f10*/  I2F.F16 R53, R53 ;  /* 0x0000003500357306 */ /* 0x000e620000200c00 */
[----:B0-----:R-:W-:Y:S02]  /*1f20*/  HADD2.F32 R55, -RZ, R55.H0_H0 ;  /* 0x20000037ff377230 */ /* 0x001fe40000004100 */
[----:B-1----:R-:W-:Y:S01]  /*1f30*/  HADD2.F32 R53, -RZ, R53.H0_H0 ;  /* 0x20000035ff357230 */ /* 0x002fe20000004100 */
[----:B--2---:R-:W-:Y:S02]  /*1f40*/  LOP3.LUT R5, R32, 0xff, RZ, 0xc0, !PT ;  /* 0x000000ff20057812 */ /* 0x004fe400078ec0ff */
[----:B------:R-:W-:Y:S02]  /*1f50*/  LOP3.LUT R40, R35, 0xff, RZ, 0xc0, !PT ;  /* 0x000000ff23287812 */ /* 0x000fe400078ec0ff */
[----:B------:R-:W-:Y:S02]  /*1f60*/  IADD3 R59, PT, PT, R5, -0x80, RZ ;  /* 0xffffff80053b7810 */ /* 0x000fe40007ffe0ff */
[----:B------:R-:W-:-:S02]  /*1f70*/  LOP3.LUT R5, R33, 0xff, RZ, 0xc0, !PT ;  /* 0x000000ff21057812 */ /* 0x000fc400078ec0ff */
[----:B------:R-:W-:Y:S02]  /*1f80*/  IADD3 R67, PT, PT, R40, -0x80, RZ ;  /* 0xffffff8028437810 */ /* 0x000fe40007ffe0ff */
[----:B------:R-:W-:Y:S01]  /*1f90*/  IADD3 R62, PT, PT, R5, -0x80, RZ ;  /* 0xffffff80053e7810 */ /* 0x000fe20007ffe0ff */
[----:B------:R-:W0:Y:S01]  /*1fa0*/  LDS.64 R40, [UR4+0x8] ;  /* 0x00000804ff287984 */ /* 0x000e220008000a00 */
[----:B------:R-:W-:Y:S01]  /*1fb0*/  LOP3.LUT R5, R34, 0xff, RZ, 0xc0, !PT ;  /* 0x000000ff22057812 */ /* 0x000fe200078ec0ff */
[----:B------:R-:W1:Y:S01]  /*1fc0*/  I2F.F16 R59, R59 ;  /* 0x0000003b003b7306 */ /* 0x000e620000200c00 */
[----:B------:R-:W-:Y:S02]  /*1fd0*/  SHF.R.U32.HI R3, RZ, 0x8, R33 ;  /* 0x00000008ff037819 */ /* 0x000fe40000011621 */
[----:B------:R-:W-:Y:S01]  /*1fe0*/  IADD3 R64, PT, PT, R5, -0x80, RZ ;  /* 0xffffff8005407810 */ /* 0x000fe20007ffe0ff */
[----:B------:R-:W-:Y:S01]  /*1ff0*/  HADD2.F32 R5, -RZ, R2.H0_H0 ;  /* 0x20000002ff057230 */ /* 0x000fe20000004100 */
[----:B------:R-:W-:-:S02]  /*2000*/  SHF.R.U32.HI R2, RZ, 0x8, R32 ;  /* 0x00000008ff027819 */ /* 0x000fc40000011620 */
[----:B------:R-:W-:Y:S01]  /*2010*/  SHF.R.U32.HI R43, RZ, 0x8, R34 ;  /* 0x00000008ff2b7819 */ /* 0x000fe20000011622 */
[----:B------:R-:W-:Y:S01]  /*2020*/  I2F.F16 R62, R62 ;  /* 0x0000003e003e7306 */ /* 0x000fe20000200c00 */
[----:B------:R-:W-:Y:S02]  /*2030*/  LOP3.LUT R2, R2, 0xff, RZ, 0xc0, !PT ;  /* 0x000000ff02027812 */ /* 0x000fe400078ec0ff */
[----:B------:R-:W-:Y:S01]  /*2040*/  LOP3.LUT R42, R3, 0xff, RZ, 0xc0, !PT ;  /* 0x000000ff032a7812 */ /* 0x000fe200078ec0ff */
[----:B------:R-:W-:Y:S01]  /*2050*/  HADD2.F32 R3, -RZ, R57.H0_H0 ;  /* 0x20000039ff037230 */ /* 0x000fe20000004100 */
[----:B------:R-:W-:Y:S01]  /*2060*/  IADD3 R65, PT, PT, R2, -0x80, RZ ;  /* 0xffffff8002417810 */ /* 0x000fe20007ffe0ff */
[----:B------:R-:W-:Y:S01]  /*2070*/  HADD2.F32 R2, -RZ, R4.H0_H0 ;  /* 0x20000004ff027230 */ /* 0x000fe20000004100 */
[----:B------:R-:W-:Y:S01]  /*2080*/  LOP3.LUT R43, R43, 0xff, RZ, 0xc0, !PT ;  /* 0x000000ff2b2b7812 */ /* 0x000fe200078ec0ff */
[----:B------:R-:W-:Y:S01]  /*2090*/  HADD2.F32 R4, -RZ, R58.H0_H0 ;  /* 0x2000003aff047230 */ /* 0x000fe20000004100 */
[----:B------:R-:W-:Y:S01]  /*20a0*/  SHF.R.U32.HI R68, RZ, 0x8, R35 ;  /* 0x00000008ff447819 */ /* 0x000fe20000011623 */
[----:B------:R-:W-:Y:S01]  /*20b0*/  HADD2.F32 R57, -RZ, R75.H0_H0 ;  /* 0x2000004bff397230 */ /* 0x000fe20000004100 */
[----:B------:R-:W-:Y:S01]  /*20c0*/  LEA.HI R51, R32, 0xffffff80, RZ, 0x8 ;  /* 0xffffff8020337811 */ /* 0x000fe200078f40ff */
[----:B------:R-:W-:Y:S01]  /*20d0*/  HADD2.F32 R58, -RZ, R77.H0_H0 ;  /* 0x2000004dff3a7230 */ /* 0x000fe20000004100 */
[----:B------:R-:W-:Y:S01]  /*20e0*/  SHF.R.U32.HI R63, RZ, 0x10, R32 ;  /* 0x00000010ff3f7819 */ /* 0x000fe20000011620 */
[----:B------:R-:W-:Y:S01]  /*20f0*/  FFMA.FTZ R75, R5, R0, RZ ;  /* 0x00000000054b7223 */ /* 0x000fe200000100ff */
[----:B------:R2:W-:Y:S01]  /*2100*/  I2F.F16 R32, R67 ;  /* 0x0000004300207306 */ /* 0x0005e20000200c00 */
[----:B------:R-:W-:Y:S01]  /*2110*/  IADD3 R71, PT, PT, R43, -0x80, RZ ;  /* 0xffffff802b477810 */ /* 0x000fe20007ffe0ff */
[----:B------:R-:W-:Y:S01]  /*2120*/  HADD2.F32 R43, -RZ, R73.H0_H0 ;  /* 0x20000049ff2b7230 */ /* 0x000fe20000004100 */
[----:B------:R-:W-:Y:S01]  /*2130*/  LOP3.LUT R69, R68, 0xff, RZ, 0xc0, !PT ;  /* 0x000000ff44457812 */ /* 0x000fe200078ec0ff */
[----:B------:R-:W-:Y:S01]  /*2140*/  FFMA.FTZ R73, R3, R5, RZ ;  /* 0x0000000503497223 */ /* 0x000fe200000100ff */
[C---:B------:R-:W-:Y:S01]  /*2150*/  FFMA.FTZ R68, R5.reuse, R4, RZ ;  /* 0x0000000405447223 */ /* 0x040fe200000100ff */
[----:B------:R-:W-:Y:S01]  /*2160*/  FFMA.FTZ R5, R5, R2, RZ ;  /* 0x0000000205057223 */ /* 0x000fe200000100ff */
[C---:B------:R-:W-:Y:S01]  /*2170*/  FFMA.FTZ R75, R70.reuse, R43, R75 ;  /* 0x0000002b464b7223 */ /* 0x040fe2000001004b */
[----:B------:R-:W-:Y:S01]  /*2180*/  LEA.HI R23, R33, 0xffffff80, RZ, 0x8 ;  /* 0xffffff8021177811 */ /* 0x000fe200078f40ff */
[----:B------:R-:W-:Y:S01]  /*2190*/  FFMA.FTZ R77, R70, R57, R68 ;  /* 0x00000039464d7223 */ /* 0x000fe20000010044 */
[----:B--2---:R-:W-:Y:S01]  /*21a0*/  IADD3 R67, PT, PT, R42, -0x80, RZ ;  /* 0xffffff802a437810 */ /* 0x004fe20007ffe0ff */
[----:B------:R-:W-:Y:S01]  /*21b0*/  HADD2.F32 R42, -RZ, R72.H0_H0 ;  /* 0x20000048ff2a7230 */ /* 0x000fe20000004100 */
[----:B------:R-:W-:Y:S01]  /*21c0*/  SHF.R.U32.HI R68, RZ, 0x10, R33 ;  /* 0x00000010ff447819 */ /* 0x000fe20000011621 */
[----:B------:R-:W-:Y:S01]  /*21d0*/  FFMA.FTZ R75, R74, R61, R75 ;  /* 0x0000003d4a4b7223 */ /* 0x000fe2000001004b */
[----:B------:R-:W-:Y:S01]  /*21e0*/  LOP3.LUT R33, R63, 0xff, RZ, 0xc0, !PT ;  /* 0x000000ff3f217812 */ /* 0x000fe200078ec0ff */
[----:B------:R-:W-:-:S02]  /*21f0*/  HADD2.F32 R63, -RZ, R78.H0_H0 ;  /* 0x2000004eff3f7230 */ /* 0x000fc40000004100 */
[----:B------:R-:W-:Y:S01]  /*2200*/  FFMA.FTZ R72, R42, R70, R73 ;  /* 0x000000462a487223 */ /* 0x000fe20000010049 */
[----:B------:R-:W-:Y:S01]  /*2210*/  FFMA.FTZ R70, R70, R58, R5 ;  /* 0x0000003a46467223 */ /* 0x000fe20000010005 */
[----:B------:R-:W-:Y:S01]  /*2220*/  HADD2.F32 R5, -RZ, R60.H0_H0 ;  /* 0x2000003cff057230 */ /* 0x000fe20000004100 */
[----:B------:R-:W2:Y:S01]  /*2230*/  I2F.F16 R64, R64 ;  /* 0x0000004000407306 */ /* 0x000ea20000200c00 */
[----:B------:R-:W-:Y:S01]  /*2240*/  HADD2.F32 R60, -RZ, R76.H0_H0 ;  /* 0x2000004cff3c7230 */ /* 0x000fe20000004100 */
[----:B------:R-:W-:Y:S01]  /*2250*/  LEA.HI R49, R34, 0xffffff80, RZ, 0x8 ;  /* 0xffffff8022317811 */ /* 0x000fe200078f40ff */
[----:B-1----:R-:W-:Y:S02]  /*2260*/  HADD2.F32 R59, -RZ, R59.H0_H0 ;  /* 0x2000003bff3b7230 */ /* 0x002fe40000004100 */
[----:B------:R-:W-:Y:S01]  /*2270*/  FFMA.FTZ R73, R5, R74, R72 ;  /* 0x0000004a05497223 */ /* 0x000fe20000010048 */
[----:B------:R-:W-:Y:S01]  /*2280*/  IADD3 R69, PT, PT, R69, -0x80, RZ ;  /* 0xffffff8045457810 */ /* 0x000fe20007ffe0ff */
[C---:B------:R-:W-:Y:S01]  /*2290*/  FFMA.FTZ R77, R74.reuse, R60, R77 ;  /* 0x0000003c4a4d7223 */ /* 0x040fe2000001004d */
[----:B------:R-:W-:Y:S01]  /*22a0*/  FFMA.FTZ R74, R74, R63, R70 ;  /* 0x0000003f4a4a7223 */ /* 0x000fe20000010046 */
[----:B------:R-:W-:Y:S01]  /*22b0*/  SHF.R.U32.HI R70, RZ, 0x10, R35 ;  /* 0x00000010ff467819 */ /* 0x000fe20000011623 */
[----:B------:R-:W-:Y:S01]  /*22c0*/  I2F.F16 R65, R65 ;  /* 0x0000004100417306 */ /* 0x000fe20000200c00 */
[----:B------:R-:W-:Y:S01]  /*22d0*/  LOP3.LUT R68, R68, 0xff, RZ, 0xc0, !PT ;  /* 0x000000ff44447812 */ /* 0x000fe200078ec0ff */
[----:B------:R-:W-:Y:S01]  /*22e0*/  FFMA.FTZ R72, R56, R66, R73 ;  /* 0x0000004238487223 */ /* 0x000fe20000010049 */
[----:B------:R-:W-:Y:S01]  /*22f0*/  SHF.R.U32.HI R34, RZ, 0x10, R34 ;  /* 0x00000010ff227819 */ /* 0x000fe20000011622 */
[----:B------:R-:W-:Y:S01]  /*2300*/  FFMA.FTZ R77, R66, R54, R77 ;  /* 0x00000036424d7223 */ /* 0x000fe2000001004d */
[----:B------:R-:W-:Y:S01]  /*2310*/  LOP3.LUT R70, R70, 0xff, RZ, 0xc0, !PT ;  /* 0x000000ff46467812 */ /* 0x000fe200078ec0ff */
[----:B--2---:R-:W-:Y:S01]  /*2320*/  HADD2.F32 R64, -RZ, R64.H0_H0 ;  /* 0x20000040ff407230 */ /* 0x004fe20000004100 */
[----:B------:R-:W-:Y:S01]  /*2330*/  IADD3 R68, PT, PT, R68, -0x80, RZ ;  /* 0xffffff8044447810 */ /* 0x000fe20007ffe0ff */
[----:B------:R-:W1:Y:S01]  /*2340*/  I2F.F16 R67, R67 ;  /* 0x0000004300437306 */ /* 0x000e620000200c00 */
[----:B------:R-:W-:Y:S01]  /*2350*/  LOP3.LUT R34, R34, 0xff, RZ, 0xc0, !PT ;  /* 0x000000ff22227812 */ /* 0x000fe200078ec0ff */
[----:B------:R-:W-:Y:S01]  /*2360*/  FFMA.FTZ R76, R66, R55, R75 ;  /* 0x00000037424c7223 */ /* 0x000fe2000001004b */
[----:B------:R-:W-:Y:S01]  /*2370*/  IADD3 R70, PT, PT, R70, -0x80, RZ ;  /* 0xffffff8046467810 */ /* 0x000fe20007ffe0ff */
[----:B0-----:R-:W-:Y:S01]  /*2380*/  HADD2.F32 R73, -RZ, R40.H1_H1 ;  /* 0x30000028ff497230 */ /* 0x001fe20000004100 */
[----:B------:R-:W-:Y:S01]  /*2390*/  IADD3 R33, PT, PT, R33, -0x80, RZ ;  /* 0xffffff8021217810 */ /* 0x000fe20007ffe0ff */
[----:B------:R-:W-:Y:S01]  /*23a0*/  HADD2.F32 R62, -RZ, R62.H0_H0 ;  /* 0x2000003eff3e7230 */ /* 0x000fe20000004100 */
[----:B------:R-:W-:Y:S01]  /*23b0*/  IADD3 R34, PT, PT, R34, -0x80, RZ ;  /* 0xffffff8022227810 */ /* 0x000fe20007ffe0ff */
[----:B------:R0:W-:Y:S01]  /*23c0*/  I2F.F16 R81, R69 ;  /* 0x0000004500517306 */ /* 0x0001e20000200c00 */
[----:B------:R-:W-:Y:S01]  /*23d0*/  LEA.HI R35, R35, 0xffffff80, RZ, 0x8 ;  /* 0xffffff8023237811 */ /* 0x000fe200078f40ff */
[----:B-1----:R-:W-:-:S06]  /*23e0*/  HADD2.F32 R67, -RZ, R67.H0_H0 ;  /* 0x20000043ff437230 */ /* 0x002fcc0000004100 */
[----:B------:R-:W1:Y:S01]  /*23f0*/  I2F.F16 R71, R71 ;  /* 0x0000004700477306 */ /* 0x000e620000200c00 */
[----:B0-----:R-:W-:Y:S01]  /*2400*/  FFMA.FTZ R69, R66, R53, R74 ;  /* 0x0000003542457223 */ /* 0x001fe2000001004a */
[----:B------:R-:W-:-:S06]  /*2410*/  HADD2.F32 R74, -RZ, R41.H0_H0 ;  /* 0x20000029ff4a7230 */ /* 0x000fcc0000004100 */
[----:B------:R0:W2:Y:S01]  /*2420*/  I2F.F16 R79, R68 ;  /* 0x00000044004f7306 */ /* 0x0000a20000200c00 */
[----:B-1----:R-:W-:-:S07]  /*2430*/  HADD2.F32 R71, -RZ, R71.H0_H0 ;  /* 0x20000047ff477230 */ /* 0x002fce0000004100 */
[----:B------:R1:W3:Y:S01]  /*2440*/  I2F.F16 R82, R70 ;  /* 0x0000004600527306 */ /* 0x0002e20000200c00 */
[----:B0-----:R-:W-:Y:S02]  /*2450*/  HADD2.F32 R68, -RZ, R65.H0_H0 ;  /* 0x20000041ff447230 */ /* 0x001fe40000004100 */
[----:B--2---:R-:W-:-:S05]  /*2460*/  HADD2.F32 R66, -RZ, R79.H0_H0 ;  /* 0x2000004fff427230 */ /* 0x004fca0000004100 */
[----:B------:R0:W2:Y:S01]  /*2470*/  I2F.F16 R78, R33 ;  /* 0x00000021004e7306 */ /* 0x0000a20000200c00 */
[----:B-1----:R-:W-:-:S07]  /*2480*/  HADD2.F32 R70, -RZ, R81.H0_H0 ;  /* 0x20000051ff467230 */ /* 0x002fce0000004100 */
[----:B------:R1:W4:Y:S01]  /*2490*/  I2F.F16 R80, R34 ;  /* 0x0000002200507306 */ /* 0x0003220000200c00 */
[----:B0-----:R-:W-:Y:S02]  /*24a0*/  HADD2.F32 R33, -RZ, R40.H0_H0 ;  /* 0x20000028ff217230 */ /* 0x001fe40000004100 */
[----:B------:R-:W-:-:S03]  /*24b0*/  HADD2.F32 R40, -RZ, R32.H0_H0 ;  /* 0x20000020ff287230 */ /* 0x000fc60000004100 */
[----:B------:R-:W-:Y:S01]  /*24c0*/  FFMA.FTZ R75, R59, R33, R72 ;  /* 0x000000213b4b7223 */ /* 0x000fe20000010048 */
[C---:B------:R-:W-:Y:S01]  /*24d0*/  FFMA.FTZ R72, R33.reuse, R64, R77 ;  /* 0x0000004021487223 */ /* 0x040fe2000001004d */
[----:B------:R-:W0:Y:S01]  /*24e0*/  I2F.F16 R51, R51 ;  /* 0x0000003300337306 */ /* 0x000e220000200c00 */
[C---:B------:R-:W-:Y:S01]  /*24f0*/  FFMA.FTZ R76, R33.reuse, R62, R76 ;  /* 0x0000003e214c7223 */ /* 0x040fe2000001004c */
[----:B------:R-:W-:Y:S01]  /*2500*/  FFMA.FTZ R33, R33, R40, R69 ;  /* 0x0000002821217223 */ /* 0x000fe20000010045 */
[----:B-1----:R-:W-:Y:S02]  /*2510*/  HADD2.F32 R34, -RZ, R41.H1_H1 ;  /* 0x30000029ff227230 */ /* 0x002fe40000004100 */
[----:B------:R-:W-:Y:S01]  /*2520*/  FFMA.FTZ R32, R68, R73, R75 ;  /* 0x0000004944207223 */ /* 0x000fe2000001004b */
[----:B---3--:R-:W-:Y:S02]  /*2530*/  HADD2.F32 R41, -RZ, R82.H0_H0 ;  /* 0x20000052ff297230 */ /* 0x008fe40000004100 */
[C---:B------:R-:W-:Y:S01]  /*2540*/  FFMA.FTZ R75, R73.reuse, R67, R76 ;  /* 0x00000043494b7223 */ /* 0x040fe2000001004c */
[----:B------:R-:W-:Y:S01]  /*2550*/  FFMA.FTZ R76, R73, R70, R33 ;  /* 0x00000046494c7223 */ /* 0x000fe20000010021 */
[----:B------:R-:W-:Y:S01]  /*2560*/  I2F.F16 R23, R23 ;  /* 0x0000001700177306 */ /* 0x000fe20000200c00 */
[----:B--2---:R-:W-:-:S02]  /*2570*/  HADD2.F32 R69, -RZ, R78.H0_H0 ;  /* 0x2000004eff457230 */ /* 0x004fc40000004100 */
[----:B------:R-:W-:Y:S01]  /*2580*/  FFMA.FTZ R72, R73, R71, R72 ;  /* 0x0000004749487223 */ /* 0x000fe20000010048 */
[----:B----4-:R-:W-:Y:S02]  /*2590*/  HADD2.F32 R65, -RZ, R80.H0_H0 ;  /* 0x20000050ff417230 */ /* 0x010fe40000004100 */
[C---:B------:R-:W-:Y:S01]  /*25a0*/  FFMA.FTZ R80, R74.reuse, R41, R76 ;  /* 0x000000294a507223 */ /* 0x040fe2000001004c */
[----:B------:R-:W-:Y:S02]  /*25b0*/  HADD2.F32 R73, -RZ, R12.H1_H1 ;  /* 0x3000000cff497230 */ /* 0x000fe40000004100 */
[----:B------:R-:W-:Y:S01]  /*25c0*/  FFMA.FTZ R33, R69, R74, R32 ;  /* 0x0000004a45217223 */ /* 0x000fe20000010020 */
[----:B0-----:R-:W-:Y:S01]  /*25d0*/  HADD2.F32 R76, -RZ, R51.H0_H0 ;  /* 0x20000033ff4c7230 */ /* 0x001fe20000004100 */
[----:B------:R-:W0:Y:S01]  /*25e0*/  I2F.F16 R49, R49 ;  /* 0x0000003100317306 */ /* 0x000e220000200c00 */
[----:B------:R-:W-:Y:S01]  /*25f0*/  FFMA.FTZ R78, R74, R65, R72 ;  /* 0x000000414a4e7223 */ /* 0x000fe20000010048 */
[----:B------:R-:W-:-:S02]  /*2600*/  HADD2.F32 R72, -RZ, R13.H0_H0 ;  /* 0x2000000dff487230 */ /* 0x000fc40000004100 */
[----:B------:R-:W-:-:S04]  /*2610*/  FFMA.FTZ R33, R76, R34, R33 ;  /* 0x000000224c217223 */ /* 0x000fc80000010021 */
[----:B------:R1:W2:Y:S01]  /*2620*/  I2F.F16 R77, R35 ;  /* 0x00000023004d7306 */ /* 0x0002a20000200c00 */
[----:B0-----:R-:W-:Y:S02]  /*2630*/  HADD2.F32 R51, -RZ, R49.H0_H0 ;  /* 0x20000031ff337230 */ /* 0x001fe40000004100 */
[----:B-1----:R-:W-:Y:S01]  /*2640*/  FFMA.FTZ R35, R74, R66, R75 ;  /* 0x000000424a237223 */ /* 0x002fe2000001004b */
[----:B------:R-:W-:Y:S02]  /*2650*/  HADD2.F32 R75, -RZ, R23.H0_H0 ;  /* 0x20000017ff4b7230 */ /* 0x000fe40000004100 */
[----:B------:R-:W-:Y:S02]  /*2660*/  HADD2.F32 R74, -RZ, R12.H0_H0 ;  /* 0x2000000cff4a7230 */ /* 0x000fe40000004100 */
[----:B------:R-:W-:Y:S02]  /*2670*/  HADD2.F32 R23, -RZ, R13.H1_H1 ;  /* 0x3000000dff177230 */ /* 0x000fe40000004100 */
[----:B------:R-:W-:Y:S01]  /*2680*/  FFMA.FTZ R32, R34, R75, R35 ;  /* 0x0000004b22207223 */ /* 0x000fe20000010023 */
[----:B--2---:R-:W-:-:S02]  /*2690*/  HADD2.F32 R49, -RZ, R77.H0_H0 ;  /* 0x2000004dff317230 */ /* 0x004fc40000004100 */
[----:B------:R-:W-:Y:S01]  /*26a0*/  FFMA.FTZ R35, R34, R51, R78 ;  /* 0x0000003322237223 */ /* 0x000fe2000001004e */
[----:B------:R-:W-:Y:S01]  /*26b0*/  FMUL.FTZ R33, R74, R33 ;  /* 0x000000214a217220 */ /* 0x000fe20000410000 */
[----:B------:R-:W-:Y:S01]  /*26c0*/  FMUL.FTZ R32, R73, R32 ;  /* 0x0000002049207220 */ /* 0x000fe20000410000 */
[----:B------:R-:W-:Y:S01]  /*26d0*/  FFMA.FTZ R80, R34, R49, R80 ;  /* 0x0000003122507223 */ /* 0x000fe20000010050 */
[----:B------:R-:W-:Y:S02]  /*26e0*/  FMUL.FTZ R35, R72, R35 ;  /* 0x0000002348237220 */ /* 0x000fe40000410000 */
        /* <DEDUP_REMOVED lines=64> */
.L_x_2777:
[----:B------:R-:W-:Y:S05]  /*2af0*/  @!P2 BRA `(.L_x_2778) ;  /* 0x0000000c00eca947 */ /* 0x000fea0003800000 */
[----:B------:R0:W2:Y:S01]  /*2b00*/  LDG.E.128.CONSTANT R32, desc[UR8][R46.64] ;  /* 0x000000082e207981 */ /* 0x0000a2000c1e9d00 */
        /* <DEDUP_REMOVED lines=10> */
[--C-:B-1----:R-:W-:Y:S02]  /*2bb0*/  SHF.R.U32.HI R2, RZ, 0x8, R28.reuse ;  /* 0x00000008ff027819 */ /* 0x102fe4000001161c */
[----:B------:R-:W-:Y:S02]  /*2bc0*/  SHF.R.U32.HI R28, RZ, 0x10, R28 ;  /* 0x00000010ff1c7819 */ /* 0x000fe4000001161c */
[----:B------:R-:W-:-:S02]  /*2bd0*/  LOP3.LUT R2, R2, 0xff, RZ, 0xc0, !PT ;  /* 0x000000ff02027812 */ /* 0x000fc400078ec0ff */
[----:B------:R-:W-:Y:S01]  /*2be0*/  IADD3 R0, PT, PT, R0, -0x80, RZ ;  /* 0xffffff8000007810 */ /* 0x000fe20007ffe0ff */
[----:B------:R1:W-:Y:S01]  /*2bf0*/  I2F.F16 R64, R4 ;  /* 0x0000000400407306 */ /* 0x0003e20000200c00 */
[----:B------:R-:W-:Y:S02]  /*2c00*/  IADD3 R2, PT, PT, R2, -0x80, RZ ;  /* 0xffffff8002027810 */ /* 0x000fe40007ffe0ff */
[----:B------:R-:W-:Y:S02]  /*2c10*/  LOP3.LUT R28, R28, 0xff, RZ, 0xc0, !PT ;  /* 0x000000ff1c1c7812 */ /* 0x000fe400078ec0ff */
[----:B------:R-:W-:Y:S02]  /*2c20*/  LEA.HI R43, R30, 0xffffff80, RZ, 0x8 ;  /* 0xffffff801e2b7811 */ /* 0x000fe400078f40ff */
[----:B------:R-:W-:Y:S01]  /*2c30*/  LEA.HI R49, R29, 0xffffff80, RZ, 0x8 ;  /* 0xffffff801d317811 */ /* 0x000fe200078f40ff */
[----:B------:R3:W-:Y:S01]  /*2c40*/  I2F.F16 R53, R2 ;  /* 0x0000000200357306 */ /* 0x0007e20000200c00 */
[----:B-1----:R-:W-:-:S02]  /*2c50*/  SHF.R.U32.HI R4, RZ, 0x8, R30 ;  /* 0x00000008ff047819 */ /* 0x002fc4000001161e */
[----:B------:R-:W-:Y:S02]  /*2c60*/  IADD3 R28, PT, PT, R28, -0x80, RZ ;  /* 0xffffff801c1c7810 */ /* 0x000fe40007ffe0ff */
[----:B------:R-:W-:Y:S02]  /*2c70*/  SHF.R.U32.HI R30, RZ, 0x10, R30 ;  /* 0x00000010ff1e7819 */ /* 0x000fe4000001161e */
[----:B------:R-:W-:Y:S01]  /*2c80*/  LEA.HI R42, R31, 0xffffff80, RZ, 0x8 ;  /* 0xffffff801f2a7811 */ /* 0x000fe200078f40ff */
[----:B0-----:R0:W-:Y:S01]  /*2c90*/  I2F.F16 R47, R0 ;  /* 0x00000000002f7306 */ /* 0x0011e20000200c00 */
[----:B---3--:R-:W1:Y:S01]  /*2ca0*/  LDS.64 R2, [UR4+0x10] ;  /* 0x00001004ff027984 */ /* 0x008e620008000a00 */
[----:B------:R-:W-:Y:S02]  /*2cb0*/  LOP3.LUT R30, R30, 0xff, RZ, 0xc0, !PT ;  /* 0x000000ff1e1e7812 */ /* 0x000fe400078ec0ff */
[----:B------:R-:W-:Y:S02]  /*2cc0*/  LOP3.LUT R4, R4, 0xff, RZ, 0xc0, !PT ;  /* 0x000000ff04047812 */ /* 0x000fe400078ec0ff */
[----:B------:R-:W-:-:S02]  /*2cd0*/  IADD3 R5, PT, PT, R30, -0x80, RZ ;  /* 0xffffff801e057810 */ /* 0x000fc40007ffe0ff */
[----:B------:R3:W-:Y:S01]  /*2ce0*/  I2F.F16 R54, R28 ;  /* 0x0000001c00367306 */ /* 0x0007e20000200c00 */
[--C-:B0-----:R-:W-:Y:S02]  /*2cf0*/  SHF.R.U32.HI R0, RZ, 0x8, R29.reuse ;  /* 0x00000008ff007819 */ /* 0x101fe4000001161d */
[----:B------:R-:W-:Y:S02]  /*2d00*/  SHF.R.U32.HI R29, RZ, 0x10, R29 ;  /* 0x00000010ff1d7819 */ /* 0x000fe4000001161d */
[----:B------:R-:W-:Y:S02]  /*2d10*/  LOP3.LUT R0, R0, 0xff, RZ, 0xc0, !PT ;  /* 0x000000ff00007812 */ /* 0x000fe400078ec0ff */
[----:B------:R-:W-:Y:S01]  /*2d20*/  LOP3.LUT R29, R29, 0xff, RZ, 0xc0, !PT ;  /* 0x000000ff1d1d7812 */ /* 0x000fe200078ec0ff */
[----:B------:R-:W-:Y:S01]  /*2d30*/  I2F.F16 R73, R5 ;  /* 0x0000000500497306 */ /* 0x000fe20000200c00 */
[--C-:B---3--:R-:W-:Y:S02]  /*2d40*/  SHF.R.U32.HI R28, RZ, 0x8, R31.reuse ;  /* 0x00000008ff1c7819 */ /* 0x108fe4000001161f */
[----:B------:R-:W-:-:S02]  /*2d50*/  SHF.R.U32.HI R31, RZ, 0x10, R31 ;  /* 0x00000010ff1f7819 */ /* 0x000fc4000001161f */
[----:B------:R-:W-:Y:S02]  /*2d60*/  IADD3 R29, PT, PT, R29, -0x80, RZ ;  /* 0xffffff801d1d7810 */ /* 0x000fe40007ffe0ff */
[----:B------:R-:W-:Y:S01]  /*2d70*/  IADD3 R0, PT, PT, R0, -0x80, RZ ;  /* 0xffffff8000007810 */ /* 0x000fe20007ffe0ff */
[----:B------:R-:W0:Y:S01]  /*2d80*/  I2F.F16 R51, R51 ;  /* 0x0000003300337306 */ /* 0x000e220000200c00 */
[----:B------:R-:W-:Y:S02]  /*2d90*/  LOP3.LUT R28, R28, 0xff, RZ, 0xc0, !PT ;  /* 0x000000ff1c1c7812 */ /* 0x000fe400078ec0ff */
[----:B------:R-:W-:Y:S02]  /*2da0*/  LOP3.LUT R31, R31, 0xff, RZ, 0xc0, !PT ;  /* 0x000000ff1f1f7812 */ /* 0x000fe400078ec0ff */
[----:B------:R-:W-:Y:S02]  /*2db0*/  IADD3 R4, PT, PT, R4, -0x80, RZ ;  /* 0xffffff8004047810 */ /* 0x000fe40007ffe0ff */
[----:B------:R-:W-:Y:S01]  /*2dc0*/  IADD3 R28, PT, PT, R28, -0x80, RZ ;  /* 0xffffff801c1c7810 */ /* 0x000fe20007ffe0ff */
[----:B------:R3:W-:Y:S01]  /*2dd0*/  I2F.F16 R71, R29 ;  /* 0x0000001d00477306 */ /* 0x0007e20000200c00 */
[----:B------:R-:W-:Y:S01]  /*2de0*/  ISETP.NE.AND P1, PT, R6, 0x1, PT ;  /* 0x000000010600780c */ /* 0x000fe20003f25270 */
[----:B0-----:R-:W-:-:S06]  /*2df0*/  HADD2.F32 R51, -RZ, R51.H0_H0 ;  /* 0x20000033ff337230 */ /* 0x001fcc0000004100 */
[----:B------:R-:W-:Y:S01]  /*2e00*/  I2F.F16 R62, R0 ;  /* 0x00000000003e7306 */ /* 0x000fe20000200c00 */
[----:B---3--:R-:W-:Y:S01]  /*2e10*/  IADD3 R29, PT, PT, R31, -0x80, RZ ;  /* 0xffffff801f1d7810 */ /* 0x008fe20007ffe0ff */
[----:B-1----:R-:W-:Y:S02]  /*2e20*/  HADD2.F32 R59, -RZ, R2.H1_H1 ;  /* 0x30000002ff3b7230 */ /* 0x002fe40000004100 */
[--C-:B------:R-:W-:Y:S02]  /*2e30*/  HADD2.F32 R66, -RZ, R3.reuse.H0_H0 ;  /* 0x20000003ff427230 */ /* 0x100fe40000004100 */
[----:B------:R-:W-:Y:S02]  /*2e40*/  HADD2.F32 R58, -RZ, R3.H1_H1 ;  /* 0x30000003ff3a7230 */ /* 0x000fe40000004100 */
[----:B------:R-:W-:Y:S08]  /*2e50*/  I2F.F16 R67, R4 ;  /* 0x0000000400437306 */ /* 0x000ff00000200c00 */
[----:B------:R-:W-:Y:S08]  /*2e60*/  I2F.F16 R68, R28 ;  /* 0x0000001c00447306 */ /* 0x000ff00000200c00 */
[----:B------:R0:W-:Y:S08]  /*2e70*/  I2F.F16 R74, R29 ;  /* 0x0000001d004a7306 */ /* 0x0001f00000200c00 */
[----:B------:R-:W1:Y:S01]  /*2e80*/  I2F.F16 R42, R42 ;  /* 0x0000002a002a7306 */ /* 0x000e620000200c00 */
[----:B0-----:R-:W0:Y:S07]  /*2e90*/  LDS.64 R28, [UR4+0x18] ;  /* 0x00001804ff1c7984 */ /* 0x001e2e0008000a00 */
[----:B------:R-:W3:Y:S01]  /*2ea0*/  I2F.F16 R49, R49 ;  /* 0x0000003100317306 */ /* 0x000ee20000200c00 */
[----:B-1----:R-:W-:-:S07]  /*2eb0*/  HADD2.F32 R42, -RZ, R42.H0_H0 ;  /* 0x2000002aff2a7230 */ /* 0x002fce0000004100 */
[----:B------:R-:W1:Y:S01]  /*2ec0*/  I2F.F16 R43, R43 ;  /* 0x0000002b002b7306 */ /* 0x000e620000200c00 */
[----:B---3--:R-:W-:Y:S02]  /*2ed0*/  HADD2.F32 R49, -RZ, R49.H0_H0 ;  /* 0x20000031ff317230 */ /* 0x008fe40000004100 */
[----:B-1----:R-:W-:Y:S01]  /*2ee0*/  HADD2.F32 R43, -RZ, R43.H0_H0 ;  /* 0x2000002bff2b7230 */ /* 0x002fe20000004100 */
        /* <DEDUP_REMOVED lines=17> */
[----:B------:R-:W1:Y:S01]  /*3000*/  I2F.F16 R56, R56 ;  /* 0x0000003800387306 */ /* 0x000e620000200c00 */
        /* <DEDUP_REMOVED lines=13> */
[----:B------:R-:W-:Y:S01]  /*30e0*/  HADD2.F32 R53, -RZ, R68.H0_H0 ;  /* 0x20000044ff357230 */ /* 0x000fe20000004100 */
[----:B------:R-:W-:Y:S01]  /*30f0*/  LOP3.LUT R61, R46, 0xff, RZ, 0xc0, !PT ;  /* 0x000000ff2e3d7812 */ /* 0x000fe200078ec0ff */
[C---:B------:R-:W-:Y:S01]  /*3100*/  FFMA.FTZ R60, R5.reuse, R0, RZ ;  /* 0x00000000053c7223 */ /* 0x040fe200000100ff */
[C---:B------:R-:W-:Y:S01]  /*3110*/  FFMA.FTZ R68, R5.reuse, R4, RZ ;  /* 0x0000000405447223 */ /* 0x040fe200000100ff */
[----:B------:R-:W-:Y:S01]  /*3120*/  FFMA.FTZ R70, R5, R2, RZ ;  /* 0x0000000205467223 */ /* 0x000fe200000100ff */
[----:B------:R-:W-:Y:S02]  /*3130*/  HADD2.F32 R46, -RZ, R62.H0_H0 ;  /* 0x2000003eff2e7230 */ /* 0x000fe40000004100 */
[----:B------:R-:W-:Y:S01]  /*3140*/  FFMA.FTZ R62, R32, R59, R67 ;  /* 0x0000003b203e7223 */ /* 0x000fe20000010043 */
[----:B------:R-:W-:Y:S02]  /*3150*/  HADD2.F32 R5, -RZ, R54.H0_H0 ;  /* 0x20000036ff057230 */ /* 0x000fe40000004100 */
[C---:B------:R-:W-:Y:S01]  /*3160*/  FFMA.FTZ R69, R59.reuse, R47, R68 ;  /* 0x0000002f3b457223 */ /* 0x040fe20000010044 */
[----:B------:R-:W-:Y:S01]  /*3170*/  LEA.HI R41, R34, 0xffffff80, RZ, 0x8 ;  /* 0xffffff8022297811 */ /* 0x000fe200078f40ff */
[C---:B------:R-:W-:Y:S01]  /*3180*/  FFMA.FTZ R67, R59.reuse, R46, R60 ;  /* 0x0000002e3b437223 */ /* 0x040fe2000001003c */
[----:B------:R-:W-:Y:S01]  /*3190*/  FFMA.FTZ R72, R59, R53, R70 ;  /* 0x000000353b487223 */ /* 0x000fe20000010046 */
[----:B------:R-:W-:Y:S01]  /*31a0*/  FFMA.FTZ R68, R5, R66, R62 ;  /* 0x0000004205447223 */ /* 0x000fe2000001003e */
[----:B------:R-:W-:Y:S01]  /*31b0*/  SHF.R.U32.HI R60, RZ, 0x10, R33 ;  /* 0x00000010ff3c7819 */ /* 0x000fe20000011621 */
[----:B------:R-:W2:Y:S01]  /*31c0*/  I2F.F16 R57, R57 ;  /* 0x0000003900397306 */ /* 0x000ea20000200c00 */
[----:B------:R-:W-:Y:S01]  /*31d0*/  LOP3.LUT R59, R55, 0xff, RZ, 0xc0, !PT ;  /* 0x000000ff373b7812 */ /* 0x000fe200078ec0ff */
[----:B------:R-:W-:Y:S01]  /*31e0*/  HADD2.F32 R55, -RZ, R74.H0_H0 ;  /* 0x2000004aff377230 */ /* 0x000fe20000004100 */
[----:B------:R-:W-:Y:S01]  /*31f0*/  SHF.R.U32.HI R34, RZ, 0x10, R34 ;  /* 0x00000010ff227819 */ /* 0x000fe20000011622 */
[----:B------:R-:W-:Y:S01]  /*3200*/  HADD2.F32 R54, -RZ, R73.H0_H0 ;  /* 0x20000049ff367230 */ /* 0x000fe20000004100 */
[----:B------:R-:W-:Y:S01]  /*3210*/  SHF.R.U32.HI R62, RZ, 0x10, R35 ;  /* 0x00000010ff3e7819 */ /* 0x000fe20000011623 */
[----:B-1----:R-:W-:Y:S01]  /*3220*/  HADD2.F32 R56, -RZ, R56.H0_H0 ;  /* 0x20000038ff387230 */ /* 0x002fe20000004100 */
[----:B------:R-:W-:Y:S01]  /*3230*/  IADD3 R61, PT, PT, R61, -0x80, RZ ;  /* 0xffffff803d3d7810 */ /* 0x000fe20007ffe0ff */
[----:B------:R-:W-:Y:S01]  /*3240*/  FFMA.FTZ R73, R66, R55, R72 ;  /* 0x0000003742497223 */ /* 0x000fe20000010048 */
[----:B------:R-:W-:Y:S01]  /*3250*/  LEA.HI R23, R33, 0xffffff80, RZ, 0x8 ;  /* 0xffffff8021177811 */ /* 0x000fe200078f40ff */
[----:B------:R-:W-:Y:S01]  /*3260*/  HADD2.F32 R33, -RZ, R71.H0_H0 ;  /* 0x20000047ff217230 */ /* 0x000fe20000004100 */
[----:B------:R-:W-:Y:S01]  /*3270*/  LOP3.LUT R60, R60, 0xff, RZ, 0xc0, !PT ;  /* 0x000000ff3c3c7812 */ /* 0x000fe200078ec0ff */
[----:B------:R-:W1:Y:S01]  /*3280*/  I2F.F16 R65, R65 ;  /* 0x0000004100417306 */ /* 0x000e620000200c00 */
[----:B------:R-:W-:Y:S01]  /*3290*/  LOP3.LUT R34, R34, 0xff, RZ, 0xc0, !PT ;  /* 0x000000ff22227812 */ /* 0x000fe200078ec0ff */
[----:B------:R-:W-:Y:S01]  /*32a0*/  FFMA.FTZ R70, R66, R54, R69 ;  /* 0x0000003642467223 */ /* 0x000fe20000010045 */
[----:B------:R-:W-:Y:S01]  /*32b0*/  LOP3.LUT R62, R62, 0xff, RZ, 0xc0, !PT ;  /* 0x000000ff3e3e7812 */ /* 0x000fe200078ec0ff */
[----:B------:R-:W-:Y:S01]  /*32c0*/  FFMA.FTZ R67, R66, R33, R67 ;  /* 0x0000002142437223 */ /* 0x000fe20000010043 */
[----:B------:R-:W-:Y:S01]  /*32d0*/  IADD3 R59, PT, PT, R59, -0x80, RZ ;  /* 0xffffff803b3b7810 */ /* 0x000fe20007ffe0ff */
[----:B------:R-:W-:Y:S01]  /*32e0*/  FFMA.FTZ R71, R58, R43, R70 ;  /* 0x0000002b3a477223 */ /* 0x000fe20000010046 */
[----:B------:R-:W-:Y:S01]  /*32f0*/  IADD3 R60, PT, PT, R60, -0x80, RZ ;  /* 0xffffff803c3c7810 */ /* 0x000fe20007ffe0ff */
[----:B------:R-:W3:Y:S01]  /*3300*/  I2F.F16 R64, R64 ;  /* 0x0000004000407306 */ /* 0x000ee20000200c00 */
[----:B------:R-:W-:Y:S01]  /*3310*/  IADD3 R62, PT, PT, R62, -0x80, RZ ;  /* 0xffffff803e3e7810 */ /* 0x000fe20007ffe0ff */
[----:B------:R-:W-:Y:S01]  /*3320*/  FFMA.FTZ R69, R58, R49, R67 ;  /* 0x000000313a457223 */ /* 0x000fe20000010043 */
[----:B------:R-:W-:Y:S01]  /*3330*/  LEA.HI R66, R35, 0xffffff80, RZ, 0x8 ;  /* 0xffffff8023427811 */ /* 0x000fe200078f40ff */
[----:B------:R-:W-:-:S02]  /*3340*/  HADD2.F32 R35, -RZ, R31.H0_H0 ;  /* 0x2000001fff237230 */ /* 0x000fc40000004100 */
[----:B--2---:R-:W-:Y:S02]  /*3350*/  HADD2.F32 R57, -RZ, R57.H0_H0 ;  /* 0x20000039ff397230 */ /* 0x004fe40000004100 */
[----:B------:R2:W-:Y:S01]  /*3360*/  I2F.F16 R75, R61 ;  /* 0x0000003d004b7306 */ /* 0x0005e20000200c00 */
[----:B-1----:R-:W-:Y:S02]  /*3370*/  HADD2.F32 R65, -RZ, R65.H0_H0 ;  /* 0x20000041ff417230 */ /* 0x002fe40000004100 */
[--C-:B0-----:R-:W-:Y:S02]  /*3380*/  HADD2.F32 R67, -RZ, R29.reuse.H0_H0 ;  /* 0x2000001dff437230 */ /* 0x101fe40000004100 */
[----:B------:R-:W-:Y:S02]  /*3390*/  HADD2.F32 R29, -RZ, R29.H1_H1 ;  /* 0x3000001dff1d7230 */ /* 0x000fe40000004100 */
[----:B---3--:R-:W-:Y:S01]  /*33a0*/  HADD2.F32 R64, -RZ, R64.H0_H0 ;  /* 0x20000040ff407230 */ /* 0x008fe20000004100 */
[----:B------:R-:W0:Y:S01]  /*33b0*/  I2F.F16 R63, R63 ;  /* 0x0000003f003f7306 */ /* 0x000e220000200c00 */
[----:B--2---:R-:W-:Y:S01]  /*33c0*/  IADD3 R61, PT, PT, R34, -0x80, RZ ;  /* 0xffffff80223d7810 */ /* 0x004fe20007ffe0ff */
[----:B------:R-:W-:-:S06]  /*33d0*/  HADD2.F32 R34, -RZ, R30.H0_H0 ;  /* 0x2000001eff227230 */ /* 0x000fcc0000004100 */
[----:B------:R1:W-:Y:S01]  /*33e0*/  I2F.F16 R72, R59 ;  /* 0x0000003b00487306 */ /* 0x0003e20000200c00 */
[----:B0-----:R-:W-:-:S07]  /*33f0*/  HADD2.F32 R63, -RZ, R63.H0_H0 ;  /* 0x2000003fff3f7230 */ /* 0x001fce0000004100 */
[----:B------:R0:W2:Y:S01]  /*3400*/  I2F.F16 R74, R62 ;  /* 0x0000003e004a7306 */ /* 0x0000a20000200c00 */
[----:B-1----:R-:W-:Y:S01]  /*3410*/  FFMA.FTZ R59, R51, R58, R68 ;  /* 0x0000003a333b7223 */ /* 0x002fe20000010044 */
[----:B------:R-:W-:Y:S01]  /*3420*/  FFMA.FTZ R68, R58, R42, R73 ;  /* 0x0000002a3a447223 */ /* 0x000fe20000010049 */
[--C-:B------:R-:W-:Y:S02]  /*3430*/  HADD2.F32 R58, -RZ, R28.reuse.H0_H0 ;  /* 0x2000001cff3a7230 */ /* 0x100fe40000004100 */
[----:B------:R-:W-:-:S03]  /*3440*/  HADD2.F32 R28, -RZ, R28.H1_H1 ;  /* 0x3000001cff1c7230 */ /* 0x000fc60000004100 */
[----:B------:R1:W3:Y:S01]  /*3450*/  I2F.F16 R73, R61 ;  /* 0x0000003d00497306 */ /* 0x0002e20000200c00 */
[----:B------:R-:W-:Y:S01]  /*3460*/  FFMA.FTZ R70, R58, R56, R71 ;  /* 0x000000383a467223 */ /* 0x000fe20000010047 */
[----:B------:R-:W-:Y:S01]  /*3470*/  FFMA.FTZ R30, R34, R58, R59 ;  /* 0x0000003a221e7223 */ /* 0x000fe2000001003b */
[C---:B------:R-:W-:Y:S01]  /*3480*/  FFMA.FTZ R69, R58.reuse, R35, R69 ;  /* 0x000000233a457223 */ /* 0x040fe20000010045 */
[----:B0-----:R-:W-:Y:S02]  /*3490*/  HADD2.F32 R62, -RZ, R75.H0_H0 ;  /* 0x2000004bff3e7230 */ /* 0x001fe40000004100 */
[----:B------:R-:W-:Y:S01]  /*34a0*/  FFMA.FTZ R31, R58, R57, R68 ;  /* 0x000000393a1f7223 */ /* 0x000fe20000010044 */
[----:B------:R-:W-:Y:S01]  /*34b0*/  FFMA.FTZ R30, R65, R28, R30 ;  /* 0x0000001c411e7223 */ /* 0x000fe2000001001e */
[----:B--2---:R-:W-:Y:S01]  /*34c0*/  HADD2.F32 R58, -RZ, R74.H0_H0 ;  /* 0x2000004aff3a7230 */ /* 0x004fe20000004100 */
[----:B------:R-:W0:Y:S01]  /*34d0*/  I2F.F16 R60, R60 ;  /* 0x0000003c003c7306 */ /* 0x000e220000200c00 */
[----:B-1----:R-:W-:-:S02]  /*34e0*/  HADD2.F32 R61, -RZ, R72.H0_H0 ;  /* 0x20000048ff3d7230 */ /* 0x002fc40000004100 */
[C---:B------:R-:W-:Y:S01]  /*34f0*/  FFMA.FTZ R68, R28.reuse, R64, R69 ;  /* 0x000000401c447223 */ /* 0x040fe20000010045 */
[C---:B------:R-:W-:Y:S01]  /*3500*/  FFMA.FTZ R70, R28.reuse, R63, R70 ;  /* 0x0000003f1c467223 */ /* 0x040fe20000010046 */
[----:B------:R-:W-:Y:S01]  /*3510*/  FFMA.FTZ R69, R28, R62, R31 ;  /* 0x0000003e1c457223 */ /* 0x000fe2000001001f */
[----:B------:R-:W-:Y:S01]  /*3520*/  FFMA.FTZ R31, R61, R67, R30 ;  /* 0x000000433d1f7223 */ /* 0x000fe2000001001e */
[----:B---3--:R-:W-:Y:S01]  /*3530*/  HADD2.F32 R59, -RZ, R73.H0_H0 ;  /* 0x20000049ff3b7230 */ /* 0x008fe20000004100 */
[----:B------:R-:W1:Y:S01]  /*3540*/  I2F.F16 R40, R40 ;  /* 0x0000002800287306 */ /* 0x000e620000200c00 */
[----:B------:R-:W-:-:S03]  /*3550*/  FFMA.FTZ R73, R67, R58, R69 ;  /* 0x0000003a43497223 */ /* 0x000fc60000010045 */
[----:B------:R-:W-:Y:S01]  /*3560*/  FFMA.FTZ R30, R67, R59, R70 ;  /* 0x0000003b431e7223 */ /* 0x000fe20000010046 */
[----:B0-----:R-:W-:-:S03]  /*3570*/  HADD2.F32 R60, -RZ, R60.H0_H0 ;  /* 0x2000003cff3c7230 */ /* 0x001fc60000004100 */
[----:B------:R-:W0:Y:S02]  /*3580*/  I2F.F16 R23, R23 ;  /* 0x0000001700177306 */ /* 0x000e240000200c00 */
[----:B------:R-:W-:Y:S01]  /*3590*/  FFMA.FTZ R28, R67, R60, R68 ;  /* 0x0000003c431c7223 */ /* 0x000fe20000010044 */
[----:B------:R-:W-:Y:S02]  /*35a0*/  HADD2.F32 R68, -RZ, R12.H0_H0 ;  /* 0x2000000cff447230 */ /* 0x000fe40000004100 */
[----:B-1----:R-:W-:-:S03]  /*35b0*/  HADD2.F32 R70, -RZ, R40.H0_H0 ;  /* 0x20000028ff467230 */ /* 0x002fc60000004100 */
[----:B------:R-:W1:Y:S01]  /*35c0*/  I2F.F16 R41, R41 ;  /* 0x0000002900297306 */ /* 0x000e620000200c00 */
[----:B------:R-:W-:Y:S02]  /*35d0*/  HADD2.F32 R67, -RZ, R12.H1_H1 ;  /* 0x3000000cff437230 */ /* 0x000fe40000004100 */
[----:B------:R-:W-:Y:S01]  /*35e0*/  FFMA.FTZ R31, R70, R29, R31 ;  /* 0x0000001d461f7223 */ /* 0x000fe2000001001f */
[----:B0-----:R-:W-:-:S04]  /*35f0*/  HADD2.F32 R69, -RZ, R23.H0_H0 ;  /* 0x20000017ff457230 */ /* 0x001fc80000004100 */
[----:B------:R0:W2:Y:S01]  /*3600*/  I2F.F16 R71, R66 ;  /* 0x0000004200477306 */ /* 0x0000a20000200c00 */
[----:B------:R-:W-:Y:S02]  /*3610*/  HADD2.F32 R23, -RZ, R13.H1_H1 ;  /* 0x3000000dff177230 */ /* 0x000fe40000004100 */
[----:B------:R-:W-:Y:S01]  /*3620*/  FMUL.FTZ R31, R68, R31 ;  /* 0x0000001f441f7220 */ /* 0x000fe20000410000 */
[----:B------:R-:W-:Y:S01]  /*3630*/  FFMA.FTZ R28, R29, R69, R28 ;  /* 0x000000451d1c7223 */ /* 0x000fe2000001001c */
[----:B-1----:R-:W-:-:S03]  /*3640*/  HADD2.F32 R41, -RZ, R41.H0_H0 ;  /* 0x20000029ff297230 */ /* 0x002fc60000004100 */
[----:B------:R-:W-:Y:S01]  /*3650*/  FMUL.FTZ R28, R67, R28 ;  /* 0x0000001c431c7220 */ /* 0x000fe20000410000 */
[----:B0-----:R-:W-:Y:S01]  /*3660*/  HADD2.F32 R66, -RZ, R13.H0_H0 ;  /* 0x2000000dff427230 */ /* 0x001fe20000004100 */
[----:B------:R-:W-:-:S03]  /*3670*/  F2FP.F16.F32.PACK_AB R31, RZ, R31 ;  /* 0x0000001fff1f723e */ /* 0x000fc600000000ff */
[----:B------:R-:W-:Y:S01]  /*3680*/  F2FP.F16.F32.PACK_AB R28, RZ, R28 ;  /* 0x0000001cff1c723e */ /* 0x000fe200000000ff */
[----:B--2---:R-:W-:Y:S02]  /*3690*/  HADD2.F32 R40, -RZ, R71.H0_H0 ;  /* 0x20000047ff287230 */ /* 0x004fe40000004100 */
[----:B------:R-:W-:Y:S01]  /*36a0*/  FFMA.FTZ R71, R29, R41, R30 ;  /* 0x000000291d477223 */ /* 0x000fe2000001001e */
[----:B------:R-:W-:Y:S02]  /*36b0*/  PRMT R31, R31, 0x5410, R28 ;  /* 0x000054101f1f7816 */ /* 0x000fe4000000001c */
[----:B------:R-:W-:Y:S01]  /*36c0*/  FFMA.FTZ R30, R29, R40, R73 ;  /* 0x000000281d1e7223 */ /* 0x000fe20000010049 */
[----:B------:R-:W-:Y:S02]  /*36d0*/  FMUL.FTZ R71, R66, R71 ;  /* 0x0000004742477220 */ /* 0x000fe40000410000 */
[----:B------:R-:W-:Y:S02]  /*36e0*/  HFMA2 R17, R31, 1, 1, R17 ;  /* 0x3c003c001f117831 */ /* 0x000fe40000000011 */
[----:B------:R-:W-:Y:S01]  /*36f0*/  FMUL.FTZ R30, R23, R30 ;  /* 0x0000001e171e7220 */ /* 0x000fe20000410000 */
[----:B------:R-:W-:-:S04]  /*3700*/  F2FP.F16.F32.PACK_AB R71, RZ, R71 ;  /* 0x00000047ff47723e */ /* 0x000fc800000000ff */
[----:B------:R-:W-:-:S04]  /*3710*/  F2FP.F16.F32.PACK_AB R30, RZ, R30 ;  /* 0x0000001eff1e723e */ /* 0x000fc800000000ff */
[----:B------:R-:W-:-:S05]  /*3720*/  PRMT R71, R71, 0x5410, R30 ;  /* 0x0000541047477816 */ /* 0x000fca000000001e */
        /* <DEDUP_REMOVED lines=56> */
.L_x_2778:
[----:B------:R-:W-:Y:S05]  /*3ab0*/  @!P2 BRA `(.L_x_2779) ;  /* 0x0000000c00eca947 */ /* 0x000fea0003800000 */
        /* <DEDUP_REMOVED lines=19> */
[----:B------:R-:W-:Y:S01]  /*3bf0*/  LEA.HI R32, R25, 0xffffff80, RZ, 0x8 ;  /* 0xffffff8019207811 */ /* 0x000fe200078f40ff */
[----:B------:R1:W-:Y:S01]  /*3c00*/  I2F.F16 R35, R2 ;  /* 0x0000000200237306 */ /* 0x0003e20000200c00 */
[----:B0-----:R-:W-:-:S02]  /*3c10*/  SHF.R.U32.HI R0, RZ, 0x8, R25 ;  /* 0x00000008ff007819 */ /* 0x001fc40000011619 */
[----:B------:R-:W-:Y:S02]  /*3c20*/  IADD3 R24, PT, PT, R24, -0x80, RZ ;  /* 0xffffff8018187810 */ /* 0x000fe40007ffe0ff */
[----:B------:R-:W-:Y:S02]  /*3c30*/  LOP3.LUT R0, R0, 0xff, RZ, 0xc0, !PT ;  /* 0x000000ff00007812 */ /* 0x000fe400078ec0ff */
[----:B------:R-:W-:Y:S01]  /*3c40*/  SHF.R.U32.HI R25, RZ, 0x10, R25 ;  /* 0x00000010ff197819 */ /* 0x000fe20000011619 */
[----:B------:R0:W-:Y:S01]  /*3c50*/  I2F.F16 R59, R4 ;  /* 0x00000004003b7306 */ /* 0x0001e20000200c00 */
[----:B-1----:R-:W1:Y:S01]  /*3c60*/  LDS.64 R2, [UR4+0x20] ;  /* 0x00002004ff027984 */ /* 0x002e620008000a00 */
[----:B------:R-:W-:Y:S02]  /*3c70*/  IADD3 R0, PT, PT, R0, -0x80, RZ ;  /* 0xffffff8000007810 */ /* 0x000fe40007ffe0ff */
[----:B------:R-:W-:Y:S02]  /*3c80*/  LOP3.LUT R5, R5, 0xff, RZ, 0xc0, !PT ;  /* 0x000000ff05057812 */ /* 0x000fe400078ec0ff */
[----:B------:R-:W-:-:S02]  /*3c90*/  LEA.HI R31, R27, 0xffffff80, RZ, 0x8 ;  /* 0xffffff801b1f7811 */ /* 0x000fc400078f40ff */
[----:B------:R3:W-:Y:S01]  /*3ca0*/  I2F.F16 R63, R24 ;  /* 0x00000018003f7306 */ /* 0x0007e20000200c00 */
[----:B0-----:R-:W-:Y:S02]  /*3cb0*/  SHF.R.U32.HI R4, RZ, 0x8, R26 ;  /* 0x00000008ff047819 */ /* 0x001fe4000001161a */
[----:B------:R-:W-:Y:S02]  /*3cc0*/  LOP3.LUT R25, R25, 0xff, RZ, 0xc0, !PT ;  /* 0x000000ff19197812 */ /* 0x000fe400078ec0ff */
[----:B------:R-:W-:Y:S02]  /*3cd0*/  LOP3.LUT R4, R4, 0xff, RZ, 0xc0, !PT ;  /* 0x000000ff04047812 */ /* 0x000fe400078ec0ff */
[----:B------:R-:W-:Y:S01]  /*3ce0*/  SHF.R.U32.HI R27, RZ, 0x10, R27 ;  /* 0x00000010ff1b7819 */ /* 0x000fe2000001161b */
[----:B------:R-:W-:Y:S01]  /*3cf0*/  I2F.F16 R55, R0 ;  /* 0x0000000000377306 */ /* 0x000fe20000200c00 */
[----:B---3--:R-:W-:Y:S02]  /*3d00*/  IADD3 R24, PT, PT, R5, -0x80, RZ ;  /* 0xffffff8005187810 */ /* 0x008fe40007ffe0ff */
[----:B------:R-:W-:-:S02]  /*3d10*/  IADD3 R4, PT, PT, R4, -0x80, RZ ;  /* 0xffffff8004047810 */ /* 0x000fc40007ffe0ff */
[----:B------:R-:W-:Y:S02]  /*3d20*/  LEA.HI R30, R26, 0xffffff80, RZ, 0x8 ;  /* 0xffffff801a1e7811 */ /* 0x000fe400078f40ff */
[----:B------:R-:W-:Y:S01]  /*3d30*/  IADD3 R25, PT, PT, R25, -0x80, RZ ;  /* 0xffffff8019197810 */ /* 0x000fe20007ffe0ff */
        /* <DEDUP_REMOVED lines=38> */
[----:B------:R-:W-:Y:S01]  /*3fa0*/  SHF.R.U32.HI R27, RZ, 0x8, R47 ;  /* 0x00000008ff1b7819 */ /* 0x000fe2000001162f */
[----:B------:R-:W-:Y:S01]  /*3fb0*/  I2F.F16 R51, R51 ;  /* 0x0000003300337306 */ /* 0x000fe20000200c00 */
[----:B--2---:R-:W-:Y:S01]  /*3fc0*/  LOP3.LUT R4, R2, 0xff, RZ, 0xc0, !PT ;  /* 0x000000ff02047812 */ /* 0x004fe200078ec0ff */
[----:B------:R-:W-:Y:S01]  /*3fd0*/  HADD2.F32 R2, -RZ, R59.H0_H0 ;  /* 0x2000003bff027230 */ /* 0x000fe20000004100 */
        /* <DEDUP_REMOVED lines=13> */
[C---:B------:R-:W-:Y:S01]  /*40b0*/  FFMA.FTZ R66, R5.reuse, R2, RZ ;  /* 0x0000000205427223 */ /* 0x040fe200000100ff */
[----:B------:R1:W-:Y:S01]  /*40c0*/  I2F.F16 R67, R40 ;  /* 0x0000002800437306 */ /* 0x0003e20000200c00 */
[----:B------:R-:W-:Y:S02]  /*40d0*/  HADD2.F32 R34, -RZ, R56.H0_H0 ;  /* 0x20000038ff227230 */ /* 0x000fe40000004100 */
[----:B------:R-:W-:Y:S01]  /*40e0*/  FFMA.FTZ R56, R26, R54, R55 ;  /* 0x000000361a387223 */ /* 0x000fe20000010037 */
[C---:B------:R-:W-:Y:S01]  /*40f0*/  FFMA.FTZ R62, R54.reuse, R27, R59 ;  /* 0x0000001b363e7223 */ /* 0x040fe2000001003b */
[----:B------:R-:W-:Y:S01]  /*4100*/  FFMA.FTZ R55, R54, R35, R66 ;  /* 0x0000002336377223 */ /* 0x000fe20000010042 */
[----:B------:R-:W-:Y:S01]  /*4110*/  FFMA.FTZ R61, R5, R4, RZ ;  /* 0x00000004053d7223 */ /* 0x000fe200000100ff */
[----:B------:R-:W-:Y:S01]  /*4120*/  LEA.HI R23, R44, 0xffffff80, RZ, 0x8 ;  /* 0xffffff802c177811 */ /* 0x000fe200078f40ff */
[----:B------:R-:W-:Y:S01]  /*4130*/  HADD2.F32 R5, -RZ, R63.H0_H0 ;  /* 0x2000003fff057230 */ /* 0x000fe20000004100 */
[----:B------:R2:W-:Y:S01]  /*4140*/  I2F.F16 R69, R42 ;  /* 0x0000002a00457306 */ /* 0x0005e20000200c00 */
[----:B-1----:R-:W-:Y:S01]  /*4150*/  HADD2.F32 R40, -RZ, R65.H0_H0 ;  /* 0x20000041ff287230 */ /* 0x002fe20000004100 */
[----:B------:R-:W-:Y:S01]  /*4160*/  LEA.HI R28, R45, 0xffffff80, RZ, 0x8 ;  /* 0xffffff802d1c7811 */ /* 0x000fe200078f40ff */
[----:B------:R-:W-:Y:S01]  /*4170*/  FFMA.FTZ R64, R54, R34, R61 ;  /* 0x0000002236407223 */ /* 0x000fe2000001003d */
[----:B------:R-:W-:Y:S01]  /*4180*/  LEA.HI R29, R46, 0xffffff80, RZ, 0x8 ;  /* 0xffffff802e1d7811 */ /* 0x000fe200078f40ff */
[----:B------:R-:W-:Y:S01]  /*4190*/  FFMA.FTZ R56, R5, R57, R56 ;  /* 0x0000003905387223 */ /* 0x000fe20000010038 */
[----:B------:R-:W-:Y:S01]  /*41a0*/  FFMA.FTZ R59, R57, R40, R62 ;  /* 0x00000028393b7223 */ /* 0x000fe2000001003e */
[----:B------:R-:W-:Y:S01]  /*41b0*/  SHF.R.U32.HI R44, RZ, 0x10, R44 ;  /* 0x00000010ff2c7819 */ /* 0x000fe2000001162c */
[----:B------:R-:W1:Y:S01]  /*41c0*/  I2F.F16 R53, R53 ;  /* 0x0000003500357306 */ /* 0x000e620000200c00 */
[----:B--2---:R-:W-:Y:S01]  /*41d0*/  HADD2.F32 R42, -RZ, R70.H0_H0 ;  /* 0x20000046ff2a7230 */ /* 0x004fe20000004100 */
[----:B------:R-:W-:Y:S01]  /*41e0*/  SHF.R.U32.HI R45, RZ, 0x10, R45 ;  /* 0x00000010ff2d7819 */ /* 0x000fe2000001162d */
[----:B------:R-:W-:Y:S01]  /*41f0*/  FFMA.FTZ R59, R58, R32, R59 ;  /* 0x000000203a3b7223 */ /* 0x000fe2000001003b */
[----:B------:R-:W-:Y:S01]  /*4200*/  SHF.R.U32.HI R46, RZ, 0x10, R46 ;  /* 0x00000010ff2e7819 */ /* 0x000fe2000001162e */
[----:B0-----:R-:W-:-:S02]  /*4210*/  HADD2.F32 R65, -RZ, R25.H1_H1 ;  /* 0x30000019ff417230 */ /* 0x001fc40000004100 */
[----:B------:R-:W-:Y:S01]  /*4220*/  FFMA.FTZ R62, R57, R42, R55 ;  /* 0x0000002a393e7223 */ /* 0x000fe20000010037 */
[----:B------:R-:W-:Y:S01]  /*4230*/  SHF.R.U32.HI R55, RZ, 0x10, R47 ;  /* 0x00000010ff377819 */ /* 0x000fe2000001162f */
[----:B------:R-:W0:Y:S01]  /*4240*/  I2F.F16 R60, R60 ;  /* 0x0000003c003c7306 */ /* 0x000e220000200c00 */
[----:B------:R-:W-:Y:S01]  /*4250*/  IADD3 R54, PT, PT, R41, -0x80, RZ ;  /* 0xffffff8029367810 */ /* 0x000fe20007ffe0ff */
[----:B------:R-:W-:Y:S01]  /*4260*/  HADD2.F32 R41, -RZ, R68.H0_H0 ;  /* 0x20000044ff297230 */ /* 0x000fe20000004100 */
[----:B------:R-:W-:Y:S02]  /*4270*/  LOP3.LUT R44, R44, 0xff, RZ, 0xc0, !PT ;  /* 0x000000ff2c2c7812 */ /* 0x000fe400078ec0ff */
[----:B------:R-:W-:Y:S02]  /*4280*/  LOP3.LUT R45, R45, 0xff, RZ, 0xc0, !PT ;  /* 0x000000ff2d2d7812 */ /* 0x000fe400078ec0ff */
[----:B------:R-:W-:Y:S01]  /*4290*/  LOP3.LUT R46, R46, 0xff, RZ, 0xc0, !PT ;  /* 0x000000ff2e2e7812 */ /* 0x000fe200078ec0ff */
[----:B------:R2:W-:Y:S01]  /*42a0*/  I2F.F16 R71, R54 ;  /* 0x0000003600477306 */ /* 0x0005e20000200c00 */
[----:B------:R-:W-:Y:S01]  /*42b0*/  LOP3.LUT R55, R55, 0xff, RZ, 0xc0, !PT ;  /* 0x000000ff37377812 */ /* 0x000fe200078ec0ff */
[----:B------:R-:W-:Y:S01]  /*42c0*/  FFMA.FTZ R61, R57, R41, R64 ;  /* 0x00000029393d7223 */ /* 0x000fe20000010040 */
[----:B------:R-:W-:Y:S01]  /*42d0*/  IADD3 R44, PT, PT, R44, -0x80, RZ ;  /* 0xffffff802c2c7810 */ /* 0x000fe20007ffe0ff */
[----:B------:R-:W-:Y:S01]  /*42e0*/  FFMA.FTZ R57, R33, R58, R56 ;  /* 0x0000003a21397223 */ /* 0x000fe20000010038 */
[----:B------:R-:W-:Y:S01]  /*42f0*/  IADD3 R45, PT, PT, R45, -0x80, RZ ;  /* 0xffffff802d2d7810 */ /* 0x000fe20007ffe0ff */
[----:B------:R-:W-:Y:S01]  /*4300*/  FFMA.FTZ R64, R58, R30, R61 ;  /* 0x0000001e3a407223 */ /* 0x000fe2000001003d */
[----:B------:R-:W-:Y:S01]  /*4310*/  IADD3 R55, PT, PT, R55, -0x80, RZ ;  /* 0xffffff8037377810 */ /* 0x000fe20007ffe0ff */
[----:B------:R3:W4:Y:S01]  /*4320*/  I2F.F16 R63, R44 ;  /* 0x0000002c003f7306 */ /* 0x0007220000200c00 */
[----:B--2---:R-:W-:Y:S01]  /*4330*/  IADD3 R54, PT, PT, R46, -0x80, RZ ;  /* 0xffffff802e367810 */ /* 0x004fe20007ffe0ff */
[----:B------:R-:W-:Y:S01]  /*4340*/  FFMA.FTZ R61, R58, R31, R62 ;  /* 0x0000001f3a3d7223 */ /* 0x000fe2000001003e */
[----:B------:R-:W-:Y:S01]  /*4350*/  LEA.HI R56, R47, 0xffffff80, RZ, 0x8 ;  /* 0xffffff802f387811 */ /* 0x000fe200078f40ff */
[----:B------:R-:W-:-:S02]  /*4360*/  HADD2.F32 R58, -RZ, R24.H0_H0 ;  /* 0x20000018ff3a7230 */ /* 0x000fc40000004100 */
[----:B-1----:R-:W-:Y:S02]  /*4370*/  HADD2.F32 R46, -RZ, R53.H0_H0 ;  /* 0x20000035ff2e7230 */ /* 0x002fe40000004100 */
[----:B------:R1:W2:Y:S01]  /*4380*/  I2F.F16 R66, R45 ;  /* 0x0000002d00427306 */ /* 0x0002a20000200c00 */
[----:B---3--:R-:W-:Y:S02]  /*4390*/  HADD2.F32 R44, -RZ, R43.H0_H0 ;  /* 0x2000002bff2c7230 */ /* 0x008fe40000004100 */
[----:B------:R-:W-:Y:S02]  /*43a0*/  HADD2.F32 R43, -RZ, R49.H0_H0 ;  /* 0x20000031ff2b7230 */ /* 0x000fe40000004100 */
[----:B------:R-:W-:Y:S01]  /*43b0*/  FFMA.FTZ R61, R58, R46, R61 ;  /* 0x0000002e3a3d7223 */ /* 0x000fe2000001003d */
[----:B------:R-:W-:Y:S02]  /*43c0*/  HADD2.F32 R62, -RZ, R25.H0_H0 ;  /* 0x20000019ff3e7230 */ /* 0x000fe40000004100 */
[----:B------:R-:W-:Y:S01]  /*43d0*/  FFMA.FTZ R25, R44, R58, R57 ;  /* 0x0000003a2c197223 */ /* 0x000fe20000010039 */
[----:B------:R-:W-:Y:S01]  /*43e0*/  HADD2.F32 R24, -RZ, R24.H1_H1 ;  /* 0x30000018ff187230 */ /* 0x000fe20000004100 */
[----:B------:R3:W2:Y:S01]  /*43f0*/  I2F.F16 R68, R54 ;  /* 0x0000003600447306 */ /* 0x0006a20000200c00 */
[----:B-1----:R-:W-:-:S02]  /*4400*/  HADD2.F32 R45, -RZ, R51.H0_H0 ;  /* 0x20000033ff2d7230 */ /* 0x002fc40000004100 */
[C---:B------:R-:W-:Y:S01]  /*4410*/  FFMA.FTZ R59, R58.reuse, R43, R59 ;  /* 0x0000002b3a3b7223 */ /* 0x040fe2000001003b */
[----:B0-----:R-:W-:Y:S02]  /*4420*/  HADD2.F32 R60, -RZ, R60.H0_H0 ;  /* 0x2000003cff3c7230 */ /* 0x001fe40000004100 */
[----:B------:R-:W-:Y:S02]  /*4430*/  HADD2.F32 R57, -RZ, R67.H0_H0 ;  /* 0x20000043ff397230 */ /* 0x000fe40000004100 */
[----:B------:R-:W-:Y:S01]  /*4440*/  FFMA.FTZ R64, R58, R45, R64 ;  /* 0x0000002d3a407223 */ /* 0x000fe20000010040 */
[----:B----4-:R-:W-:Y:S01]  /*4450*/  HADD2.F32 R53, -RZ, R63.H0_H0 ;  /* 0x2000003fff357230 */ /* 0x010fe20000004100 */
[----:B------:R0:W1:Y:S01]  /*4460*/  I2F.F16 R47, R55 ;  /* 0x00000037002f7306 */ /* 0x0000620000200c00 */
[----:B---3--:R-:W-:Y:S02]  /*4470*/  HADD2.F32 R54, -RZ, R71.H0_H0 ;  /* 0x20000047ff367230 */ /* 0x008fe40000004100 */
[----:B------:R-:W-:Y:S01]  /*4480*/  FFMA.FTZ R58, R60, R24, R25 ;  /* 0x000000183c3a7223 */ /* 0x000fe20000010019 */
[----:B--2---:R-:W-:-:S02]  /*4490*/  HADD2.F32 R51, -RZ, R66.H0_H0 ;  /* 0x20000042ff337230 */ /* 0x004fc40000004100 */
[----:B------:R-:W-:Y:S01]  /*44a0*/  FFMA.FTZ R59, R24, R57, R59 ;  /* 0x00000039183b7223 */ /* 0x000fe2000001003b */
[----:B------:R-:W-:Y:S01]  /*44b0*/  FFMA.FTZ R25, R53, R62, R58 ;  /* 0x0000003e35197223 */ /* 0x000fe2000001003a */
[----:B------:R-:W-:Y:S01]  /*44c0*/  HADD2.F32 R49, -RZ, R68.H0_H0 ;  /* 0x20000044ff317230 */ /* 0x000fe20000004100 */
[----:B------:R-:W2:Y:S01]  /*44d0*/  I2F.F16 R23, R23 ;  /* 0x0000001700177306 */ /* 0x000ea20000200c00 */
[----:B0-----:R-:W-:Y:S02]  /*44e0*/  HADD2.F32 R55, -RZ, R69.H0_H0 ;  /* 0x20000045ff377230 */ /* 0x001fe40000004100 */
[----:B------:R-:W-:Y:S01]  /*44f0*/  FFMA.FTZ R66, R62, R51, R59 ;  /* 0x000000333e427223 */ /* 0x000fe2000001003b */
[--C-:B------:R-:W-:Y:S02]  /*4500*/  HADD2.F32 R59, -RZ, R12.reuse.H0_H0 ;  /* 0x2000000cff3b7230 */ /* 0x100fe40000004100 */
[----:B------:R-:W-:Y:S02]  /*4510*/  HADD2.F32 R58, -RZ, R12.H1_H1 ;  /* 0x3000000cff3a7230 */ /* 0x000fe40000004100 */
[C---:B------:R-:W-:Y:S01]  /*4520*/  FFMA.FTZ R64, R24.reuse, R55, R64 ;  /* 0x0000003718407223 */ /* 0x040fe20000010040 */
[----:B-1----:R-:W-:Y:S01]  /*4530*/  HADD2.F32 R47, -RZ, R47.H0_H0 ;  /* 0x2000002fff2f7230 */ /* 0x002fe20000004100 */
[----:B------:R-:W0:Y:S01]  /*4540*/  I2F.F16 R28, R28 ;  /* 0x0000001c001c7306 */ /* 0x000e220000200c00 */
[----:B------:R-:W-:Y:S01]  /*4550*/  FFMA.FTZ R24, R24, R54, R61 ;  /* 0x0000003618187223 */ /* 0x000fe2000001003d */
[----:B------:R-:W-:-:S03]  /*4560*/  FFMA.FTZ R67, R62, R49, R64 ;  /* 0x000000313e437223 */ /* 0x000fc60000010040 */
[----:B------:R-:W-:Y:S01]  /*4570*/  FFMA.FTZ R68, R62, R47, R24 ;  /* 0x0000002f3e447223 */ /* 0x000fe20000010018 */
[----:B--2---:R-:W-:Y:S02]  /*4580*/  HADD2.F32 R62, -RZ, R23.H0_H0 ;  /* 0x20000017ff3e7230 */ /* 0x004fe40000004100 */
[----:B------:R-:W1:Y:S01]  /*4590*/  I2F.F16 R29, R29 ;  /* 0x0000001d001d7306 */ /* 0x000e620000200c00 */
[----:B------:R-:W-:Y:S02]  /*45a0*/  HADD2.F32 R23, -RZ, R13.H1_H1 ;  /* 0x3000000dff177230 */ /* 0x000fe40000004100 */
[----:B------:R-:W-:Y:S01]  /*45b0*/  FFMA.FTZ R24, R62, R65, R25 ;  /* 0x000000413e187223 */ /* 0x000fe20000010019 */
[----:B0-----:R-:W-:-:S04]  /*45c0*/  HADD2.F32 R63, -RZ, R28.H0_H0 ;  /* 0x2000001cff3f7230 */ /* 0x001fc80000004100 */
[----:B------:R0:W2:Y:S01]  /*45d0*/  I2F.F16 R70, R56 ;  /* 0x0000003800467306 */ /* 0x0000a20000200c00 */
[----:B------:R-:W-:Y:S01]  /*45e0*/  FMUL.FTZ R24, R59, R24 ;  /* 0x000000183b187220 */ /* 0x000fe20000410000 */
[----:B------:R-:W-:-:S04]  /*45f0*/  FFMA.FTZ R25, R65, R63, R66 ;  /* 0x0000003f41197223 */ /* 0x000fc80000010042 */
[----:B------:R-:W-:Y:S01]  /*4600*/  F2FP.F16.F32.PACK_AB R24, RZ, R24 ;  /* 0x00000018ff18723e */ /* 0x000fe200000000ff */
[----:B-1----:R-:W-:Y:S02]  /*4610*/  HADD2.F32 R64, -RZ, R29.H0_H0 ;  /* 0x2000001dff407230 */ /* 0x002fe40000004100 */
[----:B------:R-:W-:Y:S01]  /*4620*/  FMUL.FTZ R25, R58, R25 ;  /* 0x000000193a197220 */ /* 0x000fe20000410000 */
[----:B0-----:R-:W-:Y:S02]  /*4630*/  HADD2.F32 R56, -RZ, R13.H0_H0 ;  /* 0x2000000dff387230 */ /* 0x001fe40000004100 */
[----:B------:R-:W-:Y:S02]  /*4640*/  FFMA.FTZ R67, R65, R64, R67 ;  /* 0x0000004041437223 */ /* 0x000fe40000010043 */
[----:B------:R-:W-:Y:S01]  /*4650*/  F2FP.F16.F32.PACK_AB R25, RZ, R25 ;  /* 0x00000019ff19723e */ /* 0x000fe200000000ff */
[----:B--2---:R-:W-:Y:S02]  /*4660*/  HADD2.F32 R61, -RZ, R70.H0_H0 ;  /* 0x20000046ff3d7230 */ /* 0x004fe40000004100 */
[----:B------:R-:W-:Y:S01]  /*4670*/  FMUL.FTZ R67, R56, R67 ;  /* 0x0000004338437220 */ /* 0x000fe20000410000 */
[----:B------:R-:W-:-:S02]  /*4680*/  PRMT R24, R24, 0x5410, R25 ;  /* 0x0000541018187816 */ /* 0x000fc40000000019 */
[----:B------:R-:W-:Y:S02]  /*4690*/  FFMA.FTZ R68, R65, R61, R68 ;  /* 0x0000003d41447223 */ /* 0x000fe40000010044 */
[----:B------:R-:W-:Y:S01]  /*46a0*/  F2FP.F16.F32.PACK_AB R67, RZ, R67 ;  /* 0x00000043ff43723e */ /* 0x000fe200000000ff */
[----:B------:R-:W-:Y:S02]  /*46b0*/  HFMA2 R17, R24, 1, 1, R17 ;  /* 0x3c003c0018117831 */ /* 0x000fe40000000011 */
[----:B------:R-:W-:-:S05]  /*46c0*/  FMUL.FTZ R68, R23, R68 ;  /* 0x0000004417447220 */ /* 0x000fca0000410000 */
        /* <DEDUP_REMOVED lines=58> */
.L_x_2779:
[----:B-----5:R-:W-:Y:S01]  /*4a70*/  @!P0 IADD3 R22, PT, PT, R52, R15, RZ ;  /* 0x0000000f34168210 */ /* 0x020fe20007ffe0ff */
[----:B------:R-:W-:Y:S01]  /*4a80*/  IMAD.WIDE R38, R7, 0x4, R38 ;  /* 0x0000000407267825 */ /* 0x000fe200078e0226 */
[----:B------:R-:W-:Y:S06]  /*4a90*/  @!P2 BRA `(.L_x_2780) ;  /* 0x0000000c00eca947 */ /* 0x000fec0003800000 */
[----:B------:R-:W2:Y:S01]  /*4aa0*/  LDG.E.128.CONSTANT R24, desc[UR8][R38.64] ;  /* 0x0000000826187981 */ /* 0x000ea2000c1e9d00 */
[----:B------:R-:W-:Y:S02]  /*4ab0*/  LOP3.LUT R0, R9, 0xff, RZ, 0xc0, !PT ;  /* 0x000000ff09007812 */ /* 0x000fe400078ec0ff */
        /* <DEDUP_REMOVED lines=25> */
[----:B------:R-:W-:Y:S02]  /*4c50*/  LOP3.LUT R9, R9, 0xff, RZ, 0xc0, !PT ;  /* 0x000000ff09097812 */ /* 0x000fe400078ec0ff */
[----:B------:R-:W-:Y:S02]  /*4c60*/  LOP3.LUT R5, R5, 0xff, RZ, 0xc0, !PT ;  /* 0x000000ff05057812 */ /* 0x000fe400078ec0ff */
[----:B------:R-:W-:-:S02]  /*4c70*/  IADD3 R0, PT, PT, R0, -0x80, RZ ;  /* 0xffffff8000007810 */ /* 0x000fc40007ffe0ff */
[----:B------:R-:W-:Y:S01]  /*4c80*/  LEA.HI R31, R11, 0xffffff80, RZ, 0x8 ;  /* 0xffffff800b1f7811 */ /* 0x000fe200078f40ff */
[----:B------:R3:W-:Y:S01]  /*4c90*/  I2F.F16 R56, R8 ;  /* 0x0000000800387306 */ /* 0x0007e20000200c00 */
[----:B0-----:R-:W-:Y:S02]  /*4ca0*/  SHF.R.U32.HI R4, RZ, 0x8, R10 ;  /* 0x00000008ff047819 */ /* 0x001fe4000001160a */
[----:B------:R-:W-:Y:S02]  /*4cb0*/  IADD3 R9, PT, PT, R9, -0x80, RZ ;  /* 0xffffff8009097810 */ /* 0x000fe40007ffe0ff */
[----:B------:R-:W-:Y:S02]  /*4cc0*/  LOP3.LUT R4, R4, 0xff, RZ, 0xc0, !PT ;  /* 0x000000ff04047812 */ /* 0x000fe400078ec0ff */
[----:B------:R-:W-:Y:S01]  /*4cd0*/  SHF.R.U32.HI R11, RZ, 0x10, R11 ;  /* 0x00000010ff0b7819 */ /* 0x000fe2000001160b */
[----:B------:R-:W-:Y:S01]  /*4ce0*/  I2F.F16 R51, R0 ;  /* 0x0000000000337306 */ /* 0x000fe20000200c00 */
[----:B---3--:R-:W-:-:S02]  /*4cf0*/  IADD3 R8, PT, PT, R5, -0x80, RZ ;  /* 0xffffff8005087810 */ /* 0x008fc40007ffe0ff */
[----:B------:R-:W-:Y:S02]  /*4d00*/  IADD3 R4, PT, PT, R4, -0x80, RZ ;  /* 0xffffff8004047810 */ /* 0x000fe40007ffe0ff */
[----:B------:R-:W-:Y:S02]  /*4d10*/  LOP3.LUT R11, R11, 0xff, RZ, 0xc0, !PT ;  /* 0x000000ff0b0b7812 */ /* 0x000fe400078ec0ff */
[----:B------:R-:W-:Y:S01]  /*4d20*/  LEA.HI R30, R10, 0xffffff80, RZ, 0x8 ;  /* 0xffffff800a1e7811 */ /* 0x000fe200078f40ff */
[----:B------:R-:W-:Y:S01]  /*4d30*/  I2F.F16 R59, R9 ;  /* 0x00000009003b7306 */ /* 0x000fe20000200c00 */
[----:B------:R-:W-:Y:S02]  /*4d40*/  SHF.R.U32.HI R10, RZ, 0x10, R10 ;  /* 0x00000010ff0a7819 */ /* 0x000fe4000001160a */
[----:B------:R-:W-:Y:S02]  /*4d50*/  IADD3 R11, PT, PT, R11, -0x80, RZ ;  /* 0xffffff800b0b7810 */ /* 0x000fe40007ffe0ff */
[----:B------:R-:W-:-:S02]  /*4d60*/  LOP3.LUT R10, R10, 0xff, RZ, 0xc0, !PT ;  /* 0x000000ff0a0a7812 */ /* 0x000fc400078ec0ff */
[----:B------:R-:W-:Y:S01]  /*4d70*/  ISETP.NE.AND P0, PT, R6, 0x1, PT ;  /* 0x000000010600780c */ /* 0x000fe20003f05270 */
[----:B------:R0:W-:Y:S01]  /*4d80*/  I2F.F16 R57, R8 ;  /* 0x0000000800397306 */ /* 0x0001e20000200c00 */
[----:B------:R-:W-:-:S07]  /*4d90*/  IADD3 R10, PT, PT, R10, -0x80, RZ ;  /* 0xffffff800a0a7810 */ /* 0x000fce0007ffe0ff */
[----:B------:R-:W-:Y:S01]  /*4da0*/  I2F.F16 R52, R4 ;  /* 0x0000000400347306 */ /* 0x000fe20000200c00 */
[----:B0-----:R-:W0:Y:S01]  /*4db0*/  LDS.64 R8, [UR4+0x38] ;  /* 0x00003804ff087984 */ /* 0x001e220008000a00 */
[----:B-1----:R-:W-:Y:S02]  /*4dc0*/  HADD2.F32 R45, -RZ, R2.H1_H1 ;  /* 0x30000002ff2d7230 */ /* 0x002fe40000004100 */
[--C-:B------:R-:W-:Y:S02]  /*4dd0*/  HADD2.F32 R54, -RZ, R3.reuse.H0_H0 ;  /* 0x20000003ff367230 */ /* 0x100fe40000004100 */
[----:B------:R-:W-:Y:S02]  /*4de0*/  HADD2.F32 R53, -RZ, R3.H1_H1 ;  /* 0x30000003ff357230 */ /* 0x000fe40000004100 */
        /* <DEDUP_REMOVED lines=25> */
[----:B------:R-:W-:Y:S01]  /*4f80*/  LOP3.LUT R10, R3, 0xff, RZ, 0xc0, !PT ;  /* 0x000000ff030a7812 */ /* 0x000fe200078ec0ff */
[----:B------:R-:W-:Y:S01]  /*4f90*/  HADD2.F32 R3, -RZ, R34.H0_H0 ;  /* 0x20000022ff037230 */ /* 0x000fe20000004100 */
[----:B---3--:R-:W-:Y:S01]  /*4fa0*/  LOP3.LUT R4, R2, 0xff, RZ, 0xc0, !PT ;  /* 0x000000ff02047812 */ /* 0x008fe200078ec0ff */
[----:B------:R1:W-:Y:S01]  /*4fb0*/  I2F.F16 R66, R11 ;  /* 0x0000000b00427306 */ /* 0x0003e20000200c00 */
[----:B------:R-:W-:Y:S01]  /*4fc0*/  IADD3 R44, PT, PT, R0, -0x80, RZ ;  /* 0xffffff80002c7810 */ /* 0x000fe20007ffe0ff */
[----:B------:R-:W-:Y:S01]  /*4fd0*/  HADD2.F32 R0, -RZ, R40.H0_H0 ;  /* 0x20000028ff007230 */ /* 0x000fe20000004100 */
[----:B------:R-:W-:Y:S01]  /*4fe0*/  LEA.HI R23, R24, 0xffffff80, RZ, 0x8 ;  /* 0xffffff8018177811 */ /* 0x000fe200078f40ff */
[----:B------:R-:W-:Y:S01]  /*4ff0*/  HADD2.F32 R2, -RZ, R55.H0_H0 ;  /* 0x20000037ff027230 */ /* 0x000fe20000004100 */
[----:B------:R-:W-:Y:S01]  /*5000*/  SHF.R.U32.HI R35, RZ, 0x10, R24 ;  /* 0x00000010ff237819 */ /* 0x000fe20000011618 */
[----:B------:R-:W-:Y:S01]  /*5010*/  HADD2.F32 R34, -RZ, R57.H0_H0 ;  /* 0x20000039ff227230 */ /* 0x000fe20000004100 */
[----:B------:R-:W-:Y:S01]  /*5020*/  IADD3 R40, PT, PT, R4, -0x80, RZ ;  /* 0xffffff8004287810 */ /* 0x000fe20007ffe0ff */
[----:B------:R-:W-:Y:S01]  /*5030*/  HADD2.F32 R4, -RZ, R47.H0_H0 ;  /* 0x2000002fff047230 */ /* 0x000fe20000004100 */
[----:B------:R-:W-:Y:S01]  /*5040*/  SHF.R.U32.HI R24, RZ, 0x8, R27 ;  /* 0x00000008ff187819 */ /* 0x000fe2000001161b */
[----:B-1----:R-:W-:Y:S01]  /*5050*/  HADD2.F32 R11, -RZ, R51.H0_H0 ;  /* 0x20000033ff0b7230 */ /* 0x002fe20000004100 */
[----:B------:R-:W-:Y:S01]  /*5060*/  IADD3 R47, PT, PT, R10, -0x80, RZ ;  /* 0xffffff800a2f7810 */ /* 0x000fe20007ffe0ff */
[----:B------:R-:W-:-:S02]  /*5070*/  HADD2.F32 R10, -RZ, R46.H0_H0 ;  /* 0x2000002eff0a7230 */ /* 0x000fc40000004100 */
[----:B------:R-:W-:Y:S01]  /*5080*/  FFMA.FTZ R51, R3, R5, RZ ;  /* 0x0000000503337223 */ /* 0x000fe200000100ff */
[----:B------:R-:W-:Y:S01]  /*5090*/  LOP3.LUT R49, R24, 0xff, RZ, 0xc0, !PT ;  /* 0x000000ff18317812 */ /* 0x000fe200078ec0ff */
[C---:B------:R-:W-:Y:S01]  /*50a0*/  FFMA.FTZ R46, R5.reuse, R0, RZ ;  /* 0x00000000052e7223 */ /* 0x040fe200000100ff */
[----:B------:R-:W-:Y:S02]  /*50b0*/  HADD2.F32 R24, -RZ, R52.H0_H0 ;  /* 0x20000034ff187230 */ /* 0x000fe40000004100 */
[C---:B------:R-:W-:Y:S01]  /*50c0*/  FFMA.FTZ R55, R5.reuse, R4, RZ ;  /* 0x0000000405377223 */ /* 0x040fe200000100ff */
[----:B------:R-:W-:Y:S01]  /*50d0*/  FFMA.FTZ R5, R5, R2, RZ ;  /* 0x0000000205057223 */ /* 0x000fe200000100ff */
[----:B------:R-:W-:Y:S01]  /*50e0*/  FFMA.FTZ R52, R10, R45, R51 ;  /* 0x0000002d0a347223 */ /* 0x000fe20000010033 */
[----:B------:R-:W-:Y:S01]  /*50f0*/  FFMA.FTZ R51, R45, R11, R46 ;  /* 0x0000000b2d337223 */ /* 0x000fe2000001002e */
[----:B------:R-:W-:Y:S01]  /*5100*/  LEA.HI R28, R25, 0xffffff80, RZ, 0x8 ;  /* 0xffffff80191c7811 */ /* 0x000fe200078f40ff */
[C---:B------:R-:W-:Y:S01]  /*5110*/  FFMA.FTZ R58, R45.reuse, R24, R55 ;  /* 0x000000182d3a7223 */ /* 0x040fe20000010037 */
[----:B------:R-:W-:Y:S01]  /*5120*/  SHF.R.U32.HI R46, RZ, 0x10, R25 ;  /* 0x00000010ff2e7819 */ /* 0x000fe20000011619 */
[----:B------:R-:W-:Y:S01]  /*5130*/  FFMA.FTZ R57, R45, R34, R5 ;  /* 0x000000222d397223 */ /* 0x000fe20000010005 */
[----:B------:R-:W-:Y:S01]  /*5140*/  HADD2.F32 R25, -RZ, R59.H0_H0 ;  /* 0x2000003bff197230 */ /* 0x000fe20000004100 */
[----:B------:R-:W-:Y:S01]  /*5150*/  LOP3.LUT R45, R35, 0xff, RZ, 0xc0, !PT ;  /* 0x000000ff232d7812 */ /* 0x000fe200078ec0ff */
[----:B------:R1:W3:Y:S01]  /*5160*/  I2F.F16 R62, R40 ;  /* 0x00000028003e7306 */ /* 0x0002e20000200c00 */
[----:B------:R-:W-:Y:S01]  /*5170*/  HADD2.F32 R5, -RZ, R56.H0_H0 ;  /* 0x20000038ff057230 */ /* 0x000fe20000004100 */
[----:B------:R-:W-:Y:S01]  /*5180*/  LEA.HI R29, R26, 0xffffff80, RZ, 0x8 ;  /* 0xffffff801a1d7811 */ /* 0x000fe200078f40ff */
[----:B------:R-:W-:-:S02]  /*5190*/  HADD2.F32 R35, -RZ, R60.H0_H0 ;  /* 0x2000003cff237230 */ /* 0x000fc40000004100 */
[C---:B------:R-:W-:Y:S01]  /*51a0*/  FFMA.FTZ R56, R54.reuse, R25, R51 ;  /* 0x0000001936387223 */ /* 0x040fe20000010033 */
[----:B------:R-:W-:Y:S01]  /*51b0*/  SHF.R.U32.HI R51, RZ, 0x10, R27 ;  /* 0x00000010ff337819 */ /* 0x000fe2000001161b */
[----:B------:R-:W-:Y:S01]  /*51c0*/  FFMA.FTZ R52, R5, R54, R52 ;  /* 0x0000003605347223 */ /* 0x000fe20000010034 */
[----:B------:R-:W-:Y:S01]  /*51d0*/  SHF.R.U32.HI R26, RZ, 0x10, R26 ;  /* 0x00000010ff1a7819 */ /* 0x000fe2000001161a */
[----:B------:R-:W-:Y:S01]  /*51e0*/  FFMA.FTZ R55, R54, R35, R58 ;  /* 0x0000002336377223 */ /* 0x000fe2000001003a */
[----:B-1----:R-:W-:Y:S01]  /*51f0*/  HADD2.F32 R40, -RZ, R61.H0_H0 ;  /* 0x2000003dff287230 */ /* 0x002fe20000004100 */
[----:B------:R-:W-:Y:S01]  /*5200*/  IADD3 R45, PT, PT, R45, -0x80, RZ ;  /* 0xffffff802d2d7810 */ /* 0x000fe20007ffe0ff */
[----:B------:R-:W-:Y:S01]  /*5210*/  I2F.F16 R43, R43 ;  /* 0x0000002b002b7306 */ /* 0x000fe20000200c00 */
[----:B------:R-:W-:Y:S01]  /*5220*/  LOP3.LUT R46, R46, 0xff, RZ, 0xc0, !PT ;  /* 0x000000ff2e2e7812 */ /* 0x000fe200078ec0ff */
[----:B------:R-:W-:Y:S01]  /*5230*/  FFMA.FTZ R52, R33, R53, R52 ;  /* 0x0000003521347223 */ /* 0x000fe20000010034 */
[----:B------:R-:W-:Y:S01]  /*5240*/  FFMA.FTZ R54, R54, R40, R57 ;  /* 0x0000002836367223 */ /* 0x000fe20000010039 */
[----:B------:R-:W-:Y:S01]  /*5250*/  LOP3.LUT R51, R51, 0xff, RZ, 0xc0, !PT ;  /* 0x000000ff33337812 */ /* 0x000fe200078ec0ff */
[C---:B------:R-:W-:Y:S01]  /*5260*/  FFMA.FTZ R58, R53.reuse, R32, R56 ;  /* 0x00000020353a7223 */ /* 0x040fe20000010038 */
[----:B------:R-:W-:Y:S01]  /*5270*/  LOP3.LUT R26, R26, 0xff, RZ, 0xc0, !PT ;  /* 0x000000ff1a1a7812 */ /* 0x000fe200078ec0ff */
[----:B------:R-:W-:Y:S01]  /*5280*/  FFMA.FTZ R59, R53, R31, R54 ;  /* 0x0000001f353b7223 */ /* 0x000fe20000010036 */
[----:B------:R-:W-:Y:S01]  /*5290*/  IADD3 R49, PT, PT, R49, -0x80, RZ ;  /* 0xffffff8031317810 */ /* 0x000fe20007ffe0ff */
[----:B------:R1:W-:Y:S01]  /*52a0*/  I2F.F16 R61, R45 ;  /* 0x0000002d003d7306 */ /* 0x0003e20000200c00 */
[----:B0-----:R-:W-:Y:S01]  /*52b0*/  HADD2.F32 R54, -RZ, R8.H1_H1 ;  /* 0x30000008ff367230 */ /* 0x001fe20000004100 */
[----:B------:R-:W-:Y:S01]  /*52c0*/  IADD3 R46, PT, PT, R46, -0x80, RZ ;  /* 0xffffff802e2e7810 */ /* 0x000fe20007ffe0ff */
[----:B--2---:R-:W-:-:S02]  /*52d0*/  HADD2.F32 R41, -RZ, R41.H0_H0 ;  /* 0x20000029ff297230 */ /* 0x004fc40000004100 */
[--C-:B------:R-:W-:Y:S02]  /*52e0*/  HADD2.F32 R56, -RZ, R9.reuse.H0_H0 ;  /* 0x20000009ff387230 */ /* 0x100fe40000004100 */
[----:B------:R-:W-:Y:S01]  /*52f0*/  HADD2.F32 R57, -RZ, R9.H1_H1 ;  /* 0x30000009ff397230 */ /* 0x000fe20000004100 */
[----:B------:R-:W0:Y:S01]  /*5300*/  I2F.F16 R44, R44 ;  /* 0x0000002c002c7306 */ /* 0x000e220000200c00 */
[----:B-1----:R-:W-:Y:S01]  /*5310*/  HADD2.F32 R45, -RZ, R8.H0_H0 ;  /* 0x20000008ff2d7230 */ /* 0x002fe20000004100 */
[----:B------:R-:W-:Y:S01]  /*5320*/  IADD3 R8, PT, PT, R51, -0x80, RZ ;  /* 0xffffff8033087810 */ /* 0x000fe20007ffe0ff */
[----:B---3--:R-:W-:-:S03]  /*5330*/  HADD2.F32 R51, -RZ, R62.H0_H0 ;  /* 0x2000003eff337230 */ /* 0x008fc60000004100 */
[----:B------:R-:W-:Y:S02]  /*5340*/  FFMA.FTZ R9, R41, R45, R52 ;  /* 0x0000002d29097223 */ /* 0x000fe40000010034 */
[----:B------:R1:W2:Y:S01]  /*5350*/  I2F.F16 R64, R47 ;  /* 0x0000002f00407306 */ /* 0x0002a20000200c00 */
[----:B0-----:R-:W-:-:S07]  /*5360*/  HADD2.F32 R52, -RZ, R44.H0_H0 ;  /* 0x2000002cff347230 */ /* 0x001fce0000004100 */
[----:B------:R0:W-:Y:S01]  /*5370*/  I2F.F16 R67, R49 ;  /* 0x0000003100437306 */ /* 0x0001e20000200c00 */
[----:B-1----:R-:W-:Y:S01]  /*5380*/  IADD3 R47, PT, PT, R26, -0x80, RZ ;  /* 0xffffff801a2f7810 */ /* 0x002fe20007ffe0ff */
[----:B------:R-:W-:Y:S02]  /*5390*/  HADD2.F32 R26, -RZ, R66.H0_H0 ;  /* 0x20000042ff1a7230 */ /* 0x000fe40000004100 */
[----:B------:R-:W-:-:S03]  /*53a0*/  FFMA.FTZ R9, R52, R54, R9 ;  /* 0x0000003634097223 */ /* 0x000fc60000010009 */
[----:B------:R-:W-:Y:S01]  /*53b0*/  FFMA.FTZ R60, R45, R26, R59 ;  /* 0x0000001a2d3c7223 */ /* 0x000fe2000001003b */
[----:B------:R1:W3:Y:S01]  /*53c0*/  I2F.F16 R63, R46 ;  /* 0x0000002e003f7306 */ /* 0x0002e20000200c00 */
[----:B0-----:R-:W-:Y:S01]  /*53d0*/  FFMA.FTZ R49, R53, R30, R55 ;  /* 0x0000001e35317223 */ /* 0x001fe20000010037 */
[----:B------:R-:W-:Y:S01]  /*53e0*/  LEA.HI R53, R27, 0xffffff80, RZ, 0x8 ;  /* 0xffffff801b357811 */ /* 0x000fe200078f40ff */
[----:B------:R-:W-:Y:S02]  /*53f0*/  HADD2.F32 R27, -RZ, R42.H0_H0 ;  /* 0x2000002aff1b7230 */ /* 0x000fe40000004100 */
[----:B------:R-:W-:-:S03]  /*5400*/  HADD2.F32 R42, -RZ, R43.H0_H0 ;  /* 0x2000002bff2a7230 */ /* 0x000fc60000004100 */
[----:B------:R0:W4:Y:S01]  /*5410*/  I2F.F16 R65, R47 ;  /* 0x0000002f00417306 */ /* 0x0001220000200c00 */
[C---:B------:R-:W-:Y:S01]  /*5420*/  FFMA.FTZ R55, R45.reuse, R27, R58 ;  /* 0x0000001b2d377223 */ /* 0x040fe2000001003a */
[----:B------:R-:W-:Y:S01]  /*5430*/  FFMA.FTZ R58, R45, R42, R49 ;  /* 0x0000002a2d3a7223 */ /* 0x000fe20000010031 */
[----:B--2---:R-:W-:Y:S02]  /*5440*/  HADD2.F32 R49, -RZ, R64.H0_H0 ;  /* 0x20000040ff317230 */ /* 0x004fe40000004100 */
[----:B-1----:R-:W-:Y:S02]  /*5450*/  HADD2.F32 R46, -RZ, R61.H0_H0 ;  /* 0x2000003dff2e7230 */ /* 0x002fe40000004100 */
[----:B------:R-:W-:Y:S01]  /*5460*/  FFMA.FTZ R55, R54, R51, R55 ;  /* 0x0000003336377223 */ /* 0x000fe20000010037 */
[----:B---3--:R-:W-:Y:S01]  /*5470*/  HADD2.F32 R45, -RZ, R63.H0_H0 ;  /* 0x2000003fff2d7230 */ /* 0x008fe20000004100 */
[----:B------:R-:W1:Y:S01]  /*5480*/  I2F.F16 R8, R8 ;  /* 0x0000000800087306 */ /* 0x000e620000200c00 */
[----:B0-----:R-:W-:-:S02]  /*5490*/  HADD2.F32 R47, -RZ, R67.H0_H0 ;  /* 0x20000043ff2f7230 */ /* 0x001fc40000004100 */
[----:B----4-:R-:W-:-:S05]  /*54a0*/  HADD2.F32 R44, -RZ, R65.H0_H0 ;  /* 0x20000041ff2c7230 */ /* 0x010fca0000004100 */
[----:B------:R-:W0:Y:S01]  /*54b0*/  I2F.F16 R23, R23 ;  /* 0x0000001700177306 */ /* 0x000e220000200c00 */
[----:B-1----:R-:W-:-:S07]  /*54c0*/  HADD2.F32 R43, -RZ, R8.H0_H0 ;  /* 0x20000008ff2b7230 */ /* 0x002fce0000004100 */
[----:B------:R-:W1:Y:S01]  /*54d0*/  I2F.F16 R28, R28 ;  /* 0x0000001c001c7306 */ /* 0x000e620000200c00 */
[----:B------:R-:W-:Y:S01]  /*54e0*/  FFMA.FTZ R8, R46, R56, R9 ;  /* 0x000000382e087223 */ /* 0x000fe20000010009 */
[----:B0-----:R-:W-:-:S06]  /*54f0*/  HADD2.F32 R63, -RZ, R23.H0_H0 ;  /* 0x20000017ff3f7230 */ /* 0x001fcc0000004100 */
[----:B------:R-:W0:Y:S01]  /*5500*/  I2F.F16 R29, R29 ;  /* 0x0000001d001d7306 */ /* 0x000e220000200c00 */
[----:B------:R-:W-:Y:S02]  /*5510*/  HADD2.F32 R23, -RZ, R13.H1_H1 ;  /* 0x3000000dff177230 */ /* 0x000fe40000004100 */
[----:B------:R-:W-:Y:S01]  /*5520*/  FFMA.FTZ R8, R63, R57, R8 ;  /* 0x000000393f087223 */ /* 0x000fe20000010008 */
[----:B-1----:R-:W-:-:S04]  /*5530*/  HADD2.F32 R65, -RZ, R28.H0_H0 ;  /* 0x2000001cff417230 */ /* 0x002fc80000004100 */
[----:B------:R1:W2:Y:S01]  /*5540*/  I2F.F16 R59, R53 ;  /* 0x00000035003b7306 */ /* 0x0002a20000200c00 */
[----:B0-----:R-:W-:Y:S02]  /*5550*/  HADD2.F32 R67, -RZ, R29.H0_H0 ;  /* 0x2000001dff437230 */ /* 0x001fe40000004100 */
[C---:B-1----:R-:W-:Y:S01]  /*5560*/  FFMA.FTZ R53, R54.reuse, R49, R58 ;  /* 0x0000003136357223 */ /* 0x042fe2000001003a */
[----:B------:R-:W-:Y:S01]  /*5570*/  FFMA.FTZ R54, R54, R47, R60 ;  /* 0x0000002f36367223 */ /* 0x000fe2000001003c */
[C---:B------:R-:W-:Y:S01]  /*5580*/  FFMA.FTZ R58, R56.reuse, R45, R55 ;  /* 0x0000002d383a7223 */ /* 0x040fe20000010037 */
[----:B------:R-:W-:Y:S02]  /*5590*/  HADD2.F32 R55, -RZ, R12.H0_H0 ;  /* 0x2000000cff377230 */ /* 0x000fe40000004100 */
[C---:B------:R-:W-:Y:S01]  /*55a0*/  FFMA.FTZ R60, R56.reuse, R44, R53 ;  /* 0x0000002c383c7223 */ /* 0x040fe20000010035 */
[----:B------:R-:W-:Y:S01]  /*55b0*/  FFMA.FTZ R56, R56, R43, R54 ;  /* 0x0000002b38387223 */ /* 0x000fe20000010036 */
[----:B--2---:R-:W-:-:S02]  /*55c0*/  HADD2.F32 R69, -RZ, R59.H0_H0 ;  /* 0x2000003bff457230 */ /* 0x004fc40000004100 */
[C---:B------:R-:W-:Y:S01]  /*55d0*/  FFMA.FTZ R9, R57.reuse, R65, R58 ;  /* 0x0000004139097223 */ /* 0x040fe2000001003a */
[----:B------:R-:W-:Y:S02]  /*55e0*/  HADD2.F32 R54, -RZ, R12.H1_H1 ;  /* 0x3000000cff367230 */ /* 0x000fe40000004100 */
[C---:B------:R-:W-:Y:S01]  /*55f0*/  FFMA.FTZ R60, R57.reuse, R67, R60 ;  /* 0x00000043393c7223 */ /* 0x040fe2000001003c */
[----:B------:R-:W-:Y:S02]  /*5600*/  HADD2.F32 R53, -RZ, R13.H0_H0 ;  /* 0x2000000dff357230 */ /* 0x000fe40000004100 */
        /* <DEDUP_REMOVED lines=68> */
.L_x_2780:
        /* <DEDUP_REMOVED lines=8> */
.L_x_2776:
[----:B------:R-:W0:Y:S02]  /*5ad0*/  LDCU UR5, c[0x0][0x3cc] ;  /* 0x00007980ff0577ac */ /* 0x000e240008000800 */
[----:B0-----:R-:W-:-:S04]  /*5ae0*/  VIMNMX R36, PT, PT, R14, UR5, PT ;  /* 0x000000050e247c48 */ /* 0x001fc8000bfe0100 */
[----:B------:R-:W-:-:S13]  /*5af0*/  ISETP.GT.AND P0, PT, R36, R15, PT ;  /* 0x0000000f2400720c */ /* 0x000fda0003f04270 */
[----:B------:R-:W-:Y:S05]  /*5b00*/  @!P0 BRA `(.L_x_2782) ;  /* 0x0000001c00788947 */ /* 0x000fea0003800000 */
[----:B------:R-:W0:Y:S02]  /*5b10*/  LDC.64 R2, c[0x0][0x3b8] ;  /* 0x0000ee00ff027b82 */ /* 0x000e240000000a00 */
[----:B0-----:R-:W-:-:S03]  /*5b20*/  IMAD.WIDE.U32 R2, R15, 0x4, R2 ;  /* 0x000000040f027825 */ /* 0x001fc600078e0002 */
[----:B------:R-:W-:-:S04]  /*5b30*/  IADD3 R0, P0, PT, R2, 0x2, RZ ;  /* 0x0000000202007810 */ /* 0x000fc80007f1e0ff */
[----:B------:R-:W-:-:S09]  /*5b40*/  IADD3.X R21, PT, PT, RZ, R3, RZ, P0, !PT ;  /* 0x00000003ff157210 */ /* 0x000fd200007fe4ff */
.L_x_2785:
[----:B------:R-:W0:Y:S01]  /*5b50*/  LDC R7, c[0x0][0x3ac] ;  /* 0x0000eb00ff077b82 */ /* 0x000e220000000800 */
[----:B------:R-:W-:Y:S01]  /*5b60*/  ISETP.NE.AND P0, PT, R15, R22, PT ;  /* 0x000000160f00720c */ /* 0x000fe20003f05270 */
[----:B-----5:R1:W5:-:S12]  /*5b70*/  LDG.E.128.CONSTANT R40, desc[UR8][R4.64] ;  /* 0x0000000804287981 */ /* 0x020358000c1e9d00 */
[----:B------:R-:W-:Y:S01]  /*5b80*/  @!P0 LEA R38, R16, R1, 0x3 ;  /* 0x0000000110268211 */ /* 0x000fe200078e18ff */
[----:B0-----:R-:W-:Y:S01]  /*5b90*/  IMAD.WIDE R28, R7, 0x4, R4 ;  /* 0x00000004071c7825 */ /* 0x001fe200078e0204 */
[----:B------:R-:W-:-:S04]  /*5ba0*/  @!P0 MOV R32, R0 ;  /* 0x0000000000208202 */ /* 0x000fc80000000f00 */
[----:B------:R-:W2:Y:S01]  /*5bb0*/  @!P0 LDL.64 R38, [R38+0x8] ;  /* 0x0000080026268983 */ /* 0x000ea20000100a00 */
[C---:B------:R-:W-:Y:S01]  /*5bc0*/  IMAD.WIDE R34, R7.reuse, 0x4, R28 ;  /* 0x0000000407227825 */ /* 0x040fe200078e021c */
[----:B------:R-:W-:Y:S02]  /*5bd0*/  @!P0 MOV R33, R21 ;  /* 0x0000001500218202 */ /* 0x000fe40000000f00 */
[----:B------:R-:W5:Y:S01]  /*5be0*/  LDG.E.128.CONSTANT R28, desc[UR8][R28.64] ;  /* 0x000000081c1c7981 */ /* 0x000f62000c1e9d00 */
[----:B------:R-:W-:-:S03]  /*5bf0*/  IMAD.WIDE R24, R7, 0x4, R34 ;  /* 0x0000000407187825 */ /* 0x000fc600078e0222 */
[----:B------:R-:W3:Y:S01]  /*5c00*/  @!P0 LDG.E.U16.CONSTANT R32, desc[UR8][R32.64] ;  /* 0x0000000820208981 */ /* 0x000ee2000c1e9500 */
[----:B------:R-:W-:-:S03]  /*5c10*/  IMAD.WIDE R2, R7, 0x4, R24 ;  /* 0x0000000407027825 */ /* 0x000fc600078e0218 */
[----:B------:R-:W5:Y:S04]  /*5c20*/  LDG.E.128.CONSTANT R24, desc[UR8][R24.64] ;  /* 0x0000000818187981 */ /* 0x000f68000c1e9d00 */
[----:B------:R1:W5:Y:S01]  /*5c30*/  LDG.E.128.CONSTANT R8, desc[UR8][R2.64] ;  /* 0x0000000802087981 */ /* 0x000362000c1e9d00 */
[----:B------:R-:W-:Y:S02]  /*5c40*/  ISETP.GE.AND P1, PT, R6, 0x1, PT ;  /* 0x000000010600780c */ /* 0x000fe40003f26270 */
[----:B------:R-:W-:-:S04]  /*5c50*/  @!P0 IADD3 R23, PT, PT, R16, 0x1, RZ ;  /* 0x0000000110178810 */ /* 0x000fc80007ffe0ff */
        /* <DEDUP_REMOVED lines=25> */
[----:B------:R-:W-:Y:S02]  /*5df0*/  LOP3.LUT R49, R40, 0x3f003f, RZ, 0xc0, !PT ;  /* 0x003f003f28317812 */ /* 0x000fe400078ec0ff */
[----:B------:R-:W-:-:S02]  /*5e00*/  SHF.R.U32.HI R55, RZ, 0x6, R41 ;  /* 0x00000006ff377819 */ /* 0x000fc40000011629 */
[----:B------:R-:W-:Y:S02]  /*5e10*/  LOP3.LUT R56, R42, 0x3f003f, RZ, 0xc0, !PT ;  /* 0x003f003f2a387812 */ /* 0x000fe400078ec0ff */
[----:B------:R-:W-:Y:S02]  /*5e20*/  LOP3.LUT R49, R49, 0x64006400, RZ, 0xfc, !PT ;  /* 0x6400640031317812 */ /* 0x000fe400078efcff */
[----:B------:R-:W-:Y:S02]  /*5e30*/  LOP3.LUT R55, R55, 0x3f003f, RZ, 0xc0, !PT ;  /* 0x003f003f37377812 */ /* 0x000fe400078ec0ff */
[----:B------:R-:W-:Y:S01]  /*5e40*/  SHF.R.U32.HI R53, RZ, 0x6, R40 ;  /* 0x00000006ff357819 */ /* 0x000fe20000011628 */
[----:B------:R-:W-:Y:S01]  /*5e50*/  HADD2 R49, R49, -1056, -1056 ;  /* 0xe420e42031317430 */ /* 0x000fe20000000000 */
[----:B------:R-:W-:Y:S02]  /*5e60*/  LOP3.LUT R54, R41, 0x3f003f, RZ, 0xc0, !PT ;  /* 0x003f003f29367812 */ /* 0x000fe400078ec0ff */
[----:B------:R-:W-:-:S02]  /*5e70*/  SHF.R.U32.HI R57, RZ, 0x6, R42 ;  /* 0x00000006ff397819 */ /* 0x000fc4000001162a */
        /* <DEDUP_REMOVED lines=16> */
[--C-:B------:R-:W-:Y:S02]  /*5f80*/  SHF.R.U32.HI R48, RZ, 0x8, R33.reuse ;  /* 0x00000008ff307819 */ /* 0x100fe40000011621 */
[----:B------:R-:W-:-:S02]  /*5f90*/  SHF.R.U32.HI R52, RZ, 0xa, R33 ;  /* 0x0000000aff347819 */ /* 0x000fc40000011621 */
[----:B------:R-:W-:Y:S02]  /*5fa0*/  LOP3.LUT R44, R33, 0x3f003f, RZ, 0xc0, !PT ;  /* 0x003f003f212c7812 */ /* 0x000fe400078ec0ff */
[----:B------:R-:W-:Y:S02]  /*5fb0*/  SHF.R.U32.HI R45, RZ, 0x6, R33 ;  /* 0x00000006ff2d7819 */ /* 0x000fe40000011621 */
[----:B------:R-:W-:Y:S02]  /*5fc0*/  LOP3.LUT R33, R46, 0xf000f, RZ, 0xc0, !PT ;  /* 0x000f000f2e217812 */ /* 0x000fe400078ec0ff */
[----:B------:R-:W-:Y:S02]  /*5fd0*/  LOP3.LUT R23, R23, 0x300030, R38, 0xf8, !PT ;  /* 0x0030003017177812 */ /* 0x000fe400078ef826 */
[----:B------:R-:W-:Y:S02]  /*5fe0*/  LOP3.LUT R38, R33, 0x300030, R48, 0xf8, !PT ;  /* 0x0030003021267812 */ /* 0x000fe400078ef830 */
[----:B------:R-:W-:-:S02]  /*5ff0*/  SHF.R.U32.HI R68, RZ, 0x8, R34 ;  /* 0x00000008ff447819 */ /* 0x000fc40000011622 */
[----:B------:R-:W-:Y:S02]  /*6000*/  LOP3.LUT R33, R58, 0xf000f, RZ, 0xc0, !PT ;  /* 0x000f000f3a217812 */ /* 0x000fe400078ec0ff */
[--C-:B------:R-:W-:Y:S02]  /*6010*/  SHF.R.U32.HI R39, RZ, 0xa, R32.reuse ;  /* 0x0000000aff277819 */ /* 0x100fe40000011620 */
[----:B------:R-:W-:Y:S02]  /*6020*/  LOP3.LUT R50, R32, 0x3f003f, RZ, 0xc0, !PT ;  /* 0x003f003f20327812 */ /* 0x000fe400078ec0ff */
[----:B------:R-:W-:Y:S02]  /*6030*/  SHF.R.U32.HI R51, RZ, 0x6, R32 ;  /* 0x00000006ff337819 */ /* 0x000fe40000011620 */
[----:B------:R-:W-:Y:S02]  /*6040*/  LOP3.LUT R46, R33, 0x300030, R68, 0xf8, !PT ;  /* 0x00300030212e7812 */ /* 0x000fe400078ef844 */
[----:B------:R-:W-:-:S02]  /*6050*/  LOP3.LUT R32, R37, 0xf000f, RZ, 0xc0, !PT ;  /* 0x000f000f25207812 */ /* 0x000fc400078ec0ff */
[----:B------:R-:W-:Y:S02]  /*6060*/  LOP3.LUT R33, R56, 0x64006400, RZ, 0xfc, !PT ;  /* 0x6400640038217812 */ /* 0x000fe400078efcff */
[----:B------:R-:W-:Y:S02]  /*6070*/  LOP3.LUT R37, R32, 0x300030, R39, 0xf8, !PT ;  /* 0x0030003020257812 */ /* 0x000fe400078ef827 */
[----:B------:R-:W-:Y:S01]  /*6080*/  LOP3.LUT R56, R55, 0x64006400, RZ, 0xfc, !PT ;  /* 0x6400640037387812 */ /* 0x000fe200078efcff */
[----:B------:R-:W-:Y:S01]  /*6090*/  HADD2 R55, R33, -1056, -1056 ;  /* 0xe420e42021377430 */ /* 0x000fe20000000000 */
[--C-:B------:R-:W-:Y:S02]  /*60a0*/  SHF.R.U32.HI R69, RZ, 0xa, R34.reuse ;  /* 0x0000000aff457819 */ /* 0x100fe40000011622 */
[----:B------:R-:W-:Y:S01]  /*60b0*/  LOP3.LUT R41, R34, 0x3f003f, RZ, 0xc0, !PT ;  /* 0x003f003f22297812 */ /* 0x000fe200078ec0ff */
[----:B------:R-:W-:Y:S01]  /*60c0*/  HADD2 R56, R56, -1056, -1056 ;  /* 0xe420e42038387430 */ /* 0x000fe20000000000 */
[----:B------:R-:W-:-:S02]  /*60d0*/  SHF.R.U32.HI R43, RZ, 0x6, R34 ;  /* 0x00000006ff2b7819 */ /* 0x000fc40000011622 */
[----:B------:R-:W-:Y:S02]  /*60e0*/  LOP3.LUT R39, R47, 0x300030, R52, 0xf8, !PT ;  /* 0x003000302f277812 */ /* 0x000fe400078ef834 */
[----:B------:R-:W-:Y:S02]  /*60f0*/  LOP3.LUT R32, R54, 0x64006400, RZ, 0xfc, !PT ;  /* 0x6400640036207812 */ /* 0x000fe400078efcff */
[----:B------:R-:W-:Y:S02]  /*6100*/  SHF.R.U32.HI R34, RZ, 0x8, R35 ;  /* 0x00000008ff227819 */ /* 0x000fe40000011623 */
[----:B------:R-:W-:Y:S02]  /*6110*/  LOP3.LUT R47, R72, 0xf000f, RZ, 0xc0, !PT ;  /* 0x000f000f482f7812 */ /* 0x000fe400078ec0ff */
[----:B------:R-:W-:Y:S01]  /*6120*/  LOP3.LUT R54, R53, 0x64006400, RZ, 0xfc, !PT ;  /* 0x6400640035367812 */ /* 0x000fe200078efcff */
[----:B------:R-:W-:Y:S01]  /*6130*/  HADD2 R53, R32, -1056, -1056 ;  /* 0xe420e42020357430 */ /* 0x000fe20000000000 */
[----:B------:R-:W-:Y:S01]  /*6140*/  LOP3.LUT R58, R57, 0x64006400, RZ, 0xfc, !PT ;  /* 0x64006400393a7812 */ /* 0x000fe200078efcff */
[-C--:B0-----:R-:W-:Y:S01]  /*6150*/  HFMA2 R32, R49, R28.reuse, RZ ;  /* 0x0000001c31207231 */ /* 0x081fe200000000ff */
[----:B------:R-:W-:Y:S01]  /*6160*/  LOP3.LUT R47, R47, 0x300030, R34, 0xf8, !PT ;  /* 0x003000302f2f7812 */ /* 0x000fe200078ef822 */
[----:B------:R-:W-:-:S02]  /*6170*/  HFMA2 R34, R55, R28, RZ ;  /* 0x0000001c37227231 */ /* 0x000fc400000000ff */
[----:B------:R-:W-:Y:S01]  /*6180*/  HADD2 R54, R54, -1056, -1056 ;  /* 0xe420e42036367430 */ /* 0x000fe20000000000 */
[----:B------:R-:W-:Y:S01]  /*6190*/  LOP3.LUT R52, R60, 0xf000f, RZ, 0xc0, !PT ;  /* 0x000f000f3c347812 */ /* 0x000fe200078ec0ff */
[----:B------:R-:W-:Y:S01]  /*61a0*/  HADD2 R58, R58, -1056, -1056 ;  /* 0xe420e4203a3a7430 */ /* 0x000fe20000000000 */
[----:B------:R-:W-:Y:S01]  /*61b0*/  LOP3.LUT R60, R71, 0x64006400, RZ, 0xfc, !PT ;  /* 0x64006400473c7812 */ /* 0x000fe200078efcff */
[----:B------:R-:W-:Y:S01]  /*61c0*/  HFMA2 R33, R53, R28, RZ.H0_H0 ;  /* 0x0000001c35217231 */ /* 0x000fe200000400ff */
[----:B------:R-:W-:Y:S01]  /*61d0*/  LOP3.LUT R40, R35, 0x3f003f, RZ, 0xc0, !PT ;  /* 0x003f003f23287812 */ /* 0x000fe200078ec0ff */
[----:B------:R-:W-:Y:S01]  /*61e0*/  HADD2 R57, R70, -1056, -1056 ;  /* 0xe420e42046397430 */ /* 0x000fe20000000000 */
[--C-:B------:R-:W-:Y:S01]  /*61f0*/  SHF.R.U32.HI R74, RZ, 0xa, R35.reuse ;  /* 0x0000000aff4a7819 */ /* 0x100fe20000011623 */
[-C--:B------:R-:W-:Y:S01]  /*6200*/  HFMA2 R70, R54, R29.reuse, R32 ;  /* 0x0000001d36467231 */ /* 0x080fe20000000020 */
[----:B------:R-:W-:Y:S01]  /*6210*/  SHF.R.U32.HI R42, RZ, 0x6, R35 ;  /* 0x00000006ff2a7819 */ /* 0x000fe20000011623 */
[----:B------:R-:W-:-:S02]  /*6220*/  HFMA2 R71, R56, R29, R33 ;  /* 0x0000001d38477231 */ /* 0x000fc40000000021 */
[-C--:B------:R-:W-:Y:S02]  /*6230*/  HFMA2 R72, R58, R29.reuse, R34 ;  /* 0x0000001d3a487231 */ /* 0x080fe40000000022 */
[----:B------:R-:W-:Y:S01]  /*6240*/  HADD2 R60, R60, -1056, -1056 ;  /* 0xe420e4203c3c7430 */ /* 0x000fe20000000000 */
[----:B------:R-:W0:Y:S01]  /*6250*/  LDS.128 R32, [UR4+0x10] ;  /* 0x00001004ff207984 */ /* 0x000e220008000c00 */
[----:B------:R-:W-:Y:S01]  /*6260*/  HFMA2 R28, R57, R28, RZ.H0_H0 ;  /* 0x0000001c391c7231 */ /* 0x000fe200000400ff */
[----:B------:R-:W-:Y:S02]  /*6270*/  LOP3.LUT R48, R73, 0x300030, R74, 0xf8, !PT ;  /* 0x0030003049307812 */ /* 0x000fe400078ef84a */
[----:B------:R-:W-:Y:S01]  /*6280*/  LOP3.LUT R68, R59, 0x64006400, RZ, 0xfc, !PT ;  /* 0x640064003b447812 */ /* 0x000fe200078efcff */
[----:B------:R-:W-:Y:S01]  /*6290*/  HFMA2 R73, R60, R29, R28 ;  /* 0x0000001d3c497231 */ /* 0x000fe2000000001c */
[----:B------:R-:W-:Y:S01]  /*62a0*/  LOP3.LUT R29, R62, 0x64006400, RZ, 0xfc, !PT ;  /* 0x640064003e1d7812 */ /* 0x000fe200078efcff */
[----:B------:R-:W-:Y:S01]  /*62b0*/  HADD2 R59, R66, -1056, -1056 ;  /* 0xe420e420423b7430 */ /* 0x000fe20000000000 */
[----:B------:R-:W-:-:S02]  /*62c0*/  LOP3.LUT R66, R63, 0x64006400, RZ, 0xfc, !PT ;  /* 0x640064003f427812 */ /* 0x000fc400078efcff */
[----:B------:R-:W-:Y:S01]  /*62d0*/  LOP3.LUT R52, R52, 0x300030, R69, 0xf8, !PT ;  /* 0x0030003034347812 */ /* 0x000fe200078ef845 */
        /* <DEDUP_REMOVED lines=8> */
[----:B------:R-:W-:Y:S02]  /*6360*/  HADD2 R62, R62, -1056, -1056 ;  /* 0xe420e4203e3e7430 */ /* 0x000fe40000000000 */
[----:B------:R-:W-:-:S02]  /*6370*/  HFMA2 R72, R63, R30, R72 ;  /* 0x0000001e3f487231 */ /* 0x000fc40000000048 */
[----:B------:R-:W-:Y:S01]  /*6380*/  HADD2 R66, R66, -1056, -1056 ;  /* 0xe420e42042427430 */ /* 0x000fe20000000000 */
[----:B------:R-:W-:Y:S01]  /*6390*/  LOP3.LUT R50, R50, 0x64006400, RZ, 0xfc, !PT ;  /* 0x6400640032327812 */ /* 0x000fe200078efcff */
[-C--:B------:R-:W-:Y:S01]  /*63a0*/  HFMA2 R71, R61, R30.reuse, R71 ;  /* 0x0000001e3d477231 */ /* 0x080fe20000000047 */
[----:B------:R-:W-:Y:S01]  /*63b0*/  LOP3.LUT R45, R45, 0x3f003f, RZ, 0xc0, !PT ;  /* 0x003f003f2d2d7812 */ /* 0x000fe200078ec0ff */
        /* <DEDUP_REMOVED lines=14> */
[----:B------:R-:W-:Y:S01]  /*64a0*/  LOP3.LUT R40, R40, 0x64006400, RZ, 0xfc, !PT ;  /* 0x6400640028287812 */ /* 0x000fe200078efcff */
[----:B0-----:R-:W-:Y:S01]  /*64b0*/  HFMA2 R70, R41, R32, R70 ;  /* 0x0000002029467231 */ /* 0x001fe20000000046 */
[----:B------:R-:W-:Y:S01]  /*64c0*/  LOP3.LUT R42, R42, 0x3f003f, RZ, 0xc0, !PT ;  /* 0x003f003f2a2a7812 */ /* 0x000fe200078ec0ff */
[----:B------:R-:W-:Y:S01]  /*64d0*/  HADD2 R50, R28, -1056, -1056 ;  /* 0xe420e4201c327430 */ /* 0x000fe20000000000 */
[----:B------:R-:W-:Y:S01]  /*64e0*/  LOP3.LUT R31, R31, 0x64006400, RZ, 0xfc, !PT ;  /* 0x640064001f1f7812 */ /* 0x000fe200078efcff */
[----:B------:R-:W-:-:S02]  /*64f0*/  HADD2 R51, R40, -1056, -1056 ;  /* 0xe420e42028337430 */ /* 0x000fc40000000000 */
        /* <DEDUP_REMOVED lines=17> */
[----:B------:R-:W-:Y:S02]  /*6610*/  HFMA2 R72, R67, R34, R72 ;  /* 0x0000002243487231 */ /* 0x000fe40000000048 */
[----:B------:R-:W-:Y:S01]  /*6620*/  HFMA2 R71, R43, R32, R71 ;  /* 0x000000202b477231 */ /* 0x000fe20000000047 */
[----:B------:R-:W-:Y:S01]  /*6630*/  LOP3.LUT R47, R47, 0x64006400, RZ, 0xfc, !PT ;  /* 0x640064002f2f7812 */ /* 0x000fe200078efcff */
[----:B------:R-:W-:Y:S01]  /*6640*/  HADD2 R44, R29, -1056, -1056 ;  /* 0xe420e4201d2c7430 */ /* 0x000fe20000000000 */
[----:B------:R-:W-:Y:S01]  /*6650*/  LOP3.LUT R39, R39, 0x64006400, RZ, 0xfc, !PT ;  /* 0x6400640027277812 */ /* 0x000fe200078efcff */
[----:B------:R-:W-:Y:S01]  /*6660*/  HADD2 R38, R37, -1056, -1056 ;  /* 0xe420e42025267430 */ /* 0x000fe20000000000 */
[----:B------:R-:W-:Y:S01]  /*6670*/  LOP3.LUT R48, R48, 0x64006400, RZ, 0xfc, !PT ;  /* 0x6400640030307812 */ /* 0x000fe200078efcff */
[----:B------:R-:W-:-:S02]  /*6680*/  HADD2 R40, R40, -1056, -1056 ;  /* 0xe420e42028287430 */ /* 0x000fc40000000000 */
[----:B------:R-:W-:Y:S02]  /*6690*/  HADD2 R52, R52, -1056, -1056 ;  /* 0xe420e42034347430 */ /* 0x000fe40000000000 */
[----:B------:R-:W-:Y:S02]  /*66a0*/  HFMA2 R71, R44, R33, R71 ;  /* 0x000000212c477231 */ /* 0x000fe40000000047 */
        /* <DEDUP_REMOVED lines=61> */
.L_x_2783:
[----:B------:R-:W-:Y:S01]  /*6a80*/  MOV R32, R4 ;  /* 0x0000000400207202 */ /* 0x000fe20000000f00 */
[----:B------:R-:W-:Y:S01]  /*6a90*/  IMAD.WIDE R2, R7, 0x4, R2 ;  /* 0x0000000407027825 */ /* 0x000fe200078e0202 */
[----:B------:R-:W-:Y:S01]  /*6aa0*/  MOV R33, R5 ;  /* 0x0000000500217202 */ /* 0x000fe20000000f00 */
[----:B------:R-:W-:Y:S06]  /*6ab0*/  @!P1 BRA `(.L_x_2784) ;  /* 0x0000000c006c9947 */ /* 0x000fec0003800000 */
[----:B-----5:R-:W2:Y:S01]  /*6ac0*/  LDG.E.128.CONSTANT R28, desc[UR8][R2.64] ;  /* 0x00000008021c7981 */ /* 0x020ea2000c1e9d00 */
        /* <DEDUP_REMOVED lines=17> */
[----:B------:R-:W-:Y:S02]  /*6be0*/  SHF.R.U32.HI R40, RZ, 0xc, R25 ;  /* 0x0000000cff287819 */ /* 0x000fe40000011619 */
[----:B------:R-:W-:-:S02]  /*6bf0*/  LOP3.LUT R45, R25, 0x3f003f, RZ, 0xc0, !PT ;  /* 0x003f003f192d7812 */ /* 0x000fc400078ec0ff */
[----:B------:R-:W-:Y:S02]  /*6c00*/  SHF.R.U32.HI R46, RZ, 0x6, R25 ;  /* 0x00000006ff2e7819 */ /* 0x000fe40000011619 */
[--C-:B------:R-:W-:Y:S02]  /*6c10*/  SHF.R.U32.HI R43, RZ, 0xc, R26.reuse ;  /* 0x0000000cff2b7819 */ /* 0x100fe4000001161a */
        /* <DEDUP_REMOVED lines=26> */
[----:B------:R-:W-:Y:S02]  /*6dc0*/  LOP3.LUT R62, R62, 0x64006400, RZ, 0xfc, !PT ;  /* 0x640064003e3e7812 */ /* 0x000fe400078efcff */
[--C-:B--2---:R-:W-:Y:S02]  /*6dd0*/  SHF.R.U32.HI R25, RZ, 0xa, R28.reuse ;  /* 0x0000000aff197819 */ /* 0x104fe4000001161c */
[----:B------:R-:W-:-:S02]  /*6de0*/  SHF.R.U32.HI R23, RZ, 0x8, R28 ;  /* 0x00000008ff177819 */ /* 0x000fc4000001161c */
[----:B------:R-:W-:Y:S02]  /*6df0*/  LOP3.LUT R38, R28, 0x3f003f, RZ, 0xc0, !PT ;  /* 0x003f003f1c267812 */ /* 0x000fe400078ec0ff */
[----:B------:R-:W-:Y:S02]  /*6e00*/  SHF.R.U32.HI R39, RZ, 0x6, R28 ;  /* 0x00000006ff277819 */ /* 0x000fe4000001161c */
[--C-:B------:R-:W-:Y:S02]  /*6e10*/  SHF.R.U32.HI R28, RZ, 0x8, R29.reuse ;  /* 0x00000008ff1c7819 */ /* 0x100fe4000001161d */
[----:B------:R-:W-:Y:S02]  /*6e20*/  SHF.R.U32.HI R42, RZ, 0xa, R29 ;  /* 0x0000000aff2a7819 */ /* 0x000fe4000001161d */
[----:B------:R-:W-:Y:S02]  /*6e30*/  LOP3.LUT R5, R26, 0x300030, R25, 0xf8, !PT ;  /* 0x003000301a057812 */ /* 0x000fe400078ef819 */
[----:B------:R-:W-:-:S02]  /*6e40*/  SHF.R.U32.HI R64, RZ, 0x8, R31 ;  /* 0x00000008ff407819 */ /* 0x000fc4000001161f */
[----:B------:R-:W-:Y:S02]  /*6e50*/  LOP3.LUT R25, R60, 0xf000f, RZ, 0xc0, !PT ;  /* 0x000f000f3c197812 */ /* 0x000fe400078ec0ff */
[----:B------:R-:W-:Y:S02]  /*6e60*/  LOP3.LUT R4, R4, 0x300030, R23, 0xf8, !PT ;  /* 0x0030003004047812 */ /* 0x000fe400078ef817 */
[----:B------:R-:W-:Y:S02]  /*6e70*/  LOP3.LUT R23, R41, 0x300030, R28, 0xf8, !PT ;  /* 0x0030003029177812 */ /* 0x000fe400078ef81c */
[----:B------:R-:W-:Y:S02]  /*6e80*/  LOP3.LUT R28, R27, 0x300030, R42, 0xf8, !PT ;  /* 0x003000301b1c7812 */ /* 0x000fe400078ef82a */
[----:B------:R-:W-:Y:S02]  /*6e90*/  LOP3.LUT R26, R47, 0xf000f, RZ, 0xc0, !PT ;  /* 0x000f000f2f1a7812 */ /* 0x000fe400078ec0ff */
[----:B------:R-:W-:-:S02]  /*6ea0*/  LOP3.LUT R42, R25, 0x300030, R64, 0xf8, !PT ;  /* 0x00300030192a7812 */ /* 0x000fc400078ef840 */
        /* <DEDUP_REMOVED lines=9> */
[----:B0-----:R-:W-:Y:S02]  /*6f40*/  HFMA2 R24, R45, R8, RZ ;  /* 0x000000082d187231 */ /* 0x001fe400000000ff */
[----:B------:R-:W-:-:S02]  /*6f50*/  HADD2 R48, R25, -1056, -1056 ;  /* 0xe420e42019307430 */ /* 0x000fc40000000000 */
[-C--:B------:R-:W-:Y:S02]  /*6f60*/  HFMA2 R26, R49, R8.reuse, RZ ;  /* 0x00000008311a7231 */ /* 0x080fe400000000ff */
[----:B------:R-:W-:Y:S01]  /*6f70*/  HFMA2 R25, R47, R8, RZ.H0_H0 ;  /* 0x000000082f197231 */ /* 0x000fe200000400ff */
[----:B------:R-:W-:Y:S02]  /*6f80*/  SHF.R.U32.HI R50, RZ, 0x8, R30 ;  /* 0x00000008ff327819 */ /* 0x000fe4000001161e */
[----:B------:R-:W-:Y:S01]  /*6f90*/  LOP3.LUT R51, R58, 0x64006400, RZ, 0xfc, !PT ;  /* 0x640064003a337812 */ /* 0x000fe200078efcff */
[-C--:B------:R-:W-:Y:S02]  /*6fa0*/  HFMA2 R63, R46, R9.reuse, R25 ;  /* 0x000000092e3f7231 */ /* 0x080fe40000000019 */
[-C--:B------:R-:W-:Y:S01]  /*6fb0*/  HFMA2 R60, R44, R9.reuse, R24 ;  /* 0x000000092c3c7231 */ /* 0x080fe20000000018 */
[----:B------:R-:W-:Y:S01]  /*6fc0*/  LOP3.LUT R41, R41, 0x300030, R50, 0xf8, !PT ;  /* 0x0030003029297812 */ /* 0x000fe200078ef832 */
[----:B------:R-:W-:Y:S01]  /*6fd0*/  HFMA2 R64, R48, R9, R26 ;  /* 0x0000000930407231 */ /* 0x000fe2000000001a */
[----:B------:R-:W-:Y:S01]  /*6fe0*/  LOP3.LUT R50, R59, 0x64006400, RZ, 0xfc, !PT ;  /* 0x640064003b327812 */ /* 0x000fe200078efcff */
[----:B------:R-:W0:Y:S01]  /*6ff0*/  LDS.128 R24, [UR4+0x30] ;  /* 0x00003004ff187984 */ /* 0x000e220008000c00 */
[----:B------:R-:W-:Y:S01]  /*7000*/  HADD2 R51, R51, -1056, -1056 ;  /* 0xe420e42033337430 */ /* 0x000fe20000000000 */
[----:B------:R-:W-:-:S02]  /*7010*/  SHF.R.U32.HI R65, RZ, 0xa, R31 ;  /* 0x0000000aff417819 */ /* 0x000fc4000001161f */
[----:B------:R-:W-:Y:S01]  /*7020*/  HADD2 R50, R50, -1056, -1056 ;  /* 0xe420e42032327430 */ /* 0x000fe20000000000 */
[----:B------:R-:W-:Y:S01]  /*7030*/  LOP3.LUT R58, R57, 0x64006400, RZ, 0xfc, !PT ;  /* 0x64006400393a7812 */ /* 0x000fe200078efcff */
[----:B------:R-:W-:Y:S01]  /*7040*/  HFMA2 R8, R51, R8, RZ.H0_H0 ;  /* 0x0000000833087231 */ /* 0x000fe200000400ff */
[----:B------:R-:W-:Y:S01]  /*7050*/  LOP3.LUT R40, R40, 0x300030, R65, 0xf8, !PT ;  /* 0x0030003028287812 */ /* 0x000fe200078ef841 */
        /* <DEDUP_REMOVED lines=34> */
[----:B0-----:R-:W-:Y:S01]  /*7280*/  HFMA2 R8, R29, R24, R60 ;  /* 0x000000181d087231 */ /* 0x001fe2000000003c */
[----:B------:R-:W-:Y:S01]  /*7290*/  LOP3.LUT R9, R9, 0x64006400, RZ, 0xfc, !PT ;  /* 0x6400640009097812 */ /* 0x000fe200078efcff */
[----:B------:R-:W-:Y:S01]  /*72a0*/  HFMA2 R65, R58, R11, R65 ;  /* 0x0000000b3a417231 */ /* 0x000fe20000000041 */
[----:B------:R-:W-:Y:S01]  /*72b0*/  LOP3.LUT R4, R4, 0x64006400, RZ, 0xfc, !PT ;  /* 0x6400640004047812 */ /* 0x000fe200078efcff */
[----:B------:R-:W-:-:S02]  /*72c0*/  HADD2 R30, R30, -1056, -1056 ;  /* 0xe420e4201e1e7430 */ /* 0x000fc40000000000 */
[----:B------:R-:W-:Y:S02]  /*72d0*/  HFMA2 R64, R37, R24, R64 ;  /* 0x0000001825407231 */ /* 0x000fe40000000040 */
[----:B------:R-:W-:Y:S01]  /*72e0*/  HADD2 R38, R9, -1056, -1056 ;  /* 0xe420e42009267430 */ /* 0x000fe20000000000 */
[----:B------:R-:W-:Y:S01]  /*72f0*/  SHF.R.U32.HI R31, RZ, 0x6, R31 ;  /* 0x00000006ff1f7819 */ /* 0x000fe2000001161f */
[----:B------:R-:W-:Y:S01]  /*7300*/  HADD2 R39, R4, -1056, -1056 ;  /* 0xe420e42004277430 */ /* 0x000fe20000000000 */
[----:B------:R-:W-:Y:S01]  /*7310*/  LOP3.LUT R41, R41, 0x64006400, RZ, 0xfc, !PT ;  /* 0x6400640029297812 */ /* 0x000fe200078efcff */
        /* <DEDUP_REMOVED lines=19> */
[----:B------:R-:W-:Y:S01]  /*7450*/  HFMA2 R65, R35, R24, R65 ;  /* 0x0000001823417231 */ /* 0x000fe20000000041 */
[----:B------:R-:W-:Y:S01]  /*7460*/  LOP3.LUT R40, R40, 0x64006400, RZ, 0xfc, !PT ;  /* 0x6400640028287812 */ /* 0x000fe200078efcff */
[----:B------:R-:W-:Y:S02]  /*7470*/  HADD2 R60, R11, -1056, -1056 ;  /* 0xe420e4200b3c7430 */ /* 0x000fe40000000000 */
[----:B------:R-:W-:Y:S02]  /*7480*/  HADD2 R43, R43, -1056, -1056 ;  /* 0xe420e4202b2b7430 */ /* 0x000fe40000000000 */
[----:B------:R-:W-:-:S02]  /*7490*/  HFMA2 R8, R42, R27, R8 ;  /* 0x0000001b2a087231 */ /* 0x000fc40000000008 */
[-C--:B------:R-:W-:Y:S02]  /*74a0*/  HFMA2 R63, R34, R25.reuse, R63 ;  /* 0x00000019223f7231 */ /* 0x080fe4000000003f */
[----:B------:R-:W-:Y:S02]  /*74b0*/  HADD2 R62, R23, -1056, -1056 ;  /* 0xe420e420173e7430 */ /* 0x000fe40000000000 */
        /* <DEDUP_REMOVED lines=59> */
.L_x_2784:
        /* <DEDUP_REMOVED lines=8> */
.L_x_2782:
[----:B------:R-:W0:Y:S02]  /*78f0*/  LDCU UR5, c[0x0][0x3d0] ;  /* 0x00007a00ff0577ac */ /* 0x000e240008000800 */
[----:B0-----:R-:W-:-:S04]  /*7900*/  VIMNMX R0, PT, PT, R14, UR5, PT ;  /* 0x000000050e007c48 */ /* 0x001fc8000bfe0100 */
[----:B------:R-:W-:-:S13]  /*7910*/  ISETP.GT.AND P0, PT, R0, R15, PT ;  /* 0x0000000f0000720c */ /* 0x000fda0003f04270 */
[----:B------:R-:W-:Y:S05]  /*7920*/  @!P0 BRA `(.L_x_2786) ;  /* 0x0000001800f08947 */ /* 0x000fea0003800000 */
[----:B------:R-:W0:Y:S02]  /*7930*/  LDC.64 R2, c[0x0][0x3b8] ;  /* 0x0000ee00ff027b82 */ /* 0x000e240000000a00 */
[----:B0-----:R-:W-:Y:S01]  /*7940*/  IMAD.WIDE.U32 R6, R15, 0x4, R2 ;  /* 0x000000040f067825 */ /* 0x001fe200078e0002 */
[----:B------:R-:W-:Y:S02]  /*7950*/  MOV R2, R4 ;  /* 0x0000000400027202 */ /* 0x000fe40000000f00 */
[----:B------:R-:W-:Y:S02]  /*7960*/  MOV R3, R5 ;  /* 0x0000000500037202 */ /* 0x000fe40000000f00 */
[----:B------:R-:W-:-:S04]  /*7970*/  IADD3 R36, P0, PT, R6, 0x2, RZ ;  /* 0x0000000206247810 */ /* 0x000fc80007f1e0ff */
[----:B------:R-:W-:-:S09]  /*7980*/  IADD3.X R37, PT, PT, RZ, R7, RZ, P0, !PT ;  /* 0x00000007ff257210 */ /* 0x000fd200007fe4ff */
.L_x_2788:
        /* <DEDUP_REMOVED lines=11> */
[----:B------:R-:W0:Y:S03]  /*7a40*/  S2R R21, SR_CTAID.Y ;  /* 0x0000000000157919 */ /* 0x000e260000002600 */
[----:B------:R1:W5:Y:S01]  /*7a50*/  LDG.E.128.CONSTANT R24, desc[UR8][R4.64] ;  /* 0x0000000804187981 */ /* 0x000362000c1e9d00 */
[----:B0-----:R-:W-:-:S05]  /*7a60*/  IMAD R21, R21, -0x2, R6 ;  /* 0xfffffffe15157824 */ /* 0x001fca00078e0206 */
[----:B------:R-:W-:Y:S01]  /*7a70*/  ISETP.GE.AND P1, PT, R21, 0x1, PT ;  /* 0x000000011500780c */ /* 0x000fe20003f26270 */
[----:B-1----:R-:W-:Y:S01]  /*7a80*/  IMAD.WIDE R4, R7, 0x4, R4 ;  /* 0x0000000407047825 */ /* 0x002fe200078e0204 */
[----:B------:R-:W-:Y:S02]  /*7a90*/  @!P0 IADD3 R6, PT, PT, R16, 0x1, RZ ;  /* 0x0000000110068810 */ /* 0x000fe40007ffe0ff */
[----:B--2---:R-:W-:Y:S02]  /*7aa0*/  @!P0 IADD3 R22, PT, PT, R8, R15, RZ ;  /* 0x0000000f08168210 */ /* 0x004fe40007ffe0ff */
[----:B---3--:R-:W-:Y:S02]  /*7ab0*/  @!P0 PRMT R12, R10, 0x7610, R12 ;  /* 0x000076100a0c8816 */ /* 0x008fe4000000000c */
[----:B------:R-:W-:Y:S02]  /*7ac0*/  @!P0 PRMT R13, R11, 0x7610, R13 ;  /* 0x000076100b0d8816 */ /* 0x000fe4000000000d */
[----:B------:R-:W-:-:S02]  /*7ad0*/  @!P0 PRMT R12, R12, 0x7610, R10 ;  /* 0x000076100c0c8816 */ /* 0x000fc4000000000a */
[----:B------:R-:W-:Y:S02]  /*7ae0*/  @!P0 PRMT R13, R13, 0x7610, R11 ;  /* 0x000076100d0d8816 */ /* 0x000fe4000000000b */
[----:B------:R-:W-:Y:S01]  /*7af0*/  IADD3 R15, PT, PT, R15, 0x20, RZ ;  /* 0x000000200f0f7810 */ /* 0x000fe20007ffe0ff */
[----:B------:R-:W-:Y:S06]  /*7b00*/  @!P1 BRA `(.L_x_2787) ;  /* 0x0000001800509947 */ /* 0x000fec0003800000 */
[----:B------:R-:W2:Y:S01]  /*7b10*/  LDG.E.128.CONSTANT R8, desc[UR8][R4.64] ;  /* 0x0000000804087981 */ /* 0x000ea2000c1e9d00 */
[----:B-----5:R-:W-:Y:S01]  /*7b20*/  SHF.R.U32.HI R54, RZ, 0xf, R41 ;  /* 0x0000000fff367819 */ /* 0x020fe20000011629 */
[----:B------:R-:W-:Y:S01]  /*7b30*/  HFMA2 R38, -RZ, RZ, 0, 0.03125 ;  /* 0x00002800ff267431 */ /* 0x000fe200000001ff */
[----:B------:R-:W-:Y:S02]  /*7b40*/  SHF.R.U32.HI R51, RZ, 0xf, R40 ;  /* 0x0000000fff337819 */ /* 0x000fe40000011628 */
[----:B------:R-:W-:Y:S02]  /*7b50*/  SHF.R.U32.HI R66, RZ, 0xf, R42 ;  /* 0x0000000fff427819 */ /* 0x000fe4000001162a */
        /* <DEDUP_REMOVED lines=17> */
[----:B------:R-:W-:Y:S01]  /*7c70*/  SHF.R.U32.HI R67, RZ, 0xe, R33 ;  /* 0x0000000eff437819 */ /* 0x000fe20000011621 */
[----:B------:R-:W0:Y:S01]  /*7c80*/  LDS.128 R24, [UR4] ;  /* 0x00000004ff187984 */ /* 0x000e220008000c00 */
[----:B------:R-:W-:Y:S02]  /*7c90*/  LOP3.LUT R54, R54, 0x10001, RZ, 0xc0, !PT ;  /* 0x0001000136367812 */ /* 0x000fe400078ec0ff */
[----:B------:R-:W-:Y:S02]  /*7ca0*/  SHF.R.U32.HI R52, RZ, 0xe, R32 ;  /* 0x0000000eff347819 */ /* 0x000fe40000011620 */
[----:B------:R-:W-:-:S02]  /*7cb0*/  SHF.R.U32.HI R75, RZ, 0xe, R34 ;  /* 0x0000000eff4b7819 */ /* 0x000fc40000011622 */
[----:B------:R-:W-:Y:S02]  /*7cc0*/  LOP3.LUT R51, R51, 0x10001, RZ, 0xc0, !PT ;  /* 0x0001000133337812 */ /* 0x000fe400078ec0ff */
[----:B------:R-:W-:Y:S02]  /*7cd0*/  LOP3.LUT R66, R66, 0x10001, RZ, 0xc0, !PT ;  /* 0x0001000142427812 */ /* 0x000fe400078ec0ff */
[C---:B------:R-:W-:Y:S02]  /*7ce0*/  LOP3.LUT R93, R42.reuse, 0x1f001f, RZ, 0xc0, !PT ;  /* 0x001f001f2a5d7812 */ /* 0x040fe400078ec0ff */
[----:B------:R-:W-:Y:S02]  /*7cf0*/  LOP3.LUT R23, R42, 0x3e003e0, RZ, 0xc0, !PT ;  /* 0x03e003e02a177812 */ /* 0x000fe400078ec0ff */
[----:B------:R-:W-:Y:S02]  /*7d00*/  SHF.R.U32.HI R73, RZ, 0xa, R42 ;  /* 0x0000000aff497819 */ /* 0x000fe4000001162a */
[----:B------:R-:W-:-:S02]  /*7d10*/  SHF.R.U32.HI R77, RZ, 0xe, R35 ;  /* 0x0000000eff4d7819 */ /* 0x000fc40000011623 */
[----:B------:R-:W-:Y:S02]  /*7d20*/  LOP3.LUT R70, R70, 0x10001, RZ, 0xc0, !PT ;  /* 0x0001000146467812 */ /* 0x000fe400078ec0ff */
        /* <DEDUP_REMOVED lines=8> */
[----:B------:R-:W-:Y:S02]  /*7db0*/  SHF.R.U32.HI R33, RZ, 0xd, R28 ;  /* 0x0000000dff217819 */ /* 0x000fe4000001161c */
[----:B------:R-:W-:Y:S02]  /*7dc0*/  SHF.R.U32.HI R68, RZ, 0xd, R30 ;  /* 0x0000000dff447819 */ /* 0x000fe4000001161e */
[----:B------:R-:W-:-:S02]  /*7dd0*/  LOP3.LUT R52, R51, 0x20002, R52, 0xf8, !PT ;  /* 0x0002000233347812 */ /* 0x000fc400078ef834 */
[----:B------:R-:W-:Y:S02]  /*7de0*/  LOP3.LUT R75, R66, 0x20002, R75, 0xf8, !PT ;  /* 0x00020002424b7812 */ /* 0x000fe400078ef84b */
[----:B------:R-:W-:Y:S02]  /*7df0*/  SHF.R.U32.HI R72, RZ, 0xd, R31 ;  /* 0x0000000dff487819 */ /* 0x000fe4000001161f */
[----:B------:R-:W-:Y:S02]  /*7e00*/  LOP3.LUT R77, R70, 0x20002, R77, 0xf8, !PT ;  /* 0x00020002464d7812 */ /* 0x000fe400078ef84d */
[C---:B------:R-:W-:Y:S02]  /*7e10*/  LOP3.LUT R55, R40.reuse, 0x1f001f, RZ, 0xc0, !PT ;  /* 0x001f001f28377812 */ /* 0x040fe400078ec0ff */
[----:B------:R-:W-:Y:S02]  /*7e20*/  LOP3.LUT R39, R40, 0x3e003e0, RZ, 0xc0, !PT ;  /* 0x03e003e028277812 */ /* 0x000fe400078ec0ff */
[----:B------:R-:W-:-:S02]  /*7e30*/  SHF.R.U32.HI R69, RZ, 0xa, R40 ;  /* 0x0000000aff457819 */ /* 0x000fc40000011628 */
[----:B------:R-:W-:Y:S02]  /*7e40*/  LOP3.LUT R67, R67, 0x40004, R56, 0xf8, !PT ;  /* 0x0004000443437812 */ /* 0x000fe400078ef838 */
[C---:B------:R-:W-:Y:S02]  /*7e50*/  LOP3.LUT R57, R41.reuse, 0x1f001f, RZ, 0xc0, !PT ;  /* 0x001f001f29397812 */ /* 0x040fe400078ec0ff */
[----:B------:R-:W-:Y:S02]  /*7e60*/  LOP3.LUT R40, R41, 0x3e003e0, RZ, 0xc0, !PT ;  /* 0x03e003e029287812 */ /* 0x000fe400078ec0ff */
[----:B------:R-:W-:Y:S02]  /*7e70*/  SHF.R.U32.HI R71, RZ, 0xa, R41 ;  /* 0x0000000aff477819 */ /* 0x000fe40000011629 */
[----:B------:R-:W-:Y:S02]  /*7e80*/  LOP3.LUT R33, R52, 0x40004, R33, 0xf8, !PT ;  /* 0x0004000434217812 */ /* 0x000fe400078ef821 */
[----:B------:R-:W-:-:S02]  /*7e90*/  LOP3.LUT R68, R75, 0x40004, R68, 0xf8, !PT ;  /* 0x000400044b447812 */ /* 0x000fc400078ef844 */
[C---:B------:R-:W-:Y:S02]  /*7ea0*/  LOP3.LUT R94, R43.reuse, 0x1f001f, RZ, 0xc0, !PT ;  /* 0x001f001f2b5e7812 */ /* 0x040fe400078ec0ff */
        /* <DEDUP_REMOVED lines=9> */
[----:B------:R-:W-:Y:S02]  /*7f40*/  LOP3.LUT R82, R67, 0x80008, R82, 0xf8, !PT ;  /* 0x0008000843527812 */ /* 0x000fe400078ef852 */
[----:B------:R-:W-:-:S02]  /*7f50*/  LOP3.LUT R35, R28, 0x3e003e0, RZ, 0xc0, !PT ;  /* 0x03e003e01c237812 */ /* 0x000fc400078ec0ff */
[----:B------:R-:W-:Y:S02]  /*7f60*/  LOP3.LUT R96, R33, 0x80008, R96, 0xf8, !PT ;  /* 0x0008000821607812 */ /* 0x000fe400078ef860 */
[----:B------:R-:W-:Y:S02]  /*7f70*/  LOP3.LUT R83, R68, 0x80008, R83, 0xf8, !PT ;  /* 0x0008000844537812 */ /* 0x000fe400078ef853 */
[----:B------:R-:W-:Y:S02]  /*7f80*/  LOP3.LUT R84, R77, 0x80008, R84, 0xf8, !PT ;  /* 0x000800084d547812 */ /* 0x000fe400078ef854 */
[----:B------:R-:W-:Y:S02]  /*7f90*/  LOP3.LUT R44, R29, 0x3e003e0, RZ, 0xc0, !PT ;  /* 0x03e003e01d2c7812 */ /* 0x000fe400078ec0ff */
[----:B------:R-:W-:Y:S02]  /*7fa0*/  LOP3.LUT R35, R35, 0x64006400, RZ, 0xfc, !PT ;  /* 0x6400640023237812 */ /* 0x000fe400078efcff */
[----:B------:R-:W-:-:S02]  /*7fb0*/  LOP3.LUT R45, R30, 0x3e003e0, RZ, 0xc0, !PT ;  /* 0x03e003e01e2d7812 */ /* 0x000fc400078ec0ff */
[----:B------:R-:W-:Y:S01]  /*7fc0*/  LOP3.LUT R46, R31, 0x3e003e0, RZ, 0xc0, !PT ;  /* 0x03e003e01f2e7812 */ /* 0x000fe200078ec0ff */
[-C--:B------:R-:W-:Y:S01]  /*7fd0*/  HFMA2 R52, R35, R38.reuse.H0_H0, -48, -48 ;  /* 0xd200d20023347431 */ /* 0x080fe20000040026 */
        /* <DEDUP_REMOVED lines=58> */
[----:B------:R-:W-:Y:S01]  /*8380*/  SHF.R.U32.HI R29, RZ, 0xa, R29 ;  /* 0x0000000aff1d7819 */ /* 0x000fe2000001161d */
[----:B------:R-:W-:Y:S01]  /*8390*/  HADD2 R99, R28, -1040, -1040 ;  /* 0xe410e4101c637430 */ /* 0x000fe20000000000 */
        /* <DEDUP_REMOVED lines=13> */
[----:B------:R-:W-:Y:S02]  /*8470*/  ISETP.NE.AND P1, PT, R21, 0x1, PT ;  /* 0x000000011500780c */ /* 0x000fe40003f25270 */
        /* <DEDUP_REMOVED lines=28> */
[----:B------:R-:W-:Y:S01]  /*8640*/  LOP3.LUT R35, R93, 0x64006400, RZ, 0xfc, !PT ;  /* 0x640064005d237812 */ /* 0x000fe200078efcff */
[----:B------:R-:W-:Y:S01]  /*8650*/  HADD2 R57, R55, -1040, -1040 ;  /* 0xe410e41037397430 */ /* 0x000fe20000000000 */
[----:B------:R-:W-:Y:S01]  /*8660*/  LOP3.LUT R83, R83, 0x100010, R8, 0xf8, !PT ;  /* 0x0010001053537812 */ /* 0x000fe200078ef808 */
[----:B------:R-:W-:Y:S01]  /*8670*/  HADD2 R55, R33, -1040, -1040 ;  /* 0xe410e41021377430 */ /* 0x000fe20000000000 */
[----:B------:R-:W-:Y:S01]  /*8680*/  LOP3.LUT R84, R84, 0x100010, R9, 0xf8, !PT ;  /* 0x0010001054547812 */ /* 0x000fe200078ef809 */
[----:B------:R-:W-:Y:S01]  /*8690*/  HADD2 R35, R35, -1040, -1040 ;  /* 0xe410e41023237430 */ /* 0x000fe20000000000 */
[----:B------:R-:W1:Y:S01]  /*86a0*/  LDS.128 R8, [UR4+0x10] ;  /* 0x00001004ff087984 */ /* 0x000e620008000c00 */
[----:B------:R-:W-:Y:S01]  /*86b0*/  HADD2 R33, R94, -1040, -1040 ;  /* 0xe410e4105e217430 */ /* 0x000fe20000000000 */
[----:B------:R-:W-:Y:S01]  /*86c0*/  LOP3.LUT R81, R96, 0x100010, R81, 0xf8, !PT ;  /* 0x0010001060517812 */ /* 0x000fe200078ef851 */
[----:B0-----:R-:W-:-:S02]  /*86d0*/  HFMA2 R93, R57, R24, RZ ;  /* 0x00000018395d7231 */ /* 0x001fc400000000ff */
[-C--:B------:R-:W-:Y:S02]  /*86e0*/  HFMA2 R95, R55, R24.reuse, RZ.H0_H0 ;  /* 0x00000018375f7231 */ /* 0x080fe400000400ff */
[-C--:B------:R-:W-:Y:S02]  /*86f0*/  HFMA2 R96, R35, R24.reuse, RZ ;  /* 0x0000001823607231 */ /* 0x080fe400000000ff */
[----:B------:R-:W-:Y:S01]  /*8700*/  HFMA2 R24, R33, R24, RZ.H0_H0 ;  /* 0x0000001821187231 */ /* 0x000fe200000400ff */
        /* <DEDUP_REMOVED lines=8> */
[----:B------:R-:W-:Y:S02]  /*8790*/  HFMA2 R94, R56, R25, R93 ;  /* 0x00000019385e7231 */ /* 0x000fe4000000005d */
        /* <DEDUP_REMOVED lines=32> */
[----:B------:R-:W-:-:S02]  /*89a0*/  HADD2 R90, R86, -1040, -1040 ;  /* 0xe410e410565a7430 */ /* 0x000fc40000000000 */
[-C--:B------:R-:W-:Y:S02]  /*89b0*/  HFMA2 R97, R88, R9.reuse, R97 ;  /* 0x0000000958617231 */ /* 0x080fe40000000061 */
        /* <DEDUP_REMOVED lines=24> */
[----:B------:R-:W-:Y:S02]  /*8b40*/  HADD2 R95, R30, -1040, -1040 ;  /* 0xe410e4101e5f7430 */ /* 0x000fe40000000000 */
[----:B------:R-:W-:-:S02]  /*8b50*/  HADD2 R64, R58, -1040, -1040 ;  /* 0xe410e4103a407430 */ /* 0x000fc40000000000 */
[----:B------:R-:W-:Y:S02]  /*8b60*/  HADD2 R62, R60, -1040, -1040 ;  /* 0xe410e4103c3e7430 */ /* 0x000fe40000000000 */
[----:B------:R-:W-:Y:S02]  /*8b70*/  HADD2 R60, R31, -1040, -1040 ;  /* 0xe410e4101f3c7430 */ /* 0x000fe40000000000 */
[----:B------:R-:W-:Y:S02]  /*8b80*/  HADD2 R97, R29, -1040, -1040 ;  /* 0xe410e4101d617430 */ /* 0x000fe40000000000 */
[----:B------:R-:W-:Y:S02]  /*8b90*/  HADD2 R93, R93, -1040, -1040 ;  /* 0xe410e4105d5d7430 */ /* 0x000fe40000000000 */
[-C--:B0-----:R-:W-:Y:S02]  /*8ba0*/  HFMA2 R96, R99, R24.reuse, R96 ;  /* 0x0000001863607231 */ /* 0x081fe40000000060 */
[----:B------:R-:W-:-:S02]  /*8bb0*/  HFMA2 R98, R97, R24, R98 ;  /* 0x0000001861627231 */ /* 0x000fc40000000062 */
[-C--:B------:R-:W-:Y:S02]  /*8bc0*/  HFMA2 R30, R95, R24.reuse, R100 ;  /* 0x000000185f1e7231 */ /* 0x080fe40000000064 */
[----:B------:R-:W-:Y:S01]  /*8bd0*/  HFMA2 R29, R93, R24, R101 ;  /* 0x000000185d1d7231 */ /* 0x000fe20000000065 */
[----:B------:R-:W-:Y:S01]  /*8be0*/  LOP3.LUT R24, R66, 0x64006400, RZ, 0xfc, !PT ;  /* 0x6400640042187812 */ /* 0x000fe200078efcff */
[----:B------:R-:W-:Y:S02]  /*8bf0*/  HADD2 R58, R94, -1040, -1040 ;  /* 0xe410e4105e3a7430 */ /* 0x000fe40000000000 */
[-C--:B------:R-:W-:Y:S02]  /*8c00*/  HFMA2 R98, R62, R25.reuse, R98 ;  /* 0x000000193e627231 */ /* 0x080fe40000000062 */
[-C--:B------:R-:W-:Y:S02]  /*8c10*/  HFMA2 R96, R64, R25.reuse, R96 ;  /* 0x0000001940607231 */ /* 0x080fe40000000060 */
[----:B------:R-:W-:-:S02]  /*8c20*/  HFMA2 R29, R58, R25, R29 ;  /* 0x000000193a1d7231 */ /* 0x000fc4000000001d */
[----:B------:R-:W-:Y:S02]  /*8c30*/  HFMA2 R30, R60, R25, R30 ;  /* 0x000000193c1e7231 */ /* 0x000fe4000000001e */
[----:B------:R-:W-:Y:S01]  /*8c40*/  HADD2 R66, R59, -1040, -1040 ;  /* 0xe410e4103b427430 */ /* 0x000fe20000000000 */
[----:B------:R-:W-:Y:S01]  /*8c50*/  LOP3.LUT R25, R68, 0x64006400, RZ, 0xfc, !PT ;  /* 0x6400640044197812 */ /* 0x000fe200078efcff */
[-C--:B------:R-:W-:Y:S02]  /*8c60*/  HFMA2 R98, R41, R26.reuse, R98 ;  /* 0x0000001a29627231 */ /* 0x080fe40000000062 */
[-C--:B------:R-:W-:Y:S02]  /*8c70*/  HFMA2 R29, R23, R26.reuse, R29 ;  /* 0x0000001a171d7231 */ /* 0x080fe4000000001d */
[----:B------:R-:W-:Y:S02]  /*8c80*/  HFMA2 R96, R43, R26, R96 ;  /* 0x0000001a2b607231 */ /* 0x000fe40000000060 */
[----:B------:R-:W-:-:S02]  /*8c90*/  HADD2 R59, R24, -1040, -1040 ;  /* 0xe410e410183b7430 */ /* 0x000fc40000000000 */
[----:B------:R-:W-:Y:S01]  /*8ca0*/  HFMA2 R30, R39, R26, R30 ;  /* 0x0000001a271e7231 */ /* 0x000fe2000000001e */
[----:B------:R-:W-:Y:S01]  /*8cb0*/  LOP3.LUT R26, R72, 0x64006400, RZ, 0xfc, !PT ;  /* 0x64006400481a7812 */ /* 0x000fe200078efcff */
[----:B------:R-:W-:Y:S02]  /*8cc0*/  HADD2 R72, R63, -1040, -1040 ;  /* 0xe410e4103f487430 */ /* 0x000fe40000000000 */
[----:B------:R-:W-:Y:S02]  /*8cd0*/  HADD2 R68, R61, -1040, -1040 ;  /* 0xe410e4103d447430 */ /* 0x000fe40000000000 */
[-C--:B------:R-:W-:Y:S02]  /*8ce0*/  HFMA2 R96, R66, R27.reuse, R96 ;  /* 0x0000001b42607231 */ /* 0x080fe40000000060 */
[----:B------:R-:W-:Y:S02]  /*8cf0*/  HADD2 R63, R26, -1040, -1040 ;  /* 0xe410e4101a3f7430 */ /* 0x000fe40000000000 */
[----:B------:R-:W-:-:S02]  /*8d00*/  HFMA2 R30, R72, R27, R30 ;  /* 0x0000001b481e7231 */ /* 0x000fc4000000001e */
[----:B------:R-:W-:Y:S02]  /*8d10*/  HADD2 R94, R65, -1040, -1040 ;  /* 0xe410e410415e7430 */ /* 0x000fe40000000000 */
[-C--:B------:R-:W-:Y:S02]  /*8d20*/  HFMA2 R98, R68, R27.reuse, R98 ;  /* 0x0000001b44627231 */ /* 0x080fe40000000062 */
[----:B------:R-:W-:Y:S02]  /*8d30*/  HFMA2 R29, R94, R27, R29 ;  /* 0x0000001b5e1d7231 */ /* 0x000fe4000000001d */
[-C--:B-1----:R-:W-:Y:S02]  /*8d40*/  HFMA2 R96, R59, R8.reuse, R96 ;  /* 0x000000083b607231 */ /* 0x082fe40000000060 */
[----:B------:R-:W-:Y:S02]  /*8d50*/  HADD2 R61, R25, -1040, -1040 ;  /* 0xe410e410193d7430 */ /* 0x000fe40000000000 */
[----:B------:R-:W-:-:S02]  /*8d60*/  HFMA2 R30, R63, R8, R30 ;  /* 0x000000083f1e7231 */ /* 0x000fc4000000001e */
[----:B------:R-:W-:Y:S01]  /*8d70*/  HADD2 R65, R77, -1040, -1040 ;  /* 0xe410e4104d417430 */ /* 0x000fe20000000000 */
[----:B------:R-:W-:Y:S01]  /*8d80*/  LOP3.LUT R77, R75, 0x64006400, RZ, 0xfc, !PT ;  /* 0x640064004b4d7812 */ /* 0x000fe200078efcff */
[-C--:B------:R-:W-:Y:S02]  /*8d90*/  HFMA2 R98, R61, R8.reuse, R98 ;  /* 0x000000083d627231 */ /* 0x080fe40000000062 */
        /* <DEDUP_REMOVED lines=8> */
[----:B------:R-:W-:Y:S02]  /*8e20*/  HADD2 R84, R83, -1040, -1040 ;  /* 0xe410e41053547430 */ /* 0x000fe40000000000 */
[-C--:B------:R-:W-:Y:S02]  /*8e30*/  HFMA2 R8, R67, R10.reuse, R8 ;  /* 0x0000000a43087231 */ /* 0x080fe40000000008 */
[----:B------:R-:W-:Y:S02]  /*8e40*/  HADD2 R70, R70, -1040, -1040 ;  /* 0xe410e41046467430 */ /* 0x000fe40000000000 */
[----:B------:R-:W-:-:S02]  /*8e50*/  HFMA2 R30, R77, R10, R30 ;  /* 0x0000000a4d1e7231 */ /* 0x000fc4000000001e */
[----:B------:R-:W-:Y:S02]  /*8e60*/  HFMA2 R29, R38, R9, R29 ;  /* 0x00000009261d7231 */ /* 0x000fe4000000001d */
        /* <DEDUP_REMOVED lines=30> */
[----:B------:R-:W-:Y:S01]  /*9050*/  HFMA2 R55, R78, R11, R55 ;  /* 0x0000000b4e377231 */ /* 0x000fe20000000037 */
[----:B------:R-:W0:Y:S01]  /*9060*/  LDS.128 R32, [UR4+0xb0] ;  /* 0x0000b004ff207984 */ /* 0x000e220008000c00 */
[-C--:B------:R-:W-:Y:S02]  /*9070*/  HFMA2 R9, R69, R10.reuse, R9 ;  /* 0x0000000a45097231 */ /* 0x080fe40000000009 */
[----:B------:R-:W-:Y:S02]  /*9080*/  HFMA2 R57, R85, R10, R57 ;  /* 0x0000000a55397231 */ /* 0x000fe40000000039 */
[----:B-1----:R-:W-:Y:S02]  /*9090*/  HFMA2 R55, R49, R24, R55 ;  /* 0x0000001831377231 */ /* 0x002fe40000000037 */
        /* <DEDUP_REMOVED lines=11> */
[----:B--2---:R-:W-:Y:S02]  /*9150*/  HFMA2 R9, R93, R28, R9 ;  /* 0x0000001c5d097231 */ /* 0x004fe40000000009 */
        /* <DEDUP_REMOVED lines=12> */
[----:B0-----:R-:W-:Y:S02]  /*9220*/  HFMA2 R47, R65, R32, R47 ;  /* 0x00000020412f7231 */ /* 0x001fe4000000002f */
        /* <DEDUP_REMOVED lines=34> */
.L_x_2787:
[----:B------:R-:W-:Y:S01]  /*9450*/  ISETP.GE.AND P1, PT, R15, R0, PT ;  /* 0x000000000f00720c */ /* 0x000fe20003f26270 */
[----:B------:R-:W-:Y:S01]  /*9460*/  UIADD3 UR4, UPT, UPT, UR4, 0x40, URZ ;  /* 0x0000004004047890 */ /* 0x000fe2000fffe0ff */
[----:B------:R-:W-:Y:S02]  /*9470*/  IADD3 R36, P2, PT, R36, 0x80, RZ ;  /* 0x0000008024247810 */ /* 0x000fe40007f5e0ff */
[----:B------:R-:W-:Y:S02]  /*9480*/  MOV R8, R2 ;  /* 0x0000000200087202 */ /* 0x000fe40000000f00 */
[----:B------:R-:W-:Y:S01]  /*9490*/  MOV R9, R3 ;  /* 0x0000000300097202 */ /* 0x000fe20000000f00 */
[----:B------:R-:W-:Y:S01]  /*94a0*/  IMAD.WIDE R2, R7, 0x4, R4 ;  /* 0x0000000407027825 */ /* 0x000fe200078e0204 */
[----:B------:R-:W-:Y:S02]  /*94b0*/  @!P0 MOV R16, R6 ;  /* 0x0000000600108202 */ /* 0x000fe40000000f00 */
[----:B------:R-:W-:-:S03]  /*94c0*/  IADD3.X R37, PT, PT, RZ, R37, RZ, P2, !PT ;  /* 0x00000025ff257210 */ /* 0x000fc600017fe4ff */
[----:B------:R-:W-:Y:S05]  /*94d0*/  @!P1 BRA `(.L_x_2788) ;  /* 0xffffffe4002c9947 */ /* 0x000fea000383ffff */
[----:B------:R-:W-:-:S07]  /*94e0*/  IMAD.WIDE R4, R7, 0x14, R8 ;  /* 0x0000001407047825 */ /* 0x000fce00078e0208 */
.L_x_2786:
[----:B------:R-:W0:Y:S02]  /*94f0*/  LDCU UR5, c[0x0][0x3d4] ;  /* 0x00007a80ff0577ac */ /* 0x000e240008000800 */
[----:B0----5:R-:W-:-:S04]  /*9500*/  VIMNMX R26, PT, PT, R14, UR5, PT ;  /* 0x000000050e1a7c48 */ /* 0x021fc8000bfe0100 */
[----:B------:R-:W-:-:S13]  /*9510*/  ISETP.GT.AND P0, PT, R26, R15, PT ;  /* 0x0000000f1a00720c */ /* 0x000fda0003f04270 */
[----:B------:R-:W-:Y:S05]  /*9520*/  @!P0 BRA `(.L_x_2789) ;  /* 0x0000003400108947 */ /* 0x000fea0003800000 */
[----:B------:R-:W0:Y:S01]  /*9530*/  LDC.64 R2, c[0x0][0x3b8] ;  /* 0x0000ee00ff027b82 */ /* 0x000e220000000a00 */
[----:B------:R-:W-:Y:S01]  /*9540*/  MOV R8, R4 ;  /* 0x0000000400087202 */ /* 0x000fe20000000f00 */
[----:B------:R-:W1:Y:S01]  /*9550*/  LDCU UR6, c[0x0][0x3a8] ;  /* 0x00007500ff0677ac */ /* 0x000e620008000800 */
[----:B------:R-:W-:Y:S01]  /*9560*/  MOV R9, R5 ;  /* 0x0000000500097202 */ /* 0x000fe20000000f00 */
[----:B0-----:R-:W-:-:S03]  /*9570*/  IMAD.WIDE.U32 R2, R15, 0x4, R2 ;  /* 0x000000040f027825 */ /* 0x001fc600078e0002 */
[----:B------:R-:W-:-:S04]  /*9580*/  IADD3 R24, P0, PT, R2, 0x2, RZ ;  /* 0x0000000202187810 */ /* 0x000fc80007f1e0ff */
[----:B-1----:R-:W-:-:S09]  /*9590*/  IADD3.X R25, PT, PT, RZ, R3, RZ, P0, !PT ;  /* 0x00000003ff197210 */ /* 0x002fd200007fe4ff */
.L_x_2794:
[----:B------:R-:W-:Y:S01]  /*95a0*/  ISETP.NE.AND P0, PT, R15, R22, PT ;  /* 0x000000160f00720c */ /* 0x000fe20003f05270 */
[----:B------:R-:W0:Y:S08]  /*95b0*/  S2UR UR5, SR_CTAID.Y ;  /* 0x00000000000579c3 */ /* 0x000e300000002600 */
[----:B------:R-:W1:Y:S04]  /*95c0*/  LDC R7, c[0x0][0x3ac] ;  /* 0x0000eb00ff077b82 */ /* 0x000e680000000800 */
[----:B------:R-:W-:Y:S01]  /*95d0*/  @!P0 LEA R2, R16, R1, 0x3 ;  /* 0x0000000110028211 */ /* 0x000fe200078e18ff */
[----:B------:R-:W2:Y:S05]  /*95e0*/  @!P0 LDG.E.U16.CONSTANT R0, desc[UR8][R24.64] ;  /* 0x0000000818008981 */ /* 0x000eaa000c1e9500 */
[----:B------:R-:W3:Y:S01]  /*95f0*/  @!P0 LDL.64 R2, [R2+0x8] ;  /* 0x0000080002028983 */ /* 0x000ee20000100a00 */
[----:B0-----:R-:W-:-:S04]  /*9600*/  UIMAD UR5, UR5, -0x2, UR6 ;  /* 0xfffffffe050578a4 */ /* 0x001fc8000f8e0206 */
[----:B------:R-:W-:Y:S01]  /*9610*/  UISETP.GE.AND UP0, UPT, UR5, 0x1, UPT ;  /* 0x000000010500788c */ /* 0x000fe2000bf06270 */
[----:B------:R-:W-:Y:S01]  /*9620*/  @!P0 IADD3 R4, PT, PT, R16, 0x1, RZ ;  /* 0x0000000110048810 */ /* 0x000fe20007ffe0ff */
[----:B------:R-:W-:Y:S02]  /*9630*/  HFMA2 R6, -RZ, RZ, 0, 0.0625 ;  /* 0x00002c00ff067431 */ /* 0x000fe400000001ff */
[----:B-1----:R-:W-:Y:S01]  /*9640*/  IMAD.WIDE R10, R7, 0x4, R8 ;  /* 0x00000004070a7825 */ /* 0x002fe200078e0208 */
[----:B------:R-:W-:Y:S02]  /*9650*/  @!P0 MOV R16, R4 ;  /* 0x0000000400108202 */ /* 0x000fe40000000f00 */
[----:B--2---:R-:W-:Y:S02]  /*9660*/  @!P0 IADD3 R22, PT, PT, R0, R15, RZ ;  /* 0x0000000f00168210 */ /* 0x004fe40007ffe0ff */
[----:B---3--:R-:W-:Y:S02]  /*9670*/  @!P0 PRMT R12, R2, 0x7610, R12 ;  /* 0x00007610020c8816 */ /* 0x008fe4000000000c */
[----:B------:R-:W-:-:S02]  /*9680*/  @!P0 PRMT R13, R3, 0x7610, R13 ;  /* 0x00007610030d8816 */ /* 0x000fc4000000000d */
[----:B------:R-:W-:Y:S02]  /*9690*/  @!P0 PRMT R12, R12, 0x7610, R2 ;  /* 0x000076100c0c8816 */ /* 0x000fe40000000002 */
[----:B------:R-:W-:Y:S01]  /*96a0*/  @!P0 PRMT R13, R13, 0x7610, R3 ;  /* 0x000076100d0d8816 */ /* 0x000fe20000000003 */
        /* <DEDUP_REMOVED lines=17> */
[----:B------:R-:W-:Y:S01]  /*97c0*/  HADD2.F32 R0, -RZ, R27.H0_H0 ;  /* 0x2000001bff007230 */ /* 0x000fe20000004100 */
[----:B------:R-:W-:-:S02]  /*97d0*/  LOP3.LUT R32, R29, 0xf000f0, RZ, 0xc0, !PT ;  /* 0x00f000f01d207812 */ /* 0x000fc400078ec0ff */
[----:B------:R-:W-:Y:S02]  /*97e0*/  SHF.R.U32.HI R45, RZ, 0x8, R29 ;  /* 0x00000008ff2d7819 */ /* 0x000fe4000001161d */
[----:B------:R-:W-:Y:S01]  /*97f0*/  LOP3.LUT R23, R21, 0x64006400, RZ, 0xfc, !PT ;  /* 0x6400640015177812 */ /* 0x000fe200078efcff */
[----:B------:R-:W0:Y:S01]  /*9800*/  LDS.64 R28, [UR4+0x8] ;  /* 0x00000804ff1c7984 */ /* 0x000e220008000a00 */
[----:B------:R-:W-:Y:S01]  /*9810*/  LOP3.LUT R3, R3, 0x64006400, RZ, 0xfc, !PT ;  /* 0x6400640003037812 */ /* 0x000fe200078efcff */
[----:B------:R-:W-:Y:S01]  /*9820*/  HADD2.F32 R21, -RZ, R27.H1_H1 ;  /* 0x3000001bff157230 */ /* 0x000fe20000004100 */
[----:B------:R-:W-:Y:S01]  /*9830*/  LOP3.LUT R34, R30, 0xf000f0, RZ, 0xc0, !PT ;  /* 0x00f000f01e227812 */ /* 0x000fe200078ec0ff */
[----:B------:R-:W-:Y:S01]  /*9840*/  HADD2 R33, R23, -1032, -1032 ;  /* 0xe408e40817217430 */ /* 0x000fe20000000000 */
[----:B------:R-:W-:Y:S01]  /*9850*/  SHF.R.U32.HI R46, RZ, 0x8, R30 ;  /* 0x00000008ff2e7819 */ /* 0x000fe2000001161e */
[----:B------:R-:W-:Y:S01]  /*9860*/  HADD2 R30, R2, -1032, -1032 ;  /* 0xe408e408021e7430 */ /* 0x000fe20000000000 */
[----:B------:R-:W-:Y:S01]  /*9870*/  LOP3.LUT R36, R31, 0xf000f0, RZ, 0xc0, !PT ;  /* 0x00f000f01f247812 */ /* 0x000fe200078ec0ff */
[----:B------:R-:W-:Y:S01]  /*9880*/  HADD2 R27, R3, -1032, -1032 ;  /* 0xe408e408031b7430 */ /* 0x000fe20000000000 */
[----:B------:R-:W-:-:S02]  /*9890*/  SHF.R.U32.HI R47, RZ, 0x8, R31 ;  /* 0x00000008ff2f7819 */ /* 0x000fc4000001161f */
        /* <DEDUP_REMOVED lines=10> */
[----:B------:R-:W-:-:S02]  /*9940*/  HADD2.F32 R27, -RZ, R27.H1_H1 ;  /* 0x3000001bff1b7230 */ /* 0x000fc40000004100 */
[-C--:B------:R-:W-:Y:S02]  /*9950*/  HFMA2 R49, R31, R6.reuse.H0_H0, -72, -72 ;  /* 0xd480d4801f317431 */ /* 0x080fe40000040006 */
[C---:B------:R-:W-:Y:S01]  /*9960*/  FFMA.FTZ R31, R5.reuse, R2, RZ ;  /* 0x00000002051f7223 */ /* 0x040fe200000100ff */
[----:B------:R-:W-:Y:S01]  /*9970*/  FFMA.FTZ R34, R5, R3, RZ ;  /* 0x0000000305227223 */ /* 0x000fe200000100ff */
[-C--:B------:R-:W-:Y:S02]  /*9980*/  HFMA2 R33, R33, R6.reuse.H0_H0, -72, -72 ;  /* 0xd480d48021217431 */ /* 0x080fe40000040006 */
[----:B------:R-:W-:Y:S01]  /*9990*/  FFMA.FTZ R40, R21, R38, R32 ;  /* 0x0000002615287223 */ /* 0x000fe20000010020 */
[-C--:B------:R-:W-:Y:S02]  /*99a0*/  HFMA2 R35, R35, R6.reuse.H0_H0, -72, -72 ;  /* 0xd480d48023237431 */ /* 0x080fe40000040006 */
[----:B------:R-:W-:Y:S01]  /*99b0*/  FFMA.FTZ R5, R5, R4, RZ ;  /* 0x0000000405057223 */ /* 0x000fe200000100ff */
[----:B------:R-:W-:-:S02]  /*99c0*/  HFMA2 R32, R37, R6.H0_H0, -72, -72 ;  /* 0xd480d48025207431 */ /* 0x000fc40000040006 */
[C---:B------:R-:W-:Y:S01]  /*99d0*/  FFMA.FTZ R43, R38.reuse, R27, R34 ;  /* 0x0000001b262b7223 */ /* 0x040fe20000010022 */
[--C-:B------:R-:W-:Y:S02]  /*99e0*/  HADD2.F32 R37, -RZ, R33.reuse.H0_H0 ;  /* 0x20000021ff257230 */ /* 0x100fe40000004100 */
[C---:B------:R-:W-:Y:S01]  /*99f0*/  FFMA.FTZ R41, R38.reuse, R23, R31 ;  /* 0x0000001726297223 */ /* 0x040fe2000001001f */
[----:B------:R-:W-:Y:S02]  /*9a00*/  HADD2.F32 R34, -RZ, R33.H1_H1 ;  /* 0x30000021ff227230 */ /* 0x000fe40000004100 */
[----:B------:R-:W-:Y:S01]  /*9a10*/  FFMA.FTZ R48, R38, R30, R5 ;  /* 0x0000001e26307223 */ /* 0x000fe20000010005 */
[--C-:B------:R-:W-:Y:S02]  /*9a20*/  HADD2.F32 R36, -RZ, R35.reuse.H0_H0 ;  /* 0x20000023ff247230 */ /* 0x100fe40000004100 */
[----:B------:R-:W-:Y:S01]  /*9a30*/  FFMA.FTZ R38, R42, R37, R41 ;  /* 0x000000252a267223 */ /* 0x000fe20000010029 */
[----:B------:R-:W-:-:S02]  /*9a40*/  HADD2.F32 R33, -RZ, R35.H1_H1 ;  /* 0x30000023ff217230 */ /* 0x000fc40000004100 */
[--C-:B------:R-:W-:Y:S02]  /*9a50*/  HADD2.F32 R31, -RZ, R49.reuse.H0_H0 ;  /* 0x20000031ff1f7230 */ /* 0x100fe40000004100 */
[C---:B------:R-:W-:Y:S01]  /*9a60*/  FFMA.FTZ R50, R42.reuse, R36, R43 ;  /* 0x000000242a327223 */ /* 0x040fe2000001002b */
[--C-:B------:R-:W-:Y:S02]  /*9a70*/  HADD2.F32 R35, -RZ, R32.reuse.H0_H0 ;  /* 0x20000020ff237230 */ /* 0x100fe40000004100 */
[----:B------:R-:W-:Y:S02]  /*9a80*/  HADD2.F32 R5, -RZ, R49.H1_H1 ;  /* 0x30000031ff057230 */ /* 0x000fe40000004100 */
[----:B------:R-:W-:Y:S01]  /*9a90*/  FFMA.FTZ R40, R31, R42, R40 ;  /* 0x0000002a1f287223 */ /* 0x000fe20000010028 */
[----:B------:R-:W-:Y:S02]  /*9aa0*/  HADD2.F32 R32, -RZ, R32.H1_H1 ;  /* 0x30000020ff207230 */ /* 0x000fe40000004100 */
[----:B------:R-:W-:Y:S01]  /*9ab0*/  FFMA.FTZ R41, R42, R35, R48 ;  /* 0x000000232a297223 */ /* 0x000fe20000010030 */
[----:B------:R-:W-:Y:S01]  /*9ac0*/  FFMA.FTZ R48, R39, R34, R38 ;  /* 0x0000002227307223 */ /* 0x000fe20000010026 */
        /* <DEDUP_REMOVED lines=31> */
[----:B------:R-:W-:Y:S02]  /*9cc0*/  HFMA2 R59, R29, R6.H0_H0, -72, -72 ;  /* 0xd480d4801d3b7431 */ /* 0x000fe40000040006 */
[----:B------:R-:W-:Y:S01]  /*9cd0*/  FFMA.FTZ R58, R43, R38, R49 ;  /* 0x000000262b3a7223 */ /* 0x000fe20000010031 */
[----:B------:R-:W-:Y:S01]  /*9ce0*/  HADD2.F32 R43, -RZ, R28.H1_H1 ;  /* 0x3000001cff2b7230 */ /* 0x000fe20000004100 */
[----:B------:R-:W-:-:S02]  /*9cf0*/  LOP3.LUT R28, R47, 0xf000f0, RZ, 0xc0, !PT ;  /* 0x00f000f02f1c7812 */ /* 0x000fc400078ec0ff */
[----:B------:R-:W-:Y:S01]  /*9d00*/  LOP3.LUT R47, R45, 0x64006400, RZ, 0xfc, !PT ;  /* 0x640064002d2f7812 */ /* 0x000fe200078efcff */
[----:B------:R-:W-:Y:S01]  /*9d10*/  HADD2.F32 R45, -RZ, R57.H1_H1 ;  /* 0x30000039ff2d7230 */ /* 0x000fe20000004100 */
[----:B------:R-:W-:Y:S01]  /*9d20*/  LOP3.LUT R49, R46, 0x64006400, RZ, 0xfc, !PT ;  /* 0x640064002e317812 */ /* 0x000fe200078efcff */
[----:B------:R-:W-:Y:S01]  /*9d30*/  HADD2.F32 R48, -RZ, R59.H0_H0 ;  /* 0x2000003bff307230 */ /* 0x000fe20000004100 */
[----:B------:R-:W-:Y:S01]  /*9d40*/  LOP3.LUT R51, R28, 0x64006400, RZ, 0xfc, !PT ;  /* 0x640064001c337812 */ /* 0x000fe200078efcff */
[-C--:B------:R-:W-:Y:S02]  /*9d50*/  HFMA2 R60, R47, R6.reuse.H0_H0, -72, -72 ;  /* 0xd480d4802f3c7431 */ /* 0x080fe40000040006 */
[----:B------:R-:W-:Y:S01]  /*9d60*/  FFMA.FTZ R29, R43, R50, R52 ;  /* 0x000000322b1d7223 */ /* 0x000fe20000010034 */
[----:B------:R-:W-:Y:S02]  /*9d70*/  HFMA2 R61, R49, R6.H0_H0, -72, -72 ;  /* 0xd480d480313d7431 */ /* 0x000fe40000040006 */
[----:B------:R-:W-:-:S02]  /*9d80*/  HADD2.F32 R49, -RZ, R62.H1_H1 ;  /* 0x3000003eff317230 */ /* 0x000fc40000004100 */
[----:B------:R-:W-:Y:S02]  /*9d90*/  HFMA2 R63, R51, R6.H0_H0, -72, -72 ;  /* 0xd480d480333f7431 */ /* 0x000fe40000040006 */
[----:B------:R-:W-:Y:S02]  /*9da0*/  HADD2.F32 R47, -RZ, R60.H0_H0 ;  /* 0x2000003cff2f7230 */ /* 0x000fe40000004100 */
[C---:B------:R-:W-:Y:S01]  /*9db0*/  FFMA.FTZ R28, R50.reuse, R42, R55 ;  /* 0x0000002a321c7223 */ /* 0x040fe20000010037 */
[----:B------:R-:W-:Y:S02]  /*9dc0*/  HADD2.F32 R46, -RZ, R61.H0_H0 ;  /* 0x2000003dff2e7230 */ /* 0x000fe40000004100 */
[C---:B------:R-:W-:Y:S01]  /*9dd0*/  FFMA.FTZ R55, R50.reuse, R45, R56 ;  /* 0x0000002d32377223 */ /* 0x040fe20000010038 */
[----:B------:R-:W-:Y:S02]  /*9de0*/  HADD2.F32 R44, -RZ, R63.H0_H0 ;  /* 0x2000003fff2c7230 */ /* 0x000fe40000004100 */
[----:B------:R-:W-:Y:S01]  /*9df0*/  FFMA.FTZ R57, R50, R49, R58 ;  /* 0x0000003132397223 */ /* 0x000fe2000001003a */
[----:B------:R-:W-:-:S02]  /*9e00*/  HADD2.F32 R59, -RZ, R59.H1_H1 ;  /* 0x3000003bff3b7230 */ /* 0x000fc40000004100 */
[----:B------:R-:W-:Y:S01]  /*9e10*/  FFMA.FTZ R29, R48, R53, R29 ;  /* 0x00000035301d7223 */ /* 0x000fe2000001001d */
[----:B------:R-:W-:Y:S02]  /*9e20*/  HADD2.F32 R65, -RZ, R60.H1_H1 ;  /* 0x3000003cff417230 */ /* 0x000fe40000004100 */
[C---:B------:R-:W-:Y:S01]  /*9e30*/  FFMA.FTZ R51, R53.reuse, R47, R28 ;  /* 0x0000002f35337223 */ /* 0x040fe2000001001c */
[----:B------:R-:W-:Y:S02]  /*9e40*/  HADD2.F32 R61, -RZ, R61.H1_H1 ;  /* 0x3000003dff3d7230 */ /* 0x000fe40000004100 */
[C---:B------:R-:W-:Y:S01]  /*9e50*/  FFMA.FTZ R55, R53.reuse, R46, R55 ;  /* 0x0000002e35377223 */ /* 0x040fe20000010037 */
[----:B------:R-:W-:Y:S02]  /*9e60*/  HADD2.F32 R63, -RZ, R63.H1_H1 ;  /* 0x3000003fff3f7230 */ /* 0x000fe40000004100 */
[----:B------:R-:W-:Y:S01]  /*9e70*/  FFMA.FTZ R57, R53, R44, R57 ;  /* 0x0000002c35397223 */ /* 0x000fe20000010039 */
[----:B------:R-:W-:-:S02]  /*9e80*/  HADD2.F32 R58, -RZ, R12.H0_H0 ;  /* 0x2000000cff3a7230 */ /* 0x000fc40000004100 */
[----:B------:R-:W-:Y:S01]  /*9e90*/  FFMA.FTZ R29, R59, R54, R29 ;  /* 0x000000363b1d7223 */ /* 0x000fe2000001001d */
[----:B------:R-:W-:Y:S02]  /*9ea0*/  HADD2.F32 R60, -RZ, R12.H1_H1 ;  /* 0x3000000cff3c7230 */ /* 0x000fe40000004100 */
[C---:B------:R-:W-:Y:S01]  /*9eb0*/  FFMA.FTZ R51, R54.reuse, R65, R51 ;  /* 0x0000004136337223 */ /* 0x040fe20000010033 */
[--C-:B------:R-:W-:Y:S02]  /*9ec0*/  HADD2.F32 R62, -RZ, R13.reuse.H0_H0 ;  /* 0x2000000dff3e7230 */ /* 0x100fe40000004100 */
[C---:B------:R-:W-:Y:S01]  /*9ed0*/  FFMA.FTZ R55, R54.reuse, R61, R55 ;  /* 0x0000003d36377223 */ /* 0x040fe20000010037 */
[----:B------:R-:W-:Y:S02]  /*9ee0*/  HADD2.F32 R50, -RZ, R13.H1_H1 ;  /* 0x3000000dff327230 */ /* 0x000fe40000004100 */
        /* <DEDUP_REMOVED lines=68> */
.L_x_2790:
[----:B------:R-:W-:Y:S05]  /*a330*/  BRA.U !UP0, `(.L_x_2791) ;  /* 0x0000000d081c7547 */ /* 0x000fea000b800000 */
        /* <DEDUP_REMOVED lines=199> */
.L_x_2791:
        /* <DEDUP_REMOVED lines=201> */
.L_x_2792:
[----:B------:R-:W-:Y:S02]  /*bc40*/  MOV R28, R8 ;  /* 0x00000008001c7202 */ /* 0x000fe40000000f00 */
[----:B------:R-:W-:Y:S01]  /*bc50*/  MOV R29, R9 ;  /* 0x00000009001d7202 */ /* 0x000fe20000000f00 */
[----:B------:R-:W-:Y:S01]  /*bc60*/  IMAD.WIDE R8, R7, 0x4, R10 ;  /* 0x0000000407087825 */ /* 0x000fe200078e020a */
[----:B------:R-:W-:Y:S06]  /*bc70*/  BRA.U !UP0, `(.L_x_2793) ;  /* 0x0000000d081c7547 */ /* 0x000fec000b800000 */
[----:B------:R-:W2:Y:S01]  /*bc80*/  LDG.E.128.CONSTANT R32, desc[UR8][R8.64] ;  /* 0x0000000808207981 */ /* 0x000ea2000c1e9d00 */
[----:B------:R-:W-:Y:S01]  /*bc90*/  HADD2.F32 R63, -RZ, R13.H1_H1 ;  /* 0x3000000dff3f7230 */ /* 0x000fe20000004100 */
[----:B------:R-:W-:Y:S02]  /*bca0*/  UISETP.NE.AND UP0, UPT, UR5, 0x1, UPT ;  /* 0x000000010500788c */ /* 0x000fe4000bf05270 */
[----:B------:R-:W0:Y:S04]  /*bcb0*/  LDS.64 R2, [UR4+0x30] ;  /* 0x00003004ff027984 */ /* 0x000e280008000a00 */
[----:B------:R-:W1:Y:S01]  /*bcc0*/  LDS.64 R10, [UR4+0x38] ;  /* 0x00003804ff0a7984 */ /* 0x000e620008000a00 */
[--C-:B0-----:R-:W-:Y:S02]  /*bcd0*/  HADD2.F32 R5, -RZ, R2.reuse.H0_H0 ;  /* 0x20000002ff057230 */ /* 0x101fe40000004100 */
[----:B------:R-:W-:-:S02]  /*bce0*/  HADD2.F32 R40, -RZ, R2.H1_H1 ;  /* 0x30000002ff287230 */ /* 0x000fc40000004100 */
[--C-:B------:R-:W-:Y:S02]  /*bcf0*/  HADD2.F32 R39, -RZ, R3.reuse.H0_H0 ;  /* 0x20000003ff277230 */ /* 0x100fe40000004100 */
[----:B------:R-:W-:Y:S02]  /*bd00*/  HADD2.F32 R48, -RZ, R3.H1_H1 ;  /* 0x30000003ff307230 */ /* 0x000fe40000004100 */
[----:B-1----:R-:W-:Y:S02]  /*bd10*/  HADD2.F32 R51, -RZ, R10.H1_H1 ;  /* 0x3000000aff337230 */ /* 0x002fe40000004100 */
        /* <DEDUP_REMOVED lines=13> */
[----:B------:R-:W-:-:S02]  /*bdf0*/  SHF.R.U32.HI R46, RZ, 0x8, R34 ;  /* 0x00000008ff2e7819 */ /* 0x000fc40000011622 */
[----:B------:R-:W-:Y:S01]  /*be00*/  SHF.R.U32.HI R44, RZ, 0x8, R32 ;  /* 0x00000008ff2c7819 */ /* 0x000fe20000011620 */
[----:B------:R-:W-:Y:S01]  /*be10*/  HADD2.F32 R2, -RZ, R33.H0_H0 ;  /* 0x20000021ff027230 */ /* 0x000fe20000004100 */
[----:B------:R-:W-:Y:S01]  /*be20*/  LOP3.LUT R34, R34, 0xf000f, RZ, 0xc0, !PT ;  /* 0x000f000f22227812 */ /* 0x000fe200078ec0ff */
[----:B------:R-:W-:Y:S01]  /*be30*/  HADD2.F32 R30, -RZ, R35.H1_H1 ;  /* 0x30000023ff1e7230 */ /* 0x000fe20000004100 */
[----:B------:R-:W-:Y:S01]  /*be40*/  LOP3.LUT R32, R32, 0xf000f, RZ, 0xc0, !PT ;  /* 0x000f000f20207812 */ /* 0x000fe200078ec0ff */
[----:B------:R-:W-:Y:S01]  /*be50*/  HADD2.F32 R23, -RZ, R33.H1_H1 ;  /* 0x30000021ff177230 */ /* 0x000fe20000004100 */
[----:B------:R-:W-:Y:S01]  /*be60*/  LOP3.LUT R31, R4, 0x64006400, RZ, 0xfc, !PT ;  /* 0x64006400041f7812 */ /* 0x000fe200078efcff */
[----:B------:R-:W-:Y:S01]  /*be70*/  HADD2.F32 R4, -RZ, R35.H0_H0 ;  /* 0x20000023ff047230 */ /* 0x000fe20000004100 */
[----:B------:R-:W-:Y:S02]  /*be80*/  LOP3.LUT R34, R34, 0x64006400, RZ, 0xfc, !PT ;  /* 0x6400640022227812 */ /* 0x000fe400078efcff */
[----:B------:R-:W-:Y:S01]  /*be90*/  LOP3.LUT R32, R32, 0x64006400, RZ, 0xfc, !PT ;  /* 0x6400640020207812 */ /* 0x000fe200078efcff */
[----:B------:R-:W-:-:S02]  /*bea0*/  HFMA2 R35, R31, R6.H0_H0, -72, -72 ;  /* 0xd480d4801f237431 */ /* 0x000fc40000040006 */
[----:B------:R-:W-:Y:S01]  /*beb0*/  FFMA.FTZ R31, R5, R2, RZ ;  /* 0x00000002051f7223 */ /* 0x000fe200000100ff */
[----:B------:R-:W-:Y:S01]  /*bec0*/  HADD2 R34, R34, -1032, -1032 ;  /* 0xe408e40822227430 */ /* 0x000fe20000000000 */
[----:B------:R-:W-:Y:S01]  /*bed0*/  LOP3.LUT R33, R36, 0x64006400, RZ, 0xfc, !PT ;  /* 0x6400640024217812 */ /* 0x000fe200078efcff */
[----:B------:R-:W-:Y:S02]  /*bee0*/  HADD2 R32, R32, -1032, -1032 ;  /* 0xe408e40820207430 */ /* 0x000fe40000000000 */
[----:B------:R-:W-:Y:S01]  /*bef0*/  FFMA.FTZ R50, R40, R23, R31 ;  /* 0x0000001728327223 */ /* 0x000fe2000001001f */
[----:B------:R-:W-:Y:S01]  /*bf00*/  LOP3.LUT R31, R38, 0x64006400, RZ, 0xfc, !PT ;  /* 0x64006400261f7812 */ /* 0x000fe200078efcff */
[----:B------:R-:W-:Y:S01]  /*bf10*/  HADD2.F32 R3, -RZ, R34.H0_H0 ;  /* 0x20000022ff037230 */ /* 0x000fe20000004100 */
[----:B------:R-:W-:Y:S01]  /*bf20*/  LOP3.LUT R37, R37, 0x64006400, RZ, 0xfc, !PT ;  /* 0x6400640025257812 */ /* 0x000fe200078efcff */
[----:B------:R-:W-:Y:S02]  /*bf30*/  HADD2.F32 R0, -RZ, R32.H0_H0 ;  /* 0x20000020ff007230 */ /* 0x000fe40000004100 */
[----:B------:R-:W-:-:S02]  /*bf40*/  HFMA2 R33, R33, R6.H0_H0, -72, -72 ;  /* 0xd480d48021217431 */ /* 0x000fc40000040006 */
[----:B------:R-:W-:Y:S02]  /*bf50*/  HADD2.F32 R27, -RZ, R34.H1_H1 ;  /* 0x30000022ff1b7230 */ /* 0x000fe40000004100 */
[C---:B------:R-:W-:Y:S01]  /*bf60*/  FFMA.FTZ R34, R5.reuse, R3, RZ ;  /* 0x0000000305227223 */ /* 0x040fe200000100ff */
[----:B------:R-:W-:Y:S02]  /*bf70*/  HADD2.F32 R21, -RZ, R32.H1_H1 ;  /* 0x30000020ff157230 */ /* 0x000fe40000004100 */
[----:B------:R-:W-:Y:S02]  /*bf80*/  HFMA2 R31, R31, R6.H0_H0, -72, -72 ;  /* 0xd480d4801f1f7431 */ /* 0x000fe40000040006 */
[----:B------:R-:W-:Y:S01]  /*bf90*/  FFMA.FTZ R32, R0, R5, RZ ;  /* 0x0000000500207223 */ /* 0x000fe200000100ff */
[----:B------:R-:W-:Y:S01]  /*bfa0*/  FFMA.FTZ R5, R5, R4, RZ ;  /* 0x0000000405057223 */ /* 0x000fe200000100ff */
[----:B------:R-:W-:Y:S01]  /*bfb0*/  FFMA.FTZ R52, R40, R27, R34 ;  /* 0x0000001b28347223 */ /* 0x000fe20000010022 */
[----:B------:R-:W-:-:S02]  /*bfc0*/  HADD2.F32 R36, -RZ, R33.H0_H0 ;  /* 0x20000021ff247230 */ /* 0x000fc40000004100 */
[----:B------:R-:W-:Y:S01]  /*bfd0*/  FFMA.FTZ R42, R21, R40, R32 ;  /* 0x00000028152a7223 */ /* 0x000fe20000010020 */
[--C-:B------:R-:W-:Y:S02]  /*bfe0*/  HADD2.F32 R34, -RZ, R31.reuse.H0_H0 ;  /* 0x2000001fff227230 */ /* 0x100fe40000004100 */
[----:B------:R-:W-:Y:S01]  /*bff0*/  FFMA.FTZ R49, R40, R30, R5 ;  /* 0x0000001e28317223 */ /* 0x000fe20000010005 */
[----:B------:R-:W-:Y:S02]  /*c000*/  HFMA2 R32, R37, R6.H0_H0, -72, -72 ;  /* 0xd480d48025207431 */ /* 0x000fe40000040006 */
[----:B------:R-:W-:Y:S02]  /*c010*/  HADD2.F32 R31, -RZ, R31.H1_H1 ;  /* 0x3000001fff1f7230 */ /* 0x000fe40000004100 */
[C---:B------:R-:W-:Y:S01]  /*c020*/  FFMA.FTZ R41, R39.reuse, R36, R50 ;  /* 0x0000002427297223 */ /* 0x040fe20000010032 */
[----:B------:R-:W-:Y:S01]  /*c030*/  FFMA.FTZ R38, R39, R34, R49 ;  /* 0x0000002227267223 */ /* 0x000fe20000010031 */
[--C-:B------:R-:W-:Y:S01]  /*c040*/  HADD2.F32 R37, -RZ, R35.reuse.H0_H0 ;  /* 0x20000023ff257230 */ /* 0x100fe20000004100 */
[----:B------:R-:W-:Y:S01]  /*c050*/  LOP3.LUT R40, R46, 0xf000f, RZ, 0xc0, !PT ;  /* 0x000f000f2e287812 */ /* 0x000fe200078ec0ff */
[----:B------:R-:W-:-:S02]  /*c060*/  HADD2.F32 R5, -RZ, R35.H1_H1 ;  /* 0x30000023ff057230 */ /* 0x000fc40000004100 */
[----:B------:R-:W-:Y:S01]  /*c070*/  FFMA.FTZ R49, R48, R31, R38 ;  /* 0x0000001f30317223 */ /* 0x000fe20000010026 */
[--C-:B------:R-:W-:Y:S01]  /*c080*/  HADD2.F32 R35, -RZ, R32.reuse.H0_H0 ;  /* 0x20000020ff237230 */ /* 0x100fe20000004100 */
[----:B------:R-:W-:Y:S01]  /*c090*/  LOP3.LUT R38, R44, 0xf000f, RZ, 0xc0, !PT ;  /* 0x000f000f2c267812 */ /* 0x000fe200078ec0ff */
[----:B------:R-:W-:Y:S02]  /*c0a0*/  HADD2.F32 R33, -RZ, R33.H1_H1 ;  /* 0x30000021ff217230 */ /* 0x000fe40000004100 */
[----:B------:R-:W-:Y:S01]  /*c0b0*/  FFMA.FTZ R42, R37, R39, R42 ;  /* 0x00000027252a7223 */ /* 0x000fe2000001002a */
[----:B------:R-:W-:Y:S02]  /*c0c0*/  HADD2.F32 R32, -RZ, R32.H1_H1 ;  /* 0x30000020ff207230 */ /* 0x000fe40000004100 */
[----:B------:R-:W-:Y:S01]  /*c0d0*/  FFMA.FTZ R43, R39, R35, R52 ;  /* 0x00000023272b7223 */ /* 0x000fe20000010034 */
[----:B------:R-:W-:Y:S01]  /*c0e0*/  LOP3.LUT R38, R38, 0x64006400, RZ, 0xfc, !PT ;  /* 0x6400640026267812 */ /* 0x000fe200078efcff */
[C---:B------:R-:W-:Y:S01]  /*c0f0*/  FFMA.FTZ R52, R48.reuse, R33, R41 ;  /* 0x0000002130347223 */ /* 0x040fe20000010029 */
[----:B------:R-:W-:Y:S01]  /*c100*/  LOP3.LUT R41, R47, 0xf000f, RZ, 0xc0, !PT ;  /* 0x000f000f2f297812 */ /* 0x000fe200078ec0ff */
[----:B------:R-:W-:Y:S01]  /*c110*/  FFMA.FTZ R54, R48, R32, R43 ;  /* 0x0000002030367223 */ /* 0x000fe2000001002b */
[----:B------:R-:W-:-:S02]  /*c120*/  HADD2.F32 R43, -RZ, R10.H0_H0 ;  /* 0x2000000aff2b7230 */ /* 0x000fc40000004100 */
[----:B------:R-:W-:Y:S01]  /*c130*/  HADD2 R10, R38, -1032, -1032 ;  /* 0xe408e408260a7430 */ /* 0x000fe20000000000 */
[----:B------:R-:W-:Y:S01]  /*c140*/  LOP3.LUT R41, R41, 0x64006400, RZ, 0xfc, !PT ;  /* 0x6400640029297812 */ /* 0x000fe200078efcff */
[----:B------:R-:W-:Y:S01]  /*c150*/  FFMA.FTZ R42, R5, R48, R42 ;  /* 0x00000030052a7223 */ /* 0x000fe2000001002a */
        /* <DEDUP_REMOVED lines=9> */
[----:B------:R-:W-:Y:S02]  /*c1f0*/  HADD2 R48, R39, -1032, -1032 ;  /* 0xe408e40827307430 */ /* 0x000fe40000000000 */
[----:B------:R-:W-:Y:S01]  /*c200*/  FFMA.FTZ R53, R41, R43, R42 ;  /* 0x0000002b29357223 */ /* 0x000fe2000001002a */
[----:B------:R-:W-:Y:S01]  /*c210*/  HADD2.F32 R42, -RZ, R10.H1_H1 ;  /* 0x3000000aff2a7230 */ /* 0x000fe20000004100 */
[----:B------:R-:W-:Y:S01]  /*c220*/  LOP3.LUT R45, R45, 0xf000f0, RZ, 0xc0, !PT ;  /* 0x00f000f02d2d7812 */ /* 0x000fe200078ec0ff */
[----:B------:R-:W-:Y:S01]  /*c230*/  HADD2.F32 R39, -RZ, R56.H0_H0 ;  /* 0x20000038ff277230 */ /* 0x000fe20000004100 */
[----:B------:R-:W-:Y:S01]  /*c240*/  LOP3.LUT R46, R46, 0xf000f0, RZ, 0xc0, !PT ;  /* 0x00f000f02e2e7812 */ /* 0x000fe200078ec0ff */
[----:B------:R-:W-:Y:S01]  /*c250*/  HADD2.F32 R40, -RZ, R48.H0_H0 ;  /* 0x20000030ff287230 */ /* 0x000fe20000004100 */
[----:B------:R-:W-:Y:S01]  /*c260*/  LOP3.LUT R10, R47, 0xf000f0, RZ, 0xc0, !PT ;  /* 0x00f000f02f0a7812 */ /* 0x000fe200078ec0ff */
[C---:B------:R-:W-:Y:S01]  /*c270*/  FFMA.FTZ R59, R43.reuse, R38, R49 ;  /* 0x000000262b3b7223 */ /* 0x040fe20000010031 */
[----:B------:R-:W-:Y:S01]  /*c280*/  LOP3.LUT R11, R44, 0x64006400, RZ, 0xfc, !PT ;  /* 0x640064002c0b7812 */ /* 0x000fe200078efcff */
[----:B------:R-:W-:Y:S01]  /*c290*/  FFMA.FTZ R57, R43, R39, R54 ;  /* 0x000000272b397223 */ /* 0x000fe20000010036 */
[----:B------:R-:W-:Y:S01]  /*c2a0*/  LOP3.LUT R45, R45, 0x64006400, RZ, 0xfc, !PT ;  /* 0x640064002d2d7812 */ /* 0x000fe200078efcff */
[----:B------:R-:W-:Y:S01]  /*c2b0*/  FFMA.FTZ R52, R43, R40, R52 ;  /* 0x000000282b347223 */ /* 0x000fe20000010034 */
[----:B------:R-:W-:Y:S01]  /*c2c0*/  LOP3.LUT R47, R46, 0x64006400, RZ, 0xfc, !PT ;  /* 0x640064002e2f7812 */ /* 0x000fe200078efcff */
[----:B------:R-:W-:Y:S01]  /*c2d0*/  HADD2.F32 R44, -RZ, R56.H1_H1 ;  /* 0x30000038ff2c7230 */ /* 0x000fe20000004100 */
[----:B------:R-:W-:Y:S01]  /*c2e0*/  LOP3.LUT R49, R10, 0x64006400, RZ, 0xfc, !PT ;  /* 0x640064000a317812 */ /* 0x000fe200078efcff */
[----:B------:R-:W-:-:S02]  /*c2f0*/  HADD2.F32 R43, -RZ, R48.H1_H1 ;  /* 0x30000030ff2b7230 */ /* 0x000fc40000004100 */
[-C--:B------:R-:W-:Y:S02]  /*c300*/  HFMA2 R56, R11, R6.reuse.H0_H0, -72, -72 ;  /* 0xd480d4800b387431 */ /* 0x080fe40000040006 */
[----:B------:R-:W-:Y:S02]  /*c310*/  HADD2.F32 R48, -RZ, R61.H1_H1 ;  /* 0x3000003dff307230 */ /* 0x000fe40000004100 */
[-C--:B------:R-:W-:Y:S02]  /*c320*/  HFMA2 R58, R45, R6.reuse.H0_H0, -72, -72 ;  /* 0xd480d4802d3a7431 */ /* 0x080fe40000040006 */
[----:B------:R-:W-:Y:S01]  /*c330*/  FFMA.FTZ R10, R42, R51, R53 ;  /* 0x000000332a0a7223 */ /* 0x000fe20000010035 */
[-C--:B------:R-:W-:Y:S02]  /*c340*/  HFMA2 R60, R47, R6.reuse.H0_H0, -72, -72 ;  /* 0xd480d4802f3c7431 */ /* 0x080fe40000040006 */
[----:B------:R-:W-:Y:S02]  /*c350*/  HADD2.F32 R47, -RZ, R56.H0_H0 ;  /* 0x20000038ff2f7230 */ /* 0x000fe40000004100 */
[----:B------:R-:W-:-:S02]  /*c360*/  HFMA2 R62, R49, R6.H0_H0, -72, -72 ;  /* 0xd480d480313e7431 */ /* 0x000fc40000040006 */
[----:B------:R-:W-:Y:S02]  /*c370*/  HADD2.F32 R46, -RZ, R58.H0_H0 ;  /* 0x2000003aff2e7230 */ /* 0x000fe40000004100 */
        /* <DEDUP_REMOVED lines=87> */
.L_x_2793:
        /* <DEDUP_REMOVED lines=8> */
.L_x_2789:
        /* <DEDUP_REMOVED lines=8> */
.L_x_2797:
[----:B------:R-:W-:Y:S01]  /*c9f0*/  ISETP.NE.AND P0, PT, R15, R22, PT ;  /* 0x000000160f00720c */ /* 0x000fe20003f05270 */
[----:B-----5:R-:W5:Y:S01]  /*ca00*/  LDG.E.128.CONSTANT R28, desc[UR8][R4.64] ;  /* 0x00000008041c7981 */ /* 0x020f62000c1e9d00 */
[----:B------:R-:W0:Y:S11]  /*ca10*/  LDC.64 R10, c[0x0][0x3a8] ;  /* 0x0000ea00ff0a7b82 */ /* 0x000e360000000a00 */
[----:B------:R-:W-:-:S02]  /*ca20*/  @!P0 LEA R8, R16, R1, 0x3 ;  /* 0x0000000110088211 */ /* 0x000fc400078e18ff */
[----:B------:R-:W-:-:S04]  /*ca30*/  @!P0 MOV R7, R21 ;  /* 0x0000001500078202 */ /* 0x000fc80000000f00 */
[----:B------:R-:W2:Y:S04]  /*ca40*/  @!P0 LDL.64 R8, [R8+0x8] ;  /* 0x0000080008088983 */ /* 0x000ea80000100a00 */
[----:B------:R0:W3:Y:S01]  /*ca50*/  @!P0 LDG.E.U16.CONSTANT R0, desc[UR8][R6.64] ;  /* 0x0000000806008981 */ /* 0x0000e2000c1e9500 */
[----:B------:R-:W1:Y:S01]  /*ca60*/  S2R R33, SR_CTAID.Y ;  /* 0x0000000000217919 */ /* 0x000e620000002600 */
[----:B0-----:R-:W-:-:S05]  /*ca70*/  MOV R7, R11 ;  /* 0x0000000b00077202 */ /* 0x001fca0000000f00 */
[----:B------:R-:W-:-:S05]  /*ca80*/  IMAD.WIDE R2, R7, 0x4, R4 ;  /* 0x0000000407027825 */ /* 0x000fca00078e0204 */
[----:B------:R0:W5:Y:S01]  /*ca90*/  LDG.E.128.CONSTANT R24, desc[UR8][R2.64] ;  /* 0x0000000802187981 */ /* 0x000162000c1e9d00 */
[----:B-1----:R-:W-:-:S05]  /*caa0*/  IMAD R33, R33, -0x2, R10 ;  /* 0xfffffffe21217824 */ /* 0x002fca00078e020a */
[----:B------:R-:W-:Y:S01]  /*cab0*/  ISETP.GE.AND P1, PT, R33, 0x1, PT ;  /* 0x000000012100780c */ /* 0x000fe20003f26270 */
[----:B0-----:R-:W-:Y:S01]  /*cac0*/  IMAD.WIDE R2, R7, 0x4, R2 ;  /* 0x0000000407027825 */ /* 0x001fe200078e0202 */
[----:B--2---:R-:W-:Y:S02]  /*cad0*/  @!P0 PRMT R12, R8, 0x7610, R12 ;  /* 0x00007610080c8816 */ /* 0x004fe4000000000c */
[----:B------:R-:W-:Y:S02]  /*cae0*/  @!P0 PRMT R13, R9, 0x7610, R13 ;  /* 0x00007610090d8816 */ /* 0x000fe4000000000d */
[----:B---3--:R-:W-:Y:S02]  /*caf0*/  @!P0 IADD3 R22, PT, PT, R0, R15, RZ ;  /* 0x0000000f00168210 */ /* 0x008fe40007ffe0ff */
[----:B------:R-:W-:Y:S02]  /*cb00*/  @!P0 PRMT R12, R12, 0x7610, R8 ;  /* 0x000076100c0c8816 */ /* 0x000fe40000000008 */
[----:B------:R-:W-:-:S02]  /*cb10*/  @!P0 PRMT R13, R13, 0x7610, R9 ;  /* 0x000076100d0d8816 */ /* 0x000fc40000000009 */
[----:B------:R-:W-:Y:S02]  /*cb20*/  @!P0 IADD3 R0, PT, PT, R16, 0x1, RZ ;  /* 0x0000000110008810 */ /* 0x000fe40007ffe0ff */
[----:B------:R-:W-:Y:S01]  /*cb30*/  IADD3 R15, PT, PT, R15, 0x20, RZ ;  /* 0x000000200f0f7810 */ /* 0x000fe20007ffe0ff */
[----:B------:R-:W-:Y:S06]  /*cb40*/  @!P1 BRA `(.L_x_2796) ;  /* 0x0000001400f49947 */ /* 0x000fec0003800000 */
[----:B------:R-:W2:Y:S01]  /*cb50*/  LDG.E.128.CONSTANT R8, desc[UR8][R2.64] ;  /* 0x0000000802087981 */ /* 0x000ea2000c1e9d00 */
[----:B-----5:R-:W-:Y:S01]  /*cb60*/  SHF.R.U32.HI R34, RZ, 0xf, R28 ;  /* 0x0000000fff227819 */ /* 0x020fe2000001161c */
[----:B------:R-:W-:Y:S01]  /*cb70*/  HFMA2 R46, -RZ, RZ, 0, 0.125 ;  /* 0x00003000ff2e7431 */ /* 0x000fe200000001ff */
[--C-:B------:R-:W-:Y:S02]  /*cb80*/  SHF.R.U32.HI R35, RZ, 0xf, R29.reuse ;  /* 0x0000000fff237819 */ /* 0x100fe4000001161d */
[C---:B------:R-:W-:Y:S02]  /*cb90*/  LOP3.LUT R37, R29.reuse, 0x380038, RZ, 0xc0, !PT ;  /* 0x003800381d257812 */ /* 0x040fe400078ec0ff */
[----:B------:R-:W-:Y:S02]  /*cba0*/  SHF.R.U32.HI R69, RZ, 0x6, R29 ;  /* 0x00000006ff457819 */ /* 0x000fe4000001161d */
        /* <DEDUP_REMOVED lines=8> */
[C---:B------:R-:W-:Y:S02]  /*cc30*/  LOP3.LUT R32, R28.reuse, 0x380038, RZ, 0xc0, !PT ;  /* 0x003800381c207812 */ /* 0x040fe400078ec0ff */
[----:B------:R-:W-:Y:S02]  /*cc40*/  SHF.R.U32.HI R67, RZ, 0x6, R28 ;  /* 0x00000006ff437819 */ /* 0x000fe4000001161c */
[----:B------:R-:W-:Y:S02]  /*cc50*/  LOP3.LUT R75, R28, 0x70007, RZ, 0xc0, !PT ;  /* 0x000700071c4b7812 */ /* 0x000fe400078ec0ff */
        /* <DEDUP_REMOVED lines=14> */
[----:B------:R-:W-:Y:S02]  /*cd40*/  SHF.R.U32.HI R93, RZ, 0x6, R24 ;  /* 0x00000006ff5d7819 */ /* 0x000fe40000011618 */
[----:B------:R-:W-:Y:S01]  /*cd50*/  LOP3.LUT R86, R24, 0x70007, RZ, 0xc0, !PT ;  /* 0x0007000718567812 */ /* 0x000fe200078ec0ff */
[----:B------:R-:W-:Y:S01]  /*cd60*/  HFMA2 R63, R63, R46.H0_H0, -132, -132 ;  /* 0xd820d8203f3f7431 */ /* 0x000fe2000004002e */
        /* <DEDUP_REMOVED lines=12> */
[----:B------:R-:W-:Y:S02]  /*ce30*/  LOP3.LUT R26, R41, 0x10001, RZ, 0xc0, !PT ;  /* 0x00010001291a7812 */ /* 0x000fe400078ec0ff */
[----:B------:R-:W-:-:S02]  /*ce40*/  LOP3.LUT R25, R35, 0x20002, R24, 0xf8, !PT ;  /* 0x0002000223197812 */ /* 0x000fc400078ef818 */
[----:B------:R-:W-:Y:S02]  /*ce50*/  LOP3.LUT R53, R30, 0x64006400, RZ, 0xfc, !PT ;  /* 0x640064001e357812 */ /* 0x000fe400078efcff */
[----:B------:R-:W-:Y:S02]  /*ce60*/  LOP3.LUT R41, R39, 0x20002, R40, 0xf8, !PT ;  /* 0x0002000227297812 */ /* 0x000fe400078ef828 */
[----:B------:R-:W-:Y:S01]  /*ce70*/  LOP3.LUT R45, R26, 0x20002, R45, 0xf8, !PT ;  /* 0x000200021a2d7812 */ /* 0x000fe200078ef82d */
[----:B------:R-:W-:Y:S01]  /*ce80*/  HFMA2 R53, R53, R46.H0_H0, -132, -132 ;  /* 0xd820d82035357431 */ /* 0x000fe2000004002e */
        /* <DEDUP_REMOVED lines=8> */
[----:B------:R-:W-:Y:S01]  /*cf10*/  MOV R23, 0x2400 ;  /* 0x0000240000177802 */ /* 0x000fe20000000f00 */
[-C--:B------:R-:W-:Y:S01]  /*cf20*/  HFMA2 R59, R43, R46.reuse.H0_H0, -132, -132 ;  /* 0xd820d8202b3b7431 */ /* 0x080fe2000004002e */
[----:B------:R-:W-:Y:S01]  /*cf30*/  LOP3.LUT R75, R75, 0x64006400, RZ, 0xfc, !PT ;  /* 0x640064004b4b7812 */ /* 0x000fe200078efcff */
[----:B------:R-:W-:Y:S01]  /*cf40*/  HFMA2 R51, R51, R46.H0_H0, -132, -132 ;  /* 0xd820d82033337431 */ /* 0x000fe2000004002e */
[----:B------:R-:W-:-:S02]  /*cf50*/  LOP3.LUT R79, R79, 0x64006400, RZ, 0xfc, !PT ;  /* 0x640064004f4f7812 */ /* 0x000fc400078efcff */
[----:B------:R-:W-:Y:S02]  /*cf60*/  LOP3.LUT R83, R83, 0x64006400, RZ, 0xfc, !PT ;  /* 0x6400640053537812 */ /* 0x000fe400078efcff */
[----:B------:R-:W-:Y:S01]  /*cf70*/  LOP3.LUT R86, R86, 0x64006400, RZ, 0xfc, !PT ;  /* 0x6400640056567812 */ /* 0x000fe200078efcff */
[----:B------:R-:W-:Y:S01]  /*cf80*/  HADD2 R79, R79, -1028, -1028 ;  /* 0xe404e4044f4f7430 */ /* 0x000fe20000000000 */
[----:B------:R-:W-:Y:S02]  /*cf90*/  LOP3.LUT R88, R88, 0x64006400, RZ, 0xfc, !PT ;  /* 0x6400640058587812 */ /* 0x000fe400078efcff */
[----:B------:R-:W-:Y:S02]  /*cfa0*/  ISETP.NE.AND P1, PT, R33, 0x1, PT ;  /* 0x000000012100780c */ /* 0x000fe40003f25270 */
[----:B--2---:R-:W-:Y:S02]  /*cfb0*/  SHF.R.U32.HI R78, RZ, 0xd, R8 ;  /* 0x0000000dff4e7819 */ /* 0x004fe40000011608 */
[----:B------:R-:W-:-:S02]  /*cfc0*/  SHF.R.U32.HI R80, RZ, 0xd, R9 ;  /* 0x0000000dff507819 */ /* 0x000fc40000011609 */
[----:B------:R-:W-:Y:S02]  /*cfd0*/  LOP3.LUT R78, R29, 0x40004, R78, 0xf8, !PT ;  /* 0x000400041d4e7812 */ /* 0x000fe400078ef84e */
[----:B------:R-:W-:Y:S02]  /*cfe0*/  LOP3.LUT R29, R38, 0x64006400, RZ, 0xfc, !PT ;  /* 0x64006400261d7812 */ /* 0x000fe400078efcff */
[----:B------:R-:W-:Y:S02]  /*cff0*/  LOP3.LUT R38, R77, 0x380038, RZ, 0xc0, !PT ;  /* 0x003800384d267812 */ /* 0x000fe400078ec0ff */
[----:B------:R-:W-:Y:S01]  /*d000*/  LOP3.LUT R27, R9, 0x380038, RZ, 0xc0, !PT ;  /* 0x00380038091b7812 */ /* 0x000fe200078ec0ff */
[----:B------:R-:W-:Y:S01]  /*d010*/  HFMA2 R34, R29, R46.H0_H0, -132, -132 ;  /* 0xd820d8201d227431 */ /* 0x000fe2000004002e */
[----:B------:R-:W-:Y:S02]  /*d020*/  LOP3.LUT R29, R28, 0x64006400, RZ, 0xfc, !PT ;  /* 0x640064001c1d7812 */ /* 0x000fe400078efcff */
[----:B------:R-:W-:-:S02]  /*d030*/  LOP3.LUT R31, R38, 0x64006400, RZ, 0xfc, !PT ;  /* 0x64006400261f7812 */ /* 0x000fc400078efcff */
[----:B------:R-:W-:Y:S01]  /*d040*/  SHF.R.U32.HI R73, RZ, 0x6, R9 ;  /* 0x00000006ff497819 */ /* 0x000fe20000011609 */
[-C--:B------:R-:W-:Y:S01]  /*d050*/  HFMA2 R64, R29, R46.reuse.H0_H0, -132, -132 ;  /* 0xd820d8201d407431 */ /* 0x080fe2000004002e */
[----:B------:R-:W-:Y:S01]  /*d060*/  LOP3.LUT R87, R9, 0x70007, RZ, 0xc0, !PT ;  /* 0x0007000709577812 */ /* 0x000fe200078ec0ff */
[----:B------:R-:W-:Y:S01]  /*d070*/  HFMA2 R62, R31, R46.H0_H0, -132, -132 ;  /* 0xd820d8201f3e7431 */ /* 0x000fe2000004002e */
[--C-:B------:R-:W-:Y:S01]  /*d080*/  SHF.R.U32.HI R84, RZ, 0xd, R11.reuse ;  /* 0x0000000dff547819 */ /* 0x100fe2000001160b */
[----:B------:R-:W0:Y:S01]  /*d090*/  LDS.128 R28, [UR4] ;  /* 0x00000004ff1c7984 */ /* 0x000e220008000c00 */
[C---:B------:R-:W-:Y:S02]  /*d0a0*/  LOP3.LUT R44, R11.reuse, 0x380038, RZ, 0xc0, !PT ;  /* 0x003800380b2c7812 */ /* 0x040fe400078ec0ff */
[----:B------:R-:W-:Y:S02]  /*d0b0*/  SHF.R.U32.HI R76, RZ, 0x6, R11 ;  /* 0x00000006ff4c7819 */ /* 0x000fe4000001160b */
[----:B------:R-:W-:-:S02]  /*d0c0*/  LOP3.LUT R91, R11, 0x70007, RZ, 0xc0, !PT ;  /* 0x000700070b5b7812 */ /* 0x000fc400078ec0ff */
[----:B------:R-:W-:Y:S02]  /*d0d0*/  LOP3.LUT R9, R32, 0x64006400, RZ, 0xfc, !PT ;  /* 0x6400640020097812 */ /* 0x000fe400078efcff */
[C---:B------:R-:W-:Y:S02]  /*d0e0*/  LOP3.LUT R24, R8.reuse, 0x380038, RZ, 0xc0, !PT ;  /* 0x0038003808187812 */ /* 0x040fe400078ec0ff */
[----:B------:R-:W-:Y:S01]  /*d0f0*/  SHF.R.U32.HI R35, RZ, 0x6, R8 ;  /* 0x00000006ff237819 */ /* 0x000fe20000011608 */
[----:B------:R-:W-:Y:S01]  /*d100*/  HFMA2 R72, R9, R46.H0_H0, -132, -132 ;  /* 0xd820d82009487431 */ /* 0x000fe2000004002e */
[----:B------:R-:W-:Y:S02]  /*d110*/  LOP3.LUT R85, R8, 0x70007, RZ, 0xc0, !PT ;  /* 0x0007000708557812 */ /* 0x000fe400078ec0ff */
[----:B------:R-:W-:Y:S02]  /*d120*/  LOP3.LUT R11, R69, 0x380038, RZ, 0xc0, !PT ;  /* 0x00380038450b7812 */ /* 0x000fe400078ec0ff */
[----:B------:R-:W-:-:S02]  /*d130*/  SHF.R.U32.HI R82, RZ, 0xd, R10 ;  /* 0x0000000dff527819 */ /* 0x000fc4000001160a */
[C---:B------:R-:W-:Y:S02]  /*d140*/  LOP3.LUT R39, R10.reuse, 0x380038, RZ, 0xc0, !PT ;  /* 0x003800380a277812 */ /* 0x040fe400078ec0ff */
[----:B------:R-:W-:Y:S02]  /*d150*/  SHF.R.U32.HI R74, RZ, 0x6, R10 ;  /* 0x00000006ff4a7819 */ /* 0x000fe4000001160a */
[----:B------:R-:W-:Y:S02]  /*d160*/  LOP3.LUT R89, R10, 0x70007, RZ, 0xc0, !PT ;  /* 0x000700070a597812 */ /* 0x000fe400078ec0ff */
[----:B------:R-:W-:Y:S02]  /*d170*/  LOP3.LUT R8, R67, 0x380038, RZ, 0xc0, !PT ;  /* 0x0038003843087812 */ /* 0x000fe400078ec0ff */
[----:B------:R-:W-:Y:S02]  /*d180*/  LOP3.LUT R10, R93, 0x380038, RZ, 0xc0, !PT ;  /* 0x003800385d0a7812 */ /* 0x000fe400078ec0ff */
[----:B------:R-:W-:-:S02]  /*d190*/  LOP3.LUT R80, R25, 0x40004, R80, 0xf8, !PT ;  /* 0x0004000419507812 */ /* 0x000fc400078ef850 */
        /* <DEDUP_REMOVED lines=24> */
[----:B------:R-:W-:Y:S02]  /*d320*/  LOP3.LUT R82, R41, 0x40004, R82, 0xf8, !PT ;  /* 0x0004000429527812 */ /* 0x000fe400078ef852 */
        /* <DEDUP_REMOVED lines=24> */
[----:B------:R-:W-:Y:S01]  /*d4b0*/  LOP3.LUT R84, R45, 0x40004, R84, 0xf8, !PT ;  /* 0x000400042d547812 */ /* 0x000fe200078ef854 */
[-C--:B------:R-:W-:Y:S01]  /*d4c0*/  HFMA2 R45, R24, R23.reuse.H0_H0, -20, -20 ;  /* 0xcd00cd00182d7431 */ /* 0x080fe20000040017 */
        /* <DEDUP_REMOVED lines=26> */
[----:B------:R-:W-:Y:S01]  /*d670*/  HADD2 R75, R83, -1028, -1028 ;  /* 0xe404e404534b7430 */ /* 0x000fe20000000000 */
[----:B------:R-:W-:Y:S01]  /*d680*/  LOP3.LUT R67, R67, 0x64006400, RZ, 0xfc, !PT ;  /* 0x6400640043437812 */ /* 0x000fe200078efcff */
[-C--:B------:R-:W-:Y:S01]  /*d690*/  HFMA2 R27, R79, R28.reuse, RZ.H0_H0 ;  /* 0x0000001c4f1b7231 */ /* 0x080fe200000400ff */
[----:B------:R-:W-:Y:S01]  /*d6a0*/  LOP3.LUT R69, R69, 0x64006400, RZ, 0xfc, !PT ;  /* 0x6400640045457812 */ /* 0x000fe200078efcff */
[----:B------:R-:W-:Y:S02]  /*d6b0*/  HFMA2 R26, R72, R29, R26 ;  /* 0x0000001d481a7231 */ /* 0x000fe4000000001a */
[----:B------:R-:W-:-:S02]  /*d6c0*/  HFMA2 R28, R75, R28, RZ.H0_H0 ;  /* 0x0000001c4b1c7231 */ /* 0x000fc400000400ff */
[-C--:B------:R-:W-:Y:S02]  /*d6d0*/  HFMA2 R97, R34, R29.reuse, R71 ;  /* 0x0000001d22617231 */ /* 0x080fe40000000047 */
        /* <DEDUP_REMOVED lines=10> */
[-C--:B------:R-:W-:Y:S02]  /*d780*/  HFMA2 R98, R69, R30.reuse, R97 ;  /* 0x0000001e45627231 */ /* 0x080fe40000000061 */
[----:B------:R-:W-:Y:S01]  /*d790*/  HADD2 R67, R25, -1028, -1028 ;  /* 0xe404e40419437430 */ /* 0x000fe20000000000 */
[----:B------:R-:W-:Y:S01]  /*d7a0*/  LOP3.LUT R96, R96, 0x70007, RZ, 0xc0, !PT ;  /* 0x0007000760607812 */ /* 0x000fe200078ec0ff */
[-C--:B------:R-:W-:Y:S01]  /*d7b0*/  HFMA2 R29, R71, R30.reuse, R27 ;  /* 0x0000001e471d7231 */ /* 0x080fe2000000001b */
[----:B------:R-:W-:Y:S01]  /*d7c0*/  LOP3.LUT R95, R95, 0x64006400, RZ, 0xfc, !PT ;  /* 0x640064005f5f7812 */ /* 0x000fe200078efcff */
[----:B------:R-:W-:Y:S01]  /*d7d0*/  HFMA2 R99, R67, R30, R99 ;  /* 0x0000001e43637231 */ /* 0x000fe20000000063 */
[----:B------:R-:W0:Y:S01]  /*d7e0*/  LDS.128 R24, [UR4+0x20] ;  /* 0x00002004ff187984 */ /* 0x000e220008000c00 */
[-C--:B------:R-:W-:Y:S01]  /*d7f0*/  HFMA2 R30, R68, R31.reuse, R28 ;  /* 0x0000001f441e7231 */ /* 0x080fe2000000001c */
[----:B------:R-:W-:Y:S01]  /*d800*/  LOP3.LUT R28, R90, 0x64006400, RZ, 0xfc, !PT ;  /* 0x640064005a1c7812 */ /* 0x000fe200078efcff */
[----:B------:R-:W-:-:S02]  /*d810*/  HFMA2 R98, R64, R31, R98 ;  /* 0x0000001f40627231 */ /* 0x000fc40000000062 */
[----:B------:R-:W-:Y:S01]  /*d820*/  HFMA2 R97, R66, R31, R29 ;  /* 0x0000001f42617231 */ /* 0x000fe2000000001d */
[----:B------:R-:W-:Y:S01]  /*d830*/  LOP3.LUT R29, R92, 0x64006400, RZ, 0xfc, !PT ;  /* 0x640064005c1d7812 */ /* 0x000fe200078efcff */
[----:B------:R-:W-:Y:S01]  /*d840*/  HADD2 R92, R86, -1028, -1028 ;  /* 0xe404e404565c7430 */ /* 0x000fe20000000000 */
[----:B------:R-:W-:Y:S01]  /*d850*/  LOP3.LUT R94, R94, 0x70007, RZ, 0xc0, !PT ;  /* 0x000700075e5e7812 */ /* 0x000fe200078ec0ff */
[----:B------:R-:W-:Y:S02]  /*d860*/  HADD2 R90, R88, -1028, -1028 ;  /* 0xe404e404585a7430 */ /* 0x000fe40000000000 */
[-C--:B-1----:R-:W-:Y:S02]  /*d870*/  HFMA2 R30, R49, R8.reuse, R30 ;  /* 0x00000008311e7231 */ /* 0x082fe4000000001e */
[----:B------:R-:W-:Y:S02]  /*d880*/  HADD2 R88, R28, -1028, -1028 ;  /* 0xe404e4041c587430 */ /* 0x000fe40000000000 */
[----:B------:R-:W-:-:S02]  /*d890*/  HFMA2 R98, R45, R8, R98 ;  /* 0x000000082d627231 */ /* 0x000fc40000000062 */
[----:B------:R-:W-:Y:S01]  /*d8a0*/  HFMA2 R99, R62, R31, R99 ;  /* 0x0000001f3e637231 */ /* 0x000fe20000000063 */
[----:B------:R-:W-:Y:S01]  /*d8b0*/  LOP3.LUT R85, R85, 0x64006400, RZ, 0xfc, !PT ;  /* 0x6400640055557812 */ /* 0x000fe200078efcff */
[-C--:B------:R-:W-:Y:S01]  /*d8c0*/  HFMA2 R97, R47, R8.reuse, R97 ;  /* 0x000000082f617231 */ /* 0x080fe20000000061 */
[----:B------:R-:W-:Y:S01]  /*d8d0*/  LOP3.LUT R89, R89, 0x64006400, RZ, 0xfc, !PT ;  /* 0x6400640059597812 */ /* 0x000fe200078efcff */
[----:B------:R-:W-:Y:S02]  /*d8e0*/  HFMA2 R99, R43, R8, R99 ;  /* 0x000000082b637231 */ /* 0x000fe40000000063 */
[-C--:B------:R-:W-:Y:S02]  /*d8f0*/  HFMA2 R30, R92, R9.reuse, R30 ;  /* 0x000000095c1e7231 */ /* 0x080fe4000000001e */
[----:B------:R-:W-:Y:S02]  /*d900*/  HADD2 R86, R29, -1028, -1028 ;  /* 0xe404e4041d567430 */ /* 0x000fe40000000000 */
[----:B------:R-:W-:-:S02]  /*d910*/  HFMA2 R98, R88, R9, R98 ;  /* 0x0000000958627231 */ /* 0x000fc40000000062 */
[-C--:B------:R-:W-:Y:S01]  /*d920*/  HFMA2 R97, R90, R9.reuse, R97 ;  /* 0x000000095a617231 */ /* 0x080fe20000000061 */
[----:B------:R-:W-:Y:S01]  /*d930*/  LOP3.LUT R94, R94, 0x64006400, RZ, 0xfc, !PT ;  /* 0x640064005e5e7812 */ /* 0x000fe200078efcff */
[----:B------:R-:W-:Y:S01]  /*d940*/  HFMA2 R8, R86, R9, R99 ;  /* 0x0000000956087231 */ /* 0x000fe20000000063 */
[----:B------:R-:W-:Y:S01]  /*d950*/  LOP3.LUT R35, R35, 0x70007, RZ, 0xc0, !PT ;  /* 0x0007000723237812 */ /* 0x000fe200078ec0ff */
[-C--:B------:R-:W-:Y:S02]  /*d960*/  HFMA2 R97, R63, R10.reuse, R97 ;  /* 0x0000000a3f617231 */ /* 0x080fe40000000061 */
[-C--:B------:R-:W-:Y:S02]  /*d970*/  HFMA2 R9, R65, R10.reuse, R30 ;  /* 0x0000000a41097231 */ /* 0x080fe4000000001e */
[----:B------:R-:W-:Y:S02]  /*d980*/  HADD2 R100, R93, -1028, -1028 ;  /* 0xe404e4045d647430 */ /* 0x000fe40000000000 */
[----:B------:R-:W-:-:S02]  /*d990*/  HFMA2 R99, R61, R10, R98 ;  /* 0x0000000a3d637231 */ /* 0x000fc40000000062 */
[----:B------:R-:W-:Y:S01]  /*d9a0*/  HFMA2 R10, R59, R10, R8 ;  /* 0x0000000a3b0a7231 */ /* 0x000fe20000000008 */
[----:B------:R-:W-:Y:S01]  /*d9b0*/  LOP3.LUT R8, R96, 0x64006400, RZ, 0xfc, !PT ;  /* 0x6400640060087812 */ /* 0x000fe200078efcff */
[----:B------:R-:W-:Y:S01]  /*d9c0*/  HADD2 R96, R95, -1028, -1028 ;  /* 0xe404e4045f607430 */ /* 0x000fe20000000000 */
[----:B------:R-:W1:Y:S01]  /*d9d0*/  LDS.128 R28, [UR4+0x30] ;  /* 0x00003004ff1c7984 */ /* 0x000e620008000c00 */
[----:B------:R-:W-:Y:S02]  /*d9e0*/  HADD2 R85, R85, -1028, -1028 ;  /* 0xe404e40455557430 */ /* 0x000fe40000000000 */
[-C--:B------:R-:W-:Y:S02]  /*d9f0*/  HFMA2 R9, R100, R11.reuse, R9 ;  /* 0x0000000b64097231 */ /* 0x080fe40000000009 */
[----:B------:R-:W-:Y:S01]  /*da00*/  HADD2 R89, R89, -1028, -1028 ;  /* 0xe404e40459597430 */ /* 0x000fe20000000000 */
[----:B------:R-:W-:Y:S01]  /*da10*/  LOP3.LUT R74, R74, 0x70007, RZ, 0xc0, !PT ;  /* 0x000700074a4a7812 */ /* 0x000fe200078ec0ff */
[----:B------:R-:W-:-:S02]  /*da20*/  HFMA2 R99, R96, R11, R99 ;  /* 0x0000000b60637231 */ /* 0x000fc40000000063 */
[----:B------:R-:W-:Y:S01]  /*da30*/  HADD2 R98, R94, -1028, -1028 ;  /* 0xe404e4045e627430 */ /* 0x000fe20000000000 */
[----:B------:R-:W-:Y:S01]  /*da40*/  LOP3.LUT R73, R73, 0x70007, RZ, 0xc0, !PT ;  /* 0x0007000749497812 */ /* 0x000fe200078ec0ff */
[----:B------:R-:W-:Y:S01]  /*da50*/  HADD2 R94, R8, -1028, -1028 ;  /* 0xe404e404085e7430 */ /* 0x000fe20000000000 */
[----:B------:R-:W-:Y:S01]  /*da60*/  LOP3.LUT R35, R35, 0x64006400, RZ, 0xfc, !PT ;  /* 0x6400640023237812 */ /* 0x000fe200078efcff */
[-C--:B0-----:R-:W-:Y:S02]  /*da70*/  HFMA2 R9, R57, R24.reuse, R9 ;  /* 0x0000001839097231 */ /* 0x081fe40000000009 */
[-C--:B------:R-:W-:Y:S01]  /*da80*/  HFMA2 R97, R98, R11.reuse, R97 ;  /* 0x0000000b62617231 */ /* 0x080fe20000000061 */
[----:B------:R-:W-:Y:S01]  /*da90*/  LOP3.LUT R87, R87, 0x64006400, RZ, 0xfc, !PT ;  /* 0x6400640057577812 */ /* 0x000fe200078efcff */
[-C--:B------:R-:W-:Y:S02]  /*daa0*/  HFMA2 R99, R53, R24.reuse, R99 ;  /* 0x0000001835637231 */ /* 0x080fe40000000063 */
[----:B------:R-:W-:Y:S01]  /*dab0*/  HFMA2 R10, R94, R11, R10 ;  /* 0x0000000b5e0a7231 */ /* 0x000fe2000000000a */
[----:B------:R-:W-:Y:S01]  /*dac0*/  LOP3.LUT R91, R91, 0x64006400, RZ, 0xfc, !PT ;  /* 0x640064005b5b7812 */ /* 0x000fe200078efcff */
[----:B------:R-:W-:Y:S01]  /*dad0*/  HFMA2 R97, R55, R24, R97 ;  /* 0x0000001837617231 */ /* 0x000fe20000000061 */
[----:B------:R-:W-:Y:S01]  /*dae0*/  LOP3.LUT R74, R74, 0x64006400, RZ, 0xfc, !PT ;  /* 0x640064004a4a7812 */ /* 0x000fe200078efcff */
[----:B------:R-:W-:-:S02]  /*daf0*/  HFMA2 R9, R44, R25, R9 ;  /* 0x000000192c097231 */ /* 0x000fc40000000009 */
[----:B------:R-:W-:Y:S01]  /*db00*/  HFMA2 R10, R51, R24, R10 ;  /* 0x00000018330a7231 */ /* 0x000fe2000000000a */
[----:B------:R-:W-:Y:S01]  /*db10*/  LOP3.LUT R93, R73, 0x64006400, RZ, 0xfc, !PT ;  /* 0x64006400495d7812 */ /* 0x000fe200078efcff */
[-C--:B------:R-:W-:Y:S02]  /*db20*/  HFMA2 R99, R40, R25.reuse, R99 ;  /* 0x0000001928637231 */ /* 0x080fe40000000063 */
[----:B------:R-:W-:Y:S01]  /*db30*/  HADD2 R73, R35, -1028, -1028 ;  /* 0xe404e40423497430 */ /* 0x000fe20000000000 */
[----:B------:R-:W-:Y:S01]  /*db40*/  LOP3.LUT R76, R76, 0x70007, RZ, 0xc0, !PT ;  /* 0x000700074c4c7812 */ /* 0x000fe200078ec0ff */
[-C--:B------:R-:W-:Y:S02]  /*db50*/  HFMA2 R97, R42, R25.reuse, R97 ;  /* 0x000000192a617231 */ /* 0x080fe40000000061 */
[-C--:B------:R-:W-:Y:S02]  /*db60*/  HFMA2 R9, R85, R26.reuse, R9 ;  /* 0x0000001a55097231 */ /* 0x080fe40000000009 */
[----:B------:R-:W-:Y:S01]  /*db70*/  HFMA2 R10, R38, R25, R10 ;  /* 0x00000019260a7231 */ /* 0x000fe2000000000a */
[----:B------:R-:W-:Y:S01]  /*db80*/  LOP3.LUT R76, R76, 0x64006400, RZ, 0xfc, !PT ;  /* 0x640064004c4c7812 */ /* 0x000fe200078efcff */
[----:B------:R-:W-:-:S02]  /*db90*/  HFMA2 R99, R89, R26, R99 ;  /* 0x0000001a59637231 */ /* 0x000fc40000000063 */
[----:B------:R-:W-:Y:S02]  /*dba0*/  HADD2 R87, R87, -1028, -1028 ;  /* 0xe404e40457577430 */ /* 0x000fe40000000000 */
[----:B------:R-:W-:Y:S02]  /*dbb0*/  HADD2 R91, R91, -1028, -1028 ;  /* 0xe404e4045b5b7430 */ /* 0x000fe40000000000 */
[-C--:B------:R-:W-:Y:S02]  /*dbc0*/  HFMA2 R9, R60, R27.reuse, R9 ;  /* 0x0000001b3c097231 */ /* 0x080fe40000000009 */
[----:B------:R-:W-:Y:S01]  /*dbd0*/  HADD2 R95, R74, -1028, -1028 ;  /* 0xe404e4044a5f7430 */ /* 0x000fe20000000000 */
[----:B------:R-:W-:Y:S01]  /*dbe0*/  LOP3.LUT R74, R78, 0x64006400, RZ, 0xfc, !PT ;  /* 0x640064004e4a7812 */ /* 0x000fe200078efcff */
[----:B------:R-:W-:Y:S02]  /*dbf0*/  HFMA2 R99, R56, R27, R99 ;  /* 0x0000001b38637231 */ /* 0x000fe40000000063 */
[-C--:B------:R-:W-:Y:S01]  /*dc00*/  HFMA2 R97, R87, R26.reuse, R97 ;  /* 0x0000001a57617231 */ /* 0x080fe20000000061 */
[----:B------:R-:W-:Y:S01]  /*dc10*/  LOP3.LUT R78, R82, 0x64006400, RZ, 0xfc, !PT ;  /* 0x64006400524e7812 */ /* 0x000fe200078efcff */
[----:B------:R-:W-:-:S02]  /*dc20*/  HFMA2 R10, R91, R26, R10 ;  /* 0x0000001a5b0a7231 */ /* 0x000fc4000000000a */
[-C--:B-1----:R-:W-:Y:S02]  /*dc30*/  HFMA2 R26, R73, R28.reuse, R9 ;  /* 0x0000001c491a7231 */ /* 0x082fe40000000009 */
[-C--:B------:R-:W-:Y:S02]  /*dc40*/  HFMA2 R8, R58, R27.reuse, R97 ;  /* 0x0000001b3a087231 */ /* 0x080fe40000000061 */
[----:B------:R-:W-:Y:S02]  /*dc50*/  HFMA2 R24, R95, R28, R99 ;  /* 0x0000001c5f187231 */ /* 0x000fe40000000063 */
[----:B------:R-:W-:Y:S02]  /*dc60*/  HADD2 R93, R93, -1028, -1028 ;  /* 0xe404e4045d5d7430 */ /* 0x000fe40000000000 */
[----:B------:R-:W-:Y:S02]  /*dc70*/  HFMA2 R10, R54, R27, R10 ;  /* 0x0000001b360a7231 */ /* 0x000fe4000000000a */
[----:B------:R-:W-:-:S02]  /*dc80*/  HFMA2 R26, R52, R29, R26 ;  /* 0x0000001d341a7231 */ /* 0x000fc4000000001a */
[----:B------:R-:W-:Y:S01]  /*dc90*/  HADD2 R97, R76, -1028, -1028 ;  /* 0xe404e4044c617430 */ /* 0x000fe20000000000 */
[----:B------:R-:W-:Y:S01]  /*dca0*/  LOP3.LUT R76, R80, 0x64006400, RZ, 0xfc, !PT ;  /* 0x64006400504c7812 */ /* 0x000fe200078efcff */
[----:B------:R-:W-:Y:S02]  /*dcb0*/  HFMA2 R24, R48, R29, R24 ;  /* 0x0000001d30187231 */ /* 0x000fe40000000018 */
[----:B------:R-:W-:Y:S01]  /*dcc0*/  HFMA2 R25, R93, R28, R8 ;  /* 0x0000001c5d197231 */ /* 0x000fe20000000008 */
[----:B------:R-:W-:Y:S01]  /*dcd0*/  LOP3.LUT R80, R84, 0x64006400, RZ, 0xfc, !PT ;  /* 0x6400640054507812 */ /* 0x000fe200078efcff */
[----:B------:R-:W-:Y:S02]  /*dce0*/  HADD2 R74, R74, -1028, -1028 ;  /* 0xe404e4044a4a7430 */ /* 0x000fe40000000000 */
[----:B------:R-:W-:Y:S02]  /*dcf0*/  HFMA2 R26, R41, R30, R26 ;  /* 0x0000001e291a7231 */ /* 0x000fe4000000001a */
[----:B------:R-:W-:-:S02]  /*dd00*/  HFMA2 R10, R97, R28, R10 ;  /* 0x0000001c610a7231 */ /* 0x000fc4000000000a */
[-C--:B------:R-:W-:Y:S02]  /*dd10*/  HFMA2 R24, R37, R30.reuse, R24 ;  /* 0x0000001e25187231 */ /* 0x080fe40000000018 */
[----:B------:R-:W-:Y:S02]  /*dd20*/  HADD2 R78, R78, -1028, -1028 ;  /* 0xe404e4044e4e7430 */ /* 0x000fe40000000000 */
[----:B------:R-:W-:Y:S02]  /*dd30*/  HFMA2 R25, R50, R29, R25 ;  /* 0x0000001d32197231 */ /* 0x000fe40000000019 */
[----:B------:R-:W-:Y:S02]  /*dd40*/  HFMA2 R26, R74, R31, R26 ;  /* 0x0000001f4a1a7231 */ /* 0x000fe4000000001a */
        /* <DEDUP_REMOVED lines=39> */
[-C--:B------:R-:W-:Y:S02]  /*dfc0*/  HFMA2 R81, R68, R11.reuse, R81 ;  /* 0x0000000b44517231 */ /* 0x080fe40000000051 */
[----:B------:R-:W-:-:S02]  /*dfd0*/  HFMA2 R77, R64, R11, R77 ;  /* 0x0000000b404d7231 */ /* 0x000fc4000000004d */
[----:B------:R-:W-:-:S04]  /*dfe0*/  HFMA2 R47, R59, R26, R43 ;  /* 0x0000001a3b2f7231 */ /* 0x000fc8000000002b */
        /* <DEDUP_REMOVED lines=51> */
.L_x_2796:
        /* <DEDUP_REMOVED lines=10> */
.L_x_2795:
[----:B------:R-:W0:Y:S02]  /*e3c0*/  LDCU UR5, c[0x0][0x3dc] ;  /* 0x00007b80ff0577ac */ /* 0x000e240008000800 */
[----:B0-----:R-:W-:-:S04]  /*e3d0*/  VIMNMX R14, PT, PT, R14, UR5, PT ;  /* 0x000000050e0e7c48 */ /* 0x001fc8000bfe0100 */
[----:B------:R-:W-:-:S13]  /*e3e0*/  ISETP.GT.AND P0, PT, R14, R15, PT ;  /* 0x0000000f0e00720c */ /* 0x000fda0003f04270 */
[----:B------:R-:W-:Y:S05]  /*e3f0*/  @!P0 BRA `(.L_x_2798) ;  /* 0x0000000c00788947 */ /* 0x000fea0003800000 */
[----:B------:R-:W0:Y:S01]  /*e400*/  LDC.64 R2, c[0x0][0x3b8] ;  /* 0x0000ee00ff027b82 */ /* 0x000e220000000a00 */
[----:B------:R-:W1:Y:S01]  /*e410*/  LDCU UR6, c[0x0][0x3a8] ;  /* 0x00007500ff0677ac */ /* 0x000e620008000800 */
[----:B------:R-:W-:Y:S01]  /*e420*/  UIADD3 UR4, UPT, UPT, UR4, 0x80, URZ ;  /* 0x0000008004047890 */ /* 0x000fe2000fffe0ff */
[----:B0-----:R-:W-:-:S03]  /*e430*/  IMAD.WIDE.U32 R2, R15, 0x4, R2 ;  /* 0x000000040f027825 */ /* 0x001fc600078e0002 */
[----:B------:R-:W-:-:S04]  /*e440*/  IADD3 R0, P0, PT, R2, 0x2, RZ ;  /* 0x0000000202007810 */ /* 0x000fc80007f1e0ff */
[----:B-1----:R-:W-:-:S09]  /*e450*/  IADD3.X R3, PT, PT, RZ, R3, RZ, P0, !PT ;  /* 0x00000003ff037210 */ /* 0x002fd200007fe4ff */
.L_x_2800:
[----:B------:R-:W-:Y:S01]  /*e460*/  ISETP.NE.AND P0, PT, R15, R22, PT ;  /* 0x000000160f00720c */ /* 0x000fe20003f05270 */
[----:B------:R-:W0:Y:S08]  /*e470*/  S2UR UR5, SR_CTAID.Y ;  /* 0x00000000000579c3 */ /* 0x000e300000002600 */
[----:B------:R-:W1:Y:S04]  /*e480*/  LDC R7, c[0x0][0x3ac] ;  /* 0x0000eb00ff077b82 */ /* 0x000e680000000800 */
[----:B------:R-:W-:-:S02]  /*e490*/  @!P0 LEA R8, R16, R1, 0x3 ;  /* 0x0000000110088211 */ /* 0x000fc400078e18ff */
[----:B------:R-:W-:-:S04]  /*e4a0*/  @!P0 MOV R2, R0 ;  /* 0x0000000000028202 */ /* 0x000fc80000000f00 */
[----:B------:R-:W2:Y:S04]  /*e4b0*/  @!P0 LDL.64 R8, [R8+0x8] ;  /* 0x0000080008088983 */ /* 0x000ea80000100a00 */
[----:B------:R-:W3:Y:S01]  /*e4c0*/  @!P0 LDG.E.U16.CONSTANT R2, desc[UR8][R2.64] ;  /* 0x0000000802028981 */ /* 0x000ee2000c1e9500 */
[----:B------:R-:W-:Y:S01]  /*e4d0*/  IADD3 R0, P2, PT, R0, 0x40, RZ ;  /* 0x0000004000007810 */ /* 0x000fe20007f5e0ff */
[----:B0-----:R-:W-:-:S04]  /*e4e0*/  UIMAD UR5, UR5, -0x2, UR6 ;  /* 0xfffffffe050578a4 */ /* 0x001fc8000f8e0206 */
[----:B------:R-:W-:Y:S01]  /*e4f0*/  UISETP.GE.AND UP0, UPT, UR5, 0x1, UPT ;  /* 0x000000010500788c */ /* 0x000fe2000bf06270 */
[----:B--2---:R-:W-:Y:S02]  /*e500*/  @!P0 PRMT R12, R8, 0x7610, R12 ;  /* 0x00007610080c8816 */ /* 0x004fe4000000000c */
[----:B------:R-:W-:Y:S02]  /*e510*/  @!P0 PRMT R13, R9, 0x7610, R13 ;  /* 0x00007610090d8816 */ /* 0x000fe4000000000d */
[----:B---3--:R-:W-:Y:S02]  /*e520*/  @!P0 IADD3 R22, PT, PT, R2, R15, RZ ;  /* 0x0000000f02168210 */ /* 0x008fe40007ffe0ff */
[----:B------:R-:W-:Y:S02]  /*e530*/  @!P0 PRMT R12, R12, 0x7610, R8 ;  /* 0x000076100c0c8816 */ /* 0x000fe40000000008 */
[----:B------:R-:W-:Y:S02]  /*e540*/  @!P0 IADD3 R2, PT, PT, R16, 0x1, RZ ;  /* 0x0000000110028810 */ /* 0x000fe40007ffe0ff */
[----:B------:R-:W-:-:S02]  /*e550*/  IADD3 R15, PT, PT, R15, 0x10, RZ ;  /* 0x000000100f0f7810 */ /* 0x000fc40007ffe0ff */
[----:B------:R-:W-:Y:S01]  /*e560*/  @!P0 PRMT R13, R13, 0x7610, R9 ;  /* 0x000076100d0d8816 */ /* 0x000fe20000000009 */
[----:B-1----:R-:W-:Y:S06]  /*e570*/  BRA.U !UP0, `(.L_x_2799) ;  /* 0x0000000d08007547 */ /* 0x002fec000b800000 */
        /* <DEDUP_REMOVED lines=19> */
[----:B-----5:R-:W-:-:S02]  /*e6b0*/  LOP3.LUT R25, R10, 0x300030, RZ, 0xc0, !PT ;  /* 0x003000300a197812 */ /* 0x020fc400078ec0ff */
        /* <DEDUP_REMOVED lines=51> */
[----:B------:R-:W-:Y:S01]  /*e9f0*/  LOP3.LUT R48, R42, 0xc000c0, RZ, 0xc0, !PT ;  /* 0x00c000c02a307812 */ /* 0x000fe200078ec0ff */
[----:B------:R-:W1:Y:S01]  /*ea00*/  LDS.128 R24, [UR4+-0x70] ;  /* 0xffff9004ff187984 */ /* 0x000e620008000c00 */
[----:B------:R-:W-:Y:S02]  /*ea10*/  LOP3.LUT R57, R55, 0x64006400, RZ, 0xfc, !PT ;  /* 0x6400640037397812 */ /* 0x000fe400078efcff */
[----:B------:R-:W-:Y:S02]  /*ea20*/  LOP3.LUT R46, R46, 0x64006400, RZ, 0xfc, !PT ;  /* 0x640064002e2e7812 */ /* 0x000fe400078efcff */
[----:B------:R-:W-:Y:S01]  /*ea30*/  LOP3.LUT R47, R44, 0x64006400, RZ, 0xfc, !PT ;  /* 0x640064002c2f7812 */ /* 0x000fe200078efcff */
[----:B------:R-:W-:Y:S01]  /*ea40*/  HADD2 R57, R57, -1026, -1026 ;  /* 0xe402e40239397430 */ /* 0x000fe20000000000 */
        /* <DEDUP_REMOVED lines=8> */
[----:B------:R-:W-:Y:S01]  /*ead0*/  LOP3.LUT R58, R39, 0xc000c0, RZ, 0xc0, !PT ;  /* 0x00c000c0273a7812 */ /* 0x000fe200078ec0ff */
[----:B------:R-:W-:Y:S01]  /*eae0*/  HFMA2 R52, R52, R59.H1_H1, -18, -18 ;  /* 0xcc80cc8034347431 */ /* 0x000fe2000006003b */
[----:B------:R-:W-:Y:S01]  /*eaf0*/  LOP3.LUT R54, R55, 0x64006400, RZ, 0xfc, !PT ;  /* 0x6400640037367812 */ /* 0x000fe200078efcff */
[----:B------:R-:W-:Y:S01]  /*eb00*/  HADD2 R55, R47, -1026, -1026 ;  /* 0xe402e4022f377430 */ /* 0x000fe20000000000 */
[----:B------:R-:W-:-:S02]  /*eb10*/  LOP3.LUT R56, R56, 0x64006400, RZ, 0xfc, !PT ;  /* 0x6400640038387812 */ /* 0x000fc400078efcff */
[----:B------:R-:W-:Y:S01]  /*eb20*/  LOP3.LUT R50, R51, 0x64006400, RZ, 0xfc, !PT ;  /* 0x6400640033327812 */ /* 0x000fe200078efcff */
[-C--:B------:R-:W-:Y:S01]  /*eb30*/  HFMA2 R54, R54, R59.reuse.H1_H1, -18, -18 ;  /* 0xcc80cc8036367431 */ /* 0x080fe2000006003b */
[----:B------:R-:W-:Y:S01]  /*eb40*/  LOP3.LUT R51, R58, 0x64006400, RZ, 0xfc, !PT ;  /* 0x640064003a337812 */ /* 0x000fe200078efcff */
[-C--:B0-----:R-:W-:Y:S02]  /*eb50*/  HFMA2 R47, R55, R8.reuse, RZ ;  /* 0x00000008372f7231 */ /* 0x081fe400000000ff */
[-C--:B------:R-:W-:Y:S01]  /*eb60*/  HFMA2 R58, R56, R59.reuse.H1_H1, -18, -18 ;  /* 0xcc80cc80383a7431 */ /* 0x080fe2000006003b */
[----:B------:R-:W-:Y:S01]  /*eb70*/  LOP3.LUT R42, R42, 0x30003, RZ, 0xc0, !PT ;  /* 0x000300032a2a7812 */ /* 0x000fe200078ec0ff */
[-C--:B------:R-:W-:Y:S01]  /*eb80*/  HFMA2 R50, R50, R59.reuse.H1_H1, -18, -18 ;  /* 0xcc80cc8032327431 */ /* 0x080fe2000006003b */
[----:B------:R-:W-:Y:S01]  /*eb90*/  LOP3.LUT R35, R35, 0x30003, RZ, 0xc0, !PT ;  /* 0x0003000323237812 */ /* 0x000fe200078ec0ff */
[----:B------:R-:W-:Y:S02]  /*eba0*/  HFMA2 R56, R51, R59.H1_H1, -18, -18 ;  /* 0xcc80cc8033387431 */ /* 0x000fe4000006003b */
[----:B------:R-:W-:Y:S01]  /*ebb0*/  HFMA2 R51, R53, R8, RZ ;  /* 0x0000000835337231 */ /* 0x000fe200000000ff */
        /* <DEDUP_REMOVED lines=10> */
[-C--:B------:R-:W-:Y:S01]  /*ec60*/  HFMA2 R49, R59, R8.reuse, RZ.H0_H0 ;  /* 0x000000083b317231 */ /* 0x080fe200000400ff */
[----:B------:R-:W-:Y:S01]  /*ec70*/  LOP3.LUT R41, R41, 0x64006400, RZ, 0xfc, !PT ;  /* 0x6400640029297812 */ /* 0x000fe200078efcff */
[----:B------:R-:W-:Y:S01]  /*ec80*/  HFMA2 R8, R57, R8, RZ.H0_H0 ;  /* 0x0000000839087231 */ /* 0x000fe200000400ff */
[----:B------:R-:W-:Y:S01]  /*ec90*/  LOP3.LUT R39, R39, 0x64006400, RZ, 0xfc, !PT ;  /* 0x6400640027277812 */ /* 0x000fe200078efcff */
        /* <DEDUP_REMOVED lines=8> */
[----:B------:R-:W-:Y:S02]  /*ed20*/  HADD2 R60, R41, -1026, -1026 ;  /* 0xe402e402293c7430 */ /* 0x000fe40000000000 */
[-C--:B-1----:R-:W-:Y:S02]  /*ed30*/  HFMA2 R47, R42, R24.reuse, R47 ;  /* 0x000000182a2f7231 */ /* 0x082fe4000000002f */
[----:B------:R-:W-:Y:S02]  /*ed40*/  HFMA2 R8, R58, R11, R8 ;  /* 0x0000000b3a087231 */ /* 0x000fe40000000008 */
[----:B------:R-:W-:Y:S02]  /*ed50*/  HADD2 R61, R39, -1026, -1026 ;  /* 0xe402e402273d7430 */ /* 0x000fe40000000000 */
        /* <DEDUP_REMOVED lines=13> */
[----:B------:R-:W-:-:S02]  /*ee30*/  HADD2 R25, R25.H0_H0, R25.H1_H1 ;  /* 0x3000001919197230 */ /* 0x000fc40000000800 */
[-C--:B------:R-:W-:Y:S02]  /*ee40*/  HFMA2 R47, R52, R27.reuse, R47 ;  /* 0x0000001b342f7231 */ /* 0x080fe4000000002f */
        /* <DEDUP_REMOVED lines=8> */
[----:B------:R-:W-:Y:S06]  /*eed0*/  BRA.U !UP0, `(.L_x_2799) ;  /* 0x0000000108a87547 */ /* 0x000fec000b800000 */
[----:B------:R-:W0:Y:S04]  /*eee0*/  LDS.128 R8, [UR4] ;  /* 0x00000004ff087984 */ /* 0x000e280008000c00 */
        /* <DEDUP_REMOVED lines=41> */
.L_x_2799:
[----:B------:R-:W-:Y:S01]  /*f180*/  ISETP.GE.AND P1, PT, R15, R14, PT ;  /* 0x0000000e0f00720c */ /* 0x000fe20003f26270 */
[----:B------:R-:W-:Y:S01]  /*f190*/  UIADD3 UR4, UPT, UPT, UR4, 0x20, URZ ;  /* 0x0000002004047890 */ /* 0x000fe2000fffe0ff */
[----:B------:R-:W-:Y:S01]  /*f1a0*/  @!P0 MOV R16, R2 ;  /* 0x0000000200108202 */ /* 0x000fe20000000f00 */
[----:B------:R-:W-:Y:S01]  /*f1b0*/  IMAD.WIDE R4, R7, 0x4, R4 ;  /* 0x0000000407047825 */ /* 0x000fe200078e0204 */
[----:B------:R-:W-:-:S09]  /*f1c0*/  IADD3.X R3, PT, PT, RZ, R3, RZ, P2, !PT ;  /* 0x00000003ff037210 */ /* 0x000fd200017fe4ff */
[----:B------:R-:W-:Y:S05]  /*f1d0*/  @!P1 BRA `(.L_x_2800) ;  /* 0xfffffff000a09947 */ /* 0x000fea000383ffff */
.L_x_2798:
[----:B------:R-:W0:Y:S01]  /*f1e0*/  S2R R0, SR_CTAID.Y ;  /* 0x0000000000007919 */ /* 0x000e220000002600 */
[----:B------:R-:W0:Y:S02]  /*f1f0*/  LDC R3, c[0x0][0x3a8] ;  /* 0x0000ea00ff037b82 */ /* 0x000e240000000800 */
[----:B0-----:R-:W-:-:S05]  /*f200*/  IMAD R6, R0, -0x2, R3 ;  /* 0xfffffffe00067824 */ /* 0x001fca00078e0203 */
[----:B------:R-:W-:-:S13]  /*f210*/  ISETP.GT.AND P0, PT, R6, RZ, PT ;  /* 0x000000ff0600720c */ /* 0x000fda0003f04270 */
[----:B------:R-:W-:Y:S05]  /*f220*/  @!P0 EXIT ;  /* 0x000000000000894d */ /* 0x000fea0003800000 */
[----:B------:R-:W0:Y:S01]  /*f230*/  S2R R2, SR_CTAID.X ;  /* 0x0000000000027919 */ /* 0x000e220000002500 */
[----:B------:R-:W1:Y:S01]  /*f240*/  LDC.64 R4, c[0x0][0x3a0] ;  /* 0x0000e800ff047b82 */ /* 0x000e620000000a00 */
[----:B------:R-:W-:Y:S01]  /*f250*/  IMAD R3, R0, R7, RZ ;  /* 0x0000000700037224 */ /* 0x000fe200078e02ff */
[----:B------:R-:W0:Y:S02]  /*f260*/  S2R R9, SR_TID.X ;  /* 0x0000000000097919 */ /* 0x000e240000002100 */
[----:B0-----:R-:W-:-:S04]  /*f270*/  LEA R0, R2, R9, 0x6 ;  /* 0x0000000902007211 */ /* 0x001fc800078e30ff */
[----:B------:R-:W-:-:S04]  /*f280*/  LEA R0, R0, R3, 0x1 ;  /* 0x0000000300007211 */ /* 0x000fc800078e08ff */
        /* <DEDUP_REMOVED lines=9> */
.L_x_2804:
[----:B------:R-:W0:Y:S02]  /*f320*/  LDS R2, [R0] ;  /* 0x0000000000027984 */ /* 0x000e240000000800 */
[----:B0-----:R-:W-:-:S05]  /*f330*/  HADD2 R3, R2, R17 ;  /* 0x0000001102037230 */ /* 0x001fca0000000000 */
[----:B------:R-:W0:Y:S02]  /*f340*/  ATOMS.CAST.SPIN P0, [R0], R2, R3 ;  /* 0x000000020000758d */ /* 0x000e240001800003 */
[----:B0-----:R-:W-:Y:S05]  /*f350*/  @!P0 BRA `(.L_x_2804) ;  /* 0xfffffffc00f08947 */ /* 0x001fea000383ffff */
[----:B------:R-:W-:Y:S05]  /*f360*/  BRA `(.L_x_2802) ;  /* 0x00000000000c7947 */ /* 0x000fea0003800000 */
.L_x_2803:
[----:B------:R-:W2:Y:S02]  /*f370*/  LD.E R0, desc[UR8][R4.64] ;  /* 0x0000000804007980 */ /* 0x000ea4000c101900 */
[----:B--2---:R-:W-:-:S05]  /*f380*/  IADD3 R3, PT, PT, R17, R0, RZ ;  /* 0x0000000011037210 */ /* 0x004fca0007ffe0ff */
[----:B------:R0:W-:Y:S02]  /*f390*/  ST.E desc[UR8][R4.64], R3 ;  /* 0x0000000304007985 */ /* 0x0001e4000c101908 */
.L_x_2802:
[----:B------:R-:W-:Y:S05]  /*f3a0*/  BSYNC.RECONVERGENT B0 ;  /* 0x0000000000007941 */ /* 0x000fea0003800200 */
.L_x_2801:
[----:B------:R1:W-:Y:S01]  /*f3b0*/  ATOM.E.ADD.F16x2.RN.STRONG.GPU P0, RZ, desc[UR8][R4.64+0x4], R18 ;  /* 0x8000041204ff79a2 */ /* 0x0003e2000c10e108 */
[----:B------:R-:W-:Y:S04]  /*f3c0*/  BSSY.RECONVERGENT B0, `(.L_x_2805) ;  /* 0x000000e000007945 */ /* 0x000fe80003800200 */
[----:B-1----:R-:W-:Y:S05]  /*f3d0*/  @P0 BRA `(.L_x_2806) ;  /* 0x0000000000300947 */ /* 0x002fea0003800000 */
[----:B------:R-:W1:Y:S02]  /*f3e0*/  QSPC.E.S P0, RZ, [R4+0x4] ;  /* 0x0000040004ff73aa */ /* 0x000e640000000500 */
[----:B-1----:R-:W-:Y:S05]  /*f3f0*/  @!P0 BRA `(.L_x_2807) ;  /* 0x00000000001c8947 */ /* 0x002fea0003800000 */
[----:B------:R-:W-:-:S04]  /*f400*/  MOV R2, R4 ;  /* 0x0000000400027202 */ /* 0x000fc80000000f00 */
[----:B------:R-:W-:-:S07]  /*f410*/  MOV R0, R2 ;  /* 0x0000000200007202 */ /* 0x000fce0000000f00 */
.L_x_2808:
[----:B------:R-:W0:Y:S02]  /*f420*/  LDS R2, [R0+0x4] ;  /* 0x0000040000027984 */ /* 0x000e240000000800 */
[----:B0-----:R-:W-:-:S05]  /*f430*/  HFMA2 R3, R2, 1, 1, R18 ;  /* 0x3c003c0002037831 */ /* 0x001fca0000000012 */
[----:B------:R-:W0:Y:S02]  /*f440*/  ATOMS.CAST.SPIN P0, [R0+0x4], R2, R3 ;  /* 0x000004020000758d */ /* 0x000e240001800003 */
[----:B0-----:R-:W-:Y:S05]  /*f450*/  @!P0 BRA `(.L_x_2808) ;  /* 0xfffffffc00f08947 */ /* 0x001fea000383ffff */
[----:B------:R-:W-:Y:S05]  /*f460*/  BRA `(.L_x_2806) ;  /* 0x00000000000c7947 */ /* 0x000fea0003800000 */
.L_x_2807:
[----:B------:R-:W0:Y:S02]  /*f470*/  LD.E R0, desc[UR8][R4.64+0x4] ;  /* 0x0000040804007980 */ /* 0x000e24000c101900 */
[----:B0-----:R-:W-:-:S05]  /*f480*/  IADD3 R3, PT, PT, R18, R0, RZ ;  /* 0x0000000012037210 */ /* 0x001fca0007ffe0ff */
[----:B------:R1:W-:Y:S02]  /*f490*/  ST.E desc[UR8][R4.64+0x4], R3 ;  /* 0x0000040304007985 */ /* 0x0003e4000c101908 */
.L_x_2806:
[----:B------:R-:W-:Y:S05]  /*f4a0*/  BSYNC.RECONVERGENT B0 ;  /* 0x0000000000007941 */ /* 0x000fea0003800200 */
.L_x_2805:
        /* <DEDUP_REMOVED lines=10> */
.L_x_2812:
[----:B------:R-:W0:Y:S02]  /*f550*/  LDS R2, [R0] ;  /* 0x0000000000027984 */ /* 0x000e240000000800 */
[----:B0-----:R-:W-:-:S05]  /*f560*/  HADD2 R3, R2, R19 ;  /* 0x0000001302037230 */ /* 0x001fca0000000000 */
[----:B------:R-:W0:Y:S02]  /*f570*/  ATOMS.CAST.SPIN P0, [R0], R2, R3 ;  /* 0x000000020000758d */ /* 0x000e240001800003 */
[----:B0-----:R-:W-:Y:S05]  /*f580*/  @!P0 BRA `(.L_x_2812) ;  /* 0xfffffffc00f08947 */ /* 0x001fea000383ffff */
[----:B------:R-:W-:Y:S05]  /*f590*/  BRA `(.L_x_2810) ;  /* 0x00000000000c7947 */ /* 0x000fea0003800000 */
.L_x_2811:
[----:B------:R-:W2:Y:S02]  /*f5a0*/  LD.E R0, desc[UR8][R4.64] ;  /* 0x0000000804007980 */ /* 0x000ea4000c101900 */
[----:B--2---:R-:W-:-:S05]  /*f5b0*/  IADD3 R3, PT, PT, R19, R0, RZ ;  /* 0x0000000013037210 */ /* 0x004fca0007ffe0ff */
[----:B------:R0:W-:Y:S02]  /*f5c0*/  ST.E desc[UR8][R4.64], R3 ;  /* 0x0000000304007985 */ /* 0x0001e4000c101908 */
.L_x_2810:
[----:B------:R-:W-:Y:S05]  /*f5d0*/  BSYNC.RECONVERGENT B0 ;  /* 0x0000000000007941 */ /* 0x000fea0003800200 */
.L_x_2809:
[----:B------:R1:W-:Y:S02]  /*f5e0*/  ATOM.E.ADD.F16x2.RN.STRONG.GPU P0, RZ, desc[UR8][R4.64+0x4], R20 ;  /* 0x8000041404ff79a2 */ /* 0x0003e4000c10e108 */
[----:B-1----:R-:W-:Y:S05]  /*f5f0*/  @P0 EXIT ;  /* 0x000000000000094d */ /* 0x002fea0003800000 */
[----:B------:R-:W1:Y:S02]  /*f600*/  QSPC.E.S P0, RZ, [R4+0x4] ;  /* 0x0000040004ff73aa */ /* 0x000e640000000500 */
[----:B-1----:R-:W-:Y:S05]  /*f610*/  @!P0 BRA `(.L_x_2813) ;  /* 0x00000000001c8947 */ /* 0x002fea0003800000 */
[----:B------:R-:W-:-:S04]  /*f620*/  MOV R2, R4 ;  /* 0x0000000400027202 */ /* 0x000fc80000000f00 */
[----:B------:R-:W-:-:S07]  /*f630*/  MOV R0, R2 ;  /* 0x0000000200007202 */ /* 0x000fce0000000f00 */
.L_x_2814:
[----:B------:R-:W0:Y:S02]  /*f640*/  LDS R2, [R0+0x4] ;  /* 0x0000040000027984 */ /* 0x000e240000000800 */
[----:B0-----:R-:W-:-:S05]  /*f650*/  HFMA2 R3, R2, 1, 1, R20 ;  /* 0x3c003c0002037831 */ /* 0x001fca0000000014 */
[----:B------:R-:W0:Y:S02]  /*f660*/  ATOMS.CAST.SPIN P0, [R0+0x4], R2, R3 ;  /* 0x000004020000758d */ /* 0x000e240001800003 */
[----:B0-----:R-:W-:Y:S05]  /*f670*/  @!P0 BRA `(.L_x_2814) ;  /* 0xfffffffc00f08947 */ /* 0x001fea000383ffff */
[----:B------:R-:W-:Y:S05]  /*f680*/  EXIT ;  /* 0x000000000000794d */ /* 0x000fea0003800000 */
.L_x_2813:
[----:B------:R-:W0:Y:S02]  /*f690*/  LD.E R0, desc[UR8][R4.64+0x4] ;  /* 0x0000040804007980 */ /* 0x000e24000c101900 */
[----:B0-----:R-:W-:-:S05]  /*f6a0*/  IADD3 R3, PT, PT, R20, R0, RZ ;  /* 0x0000000014037210 */ /* 0x001fca0007ffe0ff */
[----:B------:R-:W-:Y:S01]  /*f6b0*/  ST.E desc[UR8][R4.64+0x4], R3 ;  /* 0x0000040304007985 */ /* 0x000fe2000c101908 */
[----:B------:R-:W-:Y:S05]  /*f6c0*/  EXIT ;  /* 0x000000000000794d */ /* 0x000fea0003800000 */
.L_x_2815:
        /* <DEDUP_REMOVED lines=11> */
.L_x_4514:


//--------------------- .text._Z23gemm_half_q_half_kernelILi2ELi160ELb0ELb0ELi64EEvPK6__halfPKjS4_S2_PS0_iiiiPKtS7_iiiiiibS2_i --------------------------
	.section	.text._Z23gemm_half_q_half_kernelILi2ELi160ELb0ELb0ELi64EEvPK6__halfPKjS4_S2_PS0_iiiiPKtS7_iiiiiibS2_i,"ax",@progbits
	.align	128
        .global         _Z23gemm_half_q_half_kernelILi2ELi160ELb0ELb0ELi64EEvPK6__halfPKjS4_S2_PS0_iiiiPKtS7_iiiiiibS2_i
        .type           _Z23gemm_half_q_half_kernelILi2ELi160ELb0ELb0ELi64EEvPK6__halfPKjS4_S2_PS0_iiiiPKtS7_iiiiiibS2_i,@function
        .size           _Z23gemm_half_q_half_kernelILi2ELi160ELb0ELb0ELi64EEvPK6__halfPKjS4_S2_PS0_iiiiPKtS7_iiiiiibS2_i,(.L_x_4515 - _Z23gemm_half_q_half_kernelILi2ELi160ELb0ELb0ELi64EEvPK6__halfPKjS4_S2_PS0_iiiiPKtS7_iiiiiibS2_i)
        .other          _Z23gemm_half_q_half_kernelILi2ELi160ELb0ELb0ELi64EEvPK6__halfPKjS4_S2_PS0_iiiiPKtS7_iiiiiibS2_i,@"STO_CUDA_ENTRY STV_DEFAULT"
_Z23gemm_half_q_half_kernelILi2ELi160ELb0ELb0ELi64EEvPK6__halfPKjS4_S2_PS0_iiiiPKtS7_iiiiiibS2_i:
.text._Z23gemm_half_q_half_kernelILi2ELi160ELb0ELb0ELi64EEvPK6__halfPKjS4_S2_PS0_iiiiPKtS7_iiiiiibS2_i:
        /* <DEDUP_REMOVED lines=55> */
.L_x_2821:
        /* <DEDUP_REMOVED lines=32> */
.L_x_2820:
        /* <DEDUP_REMOVED lines=20> */
.L_x_2822:
[----:B------:R-:W-:-:S13]  /*06b0*/  ISETP.EQ.AND P1, PT, RZ, UR8, PT ;  /* 0x00000008ff007c0c */ /* 0x000fda000bf22270 */
[----:B------:R-:W-:Y:S05]  /*06c0*/  @!P0 BRA P1, `(.L_x_2817) ;  /* 0x00000004007c8947 */ /* 0x000fea0000800000 */
.L_x_2819:
        /* <DEDUP_REMOVED lines=12> */
.L_x_2818:
        /* <DEDUP_REMOVED lines=17> */
.L_x_2825:
        /* <DEDUP_REMOVED lines=32> */
.L_x_2824:
        /* <DEDUP_REMOVED lines=21> */
.L_x_2826:
[----:B------:R-:W-:-:S09]  /*0bf0*/  UISETP.NE.OR UP0, UPT, UR8, URZ, UP0 ;  /* 0x000000ff0800728c */ /* 0x000fd20008705670 */
[----:B------:R-:W-:Y:S05]  /*0c00*/  BRA.U !UP0, `(.L_x_2817) ;  /* 0x00000001082c7547 */ /* 0x000fea000b800000 */
.L_x_2823:
        /* <DEDUP_REMOVED lines=11> */
.L_x_2817:
[----:B------:R-:W-:Y:S05]  /*0cc0*/  BSYNC.RECONVERGENT B0 ;  /* 0x0000000000007941 */ /* 0x000fea0003800200 */
.L_x_2816:
[----:B------:R-:W1:Y:S02]  /*0cd0*/  LDCU UR8, c[0x0][0x3ac] ;  /* 0x00007580ff0877ac */ /* 0x000e640008000800 */
[----:B-1----:R-:W-:-:S04]  /*0ce0*/  MOV R16, UR8 ;  /* 0x0000000800107c02 */ /* 0x002fc80008000f00 */
        /* <DEDUP_REMOVED lines=22> */
.L_x_2830:
        /* <DEDUP_REMOVED lines=15> */
.L_x_2829:
        /* <DEDUP_REMOVED lines=12> */
.L_x_2831:
[----:B------:R-:W-:-:S09]  /*1000*/  UISETP.NE.OR UP0, UPT, UR8, URZ, UP0 ;  /* 0x000000ff0800728c */ /* 0x000fd20008705670 */
[----:B------:R-:W-:Y:S05]  /*1010*/  BRA.U !UP0, `(.L_x_2827) ;  /* 0x00000001081c7547 */ /* 0x000fea000b800000 */
.L_x_2828:
[----:B01----:R-:W0:Y:S02]  /*1020*/  LDC.64 R4, c[0x0][0x3a0] ;  /* 0x0000e800ff047b82 */ /* 0x003e240000000a00 */
.L_x_2832:
[C---:B0-----:R-:W-:Y:S01]  /*1030*/  IMAD.WIDE R6, R15.reuse, 0x2, R4 ;  /* 0x000000020f067825 */ /* 0x041fe200078e0204 */
[----:B------:R-:W-:Y:S01]  /*1040*/  UIADD3 UR8, UPT, UPT, UR8, 0x1, URZ ;  /* 0x0000000108087890 */ /* 0x000fe2000fffe0ff */
[----:B------:R-:W-:-:S03]  /*1050*/  IADD3 R15, PT, PT, R15, R16, RZ ;  /* 0x000000100f0f7210 */ /* 0x000fc60007ffe0ff */
[----:B------:R2:W-:Y:S01]  /*1060*/  STG.E.64 desc[UR12][R6.64], RZ ;  /* 0x000000ff06007986 */ /* 0x0005e2000c101b0c */
[----:B------:R-:W-:-:S09]  /*1070*/  UISETP.NE.AND UP0, UPT, UR8, URZ, UPT ;  /* 0x000000ff0800728c */ /* 0x000fd2000bf05270 */
[----:B--2---:R-:W-:Y:S05]  /*1080*/  BRA.U UP0, `(.L_x_2832) ;  /* 0xfffffffd00e87547 */ /* 0x004fea000b83ffff */
.L_x_2827:
        /* <DEDUP_REMOVED lines=20> */
.L_x_2834:
[----:B------:R-:W-:-:S05]  /*11d0*/  IADD3 R13, PT, PT, R17, R20, RZ ;  /* 0x00000014110d7210 */ /* 0x000fca0007ffe0ff */
        /* <DEDUP_REMOVED lines=13> */
[----:B---3--:R-:W-:-:S04]  /*12b0*/  SHF.R.U32.HI R19, RZ, R2, R11 ;  /* 0x00000002ff137219 */ /* 0x008fc8000001160b */
        /* <DEDUP_REMOVED lines=22> */
[----:B-1----:R-:W-:Y:S01]  /*1420*/  PRMT R11, R11, 0x5410, R10 ;  /* 0x000054100b0b7816 */ /* 0x002fe2000000000a */
[----:B------:R-:W-:-:S04]  /*1430*/  IMAD R10, R20, 0x8, R1 ;  /* 0x00000008140a7824 */ /* 0x000fc800078e0201 */
[----:B------:R-:W-:-:S05]  /*1440*/  HMUL2 R15, R11, R12.H0_H0 ;  /* 0x2000000c0b0f7232 */ /* 0x000fca0000000000 */
[----:B------:R3:W-:Y:S01]  /*1450*/  STL.64 [R10], R14 ;  /* 0x0000000e0a007387 */ /* 0x0007e20000100a00 */
[----:B------:R-:W-:-:S04]  /*1460*/  UIADD3 UR4, UPT, UPT, UR8, UR4, URZ ;  /* 0x0000000408047290 */ /* 0x000fc8000fffe0ff */
[----:B------:R-:W-:Y:S01]  /*1470*/  UISETP.GE.AND UP0, UPT, UR4, UR6, UPT ;  /* 0x000000060400728c */ /* 0x000fe2000bf06270 */
[----:B------:R-:W-:-:S08]  /*1480*/  IADD3 R20, PT, PT, R20, 0x1, RZ ;  /* 0x0000000114147810 */ /* 0x000fd00007ffe0ff */
[----:B---3--:R-:W-:Y:S05]  /*1490*/  BRA.U !UP0, `(.L_x_2834) ;  /* 0xfffffffd084c7547 */ /* 0x008fea000b83ffff */
.L_x_2833:
        /* <DEDUP_REMOVED lines=30> */
.L_x_2835:
        /* <DEDUP_REMOVED lines=8> */
.L_x_2836:
        /* <DEDUP_REMOVED lines=8> */
.L_x_2837:
        /* <DEDUP_REMOVED lines=8> */
.L_x_2838:
        /* <DEDUP_REMOVED lines=8> */
.L_x_2839:
        /* <DEDUP_REMOVED lines=14> */
[----:B-----5:R-:W-:Y:S02]  /*1960*/  IADD3 R21, PT, PT, R21, UR5, RZ ;  /* 0x0000000515157c10 */ /* 0x020fe4000fffe0ff */
[----:B------:R-:W-:-:S04]  /*1970*/  IADD3 R3, P0, PT, R3, R2, RZ ;  /* 0x0000000203037210 */ /* 0x000fc80007f1e0ff */
        /* <DEDUP_REMOVED lines=8> */
[----:B------:R-:W-:Y:S01]  /*1a00*/  PRMT R3, R7, 0x7610, R7 ;  /* 0x0000761007037816 */ /* 0x000fe20000000007 */
[----:B------:R-:W-:Y:S06]  /*1a10*/  @!P0 BRA `(.L_x_2840) ;  /* 0x0000004000808947 */ /* 0x000fec0003800000 */
[----:B------:R-:W-:Y:S01]  /*1a20*/  UIMAD.WIDE.U32 UR8, UR14, 0x100, UR10 ;  /* 0x000001000e0878a5 */ /* 0x000fe2000f8e000a */
[----:B------:R-:W-:Y:S01]  /*1a30*/  MOV R26, R4 ;  /* 0x00000004001a7202 */ /* 0x000fe20000000f00 */
[----:B------:R-:W-:Y:S01]  /*1a40*/  UISETP.LT.AND UP1, UPT, UR6, UR15, UPT ;  /* 0x0000000f0600728c */ /* 0x000fe2000bf21270 */
[----:B------:R-:W-:Y:S01]  /*1a50*/  MOV R27, R5 ;  /* 0x00000005001b7202 */ /* 0x000fe20000000f00 */
[----:B------:R-:W-:Y:S01]  /*1a60*/  UIADD3 UR7, UP0, UPT, UR8, 0x2, URZ ;  /* 0x0000000208077890 */ /* 0x000fe2000ff1e0ff */
[----:B------:R-:W-:Y:S01]  /*1a70*/  MOV R18, RZ ;  /* 0x000000ff00127202 */ /* 0x000fe20000000f00 */
[----:B------:R-:W0:Y:S01]  /*1a80*/  LDCU.64 UR10, c[0x0][0x3a8] ;  /* 0x00007500ff0a77ac */ /* 0x000e220008000a00 */
[----:B------:R-:W-:Y:S01]  /*1a90*/  PRMT R17, R17, 0x5410, RZ ;  /* 0x0000541011117816 */ /* 0x000fe200000000ff */
[----:B------:R-:W-:Y:S02]  /*1aa0*/  UIADD3.X UR9, UPT, UPT, URZ, UR9, URZ, UP0, !UPT ;  /* 0x00000009ff097290 */ /* 0x000fe400087fe4ff */
[----:B------:R-:W-:Y:S01]  /*1ab0*/  MOV R14, UR7 ;  /* 0x00000007000e7c02 */ /* 0x000fe20008000f00 */
[----:B------:R-:W-:-:S03]  /*1ac0*/  USEL UR8, UR6, UR15, UP1 ;  /* 0x0000000f06087287 */ /* 0x000fc60008800000 */
[----:B------:R-:W-:-:S09]  /*1ad0*/  MOV R15, UR9 ;  /* 0x00000009000f7c02 */ /* 0x000fd20008000f00 */
.L_x_2845:
[----:B------:R-:W-:-:S13]  /*1ae0*/  ISETP.NE.AND P0, PT, R21, UR5, PT ;  /* 0x0000000515007c0c */ /* 0x000fda000bf05270 */
[----:B------:R-:W-:Y:S01]  /*1af0*/  @!P0 LEA R0, R18, R1, 0x3 ;  /* 0x0000000112008211 */ /* 0x000fe200078e18ff */
[----:B-----5:R-:W2:Y:S04]  /*1b00*/  @!P0 LDG.E.U16.CONSTANT R6, desc[UR12][R14.64] ;  /* 0x0000000c0e068981 */ /* 0x020ea8000c1e9500 */
[----:B------:R-:W3:Y:S01]  /*1b10*/  @!P0 LDL.64 R8, [R0+0x8] ;  /* 0x0000080000088983 */ /* 0x000ee20000100a00 */
[----:B------:R-:W-:Y:S02]  /*1b20*/  MOV R12, R26 ;  /* 0x0000001a000c7202 */ /* 0x000fe40000000f00 */
[----:B------:R-:W-:Y:S01]  /*1b30*/  MOV R13, R27 ;  /* 0x0000001b000d7202 */ /* 0x000fe20000000f00 */
[----:B------:R-:W1:Y:S01]  /*1b40*/  S2UR UR16, SR_CTAID.Y ;  /* 0x00000000001079c3 */ /* 0x000e620000002600 */
[----:B0-----:R-:W-:-:S02]  /*1b50*/  MOV R16, UR11 ;  /* 0x0000000b00107c02 */ /* 0x001fc40008000f00 */
[----:B---3--:R-:W-:Y:S02]  /*1b60*/  @!P0 PRMT R2, R8, 0x7610, R2 ;  /* 0x0000761008028816 */ /* 0x008fe40000000002 */
[----:B------:R-:W-:Y:S02]  /*1b70*/  @!P0 PRMT R3, R9, 0x7610, R3 ;  /* 0x0000761009038816 */ /* 0x000fe40000000003 */
[----:B------:R-:W-:Y:S02]  /*1b80*/  @!P0 PRMT R2, R2, 0x7610, R8 ;  /* 0x0000761002028816 */ /* 0x000fe40000000008 */
[----:B------:R-:W-:Y:S02]  /*1b90*/  @!P0 PRMT R3, R3, 0x7610, R9 ;  /* 0x0000761003038816 */ /* 0x000fe40000000009 */
[----:B------:R0:W5:Y:S01]  /*1ba0*/  LDG.E.128.CONSTANT R8, desc[UR12][R12.64] ;  /* 0x0000000c0c087981 */ /* 0x000162000c1e9d00 */
[----:B-1----:R-:W-:-:S04]  /*1bb0*/  UIMAD UR7, UR16, -0x2, UR10 ;  /* 0xfffffffe100778a4 */ /* 0x002fc8000f8e020a */
[----:B------:R-:W-:Y:S01]  /*1bc0*/  UISETP.GE.AND UP1, UPT, UR7, 0x1, UPT ;  /* 0x000000010700788c */ /* 0x000fe2000bf26270 */
[----:B------:R-:W-:Y:S01]  /*1bd0*/  IMAD.WIDE R4, R16, 0x4, R12 ;  /* 0x0000000410047825 */ /* 0x000fe200078e020c */
[----:B--2---:R-:W-:-:S03]  /*1be0*/  @!P0 IADD3 R21, PT, PT, R6, UR5, RZ ;  /* 0x0000000506158c10 */ /* 0x004fc6000fffe0ff */
[----:B------:R-:W-:-:S04]  /*1bf0*/  IMAD.WIDE R24, R16, 0x4, R4 ;  /* 0x0000000410187825 */ /* 0x000fc800078e0204 */
[----:B0-----:R-:W-:Y:S05]  /*1c00*/  BRA.U !UP1, `(.L_x_2841) ;  /* 0x0000000d09ec7547 */ /* 0x001fea000b800000 */
        /* <DEDUP_REMOVED lines=16> */
[----:B------:R-:W-:Y:S01]  /*1d10*/  LOP3.LUT R0, R9, 0xff, RZ, 0xc0, !PT ;  /* 0x000000ff09007812 */ /* 0x000fe200078ec0ff */
[----:B------:R0:W-:Y:S01]  /*1d20*/  I2F.F16 R48, R27 ;  /* 0x0000001b00307306 */ /* 0x0001e20000200c00 */
[----:B------:R-:W-:Y:S02]  /*1d30*/  IADD3 R50, PT, PT, R26, -0x80, RZ ;  /* 0xffffff801a327810 */ /* 0x000fe40007ffe0ff */
[----:B------:R-:W-:Y:S02]  /*1d40*/  IADD3 R8, PT, PT, R8, -0x80, RZ ;  /* 0xffffff8008087810 */ /* 0x000fe40007ffe0ff */
[----:B------:R-:W-:Y:S02]  /*1d50*/  IADD3 R38, PT, PT, R0, -0x80, RZ ;  /* 0xffffff8000267810 */ /* 0x000fe40007ffe0ff */
[----:B------:R-:W-:Y:S01]  /*1d60*/  LOP3.LUT R0, R11, 0xff, RZ, 0xc0, !PT ;  /* 0x000000ff0b007812 */ /* 0x000fe200078ec0ff */
[----:B------:R1:W-:Y:S01]  /*1d70*/  I2F.F16 R28, R8 ;  /* 0x00000008001c7306 */ /* 0x0003e20000200c00 */
[----:B0-----:R-:W0:Y:S01]  /*1d80*/  LDS.64 R26, [UR4] ;  /* 0x00000004ff1a7984 */ /* 0x001e220008000a00 */
[----:B------:R-:W-:-:S02]  /*1d90*/  LEA.HI R23, R9, 0xffffff80, RZ, 0x8 ;  /* 0xffffff8009177811 */ /* 0x000fc400078f40ff */
[----:B------:R-:W-:Y:S02]  /*1da0*/  LEA.HI R30, R10, 0xffffff80, RZ, 0x8 ;  /* 0xffffff800a1e7811 */ /* 0x000fe400078f40ff */
[--C-:B------:R-:W-:Y:S02]  /*1db0*/  SHF.R.U32.HI R29, RZ, 0x8, R10.reuse ;  /* 0x00000008ff1d7819 */ /* 0x100fe4000001160a */
[----:B------:R-:W-:Y:S01]  /*1dc0*/  SHF.R.U32.HI R9, RZ, 0x10, R9 ;  /* 0x00000010ff097819 */ /* 0x000fe20000011609 */
[----:B------:R-:W-:Y:S01]  /*1dd0*/  I2F.F16 R38, R38 ;  /* 0x0000002600267306 */ /* 0x000fe20000200c00 */
[----:B-1----:R-:W-:Y:S02]  /*1de0*/  SHF.R.U32.HI R8, RZ, 0x8, R11 ;  /* 0x00000008ff087819 */ /* 0x002fe4000001160b */
[----:B------:R-:W-:Y:S02]  /*1df0*/  SHF.R.U32.HI R10, RZ, 0x10, R10 ;  /* 0x00000010ff0a7819 */ /* 0x000fe4000001160a */
[----:B------:R-:W-:-:S02]  /*1e00*/  IADD3 R0, PT, PT, R0, -0x80, RZ ;  /* 0xffffff8000007810 */ /* 0x000fc40007ffe0ff */
[----:B------:R-:W-:Y:S01]  /*1e10*/  LOP3.LUT R8, R8, 0xff, RZ, 0xc0, !PT ;  /* 0x000000ff08087812 */ /* 0x000fe200078ec0ff */
[----:B------:R-:W-:Y:S01]  /*1e20*/  I2F.F16 R50, R50 ;  /* 0x0000003200327306 */ /* 0x000fe20000200c00 */
[----:B------:R-:W-:Y:S02]  /*1e30*/  LOP3.LUT R9, R9, 0xff, RZ, 0xc0, !PT ;  /* 0x000000ff09097812 */ /* 0x000fe400078ec0ff */
[----:B------:R-:W-:Y:S02]  /*1e40*/  LOP3.LUT R29, R29, 0xff, RZ, 0xc0, !PT ;  /* 0x000000ff1d1d7812 */ /* 0x000fe400078ec0ff */
[----:B------:R-:W-:Y:S02]  /*1e50*/  LOP3.LUT R10, R10, 0xff, RZ, 0xc0, !PT ;  /* 0x000000ff0a0a7812 */ /* 0x000fe400078ec0ff */
[----:B------:R-:W-:Y:S01]  /*1e60*/  IADD3 R52, PT, PT, R8, -0x80, RZ ;  /* 0xffffff8008347810 */ /* 0x000fe20007ffe0ff */
[----:B------:R-:W-:Y:S01]  /*1e70*/  I2F.F16 R0, R0 ;  /* 0x0000000000007306 */ /* 0x000fe20000200c00 */
[----:B------:R-:W-:-:S02]  /*1e80*/  IADD3 R9, PT, PT, R9, -0x80, RZ ;  /* 0xffffff8009097810 */ /* 0x000fc40007ffe0ff */
[----:B------:R-:W-:Y:S02]  /*1e90*/  IADD3 R29, PT, PT, R29, -0x80, RZ ;  /* 0xffffff801d1d7810 */ /* 0x000fe40007ffe0ff */
[----:B------:R-:W-:Y:S02]  /*1ea0*/  IADD3 R10, PT, PT, R10, -0x80, RZ ;  /* 0xffffff800a0a7810 */ /* 0x000fe40007ffe0ff */
[----:B------:R-:W-:Y:S01]  /*1eb0*/  LEA.HI R31, R11, 0xffffff80, RZ, 0x8 ;  /* 0xffffff800b1f7811 */ /* 0x000fe200078f40ff */
[----:B------:R-:W1:Y:S01]  /*1ec0*/  I2F.F16 R39, R9 ;  /* 0x0000000900277306 */ /* 0x000e620000200c00 */
[----:B------:R-:W-:-:S04]  /*1ed0*/  SHF.R.U32.HI R11, RZ, 0x10, R11 ;  /* 0x00000010ff0b7819 */ /* 0x000fc8000001160b */
[----:B------:R-:W-:-:S03]  /*1ee0*/  LOP3.LUT R11, R11, 0xff, RZ, 0xc0, !PT ;  /* 0x000000ff0b0b7812 */ /* 0x000fc600078ec0ff */
[----:B------:R-:W-:Y:S01]  /*1ef0*/  I2F.F16 R51, R29 ;  /* 0x0000001d00337306 */ /* 0x000fe20000200c00 */
[----:B------:R-:W-:Y:S01]  /*1f00*/  IADD3 R41, PT, PT, R11, -0x80, RZ ;  /* 0xffffff800b297810 */ /* 0x000fe20007ffe0ff */
[--C-:B0-----:R-:W-:Y:S02]  /*1f10*/  HADD2.F32 R11, -RZ, R26.reuse.H0_H0 ;  /* 0x2000001aff0b7230 */ /* 0x101fe40000004100 */
[----:B------:R-:W-:Y:S02]  /*1f20*/  HADD2.F32 R49, -RZ, R26.H1_H1 ;  /* 0x3000001aff317230 */ /* 0x000fe40000004100 */
[----:B------:R-:W-:Y:S02]  /*1f30*/  HADD2.F32 R56, -RZ, R27.H0_H0 ;  /* 0x2000001bff387230 */ /* 0x000fe40000004100 */
[----:B------:R-:W0:Y:S01]  /*1f40*/  I2F.F16 R40, R10 ;  /* 0x0000000a00287306 */ /* 0x000e220000200c00 */
[----:B-1----:R-:W-:-:S07]  /*1f50*/  HADD2.F32 R39, -RZ, R39.H0_H0 ;  /* 0x20000027ff277230 */ /* 0x002fce0000004100 */
[----:B------:R-:W1:Y:S01]  /*1f60*/  I2F.F16 R52, R52 ;  /* 0x0000003400347306 */ /* 0x000e620000200c00 */
[----:B0-----:R-:W-:-:S07]  /*1f70*/  HADD2.F32 R40, -RZ, R40.H0_H0 ;  /* 0x20000028ff287230 */ /* 0x001fce0000004100 */
        /* <DEDUP_REMOVED lines=8> */
[----:B-1----:R-:W-:Y:S01]  /*2000*/  HADD2.F32 R23, -RZ, R23.H0_H0 ;  /* 0x20000017ff177230 */ /* 0x002fe20000004100 */
[----:B--2---:R-:W-:Y:S02]  /*2010*/  LOP3.LUT R8, R4, 0xff, RZ, 0xc0, !PT ;  /* 0x000000ff04087812 */ /* 0x004fe400078ec0ff */
[----:B------:R-:W-:Y:S02]  /*2020*/  LOP3.LUT R9, R5, 0xff, RZ, 0xc0, !PT ;  /* 0x000000ff05097812 */ /* 0x000fe400078ec0ff */
[----:B------:R-:W-:Y:S01]  /*2030*/  LOP3.LUT R10, R6, 0xff, RZ, 0xc0, !PT ;  /* 0x000000ff060a7812 */ /* 0x000fe200078ec0ff */
[----:B------:R-:W-:Y:S01]  /*2040*/  VIADD R8, R8, 0xffffff80 ;  /* 0xffffff8008087836 */ /* 0x000fe20000000000 */
[----:B------:R-:W-:Y:S02]  /*2050*/  IADD3 R9, PT, PT, R9, -0x80, RZ ;  /* 0xffffff8009097810 */ /* 0x000fe40007ffe0ff */
[----:B------:R-:W-:Y:S01]  /*2060*/  IADD3 R45, PT, PT, R10, -0x80, RZ ;  /* 0xffffff800a2d7810 */ /* 0x000fe20007ffe0ff */
[----:B------:R1:W-:Y:S01]  /*2070*/  I2F.F16 R43, R8 ;  /* 0x00000008002b7306 */ /* 0x0003e20000200c00 */
[----:B------:R-:W-:-:S02]  /*2080*/  LOP3.LUT R10, R7, 0xff, RZ, 0xc0, !PT ;  /* 0x000000ff070a7812 */ /* 0x000fc400078ec0ff */
[----:B------:R-:W-:Y:S02]  /*2090*/  SHF.R.U32.HI R47, RZ, 0x8, R4 ;  /* 0x00000008ff2f7819 */ /* 0x000fe40000011604 */
[----:B------:R-:W-:Y:S01]  /*20a0*/  IADD3 R46, PT, PT, R10, -0x80, RZ ;  /* 0xffffff800a2e7810 */ /* 0x000fe20007ffe0ff */
[----:B------:R-:W-:Y:S01]  /*20b0*/  HADD2.F32 R10, -RZ, R38.H0_H0 ;  /* 0x20000026ff0a7230 */ /* 0x000fe20000004100 */
[----:B------:R-:W-:Y:S01]  /*20c0*/  SHF.R.U32.HI R29, RZ, 0x8, R5 ;  /* 0x00000008ff1d7819 */ /* 0x000fe20000011605 */
[----:B------:R2:W-:Y:S01]  /*20d0*/  I2F.F16 R44, R9 ;  /* 0x00000009002c7306 */ /* 0x0005e20000200c00 */
[----:B-1----:R-:W-:Y:S01]  /*20e0*/  HADD2.F32 R8, -RZ, R37.H0_H0 ;  /* 0x20000025ff087230 */ /* 0x002fe20000004100 */
[----:B------:R-:W-:Y:S01]  /*20f0*/  LOP3.LUT R47, R47, 0xff, RZ, 0xc0, !PT ;  /* 0x000000ff2f2f7812 */ /* 0x000fe200078ec0ff */
[----:B------:R-:W-:Y:S02]  /*2100*/  HADD2.F32 R37, -RZ, R50.H0_H0 ;  /* 0x20000032ff257230 */ /* 0x000fe40000004100 */
[----:B------:R-:W-:Y:S01]  /*2110*/  FFMA.FTZ R50, R11, R10, RZ ;  /* 0x0000000a0b327223 */ /* 0x000fe200000100ff */
[----:B------:R-:W-:Y:S01]  /*2120*/  LOP3.LUT R29, R29, 0xff, RZ, 0xc0, !PT ;  /* 0x000000ff1d1d7812 */ /* 0x000fe200078ec0ff */
[----:B------:R-:W-:Y:S01]  /*2130*/  HADD2.F32 R38, -RZ, R48.H0_H0 ;  /* 0x20000030ff267230 */ /* 0x000fe20000004100 */
[----:B------:R-:W-:Y:S01]  /*2140*/  LEA.HI R32, R5, 0xffffff80, RZ, 0x8 ;  /* 0xffffff8005207811 */ /* 0x000fe200078f40ff */
[----:B------:R-:W-:Y:S01]  /*2150*/  FFMA.FTZ R55, R49, R37, R50 ;  /* 0x0000002531377223 */ /* 0x000fe20000010032 */
[----:B--2---:R-:W-:Y:S01]  /*2160*/  HADD2.F32 R9, -RZ, R0.H0_H0 ;  /* 0x20000000ff097230 */ /* 0x004fe20000004100 */
[----:B------:R-:W-:Y:S01]  /*2170*/  IADD3 R50, PT, PT, R47, -0x80, RZ ;  /* 0xffffff802f327810 */ /* 0x000fe20007ffe0ff */
[----:B------:R-:W-:Y:S01]  /*2180*/  HADD2.F32 R0, -RZ, R36.H0_H0 ;  /* 0x20000024ff007230 */ /* 0x000fe20000004100 */
[----:B------:R-:W-:Y:S01]  /*2190*/  IADD3 R47, PT, PT, R29, -0x80, RZ ;  /* 0xffffff801d2f7810 */ /* 0x000fe20007ffe0ff */
[----:B------:R-:W-:-:S02]  /*21a0*/  HADD2.F32 R36, -RZ, R51.H0_H0 ;  /* 0x20000033ff247230 */ /* 0x000fc40000004100 */
[----:B------:R-:W-:Y:S01]  /*21b0*/  FFMA.FTZ R51, R8, R11, RZ ;  /* 0x0000000b08337223 */ /* 0x000fe200000100ff */
[----:B------:R-:W-:Y:S01]  /*21c0*/  FFMA.FTZ R52, R56, R39, R55 ;  /* 0x0000002738347223 */ /* 0x000fe20000010037 */
[C---:B------:R-:W-:Y:S01]  /*21d0*/  FFMA.FTZ R53, R11.reuse, R0, RZ ;  /* 0x000000000b357223 */ /* 0x040fe200000100ff */
[----:B------:R-:W-:Y:S01]  /*21e0*/  FFMA.FTZ R11, R11, R9, RZ ;  /* 0x000000090b0b7223 */ /* 0x000fe200000100ff */
[----:B------:R-:W-:Y:S01]  /*21f0*/  FFMA.FTZ R48, R38, R49, R51 ;  /* 0x0000003126307223 */ /* 0x000fe20000010033 */
[----:B------:R-:W-:Y:S01]  /*2200*/  SHF.R.U32.HI R55, RZ, 0x8, R7 ;  /* 0x00000008ff377819 */ /* 0x000fe20000011607 */
[C---:B------:R-:W-:Y:S01]  /*2210*/  FFMA.FTZ R51, R49.reuse, R36, R53 ;  /* 0x0000002431337223 */ /* 0x040fe20000010035 */
[----:B------:R-:W-:Y:S01]  /*2220*/  FFMA.FTZ R54, R49, R26, R11 ;  /* 0x0000001a31367223 */ /* 0x000fe2000001000b */
[----:B------:R-:W-:Y:S01]  /*2230*/  HADD2.F32 R11, -RZ, R28.H0_H0 ;  /* 0x2000001cff0b7230 */ /* 0x000fe20000004100 */
[----:B------:R-:W-:Y:S01]  /*2240*/  SHF.R.U32.HI R53, RZ, 0x8, R6 ;  /* 0x00000008ff357819 */ /* 0x000fe20000011606 */
[----:B------:R-:W1:Y:S01]  /*2250*/  LDS.64 R28, [UR4+0x8] ;  /* 0x00000804ff1c7984 */ /* 0x000e620008000a00 */
[----:B------:R-:W-:Y:S01]  /*2260*/  LOP3.LUT R55, R55, 0xff, RZ, 0xc0, !PT ;  /* 0x000000ff37377812 */ /* 0x000fe200078ec0ff */
[----:B------:R-:W2:Y:S01]  /*2270*/  I2F.F16 R45, R45 ;  /* 0x0000002d002d7306 */ /* 0x000ea20000200c00 */
[----:B------:R-:W-:Y:S01]  /*2280*/  LOP3.LUT R53, R53, 0xff, RZ, 0xc0, !PT ;  /* 0x000000ff35357812 */ /* 0x000fe200078ec0ff */
[----:B------:R-:W-:Y:S01]  /*2290*/  FFMA.FTZ R49, R11, R56, R48 ;  /* 0x000000380b317223 */ /* 0x000fe20000010030 */
[C---:B------:R-:W-:Y:S01]  /*22a0*/  FFMA.FTZ R48, R56.reuse, R40, R51 ;  /* 0x0000002838307223 */ /* 0x040fe20000010033 */
[----:B------:R-:W-:Y:S01]  /*22b0*/  FFMA.FTZ R51, R56, R41, R54 ;  /* 0x0000002938337223 */ /* 0x000fe20000010036 */
[----:B------:R-:W-:Y:S01]  /*22c0*/  IADD3 R57, PT, PT, R55, -0x80, RZ ;  /* 0xffffff8037397810 */ /* 0x000fe20007ffe0ff */
[----:B------:R-:W-:Y:S01]  /*22d0*/  HADD2.F32 R55, -RZ, R30.H0_H0 ;  /* 0x2000001eff377230 */ /* 0x000fe20000004100 */
[----:B------:R-:W-:Y:S01]  /*22e0*/  IADD3 R54, PT, PT, R53, -0x80, RZ ;  /* 0xffffff8035367810 */ /* 0x000fe20007ffe0ff */
[----:B------:R-:W-:Y:S01]  /*22f0*/  HADD2.F32 R53, -RZ, R27.H1_H1 ;  /* 0x3000001bff357230 */ /* 0x000fe20000004100 */
[----:B------:R-:W-:Y:S01]  /*2300*/  SHF.R.U32.HI R5, RZ, 0x10, R5 ;  /* 0x00000010ff057819 */ /* 0x000fe20000011605 */
[----:B0-----:R-:W-:Y:S01]  /*2310*/  HADD2.F32 R30, -RZ, R31.H0_H0 ;  /* 0x2000001fff1e7230 */ /* 0x001fe20000004100 */
[----:B------:R-:W-:Y:S01]  /*2320*/  LEA.HI R33, R6, 0xffffff80, RZ, 0x8 ;  /* 0xffffff8006217811 */ /* 0x000fe200078f40ff */
[----:B------:R-:W0:Y:S01]  /*2330*/  I2F.F16 R46, R46 ;  /* 0x0000002e002e7306 */ /* 0x000e220000200c00 */
[----:B------:R-:W-:Y:S01]  /*2340*/  LOP3.LUT R31, R5, 0xff, RZ, 0xc0, !PT ;  /* 0x000000ff051f7812 */ /* 0x000fe200078ec0ff */
[----:B------:R-:W-:Y:S01]  /*2350*/  FFMA.FTZ R49, R42, R53, R49 ;  /* 0x000000352a317223 */ /* 0x000fe20000010031 */
[C---:B------:R-:W-:Y:S01]  /*2360*/  FFMA.FTZ R52, R53.reuse, R23, R52 ;  /* 0x0000001735347223 */ /* 0x040fe20000010034 */
[C---:B------:R-:W-:Y:S01]  /*2370*/  FFMA.FTZ R48, R53.reuse, R55, R48 ;  /* 0x0000003735307223 */ /* 0x040fe20000010030 */
[----:B------:R-:W-:Y:S01]  /*2380*/  FFMA.FTZ R51, R53, R30, R51 ;  /* 0x0000001e35337223 */ /* 0x000fe20000010033 */
[----:B------:R-:W-:Y:S01]  /*2390*/  SHF.R.U32.HI R53, RZ, 0x10, R6 ;  /* 0x00000010ff357819 */ /* 0x000fe20000011606 */
[----:B--2---:R-:W-:Y:S01]  /*23a0*/  HADD2.F32 R45, -RZ, R45.H0_H0 ;  /* 0x2000002dff2d7230 */ /* 0x004fe20000004100 */
[----:B------:R-:W-:Y:S01]  /*23b0*/  LEA.HI R35, R4, 0xffffff80, RZ, 0x8 ;  /* 0xffffff8004237811 */ /* 0x000fe200078f40ff */
[----:B------:R-:W2:Y:S01]  /*23c0*/  I2F.F16 R50, R50 ;  /* 0x0000003200327306 */ /* 0x000ea20000200c00 */
[----:B------:R-:W-:-:S02]  /*23d0*/  IADD3 R6, PT, PT, R31, -0x80, RZ ;  /* 0xffffff801f067810 */ /* 0x000fc40007ffe0ff */
[----:B------:R-:W-:Y:S02]  /*23e0*/  SHF.R.U32.HI R4, RZ, 0x10, R4 ;  /* 0x00000010ff047819 */ /* 0x000fe40000011604 */
[----:B------:R-:W-:Y:S01]  /*23f0*/  SHF.R.U32.HI R31, RZ, 0x10, R7 ;  /* 0x00000010ff1f7819 */ /* 0x000fe20000011607 */
[----:B0-----:R-:W-:Y:S01]  /*2400*/  HADD2.F32 R46, -RZ, R46.H0_H0 ;  /* 0x2000002eff2e7230 */ /* 0x001fe20000004100 */
[----:B------:R-:W-:Y:S01]  /*2410*/  LEA.HI R34, R7, 0xffffff80, RZ, 0x8 ;  /* 0xffffff8007227811 */ /* 0x000fe200078f40ff */
[----:B------:R-:W0:Y:S01]  /*2420*/  I2F.F16 R47, R47 ;  /* 0x0000002f002f7306 */ /* 0x000e220000200c00 */
[----:B------:R-:W-:Y:S02]  /*2430*/  LOP3.LUT R7, R53, 0xff, RZ, 0xc0, !PT ;  /* 0x000000ff35077812 */ /* 0x000fe400078ec0ff */
[----:B------:R-:W-:Y:S01]  /*2440*/  LOP3.LUT R53, R31, 0xff, RZ, 0xc0, !PT ;  /* 0x000000ff1f357812 */ /* 0x000fe200078ec0ff */
[----:B------:R-:W-:Y:S01]  /*2450*/  HADD2.F32 R31, -RZ, R44.H0_H0 ;  /* 0x2000002cff1f7230 */ /* 0x000fe20000004100 */
[----:B------:R-:W-:-:S02]  /*2460*/  LOP3.LUT R56, R4, 0xff, RZ, 0xc0, !PT ;  /* 0x000000ff04387812 */ /* 0x000fc400078ec0ff */
[----:B------:R-:W-:Y:S01]  /*2470*/  IADD3 R44, PT, PT, R53, -0x80, RZ ;  /* 0xffffff80352c7810 */ /* 0x000fe20007ffe0ff */
[----:B------:R3:W4:Y:S01]  /*2480*/  I2F.F16 R27, R54 ;  /* 0x00000036001b7306 */ /* 0x0007220000200c00 */
[----:B------:R-:W-:Y:S01]  /*2490*/  IADD3 R56, PT, PT, R56, -0x80, RZ ;  /* 0xffffff8038387810 */ /* 0x000fe20007ffe0ff */
[----:B--2---:R-:W-:Y:S02]  /*24a0*/  HADD2.F32 R50, -RZ, R50.H0_H0 ;  /* 0x20000032ff327230 */ /* 0x004fe40000004100 */
[----:B0-----:R-:W-:-:S04]  /*24b0*/  HADD2.F32 R47, -RZ, R47.H0_H0 ;  /* 0x2000002fff2f7230 */ /* 0x001fc80000004100 */
[----:B------:R0:W2:Y:S01]  /*24c0*/  I2F.F16 R4, R57 ;  /* 0x0000003900047306 */ /* 0x0000a20000200c00 */
[----:B---3--:R-:W-:Y:S02]  /*24d0*/  HADD2.F32 R54, -RZ, R43.H0_H0 ;  /* 0x2000002bff367230 */ /* 0x008fe40000004100 */
[----:B----4-:R-:W-:-:S05]  /*24e0*/  HADD2.F32 R27, -RZ, R27.H0_H0 ;  /* 0x2000001bff1b7230 */ /* 0x010fca0000004100 */
[----:B------:R-:W3:Y:S01]  /*24f0*/  I2F.F16 R5, R56 ;  /* 0x0000003800057306 */ /* 0x000ee20000200c00 */
[----:B0-----:R-:W-:Y:S01]  /*2500*/  IADD3 R57, PT, PT, R7, -0x80, RZ ;  /* 0xffffff8007397810 */ /* 0x001fe20007ffe0ff */
[----:B-1----:R-:W-:-:S05]  /*2510*/  HADD2.F32 R7, -RZ, R28.H0_H0 ;  /* 0x2000001cff077230 */ /* 0x002fca0000004100 */
[----:B------:R-:W-:Y:S01]  /*2520*/  FFMA.FTZ R49, R54, R7, R49 ;  /* 0x0000000736317223 */ /* 0x000fe20000010031 */
[----:B------:R-:W0:Y:S01]  /*2530*/  I2F.F16 R6, R6 ;  /* 0x0000000600067306 */ /* 0x000e220000200c00 */
[C---:B------:R-:W-:Y:S01]  /*2540*/  FFMA.FTZ R52, R7.reuse, R31, R52 ;  /* 0x0000001f07347223 */ /* 0x040fe20000010034 */
[C---:B------:R-:W-:Y:S01]  /*2550*/  FFMA.FTZ R48, R7.reuse, R45, R48 ;  /* 0x0000002d07307223 */ /* 0x040fe20000010030 */
[----:B------:R-:W-:Y:S01]  /*2560*/  FFMA.FTZ R51, R7, R46, R51 ;  /* 0x0000002e07337223 */ /* 0x000fe20000010033 */
[----:B------:R-:W-:Y:S02]  /*2570*/  HADD2.F32 R7, -RZ, R28.H1_H1 ;  /* 0x3000001cff077230 */ /* 0x000fe40000004100 */
[----:B--2---:R-:W-:Y:S02]  /*2580*/  HADD2.F32 R28, -RZ, R4.H0_H0 ;  /* 0x20000004ff1c7230 */ /* 0x004fe40000004100 */
[----:B------:R-:W1:Y:S01]  /*2590*/  I2F.F16 R43, R57 ;  /* 0x00000039002b7306 */ /* 0x000e620000200c00 */
[----:B------:R-:W-:Y:S01]  /*25a0*/  FFMA.FTZ R49, R50, R7, R49 ;  /* 0x0000000732317223 */ /* 0x000fe20000010031 */
[C---:B------:R-:W-:Y:S01]  /*25b0*/  FFMA.FTZ R52, R7.reuse, R47, R52 ;  /* 0x0000002f07347223 */ /* 0x040fe20000010034 */
[C---:B------:R-:W-:Y:S01]  /*25c0*/  FFMA.FTZ R48, R7.reuse, R27, R48 ;  /* 0x0000001b07307223 */ /* 0x040fe20000010030 */
[----:B------:R-:W-:Y:S01]  /*25d0*/  FFMA.FTZ R51, R7, R28, R51 ;  /* 0x0000001c07337223 */ /* 0x000fe20000010033 */
[----:B------:R-:W-:-:S02]  /*25e0*/  HADD2.F32 R7, -RZ, R29.H0_H0 ;  /* 0x2000001dff077230 */ /* 0x000fc40000004100 */
[----:B------:R-:W-:Y:S01]  /*25f0*/  HADD2.F32 R4, -RZ, R29.H1_H1 ;  /* 0x3000001dff047230 */ /* 0x000fe20000004100 */
[----:B------:R-:W2:Y:S01]  /*2600*/  I2F.F16 R44, R44 ;  /* 0x0000002c002c7306 */ /* 0x000ea20000200c00 */
[----:B---3--:R-:W-:Y:S02]  /*2610*/  HADD2.F32 R56, -RZ, R5.H0_H0 ;  /* 0x20000005ff387230 */ /* 0x008fe40000004100 */
[----:B0-----:R-:W-:-:S03]  /*2620*/  HADD2.F32 R29, -RZ, R6.H0_H0 ;  /* 0x20000006ff1d7230 */ /* 0x001fc60000004100 */
[----:B------:R-:W-:Y:S01]  /*2630*/  FFMA.FTZ R6, R56, R7, R49 ;  /* 0x0000000738067223 */ /* 0x000fe20000010031 */
[----:B-1----:R-:W-:Y:S01]  /*2640*/  HADD2.F32 R43, -RZ, R43.H0_H0 ;  /* 0x2000002bff2b7230 */ /* 0x002fe20000004100 */
[----:B------:R-:W0:Y:S01]  /*2650*/  I2F.F16 R35, R35 ;  /* 0x0000002300237306 */ /* 0x000e220000200c00 */
[C---:B------:R-:W-:Y:S01]  /*2660*/  FFMA.FTZ R5, R7.reuse, R29, R52 ;  /* 0x0000001d07057223 */ /* 0x040fe20000010034 */
[----:B------:R-:W-:Y:S02]  /*2670*/  HADD2.F32 R49, -RZ, R2.H1_H1 ;  /* 0x30000002ff317230 */ /* 0x000fe40000004100 */
[----:B------:R-:W-:Y:S01]  /*2680*/  FFMA.FTZ R48, R7, R43, R48 ;  /* 0x0000002b07307223 */ /* 0x000fe20000010030 */
[----:B--2---:R-:W-:-:S03]  /*2690*/  HADD2.F32 R44, -RZ, R44.H0_H0 ;  /* 0x2000002cff2c7230 */ /* 0x004fc60000004100 */
[----:B------:R-:W1:Y:S01]  /*26a0*/  I2F.F16 R32, R32 ;  /* 0x0000002000207306 */ /* 0x000e620000200c00 */
[----:B0-----:R-:W-:-:S07]  /*26b0*/  HADD2.F32 R35, -RZ, R35.H0_H0 ;  /* 0x20000023ff237230 */ /* 0x001fce0000004100 */
[----:B------:R-:W0:Y:S01]  /*26c0*/  I2F.F16 R33, R33 ;  /* 0x0000002100217306 */ /* 0x000e220000200c00 */
[----:B------:R-:W-:Y:S01]  /*26d0*/  FFMA.FTZ R6, R35, R4, R6 ;  /* 0x0000000423067223 */ /* 0x000fe20000010006 */
[----:B-1----:R-:W-:-:S06]  /*26e0*/  HADD2.F32 R32, -RZ, R32.H0_H0 ;  /* 0x20000020ff207230 */ /* 0x002fcc0000004100 */
[----:B------:R-:W1:Y:S01]  /*26f0*/  I2F.F16 R34, R34 ;  /* 0x0000002200227306 */ /* 0x000e620000200c00 */
[----:B------:R-:W-:Y:S01]  /*2700*/  FFMA.FTZ R52, R4, R32, R5 ;  /* 0x0000002004347223 */ /* 0x000fe20000010005 */
[----:B0-----:R-:W-:-:S03]  /*2710*/  HADD2.F32 R33, -RZ, R33.H0_H0 ;  /* 0x20000021ff217230 */ /* 0x001fc60000004100 */
[----:B------:R-:W-:Y:S02]  /*2720*/  FMUL.FTZ R52, R49, R52 ;  /* 0x0000003431347220 */ /* 0x000fe40000410000 */
[----:B------:R-:W-:Y:S01]  /*2730*/  FFMA.FTZ R5, R4, R33, R48 ;  /* 0x0000002104057223 */ /* 0x000fe20000010030 */
[--C-:B------:R-:W-:Y:S02]  /*2740*/  HADD2.F32 R48, -RZ, R3.reuse.H0_H0 ;  /* 0x20000003ff307230 */ /* 0x100fe40000004100 */
[----:B------:R-:W-:Y:S01]  /*2750*/  F2FP.F16.F32.PACK_AB R52, RZ, R52 ;  /* 0x00000034ff34723e */ /* 0x000fe200000000ff */
[----:B-1----:R-:W-:Y:S02]  /*2760*/  HADD2.F32 R53, -RZ, R34.H0_H0 ;  /* 0x20000022ff357230 */ /* 0x002fe40000004100 */
[----:B------:R-:W-:Y:S01]  /*2770*/  FFMA.FTZ R34, R7, R44, R51 ;  /* 0x0000002c07227223 */ /* 0x000fe20000010033 */
[----:B------:R-:W-:Y:S02]  /*2780*/  HADD2.F32 R51, -RZ, R2.H0_H0 ;  /* 0x20000002ff337230 */ /* 0x000fe40000004100 */
[----:B------:R-:W-:Y:S01]  /*2790*/  FMUL.FTZ R5, R48, R5 ;  /* 0x0000000530057220 */ /* 0x000fe20000410000 */
[----:B------:R-:W-:Y:S01]  /*27a0*/  FFMA.FTZ R7, R4, R53, R34 ;  /* 0x0000003504077223 */ /* 0x000fe20000010022 */
[----:B------:R-:W-:-:S02]  /*27b0*/  HADD2.F32 R34, -RZ, R3.H1_H1 ;  /* 0x30000003ff227230 */ /* 0x000fc40000004100 */
[----:B------:R-:W-:Y:S01]  /*27c0*/  FMUL.FTZ R6, R51, R6 ;  /* 0x0000000633067220 */ /* 0x000fe20000410000 */
[----:B------:R-:W-:Y:S02]  /*27d0*/  F2FP.F16.F32.PACK_AB R5, RZ, R5 ;  /* 0x00000005ff05723e */ /* 0x000fe400000000ff */
        /* <DEDUP_REMOVED lines=62> */
.L_x_2841:
[----:B------:R0:W5:Y:S02]  /*2bc0*/  LDG.E.128.CONSTANT R4, desc[UR12][R24.64] ;  /* 0x0000000c18047981 */ /* 0x000164000c1e9d00 */
[----:B-----5:R-:W-:-:S04]  /*2bd0*/  IMAD.WIDE R8, R16, 0x4, R24 ;  /* 0x0000000410087825 */ /* 0x020fc800078e0218 */
[----:B------:R-:W-:Y:S01]  /*2be0*/  IMAD.WIDE R26, R16, 0x4, R8 ;  /* 0x00000004101a7825 */ /* 0x000fe200078e0208 */
[----:B------:R-:W-:Y:S06]  /*2bf0*/  BRA.U !UP1, `(.L_x_2842) ;  /* 0x0000000d09ec7547 */ /* 0x000fec000b800000 */
[----:B------:R-:W2:Y:S01]  /*2c00*/  LDG.E.128.CONSTANT R8, desc[UR12][R8.64] ;  /* 0x0000000c08087981 */ /* 0x000ea2000c1e9d00 */
        /* <DEDUP_REMOVED lines=22> */
[----:B0-----:R-:W0:Y:S01]  /*2d70*/  LDS.64 R24, [UR4+0x10] ;  /* 0x00001004ff187984 */ /* 0x001e220008000a00 */
        /* <DEDUP_REMOVED lines=42> */
[----:B------:R-:W-:Y:S02]  /*3020*/  LOP3.LUT R4, R8, 0xff, RZ, 0xc0, !PT ;  /* 0x000000ff08047812 */ /* 0x000fe400078ec0ff */
[----:B------:R-:W-:Y:S02]  /*3030*/  IADD3 R5, PT, PT, R5, -0x80, RZ ;  /* 0xffffff8005057810 */ /* 0x000fe40007ffe0ff */
[----:B------:R-:W-:-:S02]  /*3040*/  IADD3 R45, PT, PT, R6, -0x80, RZ ;  /* 0xffffff80062d7810 */ /* 0x000fc40007ffe0ff */
[----:B------:R-:W-:Y:S01]  /*3050*/  IADD3 R4, PT, PT, R4, -0x80, RZ ;  /* 0xffffff8004047810 */ /* 0x000fe20007ffe0ff */
[----:B------:R1:W-:Y:S01]  /*3060*/  I2F.F16 R44, R5 ;  /* 0x00000005002c7306 */ /* 0x0003e20000200c00 */
[----:B------:R-:W-:Y:S02]  /*3070*/  LOP3.LUT R6, R11, 0xff, RZ, 0xc0, !PT ;  /* 0x000000ff0b067812 */ /* 0x000fe400078ec0ff */
[----:B------:R-:W-:Y:S02]  /*3080*/  SHF.R.U32.HI R47, RZ, 0x8, R8 ;  /* 0x00000008ff2f7819 */ /* 0x000fe40000011608 */
[----:B------:R-:W-:Y:S01]  /*3090*/  IADD3 R46, PT, PT, R6, -0x80, RZ ;  /* 0xffffff80062e7810 */ /* 0x000fe20007ffe0ff */
[----:B------:R-:W-:Y:S01]  /*30a0*/  HADD2.F32 R6, -RZ, R38.H0_H0 ;  /* 0x20000026ff067230 */ /* 0x000fe20000004100 */
[----:B------:R-:W-:Y:S01]  /*30b0*/  SHF.R.U32.HI R29, RZ, 0x8, R9 ;  /* 0x00000008ff1d7819 */ /* 0x000fe20000011609 */
[----:B------:R2:W-:Y:S01]  /*30c0*/  I2F.F16 R43, R4 ;  /* 0x00000004002b7306 */ /* 0x0005e20000200c00 */
[----:B-1----:R-:W-:Y:S01]  /*30d0*/  HADD2.F32 R5, -RZ, R0.H0_H0 ;  /* 0x20000000ff057230 */ /* 0x002fe20000004100 */
[----:B------:R-:W-:Y:S01]  /*30e0*/  LOP3.LUT R47, R47, 0xff, RZ, 0xc0, !PT ;  /* 0x000000ff2f2f7812 */ /* 0x000fe200078ec0ff */
[----:B------:R-:W-:Y:S01]  /*30f0*/  HADD2.F32 R0, -RZ, R36.H0_H0 ;  /* 0x20000024ff007230 */ /* 0x000fe20000004100 */
[----:B------:R-:W-:Y:S01]  /*3100*/  LOP3.LUT R29, R29, 0xff, RZ, 0xc0, !PT ;  /* 0x000000ff1d1d7812 */ /* 0x000fe200078ec0ff */
[----:B------:R-:W-:Y:S01]  /*3110*/  HADD2.F32 R36, -RZ, R51.H0_H0 ;  /* 0x20000033ff247230 */ /* 0x000fe20000004100 */
[----:B------:R-:W-:Y:S01]  /*3120*/  LEA.HI R32, R9, 0xffffff80, RZ, 0x8 ;  /* 0xffffff8009207811 */ /* 0x000fe200078f40ff */
[----:B------:R-:W-:-:S02]  /*3130*/  HADD2.F32 R38, -RZ, R48.H0_H0 ;  /* 0x20000030ff267230 */ /* 0x000fc40000004100 */
[C---:B------:R-:W-:Y:S01]  /*3140*/  FFMA.FTZ R53, R7.reuse, R0, RZ ;  /* 0x0000000007357223 */ /* 0x040fe200000100ff */
[----:B--2---:R-:W-:Y:S01]  /*3150*/  HADD2.F32 R4, -RZ, R37.H0_H0 ;  /* 0x20000025ff047230 */ /* 0x004fe20000004100 */
[----:B------:R-:W-:Y:S01]  /*3160*/  SHF.R.U32.HI R9, RZ, 0x10, R9 ;  /* 0x00000010ff097819 */ /* 0x000fe20000011609 */
[----:B------:R-:W-:Y:S02]  /*3170*/  HADD2.F32 R37, -RZ, R50.H0_H0 ;  /* 0x20000032ff257230 */ /* 0x000fe40000004100 */
[C---:B------:R-:W-:Y:S01]  /*3180*/  FFMA.FTZ R50, R7.reuse, R6, RZ ;  /* 0x0000000607327223 */ /* 0x040fe200000100ff */
[----:B------:R-:W-:Y:S01]  /*3190*/  LEA.HI R33, R10, 0xffffff80, RZ, 0x8 ;  /* 0xffffff800a217811 */ /* 0x000fe200078f40ff */
[----:B------:R-:W-:Y:S01]  /*31a0*/  FFMA.FTZ R51, R4, R7, RZ ;  /* 0x0000000704337223 */ /* 0x000fe200000100ff */
[----:B------:R-:W-:Y:S01]  /*31b0*/  FFMA.FTZ R7, R7, R5, RZ ;  /* 0x0000000507077223 */ /* 0x000fe200000100ff */
[----:B------:R-:W-:Y:S01]  /*31c0*/  FFMA.FTZ R55, R49, R37, R50 ;  /* 0x0000002531377223 */ /* 0x000fe20000010032 */
[----:B------:R-:W-:Y:S01]  /*31d0*/  IADD3 R50, PT, PT, R47, -0x80, RZ ;  /* 0xffffff802f327810 */ /* 0x000fe20007ffe0ff */
[----:B------:R-:W-:Y:S01]  /*31e0*/  FFMA.FTZ R48, R38, R49, R51 ;  /* 0x0000003126307223 */ /* 0x000fe20000010033 */
[----:B------:R-:W-:Y:S01]  /*31f0*/  FFMA.FTZ R54, R49, R24, R7 ;  /* 0x0000001831367223 */ /* 0x000fe20000010007 */
[----:B------:R-:W-:Y:S01]  /*3200*/  IADD3 R47, PT, PT, R29, -0x80, RZ ;  /* 0xffffff801d2f7810 */ /* 0x000fe20007ffe0ff */
[----:B------:R-:W-:-:S02]  /*3210*/  HADD2.F32 R7, -RZ, R28.H0_H0 ;  /* 0x2000001cff077230 */ /* 0x000fc40000004100 */
[C---:B------:R-:W-:Y:S01]  /*3220*/  FFMA.FTZ R52, R56.reuse, R39, R55 ;  /* 0x0000002738347223 */ /* 0x040fe20000010037 */
[----:B------:R-:W1:Y:S01]  /*3230*/  LDS.64 R28, [UR4+0x18] ;  /* 0x00001804ff1c7984 */ /* 0x000e620008000a00 */
[----:B------:R-:W-:Y:S01]  /*3240*/  FFMA.FTZ R51, R49, R36, R53 ;  /* 0x0000002431337223 */ /* 0x000fe20000010035 */
[----:B------:R-:W-:Y:S01]  /*3250*/  SHF.R.U32.HI R55, RZ, 0x8, R11 ;  /* 0x00000008ff377819 */ /* 0x000fe2000001160b */
[----:B------:R-:W-:Y:S01]  /*3260*/  FFMA.FTZ R49, R7, R56, R48 ;  /* 0x0000003807317223 */ /* 0x000fe20000010030 */
[----:B------:R-:W-:Y:S01]  /*3270*/  SHF.R.U32.HI R53, RZ, 0x8, R10 ;  /* 0x00000008ff357819 */ /* 0x000fe2000001160a */
[C---:B------:R-:W-:Y:S01]  /*3280*/  FFMA.FTZ R48, R56.reuse, R40, R51 ;  /* 0x0000002838307223 */ /* 0x040fe20000010033 */
[----:B------:R-:W-:Y:S01]  /*3290*/  LOP3.LUT R55, R55, 0xff, RZ, 0xc0, !PT ;  /* 0x000000ff37377812 */ /* 0x000fe200078ec0ff */
[----:B------:R-:W-:Y:S01]  /*32a0*/  FFMA.FTZ R51, R56, R41, R54 ;  /* 0x0000002938337223 */ /* 0x000fe20000010036 */
[----:B------:R-:W-:Y:S01]  /*32b0*/  LOP3.LUT R53, R53, 0xff, RZ, 0xc0, !PT ;  /* 0x000000ff35357812 */ /* 0x000fe200078ec0ff */
[----:B------:R-:W2:Y:S01]  /*32c0*/  I2F.F16 R45, R45 ;  /* 0x0000002d002d7306 */ /* 0x000ea20000200c00 */
[----:B------:R-:W-:Y:S01]  /*32d0*/  IADD3 R57, PT, PT, R55, -0x80, RZ ;  /* 0xffffff8037397810 */ /* 0x000fe20007ffe0ff */
[----:B------:R-:W-:Y:S01]  /*32e0*/  HADD2.F32 R55, -RZ, R30.H0_H0 ;  /* 0x2000001eff377230 */ /* 0x000fe20000004100 */
[----:B------:R-:W-:Y:S01]  /*32f0*/  IADD3 R54, PT, PT, R53, -0x80, RZ ;  /* 0xffffff8035367810 */ /* 0x000fe20007ffe0ff */
[----:B------:R-:W-:Y:S01]  /*3300*/  HADD2.F32 R53, -RZ, R25.H1_H1 ;  /* 0x30000019ff357230 */ /* 0x000fe20000004100 */
[----:B------:R-:W-:Y:S01]  /*3310*/  LEA.HI R35, R8, 0xffffff80, RZ, 0x8 ;  /* 0xffffff8008237811 */ /* 0x000fe200078f40ff */
[----:B0-----:R-:W-:Y:S01]  /*3320*/  HADD2.F32 R30, -RZ, R31.H0_H0 ;  /* 0x2000001fff1e7230 */ /* 0x001fe20000004100 */
[----:B------:R-:W-:Y:S01]  /*3330*/  LOP3.LUT R31, R9, 0xff, RZ, 0xc0, !PT ;  /* 0x000000ff091f7812 */ /* 0x000fe200078ec0ff */
[----:B------:R-:W0:Y:S01]  /*3340*/  I2F.F16 R46, R46 ;  /* 0x0000002e002e7306 */ /* 0x000e220000200c00 */
[----:B------:R-:W-:Y:S01]  /*3350*/  FFMA.FTZ R49, R42, R53, R49 ;  /* 0x000000352a317223 */ /* 0x000fe20000010031 */
[C---:B------:R-:W-:Y:S01]  /*3360*/  FFMA.FTZ R52, R53.reuse, R23, R52 ;  /* 0x0000001735347223 */ /* 0x040fe20000010034 */
[C---:B------:R-:W-:Y:S01]  /*3370*/  FFMA.FTZ R48, R53.reuse, R55, R48 ;  /* 0x0000003735307223 */ /* 0x040fe20000010030 */
[----:B------:R-:W-:Y:S01]  /*3380*/  FFMA.FTZ R51, R53, R30, R51 ;  /* 0x0000001e35337223 */ /* 0x000fe20000010033 */
[----:B------:R-:W-:-:S02]  /*3390*/  SHF.R.U32.HI R53, RZ, 0x10, R10 ;  /* 0x00000010ff357819 */ /* 0x000fc4000001160a */
[----:B------:R-:W-:Y:S01]  /*33a0*/  IADD3 R10, PT, PT, R31, -0x80, RZ ;  /* 0xffffff801f0a7810 */ /* 0x000fe20007ffe0ff */
[----:B------:R-:W3:Y:S01]  /*33b0*/  I2F.F16 R50, R50 ;  /* 0x0000003200327306 */ /* 0x000ee20000200c00 */
[----:B------:R-:W-:Y:S01]  /*33c0*/  SHF.R.U32.HI R31, RZ, 0x10, R11 ;  /* 0x00000010ff1f7819 */ /* 0x000fe2000001160b */
[----:B--2---:R-:W-:Y:S01]  /*33d0*/  HADD2.F32 R45, -RZ, R45.H0_H0 ;  /* 0x2000002dff2d7230 */ /* 0x004fe20000004100 */
[----:B------:R-:W-:Y:S02]  /*33e0*/  SHF.R.U32.HI R8, RZ, 0x10, R8 ;  /* 0x00000010ff087819 */ /* 0x000fe40000011608 */
[----:B------:R-:W-:Y:S02]  /*33f0*/  LEA.HI R34, R11, 0xffffff80, RZ, 0x8 ;  /* 0xffffff800b227811 */ /* 0x000fe400078f40ff */
[----:B------:R-:W-:Y:S01]  /*3400*/  LOP3.LUT R11, R53, 0xff, RZ, 0xc0, !PT ;  /* 0x000000ff350b7812 */ /* 0x000fe200078ec0ff */
[----:B------:R-:W2:Y:S01]  /*3410*/  I2F.F16 R47, R47 ;  /* 0x0000002f002f7306 */ /* 0x000ea20000200c00 */
[----:B------:R-:W-:Y:S01]  /*3420*/  LOP3.LUT R53, R31, 0xff, RZ, 0xc0, !PT ;  /* 0x000000ff1f357812 */ /* 0x000fe200078ec0ff */
[----:B------:R-:W-:Y:S01]  /*3430*/  HADD2.F32 R31, -RZ, R44.H0_H0 ;  /* 0x2000002cff1f7230 */ /* 0x000fe20000004100 */
[----:B------:R-:W-:Y:S01]  /*3440*/  LOP3.LUT R56, R8, 0xff, RZ, 0xc0, !PT ;  /* 0x000000ff08387812 */ /* 0x000fe200078ec0ff */
[----:B0-----:R-:W-:-:S02]  /*3450*/  HADD2.F32 R46, -RZ, R46.H0_H0 ;  /* 0x2000002eff2e7230 */ /* 0x001fc40000004100 */
[----:B------:R-:W-:Y:S01]  /*3460*/  VIADD R44, R53, 0xffffff80 ;  /* 0xffffff80352c7836 */ /* 0x000fe20000000000 */
[----:B------:R-:W-:Y:S01]  /*3470*/  IADD3 R56, PT, PT, R56, -0x80, RZ ;  /* 0xffffff8038387810 */ /* 0x000fe20007ffe0ff */
[----:B------:R0:W4:Y:S01]  /*3480*/  I2F.F16 R25, R54 ;  /* 0x0000003600197306 */ /* 0x0001220000200c00 */
[----:B---3--:R-:W-:Y:S02]  /*3490*/  HADD2.F32 R50, -RZ, R50.H0_H0 ;  /* 0x20000032ff327230 */ /* 0x008fe40000004100 */
[----:B--2---:R-:W-:-:S05]  /*34a0*/  HADD2.F32 R47, -RZ, R47.H0_H0 ;  /* 0x2000002fff2f7230 */ /* 0x004fca0000004100 */
[----:B------:R2:W3:Y:S01]  /*34b0*/  I2F.F16 R8, R57 ;  /* 0x0000003900087306 */ /* 0x0004e20000200c00 */
[----:B0-----:R-:W-:Y:S02]  /*34c0*/  HADD2.F32 R54, -RZ, R43.H0_H0 ;  /* 0x2000002bff367230 */ /* 0x001fe40000004100 */
[----:B----4-:R-:W-:-:S05]  /*34d0*/  HADD2.F32 R25, -RZ, R25.H0_H0 ;  /* 0x20000019ff197230 */ /* 0x010fca0000004100 */
[----:B------:R-:W0:Y:S01]  /*34e0*/  I2F.F16 R9, R56 ;  /* 0x0000003800097306 */ /* 0x000e220000200c00 */
[----:B--2---:R-:W-:Y:S01]  /*34f0*/  IADD3 R57, PT, PT, R11, -0x80, RZ ;  /* 0xffffff800b397810 */ /* 0x004fe20007ffe0ff */
[----:B-1----:R-:W-:-:S05]  /*3500*/  HADD2.F32 R11, -RZ, R28.H0_H0 ;  /* 0x2000001cff0b7230 */ /* 0x002fca0000004100 */
[----:B------:R-:W-:Y:S01]  /*3510*/  FFMA.FTZ R49, R54, R11, R49 ;  /* 0x0000000b36317223 */ /* 0x000fe20000010031 */
[----:B------:R-:W1:Y:S01]  /*3520*/  I2F.F16 R10, R10 ;  /* 0x0000000a000a7306 */ /* 0x000e620000200c00 */
[C---:B------:R-:W-:Y:S01]  /*3530*/  FFMA.FTZ R52, R11.reuse, R31, R52 ;  /* 0x0000001f0b347223 */ /* 0x040fe20000010034 */
[C---:B------:R-:W-:Y:S01]  /*3540*/  FFMA.FTZ R48, R11.reuse, R45, R48 ;  /* 0x0000002d0b307223 */ /* 0x040fe20000010030 */
[----:B------:R-:W-:Y:S01]  /*3550*/  FFMA.FTZ R51, R11, R46, R51 ;  /* 0x0000002e0b337223 */ /* 0x000fe20000010033 */
[----:B------:R-:W-:Y:S02]  /*3560*/  HADD2.F32 R11, -RZ, R28.H1_H1 ;  /* 0x3000001cff0b7230 */ /* 0x000fe40000004100 */
[----:B---3--:R-:W-:Y:S02]  /*3570*/  HADD2.F32 R28, -RZ, R8.H0_H0 ;  /* 0x20000008ff1c7230 */ /* 0x008fe40000004100 */
[----:B------:R-:W2:Y:S01]  /*3580*/  I2F.F16 R43, R57 ;  /* 0x00000039002b7306 */ /* 0x000ea20000200c00 */
[----:B------:R-:W-:Y:S01]  /*3590*/  FFMA.FTZ R49, R50, R11, R49 ;  /* 0x0000000b32317223 */ /* 0x000fe20000010031 */
[C---:B------:R-:W-:Y:S01]  /*35a0*/  FFMA.FTZ R52, R11.reuse, R47, R52 ;  /* 0x0000002f0b347223 */ /* 0x040fe20000010034 */
[C---:B------:R-:W-:Y:S01]  /*35b0*/  FFMA.FTZ R48, R11.reuse, R25, R48 ;  /* 0x000000190b307223 */ /* 0x040fe20000010030 */
[----:B------:R-:W-:Y:S01]  /*35c0*/  FFMA.FTZ R51, R11, R28, R51 ;  /* 0x0000001c0b337223 */ /* 0x000fe20000010033 */
[----:B------:R-:W-:-:S02]  /*35d0*/  HADD2.F32 R11, -RZ, R29.H0_H0 ;  /* 0x2000001dff0b7230 */ /* 0x000fc40000004100 */
[----:B------:R-:W-:Y:S01]  /*35e0*/  HADD2.F32 R8, -RZ, R29.H1_H1 ;  /* 0x3000001dff087230 */ /* 0x000fe20000004100 */
[----:B------:R-:W3:Y:S01]  /*35f0*/  I2F.F16 R44, R44 ;  /* 0x0000002c002c7306 */ /* 0x000ee20000200c00 */
[----:B0-----:R-:W-:Y:S02]  /*3600*/  HADD2.F32 R56, -RZ, R9.H0_H0 ;  /* 0x20000009ff387230 */ /* 0x001fe40000004100 */
[----:B-1----:R-:W-:-:S03]  /*3610*/  HADD2.F32 R29, -RZ, R10.H0_H0 ;  /* 0x2000000aff1d7230 */ /* 0x002fc60000004100 */
[----:B------:R-:W-:Y:S01]  /*3620*/  FFMA.FTZ R10, R56, R11, R49 ;  /* 0x0000000b380a7223 */ /* 0x000fe20000010031 */
[----:B--2---:R-:W-:Y:S01]  /*3630*/  HADD2.F32 R43, -RZ, R43.H0_H0 ;  /* 0x2000002bff2b7230 */ /* 0x004fe20000004100 */
[----:B------:R-:W0:Y:S01]  /*3640*/  I2F.F16 R35, R35 ;  /* 0x0000002300237306 */ /* 0x000e220000200c00 */
[C---:B------:R-:W-:Y:S01]  /*3650*/  FFMA.FTZ R9, R11.reuse, R29, R52 ;  /* 0x0000001d0b097223 */ /* 0x040fe20000010034 */
[----:B------:R-:W-:Y:S02]  /*3660*/  HADD2.F32 R49, -RZ, R2.H1_H1 ;  /* 0x30000002ff317230 */ /* 0x000fe40000004100 */
[----:B------:R-:W-:Y:S01]  /*3670*/  FFMA.FTZ R48, R11, R43, R48 ;  /* 0x0000002b0b307223 */ /* 0x000fe20000010030 */
[----:B---3--:R-:W-:-:S03]  /*3680*/  HADD2.F32 R44, -RZ, R44.H0_H0 ;  /* 0x2000002cff2c7230 */ /* 0x008fc60000004100 */
        /* <DEDUP_REMOVED lines=82> */
.L_x_2842:
[----:B------:R1:W5:Y:S01]  /*3bb0*/  LDG.E.128.CONSTANT R4, desc[UR12][R26.64] ;  /* 0x0000000c1a047981 */ /* 0x000362000c1e9d00 */
[----:B------:R-:W-:-:S04]  /*3bc0*/  IMAD.WIDE R8, R16, 0x4, R26 ;  /* 0x0000000410087825 */ /* 0x000fc800078e021a */
[----:B0-----:R-:W-:Y:S01]  /*3bd0*/  IMAD.WIDE R24, R16, 0x4, R8 ;  /* 0x0000000410187825 */ /* 0x001fe200078e0208 */
[----:B------:R-:W-:Y:S06]  /*3be0*/  BRA.U !UP1, `(.L_x_2843) ;  /* 0x0000000d09ec7547 */ /* 0x000fec000b800000 */
[----:B------:R-:W2:Y:S01]  /*3bf0*/  LDG.E.128.CONSTANT R8, desc[UR12][R8.64] ;  /* 0x0000000c08087981 */ /* 0x000ea2000c1e9d00 */
[----:B-1---5:R-:W-:Y:S01]  /*3c00*/  LOP3.LUT R26, R4, 0xff, RZ, 0xc0, !PT ;  /* 0x000000ff041a7812 */ /* 0x022fe200078ec0ff */
        /* <DEDUP_REMOVED lines=131> */
[----:B0-----:R-:W-:Y:S01]  /*4440*/  HADD2.F32 R46, -RZ, R46.H0_H0 ;  /* 0x2000002eff2e7230 */ /* 0x001fe20000004100 */
[----:B------:R-:W-:-:S02]  /*4450*/  IADD3 R44, PT, PT, R53, -0x80, RZ ;  /* 0xffffff80352c7810 */ /* 0x000fc40007ffe0ff */
        /* <DEDUP_REMOVED lines=116> */
.L_x_2843:
[----:B-----5:R0:W5:Y:S01]  /*4ba0*/  LDG.E.128.CONSTANT R4, desc[UR12][R24.64] ;  /* 0x0000000c18047981 */ /* 0x020162000c1e9d00 */
[----:B------:R-:W-:Y:S01]  /*4bb0*/  @!P0 IADD3 R0, PT, PT, R18, 0x1, RZ ;  /* 0x0000000112008810 */ /* 0x000fe20007ffe0ff */
[----:B-1----:R-:W-:-:S03]  /*4bc0*/  IMAD.WIDE R26, R16, 0x4, R24 ;  /* 0x00000004101a7825 */ /* 0x002fc600078e0218 */
[----:B------:R-:W-:Y:S01]  /*4bd0*/  @!P0 MOV R18, R0 ;  /* 0x0000000000128202 */ /* 0x000fe20000000f00 */
        /* <DEDUP_REMOVED lines=36> */
[----:B------:R-:W-:Y:S01]  /*4e20*/  LOP3.LUT R5, R5, 0xff, RZ, 0xc0, !PT ;  /* 0x000000ff05057812 */ /* 0x000fe200078ec0ff */
[----:B------:R-:W-:Y:S01]  /*4e30*/  VIADD R29, R29, 0xffffff80 ;  /* 0xffffff801d1d7836 */ /* 0x000fe20000000000 */
[----:B------:R-:W-:Y:S02]  /*4e40*/  LOP3.LUT R6, R6, 0xff, RZ, 0xc0, !PT ;  /* 0x000000ff06067812 */ /* 0x000fe400078ec0ff */
[----:B------:R-:W-:Y:S01]  /*4e50*/  IADD3 R52, PT, PT, R4, -0x80, RZ ;  /* 0xffffff8004347810 */ /* 0x000fe20007ffe0ff */
[----:B------:R-:W-:Y:S01]  /*4e60*/  I2F.F16 R0, R0 ;  /* 0x0000000000007306 */ /* 0x000fe20000200c00 */
[----:B------:R-:W-:-:S02]  /*4e70*/  IADD3 R5, PT, PT, R5, -0x80, RZ ;  /* 0xffffff8005057810 */ /* 0x000fc40007ffe0ff */
[----:B------:R-:W-:Y:S02]  /*4e80*/  IADD3 R6, PT, PT, R6, -0x80, RZ ;  /* 0xffffff8006067810 */ /* 0x000fe40007ffe0ff */
[----:B------:R-:W-:Y:S02]  /*4e90*/  LEA.HI R31, R7, 0xffffff80, RZ, 0x8 ;  /* 0xffffff80071f7811 */ /* 0x000fe400078f40ff */
[----:B------:R-:W-:Y:S01]  /*4ea0*/  SHF.R.U32.HI R7, RZ, 0x10, R7 ;  /* 0x00000010ff077819 */ /* 0x000fe20000011607 */
[----:B------:R-:W1:Y:S03]  /*4eb0*/  I2F.F16 R39, R5 ;  /* 0x0000000500277306 */ /* 0x000e660000200c00 */
[----:B------:R-:W-:-:S04]  /*4ec0*/  LOP3.LUT R7, R7, 0xff, RZ, 0xc0, !PT ;  /* 0x000000ff07077812 */ /* 0x000fc800078ec0ff */
[----:B------:R-:W-:Y:S01]  /*4ed0*/  IADD3 R41, PT, PT, R7, -0x80, RZ ;  /* 0xffffff8007297810 */ /* 0x000fe20007ffe0ff */
[----:B------:R-:W-:Y:S01]  /*4ee0*/  I2F.F16 R51, R29 ;  /* 0x0000001d00337306 */ /* 0x000fe20000200c00 */
[--C-:B0-----:R-:W-:Y:S02]  /*4ef0*/  HADD2.F32 R7, -RZ, R24.reuse.H0_H0 ;  /* 0x20000018ff077230 */ /* 0x101fe40000004100 */
[----:B------:R-:W-:Y:S02]  /*4f00*/  HADD2.F32 R49, -RZ, R24.H1_H1 ;  /* 0x30000018ff317230 */ /* 0x000fe40000004100 */
[----:B------:R-:W-:Y:S02]  /*4f10*/  HADD2.F32 R56, -RZ, R25.H0_H0 ;  /* 0x20000019ff387230 */ /* 0x000fe40000004100 */
[----:B-1----:R-:W-:Y:S01]  /*4f20*/  HADD2.F32 R39, -RZ, R39.H0_H0 ;  /* 0x20000027ff277230 */ /* 0x002fe20000004100 */
[----:B------:R-:W0:Y:S08]  /*4f30*/  I2F.F16 R40, R6 ;  /* 0x0000000600287306 */ /* 0x000e300000200c00 */
        /* <DEDUP_REMOVED lines=198> */
.L_x_2844:
        /* <DEDUP_REMOVED lines=8> */
.L_x_2840:
        /* <DEDUP_REMOVED lines=11> */
.L_x_2849:
[----:B------:R-:W-:Y:S02]  /*5cd0*/  ISETP.NE.AND P0, PT, R21, UR5, PT ;  /* 0x0000000515007c0c */ /* 0x000fe4000bf05270 */
[----:B------:R-:W-:Y:S02]  /*5ce0*/  MOV R6, UR9 ;  /* 0x0000000900067c02 */ /* 0x000fe40008000f00 */
[----:B------:R-:W-:-:S09]  /*5cf0*/  MOV R7, UR6 ;  /* 0x0000000600077c02 */ /* 0x000fd20008000f00 */
[----:B------:R-:W-:Y:S01]  /*5d00*/  @!P0 LEA R10, R18, R1, 0x3 ;  /* 0x00000001120a8211 */ /* 0x000fe200078e18ff */
[----:B------:R-:W2:Y:S05]  /*5d10*/  @!P0 LDG.E.U16.CONSTANT R6, desc[UR12][R6.64] ;  /* 0x0000000c06068981 */ /* 0x000eaa000c1e9500 */
[----:B------:R-:W3:Y:S01]  /*5d20*/  @!P0 LDL.64 R10, [R10+0x8] ;  /* 0x000008000a0a8983 */ /* 0x000ee20000100a00 */
[----:B------:R-:W-:-:S05]  /*5d30*/  MOV R16, UR11 ;  /* 0x0000000b00107c02 */ /* 0x000fca0008000f00 */
[----:B------:R-:W-:-:S04]  /*5d40*/  IMAD.WIDE R8, R16, 0x4, R4 ;  /* 0x0000000410087825 */ /* 0x000fc800078e0204 */
[----:B0-----:R-:W-:Y:S01]  /*5d50*/  IMAD.WIDE R12, R16, 0x4, R8 ;  /* 0x00000004100c7825 */ /* 0x001fe200078e0208 */
[----:B------:R-:W1:Y:S01]  /*5d60*/  S2UR UR16, SR_CTAID.Y ;  /* 0x00000000001079c3 */ /* 0x000e620000002600 */
[----:B--2---:R-:W-:Y:S02]  /*5d70*/  @!P0 IADD3 R21, PT, PT, R6, UR5, RZ ;  /* 0x0000000506158c10 */ /* 0x004fe4000fffe0ff */
[----:B------:R-:W5:Y:S01]  /*5d80*/  LDG.E.128.CONSTANT R4, desc[UR12][R4.64] ;  /* 0x0000000c04047981 */ /* 0x000f62000c1e9d00 */
[----:B---3--:R-:W-:Y:S02]  /*5d90*/  @!P0 PRMT R2, R10, 0x7610, R2 ;  /* 0x000076100a028816 */ /* 0x008fe40000000002 */
[----:B------:R-:W-:Y:S02]  /*5da0*/  @!P0 PRMT R3, R11, 0x7610, R3 ;  /* 0x000076100b038816 */ /* 0x000fe40000000003 */
[----:B------:R-:W-:Y:S02]  /*5db0*/  @!P0 PRMT R2, R2, 0x7610, R10 ;  /* 0x0000761002028816 */ /* 0x000fe4000000000a */
[----:B------:R-:W-:-:S02]  /*5dc0*/  @!P0 PRMT R3, R3, 0x7610, R11 ;  /* 0x0000761003038816 */ /* 0x000fc4000000000b */
[----:B------:R-:W5:Y:S01]  /*5dd0*/  LDG.E.128.CONSTANT R8, desc[UR12][R8.64] ;  /* 0x0000000c08087981 */ /* 0x000f62000c1e9d00 */
[----:B-1----:R-:W-:-:S04]  /*5de0*/  UIMAD UR7, UR16, -0x2, UR10 ;  /* 0xfffffffe100778a4 */ /* 0x002fc8000f8e020a */
[----:B------:R-:W-:Y:S01]  /*5df0*/  UISETP.GE.AND UP0, UPT, UR7, 0x1, UPT ;  /* 0x000000010700788c */ /* 0x000fe2000bf06270 */
[----:B0-----:R-:W-:-:S08]  /*5e00*/  IMAD.WIDE R24, R16, 0x4, R12 ;  /* 0x0000000410187825 */ /* 0x001fd000078e020c */
[----:B------:R-:W-:Y:S05]  /*5e10*/  BRA.U !UP0, `(.L_x_2847) ;  /* 0x0000000d086c7547 */ /* 0x000fea000b800000 */
        /* <DEDUP_REMOVED lines=8> */
[----:B------:R-:W-:Y:S02]  /*5ea0*/  LOP3.LUT R23, R5, 0x3f003f, RZ, 0xc0, !PT ;  /* 0x003f003f05177812 */ /* 0x000fe400078ec0ff */
[----:B------:R-:W-:Y:S02]  /*5eb0*/  SHF.R.U32.HI R52, RZ, 0x6, R5 ;  /* 0x00000006ff347819 */ /* 0x000fe40000011605 */
        /* <DEDUP_REMOVED lines=15> */
[----:B------:R-:W-:-:S02]  /*5fb0*/  LOP3.LUT R53, R53, 0x3f003f, RZ, 0xc0, !PT ;  /* 0x003f003f35357812 */ /* 0x000fc400078ec0ff */
[----:B------:R-:W-:Y:S02]  /*5fc0*/  LOP3.LUT R29, R9, 0x3f003f, RZ, 0xc0, !PT ;  /* 0x003f003f091d7812 */ /* 0x000fe400078ec0ff */
[----:B------:R-:W-:Y:S02]  /*5fd0*/  SHF.R.U32.HI R32, RZ, 0x6, R9 ;  /* 0x00000006ff207819 */ /* 0x000fe40000011609 */
[----:B------:R-:W-:Y:S02]  /*5fe0*/  SHF.R.U32.HI R9, RZ, 0xc, R11 ;  /* 0x0000000cff097819 */ /* 0x000fe4000001160b */
[----:B------:R-:W-:Y:S02]  /*5ff0*/  LOP3.LUT R23, R23, 0x64006400, RZ, 0xfc, !PT ;  /* 0x6400640017177812 */ /* 0x000fe400078efcff */
[----:B------:R-:W-:Y:S02]  /*6000*/  LOP3.LUT R52, R52, 0x3f003f, RZ, 0xc0, !PT ;  /* 0x003f003f34347812 */ /* 0x000fe400078ec0ff */
[----:B------:R-:W-:Y:S01]  /*6010*/  LOP3.LUT R55, R55, 0x3f003f, RZ, 0xc0, !PT ;  /* 0x003f003f37377812 */ /* 0x000fe200078ec0ff */
[----:B------:R-:W-:Y:S01]  /*6020*/  HADD2 R23, R23, -1056, -1056 ;  /* 0xe420e42017177430 */ /* 0x000fe20000000000 */
[----:B------:R-:W-:-:S02]  /*6030*/  LOP3.LUT R33, R11, 0x3f003f, RZ, 0xc0, !PT ;  /* 0x003f003f0b217812 */ /* 0x000fc400078ec0ff */
[----:B------:R-:W-:Y:S02]  /*6040*/  SHF.R.U32.HI R36, RZ, 0x6, R11 ;  /* 0x00000006ff247819 */ /* 0x000fe4000001160b */
[----:B------:R-:W-:Y:S02]  /*6050*/  LOP3.LUT R26, R26, 0x64006400, RZ, 0xfc, !PT ;  /* 0x640064001a1a7812 */ /* 0x000fe400078efcff */
        /* <DEDUP_REMOVED lines=15> */
[----:B------:R-:W-:Y:S01]  /*6150*/  LOP3.LUT R36, R36, 0x64006400, RZ, 0xfc, !PT ;  /* 0x6400640024247812 */ /* 0x000fe200078efcff */
[----:B------:R-:W-:-:S02]  /*6160*/  HADD2 R34, R34, -1056, -1056 ;  /* 0xe420e42022227430 */ /* 0x000fc40000000000 */
[----:B------:R-:W-:Y:S02]  /*6170*/  HADD2 R32, R32, -1056, -1056 ;  /* 0xe420e42020207430 */ /* 0x000fe40000000000 */
[----:B------:R-:W-:Y:S01]  /*6180*/  HADD2 R36, R36, -1056, -1056 ;  /* 0xe420e42024247430 */ /* 0x000fe20000000000 */
[--C-:B--2---:R-:W-:Y:S02]  /*6190*/  SHF.R.U32.HI R37, RZ, 0xa, R12.reuse ;  /* 0x0000000aff257819 */ /* 0x104fe4000001160c */
[----:B------:R-:W-:Y:S02]  /*61a0*/  SHF.R.U32.HI R38, RZ, 0x8, R12 ;  /* 0x00000008ff267819 */ /* 0x000fe4000001160c */
[----:B------:R-:W-:Y:S02]  /*61b0*/  LOP3.LUT R37, R4, 0x300030, R37, 0xf8, !PT ;  /* 0x0030003004257812 */ /* 0x000fe400078ef825 */
[----:B------:R-:W0:Y:S01]  /*61c0*/  LDS.128 R4, [UR4+-0x80] ;  /* 0xffff8004ff047984 */ /* 0x000e220008000c00 */
[----:B------:R-:W-:-:S02]  /*61d0*/  LOP3.LUT R38, R35, 0x300030, R38, 0xf8, !PT ;  /* 0x0030003023267812 */ /* 0x000fc400078ef826 */
        /* <DEDUP_REMOVED lines=8> */
[----:B------:R-:W-:Y:S02]  /*6260*/  LOP3.LUT R43, R15, 0x3f003f, RZ, 0xc0, !PT ;  /* 0x003f003f0f2b7812 */ /* 0x000fe400078ec0ff */
[--C-:B------:R-:W-:Y:S02]  /*6270*/  SHF.R.U32.HI R50, RZ, 0x8, R15.reuse ;  /* 0x00000008ff327819 */ /* 0x100fe4000001160f */
[--C-:B------:R-:W-:Y:S02]  /*6280*/  SHF.R.U32.HI R51, RZ, 0xa, R15.reuse ;  /* 0x0000000aff337819 */ /* 0x100fe4000001160f */
[----:B------:R-:W-:-:S02]  /*6290*/  SHF.R.U32.HI R45, RZ, 0x6, R15 ;  /* 0x00000006ff2d7819 */ /* 0x000fc4000001160f */
[----:B------:R-:W-:Y:S02]  /*62a0*/  LOP3.LUT R15, R49, 0xf000f, RZ, 0xc0, !PT ;  /* 0x000f000f310f7812 */ /* 0x000fe400078ec0ff */
[----:B------:R-:W-:Y:S02]  /*62b0*/  LOP3.LUT R46, R13, 0x300030, R46, 0xf8, !PT ;  /* 0x003000300d2e7812 */ /* 0x000fe400078ef82e */
[----:B------:R-:W-:Y:S02]  /*62c0*/  LOP3.LUT R50, R15, 0x300030, R50, 0xf8, !PT ;  /* 0x003000300f327812 */ /* 0x000fe400078ef832 */
[----:B------:R-:W-:Y:S01]  /*62d0*/  LOP3.LUT R15, R27, 0x64006400, RZ, 0xfc, !PT ;  /* 0x640064001b0f7812 */ /* 0x000fe200078efcff */
[----:B------:R-:W-:Y:S01]  /*62e0*/  HADD2 R27, R0, -1056, -1056 ;  /* 0xe420e420001b7430 */ /* 0x000fe20000000000 */
[----:B------:R-:W-:Y:S02]  /*62f0*/  SHF.R.U32.HI R10, RZ, 0xa, R14 ;  /* 0x0000000aff0a7819 */ /* 0x000fe4000001160e */
[----:B------:R-:W-:Y:S01]  /*6300*/  LOP3.LUT R13, R8, 0xf000f, RZ, 0xc0, !PT ;  /* 0x000f000f080d7812 */ /* 0x000fe200078ec0ff */
[----:B------:R-:W-:Y:S01]  /*6310*/  HADD2 R15, R15, -1056, -1056 ;  /* 0xe420e4200f0f7430 */ /* 0x000fe20000000000 */
[----:B------:R-:W-:-:S02]  /*6320*/  LOP3.LUT R47, R12, 0x300030, R47, 0xf8, !PT ;  /* 0x003000300c2f7812 */ /* 0x000fc400078ef82f */
[----:B------:R-:W-:Y:S02]  /*6330*/  LOP3.LUT R49, R13, 0x300030, R10, 0xf8, !PT ;  /* 0x003000300d317812 */ /* 0x000fe400078ef80a */
[----:B------:R-:W-:Y:S02]  /*6340*/  LOP3.LUT R13, R54, 0x64006400, RZ, 0xfc, !PT ;  /* 0x64006400360d7812 */ /* 0x000fe400078efcff */
[----:B------:R-:W-:Y:S01]  /*6350*/  LOP3.LUT R12, R53, 0x64006400, RZ, 0xfc, !PT ;  /* 0x64006400350c7812 */ /* 0x000fe200078efcff */
[----:B0-----:R-:W-:Y:S01]  /*6360*/  HFMA2 R53, R27, R4, RZ ;  /* 0x000000041b357231 */ /* 0x001fe200000000ff */
[--C-:B------:R-:W-:Y:S01]  /*6370*/  SHF.R.U32.HI R11, RZ, 0x8, R14.reuse ;  /* 0x00000008ff0b7819 */ /* 0x100fe2000001160e */
[----:B------:R-:W-:Y:S01]  /*6380*/  HADD2 R13, R13, -1056, -1056 ;  /* 0xe420e4200d0d7430 */ /* 0x000fe20000000000 */
[----:B------:R-:W-:Y:S01]  /*6390*/  LOP3.LUT R42, R14, 0x3f003f, RZ, 0xc0, !PT ;  /* 0x003f003f0e2a7812 */ /* 0x000fe200078ec0ff */
[----:B------:R-:W-:Y:S01]  /*63a0*/  HADD2 R12, R12, -1056, -1056 ;  /* 0xe420e4200c0c7430 */ /* 0x000fe20000000000 */
[----:B------:R-:W-:-:S02]  /*63b0*/  SHF.R.U32.HI R44, RZ, 0x6, R14 ;  /* 0x00000006ff2c7819 */ /* 0x000fc4000001160e */
[----:B------:R-:W-:Y:S01]  /*63c0*/  LOP3.LUT R8, R9, 0xf000f, RZ, 0xc0, !PT ;  /* 0x000f000f09087812 */ /* 0x000fe200078ec0ff */
[-C--:B------:R-:W-:Y:S01]  /*63d0*/  HFMA2 R9, R13, R4.reuse, RZ.H0_H0 ;  /* 0x000000040d097231 */ /* 0x080fe200000400ff */
[----:B------:R-:W-:Y:S01]  /*63e0*/  LOP3.LUT R14, R52, 0x64006400, RZ, 0xfc, !PT ;  /* 0x64006400340e7812 */ /* 0x000fe200078efcff */
[-C--:B------:R-:W-:Y:S01]  /*63f0*/  HFMA2 R52, R15, R4.reuse, RZ ;  /* 0x000000040f347231 */ /* 0x080fe200000000ff */
[----:B------:R-:W-:Y:S01]  /*6400*/  LOP3.LUT R0, R55, 0x64006400, RZ, 0xfc, !PT ;  /* 0x6400640037007812 */ /* 0x000fe200078efcff */
[----:B------:R-:W-:Y:S01]  /*6410*/  HFMA2 R53, R26, R5, R53 ;  /* 0x000000051a357231 */ /* 0x000fe20000000035 */
[----:B------:R-:W-:Y:S01]  /*6420*/  LOP3.LUT R51, R8, 0x300030, R51, 0xf8, !PT ;  /* 0x0030003008337812 */ /* 0x000fe200078ef833 */
[----:B------:R-:W-:Y:S01]  /*6430*/  HADD2 R14, R14, -1056, -1056 ;  /* 0xe420e4200e0e7430 */ /* 0x000fe20000000000 */
[----:B------:R-:W-:Y:S01]  /*6440*/  LOP3.LUT R48, R48, 0x300030, R11, 0xf8, !PT ;  /* 0x0030003030307812 */ /* 0x000fe200078ef80b */
[----:B------:R-:W-:Y:S01]  /*6450*/  HFMA2 R8, R23, R4, RZ.H0_H0 ;  /* 0x0000000417087231 */ /* 0x000fe200000400ff */
[----:B------:R-:W-:Y:S01]  /*6460*/  LOP3.LUT R54, R30, 0x64006400, RZ, 0xfc, !PT ;  /* 0x640064001e367812 */ /* 0x000fe200078efcff */
[----:B------:R-:W-:-:S02]  /*6470*/  HADD2 R0, R0, -1056, -1056 ;  /* 0xe420e42000007430 */ /* 0x000fc40000000000 */
[-C--:B------:R-:W-:Y:S02]  /*6480*/  HFMA2 R52, R12, R5.reuse, R52 ;  /* 0x000000050c347231 */ /* 0x080fe40000000034 */
[-C--:B------:R-:W-:Y:S02]  /*6490*/  HFMA2 R4, R14, R5.reuse, R8 ;  /* 0x000000050e047231 */ /* 0x080fe40000000008 */
[-C--:B------:R-:W-:Y:S02]  /*64a0*/  HFMA2 R53, R28, R6.reuse, R53 ;  /* 0x000000061c357231 */ /* 0x080fe40000000035 */
[----:B------:R-:W-:Y:S01]  /*64b0*/  HFMA2 R5, R0, R5, R9 ;  /* 0x0000000500057231 */ /* 0x000fe20000000009 */
[----:B------:R-:W-:Y:S01]  /*64c0*/  LOP3.LUT R44, R44, 0x3f003f, RZ, 0xc0, !PT ;  /* 0x003f003f2c2c7812 */ /* 0x000fe200078ec0ff */
[----:B------:R-:W0:Y:S01]  /*64d0*/  LDS.128 R8, [UR4+-0x70] ;  /* 0xffff9004ff087984 */ /* 0x000e220008000c00 */
        /* <DEDUP_REMOVED lines=11> */
[-C--:B------:R-:W-:Y:S02]  /*6590*/  HFMA2 R4, R32, R7.reuse, R4 ;  /* 0x0000000720047231 */ /* 0x080fe40000000004 */
[----:B------:R-:W-:-:S02]  /*65a0*/  HFMA2 R52, R34, R7, R52 ;  /* 0x0000000722347231 */ /* 0x000fc40000000034 */
        /* <DEDUP_REMOVED lines=16> */
[----:B------:R-:W-:-:S03]  /*66b0*/  LOP3.LUT R48, R49, 0x64006400, RZ, 0xfc, !PT ;  /* 0x6400640031307812 */ /* 0x000fc600078efcff */
[----:B------:R-:W-:Y:S02]  /*66c0*/  HADD2 R43, R43, -1056, -1056 ;  /* 0xe420e4202b2b7430 */ /* 0x000fe40000000000 */
[----:B------:R-:W-:Y:S02]  /*66d0*/  HADD2 R48, R48, -1056, -1056 ;  /* 0xe420e42030307430 */ /* 0x000fe40000000000 */
[-C--:B0-----:R-:W-:Y:S02]  /*66e0*/  HFMA2 R6, R41, R8.reuse, R53 ;  /* 0x0000000829067231 */ /* 0x081fe40000000035 */
[-C--:B------:R-:W-:Y:S02]  /*66f0*/  HFMA2 R4, R39, R8.reuse, R4 ;  /* 0x0000000827047231 */ /* 0x080fe40000000004 */
[-C--:B------:R-:W-:Y:S02]  /*6700*/  HFMA2 R7, R35, R8.reuse, R52 ;  /* 0x0000000823077231 */ /* 0x080fe40000000034 */
[----:B------:R-:W-:-:S02]  /*6710*/  HFMA2 R8, R33, R8, R5 ;  /* 0x0000000821087231 */ /* 0x000fc40000000005 */
[----:B------:R-:W-:Y:S01]  /*6720*/  HADD2 R52, R45, -1056, -1056 ;  /* 0xe420e4202d347430 */ /* 0x000fe20000000000 */
[----:B------:R-:W-:Y:S01]  /*6730*/  LOP3.LUT R45, R46, 0x64006400, RZ, 0xfc, !PT ;  /* 0x640064002e2d7812 */ /* 0x000fe200078efcff */
        /* <DEDUP_REMOVED lines=12> */
[-C--:B------:R-:W-:Y:S01]  /*6800*/  HFMA2 R6, R47, R10.reuse, R6 ;  /* 0x0000000a2f067231 */ /* 0x080fe20000000006 */
[----:B------:R-:W-:Y:S01]  /*6810*/  LOP3.LUT R50, R51, 0x64006400, RZ, 0xfc, !PT ;  /* 0x6400640033327812 */ /* 0x000fe200078efcff */
[----:B------:R-:W-:Y:S02]  /*6820*/  HADD2 R37, R37, -1056, -1056 ;  /* 0xe420e42025257430 */ /* 0x000fe40000000000 */
[----:B------:R-:W-:Y:S02]  /*6830*/  HFMA2 R4, R45, R10, R4 ;  /* 0x0000000a2d047231 */ /* 0x000fe40000000004 */
        /* <DEDUP_REMOVED lines=57> */
.L_x_2847:
[----:B------:R-:W-:Y:S01]  /*6bd0*/  IMAD.WIDE R12, R16, 0x4, R24 ;  /* 0x00000004100c7825 */ /* 0x000fe200078e0218 */
[----:B-----5:R0:W5:Y:S04]  /*6be0*/  LDG.E.128.CONSTANT R4, desc[UR12][R24.64] ;  /* 0x0000000c18047981 */ /* 0x020168000c1e9d00 */
[----:B------:R0:W5:Y:S01]  /*6bf0*/  LDG.E.128.CONSTANT R8, desc[UR12][R12.64] ;  /* 0x0000000c0c087981 */ /* 0x000162000c1e9d00 */
[----:B------:R-:W-:Y:S01]  /*6c00*/  @!P0 IADD3 R0, PT, PT, R18, 0x1, RZ ;  /* 0x0000000112008810 */ /* 0x000fe20007ffe0ff */
[----:B------:R-:W-:-:S03]  /*6c10*/  IMAD.WIDE R26, R16, 0x4, R12 ;  /* 0x00000004101a7825 */ /* 0x000fc600078e020c */
[----:B------:R-:W-:Y:S01]  /*6c20*/  @!P0 MOV R18, R0 ;  /* 0x0000000000128202 */ /* 0x000fe20000000f00 */
        /* <DEDUP_REMOVED lines=220> */
.L_x_2848:
[----:B------:R-:W-:Y:S01]  /*79f0*/  UIADD3 UR9, UP0, UPT, UR9, 0x80, URZ ;  /* 0x0000008009097890 */ /* 0x000fe2000ff1e0ff */
[----:B-----5:R-:W-:Y:S01]  /*7a00*/  IMAD.WIDE R4, R16, 0x4, R26 ;  /* 0x0000000410047825 */ /* 0x020fe200078e021a */
[----:B------:R-:W-:Y:S02]  /*7a10*/  UIADD3 UR5, UPT, UPT, UR5, 0x20, URZ ;  /* 0x0000002005057890 */ /* 0x000fe4000fffe0ff */
[----:B------:R-:W-:Y:S02]  /*7a20*/  UIADD3.X UR6, UPT, UPT, URZ, UR6, URZ, UP0, !UPT ;  /* 0x00000006ff067290 */ /* 0x000fe400087fe4ff */
[----:B------:R-:W-:Y:S02]  /*7a30*/  UISETP.GE.AND UP0, UPT, UR5, UR8, UPT ;  /* 0x000000080500728c */ /* 0x000fe4000bf06270 */
[----:B------:R-:W-:-:S07]  /*7a40*/  UIADD3 UR4, UPT, UPT, UR4, 0x40, URZ ;  /* 0x0000004004047890 */ /* 0x000fce000fffe0ff */
[----:B------:R-:W-:Y:S05]  /*7a50*/  BRA.U !UP0, `(.L_x_2849) ;  /* 0xffffffe1089c7547 */ /* 0x000fea000b83ffff */
.L_x_2846:
[----:B------:R-:W-:-:S13]  /*7a60*/  ISETP.LT.AND P0, PT, RZ, UR7, PT ;  /* 0x00000007ff007c0c */ /* 0x000fda000bf01270 */
[----:B------:R-:W-:Y:S05]  /*7a70*/  @!P0 EXIT ;  /* 0x000000000000894d */ /* 0x000fea0003800000 */
[----:B------:R-:W1:Y:S01]  /*7a80*/  S2R R0, SR_CTAID.X ;  /* 0x0000000000007919 */ /* 0x000e620000002500 */
[----:B------:R-:W2:Y:S01]  /*7a90*/  LDC.64 R4, c[0x0][0x3a0] ;  /* 0x0000e800ff047b82 */ /* 0x000ea20000000a00 */
[----:B------:R-:W-:Y:S01]  /*7aa0*/  IMAD R3, R16, UR16, RZ ;  /* 0x0000001010037c24 */ /* 0x000fe2000f8e02ff */
[----:B------:R-:W1:Y:S02]  /*7ab0*/  S2R R7, SR_TID.X ;  /* 0x0000000000077919 */ /* 0x000e640000002100 */
[----:B-1----:R-:W-:-:S04]  /*7ac0*/  LEA R0, R0, R7, 0x6 ;  /* 0x0000000700007211 */ /* 0x002fc800078e30ff */
[----:B------:R-:W-:-:S04]  /*7ad0*/  LEA R0, R0, R3, 0x1 ;  /* 0x0000000300007211 */ /* 0x000fc800078e08ff */
        /* <DEDUP_REMOVED lines=9> */
.L_x_2853:
[----:B------:R-:W1:Y:S02]  /*7b70*/  LDS R2, [R0] ;  /* 0x0000000000027984 */ /* 0x000e640000000800 */
[----:B-1----:R-:W-:-:S05]  /*7b80*/  HADD2 R3, R2, R22 ;  /* 0x0000001602037230 */ /* 0x002fca0000000000 */
[----:B------:R-:W1:Y:S02]  /*7b90*/  ATOMS.CAST.SPIN P0, [R0], R2, R3 ;  /* 0x000000020000758d */ /* 0x000e640001800003 */
[----:B-1----:R-:W-:Y:S05]  /*7ba0*/  @!P0 BRA `(.L_x_2853) ;  /* 0xfffffffc00f08947 */ /* 0x002fea000383ffff */
[----:B------:R-:W-:Y:S05]  /*7bb0*/  BRA `(.L_x_2851) ;  /* 0x00000000000c7947 */ /* 0x000fea0003800000 */
.L_x_2852:
[----:B------:R-:W2:Y:S02]  /*7bc0*/  LD.E R0, desc[UR12][R4.64] ;  /* 0x0000000c04007980 */ /* 0x000ea4000c101900 */
[----:B--2---:R-:W-:-:S05]  /*7bd0*/  IADD3 R3, PT, PT, R22, R0, RZ ;  /* 0x0000000016037210 */ /* 0x004fca0007ffe0ff */
[----:B------:R1:W-:Y:S02]  /*7be0*/  ST.E desc[UR12][R4.64], R3 ;  /* 0x0000000304007985 */ /* 0x0003e4000c10190c */
.L_x_2851:
[----:B------:R-:W-:Y:S05]  /*7bf0*/  BSYNC.RECONVERGENT B0 ;  /* 0x0000000000007941 */ /* 0x000fea0003800200 */
.L_x_2850:
[----:B------:R2:W-:Y:S01]  /*7c00*/  ATOM.E.ADD.F16x2.RN.STRONG.GPU P0, RZ, desc[UR12][R4.64+0x4], R20 ;  /* 0x8000041404ff79a2 */ /* 0x0005e2000c10e10c */
[----:B------:R-:W-:Y:S04]  /*7c10*/  BSSY.RECONVERGENT B0, `(.L_x_2854) ;  /* 0x000000e000007945 */ /* 0x000fe80003800200 */
[----:B--2---:R-:W-:Y:S05]  /*7c20*/  @P0 BRA `(.L_x_2855) ;  /* 0x0000000000300947 */ /* 0x004fea0003800000 */
[----:B------:R-:W2:Y:S02]  /*7c30*/  QSPC.E.S P0, RZ, [R4+0x4] ;  /* 0x0000040004ff73aa */ /* 0x000ea40000000500 */
[----:B--2---:R-:W-:Y:S05]  /*7c40*/  @!P0 BRA `(.L_x_2856) ;  /* 0x00000000001c8947 */ /* 0x004fea0003800000 */
[----:B------:R-:W-:-:S04]  /*7c50*/  MOV R2, R4 ;  /* 0x0000000400027202 */ /* 0x000fc80000000f00 */
[----:B------:R-:W-:-:S07]  /*7c60*/  MOV R0, R2 ;  /* 0x0000000200007202 */ /* 0x000fce0000000f00 */
.L_x_2857:
[----:B------:R-:W1:Y:S02]  /*7c70*/  LDS R2, [R0+0x4] ;  /* 0x0000040000027984 */ /* 0x000e640000000800 */
[----:B-1----:R-:W-:-:S05]  /*7c80*/  HFMA2 R3, R2, 1, 1, R20 ;  /* 0x3c003c0002037831 */ /* 0x002fca0000000014 */
[----:B------:R-:W1:Y:S02]  /*7c90*/  ATOMS.CAST.SPIN P0, [R0+0x4], R2, R3 ;  /* 0x000004020000758d */ /* 0x000e640001800003 */
[----:B-1----:R-:W-:Y:S05]  /*7ca0*/  @!P0 BRA `(.L_x_2857) ;  /* 0xfffffffc00f08947 */ /* 0x002fea000383ffff */
[----:B------:R-:W-:Y:S05]  /*7cb0*/  BRA `(.L_x_2855) ;  /* 0x00000000000c7947 */ /* 0x000fea0003800000 */
.L_x_2856:
[----:B------:R-:W1:Y:S02]  /*7cc0*/  LD.E R0, desc[UR12][R4.64+0x4] ;  /* 0x0000040c04007980 */ /* 0x000e64000c101900 */
[----:B-1----:R-:W-:-:S05]  /*7cd0*/  IADD3 R3, PT, PT, R20, R0, RZ ;  /* 0x0000000014037210 */ /* 0x002fca0007ffe0ff */
[----:B------:R2:W-:Y:S02]  /*7ce0*/  ST.E desc[UR12][R4.64+0x4], R3 ;  /* 0x0000040304007985 */ /* 0x0005e4000c10190c */
.L_x_2855:
[----:B------:R-:W-:Y:S05]  /*7cf0*/  BSYNC.RECONVERGENT B0 ;  /* 0x0000000000007941 */ /* 0x000fea0003800200 */
.L_x_2854:
        /* <DEDUP_REMOVED lines=11> */
.L_x_2861:
[----:B------:R-:W1:Y:S02]  /*7db0*/  LDS R2, [R0] ;  /* 0x0000000000027984 */ /* 0x000e640000000800 */
[----:B-1----:R-:W-:-:S05]  /*7dc0*/  HADD2 R3, R2, R19 ;  /* 0x0000001302037230 */ /* 0x002fca0000000000 */
[----:B------:R-:W1:Y:S02]  /*7dd0*/  ATOMS.CAST.SPIN P0, [R0], R2, R3 ;  /* 0x000000020000758d */ /* 0x000e640001800003 */
[----:B-1----:R-:W-:Y:S05]  /*7de0*/  @!P0 BRA `(.L_x_2861) ;  /* 0xfffffffc00f08947 */ /* 0x002fea000383ffff */
[----:B------:R-:W-:Y:S05]  /*7df0*/  BRA `(.L_x_2859) ;  /* 0x00000000000c7947 */ /* 0x000fea0003800000 */
.L_x_2860:
[----:B------:R-:W2:Y:S02]  /*7e00*/  LD.E R0, desc[UR12][R4.64] ;  /* 0x0000000c04007980 */ /* 0x000ea4000c101900 */
[----:B--2---:R-:W-:-:S05]  /*7e10*/  IADD3 R3, PT, PT, R19, R0, RZ ;  /* 0x0000000013037210 */ /* 0x004fca0007ffe0ff */
[----:B------:R1:W-:Y:S02]  /*7e20*/  ST.E desc[UR12][R4.64], R3 ;  /* 0x0000000304007985 */ /* 0x0003e4000c10190c */
.L_x_2859:
[----:B------:R-:W-:Y:S05]  /*7e30*/  BSYNC.RECONVERGENT B0 ;  /* 0x0000000000007941 */ /* 0x000fea0003800200 */
.L_x_2858:
[----:B------:R2:W-:Y:S02]  /*7e40*/  ATOM.E.ADD.F16x2.RN.STRONG.GPU P0, RZ, desc[UR12][R4.64+0x4], R17 ;  /* 0x8000041104ff79a2 */ /* 0x0005e4000c10e10c */
[----:B--2---:R-:W-:Y:S05]  /*7e50*/  @P0 EXIT ;  /* 0x000000000000094d */ /* 0x004fea0003800000 */
[----:B------:R-:W2:Y:S02]  /*7e60*/  QSPC.E.S P0, RZ, [R4+0x4] ;  /* 0x0000040004ff73aa */ /* 0x000ea40000000500 */
[----:B--2---:R-:W-:Y:S05]  /*7e70*/  @!P0 BRA `(.L_x_2862) ;  /* 0x00000000001c8947 */ /* 0x004fea0003800000 */
[----:B------:R-:W-:-:S04]  /*7e80*/  MOV R2, R4 ;  /* 0x0000000400027202 */ /* 0x000fc80000000f00 */
[----:B------:R-:W-:-:S07]  /*7e90*/  MOV R0, R2 ;  /* 0x0000000200007202 */ /* 0x000fce0000000f00 */
.L_x_2863:
[----:B------:R-:W1:Y:S02]  /*7ea0*/  LDS R2, [R0+0x4] ;  /* 0x0000040000027984 */ /* 0x000e640000000800 */
[----:B-1----:R-:W-:-:S05]  /*7eb0*/  HFMA2 R3, R2, 1, 1, R17 ;  /* 0x3c003c0002037831 */ /* 0x002fca0000000011 */
[----:B------:R-:W1:Y:S02]  /*7ec0*/  ATOMS.CAST.SPIN P0, [R0+0x4], R2, R3 ;  /* 0x000004020000758d */ /* 0x000e640001800003 */
[----:B-1----:R-:W-:Y:S05]  /*7ed0*/  @!P0 BRA `(.L_x_2863) ;  /* 0xfffffffc00f08947 */ /* 0x002fea000383ffff */
[----:B------:R-:W-:Y:S05]  /*7ee0*/  EXIT ;  /* 0x000000000000794d */ /* 0x000fea0003800000 */
.L_x_2862:
[----:B------:R-:W1:Y:S02]  /*7ef0*/  LD.E R0, desc[UR12][R4.64+0x4] ;  /* 0x0000040c04007980 */ /* 0x000e64000c101900 */
[----:B-1----:R-:W-:-:S05]  /*7f00*/  IADD3 R3, PT, PT, R17, R0, RZ ;  /* 0x0000000011037210 */ /* 0x002fca0007ffe0ff */
[----:B------:R-:W-:Y:S01]  /*7f10*/  ST.E desc[UR12][R4.64+0x4], R3 ;  /* 0x0000040304007985 */ /* 0x000fe2000c10190c */
[----:B------:R-:W-:Y:S05]  /*7f20*/  EXIT ;  /* 0x000000000000794d */ /* 0x000fea0003800000 */
.L_x_2864:
        /* <DEDUP_REMOVED lines=13> */
.L_x_4515:


//--------------------- .text._Z23gemm_half_q_half_kernelILi2ELi40ELb0ELb0ELi64EEvPK6__halfPKjS4_S2_PS0_iiiiPKtS7_iiiiiibS2_i --------------------------
	.section	.text._Z23gemm_half_q_half_kernelILi2ELi40ELb0ELb0ELi64EEvPK6__halfPKjS4_S2_PS0_iiiiPKtS7_iiiiiibS2_i,"ax",@progbits
	.align	128
        .global         _Z23gemm_half_q_half_kernelILi2ELi40ELb0ELb0ELi64EEvPK6__halfPKjS4_S2_PS0_iiiiPKtS7_iiiiiibS2_i
        .type           _Z23gemm_half_q_half_kernelILi2ELi40ELb0ELb0ELi64EEvPK6__halfPKjS4_S2_PS0_iiiiPKtS7_iiiiiibS2_i,@function
        .size           _Z23gemm_half_q_half_kernelILi2ELi40ELb0ELb0ELi64EEvPK6__halfPKjS4_S2_PS0_iiiiPKtS7_iiiiiibS2_i,(.L_x_4516 - _Z23gemm_half_q_half_kernelILi2ELi40ELb0ELb0ELi64EEvPK6__halfPKjS4_S2_PS0_iiiiPKtS7_iiiiiibS2_i)
        .other          _Z23gemm_half_q_half_kernelILi2ELi40ELb0ELb0ELi64EEvPK6__halfPKjS4_S2_PS0_iiiiPKtS7_iiiiiibS2_i,@"STO_CUDA_ENTRY STV_DEFAULT"
_Z23gemm_half_q_half_kernelILi2ELi40ELb0ELb0ELi64EEvPK6__halfPKjS4_S2_PS0_iiiiPKtS7_iiiiiibS2_i:
.text._Z23gemm_half_q_half_kernelILi2ELi40ELb0ELb0ELi64EEvPK6__halfPKjS4_S2_PS0_iiiiPKtS7_iiiiiibS2_i:
        /* <DEDUP_REMOVED lines=56> */
.L_x_2870:
        /* <DEDUP_REMOVED lines=32> */
.L_x_2869:
        /* <DEDUP_REMOVED lines=20> */
.L_x_2871:
[----:B------:R-:W-:-:S13]  /*06c0*/  ISETP.EQ.AND P1, PT, RZ, UR10, PT ;  /* 0x0000000aff007c0c */ /* 0x000fda000bf22270 */
[----:B------:R-:W-:Y:S05]  /*06d0*/  @!P0 BRA P1, `(.L_x_2866) ;  /* 0x00000004007c8947 */ /* 0x000fea0000800000 */
.L_x_2868:
        /* <DEDUP_REMOVED lines=12> */
.L_x_2867:
        /* <DEDUP_REMOVED lines=17> */
.L_x_2874:
        /* <DEDUP_REMOVED lines=32> */
.L_x_2873:
        /* <DEDUP_REMOVED lines=21> */
.L_x_2875:
[----:B------:R-:W-:-:S09]  /*0c00*/  UISETP.NE.OR UP0, UPT, UR10, URZ, UP0 ;  /* 0x000000ff0a00728c */ /* 0x000fd20008705670 */
[----:B------:R-:W-:Y:S05]  /*0c10*/  BRA.U !UP0, `(.L_x_2866) ;  /* 0x00000001082c7547 */ /* 0x000fea000b800000 */
.L_x_2872:
        /* <DEDUP_REMOVED lines=11> */
.L_x_2866:
[----:B------:R-:W-:Y:S05]  /*0cd0*/  BSYNC.RECONVERGENT B0 ;  /* 0x0000000000007941 */ /* 0x000fea0003800200 */
.L_x_2865:
        /* <DEDUP_REMOVED lines=23> */
.L_x_2879:
        /* <DEDUP_REMOVED lines=15> */
.L_x_2878:
        /* <DEDUP_REMOVED lines=12> */
.L_x_2880:
[----:B------:R-:W-:-:S09]  /*1000*/  UISETP.NE.OR UP0, UPT, UR10, URZ, UP0 ;  /* 0x000000ff0a00728c */ /* 0x000fd20008705670 */
[----:B------:R-:W-:Y:S05]  /*1010*/  BRA.U !UP0, `(.L_x_2876) ;  /* 0x00000001081c7547 */ /* 0x000fea000b800000 */
.L_x_2877:
[----:B012---:R-:W0:Y:S02]  /*1020*/  LDC.64 R4, c[0x0][0x3a0] ;  /* 0x0000e800ff047b82 */ /* 0x007e240000000a00 */
.L_x_2881:
[C---:B0-----:R-:W-:Y:S01]  /*1030*/  IMAD.WIDE R6, R3.reuse, 0x2, R4 ;  /* 0x0000000203067825 */ /* 0x041fe200078e0204 */
[----:B------:R-:W-:Y:S01]  /*1040*/  UIADD3 UR10, UPT, UPT, UR10, 0x1, URZ ;  /* 0x000000010a0a7890 */ /* 0x000fe2000fffe0ff */
[----:B------:R-:W-:-:S03]  /*1050*/  IADD3 R3, PT, PT, R3, UR16, RZ ;  /* 0x0000001003037c10 */ /* 0x000fc6000fffe0ff */
[----:B------:R3:W-:Y:S01]  /*1060*/  STG.E.64 desc[UR14][R6.64], RZ ;  /* 0x000000ff06007986 */ /* 0x0007e2000c101b0e */
[----:B------:R-:W-:-:S09]  /*1070*/  UISETP.NE.AND UP0, UPT, UR10, URZ, UPT ;  /* 0x000000ff0a00728c */ /* 0x000fd2000bf05270 */
[----:B---3--:R-:W-:Y:S05]  /*1080*/  BRA.U UP0, `(.L_x_2881) ;  /* 0xfffffffd00e87547 */ /* 0x008fea000b83ffff */
.L_x_2876:
        /* <DEDUP_REMOVED lines=20> */
.L_x_2883:
        /* <DEDUP_REMOVED lines=45> */
.L_x_2882:
        /* <DEDUP_REMOVED lines=30> */
.L_x_2884:
        /* <DEDUP_REMOVED lines=8> */
.L_x_2885:
        /* <DEDUP_REMOVED lines=8> */
.L_x_2886:
        /* <DEDUP_REMOVED lines=8> */
.L_x_2887:
        /* <DEDUP_REMOVED lines=8> */
.L_x_2888:
        /* <DEDUP_REMOVED lines=23> */
[----:B------:R-:W-:-:S02]  /*19f0*/  PRMT R0, R3, 0x7610, R3 ;  /* 0x0000761003007816 */ /* 0x000fc40000000003 */
        /* <DEDUP_REMOVED lines=9> */
[----:B------:R-:W-:Y:S01]  /*1a90*/  PRMT R29, R29, 0x5410, RZ ;  /* 0x000054101d1d7816 */ /* 0x000fe200000000ff */
[----:B------:R-:W-:Y:S02]  /*1aa0*/  UIADD3.X UR9, UPT, UPT, URZ, UR9, URZ, UP0, !UPT ;  /* 0x00000009ff097290 */ /* 0x000fe400087fe4ff */
[----:B------:R-:W-:Y:S01]  /*1ab0*/  MOV R30, UR10 ;  /* 0x0000000a001e7c02 */ /* 0x000fe20008000f00 */
[----:B------:R-:W-:-:S03]  /*1ac0*/  USEL UR8, UR7, UR17, UP1 ;  /* 0x0000001107087287 */ /* 0x000fc60008800000 */
[----:B------:R-:W-:-:S09]  /*1ad0*/  MOV R31, UR9 ;  /* 0x00000009001f7c02 */ /* 0x000fd20008000f00 */
.L_x_2892:
[----:B------:R-:W-:-:S13]  /*1ae0*/  ISETP.NE.AND P0, PT, R28, UR5, PT ;  /* 0x000000051c007c0c */ /* 0x000fda000bf05270 */
[----:B------:R-:W-:Y:S01]  /*1af0*/  @!P0 LEA R2, R26, R1, 0x3 ;  /* 0x000000011a028211 */ /* 0x000fe200078e18ff */
[----:B------:R-:W2:Y:S04]  /*1b00*/  @!P0 LDG.E.U16.CONSTANT R4, desc[UR14][R30.64] ;  /* 0x0000000e1e048981 */ /* 0x000ea8000c1e9500 */
[----:B------:R1:W3:Y:S01]  /*1b10*/  @!P0 LDL.64 R6, [R2+0x8] ;  /* 0x0000080002068983 */ /* 0x0002e20000100a00 */
[----:B0-----:R-:W-:Y:S02]  /*1b20*/  MOV R9, UR16 ;  /* 0x0000001000097c02 */ /* 0x001fe40008000f00 */
[----:B------:R-:W-:Y:S02]  /*1b30*/  MOV R3, R37 ;  /* 0x0000002500037202 */ /* 0x000fe40000000f00 */
[----:B-1----:R-:W-:-:S02]  /*1b40*/  MOV R2, R36 ;  /* 0x0000002400027202 */ /* 0x002fc40000000f00 */
[----:B------:R-:W-:-:S03]  /*1b50*/  MOV R13, UR16 ;  /* 0x00000010000d7c02 */ /* 0x000fc60008000f00 */
[----:B------:R-:W-:-:S04]  /*1b60*/  IMAD.WIDE R8, R9, 0x4, R2 ;  /* 0x0000000409087825 */ /* 0x000fc800078e0202 */
[----:B------:R-:W-:Y:S02]  /*1b70*/  IMAD.WIDE R12, R13, 0x4, R8 ;  /* 0x000000040d0c7825 */ /* 0x000fe400078e0208 */
[----:B------:R-:W5:Y:S01]  /*1b80*/  LDG.E.128.CONSTANT R8, desc[UR14][R8.64] ;  /* 0x0000000e08087981 */ /* 0x000f62000c1e9d00 */
[----:B--2---:R-:W-:Y:S02]  /*1b90*/  @!P0 IADD3 R28, PT, PT, R4, UR5, RZ ;  /* 0x00000005041c8c10 */ /* 0x004fe4000fffe0ff */
[----:B---3--:R-:W-:Y:S02]  /*1ba0*/  @!P0 PRMT R33, R6, 0x7610, R33 ;  /* 0x0000761006218816 */ /* 0x008fe40000000021 */
[----:B------:R-:W-:Y:S02]  /*1bb0*/  @!P0 PRMT R0, R7, 0x7610, R0 ;  /* 0x0000761007008816 */ /* 0x000fe40000000000 */
[----:B------:R-:W-:Y:S02]  /*1bc0*/  @!P0 PRMT R33, R33, 0x7610, R6 ;  /* 0x0000761021218816 */ /* 0x000fe40000000006 */
[----:B------:R-:W-:-:S02]  /*1bd0*/  @!P0 PRMT R0, R0, 0x7610, R7 ;  /* 0x0000761000008816 */ /* 0x000fc40000000007 */
[----:B------:R0:W5:Y:S01]  /*1be0*/  LDG.E.128.CONSTANT R4, desc[UR14][R2.64] ;  /* 0x0000000e02047981 */ /* 0x000162000c1e9d00 */
[----:B------:R-:W-:Y:S01]  /*1bf0*/  UISETP.GE.AND UP1, UPT, UR6, 0x1, UPT ;  /* 0x000000010600788c */ /* 0x000fe2000bf26270 */
[----:B------:R-:W-:-:S05]  /*1c00*/  MOV R35, UR16 ;  /* 0x0000001000237c02 */ /* 0x000fca0008000f00 */
[----:B------:R-:W-:-:S03]  /*1c10*/  IMAD.WIDE R34, R35, 0x4, R12 ;  /* 0x0000000423227825 */ /* 0x000fc600078e020c */
[----:B0-----:R-:W-:Y:S05]  /*1c20*/  BRA.U !UP1, `(.L_x_2890) ;  /* 0x0000000d096c7547 */ /* 0x001fea000b800000 */
[----:B------:R-:W2:Y:S01]  /*1c30*/  LDG.E.128.CONSTANT R12, desc[UR14][R12.64] ;  /* 0x0000000e0c0c7981 */ /* 0x000ea2000c1e9d00 */
[----:B-----5:R-:W-:Y:S01]  /*1c40*/  LOP3.LUT R20, R4, 0x3f003f, RZ, 0xc0, !PT ;  /* 0x003f003f04147812 */ /* 0x020fe200078ec0ff */
[----:B------:R-:W-:Y:S01]  /*1c50*/  UISETP.NE.AND UP0, UPT, UR6, 0x1, UPT ;  /* 0x000000010600788c */ /* 0x000fe2000bf05270 */
[----:B------:R-:W-:Y:S01]  /*1c60*/  LOP3.LUT R36, R6, 0x3f003f, RZ, 0xc0, !PT ;  /* 0x003f003f06247812 */ /* 0x000fe200078ec0ff */
[----:B------:R-:W0:Y:S01]  /*1c70*/  LDS.128 R16, [UR4] ;  /* 0x00000004ff107984 */ /* 0x000e220008000c00 */
[----:B------:R-:W-:Y:S02]  /*1c80*/  SHF.R.U32.HI R21, RZ, 0x6, R4 ;  /* 0x00000006ff157819 */ /* 0x000fe40000011604 */
[----:B------:R-:W-:Y:S02]  /*1c90*/  SHF.R.U32.HI R37, RZ, 0x6, R6 ;  /* 0x00000006ff257819 */ /* 0x000fe40000011606 */
[----:B------:R-:W-:Y:S02]  /*1ca0*/  SHF.R.U32.HI R39, RZ, 0x6, R7 ;  /* 0x00000006ff277819 */ /* 0x000fe40000011607 */
[----:B------:R-:W-:-:S02]  /*1cb0*/  LOP3.LUT R20, R20, 0x64006400, RZ, 0xfc, !PT ;  /* 0x6400640014147812 */ /* 0x000fc400078efcff */
[----:B------:R-:W-:Y:S02]  /*1cc0*/  LOP3.LUT R36, R36, 0x64006400, RZ, 0xfc, !PT ;  /* 0x6400640024247812 */ /* 0x000fe400078efcff */
[----:B------:R-:W-:Y:S01]  /*1cd0*/  LOP3.LUT R22, R5, 0x3f003f, RZ, 0xc0, !PT ;  /* 0x003f003f05167812 */ /* 0x000fe200078ec0ff */
[----:B------:R-:W-:Y:S01]  /*1ce0*/  HADD2 R43, R20, -1056, -1056 ;  /* 0xe420e420142b7430 */ /* 0x000fe20000000000 */
        /* <DEDUP_REMOVED lines=15> */
[----:B------:R-:W-:Y:S01]  /*1de0*/  HADD2 R42, R21, -1056, -1056 ;  /* 0xe420e420152a7430 */ /* 0x000fe20000000000 */
[----:B------:R-:W-:Y:S01]  /*1df0*/  SHF.R.U32.HI R46, RZ, 0x6, R11 ;  /* 0x00000006ff2e7819 */ /* 0x000fe2000001160b */
[----:B------:R-:W-:Y:S01]  /*1e00*/  HADD2 R38, R38, -1056, -1056 ;  /* 0xe420e42026267430 */ /* 0x000fe20000000000 */
[----:B------:R-:W-:Y:S01]  /*1e10*/  SHF.R.U32.HI R4, RZ, 0xc, R4 ;  /* 0x0000000cff047819 */ /* 0x000fe20000011604 */
[-C--:B0-----:R-:W-:Y:S02]  /*1e20*/  HFMA2 R21, R43, R16.reuse, RZ ;  /* 0x000000102b157231 */ /* 0x081fe400000000ff */
[----:B------:R-:W-:Y:S02]  /*1e30*/  HADD2 R40, R23, -1056, -1056 ;  /* 0xe420e42017287430 */ /* 0x000fe40000000000 */
[----:B------:R-:W-:-:S02]  /*1e40*/  HFMA2 R52, R39, R16, RZ ;  /* 0x0000001027347231 */ /* 0x000fc400000000ff */
[-C--:B------:R-:W-:Y:S01]  /*1e50*/  HFMA2 R20, R41, R16.reuse, RZ.H0_H0 ;  /* 0x0000001029147231 */ /* 0x080fe200000400ff */
[----:B------:R-:W-:Y:S01]  /*1e60*/  LOP3.LUT R46, R46, 0x3f003f, RZ, 0xc0, !PT ;  /* 0x003f003f2e2e7812 */ /* 0x000fe200078ec0ff */
[----:B------:R-:W-:Y:S01]  /*1e70*/  HADD2 R36, R36, -1056, -1056 ;  /* 0xe420e42024247430 */ /* 0x000fe20000000000 */
[----:B------:R-:W-:Y:S01]  /*1e80*/  LOP3.LUT R57, R4, 0xf000f, RZ, 0xc0, !PT ;  /* 0x000f000f04397812 */ /* 0x000fe200078ec0ff */
[----:B------:R-:W-:Y:S02]  /*1e90*/  HFMA2 R54, R37, R16, RZ.H0_H0 ;  /* 0x0000001025367231 */ /* 0x000fe400000400ff */
[-C--:B------:R-:W-:Y:S02]  /*1ea0*/  HFMA2 R48, R42, R17.reuse, R21 ;  /* 0x000000112a307231 */ /* 0x080fe40000000015 */
        /* <DEDUP_REMOVED lines=13> */
[----:B------:R-:W0:Y:S01]  /*1f80*/  LDS.128 R20, [UR4+0x10] ;  /* 0x00001004ff147984 */ /* 0x000e220008000c00 */
[----:B------:R-:W-:Y:S01]  /*1f90*/  HADD2 R47, R17, -1056, -1056 ;  /* 0xe420e420112f7430 */ /* 0x000fe20000000000 */
[----:B------:R-:W-:Y:S01]  /*1fa0*/  SHF.R.U32.HI R16, RZ, 0x6, R8 ;  /* 0x00000006ff107819 */ /* 0x000fe20000011608 */
[----:B------:R-:W-:Y:S02]  /*1fb0*/  HADD2 R17, R44, -1056, -1056 ;  /* 0xe420e4202c117430 */ /* 0x000fe40000000000 */
[-C--:B------:R-:W-:Y:S02]  /*1fc0*/  HFMA2 R48, R49, R18.reuse, R48 ;  /* 0x0000001231307231 */ /* 0x080fe40000000030 */
[----:B------:R-:W-:-:S02]  /*1fd0*/  HFMA2 R50, R47, R18, R50 ;  /* 0x000000122f327231 */ /* 0x000fc40000000032 */
[-C--:B------:R-:W-:Y:S02]  /*1fe0*/  HFMA2 R52, R45, R18.reuse, R52 ;  /* 0x000000122d347231 */ /* 0x080fe40000000034 */
[----:B------:R-:W-:Y:S01]  /*1ff0*/  HFMA2 R54, R17, R18, R54 ;  /* 0x0000001211367231 */ /* 0x000fe20000000036 */
[----:B------:R-:W-:Y:S02]  /*2000*/  SHF.R.U32.HI R18, RZ, 0x6, R9 ;  /* 0x00000006ff127819 */ /* 0x000fe40000011609 */
[----:B------:R-:W-:Y:S02]  /*2010*/  SHF.R.U32.HI R44, RZ, 0x6, R10 ;  /* 0x00000006ff2c7819 */ /* 0x000fe4000001160a */
        /* <DEDUP_REMOVED lines=11> */
[----:B------:R-:W-:Y:S01]  /*20d0*/  SHF.R.U32.HI R9, RZ, 0xc, R9 ;  /* 0x0000000cff097819 */ /* 0x000fe20000011609 */
[----:B------:R-:W-:Y:S01]  /*20e0*/  HADD2 R16, R55, -1056, -1056 ;  /* 0xe420e42037107430 */ /* 0x000fe20000000000 */
[----:B------:R-:W-:Y:S01]  /*20f0*/  SHF.R.U32.HI R10, RZ, 0xc, R10 ;  /* 0x0000000cff0a7819 */ /* 0x000fe2000001160a */
[----:B------:R-:W-:-:S02]  /*2100*/  HFMA2 R48, R46, R19, R48 ;  /* 0x000000132e307231 */ /* 0x000fc40000000030 */
[-C--:B------:R-:W-:Y:S02]  /*2110*/  HFMA2 R50, R44, R19.reuse, R50 ;  /* 0x000000132c327231 */ /* 0x080fe40000000032 */
[-C--:B------:R-:W-:Y:S02]  /*2120*/  HFMA2 R52, R18, R19.reuse, R52 ;  /* 0x0000001312347231 */ /* 0x080fe40000000034 */
[----:B------:R-:W-:Y:S01]  /*2130*/  HFMA2 R54, R16, R19, R54 ;  /* 0x0000001310367231 */ /* 0x000fe20000000036 */
[----:B--2---:R-:W-:Y:S02]  /*2140*/  LOP3.LUT R51, R12, 0x3f003f, RZ, 0xc0, !PT ;  /* 0x003f003f0c337812 */ /* 0x004fe400078ec0ff */
        /* <DEDUP_REMOVED lines=9> */
[----:B------:R-:W-:Y:S01]  /*21e0*/  SHF.R.U32.HI R4, RZ, 0x8, R12 ;  /* 0x00000008ff047819 */ /* 0x000fe2000001160c */
[----:B------:R-:W-:Y:S02]  /*21f0*/  HADD2 R53, R53, -1056, -1056 ;  /* 0xe420e42035357430 */ /* 0x000fe40000000000 */
[----:B0-----:R-:W-:-:S02]  /*2200*/  HFMA2 R48, R19, R20, R48 ;  /* 0x0000001413307231 */ /* 0x001fc40000000030 */
[----:B------:R-:W-:Y:S01]  /*2210*/  HADD2 R55, R55, -1056, -1056 ;  /* 0xe420e42037377430 */ /* 0x000fe20000000000 */
[----:B------:R-:W-:Y:S01]  /*2220*/  LOP3.LUT R4, R57, 0x300030, R4, 0xf8, !PT ;  /* 0x0030003039047812 */ /* 0x000fe200078ef804 */
[-C--:B------:R-:W-:Y:S01]  /*2230*/  HFMA2 R50, R51, R20.reuse, R50 ;  /* 0x0000001433327231 */ /* 0x080fe20000000032 */
[----:B------:R-:W-:Y:S01]  /*2240*/  LOP3.LUT R57, R8, 0xf000f, RZ, 0xc0, !PT ;  /* 0x000f000f08397812 */ /* 0x000fe200078ec0ff */
[-C--:B------:R-:W-:Y:S02]  /*2250*/  HFMA2 R52, R53, R20.reuse, R52 ;  /* 0x0000001435347231 */ /* 0x080fe40000000034 */
[----:B------:R-:W-:Y:S01]  /*2260*/  HFMA2 R20, R55, R20, R54 ;  /* 0x0000001437147231 */ /* 0x000fe20000000036 */
[----:B------:R-:W-:Y:S02]  /*2270*/  SHF.R.U32.HI R8, RZ, 0xa, R12 ;  /* 0x0000000aff087819 */ /* 0x000fe4000001160c */
[----:B------:R-:W-:Y:S02]  /*2280*/  SHF.R.U32.HI R54, RZ, 0xc, R5 ;  /* 0x0000000cff367819 */ /* 0x000fe40000011605 */
[----:B------:R-:W-:-:S02]  /*2290*/  LOP3.LUT R5, R57, 0x300030, R8, 0xf8, !PT ;  /* 0x0030003039057812 */ /* 0x000fc400078ef808 */
[----:B------:R-:W-:Y:S02]  /*22a0*/  LOP3.LUT R57, R54, 0xf000f, RZ, 0xc0, !PT ;  /* 0x000f000f36397812 */ /* 0x000fe400078ec0ff */
[--C-:B------:R-:W-:Y:S02]  /*22b0*/  SHF.R.U32.HI R8, RZ, 0x8, R13.reuse ;  /* 0x00000008ff087819 */ /* 0x100fe4000001160d */
[----:B------:R-:W-:Y:S02]  /*22c0*/  LOP3.LUT R54, R9, 0xf000f, RZ, 0xc0, !PT ;  /* 0x000f000f09367812 */ /* 0x000fe400078ec0ff */
[----:B------:R-:W-:Y:S02]  /*22d0*/  LOP3.LUT R8, R57, 0x300030, R8, 0xf8, !PT ;  /* 0x0030003039087812 */ /* 0x000fe400078ef808 */
[----:B------:R-:W-:Y:S02]  /*22e0*/  SHF.R.U32.HI R9, RZ, 0xa, R13 ;  /* 0x0000000aff097819 */ /* 0x000fe4000001160d */
[----:B------:R-:W-:-:S02]  /*22f0*/  LOP3.LUT R57, R10, 0xf000f, RZ, 0xc0, !PT ;  /* 0x000f000f0a397812 */ /* 0x000fc400078ec0ff */
[----:B------:R-:W-:Y:S02]  /*2300*/  SHF.R.U32.HI R10, RZ, 0xa, R14 ;  /* 0x0000000aff0a7819 */ /* 0x000fe4000001160e */
[----:B------:R-:W-:Y:S02]  /*2310*/  SHF.R.U32.HI R56, RZ, 0xc, R6 ;  /* 0x0000000cff387819 */ /* 0x000fe40000011606 */
[----:B------:R-:W-:Y:S02]  /*2320*/  LOP3.LUT R6, R54, 0x300030, R9, 0xf8, !PT ;  /* 0x0030003036067812 */ /* 0x000fe400078ef809 */
[----:B------:R-:W-:Y:S02]  /*2330*/  SHF.R.U32.HI R54, RZ, 0xc, R7 ;  /* 0x0000000cff367819 */ /* 0x000fe40000011607 */
[----:B------:R-:W-:Y:S02]  /*2340*/  LOP3.LUT R7, R57, 0x300030, R10, 0xf8, !PT ;  /* 0x0030003039077812 */ /* 0x000fe400078ef80a */
[----:B------:R-:W-:-:S02]  /*2350*/  SHF.R.U32.HI R10, RZ, 0xc, R11 ;  /* 0x0000000cff0a7819 */ /* 0x000fc4000001160b */
[----:B------:R-:W-:Y:S02]  /*2360*/  SHF.R.U32.HI R12, RZ, 0x6, R12 ;  /* 0x00000006ff0c7819 */ /* 0x000fe4000001160c */
[----:B------:R-:W-:Y:S02]  /*2370*/  SHF.R.U32.HI R9, RZ, 0x8, R14 ;  /* 0x00000008ff097819 */ /* 0x000fe4000001160e */
[----:B------:R-:W-:Y:S02]  /*2380*/  LOP3.LUT R57, R10, 0xf000f, RZ, 0xc0, !PT ;  /* 0x000f000f0a397812 */ /* 0x000fe400078ec0ff */
[----:B------:R-:W-:Y:S02]  /*2390*/  SHF.R.U32.HI R13, RZ, 0x6, R13 ;  /* 0x00000006ff0d7819 */ /* 0x000fe4000001160d */
[--C-:B------:R-:W-:Y:S02]  /*23a0*/  SHF.R.U32.HI R11, RZ, 0x8, R15.reuse ;  /* 0x00000008ff0b7819 */ /* 0x100fe4000001160f */
[----:B------:R-:W-:-:S02]  /*23b0*/  SHF.R.U32.HI R10, RZ, 0xa, R15 ;  /* 0x0000000aff0a7819 */ /* 0x000fc4000001160f */
[----:B------:R-:W-:Y:S02]  /*23c0*/  SHF.R.U32.HI R14, RZ, 0x6, R14 ;  /* 0x00000006ff0e7819 */ /* 0x000fe4000001160e */
        /* <DEDUP_REMOVED lines=8> */
[----:B------:R-:W-:Y:S02]  /*2450*/  LOP3.LUT R11, R54, 0x300030, R11, 0xf8, !PT ;  /* 0x00300030360b7812 */ /* 0x000fe400078ef80b */
[----:B------:R-:W-:Y:S02]  /*2460*/  LOP3.LUT R13, R13, 0x64006400, RZ, 0xfc, !PT ;  /* 0x640064000d0d7812 */ /* 0x000fe400078efcff */
[----:B------:R-:W-:-:S02]  /*2470*/  LOP3.LUT R9, R56, 0x300030, R9, 0xf8, !PT ;  /* 0x0030003038097812 */ /* 0x000fc400078ef809 */
        /* <DEDUP_REMOVED lines=11> */
[-C--:B------:R-:W-:Y:S01]  /*2530*/  HFMA2 R52, R13, R21.reuse, R52 ;  /* 0x000000150d347231 */ /* 0x080fe20000000034 */
[----:B------:R-:W-:Y:S01]  /*2540*/  LOP3.LUT R8, R8, 0x64006400, RZ, 0xfc, !PT ;  /* 0x6400640008087812 */ /* 0x000fe200078efcff */
[-C--:B------:R-:W-:Y:S01]  /*2550*/  HFMA2 R50, R14, R21.reuse, R50 ;  /* 0x000000150e327231 */ /* 0x080fe20000000032 */
[----:B------:R-:W-:Y:S01]  /*2560*/  LOP3.LUT R10, R57, 0x300030, R10, 0xf8, !PT ;  /* 0x00300030390a7812 */ /* 0x000fe200078ef80a */
[----:B------:R-:W-:Y:S01]  /*2570*/  HFMA2 R20, R12, R21, R20 ;  /* 0x000000150c147231 */ /* 0x000fe20000000014 */
[----:B------:R-:W-:Y:S01]  /*2580*/  LOP3.LUT R5, R5, 0x64006400, RZ, 0xfc, !PT ;  /* 0x6400640005057812 */ /* 0x000fe200078efcff */
[----:B------:R-:W-:Y:S01]  /*2590*/  HADD2 R57, R9, -1056, -1056 ;  /* 0xe420e42009397430 */ /* 0x000fe20000000000 */
[----:B------:R-:W-:Y:S01]  /*25a0*/  LOP3.LUT R7, R7, 0x64006400, RZ, 0xfc, !PT ;  /* 0x6400640007077812 */ /* 0x000fe200078efcff */
[----:B------:R-:W-:Y:S02]  /*25b0*/  HADD2 R21, R11, -1056, -1056 ;  /* 0xe420e4200b157430 */ /* 0x000fe40000000000 */
[----:B------:R-:W-:-:S02]  /*25c0*/  HFMA2 R4, R61, R22, R48 ;  /* 0x000000163d047231 */ /* 0x000fc40000000030 */
[----:B------:R-:W-:Y:S01]  /*25d0*/  HADD2 R59, R8, -1056, -1056 ;  /* 0xe420e420083b7430 */ /* 0x000fe20000000000 */
[----:B------:R-:W-:Y:S01]  /*25e0*/  LOP3.LUT R6, R6, 0x64006400, RZ, 0xfc, !PT ;  /* 0x6400640006067812 */ /* 0x000fe200078efcff */
[-C--:B------:R-:W-:Y:S02]  /*25f0*/  HFMA2 R8, R21, R22.reuse, R20 ;  /* 0x0000001615087231 */ /* 0x080fe40000000014 */
[-C--:B------:R-:W-:Y:S02]  /*2600*/  HFMA2 R52, R57, R22.reuse, R52 ;  /* 0x0000001639347231 */ /* 0x080fe40000000034 */
[----:B------:R-:W-:Y:S01]  /*2610*/  HADD2 R20, R5, -1056, -1056 ;  /* 0xe420e42005147430 */ /* 0x000fe20000000000 */
[----:B------:R-:W-:Y:S01]  /*2620*/  LOP3.LUT R10, R10, 0x64006400, RZ, 0xfc, !PT ;  /* 0x640064000a0a7812 */ /* 0x000fe200078efcff */
[----:B------:R-:W-:Y:S02]  /*2630*/  HADD2 R48, R7, -1056, -1056 ;  /* 0xe420e42007307430 */ /* 0x000fe40000000000 */
[----:B------:R-:W-:-:S02]  /*2640*/  HFMA2 R11, R59, R22, R50 ;  /* 0x000000163b0b7231 */ /* 0x000fc40000000032 */
[-C--:B------:R-:W-:Y:S02]  /*2650*/  HFMA2 R4, R20, R23.reuse, R4 ;  /* 0x0000001714047231 */ /* 0x080fe40000000004 */
[----:B------:R-:W-:Y:S02]  /*2660*/  HADD2 R22, R6, -1056, -1056 ;  /* 0xe420e42006167430 */ /* 0x000fe40000000000 */
        /* <DEDUP_REMOVED lines=27> */
[----:B------:R-:W-:-:S04]  /*2820*/  HFMA2 R6, R17, R6, R4 ;  /* 0x0000000611067231 */ /* 0x000fc80000000004 */
[-C--:B------:R-:W-:Y:S02]  /*2830*/  HFMA2 R6, R16, R7.reuse, R6 ;  /* 0x0000000710067231 */ /* 0x080fe40000000006 */
        /* <DEDUP_REMOVED lines=26> */
.L_x_2890:
[----:B------:R-:W-:Y:S01]  /*29e0*/  MOV R13, UR16 ;  /* 0x00000010000d7c02 */ /* 0x000fe20008000f00 */
[----:B-----5:R0:W5:Y:S04]  /*29f0*/  LDG.E.128.CONSTANT R4, desc[UR14][R34.64] ;  /* 0x0000000e22047981 */ /* 0x020168000c1e9d00 */
[----:B------:R-:W-:-:S05]  /*2a00*/  IMAD.WIDE R12, R13, 0x4, R34 ;  /* 0x000000040d0c7825 */ /* 0x000fca00078e0222 */
[----:B------:R0:W5:Y:S01]  /*2a10*/  LDG.E.128.CONSTANT R8, desc[UR14][R12.64] ;  /* 0x0000000e0c087981 */ /* 0x000162000c1e9d00 */
[----:B------:R-:W-:Y:S02]  /*2a20*/  MOV R37, UR16 ;  /* 0x0000001000257c02 */ /* 0x000fe40008000f00 */
[----:B------:R-:W-:-:S03]  /*2a30*/  @!P0 IADD3 R14, PT, PT, R26, 0x1, RZ ;  /* 0x000000011a0e8810 */ /* 0x000fc60007ffe0ff */
[----:B------:R-:W-:Y:S01]  /*2a40*/  IMAD.WIDE R36, R37, 0x4, R12 ;  /* 0x0000000425247825 */ /* 0x000fe200078e020c */
[----:B------:R-:W-:Y:S01]  /*2a50*/  @!P0 MOV R26, R14 ;  /* 0x0000000e001a8202 */ /* 0x000fe20000000f00 */
[----:B------:R-:W-:Y:S06]  /*2a60*/  BRA.U !UP1, `(.L_x_2891) ;  /* 0x0000000d096c7547 */ /* 0x000fec000b800000 */
[----:B0-----:R-:W2:Y:S01]  /*2a70*/  LDG.E.128.CONSTANT R12, desc[UR14][R36.64] ;  /* 0x0000000e240c7981 */ /* 0x001ea2000c1e9d00 */
[----:B-----5:R-:W-:Y:S01]  /*2a80*/  LOP3.LUT R20, R4, 0x3f003f, RZ, 0xc0, !PT ;  /* 0x003f003f04147812 */ /* 0x020fe200078ec0ff */
[----:B------:R-:W-:Y:S01]  /*2a90*/  UISETP.NE.AND UP0, UPT, UR6, 0x1, UPT ;  /* 0x000000010600788c */ /* 0x000fe2000bf05270 */
[----:B------:R-:W-:Y:S01]  /*2aa0*/  LOP3.LUT R34, R6, 0x3f003f, RZ, 0xc0, !PT ;  /* 0x003f003f06227812 */ /* 0x000fe200078ec0ff */
[----:B------:R-:W0:Y:S01]  /*2ab0*/  LDS.128 R16, [UR4+0x20] ;  /* 0x00002004ff107984 */ /* 0x000e220008000c00 */
        /* <DEDUP_REMOVED lines=214> */
.L_x_2891:
        /* <DEDUP_REMOVED lines=10> */
.L_x_2889:
        /* <DEDUP_REMOVED lines=10> */
[----:B--2---:R-:W-:-:S12]  /*3960*/  UIADD3.X UR8, UPT, UPT, URZ, UR9, URZ, UP0, !UPT ;  /* 0x00000009ff087290 */ /* 0x004fd800087fe4ff */
.L_x_2898:
[----:B------:R-:W-:Y:S02]  /*3970*/  ISETP.NE.AND P0, PT, R28, UR5, PT ;  /* 0x000000051c007c0c */ /* 0x000fe4000bf05270 */
[----:B------:R-:W-:Y:S02]  /*3980*/  MOV R2, UR10 ;  /* 0x0000000a00027c02 */ /* 0x000fe40008000f00 */
[----:B------:R-:W-:-:S09]  /*3990*/  MOV R3, UR8 ;  /* 0x0000000800037c02 */ /* 0x000fd20008000f00 */
[----:B------:R-:W-:Y:S01]  /*39a0*/  @!P0 LEA R6, R26, R1, 0x3 ;  /* 0x000000011a068211 */ /* 0x000fe200078e18ff */
[----:B------:R-:W2:Y:S05]  /*39b0*/  @!P0 LDG.E.U16.CONSTANT R2, desc[UR14][R2.64] ;  /* 0x0000000e02028981 */ /* 0x000eaa000c1e9500 */
[----:B------:R-:W3:Y:S01]  /*39c0*/  @!P0 LDL.64 R6, [R6+0x8] ;  /* 0x0000080006068983 */ /* 0x000ee20000100a00 */
[----:B------:R-:W-:Y:S01]  /*39d0*/  UISETP.GE.AND UP0, UPT, UR6, 0x1, UPT ;  /* 0x000000010600788c */ /* 0x000fe2000bf06270 */
[----:B------:R-:W-:Y:S02]  /*39e0*/  MOV R11, UR16 ;  /* 0x00000010000b7c02 */ /* 0x000fe40008000f00 */
[----:B------:R-:W-:-:S03]  /*39f0*/  MOV R8, 0x2c00 ;  /* 0x00002c0000087802 */ /* 0x000fc60000000f00 */
[----:B------:R-:W-:Y:S01]  /*3a00*/  IMAD.WIDE R10, R11, 0x4, R4 ;  /* 0x000000040b0a7825 */ /* 0x000fe200078e0204 */
        /* <DEDUP_REMOVED lines=8> */
[----:B------:R-:W1:Y:S02]  /*3a90*/  LDS.64 R2, [UR4+-0x80] ;  /* 0xffff8004ff027984 */ /* 0x000e640008000a00 */
[----:B-1----:R-:W-:Y:S02]  /*3aa0*/  HADD2.F32 R30, -RZ, R2.H1_H1 ;  /* 0x30000002ff1e7230 */ /* 0x002fe40000004100 */
[----:B------:R-:W-:Y:S01]  /*3ab0*/  HADD2.F32 R46, -RZ, R3.H1_H1 ;  /* 0x30000003ff2e7230 */ /* 0x000fe20000004100 */
[C---:B--2---:R-:W-:Y:S02]  /*3ac0*/  LOP3.LUT R9, R4.reuse, 0xf000f, RZ, 0xc0, !PT ;  /* 0x000f000f04097812 */ /* 0x044fe400078ec0ff */
[----:B------:R-:W-:Y:S02]  /*3ad0*/  LOP3.LUT R18, R4, 0xf000f0, RZ, 0xc0, !PT ;  /* 0x00f000f004127812 */ /* 0x000fe400078ec0ff */
[----:B------:R-:W-:Y:S02]  /*3ae0*/  LOP3.LUT R9, R9, 0x64006400, RZ, 0xfc, !PT ;  /* 0x6400640009097812 */ /* 0x000fe400078efcff */
[----:B------:R-:W-:-:S02]  /*3af0*/  SHF.R.U32.HI R39, RZ, 0x8, R4 ;  /* 0x00000008ff277819 */ /* 0x000fc40000011604 */
[----:B0-----:R-:W-:Y:S01]  /*3b00*/  LOP3.LUT R12, R5, 0xf000f, RZ, 0xc0, !PT ;  /* 0x000f000f050c7812 */ /* 0x001fe200078ec0ff */
[----:B------:R-:W-:Y:S01]  /*3b10*/  HADD2 R9, R9, -1032, -1032 ;  /* 0xe408e40809097430 */ /* 0x000fe20000000000 */
[----:B------:R-:W-:Y:S02]  /*3b20*/  LOP3.LUT R13, R6, 0xf000f, RZ, 0xc0, !PT ;  /* 0x000f000f060d7812 */ /* 0x000fe400078ec0ff */
[----:B------:R-:W-:Y:S02]  /*3b30*/  LOP3.LUT R4, R7, 0xf000f, RZ, 0xc0, !PT ;  /* 0x000f000f07047812 */ /* 0x000fe400078ec0ff */
[----:B------:R-:W-:Y:S01]  /*3b40*/  LOP3.LUT R12, R12, 0x64006400, RZ, 0xfc, !PT ;  /* 0x640064000c0c7812 */ /* 0x000fe200078efcff */
[----:B------:R-:W-:Y:S01]  /*3b50*/  HADD2.F32 R16, -RZ, R9.H1_H1 ;  /* 0x30000009ff107230 */ /* 0x000fe20000004100 */
[----:B------:R-:W-:Y:S02]  /*3b60*/  LOP3.LUT R13, R13, 0x64006400, RZ, 0xfc, !PT ;  /* 0x640064000d0d7812 */ /* 0x000fe400078efcff */
[----:B------:R-:W-:-:S02]  /*3b70*/  LOP3.LUT R4, R4, 0x64006400, RZ, 0xfc, !PT ;  /* 0x6400640004047812 */ /* 0x000fc400078efcff */
[----:B------:R-:W-:Y:S02]  /*3b80*/  LOP3.LUT R20, R5, 0xf000f0, RZ, 0xc0, !PT ;  /* 0x00f000f005147812 */ /* 0x000fe400078ec0ff */
[----:B------:R-:W-:Y:S01]  /*3b90*/  SHF.R.U32.HI R40, RZ, 0x8, R5 ;  /* 0x00000008ff287819 */ /* 0x000fe20000011605 */
[----:B------:R-:W-:Y:S01]  /*3ba0*/  HADD2.F32 R5, -RZ, R9.H0_H0 ;  /* 0x20000009ff057230 */ /* 0x000fe20000004100 */
[----:B------:R-:W-:Y:S01]  /*3bb0*/  LOP3.LUT R22, R6, 0xf000f0, RZ, 0xc0, !PT ;  /* 0x00f000f006167812 */ /* 0x000fe200078ec0ff */
[----:B------:R-:W-:Y:S01]  /*3bc0*/  HADD2 R9, R13, -1032, -1032 ;  /* 0xe408e4080d097430 */ /* 0x000fe20000000000 */
[----:B------:R-:W-:Y:S01]  /*3bd0*/  SHF.R.U32.HI R41, RZ, 0x8, R6 ;  /* 0x00000008ff297819 */ /* 0x000fe20000011606 */
[----:B------:R-:W-:Y:S02]  /*3be0*/  HADD2.F32 R6, -RZ, R2.H0_H0 ;  /* 0x20000002ff067230 */ /* 0x000fe40000004100 */
[----:B------:R-:W-:Y:S01]  /*3bf0*/  HADD2 R2, R12, -1032, -1032 ;  /* 0xe408e4080c027430 */ /* 0x000fe20000000000 */
[----:B------:R-:W-:Y:S01]  /*3c00*/  LOP3.LUT R17, R7, 0xf000f0, RZ, 0xc0, !PT ;  /* 0x00f000f007117812 */ /* 0x000fe200078ec0ff */
[----:B------:R-:W-:Y:S01]  /*3c10*/  HADD2 R21, R4, -1032, -1032 ;  /* 0xe408e40804157430 */ /* 0x000fe20000000000 */
[----:B------:R-:W-:Y:S01]  /*3c20*/  SHF.R.U32.HI R42, RZ, 0x8, R7 ;  /* 0x00000008ff2a7819 */ /* 0x000fe20000011607 */
[----:B------:R-:W-:Y:S01]  /*3c30*/  HADD2.F32 R7, -RZ, R3.H0_H0 ;  /* 0x20000003ff077230 */ /* 0x000fe20000004100 */
[----:B------:R-:W-:Y:S01]  /*3c40*/  LOP3.LUT R19, R18, 0x64006400, RZ, 0xfc, !PT ;  /* 0x6400640012137812 */ /* 0x000fe200078efcff */
[----:B------:R-:W0:Y:S01]  /*3c50*/  LDS.64 R12, [UR4+-0x78] ;  /* 0xffff8804ff0c7984 */ /* 0x000e220008000a00 */
        /* <DEDUP_REMOVED lines=9> */
[----:B------:R-:W-:Y:S01]  /*3cf0*/  FFMA.FTZ R37, R6, R3, RZ ;  /* 0x0000000306257223 */ /* 0x000fe200000100ff */
[----:B------:R-:W-:Y:S01]  /*3d00*/  HADD2.F32 R9, -RZ, R21.H1_H1 ;  /* 0x30000015ff097230 */ /* 0x000fe20000004100 */
[----:B------:R-:W-:Y:S01]  /*3d10*/  LOP3.LUT R21, R20, 0x64006400, RZ, 0xfc, !PT ;  /* 0x6400640014157812 */ /* 0x000fe200078efcff */
[----:B------:R-:W-:Y:S01]  /*3d20*/  FFMA.FTZ R6, R6, R2, RZ ;  /* 0x0000000206067223 */ /* 0x000fe200000100ff */
[----:B------:R-:W-:Y:S01]  /*3d30*/  FFMA.FTZ R34, R30, R15, R35 ;  /* 0x0000000f1e227223 */ /* 0x000fe20000010023 */
[----:B------:R-:W-:Y:S01]  /*3d40*/  LOP3.LUT R17, R17, 0x64006400, RZ, 0xfc, !PT ;  /* 0x6400640011117812 */ /* 0x000fe200078efcff */
[----:B------:R-:W-:Y:S01]  /*3d50*/  FFMA.FTZ R31, R16, R30, R19 ;  /* 0x0000001e101f7223 */ /* 0x000fe20000010013 */
[----:B------:R-:W-:Y:S01]  /*3d60*/  FFMA.FTZ R35, R30, R9, R6 ;  /* 0x000000091e237223 */ /* 0x000fe20000010006 */
[----:B------:R-:W-:-:S02]  /*3d70*/  HFMA2 R21, R21, R8.H0_H0, -72, -72 ;  /* 0xd480d48015157431 */ /* 0x000fc40000040008 */
[----:B------:R-:W-:Y:S01]  /*3d80*/  FFMA.FTZ R37, R30, R14, R37 ;  /* 0x0000000e1e257223 */ /* 0x000fe20000010025 */
[-C--:B------:R-:W-:Y:S02]  /*3d90*/  HFMA2 R6, R23, R8.reuse.H0_H0, -72, -72 ;  /* 0xd480d48017067431 */ /* 0x080fe40000040008 */
[----:B------:R-:W-:Y:S02]  /*3da0*/  HADD2.F32 R30, -RZ, R18.H0_H0 ;  /* 0x20000012ff1e7230 */ /* 0x000fe40000004100 */
[----:B------:R-:W-:Y:S02]  /*3db0*/  HFMA2 R17, R17, R8.H0_H0, -72, -72 ;  /* 0xd480d48011117431 */ /* 0x000fe40000040008 */
[----:B------:R-:W-:Y:S02]  /*3dc0*/  HADD2.F32 R22, -RZ, R21.H0_H0 ;  /* 0x20000015ff167230 */ /* 0x000fe40000004100 */
[----:B------:R-:W-:Y:S02]  /*3dd0*/  HADD2.F32 R20, -RZ, R6.H0_H0 ;  /* 0x20000006ff147230 */ /* 0x000fe40000004100 */
[----:B------:R-:W-:-:S02]  /*3de0*/  HADD2.F32 R23, -RZ, R18.H1_H1 ;  /* 0x30000012ff177230 */ /* 0x000fc40000004100 */
[----:B------:R-:W-:Y:S02]  /*3df0*/  HADD2.F32 R19, -RZ, R6.H1_H1 ;  /* 0x30000006ff137230 */ /* 0x000fe40000004100 */
[----:B------:R-:W-:Y:S01]  /*3e00*/  FFMA.FTZ R6, R30, R7, R31 ;  /* 0x000000071e067223 */ /* 0x000fe2000001001f */
[----:B------:R-:W-:Y:S02]  /*3e10*/  HADD2.F32 R18, -RZ, R17.H0_H0 ;  /* 0x20000011ff127230 */ /* 0x000fe40000004100 */
[C---:B------:R-:W-:Y:S01]  /*3e20*/  FFMA.FTZ R31, R7.reuse, R22, R34 ;  /* 0x00000016071f7223 */ /* 0x040fe20000010022 */
[----:B------:R-:W-:Y:S02]  /*3e30*/  HADD2.F32 R21, -RZ, R21.H1_H1 ;  /* 0x30000015ff157230 */ /* 0x000fe40000004100 */
[C---:B------:R-:W-:Y:S01]  /*3e40*/  FFMA.FTZ R34, R7.reuse, R20, R37 ;  /* 0x0000001407227223 */ /* 0x040fe20000010025 */
[----:B------:R-:W-:Y:S02]  /*3e50*/  HADD2.F32 R17, -RZ, R17.H1_H1 ;  /* 0x30000011ff117230 */ /* 0x000fe40000004100 */
        /* <DEDUP_REMOVED lines=32> */
[----:B------:R-:W-:Y:S01]  /*4060*/  LOP3.LUT R49, R42, 0x64006400, RZ, 0xfc, !PT ;  /* 0x640064002a317812 */ /* 0x000fe200078efcff */
[----:B------:R-:W-:Y:S01]  /*4070*/  HADD2.F32 R43, -RZ, R43.H1_H1 ;  /* 0x3000002bff2b7230 */ /* 0x000fe20000004100 */
[----:B------:R-:W-:Y:S01]  /*4080*/  LOP3.LUT R48, R41, 0xf000f0, RZ, 0xc0, !PT ;  /* 0x00f000f029307812 */ /* 0x000fe200078ec0ff */
[----:B------:R-:W-:Y:S01]  /*4090*/  HADD2.F32 R6, -RZ, R13.H0_H0 ;  /* 0x2000000dff067230 */ /* 0x000fe20000004100 */
[----:B------:R-:W-:Y:S01]  /*40a0*/  LOP3.LUT R39, R39, 0x64006400, RZ, 0xfc, !PT ;  /* 0x6400640027277812 */ /* 0x000fe200078efcff */
[-C--:B------:R-:W-:Y:S01]  /*40b0*/  HFMA2 R49, R49, R8.reuse.H0_H0, -72, -72 ;  /* 0xd480d48031317431 */ /* 0x080fe20000040008 */
[----:B------:R-:W-:Y:S01]  /*40c0*/  LOP3.LUT R41, R40, 0x64006400, RZ, 0xfc, !PT ;  /* 0x6400640028297812 */ /* 0x000fe200078efcff */
[----:B------:R-:W-:Y:S01]  /*40d0*/  FFMA.FTZ R46, R12, R43, R46 ;  /* 0x0000002b0c2e7223 */ /* 0x000fe2000001002e */
[----:B------:R-:W-:Y:S01]  /*40e0*/  LOP3.LUT R51, R48, 0x64006400, RZ, 0xfc, !PT ;  /* 0x6400640030337812 */ /* 0x000fe200078efcff */
[----:B------:R-:W-:-:S02]  /*40f0*/  HFMA2 R48, R39, R8.H0_H0, -72, -72 ;  /* 0xd480d48027307431 */ /* 0x000fc40000040008 */
[----:B------:R-:W-:Y:S02]  /*4100*/  HADD2.F32 R39, -RZ, R49.H0_H0 ;  /* 0x20000031ff277230 */ /* 0x000fe40000004100 */
[-C--:B------:R-:W-:Y:S02]  /*4110*/  HFMA2 R50, R41, R8.reuse.H0_H0, -72, -72 ;  /* 0xd480d48029327431 */ /* 0x080fe40000040008 */
[----:B------:R-:W-:Y:S02]  /*4120*/  HADD2.F32 R44, -RZ, R44.H1_H1 ;  /* 0x3000002cff2c7230 */ /* 0x000fe40000004100 */
[----:B------:R-:W-:Y:S02]  /*4130*/  HFMA2 R51, R51, R8.H0_H0, -72, -72 ;  /* 0xd480d48033337431 */ /* 0x000fe40000040008 */
[----:B------:R-:W-:Y:S02]  /*4140*/  HADD2.F32 R42, -RZ, R48.H0_H0 ;  /* 0x20000030ff2a7230 */ /* 0x000fe40000004100 */
[----:B------:R-:W-:Y:S01]  /*4150*/  FFMA.FTZ R7, R38, R12, R7 ;  /* 0x0000000c26077223 */ /* 0x000fe20000010007 */
[----:B------:R-:W-:-:S02]  /*4160*/  HADD2.F32 R41, -RZ, R50.H0_H0 ;  /* 0x20000032ff297230 */ /* 0x000fc40000004100 */
[----:B------:R-:W-:Y:S01]  /*4170*/  FFMA.FTZ R45, R12, R37, R45 ;  /* 0x000000250c2d7223 */ /* 0x000fe2000001002d */
[----:B------:R-:W-:Y:S01]  /*4180*/  FFMA.FTZ R55, R6, R39, R46 ;  /* 0x0000002706377223 */ /* 0x000fe2000001002e */
        /* <DEDUP_REMOVED lines=31> */
[----:B------:R-:W0:Y:S04]  /*4380*/  LDS.64 R6, [UR4] ;  /* 0x00000004ff067984 */ /* 0x000e280008000a00 */
        /* <DEDUP_REMOVED lines=53> */
.L_x_2894:
[----:B0-----:R-:W-:Y:S02]  /*46e0*/  MOV R13, UR16 ;  /* 0x00000010000d7c02 */ /* 0x001fe40008000f00 */
[----:B------:R-:W-:-:S03]  /*46f0*/  @!P0 IADD3 R34, PT, PT, R26, 0x1, RZ ;  /* 0x000000011a228810 */ /* 0x000fc60007ffe0ff */
[----:B------:R-:W-:Y:S01]  /*4700*/  IMAD.WIDE R12, R13, 0x4, R10 ;  /* 0x000000040d0c7825 */ /* 0x000fe200078e020a */
[----:B------:R-:W-:Y:S06]  /*4710*/  BRA.U !UP0, `(.L_x_2895) ;  /* 0x0000000d081c7547 */ /* 0x000fec000b800000 */
[----:B------:R-:W2:Y:S01]  /*4720*/  LDG.E.128.CONSTANT R4, desc[UR14][R10.64] ;  /* 0x0000000e0a047981 */ /* 0x000ea2000c1e9d00 */
[----:B------:R-:W-:-:S03]  /*4730*/  UISETP.NE.AND UP1, UPT, UR6, 0x1, UPT ;  /* 0x000000010600788c */ /* 0x000fc6000bf25270 */
[----:B------:R-:W0:Y:S02]  /*4740*/  LDS.64 R2, [UR4+-0x70] ;  /* 0xffff9004ff027984 */ /* 0x000e240008000a00 */
[--C-:B0-----:R-:W-:Y:S02]  /*4750*/  HADD2.F32 R36, -RZ, R3.reuse.H0_H0 ;  /* 0x20000003ff247230 */ /* 0x101fe40000004100 */
[----:B------:R-:W-:Y:S02]  /*4760*/  HADD2.F32 R31, -RZ, R3.H1_H1 ;  /* 0x30000003ff1f7230 */ /* 0x000fe40000004100 */
[----:B------:R-:W-:Y:S01]  /*4770*/  HADD2.F32 R22, -RZ, R2.H1_H1 ;  /* 0x30000002ff167230 */ /* 0x000fe20000004100 */
[C---:B--2---:R-:W-:Y:S02]  /*4780*/  LOP3.LUT R9, R4.reuse, 0xf000f, RZ, 0xc0, !PT ;  /* 0x000f000f04097812 */ /* 0x044fe400078ec0ff */
[----:B------:R-:W-:Y:S02]  /*4790*/  LOP3.LUT R16, R4, 0xf000f0, RZ, 0xc0, !PT ;  /* 0x00f000f004107812 */ /* 0x000fe400078ec0ff */
[----:B------:R-:W-:-:S02]  /*47a0*/  SHF.R.U32.HI R40, RZ, 0x8, R4 ;  /* 0x00000008ff287819 */ /* 0x000fc40000011604 */
        /* <DEDUP_REMOVED lines=15> */
[----:B------:R-:W-:Y:S01]  /*48a0*/  HADD2.F32 R6, -RZ, R2.H0_H0 ;  /* 0x20000002ff067230 */ /* 0x000fe20000004100 */
[----:B------:R-:W-:Y:S01]  /*48b0*/  LOP3.LUT R19, R16, 0x64006400, RZ, 0xfc, !PT ;  /* 0x6400640010137812 */ /* 0x000fe200078efcff */
[----:B------:R-:W-:-:S02]  /*48c0*/  HADD2.F32 R3, -RZ, R4.H0_H0 ;  /* 0x20000004ff037230 */ /* 0x000fc40000004100 */
[----:B------:R-:W-:Y:S02]  /*48d0*/  HADD2 R5, R5, -1032, -1032 ;  /* 0xe408e40805057430 */ /* 0x000fe40000000000 */
[----:B------:R-:W-:Y:S01]  /*48e0*/  HADD2.F32 R2, -RZ, R9.H0_H0 ;  /* 0x20000009ff027230 */ /* 0x000fe20000004100 */
[----:B------:R-:W0:Y:S01]  /*48f0*/  LDS.64 R10, [UR4+-0x68] ;  /* 0xffff9804ff0a7984 */ /* 0x000e220008000a00 */
[----:B------:R-:W-:Y:S02]  /*4900*/  HFMA2 R30, R19, R8.H0_H0, -72, -72 ;  /* 0xd480d480131e7431 */ /* 0x000fe40000040008 */
[----:B------:R-:W-:Y:S01]  /*4910*/  FFMA.FTZ R19, R6, R3, RZ ;  /* 0x0000000306137223 */ /* 0x000fe200000100ff */
[----:B------:R-:W-:Y:S01]  /*4920*/  LOP3.LUT R17, R7, 0xf000f0, RZ, 0xc0, !PT ;  /* 0x00f000f007117812 */ /* 0x000fe200078ec0ff */
[--C-:B------:R-:W-:Y:S01]  /*4930*/  HADD2.F32 R4, -RZ, R5.reuse.H0_H0 ;  /* 0x20000005ff047230 */ /* 0x100fe20000004100 */
[----:B------:R-:W-:Y:S01]  /*4940*/  LOP3.LUT R23, R20, 0x64006400, RZ, 0xfc, !PT ;  /* 0x6400640014177812 */ /* 0x000fe200078efcff */
[----:B------:R-:W-:-:S02]  /*4950*/  HADD2.F32 R15, -RZ, R5.H1_H1 ;  /* 0x30000005ff0f7230 */ /* 0x000fc40000004100 */
[----:B------:R-:W-:Y:S01]  /*4960*/  FFMA.FTZ R37, R22, R14, R19 ;  /* 0x0000000e16257223 */ /* 0x000fe20000010013 */
[--C-:B------:R-:W-:Y:S01]  /*4970*/  HADD2.F32 R5, -RZ, R21.reuse.H0_H0 ;  /* 0x20000015ff057230 */ /* 0x100fe20000004100 */
[----:B------:R-:W-:Y:S01]  /*4980*/  LOP3.LUT R19, R17, 0x64006400, RZ, 0xfc, !PT ;  /* 0x6400640011137812 */ /* 0x000fe200078efcff */
[----:B------:R-:W-:Y:S01]  /*4990*/  HADD2.F32 R16, -RZ, R21.H1_H1 ;  /* 0x30000015ff107230 */ /* 0x000fe20000004100 */
[----:B------:R-:W-:Y:S01]  /*49a0*/  LOP3.LUT R21, R18, 0x64006400, RZ, 0xfc, !PT ;  /* 0x6400640012157812 */ /* 0x000fe200078efcff */
[----:B------:R-:W-:Y:S02]  /*49b0*/  HADD2.F32 R9, -RZ, R9.H1_H1 ;  /* 0x30000009ff097230 */ /* 0x000fe40000004100 */
[----:B------:R-:W-:Y:S01]  /*49c0*/  FFMA.FTZ R18, R2, R6, RZ ;  /* 0x0000000602127223 */ /* 0x000fe200000100ff */
[C---:B------:R-:W-:Y:S01]  /*49d0*/  FFMA.FTZ R20, R6.reuse, R4, RZ ;  /* 0x0000000406147223 */ /* 0x040fe200000100ff */
[----:B------:R-:W-:Y:S01]  /*49e0*/  FFMA.FTZ R35, R6, R5, RZ ;  /* 0x0000000506237223 */ /* 0x000fe200000100ff */
[----:B------:R-:W-:-:S02]  /*49f0*/  HFMA2 R21, R21, R8.H0_H0, -72, -72 ;  /* 0xd480d48015157431 */ /* 0x000fc40000040008 */
[----:B------:R-:W-:Y:S01]  /*4a00*/  FFMA.FTZ R6, R9, R22, R18 ;  /* 0x0000001609067223 */ /* 0x000fe20000010012 */
[-C--:B------:R-:W-:Y:S02]  /*4a10*/  HFMA2 R23, R23, R8.reuse.H0_H0, -72, -72 ;  /* 0xd480d48017177431 */ /* 0x080fe40000040008 */
[--C-:B------:R-:W-:Y:S02]  /*4a20*/  HADD2.F32 R17, -RZ, R30.reuse.H0_H0 ;  /* 0x2000001eff117230 */ /* 0x100fe40000004100 */
[C---:B------:R-:W-:Y:S01]  /*4a30*/  FFMA.FTZ R38, R22.reuse, R15, R20 ;  /* 0x0000000f16267223 */ /* 0x040fe20000010014 */
[----:B------:R-:W-:Y:S02]  /*4a40*/  HADD2.F32 R18, -RZ, R30.H1_H1 ;  /* 0x3000001eff127230 */ /* 0x000fe40000004100 */
[----:B------:R-:W-:Y:S02]  /*4a50*/  HFMA2 R30, R19, R8.H0_H0, -72, -72 ;  /* 0xd480d480131e7431 */ /* 0x000fe40000040008 */
[----:B------:R-:W-:Y:S01]  /*4a60*/  FFMA.FTZ R44, R22, R16, R35 ;  /* 0x00000010162c7223 */ /* 0x000fe20000010023 */
[----:B------:R-:W-:-:S02]  /*4a70*/  HADD2.F32 R19, -RZ, R21.H0_H0 ;  /* 0x20000015ff137230 */ /* 0x000fc40000004100 */
[----:B------:R-:W-:Y:S01]  /*4a80*/  FFMA.FTZ R35, R17, R36, R6 ;  /* 0x0000002411237223 */ /* 0x000fe20000010006 */
[----:B------:R-:W-:Y:S01]  /*4a90*/  HADD2.F32 R20, -RZ, R21.H1_H1 ;  /* 0x30000015ff147230 */ /* 0x000fe20000004100 */
[----:B------:R-:W-:Y:S01]  /*4aa0*/  SHF.R.U32.HI R7, RZ, 0x8, R7 ;  /* 0x00000008ff077819 */ /* 0x000fe20000011607 */
[--C-:B------:R-:W-:Y:S02]  /*4ab0*/  HADD2.F32 R21, -RZ, R23.reuse.H0_H0 ;  /* 0x20000017ff157230 */ /* 0x100fe40000004100 */
[C---:B------:R-:W-:Y:S01]  /*4ac0*/  FFMA.FTZ R6, R36.reuse, R19, R37 ;  /* 0x0000001324067223 */ /* 0x040fe20000010025 */
[----:B------:R-:W-:Y:S01]  /*4ad0*/  HADD2.F32 R22, -RZ, R23.H1_H1 ;  /* 0x30000017ff167230 */ /* 0x000fe20000004100 */
[----:B------:R-:W-:Y:S01]  /*4ae0*/  LOP3.LUT R50, R41, 0xf000f0, RZ, 0xc0, !PT ;  /* 0x00f000f029327812 */ /* 0x000fe200078ec0ff */
[--C-:B------:R-:W-:Y:S02]  /*4af0*/  HADD2.F32 R23, -RZ, R30.reuse.H0_H0 ;  /* 0x2000001eff177230 */ /* 0x100fe40000004100 */
[----:B------:R-:W-:Y:S01]  /*4b00*/  FFMA.FTZ R43, R36, R21, R38 ;  /* 0x00000015242b7223 */ /* 0x000fe20000010026 */
[----:B------:R-:W-:-:S02]  /*4b10*/  HADD2.F32 R30, -RZ, R30.H1_H1 ;  /* 0x3000001eff1e7230 */ /* 0x000fc40000004100 */
[C---:B------:R-:W-:Y:S01]  /*4b20*/  FFMA.FTZ R45, R31.reuse, R20, R6 ;  /* 0x000000141f2d7223 */ /* 0x040fe20000010006 */
[----:B------:R-:W-:Y:S01]  /*4b30*/  LOP3.LUT R6, R40, 0xf000f, RZ, 0xc0, !PT ;  /* 0x000f000f28067812 */ /* 0x000fe200078ec0ff */
[----:B------:R-:W-:Y:S01]  /*4b40*/  FFMA.FTZ R37, R36, R23, R44 ;  /* 0x0000001724257223 */ /* 0x000fe2000001002c */
[----:B------:R-:W-:Y:S01]  /*4b50*/  FFMA.FTZ R44, R18, R31, R35 ;  /* 0x0000001f122c7223 */ /* 0x000fe20000010023 */
        /* <DEDUP_REMOVED lines=27> */
[----:B------:R-:W-:Y:S01]  /*4d10*/  HADD2.F32 R38, -RZ, R48.H1_H1 ;  /* 0x30000030ff267230 */ /* 0x000fe20000004100 */
[----:B------:R-:W-:Y:S01]  /*4d20*/  LOP3.LUT R48, R40, 0xf000f0, RZ, 0xc0, !PT ;  /* 0x00f000f028307812 */ /* 0x000fe200078ec0ff */
[----:B------:R-:W-:Y:S01]  /*4d30*/  HADD2.F32 R40, -RZ, R49.H1_H1 ;  /* 0x30000031ff287230 */ /* 0x000fe20000004100 */
[----:B------:R-:W-:Y:S01]  /*4d40*/  LOP3.LUT R47, R50, 0x64006400, RZ, 0xfc, !PT ;  /* 0x64006400322f7812 */ /* 0x000fe200078efcff */
[-C--:B------:R-:W-:Y:S01]  /*4d50*/  HFMA2 R51, R51, R8.reuse.H0_H0, -72, -72 ;  /* 0xd480d48033337431 */ /* 0x080fe20000040008 */
[----:B------:R-:W-:Y:S01]  /*4d60*/  LOP3.LUT R49, R48, 0x64006400, RZ, 0xfc, !PT ;  /* 0x6400640030317812 */ /* 0x000fe200078efcff */
[----:B------:R-:W-:Y:S01]  /*4d70*/  FFMA.FTZ R50, R39, R10, R44 ;  /* 0x0000000a27327223 */ /* 0x000fe2000001002c */
[----:B------:R-:W-:Y:S01]  /*4d80*/  LOP3.LUT R48, R7, 0xf000f0, RZ, 0xc0, !PT ;  /* 0x00f000f007307812 */ /* 0x000fe200078ec0ff */
[----:B------:R-:W-:Y:S01]  /*4d90*/  FFMA.FTZ R52, R10, R40, R43 ;  /* 0x000000280a347223 */ /* 0x000fe2000001002b */
[----:B------:R-:W-:-:S02]  /*4da0*/  HFMA2 R44, R47, R8.H0_H0, -72, -72 ;  /* 0xd480d4802f2c7431 */ /* 0x000fc40000040008 */
[----:B------:R-:W-:Y:S01]  /*4db0*/  FFMA.FTZ R7, R10, R38, R45 ;  /* 0x000000260a077223 */ /* 0x000fe2000001002d */
[----:B------:R-:W-:Y:S01]  /*4dc0*/  HFMA2 R42, R49, R8.H0_H0, -72, -72 ;  /* 0xd480d480312a7431 */ /* 0x000fe20000040008 */
[----:B------:R-:W-:Y:S01]  /*4dd0*/  LOP3.LUT R43, R48, 0x64006400, RZ, 0xfc, !PT ;  /* 0x64006400302b7812 */ /* 0x000fe200078efcff */
[----:B------:R-:W-:Y:S02]  /*4de0*/  HADD2.F32 R6, -RZ, R11.H0_H0 ;  /* 0x2000000bff067230 */ /* 0x000fe40000004100 */
[----:B------:R-:W-:Y:S01]  /*4df0*/  FFMA.FTZ R10, R10, R41, R46 ;  /* 0x000000290a0a7223 */ /* 0x000fe2000001002e */
[----:B------:R-:W-:Y:S02]  /*4e00*/  HADD2.F32 R45, -RZ, R51.H0_H0 ;  /* 0x20000033ff2d7230 */ /* 0x000fe40000004100 */
[--C-:B------:R-:W-:Y:S02]  /*4e10*/  HADD2.F32 R49, -RZ, R42.reuse.H0_H0 ;  /* 0x2000002aff317230 */ /* 0x100fe40000004100 */
[----:B------:R-:W-:-:S02]  /*4e20*/  HADD2.F32 R48, -RZ, R42.H1_H1 ;  /* 0x3000002aff307230 */ /* 0x000fc40000004100 */
[----:B------:R-:W-:Y:S02]  /*4e30*/  HFMA2 R42, R43, R8.H0_H0, -72, -72 ;  /* 0xd480d4802b2a7431 */ /* 0x000fe40000040008 */
[--C-:B------:R-:W-:Y:S02]  /*4e40*/  HADD2.F32 R47, -RZ, R44.reuse.H0_H0 ;  /* 0x2000002cff2f7230 */ /* 0x100fe40000004100 */
[----:B------:R-:W-:Y:S01]  /*4e50*/  FFMA.FTZ R53, R6, R45, R52 ;  /* 0x0000002d06357223 */ /* 0x000fe20000010034 */
[----:B------:R-:W-:Y:S02]  /*4e60*/  HADD2.F32 R46, -RZ, R44.H1_H1 ;  /* 0x3000002cff2e7230 */ /* 0x000fe40000004100 */
[----:B------:R-:W-:Y:S02]  /*4e70*/  HADD2.F32 R43, -RZ, R42.H0_H0 ;  /* 0x2000002aff2b7230 */ /* 0x000fe40000004100 */
[----:B------:R-:W-:Y:S02]  /*4e80*/  HADD2.F32 R11, -RZ, R11.H1_H1 ;  /* 0x3000000bff0b7230 */ /* 0x000fe40000004100 */
[----:B------:R-:W-:-:S02]  /*4e90*/  HADD2.F32 R44, -RZ, R51.H1_H1 ;  /* 0x30000033ff2c7230 */ /* 0x000fc40000004100 */
[----:B------:R-:W-:Y:S01]  /*4ea0*/  FFMA.FTZ R51, R49, R6, R50 ;  /* 0x0000000631337223 */ /* 0x000fe20000010032 */
[C---:B------:R-:W-:Y:S01]  /*4eb0*/  FFMA.FTZ R50, R6.reuse, R47, R7 ;  /* 0x0000002f06327223 */ /* 0x040fe20000010007 */
[----:B------:R-:W-:Y:S01]  /*4ec0*/  FFMA.FTZ R55, R6, R43, R10 ;  /* 0x0000002b06377223 */ /* 0x000fe2000001000a */
[----:B------:R-:W-:Y:S02]  /*4ed0*/  HADD2.F32 R42, -RZ, R42.H1_H1 ;  /* 0x3000002aff2a7230 */ /* 0x000fe40000004100 */
[C---:B------:R-:W-:Y:S01]  /*4ee0*/  FFMA.FTZ R10, R11.reuse, R44, R53 ;  /* 0x0000002c0b0a7223 */ /* 0x040fe20000010035 */
[--C-:B------:R-:W-:Y:S02]  /*4ef0*/  HADD2.F32 R53, -RZ, R33.reuse.H0_H0 ;  /* 0x20000021ff357230 */ /* 0x100fe40000004100 */
[----:B------:R-:W-:Y:S01]  /*4f00*/  FFMA.FTZ R6, R48, R11, R51 ;  /* 0x0000000b30067223 */ /* 0x000fe20000010033 */
        /* <DEDUP_REMOVED lines=72> */
.L_x_2895:
[----:B------:R-:W-:Y:S05]  /*5390*/  BRA.U !UP0, `(.L_x_2896) ;  /* 0x0000000d081c7547 */ /* 0x000fea000b800000 */
        /* <DEDUP_REMOVED lines=199> */
.L_x_2896:
[----:B------:R-:W-:Y:S02]  /*6010*/  MOV R3, UR16 ;  /* 0x0000001000037c02 */ /* 0x000fe40008000f00 */
[----:B------:R-:W-:-:S03]  /*6020*/  @!P0 MOV R26, R34 ;  /* 0x00000022001a8202 */ /* 0x000fc60000000f00 */
        /* <DEDUP_REMOVED lines=17> */
[----:B------:R-:W-:Y:S02]  /*6140*/  LOP3.LUT R4, R4, 0x64006400, RZ, 0xfc, !PT ;  /* 0x6400640004047812 */ /* 0x000fe400078efcff */
[----:B------:R-:W-:Y:S02]  /*6150*/  LOP3.LUT R5, R5, 0x64006400, RZ, 0xfc, !PT ;  /* 0x6400640005057812 */ /* 0x000fe400078efcff */
[C---:B------:R-:W-:Y:S01]  /*6160*/  LOP3.LUT R20, R6.reuse, 0xf000f0, RZ, 0xc0, !PT ;  /* 0x00f000f006147812 */ /* 0x040fe200078ec0ff */
[----:B------:R-:W-:Y:S01]  /*6170*/  HADD2 R4, R4, -1032, -1032 ;  /* 0xe408e40804047430 */ /* 0x000fe20000000000 */
[----:B------:R-:W-:Y:S02]  /*6180*/  SHF.R.U32.HI R39, RZ, 0x8, R6 ;  /* 0x00000008ff277819 */ /* 0x000fe40000011606 */
[----:B------:R-:W-:Y:S01]  /*6190*/  LOP3.LUT R10, R6, 0xf000f, RZ, 0xc0, !PT ;  /* 0x000f000f060a7812 */ /* 0x000fe200078ec0ff */
[----:B------:R-:W-:Y:S01]  /*61a0*/  HADD2.F32 R6, -RZ, R2.H0_H0 ;  /* 0x20000002ff067230 */ /* 0x000fe20000004100 */
[----:B------:R-:W-:Y:S01]  /*61b0*/  LOP3.LUT R7, R7, 0x64006400, RZ, 0xfc, !PT ;  /* 0x6400640007077812 */ /* 0x000fe200078efcff */
[----:B------:R-:W-:Y:S01]  /*61c0*/  HADD2 R2, R5, -1032, -1032 ;  /* 0xe408e40805027430 */ /* 0x000fe20000000000 */
[----:B------:R-:W-:Y:S01]  /*61d0*/  LOP3.LUT R10, R10, 0x64006400, RZ, 0xfc, !PT ;  /* 0x640064000a0a7812 */ /* 0x000fe200078efcff */
[----:B------:R-:W-:Y:S01]  /*61e0*/  HADD2.F32 R5, -RZ, R4.H0_H0 ;  /* 0x20000004ff057230 */ /* 0x000fe20000004100 */
[----:B------:R-:W-:Y:S01]  /*61f0*/  LOP3.LUT R19, R19, 0x64006400, RZ, 0xfc, !PT ;  /* 0x6400640013137812 */ /* 0x000fe200078efcff */
[----:B------:R-:W-:-:S02]  /*6200*/  HADD2 R21, R7, -1032, -1032 ;  /* 0xe408e40807157430 */ /* 0x000fc40000000000 */
[----:B------:R-:W-:Y:S01]  /*6210*/  HADD2.F32 R17, -RZ, R4.H1_H1 ;  /* 0x30000004ff117230 */ /* 0x000fe20000004100 */
[----:B------:R-:W-:Y:S01]  /*6220*/  LOP3.LUT R7, R14, 0x64006400, RZ, 0xfc, !PT ;  /* 0x640064000e077812 */ /* 0x000fe200078efcff */
[--C-:B------:R-:W-:Y:S02]  /*6230*/  HADD2.F32 R4, -RZ, R2.reuse.H0_H0 ;  /* 0x20000002ff047230 */ /* 0x100fe40000004100 */
[----:B------:R-:W-:Y:S02]  /*6240*/  HADD2 R15, R10, -1032, -1032 ;  /* 0xe408e4080a0f7430 */ /* 0x000fe40000000000 */
[----:B------:R-:W-:Y:S01]  /*6250*/  HADD2.F32 R16, -RZ, R2.H1_H1 ;  /* 0x30000002ff107230 */ /* 0x000fe20000004100 */
[----:B------:R-:W0:Y:S01]  /*6260*/  LDS.64 R10, [UR4+-0x48] ;  /* 0xffffb804ff0a7984 */ /* 0x000e220008000a00 */
[----:B------:R-:W-:Y:S02]  /*6270*/  HFMA2 R41, R7, R8.H0_H0, -72, -72 ;  /* 0xd480d48007297431 */ /* 0x000fe40000040008 */
[----:B------:R-:W-:Y:S01]  /*6280*/  FFMA.FTZ R7, R6, R4, RZ ;  /* 0x0000000406077223 */ /* 0x000fe200000100ff */
[----:B------:R-:W-:-:S02]  /*6290*/  HADD2.F32 R2, -RZ, R21.H0_H0 ;  /* 0x20000015ff027230 */ /* 0x000fc40000004100 */
[-C--:B------:R-:W-:Y:S02]  /*62a0*/  HFMA2 R19, R19, R8.reuse.H0_H0, -72, -72 ;  /* 0xd480d48013137431 */ /* 0x080fe40000040008 */
[----:B------:R-:W-:Y:S01]  /*62b0*/  HADD2.F32 R14, -RZ, R21.H1_H1 ;  /* 0x30000015ff0e7230 */ /* 0x000fe20000004100 */
[----:B------:R-:W-:Y:S01]  /*62c0*/  LOP3.LUT R21, R20, 0x64006400, RZ, 0xfc, !PT ;  /* 0x6400640014157812 */ /* 0x000fe200078efcff */
[--C-:B------:R-:W-:Y:S02]  /*62d0*/  HADD2.F32 R3, -RZ, R15.reuse.H0_H0 ;  /* 0x2000000fff037230 */ /* 0x100fe40000004100 */
[----:B------:R-:W-:Y:S01]  /*62e0*/  FFMA.FTZ R35, R22, R16, R7 ;  /* 0x0000001016237223 */ /* 0x000fe20000010007 */
[----:B------:R-:W-:Y:S01]  /*62f0*/  LOP3.LUT R7, R18, 0x64006400, RZ, 0xfc, !PT ;  /* 0x6400640012077812 */ /* 0x000fe200078efcff */
[----:B------:R-:W-:Y:S02]  /*6300*/  HADD2.F32 R15, -RZ, R15.H1_H1 ;  /* 0x3000000fff0f7230 */ /* 0x000fe40000004100 */
[----:B------:R-:W-:Y:S01]  /*6310*/  FFMA.FTZ R20, R5, R6, RZ ;  /* 0x0000000605147223 */ /* 0x000fe200000100ff */
[C---:B------:R-:W-:Y:S01]  /*6320*/  FFMA.FTZ R30, R6.reuse, R3, RZ ;  /* 0x00000003061e7223 */ /* 0x040fe200000100ff */
[----:B------:R-:W-:Y:S01]  /*6330*/  FFMA.FTZ R23, R6, R2, RZ ;  /* 0x0000000206177223 */ /* 0x000fe200000100ff */
[----:B------:R-:W-:-:S02]  /*6340*/  HFMA2 R18, R21, R8.H0_H0, -72, -72 ;  /* 0xd480d48015127431 */ /* 0x000fc40000040008 */
[----:B------:R-:W-:Y:S01]  /*6350*/  FFMA.FTZ R6, R17, R22, R20 ;  /* 0x0000001611067223 */ /* 0x000fe20000010014 */
[----:B------:R-:W-:Y:S02]  /*6360*/  HFMA2 R7, R7, R8.H0_H0, -72, -72 ;  /* 0xd480d48007077431 */ /* 0x000fe40000040008 */
[C---:B------:R-:W-:Y:S01]  /*6370*/  FFMA.FTZ R36, R22.reuse, R15, R30 ;  /* 0x0000000f16247223 */ /* 0x040fe2000001001e */
[----:B------:R-:W-:Y:S01]  /*6380*/  FFMA.FTZ R42, R22, R14, R23 ;  /* 0x0000000e162a7223 */ /* 0x000fe20000010017 */
[----:B------:R-:W-:Y:S02]  /*6390*/  HADD2.F32 R31, -RZ, R41.H0_H0 ;  /* 0x20000029ff1f7230 */ /* 0x000fe40000004100 */
[--C-:B------:R-:W-:Y:S02]  /*63a0*/  HADD2.F32 R23, -RZ, R19.reuse.H0_H0 ;  /* 0x20000013ff177230 */ /* 0x100fe40000004100 */
[----:B------:R-:W-:Y:S02]  /*63b0*/  HADD2.F32 R22, -RZ, R19.H1_H1 ;  /* 0x30000013ff167230 */ /* 0x000fe40000004100 */
[----:B------:R-:W-:Y:S01]  /*63c0*/  FFMA.FTZ R45, R31, R34, R6 ;  /* 0x000000221f2d7223 */ /* 0x000fe20000010006 */
[----:B------:R-:W-:-:S02]  /*63d0*/  HADD2.F32 R21, -RZ, R18.H0_H0 ;  /* 0x20000012ff157230 */ /* 0x000fc40000004100 */
[C---:B------:R-:W-:Y:S01]  /*63e0*/  FFMA.FTZ R48, R34.reuse, R23, R35 ;  /* 0x0000001722307223 */ /* 0x040fe20000010023 */
[----:B------:R-:W-:Y:S01]  /*63f0*/  HADD2.F32 R19, -RZ, R7.H0_H0 ;  /* 0x20000007ff137230 */ /* 0x000fe20000004100 */
[----:B------:R-:W-:Y:S01]  /*6400*/  LOP3.LUT R6, R9, 0xf000f, RZ, 0xc0, !PT ;  /* 0x000f000f09067812 */ /* 0x000fe200078ec0ff */
[----:B------:R-:W-:Y:S02]  /*6410*/  HADD2.F32 R30, -RZ, R41.H1_H1 ;  /* 0x30000029ff1e7230 */ /* 0x000fe40000004100 */
[C---:B------:R-:W-:Y:S01]  /*6420*/  FFMA.FTZ R47, R34.reuse, R21, R36 ;  /* 0x00000015222f7223 */ /* 0x040fe20000010024 */
[----:B------:R-:W-:Y:S02]  /*6430*/  HADD2.F32 R20, -RZ, R18.H1_H1 ;  /* 0x30000012ff147230 */ /* 0x000fe40000004100 */
[C---:B------:R-:W-:Y:S01]  /*6440*/  FFMA.FTZ R48, R37.reuse, R22, R48 ;  /* 0x0000001625307223 */ /* 0x040fe20000010030 */
[----:B------:R-:W-:Y:S02]  /*6450*/  HADD2.F32 R18, -RZ, R7.H1_H1 ;  /* 0x30000007ff127230 */ /* 0x000fe40000004100 */
        /* <DEDUP_REMOVED lines=19> */
[----:B------:R-:W-:-:S02]  /*6590*/  HADD2 R42, R34, -1032, -1032 ;  /* 0xe408e408222a7430 */ /* 0x000fc40000000000 */
[----:B------:R-:W-:Y:S02]  /*65a0*/  HADD2.F32 R35, -RZ, R50.H0_H0 ;  /* 0x20000032ff237230 */ /* 0x000fe40000004100 */
[----:B------:R-:W-:Y:S01]  /*65b0*/  FFMA.FTZ R46, R36, R43, R45 ;  /* 0x0000002b242e7223 */ /* 0x000fe2000001002d */
[----:B------:R-:W-:Y:S01]  /*65c0*/  HADD2.F32 R10, -RZ, R41.H0_H0 ;  /* 0x20000029ff0a7230 */ /* 0x000fe20000004100 */
[----:B------:R-:W-:Y:S01]  /*65d0*/  LOP3.LUT R9, R9, 0xf000f0, RZ, 0xc0, !PT ;  /* 0x00f000f009097812 */ /* 0x000fe200078ec0ff */
[----:B------:R-:W-:Y:S01]  /*65e0*/  HADD2.F32 R34, -RZ, R42.H0_H0 ;  /* 0x2000002aff227230 */ /* 0x000fe20000004100 */
[----:B------:R-:W-:Y:S01]  /*65f0*/  LOP3.LUT R38, R38, 0xf000f0, RZ, 0xc0, !PT ;  /* 0x00f000f026267812 */ /* 0x000fe200078ec0ff */
[C---:B------:R-:W-:Y:S01]  /*6600*/  FFMA.FTZ R45, R43.reuse, R35, R48 ;  /* 0x000000232b2d7223 */ /* 0x040fe20000010030 */
[----:B------:R-:W-:Y:S01]  /*6610*/  FFMA.FTZ R48, R43, R10, R37 ;  /* 0x0000000a2b307223 */ /* 0x000fe20000010025 */
[----:B------:R-:W-:Y:S01]  /*6620*/  LOP3.LUT R40, R40, 0xf000f0, RZ, 0xc0, !PT ;  /* 0x00f000f028287812 */ /* 0x000fe200078ec0ff */
[----:B------:R-:W-:Y:S01]  /*6630*/  HADD2.F32 R37, -RZ, R49.H1_H1 ;  /* 0x30000031ff257230 */ /* 0x000fe20000004100 */
[----:B------:R-:W-:Y:S01]  /*6640*/  LOP3.LUT R39, R39, 0x64006400, RZ, 0xfc, !PT ;  /* 0x6400640027277812 */ /* 0x000fe200078efcff */
[----:B------:R-:W-:Y:S01]  /*6650*/  HADD2.F32 R7, -RZ, R11.H0_H0 ;  /* 0x2000000bff077230 */ /* 0x000fe20000004100 */
        /* <DEDUP_REMOVED lines=20> */
[----:B------:R-:W-:-:S02]  /*67a0*/  HADD2.F32 R45, -RZ, R9.H1_H1 ;  /* 0x30000009ff2d7230 */ /* 0x000fc40000004100 */
[----:B------:R-:W-:Y:S01]  /*67b0*/  FFMA.FTZ R54, R42, R7, R51 ;  /* 0x000000072a367223 */ /* 0x000fe20000010033 */
[----:B------:R-:W-:Y:S02]  /*67c0*/  HADD2.F32 R47, -RZ, R49.H1_H1 ;  /* 0x30000031ff2f7230 */ /* 0x000fe40000004100 */
[C---:B------:R-:W-:Y:S01]  /*67d0*/  FFMA.FTZ R53, R7.reuse, R41, R46 ;  /* 0x0000002907357223 */ /* 0x040fe2000001002e */
[----:B------:R-:W-:Y:S01]  /*67e0*/  FFMA.FTZ R56, R7, R39, R48 ;  /* 0x0000002707387223 */ /* 0x000fe20000010030 */
        /* <DEDUP_REMOVED lines=77> */
.L_x_2897:
        /* <DEDUP_REMOVED lines=8> */
.L_x_2893:
        /* <DEDUP_REMOVED lines=13> */
.L_x_2902:
[----:B------:R-:W1:Y:S02]  /*6e10*/  LDS R2, [R0] ;  /* 0x0000000000027984 */ /* 0x000e640000000800 */
[----:B-1----:R-:W-:-:S05]  /*6e20*/  HFMA2 R3, R2, 1, 1, R27 ;  /* 0x3c003c0002037831 */ /* 0x002fca000000001b */
[----:B------:R-:W1:Y:S02]  /*6e30*/  ATOMS.CAST.SPIN P0, [R0], R2, R3 ;  /* 0x000000020000758d */ /* 0x000e640001800003 */
[----:B-1----:R-:W-:Y:S05]  /*6e40*/  @!P0 BRA `(.L_x_2902) ;  /* 0xfffffffc00f08947 */ /* 0x002fea000383ffff */
[----:B------:R-:W-:Y:S05]  /*6e50*/  BRA `(.L_x_2900) ;  /* 0x00000000000c7947 */ /* 0x000fea0003800000 */
.L_x_2901:
[----:B------:R-:W2:Y:S02]  /*6e60*/  LD.E R0, desc[UR14][R4.64] ;  /* 0x0000000e04007980 */ /* 0x000ea4000c101900 */
[----:B--2---:R-:W-:-:S05]  /*6e70*/  IADD3 R3, PT, PT, R27, R0, RZ ;  /* 0x000000001b037210 */ /* 0x004fca0007ffe0ff */
[----:B------:R1:W-:Y:S02]  /*6e80*/  ST.E desc[UR14][R4.64], R3 ;  /* 0x0000000304007985 */ /* 0x0003e4000c10190e */
.L_x_2900:
[----:B------:R-:W-:Y:S05]  /*6e90*/  BSYNC.RECONVERGENT B0 ;  /* 0x0000000000007941 */ /* 0x000fea0003800200 */
.L_x_2899:
[----:B------:R2:W-:Y:S01]  /*6ea0*/  ATOM.E.ADD.F16x2.RN.STRONG.GPU P0, RZ, desc[UR14][R4.64+0x4], R25 ;  /* 0x8000041904ff79a2 */ /* 0x0005e2000c10e10e */
[----:B------:R-:W-:Y:S04]  /*6eb0*/  BSSY.RECONVERGENT B0, `(.L_x_2903) ;  /* 0x000000e000007945 */ /* 0x000fe80003800200 */
[----:B--2---:R-:W-:Y:S05]  /*6ec0*/  @P0 BRA `(.L_x_2904) ;  /* 0x0000000000300947 */ /* 0x004fea0003800000 */
[----:B------:R-:W2:Y:S02]  /*6ed0*/  QSPC.E.S P0, RZ, [R4+0x4] ;  /* 0x0000040004ff73aa */ /* 0x000ea40000000500 */
[----:B--2---:R-:W-:Y:S05]  /*6ee0*/  @!P0 BRA `(.L_x_2905) ;  /* 0x00000000001c8947 */ /* 0x004fea0003800000 */
[----:B------:R-:W-:-:S04]  /*6ef0*/  MOV R2, R4 ;  /* 0x0000000400027202 */ /* 0x000fc80000000f00 */
[----:B------:R-:W-:-:S07]  /*6f00*/  MOV R0, R2 ;  /* 0x0000000200007202 */ /* 0x000fce0000000f00 */
.L_x_2906:
[----:B------:R-:W1:Y:S02]  /*6f10*/  LDS R2, [R0+0x4] ;  /* 0x0000040000027984 */ /* 0x000e640000000800 */
[----:B-1----:R-:W-:-:S05]  /*6f20*/  HADD2 R3, R2, R25 ;  /* 0x0000001902037230 */ /* 0x002fca0000000000 */
[----:B------:R-:W1:Y:S02]  /*6f30*/  ATOMS.CAST.SPIN P0, [R0+0x4], R2, R3 ;  /* 0x000004020000758d */ /* 0x000e640001800003 */
[----:B-1----:R-:W-:Y:S05]  /*6f40*/  @!P0 BRA `(.L_x_2906) ;  /* 0xfffffffc00f08947 */ /* 0x002fea000383ffff */
[----:B------:R-:W-:Y:S05]  /*6f50*/  BRA `(.L_x_2904) ;  /* 0x00000000000c7947 */ /* 0x000fea0003800000 */
.L_x_2905:
[----:B------:R-:W1:Y:S02]  /*6f60*/  LD.E R0, desc[UR14][R4.64+0x4] ;  /* 0x0000040e04007980 */ /* 0x000e64000c101900 */
[----:B-1----:R-:W-:-:S05]  /*6f70*/  IADD3 R3, PT, PT, R25, R0, RZ ;  /* 0x0000000019037210 */ /* 0x002fca0007ffe0ff */
[----:B------:R2:W-:Y:S02]  /*6f80*/  ST.E desc[UR14][R4.64+0x4], R3 ;  /* 0x0000040304007985 */ /* 0x0005e4000c10190e */
.L_x_2904:
[----:B------:R-:W-:Y:S05]  /*6f90*/  BSYNC.RECONVERGENT B0 ;  /* 0x0000000000007941 */ /* 0x000fea0003800200 */
.L_x_2903:
        /* <DEDUP_REMOVED lines=12> */
.L_x_2910:
[----:B------:R-:W1:Y:S02]  /*7060*/  LDS R2, [R0] ;  /* 0x0000000000027984 */ /* 0x000e640000000800 */
[----:B-1----:R-:W-:-:S05]  /*7070*/  HFMA2 R3, R2, 1, 1, R32 ;  /* 0x3c003c0002037831 */ /* 0x002fca0000000020 */
[----:B------:R-:W1:Y:S02]  /*7080*/  ATOMS.CAST.SPIN P0, [R0], R2, R3 ;  /* 0x000000020000758d */ /* 0x000e640001800003 */
[----:B-1----:R-:W-:Y:S05]  /*7090*/  @!P0 BRA `(.L_x_2910) ;  /* 0xfffffffc00f08947 */ /* 0x002fea000383ffff */
[----:B------:R-:W-:Y:S05]  /*70a0*/  BRA `(.L_x_2908) ;  /* 0x00000000000c7947 */ /* 0x000fea0003800000 */
.L_x_2909:
[----:B------:R-:W2:Y:S02]  /*70b0*/  LD.E R0, desc[UR14][R4.64] ;  /* 0x0000000e04007980 */ /* 0x000ea4000c101900 */
[----:B--2---:R-:W-:-:S05]  /*70c0*/  IADD3 R3, PT, PT, R32, R0, RZ ;  /* 0x0000000020037210 */ /* 0x004fca0007ffe0ff */
[----:B------:R1:W-:Y:S02]  /*70d0*/  ST.E desc[UR14][R4.64], R3 ;  /* 0x0000000304007985 */ /* 0x0003e4000c10190e */
.L_x_2908:
[----:B------:R-:W-:Y:S05]  /*70e0*/  BSYNC.RECONVERGENT B0 ;  /* 0x0000000000007941 */ /* 0x000fea0003800200 */
.L_x_2907:
[----:B------:R2:W-:Y:S02]  /*70f0*/  ATOM.E.ADD.F16x2.RN.STRONG.GPU P0, RZ, desc[UR14][R4.64+0x4], R29 ;  /* 0x8000041d04ff79a2 */ /* 0x0005e4000c10e10e */
[----:B--2---:R-:W-:Y:S05]  /*7100*/  @P0 EXIT ;  /* 0x000000000000094d */ /* 0x004fea0003800000 */
[----:B------:R-:W2:Y:S02]  /*7110*/  QSPC.E.S P0, RZ, [R4+0x4] ;  /* 0x0000040004ff73aa */ /* 0x000ea40000000500 */
[----:B--2---:R-:W-:Y:S05]  /*7120*/  @!P0 BRA `(.L_x_2911) ;  /* 0x00000000001c8947 */ /* 0x004fea0003800000 */
[----:B------:R-:W-:-:S04]  /*7130*/  MOV R2, R4 ;  /* 0x0000000400027202 */ /* 0x000fc80000000f00 */
[----:B------:R-:W-:-:S07]  /*7140*/  MOV R0, R2 ;  /* 0x0000000200007202 */ /* 0x000fce0000000f00 */
.L_x_2912:
[----:B------:R-:W1:Y:S02]  /*7150*/  LDS R2, [R0+0x4] ;  /* 0x0000040000027984 */ /* 0x000e640000000800 */
[----:B-1----:R-:W-:-:S05]  /*7160*/  HADD2 R3, R2, R29 ;  /* 0x0000001d02037230 */ /* 0x002fca0000000000 */
[----:B------:R-:W1:Y:S02]  /*7170*/  ATOMS.CAST.SPIN P0, [R0+0x4], R2, R3 ;  /* 0x000004020000758d */ /* 0x000e640001800003 */
[----:B-1----:R-:W-:Y:S05]  /*7180*/  @!P0 BRA `(.L_x_2912) ;  /* 0xfffffffc00f08947 */ /* 0x002fea000383ffff */
[----:B------:R-:W-:Y:S05]  /*7190*/  EXIT ;  /* 0x000000000000794d */ /* 0x000fea0003800000 */
.L_x_2911:
[----:B------:R-:W1:Y:S02]  /*71a0*/  LD.E R0, desc[UR14][R4.64+0x4] ;  /* 0x0000040e04007980 */ /* 0x000e64000c101900 */
[----:B-1----:R-:W-:-:S05]  /*71b0*/  IADD3 R3, PT, PT, R29, R0, RZ ;  /* 0x000000001d037210 */ /* 0x002fca0007ffe0ff */
[----:B------:R-:W-:Y:S01]  /*71c0*/  ST.E desc[UR14][R4.64+0x4], R3 ;  /* 0x0000040304007985 */ /* 0x000fe2000c10190e */
[----:B------:R-:W-:Y:S05]  /*71d0*/  EXIT ;  /* 0x000000000000794d */ /* 0x000fea0003800000 */
.L_x_2913:
        /* <DEDUP_REMOVED lines=10> */
.L_x_4516:


//--------------------- .text._Z23gemm_half_q_half_kernelILi2ELi10ELb0ELb0ELi64EEvPK6__halfPKjS4_S2_PS0_iiiiPKtS7_iiiiiibS2_i --------------------------
	.section	.text._Z23gemm_half_q_half_kernelILi2ELi10ELb0ELb0ELi64EEvPK6__halfPKjS4_S2_PS0_iiiiPKtS7_iiiiiibS2_i,"ax",@progbits
	.align	128
        .global         _Z23gemm_half_q_half_kernelILi2ELi10ELb0ELb0ELi64EEvPK6__halfPKjS4_S2_PS0_iiiiPKtS7_iiiiiibS2_i
        .type           _Z23gemm_half_q_half_kernelILi2ELi10ELb0ELb0ELi64EEvPK6__halfPKjS4_S2_PS0_iiiiPKtS7_iiiiiibS2_i,@function
        .size           _Z23gemm_half_q_half_kernelILi2ELi10ELb0ELb0ELi64EEvPK6__halfPKjS4_S2_PS0_iiiiPKtS7_iiiiiibS2_i,(.L_x_4517 - _Z23gemm_half_q_half_kernelILi2ELi10ELb0ELb0ELi64EEvPK6__halfPKjS4_S2_PS0_iiiiPKtS7_iiiiiibS2_i)
        .other          _Z23gemm_half_q_half_kernelILi2ELi10ELb0ELb0ELi64EEvPK6__halfPKjS4_S2_PS0_iiiiPKtS7_iiiiiibS2_i,@"STO_CUDA_ENTRY STV_DEFAULT"
_Z23gemm_half_q_half_kernelILi2ELi10ELb0ELb0ELi64EEvPK6__halfPKjS4_S2_PS0_iiiiPKtS7_iiiiiibS2_i:
.text._Z23gemm_half_q_half_kernelILi2ELi10ELb0ELb0ELi64EEvPK6__halfPKjS4_S2_PS0_iiiiPKtS7_iiiiiibS2_i:
        /* <DEDUP_REMOVED lines=56> */
.L_x_2919:
        /* <DEDUP_REMOVED lines=32> */
.L_x_2918:
        /* <DEDUP_REMOVED lines=20> */
.L_x_2920:
[----:B------:R-:W-:-:S13]  /*06c0*/  ISETP.EQ.AND P1, PT, RZ, UR10, PT ;  /* 0x0000000aff007c0c */ /* 0x000fda000bf22270 */
[----:B------:R-:W-:Y:S05]  /*06d0*/  @!P0 BRA P1, `(.L_x_2915) ;  /* 0x00000004007c8947 */ /* 0x000fea0000800000 */
.L_x_2917:
        /* <DEDUP_REMOVED lines=12> */
.L_x_2916:
        /* <DEDUP_REMOVED lines=17> */
.L_x_2923:
        /* <DEDUP_REMOVED lines=32> */
.L_x_2922:
        /* <DEDUP_REMOVED lines=21> */
.L_x_2924:
[----:B------:R-:W-:-:S09]  /*0c00*/  UISETP.NE.OR UP0, UPT, UR10, URZ, UP0 ;  /* 0x000000ff0a00728c */ /* 0x000fd20008705670 */
[----:B------:R-:W-:Y:S05]  /*0c10*/  BRA.U !UP0, `(.L_x_2915) ;  /* 0x00000001082c7547 */ /* 0x000fea000b800000 */
.L_x_2921:
        /* <DEDUP_REMOVED lines=11> */
.L_x_2915:
[----:B------:R-:W-:Y:S05]  /*0cd0*/  BSYNC.RECONVERGENT B0 ;  /* 0x0000000000007941 */ /* 0x000fea0003800200 */
.L_x_2914:
        /* <DEDUP_REMOVED lines=23> */
.L_x_2928:
        /* <DEDUP_REMOVED lines=15> */
.L_x_2927:
        /* <DEDUP_REMOVED lines=12> */
.L_x_2929:
[----:B------:R-:W-:-:S09]  /*1000*/  UISETP.NE.OR UP0, UPT, UR10, URZ, UP0 ;  /* 0x000000ff0a00728c */ /* 0x000fd20008705670 */
[----:B------:R-:W-:Y:S05]  /*1010*/  BRA.U !UP0, `(.L_x_2925) ;  /* 0x00000001081c7547 */ /* 0x000fea000b800000 */
.L_x_2926:
[----:B012---:R-:W0:Y:S02]  /*1020*/  LDC.64 R4, c[0x0][0x3a0] ;  /* 0x0000e800ff047b82 */ /* 0x007e240000000a00 */
.L_x_2930:
[C---:B0-----:R-:W-:Y:S01]  /*1030*/  IMAD.WIDE R6, R3.reuse, 0x2, R4 ;  /* 0x0000000203067825 */ /* 0x041fe200078e0204 */
[----:B------:R-:W-:Y:S01]  /*1040*/  UIADD3 UR10, UPT, UPT, UR10, 0x1, URZ ;  /* 0x000000010a0a7890 */ /* 0x000fe2000fffe0ff */
[----:B------:R-:W-:-:S03]  /*1050*/  IADD3 R3, PT, PT, R3, UR16, RZ ;  /* 0x0000001003037c10 */ /* 0x000fc6000fffe0ff */
[----:B------:R3:W-:Y:S01]  /*1060*/  STG.E.64 desc[UR14][R6.64], RZ ;  /* 0x000000ff06007986 */ /* 0x0007e2000c101b0e */
[----:B------:R-:W-:-:S09]  /*1070*/  UISETP.NE.AND UP0, UPT, UR10, URZ, UPT ;  /* 0x000000ff0a00728c */ /* 0x000fd2000bf05270 */
[----:B---3--:R-:W-:Y:S05]  /*1080*/  BRA.U UP0, `(.L_x_2930) ;  /* 0xfffffffd00e87547 */ /* 0x008fea000b83ffff */
.L_x_2925:
        /* <DEDUP_REMOVED lines=20> */
.L_x_2932:
        /* <DEDUP_REMOVED lines=45> */
.L_x_2931:
        /* <DEDUP_REMOVED lines=10> */
[----:B------:R-:W-:-:S03]  /*1540*/  HFMA2 R2, -RZ, RZ, 0, 0 ;  /* 0x00000000ff027431 */ /* 0x000fc600000001ff */
[----:B------:R-:W-:Y:S01]  /*1550*/  USHF.R.S32.HI UR9, URZ, 0x1f, UR4 ;  /* 0x0000001fff097899 */ /* 0x000fe20008011404 */
[----:B-1----:R-:W-:Y:S02]  /*1560*/  MOV R5, RZ ;  /* 0x000000ff00057202 */ /* 0x002fe40000000f00 */
        /* <DEDUP_REMOVED lines=17> */
.L_x_2933:
        /* <DEDUP_REMOVED lines=8> */
.L_x_2934:
        /* <DEDUP_REMOVED lines=8> */
.L_x_2935:
        /* <DEDUP_REMOVED lines=8> */
.L_x_2936:
        /* <DEDUP_REMOVED lines=8> */
.L_x_2937:
        /* <DEDUP_REMOVED lines=14> */
[----:B------:R-:W-:Y:S02]  /*1960*/  IADD3 R23, PT, PT, R23, UR5, RZ ;  /* 0x0000000517177c10 */ /* 0x000fe4000fffe0ff */
[----:B------:R-:W-:-:S04]  /*1970*/  IADD3 R4, P0, PT, R17, R2, RZ ;  /* 0x0000000211047210 */ /* 0x000fc80007f1e0ff */
[----:B------:R-:W-:Y:S01]  /*1980*/  LEA.HI.X.SX32 R3, R2, R3, 0x1, P0 ;  /* 0x0000000302037211 */ /* 0x000fe200000f0eff */
[----:B0-----:R-:W-:Y:S01]  /*1990*/  ULEA UR4, UR9, UR4, 0x18 ;  /* 0x0000000409047291 */ /* 0x001fe2000f8ec0ff */
[----:B------:R-:W-:Y:S02]  /*19a0*/  ISETP.GT.AND P0, PT, R0, UR5, PT ;  /* 0x0000000500007c0c */ /* 0x000fe4000bf04270 */
[C---:B------:R-:W-:Y:S02]  /*19b0*/  SHF.L.U32 R2, R4.reuse, 0x2, RZ ;  /* 0x0000000204027819 */ /* 0x040fe400000006ff */
[----:B------:R-:W-:Y:S02]  /*19c0*/  SHF.L.U64.HI R3, R4, 0x2, R3 ;  /* 0x0000000204037819 */ /* 0x000fe40000010203 */
[----:B-1----:R-:W-:-:S04]  /*19d0*/  IADD3 R2, P1, PT, R2, UR10, RZ ;  /* 0x0000000a02027c10 */ /* 0x002fc8000ff3e0ff */
        /* <DEDUP_REMOVED lines=14> */
.L_x_2943:
[----:B------:R-:W-:-:S13]  /*1ac0*/  ISETP.NE.AND P0, PT, R23, UR5, PT ;  /* 0x0000000517007c0c */ /* 0x000fda000bf05270 */
[----:B------:R-:W-:Y:S01]  /*1ad0*/  @!P0 LEA R0, R18, R1, 0x3 ;  /* 0x0000000112008211 */ /* 0x000fe200078e18ff */
[----:B------:R-:W2:Y:S04]  /*1ae0*/  @!P0 LDG.E.U16.CONSTANT R2, desc[UR14][R24.64] ;  /* 0x0000000e18028981 */ /* 0x000ea8000c1e9500 */
[----:B------:R-:W3:Y:S01]  /*1af0*/  @!P0 LDL.64 R4, [R0+0x8] ;  /* 0x0000080000048983 */ /* 0x000ee20000100a00 */
[----:B------:R-:W-:Y:S01]  /*1b00*/  UISETP.GE.AND UP1, UPT, UR6, 0x1, UPT ;  /* 0x000000010600788c */ /* 0x000fe2000bf26270 */
[----:B------:R-:W-:Y:S02]  /*1b10*/  MOV R16, 0x2c00 ;  /* 0x00002c0000107802 */ /* 0x000fe40000000f00 */
[----:B------:R-:W-:Y:S02]  /*1b20*/  MOV R6, R12 ;  /* 0x0000000c00067202 */ /* 0x000fe40000000f00 */
[----:B------:R-:W-:-:S02]  /*1b30*/  MOV R7, R13 ;  /* 0x0000000d00077202 */ /* 0x000fc40000000f00 */
[----:B--2---:R-:W-:Y:S02]  /*1b40*/  @!P0 IADD3 R23, PT, PT, R2, UR5, RZ ;  /* 0x0000000502178c10 */ /* 0x004fe4000fffe0ff */
[----:B---3--:R-:W-:Y:S02]  /*1b50*/  @!P0 PRMT R14, R4, 0x7610, R14 ;  /* 0x00007610040e8816 */ /* 0x008fe4000000000e */
[----:B------:R-:W-:Y:S02]  /*1b60*/  @!P0 PRMT R15, R5, 0x7610, R15 ;  /* 0x00007610050f8816 */ /* 0x000fe4000000000f */
[----:B------:R-:W-:Y:S02]  /*1b70*/  @!P0 PRMT R14, R14, 0x7610, R4 ;  /* 0x000076100e0e8816 */ /* 0x000fe40000000004 */
[----:B------:R-:W-:Y:S01]  /*1b80*/  @!P0 PRMT R15, R15, 0x7610, R5 ;  /* 0x000076100f0f8816 */ /* 0x000fe20000000005 */
[----:B------:R-:W-:Y:S06]  /*1b90*/  BRA.U !UP1, `(.L_x_2939) ;  /* 0x0000000d091c7547 */ /* 0x000fec000b800000 */
[----:B------:R-:W2:Y:S01]  /*1ba0*/  LDG.E.128.CONSTANT R8, desc[UR14][R6.64] ;  /* 0x0000000e06087981 */ /* 0x000ea2000c1e9d00 */
[----:B------:R-:W-:Y:S01]  /*1bb0*/  HADD2.F32 R54, -RZ, R14.H0_H0 ;  /* 0x2000000eff367230 */ /* 0x000fe20000004100 */
[----:B------:R-:W-:Y:S02]  /*1bc0*/  UISETP.NE.AND UP0, UPT, UR6, 0x1, UPT ;  /* 0x000000010600788c */ /* 0x000fe4000bf05270 */
[----:B------:R-:W1:Y:S02]  /*1bd0*/  LDS.64 R2, [UR4] ;  /* 0x00000004ff027984 */ /* 0x000e640008000a00 */
[--C-:B-1----:R-:W-:Y:S02]  /*1be0*/  HADD2.F32 R5, -RZ, R2.reuse.H0_H0 ;  /* 0x20000002ff057230 */ /* 0x102fe40000004100 */
        /* <DEDUP_REMOVED lines=14> */
[----:B------:R-:W-:Y:S02]  /*1cd0*/  LOP3.LUT R4, R4, 0x64006400, RZ, 0xfc, !PT ;  /* 0x6400640004047812 */ /* 0x000fe400078efcff */
[----:B------:R-:W-:Y:S02]  /*1ce0*/  LOP3.LUT R8, R8, 0x64006400, RZ, 0xfc, !PT ;  /* 0x6400640008087812 */ /* 0x000fe400078efcff */
[----:B------:R-:W-:Y:S01]  /*1cf0*/  LOP3.LUT R0, R9, 0x64006400, RZ, 0xfc, !PT ;  /* 0x6400640009007812 */ /* 0x000fe200078efcff */
[----:B------:R-:W-:Y:S02]  /*1d00*/  HADD2 R13, R4, -1032, -1032 ;  /* 0xe408e408040d7430 */ /* 0x000fe40000000000 */
[----:B------:R-:W-:-:S02]  /*1d10*/  HADD2.F32 R4, -RZ, R2.H0_H0 ;  /* 0x20000002ff047230 */ /* 0x000fc40000004100 */
[----:B------:R-:W-:Y:S01]  /*1d20*/  HADD2 R31, R8, -1032, -1032 ;  /* 0xe408e408081f7430 */ /* 0x000fe20000000000 */
[----:B------:R-:W-:Y:S01]  /*1d30*/  LOP3.LUT R32, R10, 0xf000f0, RZ, 0xc0, !PT ;  /* 0x00f000f00a207812 */ /* 0x000fe200078ec0ff */
[----:B------:R-:W-:Y:S02]  /*1d40*/  HADD2 R33, R0, -1032, -1032 ;  /* 0xe408e40800217430 */ /* 0x000fe40000000000 */
[--C-:B------:R-:W-:Y:S01]  /*1d50*/  HADD2.F32 R3, -RZ, R13.reuse.H0_H0 ;  /* 0x2000000dff037230 */ /* 0x100fe20000004100 */
[----:B------:R-:W1:Y:S01]  /*1d60*/  LDS.64 R8, [UR4+0x8] ;  /* 0x00000804ff087984 */ /* 0x000e620008000a00 */
[----:B------:R-:W-:Y:S01]  /*1d70*/  HADD2.F32 R26, -RZ, R13.H1_H1 ;  /* 0x3000000dff1a7230 */ /* 0x000fe20000004100 */
[----:B------:R-:W-:Y:S01]  /*1d80*/  LOP3.LUT R37, R32, 0x64006400, RZ, 0xfc, !PT ;  /* 0x6400640020257812 */ /* 0x000fe200078efcff */
[--C-:B------:R-:W-:Y:S02]  /*1d90*/  HADD2.F32 R2, -RZ, R31.reuse.H0_H0 ;  /* 0x2000001fff027230 */ /* 0x100fe40000004100 */
[----:B------:R-:W-:Y:S01]  /*1da0*/  FFMA.FTZ R32, R5, R3, RZ ;  /* 0x0000000305207223 */ /* 0x000fe200000100ff */
[----:B------:R-:W-:Y:S01]  /*1db0*/  HADD2.F32 R13, -RZ, R31.H1_H1 ;  /* 0x3000001fff0d7230 */ /* 0x000fe20000004100 */
[----:B------:R-:W-:Y:S01]  /*1dc0*/  LOP3.LUT R31, R12, 0x64006400, RZ, 0xfc, !PT ;  /* 0x640064000c1f7812 */ /* 0x000fe200078efcff */
[----:B------:R-:W-:-:S02]  /*1dd0*/  HADD2.F32 R0, -RZ, R33.H0_H0 ;  /* 0x20000021ff007230 */ /* 0x000fc40000004100 */
[C---:B------:R-:W-:Y:S01]  /*1de0*/  FFMA.FTZ R34, R5.reuse, R2, RZ ;  /* 0x0000000205227223 */ /* 0x040fe200000100ff */
[----:B------:R-:W-:Y:S01]  /*1df0*/  HADD2.F32 R12, -RZ, R33.H1_H1 ;  /* 0x30000021ff0c7230 */ /* 0x000fe20000004100 */
[----:B------:R-:W-:Y:S01]  /*1e00*/  LOP3.LUT R33, R30, 0x64006400, RZ, 0xfc, !PT ;  /* 0x640064001e217812 */ /* 0x000fe200078efcff */
[----:B------:R-:W-:Y:S01]  /*1e10*/  FFMA.FTZ R30, R4, R5, RZ ;  /* 0x00000005041e7223 */ /* 0x000fe200000100ff */
[----:B------:R-:W-:Y:S01]  /*1e20*/  FFMA.FTZ R5, R5, R0, RZ ;  /* 0x0000000005057223 */ /* 0x000fe200000100ff */
[----:B------:R-:W-:Y:S01]  /*1e30*/  LOP3.LUT R28, R11, 0xf000f0, RZ, 0xc0, !PT ;  /* 0x00f000f00b1c7812 */ /* 0x000fe200078ec0ff */
[----:B------:R-:W-:Y:S01]  /*1e40*/  FFMA.FTZ R39, R29, R26, R32 ;  /* 0x0000001a1d277223 */ /* 0x000fe20000010020 */
[----:B------:R-:W-:Y:S01]  /*1e50*/  FFMA.FTZ R38, R27, R29, R30 ;  /* 0x0000001d1b267223 */ /* 0x000fe2000001001e */
        /* <DEDUP_REMOVED lines=8> */
[--C-:B------:R-:W-:Y:S02]  /*1ee0*/  HADD2.F32 R5, -RZ, R31.reuse.H0_H0 ;  /* 0x2000001fff057230 */ /* 0x100fe40000004100 */
[----:B------:R-:W-:Y:S02]  /*1ef0*/  HFMA2 R34, R29, R16.H0_H0, -72, -72 ;  /* 0xd480d4801d227431 */ /* 0x000fe40000040010 */
[----:B------:R-:W-:Y:S02]  /*1f00*/  HADD2.F32 R28, -RZ, R31.H1_H1 ;  /* 0x3000001fff1c7230 */ /* 0x000fe40000004100 */
[--C-:B------:R-:W-:Y:S02]  /*1f10*/  HADD2.F32 R29, -RZ, R33.reuse.H0_H0 ;  /* 0x20000021ff1d7230 */ /* 0x100fe40000004100 */
[----:B------:R-:W-:Y:S01]  /*1f20*/  FFMA.FTZ R45, R5, R36, R38 ;  /* 0x00000024052d7223 */ /* 0x000fe20000010026 */
[----:B------:R-:W-:Y:S01]  /*1f30*/  HADD2.F32 R30, -RZ, R33.H1_H1 ;  /* 0x30000021ff1e7230 */ /* 0x000fe20000004100 */
[----:B------:R-:W-:Y:S01]  /*1f40*/  LOP3.LUT R38, R11, 0xf000f, RZ, 0xc0, !PT ;  /* 0x000f000f0b267812 */ /* 0x000fe200078ec0ff */
[----:B------:R-:W-:-:S02]  /*1f50*/  HADD2.F32 R31, -RZ, R37.H0_H0 ;  /* 0x20000025ff1f7230 */ /* 0x000fc40000004100 */
        /* <DEDUP_REMOVED lines=25> */
[----:B------:R-:W-:Y:S02]  /*20f0*/  HADD2 R44, R38, -1032, -1032 ;  /* 0xe408e408262c7430 */ /* 0x000fe40000000000 */
[----:B------:R-:W-:Y:S01]  /*2100*/  HADD2.F32 R38, -RZ, R50.H0_H0 ;  /* 0x20000032ff267230 */ /* 0x000fe20000004100 */
[----:B------:R-:W-:Y:S01]  /*2110*/  LOP3.LUT R57, R10, 0x64006400, RZ, 0xfc, !PT ;  /* 0x640064000a397812 */ /* 0x000fe200078efcff */
[----:B------:R-:W-:Y:S02]  /*2120*/  HADD2.F32 R37, -RZ, R51.H0_H0 ;  /* 0x20000033ff257230 */ /* 0x000fe40000004100 */
[----:B------:R-:W-:Y:S02]  /*2130*/  HADD2.F32 R36, -RZ, R49.H0_H0 ;  /* 0x20000031ff247230 */ /* 0x000fe40000004100 */
[----:B------:R-:W-:Y:S01]  /*2140*/  FFMA.FTZ R45, R38, R47, R45 ;  /* 0x0000002f262d7223 */ /* 0x000fe2000001002d */
[----:B------:R-:W-:Y:S02]  /*2150*/  HADD2.F32 R35, -RZ, R44.H0_H0 ;  /* 0x2000002cff237230 */ /* 0x000fe40000004100 */
[----:B------:R-:W-:Y:S01]  /*2160*/  FFMA.FTZ R48, R47, R37, R48 ;  /* 0x000000252f307223 */ /* 0x000fe20000010030 */
[----:B------:R-:W-:-:S02]  /*2170*/  HFMA2 R57, R57, R16.H0_H0, -72, -72 ;  /* 0xd480d48039397431 */ /* 0x000fc40000040010 */
[C---:B------:R-:W-:Y:S01]  /*2180*/  FFMA.FTZ R46, R47.reuse, R36, R39 ;  /* 0x000000242f2e7223 */ /* 0x040fe20000010027 */
[----:B------:R-:W-:Y:S02]  /*2190*/  HADD2.F32 R39, -RZ, R51.H1_H1 ;  /* 0x30000033ff277230 */ /* 0x000fe40000004100 */
[----:B------:R-:W-:Y:S01]  /*21a0*/  FFMA.FTZ R47, R47, R35, R40 ;  /* 0x000000232f2f7223 */ /* 0x000fe20000010028 */
[----:B------:R-:W-:Y:S01]  /*21b0*/  HADD2.F32 R40, -RZ, R50.H1_H1 ;  /* 0x30000032ff287230 */ /* 0x000fe20000004100 */
[----:B------:R-:W-:Y:S01]  /*21c0*/  LOP3.LUT R50, R41, 0xf000f0, RZ, 0xc0, !PT ;  /* 0x00f000f029327812 */ /* 0x000fe200078ec0ff */
[----:B------:R-:W-:Y:S01]  /*21d0*/  HADD2.F32 R41, -RZ, R49.H1_H1 ;  /* 0x30000031ff297230 */ /* 0x000fe20000004100 */
[----:B------:R-:W-:Y:S01]  /*21e0*/  LOP3.LUT R51, R42, 0xf000f0, RZ, 0xc0, !PT ;  /* 0x00f000f02a337812 */ /* 0x000fe200078ec0ff */
[----:B------:R-:W-:Y:S01]  /*21f0*/  HADD2.F32 R42, -RZ, R44.H1_H1 ;  /* 0x3000002cff2a7230 */ /* 0x000fe20000004100 */
[----:B------:R-:W-:Y:S02]  /*2200*/  LOP3.LUT R49, R50, 0x64006400, RZ, 0xfc, !PT ;  /* 0x6400640032317812 */ /* 0x000fe400078efcff */
[----:B------:R-:W-:Y:S01]  /*2210*/  LOP3.LUT R44, R11, 0xf000f0, RZ, 0xc0, !PT ;  /* 0x00f000f00b2c7812 */ /* 0x000fe200078ec0ff */
[----:B------:R-:W-:Y:S01]  /*2220*/  FFMA.FTZ R11, R40, R43, R45 ;  /* 0x0000002b280b7223 */ /* 0x000fe2000001002d */
[----:B------:R-:W-:Y:S01]  /*2230*/  LOP3.LUT R55, R51, 0x64006400, RZ, 0xfc, !PT ;  /* 0x6400640033377812 */ /* 0x000fe200078efcff */
        /* <DEDUP_REMOVED lines=12> */
[----:B------:R-:W-:Y:S02]  /*2300*/  HADD2.F32 R49, -RZ, R55.H0_H0 ;  /* 0x20000037ff317230 */ /* 0x000fe40000004100 */
[----:B------:R-:W-:Y:S01]  /*2310*/  FFMA.FTZ R11, R50, R8, R11 ;  /* 0x00000008320b7223 */ /* 0x000fe2000001000b */
[----:B------:R-:W-:Y:S02]  /*2320*/  HADD2.F32 R47, -RZ, R43.H0_H0 ;  /* 0x2000002bff2f7230 */ /* 0x000fe40000004100 */
[----:B------:R-:W-:Y:S02]  /*2330*/  HADD2.F32 R45, -RZ, R55.H1_H1 ;  /* 0x30000037ff2d7230 */ /* 0x000fe40000004100 */
[C---:B------:R-:W-:Y:S01]  /*2340*/  FFMA.FTZ R52, R8.reuse, R49, R51 ;  /* 0x0000003108347223 */ /* 0x040fe20000010033 */
[----:B------:R-:W-:Y:S02]  /*2350*/  HADD2.F32 R43, -RZ, R43.H1_H1 ;  /* 0x3000002bff2b7230 */ /* 0x000fe40000004100 */
[----:B------:R-:W-:Y:S01]  /*2360*/  FFMA.FTZ R55, R9, R44, R53 ;  /* 0x0000002c09377223 */ /* 0x000fe20000010035 */
[----:B------:R-:W-:Y:S01]  /*2370*/  FFMA.FTZ R10, R8, R47, R10 ;  /* 0x0000002f080a7223 */ /* 0x000fe2000001000a */
[----:B------:R-:W-:-:S02]  /*2380*/  HADD2.F32 R53, -RZ, R14.H1_H1 ;  /* 0x3000000eff357230 */ /* 0x000fc40000004100 */
[----:B------:R-:W-:Y:S01]  /*2390*/  FFMA.FTZ R11, R46, R9, R11 ;  /* 0x000000092e0b7223 */ /* 0x000fe2000001000b */
[C---:B------:R-:W-:Y:S01]  /*23a0*/  FFMA.FTZ R8, R9.reuse, R45, R52 ;  /* 0x0000002d09087223 */ /* 0x040fe20000010034 */
[--C-:B------:R-:W-:Y:S02]  /*23b0*/  HADD2.F32 R52, -RZ, R15.reuse.H0_H0 ;  /* 0x2000000fff347230 */ /* 0x100fe40000004100 */
[----:B------:R-:W-:Y:S01]  /*23c0*/  FFMA.FTZ R10, R9, R43, R10 ;  /* 0x0000002b090a7223 */ /* 0x000fe2000001000a */
[----:B------:R-:W-:Y:S02]  /*23d0*/  HADD2.F32 R51, -RZ, R15.H1_H1 ;  /* 0x3000000fff337230 */ /* 0x000fe40000004100 */
        /* <DEDUP_REMOVED lines=67> */
.L_x_2939:
[----:B0-----:R-:W-:Y:S02]  /*2810*/  MOV R9, UR16 ;  /* 0x0000001000097c02 */ /* 0x001fe40008000f00 */
[----:B------:R-:W-:Y:S02]  /*2820*/  MOV R13, UR16 ;  /* 0x00000010000d7c02 */ /* 0x000fe40008000f00 */
[----:B------:R-:W-:Y:S01]  /*2830*/  @!P0 IADD3 R35, PT, PT, R18, 0x1, RZ ;  /* 0x0000000112238810 */ /* 0x000fe20007ffe0ff */
[----:B------:R-:W-:-:S04]  /*2840*/  IMAD.WIDE R8, R9, 0x4, R6 ;  /* 0x0000000409087825 */ /* 0x000fc800078e0206 */
        /* <DEDUP_REMOVED lines=11> */
[C---:B------:R-:W-:Y:S02]  /*2900*/  LOP3.LUT R28, R10.reuse, 0xf000f, RZ, 0xc0, !PT ;  /* 0x000f000f0a1c7812 */ /* 0x040fe400078ec0ff */
[----:B------:R-:W-:Y:S02]  /*2910*/  LOP3.LUT R31, R10, 0xf000f0, RZ, 0xc0, !PT ;  /* 0x00f000f00a1f7812 */ /* 0x000fe400078ec0ff */
[----:B------:R-:W-:Y:S02]  /*2920*/  SHF.R.U32.HI R46, RZ, 0x8, R10 ;  /* 0x00000008ff2e7819 */ /* 0x000fe4000001160a */
[----:B------:R-:W-:Y:S02]  /*2930*/  LOP3.LUT R10, R11, 0xf000f, RZ, 0xc0, !PT ;  /* 0x000f000f0b0a7812 */ /* 0x000fe400078ec0ff */
[----:B------:R-:W-:Y:S02]  /*2940*/  LOP3.LUT R26, R8, 0xf000f0, RZ, 0xc0, !PT ;  /* 0x00f000f0081a7812 */ /* 0x000fe400078ec0ff */
[----:B------:R-:W-:-:S02]  /*2950*/  SHF.R.U32.HI R44, RZ, 0x8, R8 ;  /* 0x00000008ff2c7819 */ /* 0x000fc40000011608 */
[----:B------:R-:W-:Y:S02]  /*2960*/  LOP3.LUT R27, R9, 0xf000f0, RZ, 0xc0, !PT ;  /* 0x00f000f0091b7812 */ /* 0x000fe400078ec0ff */
[----:B------:R-:W-:Y:S02]  /*2970*/  SHF.R.U32.HI R45, RZ, 0x8, R9 ;  /* 0x00000008ff2d7819 */ /* 0x000fe40000011609 */
[----:B------:R-:W-:Y:S01]  /*2980*/  LOP3.LUT R4, R4, 0x64006400, RZ, 0xfc, !PT ;  /* 0x6400640004047812 */ /* 0x000fe200078efcff */
[----:B------:R-:W0:Y:S01]  /*2990*/  LDS.64 R8, [UR4+0x18] ;  /* 0x00001804ff087984 */ /* 0x000e220008000a00 */
        /* <DEDUP_REMOVED lines=16> */
[----:B------:R-:W-:-:S02]  /*2aa0*/  HADD2.F32 R48, -RZ, R0.H1_H1 ;  /* 0x30000000ff307230 */ /* 0x000fc40000004100 */
[-C--:B------:R-:W-:Y:S02]  /*2ab0*/  HFMA2 R36, R11, R16.reuse.H0_H0, -72, -72 ;  /* 0xd480d4800b247431 */ /* 0x080fe40000040010 */
[----:B------:R-:W-:Y:S02]  /*2ac0*/  HADD2.F32 R2, -RZ, R28.H0_H0 ;  /* 0x2000001cff027230 */ /* 0x000fe40000004100 */
[-C--:B------:R-:W-:Y:S02]  /*2ad0*/  HFMA2 R37, R27, R16.reuse.H0_H0, -72, -72 ;  /* 0xd480d4801b257431 */ /* 0x080fe40000040010 */
[----:B------:R-:W-:Y:S02]  /*2ae0*/  HADD2.F32 R0, -RZ, R10.H0_H0 ;  /* 0x2000000aff007230 */ /* 0x000fe40000004100 */
[----:B------:R-:W-:Y:S02]  /*2af0*/  HFMA2 R38, R31, R16.H0_H0, -72, -72 ;  /* 0xd480d4801f267431 */ /* 0x000fe40000040010 */
[----:B------:R-:W-:-:S02]  /*2b00*/  HADD2.F32 R29, -RZ, R28.H1_H1 ;  /* 0x3000001cff1d7230 */ /* 0x000fc40000004100 */
[----:B------:R-:W-:Y:S02]  /*2b10*/  HFMA2 R31, R39, R16.H0_H0, -72, -72 ;  /* 0xd480d480271f7431 */ /* 0x000fe40000040010 */
[----:B------:R-:W-:Y:S02]  /*2b20*/  HADD2.F32 R28, -RZ, R10.H1_H1 ;  /* 0x3000000aff1c7230 */ /* 0x000fe40000004100 */
[----:B------:R-:W-:Y:S01]  /*2b30*/  FFMA.FTZ R39, R4, R5, RZ ;  /* 0x0000000504277223 */ /* 0x000fe200000100ff */
[C---:B------:R-:W-:Y:S01]  /*2b40*/  FFMA.FTZ R40, R5.reuse, R3, RZ ;  /* 0x0000000305287223 */ /* 0x040fe200000100ff */
[C---:B------:R-:W-:Y:S01]  /*2b50*/  FFMA.FTZ R42, R5.reuse, R2, RZ ;  /* 0x00000002052a7223 */ /* 0x040fe200000100ff */
[----:B------:R-:W-:Y:S01]  /*2b60*/  FFMA.FTZ R5, R5, R0, RZ ;  /* 0x0000000005057223 */ /* 0x000fe200000100ff */
[----:B------:R-:W-:Y:S02]  /*2b70*/  HADD2.F32 R27, -RZ, R36.H0_H0 ;  /* 0x20000024ff1b7230 */ /* 0x000fe40000004100 */
[----:B------:R-:W-:Y:S01]  /*2b80*/  FFMA.FTZ R34, R48, R33, R39 ;  /* 0x0000002130227223 */ /* 0x000fe20000010027 */
[----:B------:R-:W-:-:S02]  /*2b90*/  HADD2.F32 R26, -RZ, R37.H0_H0 ;  /* 0x20000025ff1a7230 */ /* 0x000fc40000004100 */
[C---:B------:R-:W-:Y:S01]  /*2ba0*/  FFMA.FTZ R40, R33.reuse, R30, R40 ;  /* 0x0000001e21287223 */ /* 0x040fe20000010028 */
[--C-:B------:R-:W-:Y:S02]  /*2bb0*/  HADD2.F32 R11, -RZ, R38.reuse.H0_H0 ;  /* 0x20000026ff0b7230 */ /* 0x100fe40000004100 */
[C---:B------:R-:W-:Y:S01]  /*2bc0*/  FFMA.FTZ R42, R33.reuse, R29, R42 ;  /* 0x0000001d212a7223 */ /* 0x040fe2000001002a */
[----:B------:R-:W-:Y:S02]  /*2bd0*/  HADD2.F32 R10, -RZ, R31.H0_H0 ;  /* 0x2000001fff0a7230 */ /* 0x000fe40000004100 */
[----:B------:R-:W-:Y:S01]  /*2be0*/  FFMA.FTZ R5, R33, R28, R5 ;  /* 0x0000001c21057223 */ /* 0x000fe20000010005 */
        /* <DEDUP_REMOVED lines=11> */
[----:B------:R-:W-:Y:S01]  /*2ca0*/  HADD2.F32 R40, -RZ, R31.H1_H1 ;  /* 0x3000001fff287230 */ /* 0x000fe20000004100 */
[----:B------:R-:W-:Y:S01]  /*2cb0*/  LOP3.LUT R36, R45, 0xf000f, RZ, 0xc0, !PT ;  /* 0x000f000f2d247812 */ /* 0x000fe200078ec0ff */
[----:B0-----:R-:W-:Y:S01]  /*2cc0*/  HADD2.F32 R55, -RZ, R8.H0_H0 ;  /* 0x20000008ff377230 */ /* 0x001fe20000004100 */
[----:B------:R-:W-:Y:S01]  /*2cd0*/  LOP3.LUT R37, R37, 0x64006400, RZ, 0xfc, !PT ;  /* 0x6400640025257812 */ /* 0x000fe200078efcff */
[----:B------:R-:W-:Y:S01]  /*2ce0*/  HADD2 R53, R5, -1032, -1032 ;  /* 0xe408e40805357430 */ /* 0x000fe20000000000 */
[----:B------:R-:W-:Y:S01]  /*2cf0*/  LOP3.LUT R38, R38, 0x64006400, RZ, 0xfc, !PT ;  /* 0x6400640026267812 */ /* 0x000fe200078efcff */
[----:B------:R-:W-:Y:S01]  /*2d00*/  FFMA.FTZ R34, R43, R32, R34 ;  /* 0x000000202b227223 */ /* 0x000fe20000010022 */
[----:B------:R-:W-:Y:S01]  /*2d10*/  LOP3.LUT R36, R36, 0x64006400, RZ, 0xfc, !PT ;  /* 0x6400640024247812 */ /* 0x000fe200078efcff */
[----:B------:R-:W-:-:S02]  /*2d20*/  HADD2 R31, R37, -1032, -1032 ;  /* 0xe408e408251f7430 */ /* 0x000fc40000000000 */
[----:B------:R-:W-:Y:S02]  /*2d30*/  HADD2.F32 R39, -RZ, R53.H0_H0 ;  /* 0x20000035ff277230 */ /* 0x000fe40000004100 */
[----:B------:R-:W-:Y:S02]  /*2d40*/  HADD2 R5, R38, -1032, -1032 ;  /* 0xe408e40826057430 */ /* 0x000fe40000000000 */
[C---:B------:R-:W-:Y:S01]  /*2d50*/  FFMA.FTZ R52, R32.reuse, R42, R33 ;  /* 0x0000002a20347223 */ /* 0x040fe20000010021 */
[----:B------:R-:W-:Y:S02]  /*2d60*/  HADD2 R54, R36, -1032, -1032 ;  /* 0xe408e40824367430 */ /* 0x000fe40000000000 */
[----:B------:R-:W-:Y:S02]  /*2d70*/  HADD2.F32 R37, -RZ, R31.H0_H0 ;  /* 0x2000001fff257230 */ /* 0x000fe40000004100 */
[----:B------:R-:W-:Y:S01]  /*2d80*/  FFMA.FTZ R50, R32, R41, R50 ;  /* 0x0000002920327223 */ /* 0x000fe20000010032 */
[----:B------:R-:W-:-:S02]  /*2d90*/  HADD2.F32 R36, -RZ, R5.H0_H0 ;  /* 0x20000005ff247230 */ /* 0x000fc40000004100 */
[----:B------:R-:W-:Y:S01]  /*2da0*/  FFMA.FTZ R33, R32, R40, R49 ;  /* 0x0000002820217223 */ /* 0x000fe20000010031 */
[----:B------:R-:W-:Y:S01]  /*2db0*/  FFMA.FTZ R51, R39, R55, R34 ;  /* 0x0000003727337223 */ /* 0x000fe20000010022 */
[----:B------:R-:W-:Y:S01]  /*2dc0*/  HADD2.F32 R38, -RZ, R54.H0_H0 ;  /* 0x20000036ff267230 */ /* 0x000fe20000004100 */
[----:B------:R-:W-:Y:S01]  /*2dd0*/  LOP3.LUT R44, R44, 0xf000f0, RZ, 0xc0, !PT ;  /* 0x00f000f02c2c7812 */ /* 0x000fe200078ec0ff */
[----:B------:R-:W-:Y:S01]  /*2de0*/  HADD2.F32 R34, -RZ, R53.H1_H1 ;  /* 0x30000035ff227230 */ /* 0x000fe20000004100 */
[----:B------:R-:W-:Y:S01]  /*2df0*/  LOP3.LUT R46, R46, 0xf000f0, RZ, 0xc0, !PT ;  /* 0x00f000f02e2e7812 */ /* 0x000fe200078ec0ff */
[----:B------:R-:W-:Y:S02]  /*2e00*/  HADD2.F32 R53, -RZ, R8.H1_H1 ;  /* 0x30000008ff357230 */ /* 0x000fe40000004100 */
[----:B------:R-:W-:Y:S01]  /*2e10*/  FFMA.FTZ R49, R55, R37, R50 ;  /* 0x0000002537317223 */ /* 0x000fe20000010032 */
[----:B------:R-:W-:Y:S01]  /*2e20*/  LOP3.LUT R45, R45, 0xf000f0, RZ, 0xc0, !PT ;  /* 0x00f000f02d2d7812 */ /* 0x000fe200078ec0ff */
[----:B------:R-:W-:Y:S01]  /*2e30*/  FFMA.FTZ R50, R55, R36, R33 ;  /* 0x0000002437327223 */ /* 0x000fe20000010021 */
[----:B------:R-:W-:Y:S01]  /*2e40*/  LOP3.LUT R8, R47, 0xf000f0, RZ, 0xc0, !PT ;  /* 0x00f000f02f087812 */ /* 0x000fe200078ec0ff */
[----:B------:R-:W-:-:S02]  /*2e50*/  HADD2.F32 R32, -RZ, R31.H1_H1 ;  /* 0x3000001fff207230 */ /* 0x000fc40000004100 */
[----:B------:R-:W-:Y:S01]  /*2e60*/  FFMA.FTZ R52, R55, R38, R52 ;  /* 0x0000002637347223 */ /* 0x000fe20000010034 */
[----:B------:R-:W-:Y:S01]  /*2e70*/  HADD2.F32 R33, -RZ, R54.H1_H1 ;  /* 0x30000036ff217230 */ /* 0x000fe20000004100 */
        /* <DEDUP_REMOVED lines=8> */
[----:B------:R-:W-:Y:S01]  /*2f00*/  FFMA.FTZ R53, R53, R31, R50 ;  /* 0x0000001f35357223 */ /* 0x000fe20000010032 */
[----:B------:R-:W-:-:S02]  /*2f10*/  HFMA2 R51, R5, R16.H0_H0, -72, -72 ;  /* 0xd480d48005337431 */ /* 0x000fc40000040010 */
[--C-:B------:R-:W-:Y:S02]  /*2f20*/  HADD2.F32 R52, -RZ, R9.reuse.H0_H0 ;  /* 0x20000009ff347230 */ /* 0x100fe40000004100 */
[-C--:B------:R-:W-:Y:S02]  /*2f30*/  HFMA2 R49, R47, R16.reuse.H0_H0, -72, -72 ;  /* 0xd480d4802f317431 */ /* 0x080fe40000040010 */
[----:B------:R-:W-:Y:S02]  /*2f40*/  HADD2.F32 R9, -RZ, R9.H1_H1 ;  /* 0x30000009ff097230 */ /* 0x000fe40000004100 */
[-C--:B------:R-:W-:Y:S02]  /*2f50*/  HFMA2 R50, R45, R16.reuse.H0_H0, -72, -72 ;  /* 0xd480d4802d327431 */ /* 0x080fe40000040010 */
[----:B------:R-:W-:Y:S02]  /*2f60*/  HADD2.F32 R47, -RZ, R51.H0_H0 ;  /* 0x20000033ff2f7230 */ /* 0x000fe40000004100 */
[----:B------:R-:W-:-:S02]  /*2f70*/  HFMA2 R5, R57, R16.H0_H0, -72, -72 ;  /* 0xd480d48039057431 */ /* 0x000fc40000040010 */
[----:B------:R-:W-:Y:S02]  /*2f80*/  HADD2.F32 R45, -RZ, R49.H0_H0 ;  /* 0x20000031ff2d7230 */ /* 0x000fe40000004100 */
        /* <DEDUP_REMOVED lines=31> */
[----:B------:R-:W0:Y:S02]  /*3180*/  LDS.64 R8, [UR4+0x90] ;  /* 0x00009004ff087984 */ /* 0x000e240008000a00 */
[--C-:B0-----:R-:W-:Y:S02]  /*3190*/  HADD2.F32 R57, -RZ, R8.reuse.H0_H0 ;  /* 0x20000008ff397230 */ /* 0x101fe40000004100 */
[----:B------:R-:W-:-:S03]  /*31a0*/  HADD2.F32 R59, -RZ, R8.H1_H1 ;  /* 0x30000008ff3b7230 */ /* 0x000fc60000004100 */
[-C--:B------:R-:W-:Y:S01]  /*31b0*/  FFMA.FTZ R5, R4, R57.reuse, RZ ;  /* 0x0000003904057223 */ /* 0x080fe200000100ff */
[-C--:B------:R-:W-:Y:S01]  /*31c0*/  FFMA.FTZ R3, R3, R57.reuse, RZ ;  /* 0x0000003903037223 */ /* 0x080fe200000100ff */
[-C--:B------:R-:W-:Y:S01]  /*31d0*/  FFMA.FTZ R2, R2, R57.reuse, RZ ;  /* 0x0000003902027223 */ /* 0x080fe200000100ff */
[----:B------:R-:W-:Y:S01]  /*31e0*/  FFMA.FTZ R57, R0, R57, RZ ;  /* 0x0000003900397223 */ /* 0x000fe200000100ff */
[-C--:B------:R-:W-:Y:S01]  /*31f0*/  FFMA.FTZ R48, R48, R59.reuse, R5 ;  /* 0x0000003b30307223 */ /* 0x080fe20000010005 */
[--C-:B------:R-:W-:Y:S01]  /*3200*/  HADD2.F32 R0, -RZ, R9.reuse.H0_H0 ;  /* 0x20000009ff007230 */ /* 0x100fe20000004100 */
[----:B------:R-:W0:Y:S01]  /*3210*/  LDS.64 R4, [UR4+0x98] ;  /* 0x00009804ff047984 */ /* 0x000e220008000a00 */
        /* <DEDUP_REMOVED lines=12> */
[----:B0-----:R-:W-:-:S02]  /*32e0*/  HADD2.F32 R3, -RZ, R4.H0_H0 ;  /* 0x20000004ff037230 */ /* 0x001fc40000004100 */
[----:B------:R-:W-:Y:S02]  /*32f0*/  HADD2.F32 R4, -RZ, R4.H1_H1 ;  /* 0x30000004ff047230 */ /* 0x000fe40000004100 */
        /* <DEDUP_REMOVED lines=30> */
.L_x_2940:
        /* <DEDUP_REMOVED lines=11> */
[----:B------:R-:W-:Y:S02]  /*3590*/  LOP3.LUT R4, R9, 0xf000f, RZ, 0xc0, !PT ;  /* 0x000f000f09047812 */ /* 0x000fe400078ec0ff */
        /* <DEDUP_REMOVED lines=8> */
[--C-:B------:R-:W-:Y:S01]  /*3620*/  HADD2.F32 R3, -RZ, R2.reuse.H0_H0 ;  /* 0x20000002ff037230 */ /* 0x100fe20000004100 */
[----:B------:R-:W-:Y:S01]  /*3630*/  LOP3.LUT R27, R9, 0xf000f0, RZ, 0xc0, !PT ;  /* 0x00f000f0091b7812 */ /* 0x000fe200078ec0ff */
[----:B------:R-:W-:Y:S01]  /*3640*/  HADD2.F32 R30, -RZ, R2.H1_H1 ;  /* 0x30000002ff1e7230 */ /* 0x000fe20000004100 */
[----:B------:R-:W-:Y:S01]  /*3650*/  SHF.R.U32.HI R45, RZ, 0x8, R9 ;  /* 0x00000008ff2d7819 */ /* 0x000fe20000011609 */
        /* <DEDUP_REMOVED lines=9> */
[----:B------:R-:W-:Y:S01]  /*36f0*/  LOP3.LUT R11, R26, 0x64006400, RZ, 0xfc, !PT ;  /* 0x640064001a0b7812 */ /* 0x000fe200078efcff */
[----:B------:R-:W-:Y:S01]  /*3700*/  FFMA.FTZ R40, R5, R3, RZ ;  /* 0x0000000305287223 */ /* 0x000fe200000100ff */
[----:B------:R-:W-:Y:S01]  /*3710*/  LOP3.LUT R27, R27, 0x64006400, RZ, 0xfc, !PT ;  /* 0x640064001b1b7812 */ /* 0x000fe200078efcff */
[--C-:B------:R-:W-:Y:S01]  /*3720*/  HADD2.F32 R4, -RZ, R0.reuse.H0_H0 ;  /* 0x20000000ff047230 */ /* 0x100fe20000004100 */
[----:B------:R-:W-:Y:S01]  /*3730*/  LOP3.LUT R31, R28, 0x64006400, RZ, 0xfc, !PT ;  /* 0x640064001c1f7812 */ /* 0x000fe200078efcff */
[----:B------:R-:W-:Y:S01]  /*3740*/  HADD2.F32 R48, -RZ, R0.H1_H1 ;  /* 0x30000000ff307230 */ /* 0x000fe20000004100 */
[----:B------:R-:W-:Y:S01]  /*3750*/  LOP3.LUT R39, R34, 0x64006400, RZ, 0xfc, !PT ;  /* 0x6400640022277812 */ /* 0x000fe200078efcff */
[----:B------:R-:W-:-:S02]  /*3760*/  HADD2.F32 R0, -RZ, R10.H0_H0 ;  /* 0x2000000aff007230 */ /* 0x000fc40000004100 */
[-C--:B------:R-:W-:Y:S02]  /*3770*/  HFMA2 R36, R11, R16.reuse.H0_H0, -72, -72 ;  /* 0xd480d4800b247431 */ /* 0x080fe40000040010 */
[----:B------:R-:W-:Y:S02]  /*3780*/  HADD2.F32 R28, -RZ, R10.H1_H1 ;  /* 0x3000000aff1c7230 */ /* 0x000fe40000004100 */
[-C--:B------:R-:W-:Y:S02]  /*3790*/  HFMA2 R37, R27, R16.reuse.H0_H0, -72, -72 ;  /* 0xd480d4801b257431 */ /* 0x080fe40000040010 */
[----:B------:R-:W-:Y:S01]  /*37a0*/  FFMA.FTZ R42, R5, R2, RZ ;  /* 0x00000002052a7223 */ /* 0x000fe200000100ff */
[-C--:B------:R-:W-:Y:S02]  /*37b0*/  HFMA2 R38, R31, R16.reuse.H0_H0, -72, -72 ;  /* 0xd480d4801f267431 */ /* 0x080fe40000040010 */
[----:B------:R-:W-:Y:S02]  /*37c0*/  HADD2.F32 R27, -RZ, R36.H0_H0 ;  /* 0x20000024ff1b7230 */ /* 0x000fe40000004100 */
[----:B------:R-:W-:-:S02]  /*37d0*/  HFMA2 R31, R39, R16.H0_H0, -72, -72 ;  /* 0xd480d480271f7431 */ /* 0x000fc40000040010 */
[----:B------:R-:W-:Y:S01]  /*37e0*/  FFMA.FTZ R39, R4, R5, RZ ;  /* 0x0000000504277223 */ /* 0x000fe200000100ff */
[----:B------:R-:W-:Y:S01]  /*37f0*/  FFMA.FTZ R5, R5, R0, RZ ;  /* 0x0000000005057223 */ /* 0x000fe200000100ff */
[----:B------:R-:W-:Y:S02]  /*3800*/  HADD2.F32 R26, -RZ, R37.H0_H0 ;  /* 0x20000025ff1a7230 */ /* 0x000fe40000004100 */
[C---:B------:R-:W-:Y:S01]  /*3810*/  FFMA.FTZ R40, R33.reuse, R30, R40 ;  /* 0x0000001e21287223 */ /* 0x040fe20000010028 */
[--C-:B------:R-:W-:Y:S02]  /*3820*/  HADD2.F32 R11, -RZ, R38.reuse.H0_H0 ;  /* 0x20000026ff0b7230 */ /* 0x100fe40000004100 */
[----:B------:R-:W-:Y:S01]  /*3830*/  FFMA.FTZ R34, R48, R33, R39 ;  /* 0x0000002130227223 */ /* 0x000fe20000010027 */
[----:B------:R-:W-:Y:S02]  /*3840*/  HADD2.F32 R10, -RZ, R31.H0_H0 ;  /* 0x2000001fff0a7230 */ /* 0x000fe40000004100 */
[C---:B------:R-:W-:Y:S01]  /*3850*/  FFMA.FTZ R42, R33.reuse, R29, R42 ;  /* 0x0000001d212a7223 */ /* 0x040fe2000001002a */
        /* <DEDUP_REMOVED lines=144> */
.L_x_2941:
[----:B------:R-:W-:Y:S02]  /*4160*/  MOV R3, UR16 ;  /* 0x0000001000037c02 */ /* 0x000fe40008000f00 */
[----:B------:R-:W-:-:S03]  /*4170*/  @!P0 MOV R18, R35 ;  /* 0x0000002300128202 */ /* 0x000fc60000000f00 */
[----:B------:R-:W-:Y:S01]  /*4180*/  IMAD.WIDE R12, R3, 0x4, R12 ;  /* 0x00000004030c7825 */ /* 0x000fe200078e020c */
[----:B------:R-:W-:Y:S06]  /*4190*/  BRA.U !UP1, `(.L_x_2942) ;  /* 0x0000000d091c7547 */ /* 0x000fec000b800000 */
[----:B------:R-:W2:Y:S01]  /*41a0*/  LDG.E.128.CONSTANT R8, desc[UR14][R12.64] ;  /* 0x0000000e0c087981 */ /* 0x000ea2000c1e9d00 */
[----:B------:R-:W-:-:S03]  /*41b0*/  UISETP.NE.AND UP0, UPT, UR6, 0x1, UPT ;  /* 0x000000010600788c */ /* 0x000fc6000bf05270 */
[----:B------:R-:W0:Y:S02]  /*41c0*/  LDS.64 R2, [UR4+0x30] ;  /* 0x00003004ff027984 */ /* 0x000e240008000a00 */
[--C-:B0-----:R-:W-:Y:S02]  /*41d0*/  HADD2.F32 R5, -RZ, R2.reuse.H0_H0 ;  /* 0x20000002ff057230 */ /* 0x101fe40000004100 */
[----:B------:R-:W-:Y:S02]  /*41e0*/  HADD2.F32 R31, -RZ, R2.H1_H1 ;  /* 0x30000002ff1f7230 */ /* 0x000fe40000004100 */
[----:B------:R-:W-:Y:S01]  /*41f0*/  HADD2.F32 R50, -RZ, R3.H1_H1 ;  /* 0x30000003ff327230 */ /* 0x000fe20000004100 */
[C---:B--2---:R-:W-:Y:S02]  /*4200*/  LOP3.LUT R32, R9.reuse, 0xf000f0, RZ, 0xc0, !PT ;  /* 0x00f000f009207812 */ /* 0x044fe400078ec0ff */
        /* <DEDUP_REMOVED lines=18> */
[----:B------:R-:W-:Y:S01]  /*4330*/  HADD2.F32 R28, -RZ, R27.H1_H1 ;  /* 0x3000001bff1c7230 */ /* 0x000fe20000004100 */
[----:B------:R-:W-:Y:S01]  /*4340*/  SHF.R.U32.HI R10, RZ, 0x8, R11 ;  /* 0x00000008ff0a7819 */ /* 0x000fe2000001160b */
[----:B------:R-:W-:Y:S01]  /*4350*/  HADD2.F32 R11, -RZ, R3.H0_H0 ;  /* 0x20000003ff0b7230 */ /* 0x000fe20000004100 */
[----:B------:R-:W-:Y:S01]  /*4360*/  LOP3.LUT R35, R32, 0x64006400, RZ, 0xfc, !PT ;  /* 0x6400640020237812 */ /* 0x000fe200078efcff */
[----:B------:R-:W-:Y:S01]  /*4370*/  HADD2.F32 R3, -RZ, R27.H0_H0 ;  /* 0x2000001bff037230 */ /* 0x000fe20000004100 */
        /* <DEDUP_REMOVED lines=8> */
[----:B------:R-:W-:Y:S01]  /*4400*/  FFMA.FTZ R36, R5, R2, RZ ;  /* 0x0000000205247223 */ /* 0x000fe200000100ff */
[----:B------:R-:W0:Y:S01]  /*4410*/  LDS.64 R8, [UR4+0x38] ;  /* 0x00003804ff087984 */ /* 0x000e220008000a00 */
[--C-:B------:R-:W-:Y:S02]  /*4420*/  HADD2.F32 R0, -RZ, R26.reuse.H0_H0 ;  /* 0x2000001aff007230 */ /* 0x100fe40000004100 */
[----:B------:R-:W-:Y:S01]  /*4430*/  FFMA.FTZ R32, R4, R5, RZ ;  /* 0x0000000504207223 */ /* 0x000fe200000100ff */
[----:B------:R-:W-:Y:S02]  /*4440*/  HADD2.F32 R26, -RZ, R26.H1_H1 ;  /* 0x3000001aff1a7230 */ /* 0x000fe40000004100 */
[----:B------:R-:W-:-:S02]  /*4450*/  HFMA2 R33, R33, R16.H0_H0, -72, -72 ;  /* 0xd480d48021217431 */ /* 0x000fc40000040010 */
[----:B------:R-:W-:Y:S01]  /*4460*/  FFMA.FTZ R40, R31, R28, R34 ;  /* 0x0000001c1f287223 */ /* 0x000fe20000010022 */
[----:B------:R-:W-:Y:S01]  /*4470*/  FFMA.FTZ R5, R5, R0, RZ ;  /* 0x0000000005057223 */ /* 0x000fe200000100ff */
[C---:B------:R-:W-:Y:S01]  /*4480*/  FFMA.FTZ R45, R31.reuse, R27, R36 ;  /* 0x0000001b1f2d7223 */ /* 0x040fe20000010024 */
[-C--:B------:R-:W-:Y:S02]  /*4490*/  HFMA2 R37, R37, R16.reuse.H0_H0, -72, -72 ;  /* 0xd480d48025257431 */ /* 0x080fe40000040010 */
[--C-:B------:R-:W-:Y:S02]  /*44a0*/  HADD2.F32 R36, -RZ, R33.reuse.H0_H0 ;  /* 0x20000021ff247230 */ /* 0x100fe40000004100 */
[----:B------:R-:W-:Y:S01]  /*44b0*/  FFMA.FTZ R47, R31, R26, R5 ;  /* 0x0000001a1f2f7223 */ /* 0x000fe20000010005 */
[----:B------:R-:W-:Y:S01]  /*44c0*/  LOP3.LUT R5, R30, 0x64006400, RZ, 0xfc, !PT ;  /* 0x640064001e057812 */ /* 0x000fe200078efcff */
[----:B------:R-:W-:Y:S02]  /*44d0*/  HFMA2 R30, R35, R16.H0_H0, -72, -72 ;  /* 0xd480d480231e7431 */ /* 0x000fe40000040010 */
[----:B------:R-:W-:Y:S01]  /*44e0*/  FFMA.FTZ R39, R29, R31, R32 ;  /* 0x0000001f1d277223 */ /* 0x000fe20000010020 */
[----:B------:R-:W-:-:S02]  /*44f0*/  HADD2.F32 R35, -RZ, R33.H1_H1 ;  /* 0x30000021ff237230 */ /* 0x000fc40000004100 */
[----:B------:R-:W-:Y:S02]  /*4500*/  HFMA2 R5, R5, R16.H0_H0, -72, -72 ;  /* 0xd480d48005057431 */ /* 0x000fe40000040010 */
[--C-:B------:R-:W-:Y:S02]  /*4510*/  HADD2.F32 R34, -RZ, R30.reuse.H0_H0 ;  /* 0x2000001eff227230 */ /* 0x100fe40000004100 */
[----:B------:R-:W-:Y:S01]  /*4520*/  FFMA.FTZ R38, R36, R11, R39 ;  /* 0x0000000b24267223 */ /* 0x000fe20000010027 */
[----:B------:R-:W-:Y:S01]  /*4530*/  HADD2.F32 R33, -RZ, R30.H1_H1 ;  /* 0x3000001eff217230 */ /* 0x000fe20000004100 */
[----:B------:R-:W-:Y:S01]  /*4540*/  LOP3.LUT R39, R10, 0xf000f, RZ, 0xc0, !PT ;  /* 0x000f000f0a277812 */ /* 0x000fe200078ec0ff */
[--C-:B------:R-:W-:Y:S02]  /*4550*/  HADD2.F32 R32, -RZ, R37.reuse.H0_H0 ;  /* 0x20000025ff207230 */ /* 0x100fe40000004100 */
[----:B------:R-:W-:Y:S01]  /*4560*/  FFMA.FTZ R49, R35, R50, R38 ;  /* 0x0000003223317223 */ /* 0x000fe20000010026 */
[----:B------:R-:W-:-:S02]  /*4570*/  HADD2.F32 R31, -RZ, R37.H1_H1 ;  /* 0x30000025ff1f7230 */ /* 0x000fc40000004100 */
[C---:B------:R-:W-:Y:S01]  /*4580*/  FFMA.FTZ R37, R11.reuse, R34, R40 ;  /* 0x000000220b257223 */ /* 0x040fe20000010028 */
[--C-:B------:R-:W-:Y:S02]  /*4590*/  HADD2.F32 R30, -RZ, R5.reuse.H0_H0 ;  /* 0x20000005ff1e7230 */ /* 0x100fe40000004100 */
[----:B------:R-:W-:Y:S01]  /*45a0*/  FFMA.FTZ R40, R11, R32, R45 ;  /* 0x000000200b287223 */ /* 0x000fe2000001002d */
[----:B------:R-:W-:Y:S01]  /*45b0*/  LOP3.LUT R38, R43, 0xf000f, RZ, 0xc0, !PT ;  /* 0x000f000f2b267812 */ /* 0x000fe200078ec0ff */
[----:B------:R-:W-:Y:S01]  /*45c0*/  FFMA.FTZ R48, R50, R33, R37 ;  /* 0x0000002132307223 */ /* 0x000fe20000010025 */
[----:B------:R-:W-:Y:S01]  /*45d0*/  LOP3.LUT R37, R42, 0xf000f, RZ, 0xc0, !PT ;  /* 0x000f000f2a257812 */ /* 0x000fe200078ec0ff */
[----:B------:R-:W-:Y:S01]  /*45e0*/  FFMA.FTZ R44, R11, R30, R47 ;  /* 0x0000001e0b2c7223 */ /* 0x000fe2000001002f */
[----:B------:R-:W-:Y:S01]  /*45f0*/  LOP3.LUT R11, R41, 0xf000f, RZ, 0xc0, !PT ;  /* 0x000f000f290b7812 */ /* 0x000fe200078ec0ff */
[----:B------:R-:W-:Y:S01]  /*4600*/  HADD2.F32 R5, -RZ, R5.H1_H1 ;  /* 0x30000005ff057230 */ /* 0x000fe20000004100 */
[----:B------:R-:W-:Y:S01]  /*4610*/  LOP3.LUT R37, R37, 0x64006400, RZ, 0xfc, !PT ;  /* 0x6400640025257812 */ /* 0x000fe200078efcff */
[----:B------:R-:W-:Y:S01]  /*4620*/  FFMA.FTZ R51, R50, R31, R40 ;  /* 0x0000001f32337223 */ /* 0x000fe20000010028 */
[----:B------:R-:W-:-:S02]  /*4630*/  LOP3.LUT R46, R11, 0x64006400, RZ, 0xfc, !PT ;  /* 0x640064000b2e7812 */ /* 0x000fc400078efcff */
[----:B------:R-:W-:Y:S01]  /*4640*/  LOP3.LUT R38, R38, 0x64006400, RZ, 0xfc, !PT ;  /* 0x6400640026267812 */ /* 0x000fe200078efcff */
[----:B------:R-:W-:Y:S01]  /*4650*/  FFMA.FTZ R50, R50, R5, R44 ;  /* 0x0000000532327223 */ /* 0x000fe2000001002c */
[----:B------:R-:W-:Y:S01]  /*4660*/  LOP3.LUT R39, R39, 0x64006400, RZ, 0xfc, !PT ;  /* 0x6400640027277812 */ /* 0x000fe200078efcff */
[----:B------:R-:W-:Y:S02]  /*4670*/  HADD2 R46, R46, -1032, -1032 ;  /* 0xe408e4082e2e7430 */ /* 0x000fe40000000000 */
[----:B0-----:R-:W-:Y:S02]  /*4680*/  HADD2.F32 R45, -RZ, R8.H0_H0 ;  /* 0x20000008ff2d7230 */ /* 0x001fe40000004100 */
        /* <DEDUP_REMOVED lines=46> */
[--C-:B------:R-:W-:Y:S02]  /*4970*/  HADD2.F32 R55, -RZ, R14.reuse.H0_H0 ;  /* 0x2000000eff377230 */ /* 0x100fe40000004100 */
[----:B------:R-:W-:Y:S01]  /*4980*/  FFMA.FTZ R8, R41, R9, R52 ;  /* 0x0000000929087223 */ /* 0x000fe20000010034 */
[----:B------:R-:W-:Y:S02]  /*4990*/  HADD2.F32 R54, -RZ, R14.H1_H1 ;  /* 0x3000000eff367230 */ /* 0x000fe40000004100 */
[C---:B------:R-:W-:Y:S01]  /*49a0*/  FFMA.FTZ R10, R9.reuse, R47, R56 ;  /* 0x0000002f090a7223 */ /* 0x040fe20000010038 */
        /* <DEDUP_REMOVED lines=70> */
.L_x_2942:
        /* <DEDUP_REMOVED lines=10> */
.L_x_2938:
        /* <DEDUP_REMOVED lines=11> */
.L_x_2946:
[----:B------:R-:W-:Y:S02]  /*4f60*/  ISETP.NE.AND P0, PT, R23, UR5, PT ;  /* 0x0000000517007c0c */ /* 0x000fe4000bf05270 */
[----:B------:R-:W-:Y:S02]  /*4f70*/  MOV R4, UR10 ;  /* 0x0000000a00047c02 */ /* 0x000fe40008000f00 */
[----:B------:R-:W-:-:S09]  /*4f80*/  MOV R5, UR8 ;  /* 0x0000000800057c02 */ /* 0x000fd20008000f00 */
[C---:B------:R-:W-:Y:S01]  /*4f90*/  @!P0 LEA R6, R18.reuse, R1, 0x3 ;  /* 0x0000000112068211 */ /* 0x040fe200078e18ff */
[----:B------:R-:W2:Y:S05]  /*4fa0*/  @!P0 LDG.E.U16.CONSTANT R4, desc[UR14][R4.64] ;  /* 0x0000000e04048981 */ /* 0x000eaa000c1e9500 */
[----:B------:R-:W3:Y:S01]  /*4fb0*/  @!P0 LDL.64 R6, [R6+0x8] ;  /* 0x0000080006068983 */ /* 0x000ee20000100a00 */
[----:B------:R-:W-:Y:S01]  /*4fc0*/  UIADD3 UR10, UP0, UPT, UR10, 0x40, URZ ;  /* 0x000000400a0a7890 */ /* 0x000fe2000ff1e0ff */
[----:B------:R-:W-:-:S03]  /*4fd0*/  @!P0 IADD3 R0, PT, PT, R18, 0x1, RZ ;  /* 0x0000000112008810 */ /* 0x000fc60007ffe0ff */
[----:B------:R-:W-:Y:S02]  /*4fe0*/  UIADD3.X UR8, UPT, UPT, URZ, UR8, URZ, UP0, !UPT ;  /* 0x00000008ff087290 */ /* 0x000fe400087fe4ff */
[----:B------:R-:W-:Y:S01]  /*4ff0*/  UISETP.GE.AND UP0, UPT, UR6, 0x1, UPT ;  /* 0x000000010600788c */ /* 0x000fe2000bf06270 */
[----:B--2---:R-:W-:Y:S01]  /*5000*/  @!P0 IADD3 R23, PT, PT, R4, UR5, RZ ;  /* 0x0000000504178c10 */ /* 0x004fe2000fffe0ff */
[----:B------:R-:W-:Y:S01]  /*5010*/  UIADD3 UR5, UPT, UPT, UR5, 0x10, URZ ;  /* 0x0000001005057890 */ /* 0x000fe2000fffe0ff */
[----:B---3--:R-:W-:Y:S02]  /*5020*/  @!P0 PRMT R14, R6, 0x7610, R14 ;  /* 0x00007610060e8816 */ /* 0x008fe4000000000e */
[----:B------:R-:W-:Y:S02]  /*5030*/  @!P0 PRMT R15, R7, 0x7610, R15 ;  /* 0x00007610070f8816 */ /* 0x000fe4000000000f */
[----:B------:R-:W-:Y:S02]  /*5040*/  @!P0 PRMT R14, R14, 0x7610, R6 ;  /* 0x000076100e0e8816 */ /* 0x000fe40000000006 */
[----:B------:R-:W-:Y:S01]  /*5050*/  @!P0 PRMT R15, R15, 0x7610, R7 ;  /* 0x000076100f0f8816 */ /* 0x000fe20000000007 */
[----:B------:R-:W-:Y:S06]  /*5060*/  BRA.U !UP0, `(.L_x_2945) ;  /* 0x0000000908f87547 */ /* 0x000fec000b800000 */
[----:B------:R-:W2:Y:S01]  /*5070*/  LDG.E.128.CONSTANT R4, desc[UR14][R2.64] ;  /* 0x0000000e02047981 */ /* 0x000ea2000c1e9d00 */
[----:B------:R-:W-:Y:S01]  /*5080*/  MOV R36, 0x3400 ;  /* 0x0000340000247802 */ /* 0x000fe20000000f00 */
[----:B------:R-:W-:Y:S01]  /*5090*/  HFMA2 R31, -RZ, RZ, 0, 0.0625 ;  /* 0x00002c00ff1f7431 */ /* 0x000fe200000001ff */
[----:B------:R-:W-:Y:S01]  /*50a0*/  MOV R12, 0x2400 ;  /* 0x00002400000c7802 */ /* 0x000fe20000000f00 */
        /* <DEDUP_REMOVED lines=17> */
[----:B------:R-:W-:Y:S02]  /*51c0*/  SHF.R.U32.HI R52, RZ, 0x8, R7 ;  /* 0x00000008ff347819 */ /* 0x000fe40000011607 */
[C---:B------:R-:W-:Y:S02]  /*51d0*/  LOP3.LUT R9, R7.reuse, 0x300030, RZ, 0xc0, !PT ;  /* 0x0030003007097812 */ /* 0x040fe400078ec0ff */
[C---:B------:R-:W-:Y:S02]  /*51e0*/  LOP3.LUT R13, R7.reuse, 0xc000c0, RZ, 0xc0, !PT ;  /* 0x00c000c0070d7812 */ /* 0x040fe400078ec0ff */
        /* <DEDUP_REMOVED lines=18> */
[----:B------:R-:W-:-:S02]  /*5310*/  LOP3.LUT R33, R30, 0x64006400, RZ, 0xfc, !PT ;  /* 0x640064001e217812 */ /* 0x000fc400078efcff */
[----:B------:R-:W-:Y:S02]  /*5320*/  LOP3.LUT R37, R32, 0x64006400, RZ, 0xfc, !PT ;  /* 0x6400640020257812 */ /* 0x000fe400078efcff */
        /* <DEDUP_REMOVED lines=31> */
[----:B------:R-:W-:Y:S01]  /*5520*/  HFMA2 R34, R55, R12.H0_H0, -18, -18 ;  /* 0xcc80cc8037227431 */ /* 0x000fe2000004000c */
[----:B------:R-:W-:-:S02]  /*5530*/  LOP3.LUT R13, R24, 0x64006400, RZ, 0xfc, !PT ;  /* 0x64006400180d7812 */ /* 0x000fc400078efcff */
[----:B------:R-:W-:Y:S01]  /*5540*/  LOP3.LUT R24, R47, 0xc000c0, RZ, 0xc0, !PT ;  /* 0x00c000c02f187812 */ /* 0x000fe200078ec0ff */
[----:B------:R-:W-:Y:S01]  /*5550*/  HADD2 R25, R25, -1026, -1026 ;  /* 0xe402e40219197430 */ /* 0x000fe20000000000 */
[----:B------:R-:W-:Y:S01]  /*5560*/  LOP3.LUT R53, R26, 0x64006400, RZ, 0xfc, !PT ;  /* 0x640064001a357812 */ /* 0x000fe200078efcff */
[----:B------:R-:W-:Y:S01]  /*5570*/  HADD2 R13, R13, -1026, -1026 ;  /* 0xe402e4020d0d7430 */ /* 0x000fe20000000000 */
[----:B------:R-:W-:Y:S02]  /*5580*/  LOP3.LUT R55, R24, 0x64006400, RZ, 0xfc, !PT ;  /* 0x6400640018377812 */ /* 0x000fe400078efcff */
[----:B------:R-:W-:Y:S01]  /*5590*/  LOP3.LUT R27, R27, 0x64006400, RZ, 0xfc, !PT ;  /* 0x640064001b1b7812 */ /* 0x000fe200078efcff */
[----:B------:R-:W-:Y:S02]  /*55a0*/  HFMA2 R24, R53, R12.H0_H0, -18, -18 ;  /* 0xcc80cc8035187431 */ /* 0x000fe4000004000c */
[----:B0-----:R-:W-:Y:S02]  /*55b0*/  HFMA2 R53, R29, R4, RZ ;  /* 0x000000041d357231 */ /* 0x001fe400000000ff */
[----:B------:R-:W-:-:S02]  /*55c0*/  HFMA2 R26, R55, R12.H0_H0, -18, -18 ;  /* 0xcc80cc80371a7431 */ /* 0x000fc4000004000c */
[-C--:B------:R-:W-:Y:S02]  /*55d0*/  HFMA2 R55, R25, R4.reuse, RZ ;  /* 0x0000000419377231 */ /* 0x080fe400000000ff */
[----:B------:R-:W-:Y:S01]  /*55e0*/  HADD2 R27, R27, -1026, -1026 ;  /* 0xe402e4021b1b7430 */ /* 0x000fe20000000000 */
[----:B------:R-:W-:Y:S01]  /*55f0*/  LOP3.LUT R57, R16, 0x64006400, RZ, 0xfc, !PT ;  /* 0x6400640010397812 */ /* 0x000fe200078efcff */
[-C--:B------:R-:W-:Y:S01]  /*5600*/  HFMA2 R56, R13, R4.reuse, RZ.H0_H0 ;  /* 0x000000040d387231 */ /* 0x080fe200000400ff */
[----:B------:R-:W-:Y:S01]  /*5610*/  LOP3.LUT R47, R47, 0x30003, RZ, 0xc0, !PT ;  /* 0x000300032f2f7812 */ /* 0x000fe200078ec0ff */
[----:B------:R-:W-:Y:S02]  /*5620*/  HFMA2 R54, R27, R4, RZ.H0_H0 ;  /* 0x000000041b367231 */ /* 0x000fe400000400ff */
[-C--:B------:R-:W-:Y:S02]  /*5630*/  HFMA2 R53, R50, R5.reuse, R53 ;  /* 0x0000000532357231 */ /* 0x080fe40000000035 */
[----:B------:R-:W-:-:S02]  /*5640*/  HFMA2 R56, R44, R5, R56 ;  /* 0x000000052c387231 */ /* 0x000fc40000000038 */
[-C--:B------:R-:W-:Y:S02]  /*5650*/  HFMA2 R55, R46, R5.reuse, R55 ;  /* 0x000000052e377231 */ /* 0x080fe40000000037 */
[----:B------:R-:W-:Y:S01]  /*5660*/  HFMA2 R4, R48, R5, R54 ;  /* 0x0000000530047231 */ /* 0x000fe20000000036 */
[C---:B------:R-:W-:Y:S01]  /*5670*/  LOP3.LUT R16, R52.reuse, 0xc000c0, RZ, 0xc0, !PT ;  /* 0x00c000c034107812 */ /* 0x040fe200078ec0ff */
[----:B------:R-:W-:Y:S01]  /*5680*/  HFMA2 R30, R57, R12.H0_H0, -18, -18 ;  /* 0xcc80cc80391e7431 */ /* 0x000fe2000004000c */
[----:B------:R-:W-:Y:S01]  /*5690*/  LOP3.LUT R28, R51, 0xc000c0, RZ, 0xc0, !PT ;  /* 0x00c000c0331c7812 */ /* 0x000fe200078ec0ff */
[-C--:B------:R-:W-:Y:S02]  /*56a0*/  HFMA2 R5, R43, R6.reuse, R4 ;  /* 0x000000062b057231 */ /* 0x080fe40000000004 */
[-C--:B------:R-:W-:Y:S01]  /*56b0*/  HFMA2 R54, R45, R6.reuse, R53 ;  /* 0x000000062d367231 */ /* 0x080fe20000000035 */
[----:B------:R-:W-:Y:S01]  /*56c0*/  LOP3.LUT R53, R49, 0x30003, RZ, 0xc0, !PT ;  /* 0x0003000331357812 */ /* 0x000fe200078ec0ff */
[-C--:B------:R-:W-:Y:S01]  /*56d0*/  HFMA2 R4, R41, R6.reuse, R55 ;  /* 0x0000000629047231 */ /* 0x080fe20000000037 */
[----:B------:R-:W-:Y:S01]  /*56e0*/  LOP3.LUT R52, R52, 0x30003, RZ, 0xc0, !PT ;  /* 0x0003000334347812 */ /* 0x000fe200078ec0ff */
[----:B------:R-:W-:Y:S01]  /*56f0*/  HFMA2 R6, R39, R6, R56 ;  /* 0x0000000627067231 */ /* 0x000fe20000000038 */
[----:B------:R-:W-:Y:S01]  /*5700*/  LOP3.LUT R51, R51, 0x30003, RZ, 0xc0, !PT ;  /* 0x0003000333337812 */ /* 0x000fe200078ec0ff */
[----:B------:R-:W-:Y:S01]  /*5710*/  HFMA2 R5, R32, R7, R5 ;  /* 0x0000000720057231 */ /* 0x000fe20000000005 */
[----:B------:R-:W-:-:S02]  /*5720*/  LOP3.LUT R49, R47, 0x64006400, RZ, 0xfc, !PT ;  /* 0x640064002f317812 */ /* 0x000fc400078efcff */
[----:B------:R-:W-:Y:S01]  /*5730*/  LOP3.LUT R47, R53, 0x64006400, RZ, 0xfc, !PT ;  /* 0x64006400352f7812 */ /* 0x000fe200078efcff */
[-C--:B------:R-:W-:Y:S01]  /*5740*/  HFMA2 R4, R30, R7.reuse, R4 ;  /* 0x000000071e047231 */ /* 0x080fe20000000004 */
[----:B------:R-:W-:Y:S01]  /*5750*/  LOP3.LUT R53, R52, 0x64006400, RZ, 0xfc, !PT ;  /* 0x6400640034357812 */ /* 0x000fe200078efcff */
[----:B------:R-:W-:Y:S01]  /*5760*/  HFMA2 R52, R34, R7, R54 ;  /* 0x0000000722347231 */ /* 0x000fe20000000036 */
[----:B------:R-:W-:Y:S01]  /*5770*/  LOP3.LUT R51, R51, 0x64006400, RZ, 0xfc, !PT ;  /* 0x6400640033337812 */ /* 0x000fe200078efcff */
[----:B------:R-:W-:Y:S01]  /*5780*/  HADD2 R49, R49, -1026, -1026 ;  /* 0xe402e40231317430 */ /* 0x000fe20000000000 */
[----:B------:R-:W-:Y:S01]  /*5790*/  LOP3.LUT R57, R28, 0x64006400, RZ, 0xfc, !PT ;  /* 0x640064001c397812 */ /* 0x000fe200078efcff */
[----:B------:R-:W-:Y:S01]  /*57a0*/  HFMA2 R28, R59, R12.H0_H0, -18, -18 ;  /* 0xcc80cc803b1c7431 */ /* 0x000fe2000004000c */
[----:B------:R-:W-:Y:S01]  /*57b0*/  LOP3.LUT R61, R16, 0x64006400, RZ, 0xfc, !PT ;  /* 0x64006400103d7812 */ /* 0x000fe200078efcff */
[----:B------:R-:W-:Y:S02]  /*57c0*/  HADD2 R51, R51, -1026, -1026 ;  /* 0xe402e40233337430 */ /* 0x000fe40000000000 */
[----:B-1----:R-:W-:-:S02]  /*57d0*/  HFMA2 R52, R49, R8, R52 ;  /* 0x0000000831347231 */ /* 0x002fc40000000034 */
[----:B------:R-:W-:Y:S02]  /*57e0*/  HADD2 R47, R47, -1026, -1026 ;  /* 0xe402e4022f2f7430 */ /* 0x000fe40000000000 */
[----:B------:R-:W-:Y:S02]  /*57f0*/  HFMA2 R6, R28, R7, R6 ;  /* 0x000000071c067231 */ /* 0x000fe40000000006 */
[-C--:B------:R-:W-:Y:S02]  /*5800*/  HFMA2 R4, R51, R8.reuse, R4 ;  /* 0x0000000833047231 */ /* 0x080fe40000000004 */
[----:B------:R-:W-:Y:S02]  /*5810*/  HFMA2 R7, R47, R8, R5 ;  /* 0x000000082f077231 */ /* 0x000fe40000000005 */
[----:B------:R-:W-:Y:S02]  /*5820*/  HADD2 R53, R53, -1026, -1026 ;  /* 0xe402e40235357430 */ /* 0x000fe40000000000 */
[----:B------:R-:W-:-:S02]  /*5830*/  HFMA2 R5, R42, R9, R52 ;  /* 0x000000092a057231 */ /* 0x000fc40000000034 */
[----:B------:R-:W-:Y:S02]  /*5840*/  HFMA2 R16, R57, R12.H0_H0, -18, -18 ;  /* 0xcc80cc8039107431 */ /* 0x000fe4000004000c */
[----:B------:R-:W-:Y:S02]  /*5850*/  HFMA2 R6, R53, R8, R6 ;  /* 0x0000000835067231 */ /* 0x000fe40000000006 */
        /* <DEDUP_REMOVED lines=63> */
.L_x_2945:
[----:B------:R-:W-:Y:S01]  /*5c50*/  UISETP.GE.AND UP0, UPT, UR5, UR7, UPT ;  /* 0x000000070500728c */ /* 0x000fe2000bf06270 */
[----:B------:R-:W-:Y:S01]  /*5c60*/  MOV R5, UR16 ;  /* 0x0000001000057c02 */ /* 0x000fe20008000f00 */
[----:B------:R-:W-:Y:S01]  /*5c70*/  UIADD3 UR4, UPT, UPT, UR4, 0x20, URZ ;  /* 0x0000002004047890 */ /* 0x000fe2000fffe0ff */
[----:B------:R-:W-:-:S03]  /*5c80*/  @!P0 MOV R18, R0 ;  /* 0x0000000000128202 */ /* 0x000fc60000000f00 */
[----:B------:R-:W-:-:S03]  /*5c90*/  IMAD.WIDE R2, R5, 0x4, R2 ;  /* 0x0000000405027825 */ /* 0x000fc600078e0202 */
[----:B------:R-:W-:Y:S05]  /*5ca0*/  BRA.U !UP0, `(.L_x_2946) ;  /* 0xfffffff108ac7547 */ /* 0x000fea000b83ffff */
.L_x_2944:
        /* <DEDUP_REMOVED lines=13> */
.L_x_2950:
[----:B------:R-:W0:Y:S02]  /*5d80*/  LDS R2, [R0] ;  /* 0x0000000000027984 */ /* 0x000e240000000800 */
[----:B0-----:R-:W-:-:S05]  /*5d90*/  HADD2 R3, R2, R19 ;  /* 0x0000001302037230 */ /* 0x001fca0000000000 */
[----:B------:R-:W0:Y:S02]  /*5da0*/  ATOMS.CAST.SPIN P0, [R0], R2, R3 ;  /* 0x000000020000758d */ /* 0x000e240001800003 */
[----:B0-----:R-:W-:Y:S05]  /*5db0*/  @!P0 BRA `(.L_x_2950) ;  /* 0xfffffffc00f08947 */ /* 0x001fea000383ffff */
[----:B------:R-:W-:Y:S05]  /*5dc0*/  BRA `(.L_x_2948) ;  /* 0x00000000000c7947 */ /* 0x000fea0003800000 */
.L_x_2949:
[----:B------:R-:W2:Y:S02]  /*5dd0*/  LD.E R0, desc[UR14][R4.64] ;  /* 0x0000000e04007980 */ /* 0x000ea4000c101900 */
[----:B--2---:R-:W-:-:S05]  /*5de0*/  IADD3 R3, PT, PT, R19, R0, RZ ;  /* 0x0000000013037210 */ /* 0x004fca0007ffe0ff */
[----:B------:R0:W-:Y:S02]  /*5df0*/  ST.E desc[UR14][R4.64], R3 ;  /* 0x0000000304007985 */ /* 0x0001e4000c10190e */
.L_x_2948:
[----:B------:R-:W-:Y:S05]  /*5e00*/  BSYNC.RECONVERGENT B0 ;  /* 0x0000000000007941 */ /* 0x000fea0003800200 */
.L_x_2947:
[----:B------:R1:W-:Y:S01]  /*5e10*/  ATOM.E.ADD.F16x2.RN.STRONG.GPU P0, RZ, desc[UR14][R4.64+0x4], R20 ;  /* 0x8000041404ff79a2 */ /* 0x0003e2000c10e10e */
[----:B------:R-:W-:Y:S04]  /*5e20*/  BSSY.RECONVERGENT B0, `(.L_x_2951) ;  /* 0x000000e000007945 */ /* 0x000fe80003800200 */
[----:B-1----:R-:W-:Y:S05]  /*5e30*/  @P0 BRA `(.L_x_2952) ;  /* 0x0000000000300947 */ /* 0x002fea0003800000 */
[----:B------:R-:W1:Y:S02]  /*5e40*/  QSPC.E.S P0, RZ, [R4+0x4] ;  /* 0x0000040004ff73aa */ /* 0x000e640000000500 */
[----:B-1----:R-:W-:Y:S05]  /*5e50*/  @!P0 BRA `(.L_x_2953) ;  /* 0x00000000001c8947 */ /* 0x002fea0003800000 */
[----:B------:R-:W-:-:S04]  /*5e60*/  MOV R2, R4 ;  /* 0x0000000400027202 */ /* 0x000fc80000000f00 */
[----:B------:R-:W-:-:S07]  /*5e70*/  MOV R0, R2 ;  /* 0x0000000200007202 */ /* 0x000fce0000000f00 */
.L_x_2954:
[----:B------:R-:W0:Y:S02]  /*5e80*/  LDS R2, [R0+0x4] ;  /* 0x0000040000027984 */ /* 0x000e240000000800 */
[----:B0-----:R-:W-:-:S05]  /*5e90*/  HFMA2 R3, R2, 1, 1, R20 ;  /* 0x3c003c0002037831 */ /* 0x001fca0000000014 */
[----:B------:R-:W0:Y:S02]  /*5ea0*/  ATOMS.CAST.SPIN P0, [R0+0x4], R2, R3 ;  /* 0x000004020000758d */ /* 0x000e240001800003 */
[----:B0-----:R-:W-:Y:S05]  /*5eb0*/  @!P0 BRA `(.L_x_2954) ;  /* 0xfffffffc00f08947 */ /* 0x001fea000383ffff */
[----:B------:R-:W-:Y:S05]  /*5ec0*/  BRA `(.L_x_2952) ;  /* 0x00000000000c7947 */ /* 0x000fea0003800000 */
.L_x_2953:
[----:B------:R-:W0:Y:S02]  /*5ed0*/  LD.E R0, desc[UR14][R4.64+0x4] ;  /* 0x0000040e04007980 */ /* 0x000e24000c101900 */
[----:B0-----:R-:W-:-:S05]  /*5ee0*/  IADD3 R3, PT, PT, R20, R0, RZ ;  /* 0x0000000014037210 */ /* 0x001fca0007ffe0ff */
[----:B------:R1:W-:Y:S02]  /*5ef0*/  ST.E desc[UR14][R4.64+0x4], R3 ;  /* 0x0000040304007985 */ /* 0x0003e4000c10190e */
.L_x_2952:
[----:B------:R-:W-:Y:S05]  /*5f00*/  BSYNC.RECONVERGENT B0 ;  /* 0x0000000000007941 */ /* 0x000fea0003800200 */
.L_x_2951:
        /* <DEDUP_REMOVED lines=12> */
.L_x_2958:
[----:B------:R-:W0:Y:S02]  /*5fd0*/  LDS R2, [R0] ;  /* 0x0000000000027984 */ /* 0x000e240000000800 */
[----:B0-----:R-:W-:-:S05]  /*5fe0*/  HADD2 R3, R2, R21 ;  /* 0x0000001502037230 */ /* 0x001fca0000000000 */
[----:B------:R-:W0:Y:S02]  /*5ff0*/  ATOMS.CAST.SPIN P0, [R0], R2, R3 ;  /* 0x000000020000758d */ /* 0x000e240001800003 */
[----:B0-----:R-:W-:Y:S05]  /*6000*/  @!P0 BRA `(.L_x_2958) ;  /* 0xfffffffc00f08947 */ /* 0x001fea000383ffff */
[----:B------:R-:W-:Y:S05]  /*6010*/  BRA `(.L_x_2956) ;  /* 0x00000000000c7947 */ /* 0x000fea0003800000 */
.L_x_2957:
[----:B------:R-:W2:Y:S02]  /*6020*/  LD.E R0, desc[UR14][R4.64] ;  /* 0x0000000e04007980 */ /* 0x000ea4000c101900 */
[----:B--2---:R-:W-:-:S05]  /*6030*/  IADD3 R3, PT, PT, R21, R0, RZ ;  /* 0x0000000015037210 */ /* 0x004fca0007ffe0ff */
[----:B------:R0:W-:Y:S02]  /*6040*/  ST.E desc[UR14][R4.64], R3 ;  /* 0x0000000304007985 */ /* 0x0001e4000c10190e */
.L_x_2956:
[----:B------:R-:W-:Y:S05]  /*6050*/  BSYNC.RECONVERGENT B0 ;  /* 0x0000000000007941 */ /* 0x000fea0003800200 */
.L_x_2955:
[----:B------:R1:W-:Y:S02]  /*6060*/  ATOM.E.ADD.F16x2.RN.STRONG.GPU P0, RZ, desc[UR14][R4.64+0x4], R22 ;  /* 0x8000041604ff79a2 */ /* 0x0003e4000c10e10e */
[----:B-1----:R-:W-:Y:S05]  /*6070*/  @P0 EXIT ;  /* 0x000000000000094d */ /* 0x002fea0003800000 */
[----:B------:R-:W1:Y:S02]  /*6080*/  QSPC.E.S P0, RZ, [R4+0x4] ;  /* 0x0000040004ff73aa */ /* 0x000e640000000500 */
[----:B-1----:R-:W-:Y:S05]  /*6090*/  @!P0 BRA `(.L_x_2959) ;  /* 0x00000000001c8947 */ /* 0x002fea0003800000 */
[----:B------:R-:W-:-:S04]  /*60a0*/  MOV R2, R4 ;  /* 0x0000000400027202 */ /* 0x000fc80000000f00 */
[----:B------:R-:W-:-:S07]  /*60b0*/  MOV R0, R2 ;  /* 0x0000000200007202 */ /* 0x000fce0000000f00 */
.L_x_2960:
[----:B------:R-:W0:Y:S02]  /*60c0*/  LDS R2, [R0+0x4] ;  /* 0x0000040000027984 */ /* 0x000e240000000800 */
[----:B0-----:R-:W-:-:S05]  /*60d0*/  HFMA2 R3, R2, 1, 1, R22 ;  /* 0x3c003c0002037831 */ /* 0x001fca0000000016 */
[----:B------:R-:W0:Y:S02]  /*60e0*/  ATOMS.CAST.SPIN P0, [R0+0x4], R2, R3 ;  /* 0x000004020000758d */ /* 0x000e240001800003 */
[----:B0-----:R-:W-:Y:S05]  /*60f0*/  @!P0 BRA `(.L_x_2960) ;  /* 0xfffffffc00f08947 */ /* 0x001fea000383ffff */
[----:B------:R-:W-:Y:S05]  /*6100*/  EXIT ;  /* 0x000000000000794d */ /* 0x000fea0003800000 */
.L_x_2959:
[----:B------:R-:W0:Y:S02]  /*6110*/  LD.E R0, desc[UR14][R4.64+0x4] ;  /* 0x0000040e04007980 */ /* 0x000e24000c101900 */
[----:B0-----:R-:W-:-:S05]  /*6120*/  IADD3 R3, PT, PT, R22, R0, RZ ;  /* 0x0000000016037210 */ /* 0x001fca0007ffe0ff */
[----:B------:R-:W-:Y:S01]  /*6130*/  ST.E desc[UR14][R4.64+0x4], R3 ;  /* 0x0000040304007985 */ /* 0x000fe2000c10190e */
[----:B------:R-:W-:Y:S05]  /*6140*/  EXIT ;  /* 0x000000000000794d */ /* 0x000fea0003800000 */
.L_x_2961:
        /* <DEDUP_REMOVED lines=11> */
.L_x_4517:


//--------------------- .text._Z23gemm_half_q_half_kernelILi2ELi172ELb0ELb0ELi64EEvPK6__halfPKjS4_S2_PS0_iiiiPKtS7_iiiiiibS2_i --------------------------
	.section	.text._Z23gemm_half_q_half_kernelILi2ELi172ELb0ELb0ELi64EEvPK6__halfPKjS4_S2_PS0_iiiiPKtS7_iiiiiibS2_i,"ax",@progbits
	.align	128
        .global         _Z23gemm_half_q_half_kernelILi2ELi172ELb0ELb0ELi64EEvPK6__halfPKjS4_S2_PS0_iiiiPKtS7_iiiiiibS2_i
        .type           _Z23gemm_half_q_half_kernelILi2ELi172ELb0ELb0ELi64EEvPK6__halfPKjS4_S2_PS0_iiiiPKtS7_iiiiiibS2_i,@function
        .size           _Z23gemm_half_q_half_kernelILi2ELi172ELb0ELb0ELi64EEvPK6__halfPKjS4_S2_PS0_iiiiPKtS7_iiiiiibS2_i,(.L_x_4518 - _Z23gemm_half_q_half_kernelILi2ELi172ELb0ELb0ELi64EEvPK6__halfPKjS4_S2_PS0_iiiiPKtS7_iiiiiibS2_i)
        .other          _Z23gemm_half_q_half_kernelILi2ELi172ELb0ELb0ELi64EEvPK6__halfPKjS4_S2_PS0_iiiiPKtS7_iiiiiibS2_i,@"STO_CUDA_ENTRY STV_DEFAULT"
_Z23gemm_half_q_half_kernelILi2ELi172ELb0ELb0ELi64EEvPK6__halfPKjS4_S2_PS0_iiiiPKtS7_iiiiiibS2_i:
.text._Z23gemm_half_q_half_kernelILi2ELi172ELb0ELb0ELi64EEvPK6__halfPKjS4_S2_PS0_iiiiPKtS7_iiiiiibS2_i:
        /* <DEDUP_REMOVED lines=12> */
[----:B------:R-:W-:Y:S02]  /*00c0*/  ISETP.GE.AND P0, PT, R6, 0x1, PT ;  /* 0x000000010600780c */ /* 0x000fe40003f06270 */
        /* <DEDUP_REMOVED lines=37> */
.L_x_2967:
        /* <DEDUP_REMOVED lines=32> */
.L_x_2966:
        /* <DEDUP_REMOVED lines=20> */
.L_x_2968:
[----:B------:R-:W-:-:S13]  /*0660*/  ISETP.EQ.AND P1, PT, R17, RZ, PT ;  /* 0x000000ff1100720c */ /* 0x000fda0003f22270 */
[----:B------:R-:W-:Y:S05]  /*0670*/  @!P0 BRA P1, `(.L_x_2963) ;  /* 0x00000004007c8947 */ /* 0x000fea0000800000 */
.L_x_2965:
        /* <DEDUP_REMOVED lines=12> */
.L_x_2964:
        /* <DEDUP_REMOVED lines=17> */
.L_x_2971:
[C---:B------:R-:W-:Y:S02]  /*0850*/  IADD3 R10, PT, PT, R19.reuse, R5, RZ ;  /* 0x00000005130a7210 */ /* 0x040fe40007ffe0ff */
[----:B-----5:R-:W-:Y:S02]  /*0860*/  IADD3 R9, P1, PT, R16, R19, RZ ;  /* 0x0000001310097210 */ /* 0x020fe40007f3e0ff */
[----:B------:R-:W-:Y:S02]  /*0870*/  IADD3 R11, PT, PT, R10, R5, RZ ;  /* 0x000000050a0b7210 */ /* 0x000fe40007ffe0ff */
[----:B------:R-:W-:Y:S02]  /*0880*/  LEA.HI.X.SX32 R12, R19, RZ, 0x1, P1 ;  /* 0x000000ff130c7211 */ /* 0x000fe400008f0eff */
[----:B0-----:R-:W-:Y:S02]  /*0890*/  LEA R8, P1, R9, UR6, 0x1 ;  /* 0x0000000609087c11 */ /* 0x001fe4000f8208ff */
        /* <DEDUP_REMOVED lines=27> */
.L_x_2970:
        /* <DEDUP_REMOVED lines=21> */
.L_x_2972:
[----:B------:R-:W-:-:S13]  /*0ba0*/  ISETP.NE.OR P0, PT, R17, RZ, P0 ;  /* 0x000000ff1100720c */ /* 0x000fda0000705670 */
[----:B------:R-:W-:Y:S05]  /*0bb0*/  @!P0 BRA `(.L_x_2963) ;  /* 0x00000000002c8947 */ /* 0x000fea0003800000 */
.L_x_2969:
        /* <DEDUP_REMOVED lines=11> */
.L_x_2963:
[----:B------:R-:W-:Y:S05]  /*0c70*/  BSYNC.RECONVERGENT B0 ;  /* 0x0000000000007941 */ /* 0x000fea0003800200 */
.L_x_2962:
[----:B------:R-:W0:Y:S02]  /*0c80*/  LDCU UR5, c[0x0][0x3ac] ;  /* 0x00007580ff0577ac */ /* 0x000e240008000800 */
[----:B0-----:R-:W-:-:S04]  /*0c90*/  MOV R7, UR5 ;  /* 0x0000000500077c02 */ /* 0x001fc80008000f00 */
[----:B------:R-:W-:-:S13]  /*0ca0*/  ISETP.GE.AND P0, PT, R4, R7, PT ;  /* 0x000000070400720c */ /* 0x000fda0003f06270 */
[----:B------:R-:W-:Y:S05]  /*0cb0*/  @P0 EXIT ;  /* 0x000000000000094d */ /* 0x000fea0003800000 */
[----:B------:R-:W0:Y:S02]  /*0cc0*/  LDC.U8 R8, c[0x0][0x3e0] ;  /* 0x0000f800ff087b82 */ /* 0x000e240000000000 */
        /* <DEDUP_REMOVED lines=18> */
.L_x_2976:
        /* <DEDUP_REMOVED lines=15> */
.L_x_2975:
        /* <DEDUP_REMOVED lines=12> */
.L_x_2977:
[----:B------:R-:W-:-:S13]  /*0fa0*/  ISETP.NE.OR P0, PT, R19, RZ, P0 ;  /* 0x000000ff1300720c */ /* 0x000fda0000705670 */
[----:B------:R-:W-:Y:S05]  /*0fb0*/  @!P0 BRA `(.L_x_2973) ;  /* 0x00000000001c8947 */ /* 0x000fea0003800000 */
.L_x_2974:
[----:B0-----:R-:W0:Y:S02]  /*0fc0*/  LDC.64 R8, c[0x0][0x3a0] ;  /* 0x0000e800ff087b82 */ /* 0x001e240000000a00 */
.L_x_2978:
[C---:B0-----:R-:W-:Y:S01]  /*0fd0*/  IMAD.WIDE R10, R0.reuse, 0x2, R8 ;  /* 0x00000002000a7825 */ /* 0x041fe200078e0208 */
[----:B------:R-:W-:Y:S02]  /*0fe0*/  IADD3 R19, PT, PT, R19, 0x1, RZ ;  /* 0x0000000113137810 */ /* 0x000fe40007ffe0ff */
[----:B------:R-:W-:Y:S02]  /*0ff0*/  IADD3 R0, PT, PT, R0, R7, RZ ;  /* 0x0000000700007210 */ /* 0x000fe40007ffe0ff */
[----:B------:R1:W-:Y:S01]  /*1000*/  STG.E.64 desc[UR8][R10.64], RZ ;  /* 0x000000ff0a007986 */ /* 0x0003e2000c101b08 */
[----:B------:R-:W-:-:S13]  /*1010*/  ISETP.NE.AND P0, PT, R19, RZ, PT ;  /* 0x000000ff1300720c */ /* 0x000fda0003f05270 */
[----:B-1----:R-:W-:Y:S05]  /*1020*/  @P0 BRA `(.L_x_2978) ;  /* 0xfffffffc00e80947 */ /* 0x002fea000383ffff */
.L_x_2973:
        /* <DEDUP_REMOVED lines=14> */
[----:B0----5:R-:W-:-:S07]  /*1110*/  SHF.R.S32.HI R16, RZ, 0x3, R13 ;  /* 0x00000003ff107819 */ /* 0x021fce000001140d */
.L_x_2980:
        /* <DEDUP_REMOVED lines=24> */
[----:B------:R-:W-:Y:S01]  /*12a0*/  IADD3 R11, PT, PT, R10, 0x1, R11 ;  /* 0x000000010a0b7810 */ /* 0x000fe20007ffe00b */
[----:B0-----:R-:W-:Y:S01]  /*12b0*/  IMAD R12, R23, R23, R23 ;  /* 0x00000017170c7224 */ /* 0x001fe200078e0217 */
[----:B------:R-:W-:Y:S01]  /*12c0*/  IADD3 R27, PT, PT, R22, 0x1, R27 ;  /* 0x00000001161b7810 */ /* 0x000fe20007ffe01b */
[----:B------:R-:W-:-:S03]  /*12d0*/  IMAD R10, R21, R21, R21 ;  /* 0x00000015150a7224 */ /* 0x000fc600078e0215 */
[----:B------:R-:W-:Y:S01]  /*12e0*/  IADD3 R12, PT, PT, R23, 0x1, R12 ;  /* 0x00000001170c7810 */ /* 0x000fe20007ffe00c */
[----:B------:R-:W-:Y:S01]  /*12f0*/  I2F.F16 R11, R11 ;  /* 0x0000000b000b7306 */ /* 0x000fe20000200c00 */
[----:B------:R-:W-:Y:S02]  /*1300*/  IADD3 R21, PT, PT, R21, 0x1, R10 ;  /* 0x0000000115157810 */ /* 0x000fe40007ffe00a */
[----:B----4-:R-:W-:-:S05]  /*1310*/  IADD3 R20, PT, PT, R15, R20, RZ ;  /* 0x000000140f147210 */ /* 0x010fca0007ffe0ff */
[----:B------:R-:W0:Y:S01]  /*1320*/  I2F.F16 R10, R21 ;  /* 0x00000015000a7306 */ /* 0x000e220000200c00 */
[----:B------:R-:W-:-:S07]  /*1330*/  ISETP.GE.AND P0, PT, R20, R25, PT ;  /* 0x000000191400720c */ /* 0x000fce0003f06270 */
[----:B------:R-:W-:Y:S01]  /*1340*/  I2F.F16 R27, R27 ;  /* 0x0000001b001b7306 */ /* 0x000fe20000200c00 */
[----:B0-----:R-:W-:-:S07]  /*1350*/  PRMT R10, R11, 0x5410, R10 ;  /* 0x000054100b0a7816 */ /* 0x001fce000000000a */
[----:B------:R-:W0:Y:S01]  /*1360*/  I2F.F16 R12, R12 ;  /* 0x0000000c000c7306 */ /* 0x000e220000200c00 */
[----:B---3--:R-:W-:Y:S01]  /*1370*/  HMUL2 R23, R10, R13.H0_H0 ;  /* 0x2000000d0a177232 */ /* 0x008fe20000000000 */
[C---:B------:R-:W-:Y:S02]  /*1380*/  LEA R10, R17.reuse, R1, 0x3 ;  /* 0x00000001110a7211 */ /* 0x040fe400078e18ff */
[----:B------:R-:W-:Y:S02]  /*1390*/  IADD3 R17, PT, PT, R17, 0x1, RZ ;  /* 0x0000000111117810 */ /* 0x000fe40007ffe0ff */
[----:B0-----:R-:W-:-:S05]  /*13a0*/  PRMT R12, R27, 0x5410, R12 ;  /* 0x000054101b0c7816 */ /* 0x001fca000000000c */
[----:B------:R-:W-:-:S05]  /*13b0*/  HMUL2 R22, R12, R13.H0_H0 ;  /* 0x2000000d0c167232 */ /* 0x000fca0000000000 */
[----:B------:R0:W-:Y:S01]  /*13c0*/  STL.64 [R10], R22 ;  /* 0x000000160a007387 */ /* 0x0001e20000100a00 */
[----:B------:R-:W-:Y:S05]  /*13d0*/  @!P0 BRA `(.L_x_2980) ;  /* 0xfffffffc00508947 */ /* 0x000fea000383ffff */
.L_x_2979:
[----:B0-----:R0:W5:Y:S01]  /*13e0*/  LDL.64 R10, [R1] ;  /* 0x00000000010a7983 */ /* 0x0011620000100a00 */
[----:B------:R-:W1:Y:S01]  /*13f0*/  LDCU UR6, c[0x0][0x3c8] ;  /* 0x00007900ff0677ac */ /* 0x000e620008000800 */
[----:B------:R-:W-:Y:S01]  /*1400*/  HFMA2 R15, -RZ, RZ, 0, 0 ;  /* 0x00000000ff0f7431 */ /* 0x000fe200000001ff */
[----:B------:R-:W-:Y:S02]  /*1410*/  CS2R R12, SRZ ;  /* 0x00000000000c7805 */ /* 0x000fe4000001ff00 */
[----:B-----5:R-:W-:Y:S01]  /*1420*/  MOV R16, RZ ;  /* 0x000000ff00107202 */ /* 0x020fe20000000f00 */
        /* <DEDUP_REMOVED lines=22> */
.L_x_2981:
        /* <DEDUP_REMOVED lines=8> */
.L_x_2982:
        /* <DEDUP_REMOVED lines=8> */
.L_x_2983:
        /* <DEDUP_REMOVED lines=8> */
.L_x_2984:
        /* <DEDUP_REMOVED lines=8> */
.L_x_2985:
        /* <DEDUP_REMOVED lines=24> */
[----:B------:R-:W-:Y:S02]  /*1910*/  IADD3 R19, PT, PT, R18, R19, RZ ;  /* 0x0000001312137210 */ /* 0x000fe40007ffe0ff */
        /* <DEDUP_REMOVED lines=9> */
.L_x_2991:
[----:B------:R-:W0:Y:S01]  /*19b0*/  LDC R7, c[0x0][0x3ac] ;  /* 0x0000eb00ff077b82 */ /* 0x000e220000000800 */
[----:B------:R-:W-:Y:S02]  /*19c0*/  MOV R26, R40 ;  /* 0x00000028001a7202 */ /* 0x000fe40000000f00 */
[----:B------:R-:W-:Y:S02]  /*19d0*/  MOV R27, R41 ;  /* 0x00000029001b7202 */ /* 0x000fe40000000f00 */
[----:B------:R-:W-:-:S03]  /*19e0*/  ISETP.NE.AND P0, PT, R18, R19, PT ;  /* 0x000000131200720c */ /* 0x000fc60003f05270 */
[----:B------:R1:W5:Y:S10]  /*19f0*/  LDG.E.128.CONSTANT R36, desc[UR8][R26.64] ;  /* 0x000000081a247981 */ /* 0x000374000c1e9d00 */
[----:B------:R-:W-:Y:S01]  /*1a00*/  @!P0 LEA R2, R24, R1, 0x3 ;  /* 0x0000000118028211 */ /* 0x000fe200078e18ff */
[----:B------:R1:W5:Y:S01]  /*1a10*/  @!P0 LDG.E.U16.CONSTANT R51, desc[UR8][R48.64] ;  /* 0x0000000830338981 */ /* 0x000362000c1e9500 */
[----:B0-----:R-:W-:-:S04]  /*1a20*/  IMAD.WIDE R32, R7, 0x4, R26 ;  /* 0x0000000407207825 */ /* 0x001fc800078e021a */
[----:B------:R-:W2:Y:S01]  /*1a30*/  @!P0 LDL.64 R2, [R2+0x8] ;  /* 0x0000080002028983 */ /* 0x000ea20000100a00 */
[----:B------:R-:W-:-:S04]  /*1a40*/  IMAD.WIDE R28, R7, 0x4, R32 ;  /* 0x00000004071c7825 */ /* 0x000fc800078e0220 */
[C---:B------:R-:W-:Y:S02]  /*1a50*/  IMAD.WIDE R44, R7.reuse, 0x4, R28 ;  /* 0x00000004072c7825 */ /* 0x040fe400078e021c */
[----:B------:R-:W5:Y:S02]  /*1a60*/  LDG.E.128.CONSTANT R28, desc[UR8][R28.64] ;  /* 0x000000081c1c7981 */ /* 0x000f64000c1e9d00 */
[----:B------:R-:W-:-:S04]  /*1a70*/  IMAD.WIDE R12, R7, 0x4, R44 ;  /* 0x00000004070c7825 */ /* 0x000fc800078e022c */
        /* <DEDUP_REMOVED lines=90> */
[----:B------:R-:W2:Y:S01]  /*2020*/  I2F.F16 R62, R62 ;  /* 0x0000003e003e7306 */ /* 0x000ea20000200c00 */
        /* <DEDUP_REMOVED lines=23> */
[----:B---3--:R-:W-:Y:S01]  /*21a0*/  IADD3 R67, PT, PT, R38, -0x80, RZ ;  /* 0xffffff8026437810 */ /* 0x008fe20007ffe0ff */
        /* <DEDUP_REMOVED lines=8> */
[----:B------:R-:W-:Y:S01]  /*2230*/  LEA.HI R50, R34, 0xffffff80, RZ, 0x8 ;  /* 0xffffff8022327811 */ /* 0x000fe200078f40ff */
[----:B------:R-:W-:Y:S01]  /*2240*/  HADD2.F32 R60, -RZ, R76.H0_H0 ;  /* 0x2000004cff3c7230 */ /* 0x000fe20000004100 */
[----:B------:R-:W-:Y:S01]  /*2250*/  LOP3.LUT R68, R68, 0xff, RZ, 0xc0, !PT ;  /* 0x000000ff44447812 */ /* 0x000fe200078ec0ff */
[----:B------:R-:W3:Y:S01]  /*2260*/  I2F.F16 R64, R64 ;  /* 0x0000004000407306 */ /* 0x000ee20000200c00 */
[----:B------:R-:W-:Y:S01]  /*2270*/  FFMA.FTZ R73, R5, R74, R72 ;  /* 0x0000004a05497223 */ /* 0x000fe20000010048 */
[----:B------:R-:W-:Y:S01]  /*2280*/  SHF.R.U32.HI R34, RZ, 0x10, R34 ;  /* 0x00000010ff227819 */ /* 0x000fe20000011622 */
[C---:B------:R-:W-:Y:S01]  /*2290*/  FFMA.FTZ R77, R74.reuse, R60, R77 ;  /* 0x0000003c4a4d7223 */ /* 0x040fe2000001004d */
[----:B------:R-:W-:Y:S01]  /*22a0*/  FFMA.FTZ R74, R74, R63, R70 ;  /* 0x0000003f4a4a7223 */ /* 0x000fe20000010046 */
[----:B------:R-:W-:Y:S01]  /*22b0*/  SHF.R.U32.HI R70, RZ, 0x10, R35 ;  /* 0x00000010ff467819 */ /* 0x000fe20000011623 */
[----:B-1----:R-:W-:Y:S01]  /*22c0*/  HADD2.F32 R59, -RZ, R59.H0_H0 ;  /* 0x2000003bff3b7230 */ /* 0x002fe20000004100 */
[----:B------:R-:W-:Y:S01]  /*22d0*/  IADD3 R33, PT, PT, R33, -0x80, RZ ;  /* 0xffffff8021217810 */ /* 0x000fe20007ffe0ff */
[----:B------:R-:W-:Y:S01]  /*22e0*/  I2F.F16 R65, R65 ;  /* 0x0000004100417306 */ /* 0x000fe20000200c00 */
[----:B------:R-:W-:Y:S01]  /*22f0*/  IADD3 R69, PT, PT, R69, -0x80, RZ ;  /* 0xffffff8045457810 */ /* 0x000fe20007ffe0ff */
[----:B------:R-:W-:Y:S01]  /*2300*/  FFMA.FTZ R72, R56, R66, R73 ;  /* 0x0000004238487223 */ /* 0x000fe20000010049 */
[----:B------:R-:W-:Y:S01]  /*2310*/  IADD3 R68, PT, PT, R68, -0x80, RZ ;  /* 0xffffff8044447810 */ /* 0x000fe20007ffe0ff */
[----:B--2---:R-:W-:Y:S01]  /*2320*/  HADD2.F32 R62, -RZ, R62.H0_H0 ;  /* 0x2000003eff3e7230 */ /* 0x004fe20000004100 */
[----:B------:R-:W-:Y:S01]  /*2330*/  LOP3.LUT R34, R34, 0xff, RZ, 0xc0, !PT ;  /* 0x000000ff22227812 */ /* 0x000fe200078ec0ff */
[----:B------:R-:W-:Y:S01]  /*2340*/  FFMA.FTZ R76, R66, R55, R75 ;  /* 0x00000037424c7223 */ /* 0x000fe2000001004b */
[----:B------:R-:W-:Y:S01]  /*2350*/  LOP3.LUT R70, R70, 0xff, RZ, 0xc0, !PT ;  /* 0x000000ff46467812 */ /* 0x000fe200078ec0ff */
[----:B------:R-:W1:Y:S01]  /*2360*/  I2F.F16 R67, R67 ;  /* 0x0000004300437306 */ /* 0x000e620000200c00 */
[----:B------:R-:W-:Y:S01]  /*2370*/  IADD3 R34, PT, PT, R34, -0x80, RZ ;  /* 0xffffff8022227810 */ /* 0x000fe20007ffe0ff */
[----:B---3--:R-:W-:Y:S01]  /*2380*/  HADD2.F32 R64, -RZ, R64.H0_H0 ;  /* 0x20000040ff407230 */ /* 0x008fe20000004100 */
[----:B------:R-:W-:Y:S01]  /*2390*/  IADD3 R70, PT, PT, R70, -0x80, RZ ;  /* 0xffffff8046467810 */ /* 0x000fe20007ffe0ff */
[----:B0-----:R-:W-:Y:S01]  /*23a0*/  HADD2.F32 R73, -RZ, R36.H1_H1 ;  /* 0x30000024ff497230 */ /* 0x001fe20000004100 */
[----:B------:R-:W-:Y:S01]  /*23b0*/  LEA.HI R35, R35, 0xffffff80, RZ, 0x8 ;  /* 0xffffff8023237811 */ /* 0x000fe200078f40ff */
[----:B------:R-:W-:Y:S01]  /*23c0*/  FFMA.FTZ R79, R66, R53, R74 ;  /* 0x00000035424f7223 */ /* 0x000fe2000001004a */
[----:B------:R-:W-:Y:S01]  /*23d0*/  HADD2.F32 R74, -RZ, R37.H0_H0 ;  /* 0x20000025ff4a7230 */ /* 0x000fe20000004100 */
[----:B------:R0:W-:Y:S01]  /*23e0*/  I2F.F16 R78, R33 ;  /* 0x00000021004e7306 */ /* 0x0001e20000200c00 */
[----:B-1----:R-:W-:-:S07]  /*23f0*/  HADD2.F32 R67, -RZ, R67.H0_H0 ;  /* 0x20000043ff437230 */ /* 0x002fce0000004100 */
[----:B------:R-:W1:Y:S01]  /*2400*/  I2F.F16 R71, R71 ;  /* 0x0000004700477306 */ /* 0x000e620000200c00 */
[----:B0-----:R-:W-:Y:S02]  /*2410*/  HADD2.F32 R33, -RZ, R36.H0_H0 ;  /* 0x20000024ff217230 */ /* 0x001fe40000004100 */
[----:B------:R-:W-:-:S03]  /*2420*/  HADD2.F32 R36, -RZ, R32.H0_H0 ;  /* 0x20000020ff247230 */ /* 0x000fc60000004100 */
[----:B------:R-:W-:Y:S01]  /*2430*/  FFMA.FTZ R75, R59, R33, R72 ;  /* 0x000000213b4b7223 */ /* 0x000fe20000010048 */
[C---:B------:R-:W-:Y:S01]  /*2440*/  FFMA.FTZ R76, R33.reuse, R62, R76 ;  /* 0x0000003e214c7223 */ /* 0x040fe2000001004c */
[----:B------:R0:W-:Y:S01]  /*2450*/  I2F.F16 R82, R69 ;  /* 0x0000004500527306 */ /* 0x0001e20000200c00 */
[----:B------:R-:W-:Y:S01]  /*2460*/  FFMA.FTZ R79, R33, R36, R79 ;  /* 0x00000024214f7223 */ /* 0x000fe2000001004f */
[----:B-1----:R-:W-:-:S06]  /*2470*/  HADD2.F32 R71, -RZ, R71.H0_H0 ;  /* 0x20000047ff477230 */ /* 0x002fcc0000004100 */
[----:B------:R1:W2:Y:S01]  /*2480*/  I2F.F16 R80, R68 ;  /* 0x0000004400507306 */ /* 0x0002a20000200c00 */
[----:B0-----:R-:W-:Y:S01]  /*2490*/  FFMA.FTZ R69, R66, R54, R77 ;  /* 0x0000003642457223 */ /* 0x001fe2000001004d */
[----:B------:R-:W-:-:S06]  /*24a0*/  HADD2.F32 R77, -RZ, R37.H1_H1 ;  /* 0x30000025ff4d7230 */ /* 0x000fcc0000004100 */
[----:B------:R0:W3:Y:S01]  /*24b0*/  I2F.F16 R81, R34 ;  /* 0x0000002200517306 */ /* 0x0000e20000200c00 */
[----:B-1----:R-:W-:-:S05]  /*24c0*/  HADD2.F32 R68, -RZ, R65.H0_H0 ;  /* 0x20000041ff447230 */ /* 0x002fca0000004100 */
[----:B------:R-:W-:Y:S01]  /*24d0*/  FFMA.FTZ R32, R68, R73, R75 ;  /* 0x0000004944207223 */ /* 0x000fe2000001004b */
[----:B--2---:R-:W-:Y:S01]  /*24e0*/  HADD2.F32 R66, -RZ, R80.H0_H0 ;  /* 0x20000050ff427230 */ /* 0x004fe20000004100 */
[----:B------:R1:W2:Y:S01]  /*24f0*/  I2F.F16 R83, R70 ;  /* 0x0000004600537306 */ /* 0x0002a20000200c00 */
[----:B0-----:R-:W-:Y:S01]  /*2500*/  FFMA.FTZ R34, R33, R64, R69 ;  /* 0x0000004021227223 */ /* 0x001fe20000010045 */
[----:B------:R-:W-:Y:S02]  /*2510*/  HADD2.F32 R69, -RZ, R78.H0_H0 ;  /* 0x2000004eff457230 */ /* 0x000fe40000004100 */
[C---:B------:R-:W-:Y:S01]  /*2520*/  FFMA.FTZ R75, R73.reuse, R67, R76 ;  /* 0x00000043494b7223 */ /* 0x040fe2000001004c */
[----:B------:R-:W-:Y:S01]  /*2530*/  FFMA.FTZ R34, R73, R71, R34 ;  /* 0x0000004749227223 */ /* 0x000fe20000010022 */
[----:B---3--:R-:W-:Y:S02]  /*2540*/  HADD2.F32 R65, -RZ, R81.H0_H0 ;  /* 0x20000051ff417230 */ /* 0x008fe40000004100 */
[----:B------:R-:W0:Y:S01]  /*2550*/  I2F.F16 R52, R52 ;  /* 0x0000003400347306 */ /* 0x000e220000200c00 */
[----:B-1----:R-:W-:-:S02]  /*2560*/  HADD2.F32 R70, -RZ, R82.H0_H0 ;  /* 0x20000052ff467230 */ /* 0x002fc40000004100 */
[----:B------:R-:W-:Y:S01]  /*2570*/  FFMA.FTZ R33, R69, R74, R32 ;  /* 0x0000004a45217223 */ /* 0x000fe20000010020 */
[----:B------:R-:W-:Y:S02]  /*2580*/  FFMA.FTZ R32, R74, R66, R75 ;  /* 0x000000424a207223 */ /* 0x000fe4000001004b */
[----:B------:R-:W-:Y:S01]  /*2590*/  FFMA.FTZ R72, R73, R70, R79 ;  /* 0x0000004649487223 */ /* 0x000fe2000001004f */
[----:B--2---:R-:W-:Y:S01]  /*25a0*/  HADD2.F32 R37, -RZ, R83.H0_H0 ;  /* 0x20000053ff257230 */ /* 0x004fe20000004100 */
[----:B------:R-:W1:Y:S01]  /*25b0*/  I2F.F16 R46, R46 ;  /* 0x0000002e002e7306 */ /* 0x000e620000200c00 */
[----:B------:R-:W-:-:S03]  /*25c0*/  HADD2.F32 R73, -RZ, R17.H1_H1 ;  /* 0x30000011ff497230 */ /* 0x000fc60000004100 */
[----:B------:R-:W-:Y:S01]  /*25d0*/  FFMA.FTZ R79, R74, R37, R72 ;  /* 0x000000254a4f7223 */ /* 0x000fe20000010048 */
[----:B------:R-:W-:Y:S02]  /*25e0*/  HADD2.F32 R72, -RZ, R16.H0_H0 ;  /* 0x20000010ff487230 */ /* 0x000fe40000004100 */
[----:B0-----:R-:W-:Y:S01]  /*25f0*/  HADD2.F32 R76, -RZ, R52.H0_H0 ;  /* 0x20000034ff4c7230 */ /* 0x001fe20000004100 */
[----:B------:R-:W0:Y:S04]  /*2600*/  I2F.F16 R50, R50 ;  /* 0x0000003200327306 */ /* 0x000e280000200c00 */
[----:B------:R-:W-:Y:S01]  /*2610*/  FFMA.FTZ R33, R76, R77, R33 ;  /* 0x0000004d4c217223 */ /* 0x000fe20000010021 */
[----:B-1----:R-:W-:-:S03]  /*2620*/  HADD2.F32 R75, -RZ, R46.H0_H0 ;  /* 0x2000002eff4b7230 */ /* 0x002fc60000004100 */
[----:B------:R1:W2:Y:S01]  /*2630*/  I2F.F16 R84, R35 ;  /* 0x0000002300547306 */ /* 0x0002a20000200c00 */
[----:B------:R-:W-:Y:S02]  /*2640*/  HADD2.F32 R46, -RZ, R16.H1_H1 ;  /* 0x30000010ff2e7230 */ /* 0x000fe40000004100 */
[----:B------:R-:W-:Y:S01]  /*2650*/  FFMA.FTZ R32, R77, R75, R32 ;  /* 0x0000004b4d207223 */ /* 0x000fe20000010020 */
[----:B0-----:R-:W-:-:S03]  /*2660*/  HADD2.F32 R52, -RZ, R50.H0_H0 ;  /* 0x20000032ff347230 */ /* 0x001fc60000004100 */
[----:B------:R-:W-:Y:S01]  /*2670*/  FMUL.FTZ R32, R73, R32 ;  /* 0x0000002049207220 */ /* 0x000fe20000410000 */
[----:B-1----:R-:W-:Y:S01]  /*2680*/  FFMA.FTZ R35, R74, R65, R34 ;  /* 0x000000414a237223 */ /* 0x002fe20000010022 */
[----:B------:R-:W-:-:S03]  /*2690*/  HADD2.F32 R74, -RZ, R17.H0_H0 ;  /* 0x20000011ff4a7230 */ /* 0x000fc60000004100 */
[C---:B------:R-:W-:Y:S01]  /*26a0*/  FFMA.FTZ R35, R77.reuse, R52, R35 ;  /* 0x000000344d237223 */ /* 0x040fe20000010023 */
[----:B------:R-:W-:Y:S01]  /*26b0*/  F2FP.F16.F32.PACK_AB R32, RZ, R32 ;  /* 0x00000020ff20723e */ /* 0x000fe200000000ff */
[----:B--2---:R-:W-:Y:S02]  /*26c0*/  HADD2.F32 R50, -RZ, R84.H0_H0 ;  /* 0x20000054ff327230 */ /* 0x004fe40000004100 */
[----:B------:R-:W-:Y:S01]  /*26d0*/  FMUL.FTZ R33, R74, R33 ;  /* 0x000000214a217220 */ /* 0x000fe20000410000 */
[----:B------:R-:W-:Y:S02]  /*26e0*/  FMUL.FTZ R35, R72, R35 ;  /* 0x0000002348237220 */ /* 0x000fe40000410000 */
[----:B------:R-:W-:Y:S02]  /*26f0*/  FFMA.FTZ R79, R77, R50, R79 ;  /* 0x000000324d4f7223 */ /* 0x000fe4000001004f */
        /* <DEDUP_REMOVED lines=63> */
.L_x_2987:
        /* <DEDUP_REMOVED lines=104> */
[----:B------:R-:W-:Y:S01]  /*3170*/  SHF.R.U32.HI R60, RZ, 0x10, R33 ;  /* 0x00000010ff3c7819 */ /* 0x000fe20000011621 */
[----:B------:R-:W-:Y:S01]  /*3180*/  FFMA.FTZ R69, R58, R44, R69 ;  /* 0x0000002c3a457223 */ /* 0x000fe20000010045 */
[----:B------:R-:W-:Y:S01]  /*3190*/  LEA.HI R38, R34, 0xffffff80, RZ, 0x8 ;  /* 0xffffff8022267811 */ /* 0x000fe200078f40ff */
[----:B------:R-:W-:Y:S01]  /*31a0*/  FFMA.FTZ R67, R5, R66, R62 ;  /* 0x0000004205437223 */ /* 0x000fe2000001003e */
[----:B------:R-:W-:Y:S01]  /*31b0*/  LEA.HI R36, R33, 0xffffff80, RZ, 0x8 ;  /* 0xffffff8021247811 */ /* 0x000fe200078f40ff */
[----:B------:R-:W-:Y:S01]  /*31c0*/  FFMA.FTZ R70, R58, R53, R68 ;  /* 0x000000353a467223 */ /* 0x000fe20000010044 */
[----:B------:R-:W-:Y:S01]  /*31d0*/  SHF.R.U32.HI R34, RZ, 0x10, R34 ;  /* 0x00000010ff227819 */ /* 0x000fe20000011622 */
[----:B------:R-:W-:Y:S01]  /*31e0*/  HADD2.F32 R33, -RZ, R72.H0_H0 ;  /* 0x20000048ff217230 */ /* 0x000fe20000004100 */
[----:B------:R-:W-:Y:S01]  /*31f0*/  SHF.R.U32.HI R62, RZ, 0x10, R35 ;  /* 0x00000010ff3e7819 */ /* 0x000fe20000011623 */
[----:B------:R-:W-:Y:S01]  /*3200*/  HADD2.F32 R54, -RZ, R73.H0_H0 ;  /* 0x20000049ff367230 */ /* 0x000fe20000004100 */
[----:B------:R-:W-:Y:S01]  /*3210*/  LOP3.LUT R58, R55, 0xff, RZ, 0xc0, !PT ;  /* 0x000000ff373a7812 */ /* 0x000fe200078ec0ff */
[----:B------:R-:W-:Y:S01]  /*3220*/  HADD2.F32 R55, -RZ, R74.H0_H0 ;  /* 0x2000004aff377230 */ /* 0x000fe20000004100 */
[----:B------:R-:W-:Y:S01]  /*3230*/  LOP3.LUT R60, R60, 0xff, RZ, 0xc0, !PT ;  /* 0x000000ff3c3c7812 */ /* 0x000fe200078ec0ff */
[----:B------:R-:W2:Y:S01]  /*3240*/  I2F.F16 R57, R57 ;  /* 0x0000003900397306 */ /* 0x000ea20000200c00 */
[----:B------:R-:W-:Y:S01]  /*3250*/  IADD3 R61, PT, PT, R61, -0x80, RZ ;  /* 0xffffff803d3d7810 */ /* 0x000fe20007ffe0ff */
[----:B------:R-:W-:Y:S01]  /*3260*/  FFMA.FTZ R68, R66, R33, R69 ;  /* 0x0000002142447223 */ /* 0x000fe20000010045 */
[----:B------:R-:W-:Y:S01]  /*3270*/  LOP3.LUT R34, R34, 0xff, RZ, 0xc0, !PT ;  /* 0x000000ff22227812 */ /* 0x000fe200078ec0ff */
[----:B------:R-:W-:Y:S01]  /*3280*/  FFMA.FTZ R69, R66, R54, R71 ;  /* 0x0000003642457223 */ /* 0x000fe20000010047 */
[----:B------:R-:W-:Y:S01]  /*3290*/  LOP3.LUT R62, R62, 0xff, RZ, 0xc0, !PT ;  /* 0x000000ff3e3e7812 */ /* 0x000fe200078ec0ff */
[----:B------:R-:W-:Y:S01]  /*32a0*/  FFMA.FTZ R70, R66, R55, R70 ;  /* 0x0000003742467223 */ /* 0x000fe20000010046 */
[----:B------:R-:W-:Y:S01]  /*32b0*/  IADD3 R60, PT, PT, R60, -0x80, RZ ;  /* 0xffffff803c3c7810 */ /* 0x000fe20007ffe0ff */
[----:B------:R-:W3:Y:S01]  /*32c0*/  I2F.F16 R65, R65 ;  /* 0x0000004100417306 */ /* 0x000ee20000200c00 */
[----:B------:R-:W-:Y:S01]  /*32d0*/  IADD3 R58, PT, PT, R58, -0x80, RZ ;  /* 0xffffff803a3a7810 */ /* 0x000fe20007ffe0ff */
[C---:B------:R-:W-:Y:S01]  /*32e0*/  FFMA.FTZ R71, R59.reuse, R50, R68 ;  /* 0x000000323b477223 */ /* 0x040fe20000010044 */
[----:B------:R-:W-:Y:S01]  /*32f0*/  IADD3 R62, PT, PT, R62, -0x80, RZ ;  /* 0xffffff803e3e7810 */ /* 0x000fe20007ffe0ff */
[----:B------:R-:W-:Y:S01]  /*3300*/  FFMA.FTZ R67, R52, R59, R67 ;  /* 0x0000003b34437223 */ /* 0x000fe20000010043 */
[C---:B------:R-:W-:Y:S01]  /*3310*/  FFMA.FTZ R73, R59.reuse, R46, R69 ;  /* 0x0000002e3b497223 */ /* 0x040fe20000010045 */
[----:B------:R-:W-:Y:S01]  /*3320*/  FFMA.FTZ R68, R59, R39, R70 ;  /* 0x000000273b447223 */ /* 0x000fe20000010046 */
[----:B-1----:R-:W-:Y:S01]  /*3330*/  HADD2.F32 R56, -RZ, R56.H0_H0 ;  /* 0x20000038ff387230 */ /* 0x002fe20000004100 */
[----:B------:R1:W-:Y:S01]  /*3340*/  I2F.F16 R75, R61 ;  /* 0x0000003d004b7306 */ /* 0x0003e20000200c00 */
[----:B------:R-:W-:Y:S01]  /*3350*/  LEA.HI R66, R35, 0xffffff80, RZ, 0x8 ;  /* 0xffffff8023427811 */ /* 0x000fe200078f40ff */
[----:B------:R-:W-:-:S02]  /*3360*/  HADD2.F32 R35, -RZ, R31.H0_H0 ;  /* 0x2000001fff237230 */ /* 0x000fc40000004100 */
[----:B--2---:R-:W-:Y:S02]  /*3370*/  HADD2.F32 R57, -RZ, R57.H0_H0 ;  /* 0x20000039ff397230 */ /* 0x004fe40000004100 */
[----:B0-----:R-:W-:Y:S02]  /*3380*/  HADD2.F32 R69, -RZ, R29.H0_H0 ;  /* 0x2000001dff457230 */ /* 0x001fe40000004100 */
[----:B------:R-:W0:Y:S01]  /*3390*/  I2F.F16 R64, R64 ;  /* 0x0000004000407306 */ /* 0x000e220000200c00 */
[----:B-1----:R-:W-:Y:S01]  /*33a0*/  IADD3 R61, PT, PT, R34, -0x80, RZ ;  /* 0xffffff80223d7810 */ /* 0x002fe20007ffe0ff */
[----:B------:R-:W-:Y:S02]  /*33b0*/  HADD2.F32 R34, -RZ, R30.H0_H0 ;  /* 0x2000001eff227230 */ /* 0x000fe40000004100 */
[----:B---3--:R-:W-:Y:S02]  /*33c0*/  HADD2.F32 R65, -RZ, R65.H0_H0 ;  /* 0x20000041ff417230 */ /* 0x008fe40000004100 */
[----:B------:R-:W-:-:S02]  /*33d0*/  HADD2.F32 R29, -RZ, R29.H1_H1 ;  /* 0x3000001dff1d7230 */ /* 0x000fc40000004100 */
[----:B------:R-:W1:Y:S01]  /*33e0*/  I2F.F16 R63, R63 ;  /* 0x0000003f003f7306 */ /* 0x000e620000200c00 */
[----:B0-----:R-:W-:-:S07]  /*33f0*/  HADD2.F32 R64, -RZ, R64.H0_H0 ;  /* 0x20000040ff407230 */ /* 0x001fce0000004100 */
[----:B------:R0:W-:Y:S01]  /*3400*/  I2F.F16 R72, R58 ;  /* 0x0000003a00487306 */ /* 0x0001e20000200c00 */
[----:B-1----:R-:W-:-:S07]  /*3410*/  HADD2.F32 R63, -RZ, R63.H0_H0 ;  /* 0x2000003fff3f7230 */ /* 0x002fce0000004100 */
[----:B------:R-:W1:Y:S01]  /*3420*/  I2F.F16 R60, R60 ;  /* 0x0000003c003c7306 */ /* 0x000e620000200c00 */
[--C-:B0-----:R-:W-:Y:S02]  /*3430*/  HADD2.F32 R58, -RZ, R28.reuse.H0_H0 ;  /* 0x2000001cff3a7230 */ /* 0x101fe40000004100 */
[----:B------:R-:W-:-:S03]  /*3440*/  HADD2.F32 R28, -RZ, R28.H1_H1 ;  /* 0x3000001cff1c7230 */ /* 0x000fc60000004100 */
[----:B------:R-:W-:Y:S01]  /*3450*/  FFMA.FTZ R70, R58, R56, R73 ;  /* 0x000000383a467223 */ /* 0x000fe20000010049 */
[----:B------:R-:W-:Y:S01]  /*3460*/  FFMA.FTZ R30, R34, R58, R67 ;  /* 0x0000003a221e7223 */ /* 0x000fe20000010043 */
[----:B------:R0:W2:Y:S01]  /*3470*/  I2F.F16 R59, R61 ;  /* 0x0000003d003b7306 */ /* 0x0000a20000200c00 */
[C---:B------:R-:W-:Y:S01]  /*3480*/  FFMA.FTZ R71, R58.reuse, R35, R71 ;  /* 0x000000233a477223 */ /* 0x040fe20000010047 */
[----:B------:R-:W-:Y:S01]  /*3490*/  FFMA.FTZ R31, R58, R57, R68 ;  /* 0x000000393a1f7223 */ /* 0x000fe20000010044 */
[----:B------:R-:W-:Y:S01]  /*34a0*/  FFMA.FTZ R30, R65, R28, R30 ;  /* 0x0000001c411e7223 */ /* 0x000fe2000001001e */
[C---:B------:R-:W-:Y:S01]  /*34b0*/  FFMA.FTZ R70, R28.reuse, R63, R70 ;  /* 0x0000003f1c467223 */ /* 0x040fe20000010046 */
[----:B------:R-:W-:Y:S01]  /*34c0*/  FFMA.FTZ R68, R28, R64, R71 ;  /* 0x000000401c447223 */ /* 0x000fe20000010047 */
[----:B-1----:R-:W-:Y:S02]  /*34d0*/  HADD2.F32 R60, -RZ, R60.H0_H0 ;  /* 0x2000003cff3c7230 */ /* 0x002fe40000004100 */
[----:B------:R1:W3:Y:S01]  /*34e0*/  I2F.F16 R74, R62 ;  /* 0x0000003e004a7306 */ /* 0x0002e20000200c00 */
[----:B0-----:R-:W-:-:S02]  /*34f0*/  HADD2.F32 R61, -RZ, R72.H0_H0 ;  /* 0x20000048ff3d7230 */ /* 0x001fc40000004100 */
[----:B--2---:R-:W-:-:S05]  /*3500*/  HADD2.F32 R59, -RZ, R59.H0_H0 ;  /* 0x2000003bff3b7230 */ /* 0x004fca0000004100 */
[----:B------:R-:W0:Y:S01]  /*3510*/  I2F.F16 R37, R37 ;  /* 0x0000002500257306 */ /* 0x000e220000200c00 */
[----:B-1----:R-:W-:Y:S02]  /*3520*/  HADD2.F32 R62, -RZ, R75.H0_H0 ;  /* 0x2000004bff3e7230 */ /* 0x002fe40000004100 */
[----:B------:R-:W-:-:S03]  /*3530*/  FFMA.FTZ R71, R69, R59, R70 ;  /* 0x0000003b45477223 */ /* 0x000fc60000010046 */
[----:B------:R-:W-:Y:S01]  /*3540*/  FFMA.FTZ R67, R28, R62, R31 ;  /* 0x0000003e1c437223 */ /* 0x000fe2000001001f */
[----:B---3--:R-:W-:Y:S01]  /*3550*/  HADD2.F32 R58, -RZ, R74.H0_H0 ;  /* 0x2000004aff3a7230 */ /* 0x008fe20000004100 */
[----:B------:R-:W1:Y:S01]  /*3560*/  I2F.F16 R36, R36 ;  /* 0x0000002400247306 */ /* 0x000e620000200c00 */
[----:B------:R-:W-:Y:S01]  /*3570*/  FFMA.FTZ R31, R61, R69, R30 ;  /* 0x000000453d1f7223 */ /* 0x000fe2000001001e */
[C---:B------:R-:W-:Y:S01]  /*3580*/  FFMA.FTZ R28, R69.reuse, R60, R68 ;  /* 0x0000003c451c7223 */ /* 0x040fe20000010044 */
[--C-:B------:R-:W-:Y:S02]  /*3590*/  HADD2.F32 R68, -RZ, R17.reuse.H0_H0 ;  /* 0x20000011ff447230 */ /* 0x100fe40000004100 */
[----:B------:R-:W-:Y:S01]  /*35a0*/  FFMA.FTZ R30, R69, R58, R67 ;  /* 0x0000003a451e7223 */ /* 0x000fe20000010043 */
[----:B------:R-:W-:Y:S02]  /*35b0*/  HADD2.F32 R67, -RZ, R17.H1_H1 ;  /* 0x30000011ff437230 */ /* 0x000fe40000004100 */
[----:B0-----:R-:W-:Y:S01]  /*35c0*/  HADD2.F32 R70, -RZ, R37.H0_H0 ;  /* 0x20000025ff467230 */ /* 0x001fe20000004100 */
[----:B------:R-:W0:Y:S04]  /*35d0*/  I2F.F16 R38, R38 ;  /* 0x0000002600267306 */ /* 0x000e280000200c00 */
[----:B------:R-:W-:Y:S01]  /*35e0*/  FFMA.FTZ R31, R70, R29, R31 ;  /* 0x0000001d461f7223 */ /* 0x000fe2000001001f */
[----:B-1----:R-:W-:-:S03]  /*35f0*/  HADD2.F32 R69, -RZ, R36.H0_H0 ;  /* 0x20000024ff457230 */ /* 0x002fc60000004100 */
[----:B------:R1:W2:Y:S01]  /*3600*/  I2F.F16 R73, R66 ;  /* 0x0000004200497306 */ /* 0x0002a20000200c00 */
[----:B------:R-:W-:Y:S02]  /*3610*/  HADD2.F32 R36, -RZ, R16.H1_H1 ;  /* 0x30000010ff247230 */ /* 0x000fe40000004100 */
[----:B------:R-:W-:Y:S01]  /*3620*/  FMUL.FTZ R31, R68, R31 ;  /* 0x0000001f441f7220 */ /* 0x000fe20000410000 */
[----:B------:R-:W-:Y:S01]  /*3630*/  FFMA.FTZ R28, R29, R69, R28 ;  /* 0x000000451d1c7223 */ /* 0x000fe2000001001c */
[----:B0-----:R-:W-:-:S03]  /*3640*/  HADD2.F32 R38, -RZ, R38.H0_H0 ;  /* 0x20000026ff267230 */ /* 0x001fc60000004100 */
[----:B------:R-:W-:Y:S01]  /*3650*/  FMUL.FTZ R28, R67, R28 ;  /* 0x0000001c431c7220 */ /* 0x000fe20000410000 */
[----:B-1----:R-:W-:Y:S01]  /*3660*/  HADD2.F32 R66, -RZ, R16.H0_H0 ;  /* 0x20000010ff427230 */ /* 0x002fe20000004100 */
[----:B------:R-:W-:Y:S01]  /*3670*/  F2FP.F16.F32.PACK_AB R31, RZ, R31 ;  /* 0x0000001fff1f723e */ /* 0x000fe200000000ff */
[----:B------:R-:W-:Y:S02]  /*3680*/  FFMA.FTZ R71, R29, R38, R71 ;  /* 0x000000261d477223 */ /* 0x000fe40000010047 */
[----:B------:R-:W-:Y:S01]  /*3690*/  F2FP.F16.F32.PACK_AB R28, RZ, R28 ;  /* 0x0000001cff1c723e */ /* 0x000fe200000000ff */
[----:B--2---:R-:W-:Y:S02]  /*36a0*/  HADD2.F32 R37, -RZ, R73.H0_H0 ;  /* 0x20000049ff257230 */ /* 0x004fe40000004100 */
[----:B------:R-:W-:Y:S01]  /*36b0*/  FMUL.FTZ R71, R66, R71 ;  /* 0x0000004742477220 */ /* 0x000fe20000410000 */
[----:B------:R-:W-:Y:S02]  /*36c0*/  PRMT R31, R31, 0x5410, R28 ;  /* 0x000054101f1f7816 */ /* 0x000fe4000000001c */
[----:B------:R-:W-:-:S02]  /*36d0*/  FFMA.FTZ R29, R29, R37, R30 ;  /* 0x000000251d1d7223 */ /* 0x000fc4000001001e */
        /* <DEDUP_REMOVED lines=61> */
.L_x_2988:
[----:B------:R-:W-:Y:S05]  /*3ab0*/  @!P2 BRA `(.L_x_2989) ;  /* 0x0000000c00eca947 */ /* 0x000fea0003800000 */
[----:B-----5:R0:W2:Y:S01]  /*3ac0*/  LDG.E.128.CONSTANT R28, desc[UR8][R42.64] ;  /* 0x000000082a1c7981 */ /* 0x0200a2000c1e9d00 */
[----:B------:R-:W-:Y:S02]  /*3ad0*/  LOP3.LUT R0, R13, 0xff, RZ, 0xc0, !PT ;  /* 0x000000ff0d007812 */ /* 0x000fe400078ec0ff */
[----:B------:R-:W-:Y:S02]  /*3ae0*/  LOP3.LUT R3, R14, 0xff, RZ, 0xc0, !PT ;  /* 0x000000ff0e037812 */ /* 0x000fe400078ec0ff */
[----:B------:R-:W-:Y:S02]  /*3af0*/  IADD3 R2, PT, PT, R0, -0x80, RZ ;  /* 0xffffff8000027810 */ /* 0x000fe40007ffe0ff */
[----:B------:R-:W-:Y:S02]  /*3b00*/  IADD3 R3, PT, PT, R3, -0x80, RZ ;  /* 0xffffff8003037810 */ /* 0x000fe40007ffe0ff */
[----:B------:R-:W-:Y:S01]  /*3b10*/  LOP3.LUT R0, R15, 0xff, RZ, 0xc0, !PT ;  /* 0x000000ff0f007812 */ /* 0x000fe200078ec0ff */
[----:B0-----:R0:W-:Y:S01]  /*3b20*/  I2F.F16 R43, R2 ;  /* 0x00000002002b7306 */ /* 0x0011e20000200c00 */
[----:B------:R-:W-:-:S02]  /*3b30*/  LEA.HI R38, R12, 0xffffff80, RZ, 0x8 ;  /* 0xffffff800c267811 */ /* 0x000fc400078f40ff */
[----:B------:R-:W-:Y:S02]  /*3b40*/  IADD3 R4, PT, PT, R0, -0x80, RZ ;  /* 0xffffff8000047810 */ /* 0x000fe40007ffe0ff */
[----:B------:R-:W-:Y:S02]  /*3b50*/  LOP3.LUT R0, R12, 0xff, RZ, 0xc0, !PT ;  /* 0x000000ff0c007812 */ /* 0x000fe400078ec0ff */
[----:B------:R-:W-:Y:S01]  /*3b60*/  SHF.R.U32.HI R5, RZ, 0x8, R15 ;  /* 0x00000008ff057819 */ /* 0x000fe2000001160f */
        /* <DEDUP_REMOVED lines=16> */
[----:B-1----:R-:W1:Y:S01]  /*3c70*/  LDS.64 R2, [UR4+0x20] ;  /* 0x00002004ff027984 */ /* 0x002e620008000a00 */
[----:B------:R-:W-:Y:S02]  /*3c80*/  IADD3 R0, PT, PT, R0, -0x80, RZ ;  /* 0xffffff8000007810 */ /* 0x000fe40007ffe0ff */
[----:B------:R-:W-:Y:S02]  /*3c90*/  LOP3.LUT R13, R13, 0xff, RZ, 0xc0, !PT ;  /* 0x000000ff0d0d7812 */ /* 0x000fe400078ec0ff */
[----:B------:R-:W-:-:S02]  /*3ca0*/  LEA.HI R35, R14, 0xffffff80, RZ, 0x8 ;  /* 0xffffff800e237811 */ /* 0x000fc400078f40ff */
[----:B------:R3:W-:Y:S01]  /*3cb0*/  I2F.F16 R65, R12 ;  /* 0x0000000c00417306 */ /* 0x0007e20000200c00 */
[--C-:B0-----:R-:W-:Y:S02]  /*3cc0*/  SHF.R.U32.HI R4, RZ, 0x8, R14.reuse ;  /* 0x00000008ff047819 */ /* 0x101fe4000001160e */
[----:B------:R-:W-:Y:S02]  /*3cd0*/  IADD3 R13, PT, PT, R13, -0x80, RZ ;  /* 0xffffff800d0d7810 */ /* 0x000fe40007ffe0ff */
[----:B------:R-:W-:Y:S02]  /*3ce0*/  LOP3.LUT R4, R4, 0xff, RZ, 0xc0, !PT ;  /* 0x000000ff04047812 */ /* 0x000fe400078ec0ff */
[----:B------:R-:W-:Y:S01]  /*3cf0*/  SHF.R.U32.HI R14, RZ, 0x10, R14 ;  /* 0x00000010ff0e7819 */ /* 0x000fe2000001160e */
[----:B------:R-:W-:Y:S01]  /*3d00*/  I2F.F16 R56, R0 ;  /* 0x0000000000387306 */ /* 0x000fe20000200c00 */
[----:B---3--:R-:W-:Y:S02]  /*3d10*/  IADD3 R12, PT, PT, R5, -0x80, RZ ;  /* 0xffffff80050c7810 */ /* 0x008fe40007ffe0ff */
[----:B------:R-:W-:-:S02]  /*3d20*/  IADD3 R4, PT, PT, R4, -0x80, RZ ;  /* 0xffffff8004047810 */ /* 0x000fc40007ffe0ff */
[----:B------:R-:W-:Y:S02]  /*3d30*/  LEA.HI R36, R15, 0xffffff80, RZ, 0x8 ;  /* 0xffffff800f247811 */ /* 0x000fe400078f40ff */
[----:B------:R-:W-:Y:S01]  /*3d40*/  LOP3.LUT R14, R14, 0xff, RZ, 0xc0, !PT ;  /* 0x000000ff0e0e7812 */ /* 0x000fe200078ec0ff */
[----:B------:R-:W-:Y:S01]  /*3d50*/  I2F.F16 R59, R4 ;  /* 0x00000004003b7306 */ /* 0x000fe20000200c00 */
[----:B------:R-:W-:Y:S02]  /*3d60*/  SHF.R.U32.HI R15, RZ, 0x10, R15 ;  /* 0x00000010ff0f7819 */ /* 0x000fe4000001160f */
[----:B------:R-:W-:Y:S02]  /*3d70*/  IADD3 R14, PT, PT, R14, -0x80, RZ ;  /* 0xffffff800e0e7810 */ /* 0x000fe40007ffe0ff */
[----:B------:R-:W-:Y:S02]  /*3d80*/  LOP3.LUT R15, R15, 0xff, RZ, 0xc0, !PT ;  /* 0x000000ff0f0f7812 */ /* 0x000fe400078ec0ff */
[----:B------:R-:W-:Y:S01]  /*3d90*/  ISETP.NE.AND P1, PT, R6, 0x1, PT ;  /* 0x000000010600780c */ /* 0x000fe20003f25270 */
[----:B------:R-:W-:Y:S01]  /*3da0*/  I2F.F16 R66, R13 ;  /* 0x0000000d00427306 */ /* 0x000fe20000200c00 */
[----:B------:R-:W-:-:S07]  /*3db0*/  IADD3 R15, PT, PT, R15, -0x80, RZ ;  /* 0xffffff800f0f7810 */ /* 0x000fce0007ffe0ff */
        /* <DEDUP_REMOVED lines=32> */
[----:B--2---:R-:W-:Y:S01]  /*3fc0*/  LOP3.LUT R4, R2, 0xff, RZ, 0xc0, !PT ;  /* 0x000000ff02047812 */ /* 0x004fe200078ec0ff */
        /* <DEDUP_REMOVED lines=11> */
[----:B------:R-:W-:Y:S01]  /*4080*/  HADD2.F32 R15, -RZ, R56.H0_H0 ;  /* 0x20000038ff0f7230 */ /* 0x000fe20000004100 */
[----:B------:R-:W-:Y:S01]  /*4090*/  LEA.HI R32, R28, 0xffffff80, RZ, 0x8 ;  /* 0xffffff801c207811 */ /* 0x000fe200078f40ff */
[----:B------:R-:W-:Y:S01]  /*40a0*/  FFMA.FTZ R56, R14, R52, R53 ;  /* 0x000000340e387223 */ /* 0x000fe20000010035 */
[----:B------:R-:W-:Y:S01]  /*40b0*/  LEA.HI R34, R30, 0xffffff80, RZ, 0x8 ;  /* 0xffffff801e227811 */ /* 0x000fe200078f40ff */
[C---:B------:R-:W-:Y:S01]  /*40c0*/  FFMA.FTZ R63, R5.reuse, R4, RZ ;  /* 0x00000004053f7223 */ /* 0x040fe200000100ff */
[----:B------:R-:W-:Y:S01]  /*40d0*/  SHF.R.U32.HI R42, RZ, 0x10, R28 ;  /* 0x00000010ff2a7819 */ /* 0x000fe2000001161c */
[----:B------:R-:W-:Y:S01]  /*40e0*/  HADD2.F32 R28, -RZ, R59.H0_H0 ;  /* 0x2000003bff1c7230 */ /* 0x000fe20000004100 */
[----:B------:R-:W-:Y:S01]  /*40f0*/  SHF.R.U32.HI R53, RZ, 0x10, R29 ;  /* 0x00000010ff357819 */ /* 0x000fe2000001161d */
[C---:B------:R-:W-:Y:S01]  /*4100*/  FFMA.FTZ R59, R5.reuse, R0, RZ ;  /* 0x00000000053b7223 */ /* 0x040fe200000100ff */
[----:B------:R-:W-:Y:S01]  /*4110*/  SHF.R.U32.HI R30, RZ, 0x10, R30 ;  /* 0x00000010ff1e7819 */ /* 0x000fe2000001161e */
[----:B------:R-:W-:Y:S01]  /*4120*/  FFMA.FTZ R60, R5, R2, RZ ;  /* 0x00000002053c7223 */ /* 0x000fe200000100ff */
[----:B------:R1:W-:Y:S01]  /*4130*/  I2F.F16 R69, R54 ;  /* 0x0000003600457306 */ /* 0x0003e20000200c00 */
[----:B------:R-:W-:Y:S01]  /*4140*/  LOP3.LUT R53, R53, 0xff, RZ, 0xc0, !PT ;  /* 0x000000ff35357812 */ /* 0x000fe200078ec0ff */
[----:B------:R-:W-:Y:S01]  /*4150*/  FFMA.FTZ R61, R52, R15, R59 ;  /* 0x0000000f343d7223 */ /* 0x000fe2000001003b */
[----:B------:R-:W-:Y:S01]  /*4160*/  LOP3.LUT R30, R30, 0xff, RZ, 0xc0, !PT ;  /* 0x000000ff1e1e7812 */ /* 0x000fe200078ec0ff */
[C---:B------:R-:W-:Y:S01]  /*4170*/  FFMA.FTZ R63, R52.reuse, R28, R63 ;  /* 0x0000001c343f7223 */ /* 0x040fe2000001003f */
[----:B------:R-:W-:Y:S01]  /*4180*/  FFMA.FTZ R64, R52, R39, R60 ;  /* 0x0000002734407223 */ /* 0x000fe2000001003c */
[----:B------:R-:W-:Y:S01]  /*4190*/  LEA.HI R33, R29, 0xffffff80, RZ, 0x8 ;  /* 0xffffff801d217811 */ /* 0x000fe200078f40ff */
[----:B------:R-:W-:Y:S01]  /*41a0*/  HADD2.F32 R5, -RZ, R65.H0_H0 ;  /* 0x20000041ff057230 */ /* 0x000fe20000004100 */
[----:B------:R-:W2:Y:S01]  /*41b0*/  I2F.F16 R46, R46 ;  /* 0x0000002e002e7306 */ /* 0x000ea20000200c00 */
[----:B-1----:R-:W-:Y:S01]  /*41c0*/  SHF.R.U32.HI R54, RZ, 0x10, R31 ;  /* 0x00000010ff367819 */ /* 0x002fe2000001161f */
[----:B------:R-:W-:Y:S01]  /*41d0*/  HADD2.F32 R29, -RZ, R66.H0_H0 ;  /* 0x20000042ff1d7230 */ /* 0x000fe20000004100 */
[----:B------:R-:W-:Y:S01]  /*41e0*/  LOP3.LUT R52, R42, 0xff, RZ, 0xc0, !PT ;  /* 0x000000ff2a347812 */ /* 0x000fe200078ec0ff */
[----:B------:R-:W-:Y:S01]  /*41f0*/  HADD2.F32 R42, -RZ, R67.H0_H0 ;  /* 0x20000043ff2a7230 */ /* 0x000fe20000004100 */
[----:B------:R-:W-:Y:S01]  /*4200*/  IADD3 R53, PT, PT, R53, -0x80, RZ ;  /* 0xffffff8035357810 */ /* 0x000fe20007ffe0ff */
[----:B------:R-:W-:Y:S01]  /*4210*/  FFMA.FTZ R59, R5, R58, R56 ;  /* 0x0000003a053b7223 */ /* 0x000fe20000010038 */
[----:B------:R-:W-:Y:S01]  /*4220*/  IADD3 R55, PT, PT, R55, -0x80, RZ ;  /* 0xffffff8037377810 */ /* 0x000fe20007ffe0ff */
[----:B------:R-:W1:Y:S01]  /*4230*/  I2F.F16 R50, R50 ;  /* 0x0000003200327306 */ /* 0x000e620000200c00 */
[----:B------:R-:W-:Y:S01]  /*4240*/  IADD3 R30, PT, PT, R30, -0x80, RZ ;  /* 0xffffff801e1e7810 */ /* 0x000fe20007ffe0ff */
[----:B------:R-:W-:Y:S01]  /*4250*/  FFMA.FTZ R56, R58, R29, R61 ;  /* 0x0000001d3a387223 */ /* 0x000fe2000001003d */
[----:B------:R-:W-:Y:S01]  /*4260*/  LOP3.LUT R54, R54, 0xff, RZ, 0xc0, !PT ;  /* 0x000000ff36367812 */ /* 0x000fe200078ec0ff */
[----:B------:R-:W-:Y:S01]  /*4270*/  FFMA.FTZ R60, R58, R42, R63 ;  /* 0x0000002a3a3c7223 */ /* 0x000fe2000001003f */
[----:B------:R-:W-:Y:S01]  /*4280*/  IADD3 R52, PT, PT, R52, -0x80, RZ ;  /* 0xffffff8034347810 */ /* 0x000fe20007ffe0ff */
[----:B------:R-:W-:Y:S01]  /*4290*/  FFMA.FTZ R56, R57, R37, R56 ;  /* 0x0000002539387223 */ /* 0x000fe20000010038 */
[----:B------:R-:W-:Y:S01]  /*42a0*/  IADD3 R54, PT, PT, R54, -0x80, RZ ;  /* 0xffffff8036367810 */ /* 0x000fe20007ffe0ff */
[----:B------:R3:W-:Y:S01]  /*42b0*/  I2F.F16 R68, R43 ;  /* 0x0000002b00447306 */ /* 0x0007e20000200c00 */
[----:B------:R-:W-:Y:S01]  /*42c0*/  LEA.HI R31, R31, 0xffffff80, RZ, 0x8 ;  /* 0xffffff801f1f7811 */ /* 0x000fe200078f40ff */
[----:B--2---:R-:W-:-:S02]  /*42d0*/  HADD2.F32 R46, -RZ, R46.H0_H0 ;  /* 0x2000002eff2e7230 */ /* 0x004fc40000004100 */
[----:B------:R-:W-:Y:S02]  /*42e0*/  HADD2.F32 R45, -RZ, R45.H0_H0 ;  /* 0x2000002dff2d7230 */ /* 0x000fe40000004100 */
[----:B------:R-:W-:Y:S02]  /*42f0*/  HADD2.F32 R44, -RZ, R44.H0_H0 ;  /* 0x2000002cff2c7230 */ /* 0x000fe40000004100 */
[----:B------:R-:W2:Y:S01]  /*4300*/  I2F.F16 R62, R62 ;  /* 0x0000003e003e7306 */ /* 0x000ea20000200c00 */
[----:B---3--:R-:W-:Y:S02]  /*4310*/  HADD2.F32 R43, -RZ, R70.H0_H0 ;  /* 0x20000046ff2b7230 */ /* 0x008fe40000004100 */
[----:B-1----:R-:W-:Y:S02]  /*4320*/  HADD2.F32 R50, -RZ, R50.H0_H0 ;  /* 0x20000032ff327230 */ /* 0x002fe40000004100 */
[----:B0-----:R-:W-:Y:S02]  /*4330*/  HADD2.F32 R65, -RZ, R13.H1_H1 ;  /* 0x3000000dff417230 */ /* 0x001fe40000004100 */
[----:B------:R-:W-:Y:S01]  /*4340*/  FFMA.FTZ R61, R58, R43, R64 ;  /* 0x0000002b3a3d7223 */ /* 0x000fe20000010040 */
[----:B------:R0:W1:Y:S01]  /*4350*/  I2F.F16 R66, R55 ;  /* 0x0000003700427306 */ /* 0x0000620000200c00 */
[----:B--2---:R-:W-:-:S07]  /*4360*/  HADD2.F32 R62, -RZ, R62.H0_H0 ;  /* 0x2000003eff3e7230 */ /* 0x004fce0000004100 */
[----:B------:R-:W-:Y:S01]  /*4370*/  I2F.F16 R53, R53 ;  /* 0x0000003500357306 */ /* 0x000fe20000200c00 */
[--C-:B0-----:R-:W-:Y:S02]  /*4380*/  HADD2.F32 R55, -RZ, R12.reuse.H0_H0 ;  /* 0x2000000cff377230 */ /* 0x101fe40000004100 */
[----:B------:R-:W-:-:S03]  /*4390*/  HADD2.F32 R12, -RZ, R12.H1_H1 ;  /* 0x3000000cff0c7230 */ /* 0x000fc60000004100 */
[----:B------:R-:W-:Y:S01]  /*43a0*/  FFMA.FTZ R63, R55, R44, R56 ;  /* 0x0000002c373f7223 */ /* 0x000fe20000010038 */
[----:B-1----:R-:W-:Y:S01]  /*43b0*/  HADD2.F32 R56, -RZ, R66.H0_H0 ;  /* 0x20000042ff387230 */ /* 0x002fe20000004100 */
[----:B------:R0:W1:Y:S08]  /*43c0*/  I2F.F16 R58, R52 ;  /* 0x00000034003a7306 */ /* 0x0000700000200c00 */
[----:B------:R-:W2:Y:S01]  /*43d0*/  I2F.F16 R30, R30 ;  /* 0x0000001e001e7306 */ /* 0x000ea20000200c00 */
[----:B0-----:R-:W-:Y:S01]  /*43e0*/  FFMA.FTZ R52, R38, R57, R59 ;  /* 0x0000003926347223 */ /* 0x001fe2000001003b */
[C---:B------:R-:W-:Y:S01]  /*43f0*/  FFMA.FTZ R59, R57.reuse, R35, R60 ;  /* 0x00000023393b7223 */ /* 0x040fe2000001003c */
[----:B------:R-:W-:Y:S01]  /*4400*/  FFMA.FTZ R57, R57, R36, R61 ;  /* 0x0000002439397223 */ /* 0x000fe2000001003d */
[----:B------:R-:W-:-:S02]  /*4410*/  HADD2.F32 R61, -RZ, R13.H0_H0 ;  /* 0x2000000dff3d7230 */ /* 0x000fc40000004100 */
[----:B------:R-:W-:Y:S01]  /*4420*/  FFMA.FTZ R13, R45, R55, R52 ;  /* 0x000000372d0d7223 */ /* 0x000fe20000010034 */
[C---:B------:R-:W-:Y:S01]  /*4430*/  FFMA.FTZ R60, R55.reuse, R46, R59 ;  /* 0x0000002e373c7223 */ /* 0x040fe2000001003b */
[----:B------:R-:W-:Y:S01]  /*4440*/  HADD2.F32 R59, -RZ, R68.H0_H0 ;  /* 0x20000044ff3b7230 */ /* 0x000fe20000004100 */
[----:B------:R0:W3:Y:S01]  /*4450*/  I2F.F16 R64, R54 ;  /* 0x0000003600407306 */ /* 0x0000e20000200c00 */
[----:B------:R-:W-:Y:S01]  /*4460*/  FFMA.FTZ R67, R55, R50, R57 ;  /* 0x0000003237437223 */ /* 0x000fe20000010039 */
[----:B------:R-:W-:Y:S02]  /*4470*/  HADD2.F32 R57, -RZ, R69.H0_H0 ;  /* 0x20000045ff397230 */ /* 0x000fe40000004100 */
[----:B-1----:R-:W-:Y:S02]  /*4480*/  HADD2.F32 R55, -RZ, R58.H0_H0 ;  /* 0x2000003aff377230 */ /* 0x002fe40000004100 */
[C---:B------:R-:W-:Y:S01]  /*4490*/  FFMA.FTZ R58, R12.reuse, R59, R63 ;  /* 0x0000003b0c3a7223 */ /* 0x040fe2000001003f */
[C---:B------:R-:W-:Y:S01]  /*44a0*/  FFMA.FTZ R67, R12.reuse, R56, R67 ;  /* 0x000000380c437223 */ /* 0x040fe20000010043 */
[----:B------:R-:W-:Y:S01]  /*44b0*/  FFMA.FTZ R60, R12, R57, R60 ;  /* 0x000000390c3c7223 */ /* 0x000fe2000001003c */
[----:B------:R-:W1:Y:S01]  /*44c0*/  I2F.F16 R32, R32 ;  /* 0x0000002000207306 */ /* 0x000e620000200c00 */
[----:B0-----:R-:W-:-:S02]  /*44d0*/  HADD2.F32 R54, -RZ, R53.H0_H0 ;  /* 0x20000035ff367230 */ /* 0x001fc40000004100 */
[----:B--2---:R-:W-:Y:S02]  /*44e0*/  HADD2.F32 R53, -RZ, R30.H0_H0 ;  /* 0x2000001eff357230 */ /* 0x004fe40000004100 */
[----:B------:R-:W-:Y:S01]  /*44f0*/  FFMA.FTZ R30, R62, R12, R13 ;  /* 0x0000000c3e1e7223 */ /* 0x000fe2000001000d */
[----:B------:R-:W-:Y:S01]  /*4500*/  FFMA.FTZ R12, R61, R54, R58 ;  /* 0x000000363d0c7223 */ /* 0x000fe2000001003a */
[----:B---3--:R-:W-:Y:S01]  /*4510*/  HADD2.F32 R52, -RZ, R64.H0_H0 ;  /* 0x20000040ff347230 */ /* 0x008fe20000004100 */
[----:B------:R-:W0:Y:S01]  /*4520*/  I2F.F16 R33, R33 ;  /* 0x0000002100217306 */ /* 0x000e220000200c00 */
[----:B------:R-:W-:Y:S01]  /*4530*/  FFMA.FTZ R30, R55, R61, R30 ;  /* 0x0000003d371e7223 */ /* 0x000fe2000001001e */
[----:B------:R-:W-:Y:S02]  /*4540*/  HADD2.F32 R58, -RZ, R16.H0_H0 ;  /* 0x20000010ff3a7230 */ /* 0x000fe40000004100 */
[----:B------:R-:W-:Y:S01]  /*4550*/  FFMA.FTZ R66, R61, R52, R67 ;  /* 0x000000343d427223 */ /* 0x000fe20000010043 */
[----:B-1----:R-:W-:-:S03]  /*4560*/  HADD2.F32 R63, -RZ, R32.H0_H0 ;  /* 0x20000020ff3f7230 */ /* 0x002fc60000004100 */
[----:B------:R-:W1:Y:S01]  /*4570*/  I2F.F16 R34, R34 ;  /* 0x0000002200227306 */ /* 0x000e620000200c00 */
[----:B------:R-:W-:Y:S02]  /*4580*/  HADD2.F32 R32, -RZ, R16.H1_H1 ;  /* 0x30000010ff207230 */ /* 0x000fe40000004100 */
[----:B------:R-:W-:Y:S01]  /*4590*/  FFMA.FTZ R30, R63, R65, R30 ;  /* 0x000000413f1e7223 */ /* 0x000fe2000001001e */
[----:B0-----:R-:W-:-:S04]  /*45a0*/  HADD2.F32 R64, -RZ, R33.H0_H0 ;  /* 0x20000021ff407230 */ /* 0x001fc80000004100 */
[----:B------:R0:W2:Y:S01]  /*45b0*/  I2F.F16 R70, R31 ;  /* 0x0000001f00467306 */ /* 0x0000a20000200c00 */
[----:B------:R-:W-:Y:S01]  /*45c0*/  FFMA.FTZ R13, R65, R64, R12 ;  /* 0x00000040410d7223 */ /* 0x000fe2000001000c */
[----:B-1----:R-:W-:Y:S02]  /*45d0*/  HADD2.F32 R34, -RZ, R34.H0_H0 ;  /* 0x20000022ff227230 */ /* 0x002fe40000004100 */
[----:B0-----:R-:W-:Y:S01]  /*45e0*/  FFMA.FTZ R31, R61, R53, R60 ;  /* 0x000000353d1f7223 */ /* 0x001fe2000001003c */
        /* <DEDUP_REMOVED lines=72> */
.L_x_2989:
        /* <DEDUP_REMOVED lines=26> */
[----:B------:R-:W-:Y:S02]  /*4c10*/  IADD3 R8, PT, PT, R8, -0x80, RZ ;  /* 0xffffff8008087810 */ /* 0x000fe40007ffe0ff */
[----:B------:R-:W-:Y:S01]  /*4c20*/  LOP3.LUT R0, R0, 0xff, RZ, 0xc0, !PT ;  /* 0x000000ff00007812 */ /* 0x000fe200078ec0ff */
[----:B------:R0:W-:Y:S01]  /*4c30*/  I2F.F16 R55, R4 ;  /* 0x0000000400377306 */ /* 0x0001e20000200c00 */
[----:B-1----:R-:W1:Y:S01]  /*4c40*/  LDS.64 R2, [UR4+0x30] ;  /* 0x00003004ff027984 */ /* 0x002e620008000a00 */
[----:B------:R-:W-:Y:S02]  /*4c50*/  LOP3.LUT R9, R9, 0xff, RZ, 0xc0, !PT ;  /* 0x000000ff09097812 */ /* 0x000fe400078ec0ff */
[----:B------:R-:W-:Y:S02]  /*4c60*/  LOP3.LUT R5, R5, 0xff, RZ, 0xc0, !PT ;  /* 0x000000ff05057812 */ /* 0x000fe400078ec0ff */
[----:B------:R-:W-:-:S02]  /*4c70*/  IADD3 R0, PT, PT, R0, -0x80, RZ ;  /* 0xffffff8000007810 */ /* 0x000fc40007ffe0ff */
[----:B------:R3:W-:Y:S01]  /*4c80*/  I2F.F16 R59, R8 ;  /* 0x00000008003b7306 */ /* 0x0007e20000200c00 */
[----:B0-----:R-:W-:Y:S02]  /*4c90*/  SHF.R.U32.HI R4, RZ, 0x8, R10 ;  /* 0x00000008ff047819 */ /* 0x001fe4000001160a */
[----:B------:R-:W-:Y:S02]  /*4ca0*/  LEA.HI R32, R11, 0xffffff80, RZ, 0x8 ;  /* 0xffffff800b207811 */ /* 0x000fe400078f40ff */
[----:B------:R-:W-:Y:S02]  /*4cb0*/  IADD3 R9, PT, PT, R9, -0x80, RZ ;  /* 0xffffff8009097810 */ /* 0x000fe40007ffe0ff */
[----:B------:R-:W-:Y:S01]  /*4cc0*/  LOP3.LUT R4, R4, 0xff, RZ, 0xc0, !PT ;  /* 0x000000ff04047812 */ /* 0x000fe200078ec0ff */
[----:B------:R-:W-:Y:S01]  /*4cd0*/  I2F.F16 R51, R0 ;  /* 0x0000000000337306 */ /* 0x000fe20000200c00 */
[----:B---3--:R-:W-:Y:S02]  /*4ce0*/  IADD3 R8, PT, PT, R5, -0x80, RZ ;  /* 0xffffff8005087810 */ /* 0x008fe40007ffe0ff */
[----:B------:R-:W-:-:S02]  /*4cf0*/  SHF.R.U32.HI R11, RZ, 0x10, R11 ;  /* 0x00000010ff0b7819 */ /* 0x000fc4000001160b */
[----:B------:R-:W-:Y:S02]  /*4d00*/  IADD3 R4, PT, PT, R4, -0x80, RZ ;  /* 0xffffff8004047810 */ /* 0x000fe40007ffe0ff */
[----:B------:R-:W-:Y:S01]  /*4d10*/  LOP3.LUT R11, R11, 0xff, RZ, 0xc0, !PT ;  /* 0x000000ff0b0b7812 */ /* 0x000fe200078ec0ff */
[----:B------:R-:W-:Y:S01]  /*4d20*/  I2F.F16 R60, R9 ;  /* 0x00000009003c7306 */ /* 0x000fe20000200c00 */
[----:B------:R-:W-:Y:S02]  /*4d30*/  LEA.HI R31, R10, 0xffffff80, RZ, 0x8 ;  /* 0xffffff800a1f7811 */ /* 0x000fe400078f40ff */
[----:B------:R-:W-:Y:S02]  /*4d40*/  SHF.R.U32.HI R10, RZ, 0x10, R10 ;  /* 0x00000010ff0a7819 */ /* 0x000fe4000001160a */
[----:B------:R-:W-:Y:S02]  /*4d50*/  IADD3 R11, PT, PT, R11, -0x80, RZ ;  /* 0xffffff800b0b7810 */ /* 0x000fe40007ffe0ff */
[----:B------:R-:W-:Y:S01]  /*4d60*/  LOP3.LUT R10, R10, 0xff, RZ, 0xc0, !PT ;  /* 0x000000ff0a0a7812 */ /* 0x000fe200078ec0ff */
[----:B------:R0:W-:Y:S01]  /*4d70*/  I2F.F16 R56, R8 ;  /* 0x0000000800387306 */ /* 0x0001e20000200c00 */
[----:B------:R-:W-:-:S02]  /*4d80*/  ISETP.NE.AND P0, PT, R6, 0x1, PT ;  /* 0x000000010600780c */ /* 0x000fc40003f05270 */
[----:B------:R-:W-:-:S05]  /*4d90*/  IADD3 R10, PT, PT, R10, -0x80, RZ ;  /* 0xffffff800a0a7810 */ /* 0x000fca0007ffe0ff */
        /* <DEDUP_REMOVED lines=33> */
[----:B------:R-:W-:Y:S01]  /*4fb0*/  HADD2.F32 R2, -RZ, R55.H0_H0 ;  /* 0x20000037ff027230 */ /* 0x000fe20000004100 */
[----:B------:R-:W-:Y:S01]  /*4fc0*/  IADD3 R43, PT, PT, R0, -0x80, RZ ;  /* 0xffffff80002b7810 */ /* 0x000fe20007ffe0ff */
[----:B------:R-:W-:Y:S01]  /*4fd0*/  HADD2.F32 R0, -RZ, R37.H0_H0 ;  /* 0x20000025ff007230 */ /* 0x000fe20000004100 */
[----:B------:R-:W-:Y:S01]  /*4fe0*/  LEA.HI R28, R12, 0xffffff80, RZ, 0x8 ;  /* 0xffffff800c1c7811 */ /* 0x000fe200078f40ff */
[----:B------:R1:W-:Y:S01]  /*4ff0*/  I2F.F16 R66, R11 ;  /* 0x0000000b00427306 */ /* 0x0003e20000200c00 */
[----:B------:R-:W-:Y:S01]  /*5000*/  SHF.R.U32.HI R36, RZ, 0x10, R12 ;  /* 0x00000010ff247819 */ /* 0x000fe2000001160c */
[----:B------:R-:W-:Y:S01]  /*5010*/  HADD2.F32 R35, -RZ, R56.H0_H0 ;  /* 0x20000038ff237230 */ /* 0x000fe20000004100 */
[----:B------:R-:W-:Y:S01]  /*5020*/  SHF.R.U32.HI R12, RZ, 0x8, R15 ;  /* 0x00000008ff0c7819 */ /* 0x000fe2000001160f */
[----:B------:R-:W-:Y:S01]  /*5030*/  FFMA.FTZ R56, R5, R2, RZ ;  /* 0x0000000205387223 */ /* 0x000fe200000100ff */
[----:B------:R-:W-:Y:S01]  /*5040*/  IADD3 R37, PT, PT, R4, -0x80, RZ ;  /* 0xffffff8004257810 */ /* 0x000fe20007ffe0ff */
[----:B------:R-:W-:Y:S01]  /*5050*/  HADD2.F32 R4, -RZ, R46.H0_H0 ;  /* 0x2000002eff047230 */ /* 0x000fe20000004100 */
[----:B------:R-:W-:Y:S01]  /*5060*/  IADD3 R46, PT, PT, R10, -0x80, RZ ;  /* 0xffffff800a2e7810 */ /* 0x000fe20007ffe0ff */
[----:B------:R-:W-:Y:S01]  /*5070*/  HADD2.F32 R10, -RZ, R45.H0_H0 ;  /* 0x2000002dff0a7230 */ /* 0x000fe20000004100 */
[----:B------:R-:W-:Y:S01]  /*5080*/  LOP3.LUT R50, R12, 0xff, RZ, 0xc0, !PT ;  /* 0x000000ff0c327812 */ /* 0x000fe200078ec0ff */
[----:B------:R-:W-:Y:S01]  /*5090*/  FFMA.FTZ R45, R3, R5, RZ ;  /* 0x00000005032d7223 */ /* 0x000fe200000100ff */
[----:B-1----:R-:W-:-:S02]  /*50a0*/  HADD2.F32 R11, -RZ, R51.H0_H0 ;  /* 0x20000033ff0b7230 */ /* 0x002fc40000004100 */
[C---:B------:R-:W-:Y:S01]  /*50b0*/  FFMA.FTZ R51, R5.reuse, R0, RZ ;  /* 0x0000000005337223 */ /* 0x040fe200000100ff */
[----:B------:R-:W-:Y:S02]  /*50c0*/  HADD2.F32 R12, -RZ, R52.H0_H0 ;  /* 0x20000034ff0c7230 */ /* 0x000fe40000004100 */
[----:B------:R-:W-:Y:S01]  /*50d0*/  FFMA.FTZ R55, R5, R4, RZ ;  /* 0x0000000405377223 */ /* 0x000fe200000100ff */
[----:B------:R-:W-:Y:S01]  /*50e0*/  FFMA.FTZ R52, R10, R44, R45 ;  /* 0x0000002c0a347223 */ /* 0x000fe2000001002d */
[----:B------:R-:W-:Y:S01]  /*50f0*/  LEA.HI R29, R13, 0xffffff80, RZ, 0x8 ;  /* 0xffffff800d1d7811 */ /* 0x000fe200078f40ff */
[----:B------:R-:W-:Y:S01]  /*5100*/  HADD2.F32 R5, -RZ, R59.H0_H0 ;  /* 0x2000003bff057230 */ /* 0x000fe20000004100 */
[----:B------:R-:W-:Y:S01]  /*5110*/  SHF.R.U32.HI R45, RZ, 0x10, R13 ;  /* 0x00000010ff2d7819 */ /* 0x000fe2000001160d */
[C---:B------:R-:W-:Y:S01]  /*5120*/  FFMA.FTZ R51, R44.reuse, R11, R51 ;  /* 0x0000000b2c337223 */ /* 0x040fe20000010033 */
[C---:B------:R-:W-:Y:S01]  /*5130*/  FFMA.FTZ R57, R44.reuse, R12, R55 ;  /* 0x0000000c2c397223 */ /* 0x040fe20000010037 */
[----:B------:R-:W-:Y:S01]  /*5140*/  FFMA.FTZ R58, R44, R35, R56 ;  /* 0x000000232c3a7223 */ /* 0x000fe20000010038 */
[----:B------:R-:W-:Y:S01]  /*5150*/  HADD2.F32 R13, -RZ, R60.H0_H0 ;  /* 0x2000003cff0d7230 */ /* 0x000fe20000004100 */
[----:B------:R-:W-:Y:S01]  /*5160*/  LOP3.LUT R44, R36, 0xff, RZ, 0xc0, !PT ;  /* 0x000000ff242c7812 */ /* 0x000fe200078ec0ff */
[----:B------:R1:W3:Y:S01]  /*5170*/  I2F.F16 R62, R37 ;  /* 0x00000025003e7306 */ /* 0x0002e20000200c00 */
[----:B------:R-:W-:-:S02]  /*5180*/  HADD2.F32 R36, -RZ, R61.H0_H0 ;  /* 0x2000003dff247230 */ /* 0x000fc40000004100 */
[----:B------:R-:W-:Y:S01]  /*5190*/  FFMA.FTZ R55, R5, R54, R52 ;  /* 0x0000003605377223 */ /* 0x000fe20000010034 */
[C---:B------:R-:W-:Y:S01]  /*51a0*/  FFMA.FTZ R52, R54.reuse, R13, R51 ;  /* 0x0000000d36347223 */ /* 0x040fe20000010033 */
[----:B------:R-:W-:Y:S01]  /*51b0*/  SHF.R.U32.HI R51, RZ, 0x10, R15 ;  /* 0x00000010ff337819 */ /* 0x000fe2000001160f */
[----:B--2---:R-:W-:Y:S02]  /*51c0*/  HADD2.F32 R38, -RZ, R38.H0_H0 ;  /* 0x20000026ff267230 */ /* 0x004fe40000004100 */
[----:B------:R-:W-:Y:S01]  /*51d0*/  FFMA.FTZ R56, R54, R36, R57 ;  /* 0x0000002436387223 */ /* 0x000fe20000010039 */
[----:B------:R-:W-:Y:S01]  /*51e0*/  IADD3 R44, PT, PT, R44, -0x80, RZ ;  /* 0xffffff802c2c7810 */ /* 0x000fe20007ffe0ff */
[----:B------:R-:W2:Y:S01]  /*51f0*/  I2F.F16 R42, R42 ;  /* 0x0000002a002a7306 */ /* 0x000ea20000200c00 */
[----:B-1----:R-:W-:Y:S01]  /*5200*/  HADD2.F32 R37, -RZ, R63.H0_H0 ;  /* 0x2000003fff257230 */ /* 0x002fe20000004100 */
[----:B------:R-:W-:Y:S01]  /*5210*/  LOP3.LUT R51, R51, 0xff, RZ, 0xc0, !PT ;  /* 0x000000ff33337812 */ /* 0x000fe200078ec0ff */
[----:B------:R-:W-:Y:S01]  /*5220*/  FFMA.FTZ R55, R34, R53, R55 ;  /* 0x0000003522377223 */ /* 0x000fe20000010037 */
[----:B------:R-:W-:Y:S01]  /*5230*/  LEA.HI R30, R14, 0xffffff80, RZ, 0x8 ;  /* 0xffffff800e1e7811 */ /* 0x000fe200078f40ff */
[C---:B------:R-:W-:Y:S01]  /*5240*/  FFMA.FTZ R61, R53.reuse, R33, R52 ;  /* 0x00000021353d7223 */ /* 0x040fe20000010034 */
[----:B------:R-:W-:Y:S01]  /*5250*/  FFMA.FTZ R57, R54, R37, R58 ;  /* 0x0000002536397223 */ /* 0x000fe2000001003a */
[----:B------:R-:W-:Y:S01]  /*5260*/  IADD3 R50, PT, PT, R50, -0x80, RZ ;  /* 0xffffff8032327810 */ /* 0x000fe20007ffe0ff */
[----:B------:R1:W-:Y:S01]  /*5270*/  I2F.F16 R58, R44 ;  /* 0x0000002c003a7306 */ /* 0x0003e20000200c00 */
[----:B------:R-:W-:Y:S01]  /*5280*/  SHF.R.U32.HI R14, RZ, 0x10, R14 ;  /* 0x00000010ff0e7819 */ /* 0x000fe2000001160e */
[----:B------:R-:W-:Y:S01]  /*5290*/  FFMA.FTZ R63, R53, R32, R57 ;  /* 0x00000020353f7223 */ /* 0x000fe20000010039 */
[--C-:B0-----:R-:W-:Y:S01]  /*52a0*/  HADD2.F32 R57, -RZ, R8.reuse.H1_H1 ;  /* 0x30000008ff397230 */ /* 0x101fe20000004100 */
[----:B------:R-:W-:Y:S01]  /*52b0*/  LOP3.LUT R45, R45, 0xff, RZ, 0xc0, !PT ;  /* 0x000000ff2d2d7812 */ /* 0x000fe200078ec0ff */
[----:B------:R-:W-:Y:S01]  /*52c0*/  FFMA.FTZ R56, R53, R31, R56 ;  /* 0x0000001f35387223 */ /* 0x000fe20000010038 */
[----:B------:R-:W-:Y:S01]  /*52d0*/  LOP3.LUT R14, R14, 0xff, RZ, 0xc0, !PT ;  /* 0x000000ff0e0e7812 */ /* 0x000fe200078ec0ff */
[--C-:B------:R-:W-:Y:S01]  /*52e0*/  HADD2.F32 R59, -RZ, R9.reuse.H0_H0 ;  /* 0x20000009ff3b7230 */ /* 0x100fe20000004100 */
[----:B------:R-:W-:Y:S01]  /*52f0*/  I2F.F16 R67, R50 ;  /* 0x0000003200437306 */ /* 0x000fe20000200c00 */
[----:B-1----:R-:W-:Y:S01]  /*5300*/  HADD2.F32 R44, -RZ, R8.H0_H0 ;  /* 0x20000008ff2c7230 */ /* 0x002fe20000004100 */
[----:B------:R-:W-:Y:S01]  /*5310*/  IADD3 R8, PT, PT, R51, -0x80, RZ ;  /* 0xffffff8033087810 */ /* 0x000fe20007ffe0ff */
[----:B---3--:R-:W-:Y:S01]  /*5320*/  HADD2.F32 R51, -RZ, R62.H0_H0 ;  /* 0x2000003eff337230 */ /* 0x008fe20000004100 */
[----:B------:R-:W-:Y:S01]  /*5330*/  IADD3 R45, PT, PT, R45, -0x80, RZ ;  /* 0xffffff802d2d7810 */ /* 0x000fe20007ffe0ff */
[----:B------:R-:W-:Y:S01]  /*5340*/  HADD2.F32 R9, -RZ, R9.H1_H1 ;  /* 0x30000009ff097230 */ /* 0x000fe20000004100 */
[----:B------:R-:W-:Y:S01]  /*5350*/  LEA.HI R53, R15, 0xffffff80, RZ, 0x8 ;  /* 0xffffff800f357811 */ /* 0x000fe200078f40ff */
[----:B------:R-:W-:Y:S01]  /*5360*/  HADD2.F32 R15, -RZ, R39.H0_H0 ;  /* 0x20000027ff0f7230 */ /* 0x000fe20000004100 */
[----:B------:R-:W0:Y:S01]  /*5370*/  I2F.F16 R43, R43 ;  /* 0x0000002b002b7306 */ /* 0x000e220000200c00 */
[----:B--2---:R-:W-:-:S02]  /*5380*/  HADD2.F32 R39, -RZ, R42.H0_H0 ;  /* 0x2000002aff277230 */ /* 0x004fc40000004100 */
[----:B------:R-:W-:Y:S01]  /*5390*/  FFMA.FTZ R55, R38, R44, R55 ;  /* 0x0000002c26377223 */ /* 0x000fe20000010037 */
[C---:B------:R-:W-:Y:S02]  /*53a0*/  FFMA.FTZ R54, R44.reuse, R15, R61 ;  /* 0x0000000f2c367223 */ /* 0x040fe4000001003d */
[----:B------:R-:W-:Y:S02]  /*53b0*/  FFMA.FTZ R61, R44, R39, R56 ;  /* 0x000000272c3d7223 */ /* 0x000fe40000010038 */
[----:B------:R1:W2:Y:S01]  /*53c0*/  I2F.F16 R64, R46 ;  /* 0x0000002e00407306 */ /* 0x0002a20000200c00 */
[----:B------:R-:W-:Y:S01]  /*53d0*/  FFMA.FTZ R54, R57, R51, R54 ;  /* 0x0000003339367223 */ /* 0x000fe20000010036 */
[----:B0-----:R-:W-:-:S06]  /*53e0*/  HADD2.F32 R52, -RZ, R43.H0_H0 ;  /* 0x2000002bff347230 */ /* 0x001fcc0000004100 */
[----:B------:R-:W0:Y:S01]  /*53f0*/  I2F.F16 R8, R8 ;  /* 0x0000000800087306 */ /* 0x000e220000200c00 */
[----:B-1----:R-:W-:Y:S01]  /*5400*/  IADD3 R46, PT, PT, R14, -0x80, RZ ;  /* 0xffffff800e2e7810 */ /* 0x002fe20007ffe0ff */
[----:B------:R-:W-:-:S05]  /*5410*/  HADD2.F32 R14, -RZ, R66.H0_H0 ;  /* 0x20000042ff0e7230 */ /* 0x000fca0000004100 */
[----:B------:R-:W-:Y:S01]  /*5420*/  FFMA.FTZ R63, R44, R14, R63 ;  /* 0x0000000e2c3f7223 */ /* 0x000fe2000001003f */
[----:B------:R1:W3:Y:S01]  /*5430*/  I2F.F16 R60, R45 ;  /* 0x0000002d003c7306 */ /* 0x0002e20000200c00 */
[----:B--2---:R-:W-:Y:S02]  /*5440*/  HADD2.F32 R50, -RZ, R64.H0_H0 ;  /* 0x20000040ff327230 */ /* 0x004fe40000004100 */
[----:B0-----:R-:W-:-:S05]  /*5450*/  HADD2.F32 R42, -RZ, R8.H0_H0 ;  /* 0x20000008ff2a7230 */ /* 0x001fca0000004100 */
[----:B------:R0:W2:Y:S01]  /*5460*/  I2F.F16 R65, R46 ;  /* 0x0000002e00417306 */ /* 0x0000a20000200c00 */
[----:B-1----:R-:W-:Y:S02]  /*5470*/  HADD2.F32 R45, -RZ, R58.H0_H0 ;  /* 0x2000003aff2d7230 */ /* 0x002fe40000004100 */
[----:B------:R-:W-:Y:S01]  /*5480*/  FFMA.FTZ R8, R52, R57, R55 ;  /* 0x0000003934087223 */ /* 0x000fe20000010037 */
[----:B------:R-:W-:Y:S01]  /*5490*/  FFMA.FTZ R58, R57, R50, R61 ;  /* 0x00000032393a7223 */ /* 0x000fe2000001003d */
[----:B------:R-:W-:Y:S02]  /*54a0*/  HADD2.F32 R55, -RZ, R17.H0_H0 ;  /* 0x20000011ff377230 */ /* 0x000fe40000004100 */
[----:B------:R-:W-:Y:S01]  /*54b0*/  FFMA.FTZ R8, R45, R59, R8 ;  /* 0x0000003b2d087223 */ /* 0x000fe20000010008 */
[----:B---3--:R-:W-:Y:S01]  /*54c0*/  HADD2.F32 R44, -RZ, R60.H0_H0 ;  /* 0x2000003cff2c7230 */ /* 0x008fe20000004100 */
[----:B------:R-:W1:Y:S01]  /*54d0*/  I2F.F16 R28, R28 ;  /* 0x0000001c001c7306 */ /* 0x000e620000200c00 */
[----:B0-----:R-:W-:-:S03]  /*54e0*/  HADD2.F32 R46, -RZ, R67.H0_H0 ;  /* 0x20000043ff2e7230 */ /* 0x001fc60000004100 */
[----:B------:R-:W-:Y:S01]  /*54f0*/  FFMA.FTZ R56, R59, R44, R54 ;  /* 0x0000002c3b387223 */ /* 0x000fe20000010036 */
[----:B------:R-:W-:Y:S02]  /*5500*/  HADD2.F32 R54, -RZ, R17.H1_H1 ;  /* 0x30000011ff367230 */ /* 0x000fe40000004100 */
[----:B------:R-:W-:Y:S01]  /*5510*/  FFMA.FTZ R63, R57, R46, R63 ;  /* 0x0000002e393f7223 */ /* 0x000fe2000001003f */
[----:B--2---:R-:W-:Y:S01]  /*5520*/  HADD2.F32 R43, -RZ, R65.H0_H0 ;  /* 0x20000041ff2b7230 */ /* 0x004fe20000004100 */
[----:B------:R-:W0:Y:S02]  /*5530*/  I2F.F16 R29, R29 ;  /* 0x0000001d001d7306 */ /* 0x000e240000200c00 */
[C---:B------:R-:W-:Y:S02]  /*5540*/  FFMA.FTZ R60, R59.reuse, R42, R63 ;  /* 0x0000002a3b3c7223 */ /* 0x040fe4000001003f */
[----:B------:R-:W-:Y:S01]  /*5550*/  FFMA.FTZ R58, R59, R43, R58 ;  /* 0x0000002b3b3a7223 */ /* 0x000fe2000001003a */
[----:B-1----:R-:W-:-:S03]  /*5560*/  HADD2.F32 R61, -RZ, R28.H0_H0 ;  /* 0x2000001cff3d7230 */ /* 0x002fc60000004100 */
        /* <DEDUP_REMOVED lines=78> */
.L_x_2990:
        /* <DEDUP_REMOVED lines=8> */
.L_x_2986:
[----:B------:R-:W0:Y:S02]  /*5ad0*/  LDCU UR5, c[0x0][0x3cc] ;  /* 0x00007980ff0577ac */ /* 0x000e240008000800 */
[----:B0-----:R-:W-:-:S04]  /*5ae0*/  VIMNMX R37, PT, PT, R25, UR5, PT ;  /* 0x0000000519257c48 */ /* 0x001fc8000bfe0100 */
[----:B------:R-:W-:-:S13]  /*5af0*/  ISETP.GT.AND P0, PT, R37, R18, PT ;  /* 0x000000122500720c */ /* 0x000fda0003f04270 */
[----:B------:R-:W-:Y:S05]  /*5b00*/  @!P0 BRA `(.L_x_2992) ;  /* 0x0000001c00788947 */ /* 0x000fea0003800000 */
[----:B------:R-:W0:Y:S01]  /*5b10*/  LDC.64 R2, c[0x0][0x3b8] ;  /* 0x0000ee00ff027b82 */ /* 0x000e220000000a00 */
[----:B------:R-:W-:Y:S02]  /*5b20*/  MOV R4, R28 ;  /* 0x0000001c00047202 */ /* 0x000fe40000000f00 */
[----:B------:R-:W-:Y:S01]  /*5b30*/  MOV R5, R29 ;  /* 0x0000001d00057202 */ /* 0x000fe20000000f00 */
[----:B0-----:R-:W-:-:S03]  /*5b40*/  IMAD.WIDE.U32 R2, R18, 0x4, R2 ;  /* 0x0000000412027825 */ /* 0x001fc600078e0002 */
[----:B------:R-:W-:-:S04]  /*5b50*/  IADD3 R26, P0, PT, R2, 0x2, RZ ;  /* 0x00000002021a7810 */ /* 0x000fc80007f1e0ff */
[----:B------:R-:W-:-:S09]  /*5b60*/  IADD3.X R27, PT, PT, RZ, R3, RZ, P0, !PT ;  /* 0x00000003ff1b7210 */ /* 0x000fd200007fe4ff */
.L_x_2995:
        /* <DEDUP_REMOVED lines=9> */
[----:B------:R-:W-:-:S04]  /*5c00*/  IMAD.WIDE R12, R7, 0x4, R32 ;  /* 0x00000004070c7825 */ /* 0x000fc800078e0220 */
[----:B------:R-:W-:Y:S02]  /*5c10*/  IMAD.WIDE R2, R7, 0x4, R12 ;  /* 0x0000000407027825 */ /* 0x000fe400078e020c */
[----:B------:R-:W5:Y:S04]  /*5c20*/  LDG.E.128.CONSTANT R12, desc[UR8][R12.64] ;  /* 0x000000080c0c7981 */ /* 0x000f68000c1e9d00 */
[----:B------:R1:W5:Y:S01]  /*5c30*/  LDG.E.128.CONSTANT R8, desc[UR8][R2.64] ;  /* 0x0000000802087981 */ /* 0x000362000c1e9d00 */
        /* <DEDUP_REMOVED lines=60> */
[----:B------:R-:W-:Y:S02]  /*6000*/  LOP3.LUT R0, R33, 0x300030, R38, 0xf8, !PT ;  /* 0x0030003021007812 */ /* 0x000fe400078ef826 */
[----:B------:R-:W-:Y:S02]  /*6010*/  LOP3.LUT R33, R52, 0xf000f, RZ, 0xc0, !PT ;  /* 0x000f000f34217812 */ /* 0x000fe400078ec0ff */
[--C-:B------:R-:W-:Y:S02]  /*6020*/  SHF.R.U32.HI R68, RZ, 0xa, R34.reuse ;  /* 0x0000000aff447819 */ /* 0x100fe40000011622 */
[----:B------:R-:W-:Y:S02]  /*6030*/  LOP3.LUT R41, R34, 0x3f003f, RZ, 0xc0, !PT ;  /* 0x003f003f22297812 */ /* 0x000fe400078ec0ff */
[----:B------:R-:W-:Y:S02]  /*6040*/  SHF.R.U32.HI R43, RZ, 0x6, R34 ;  /* 0x00000006ff2b7819 */ /* 0x000fe40000011622 */
[----:B------:R-:W-:-:S02]  /*6050*/  LOP3.LUT R40, R35, 0x3f003f, RZ, 0xc0, !PT ;  /* 0x003f003f23287812 */ /* 0x000fc400078ec0ff */
[--C-:B------:R-:W-:Y:S02]  /*6060*/  SHF.R.U32.HI R34, RZ, 0x8, R35.reuse ;  /* 0x00000008ff227819 */ /* 0x100fe40000011623 */
[--C-:B------:R-:W-:Y:S02]  /*6070*/  SHF.R.U32.HI R73, RZ, 0xa, R35.reuse ;  /* 0x0000000aff497819 */ /* 0x100fe40000011623 */
[----:B------:R-:W-:Y:S02]  /*6080*/  SHF.R.U32.HI R42, RZ, 0x6, R35 ;  /* 0x00000006ff2a7819 */ /* 0x000fe40000011623 */
[----:B------:R-:W-:Y:S02]  /*6090*/  LOP3.LUT R35, R46, 0xf000f, RZ, 0xc0, !PT ;  /* 0x000f000f2e237812 */ /* 0x000fe400078ec0ff */
[----:B------:R-:W-:Y:S02]  /*60a0*/  LOP3.LUT R46, R33, 0x300030, R60, 0xf8, !PT ;  /* 0x00300030212e7812 */ /* 0x000fe400078ef83c */
[----:B------:R-:W-:-:S02]  /*60b0*/  LOP3.LUT R33, R56, 0x64006400, RZ, 0xfc, !PT ;  /* 0x6400640038217812 */ /* 0x000fc400078efcff */
[----:B------:R-:W-:Y:S02]  /*60c0*/  LOP3.LUT R36, R36, 0x300030, R39, 0xf8, !PT ;  /* 0x0030003024247812 */ /* 0x000fe400078ef827 */
[----:B------:R-:W-:Y:S02]  /*60d0*/  LOP3.LUT R38, R35, 0x300030, R32, 0xf8, !PT ;  /* 0x0030003023267812 */ /* 0x000fe400078ef820 */
[----:B------:R-:W-:Y:S01]  /*60e0*/  LOP3.LUT R56, R55, 0x64006400, RZ, 0xfc, !PT ;  /* 0x6400640037387812 */ /* 0x000fe200078efcff */
[----:B------:R-:W-:Y:S01]  /*60f0*/  HADD2 R55, R33, -1056, -1056 ;  /* 0xe420e42021377430 */ /* 0x000fe20000000000 */
[----:B------:R-:W-:Y:S02]  /*6100*/  LOP3.LUT R39, R47, 0x300030, R48, 0xf8, !PT ;  /* 0x003000302f277812 */ /* 0x000fe400078ef830 */
[----:B------:R-:W-:Y:S01]  /*6110*/  LOP3.LUT R32, R54, 0x64006400, RZ, 0xfc, !PT ;  /* 0x6400640036207812 */ /* 0x000fe200078efcff */
[----:B------:R-:W-:Y:S01]  /*6120*/  HADD2 R56, R56, -1056, -1056 ;  /* 0xe420e42038387430 */ /* 0x000fe20000000000 */
[----:B------:R-:W-:-:S02]  /*6130*/  LOP3.LUT R47, R71, 0xf000f, RZ, 0xc0, !PT ;  /* 0x000f000f472f7812 */ /* 0x000fc400078ec0ff */
[----:B------:R-:W-:Y:S02]  /*6140*/  LOP3.LUT R35, R58, 0xf000f, RZ, 0xc0, !PT ;  /* 0x000f000f3a237812 */ /* 0x000fe400078ec0ff */
[----:B------:R-:W-:Y:S01]  /*6150*/  LOP3.LUT R54, R53, 0x64006400, RZ, 0xfc, !PT ;  /* 0x6400640035367812 */ /* 0x000fe200078efcff */
[----:B------:R-:W-:Y:S01]  /*6160*/  HADD2 R53, R32, -1056, -1056 ;  /* 0xe420e42020357430 */ /* 0x000fe20000000000 */
[----:B------:R-:W-:Y:S01]  /*6170*/  LOP3.LUT R58, R57, 0x64006400, RZ, 0xfc, !PT ;  /* 0x64006400393a7812 */ /* 0x000fe200078efcff */
[-C--:B0-----:R-:W-:Y:S01]  /*6180*/  HFMA2 R32, R49, R28.reuse, RZ ;  /* 0x0000001c31207231 */ /* 0x081fe200000000ff */
[----:B------:R-:W-:Y:S01]  /*6190*/  LOP3.LUT R47, R47, 0x300030, R34, 0xf8, !PT ;  /* 0x003000302f2f7812 */ /* 0x000fe200078ef822 */
[-C--:B------:R-:W-:Y:S02]  /*61a0*/  HFMA2 R34, R55, R28.reuse, RZ ;  /* 0x0000001c37227231 */ /* 0x080fe400000000ff */
[----:B------:R-:W-:Y:S01]  /*61b0*/  HADD2 R54, R54, -1056, -1056 ;  /* 0xe420e42036367430 */ /* 0x000fe20000000000 */
[----:B------:R-:W-:Y:S01]  /*61c0*/  LOP3.LUT R48, R72, 0xf000f, RZ, 0xc0, !PT ;  /* 0x000f000f48307812 */ /* 0x000fe200078ec0ff */
[----:B------:R-:W-:Y:S01]  /*61d0*/  HADD2 R58, R58, -1056, -1056 ;  /* 0xe420e4203a3a7430 */ /* 0x000fe20000000000 */
[----:B------:R-:W-:Y:S01]  /*61e0*/  LOP3.LUT R60, R70, 0x64006400, RZ, 0xfc, !PT ;  /* 0x64006400463c7812 */ /* 0x000fe200078efcff */
[----:B------:R-:W-:Y:S01]  /*61f0*/  HFMA2 R33, R53, R28, RZ.H0_H0 ;  /* 0x0000001c35217231 */ /* 0x000fe200000400ff */
[----:B------:R-:W-:Y:S01]  /*6200*/  LOP3.LUT R52, R35, 0x300030, R68, 0xf8, !PT ;  /* 0x0030003023347812 */ /* 0x000fe200078ef844 */
[----:B------:R-:W-:-:S02]  /*6210*/  HFMA2 R70, R54, R29, R32 ;  /* 0x0000001d36467231 */ /* 0x000fc40000000020 */
[----:B------:R-:W-:Y:S02]  /*6220*/  HADD2 R57, R69, -1056, -1056 ;  /* 0xe420e42045397430 */ /* 0x000fe40000000000 */
[-C--:B------:R-:W-:Y:S02]  /*6230*/  HFMA2 R72, R58, R29.reuse, R34 ;  /* 0x0000001d3a487231 */ /* 0x080fe40000000022 */
[-C--:B------:R-:W-:Y:S01]  /*6240*/  HFMA2 R71, R56, R29.reuse, R33 ;  /* 0x0000001d38477231 */ /* 0x080fe20000000021 */
[----:B------:R-:W-:Y:S01]  /*6250*/  LOP3.LUT R48, R48, 0x300030, R73, 0xf8, !PT ;  /* 0x0030003030307812 */ /* 0x000fe200078ef849 */
        /* <DEDUP_REMOVED lines=22> */
[-C--:B------:R-:W-:Y:S02]  /*63c0*/  HFMA2 R71, R61, R30.reuse, R71 ;  /* 0x0000001e3d477231 */ /* 0x080fe40000000047 */
[-C--:B------:R-:W-:Y:S02]  /*63d0*/  HFMA2 R70, R62, R31.reuse, R70 ;  /* 0x0000001f3e467231 */ /* 0x080fe40000000046 */
[----:B------:R-:W-:Y:S01]  /*63e0*/  HFMA2 R73, R65, R30, R73 ;  /* 0x0000001e41497231 */ /* 0x000fe20000000049 */
[----:B------:R-:W-:Y:S01]  /*63f0*/  LOP3.LUT R30, R41, 0x64006400, RZ, 0xfc, !PT ;  /* 0x64006400291e7812 */ /* 0x000fe200078efcff */
[----:B------:R-:W-:Y:S02]  /*6400*/  HADD2 R64, R28, -1056, -1056 ;  /* 0xe420e4201c407430 */ /* 0x000fe40000000000 */
[----:B------:R-:W-:-:S02]  /*6410*/  HFMA2 R72, R66, R31, R72 ;  /* 0x0000001f42487231 */ /* 0x000fc40000000048 */
        /* <DEDUP_REMOVED lines=12> */
[----:B0-----:R-:W-:-:S02]  /*64e0*/  HFMA2 R70, R41, R32, R70 ;  /* 0x0000002029467231 */ /* 0x001fc40000000046 */
[----:B------:R-:W-:Y:S02]  /*64f0*/  HADD2 R51, R40, -1056, -1056 ;  /* 0xe420e42028337430 */ /* 0x000fe40000000000 */
[-C--:B------:R-:W-:Y:S01]  /*6500*/  HFMA2 R72, R45, R32.reuse, R72 ;  /* 0x000000202d487231 */ /* 0x080fe20000000048 */
        /* <DEDUP_REMOVED lines=13> */
[-C--:B------:R-:W-:Y:S01]  /*65e0*/  HFMA2 R70, R67, R34.reuse, R70 ;  /* 0x0000002243467231 */ /* 0x080fe20000000046 */
[----:B------:R-:W-:Y:S01]  /*65f0*/  LOP3.LUT R38, R38, 0x64006400, RZ, 0xfc, !PT ;  /* 0x6400640026267812 */ /* 0x000fe200078efcff */
        /* <DEDUP_REMOVED lines=8> */
[----:B------:R-:W-:Y:S02]  /*6680*/  HADD2 R52, R52, -1056, -1056 ;  /* 0xe420e42034347430 */ /* 0x000fe40000000000 */
[----:B------:R-:W-:Y:S02]  /*6690*/  HFMA2 R71, R44, R33, R71 ;  /* 0x000000212c477231 */ /* 0x000fe40000000047 */
[----:B------:R-:W-:-:S02]  /*66a0*/  HFMA2 R70, R0, R35, R70 ;  /* 0x0000002300467231 */ /* 0x000fc40000000046 */
[----:B------:R-:W-:Y:S02]  /*66b0*/  HADD2 R38, R38, -1056, -1056 ;  /* 0xe420e42026267430 */ /* 0x000fe40000000000 */
[----:B------:R-:W-:Y:S02]  /*66c0*/  HFMA2 R73, R40, R33, R73 ;  /* 0x0000002128497231 */ /* 0x000fe40000000049 */
[----:B------:R-:W-:Y:S02]  /*66d0*/  HFMA2 R72, R52, R35, R72 ;  /* 0x0000002334487231 */ /* 0x000fe40000000048 */
[----:B------:R-:W-:Y:S02]  /*66e0*/  HADD2 R47, R47, -1056, -1056 ;  /* 0xe420e4202f2f7430 */ /* 0x000fe40000000000 */
        /* <DEDUP_REMOVED lines=57> */
.L_x_2993:
[----:B------:R-:W-:Y:S01]  /*6a80*/  MOV R32, R4 ;  /* 0x0000000400207202 */ /* 0x000fe20000000f00 */
[----:B------:R-:W-:Y:S01]  /*6a90*/  IMAD.WIDE R2, R7, 0x4, R2 ;  /* 0x0000000407027825 */ /* 0x000fe200078e0202 */
[----:B------:R-:W-:Y:S01]  /*6aa0*/  MOV R33, R5 ;  /* 0x0000000500217202 */ /* 0x000fe20000000f00 */
[----:B------:R-:W-:Y:S06]  /*6ab0*/  @!P1 BRA `(.L_x_2994) ;  /* 0x0000000c006c9947 */ /* 0x000fec0003800000 */
[----:B-----5:R-:W2:Y:S01]  /*6ac0*/  LDG.E.128.CONSTANT R28, desc[UR8][R2.64] ;  /* 0x00000008021c7981 */ /* 0x020ea2000c1e9d00 */
        /* <DEDUP_REMOVED lines=20> */
[----:B------:R-:W-:Y:S02]  /*6c10*/  LOP3.LUT R4, R4, 0xf000f, RZ, 0xc0, !PT ;  /* 0x000f000f04047812 */ /* 0x000fe400078ec0ff */
[----:B------:R-:W-:Y:S02]  /*6c20*/  LOP3.LUT R44, R12, 0x3f003f, RZ, 0xc0, !PT ;  /* 0x003f003f0c2c7812 */ /* 0x000fe400078ec0ff */
        /* <DEDUP_REMOVED lines=29> */
[----:B------:R-:W-:Y:S01]  /*6e00*/  ISETP.NE.AND P0, PT, R6, 0x1, PT ;  /* 0x000000010600780c */ /* 0x000fe20003f05270 */
[----:B------:R-:W-:Y:S01]  /*6e10*/  HADD2 R59, R59, -1056, -1056 ;  /* 0xe420e4203b3b7430 */ /* 0x000fe20000000000 */
[----:B------:R-:W-:Y:S02]  /*6e20*/  LOP3.LUT R61, R61, 0x64006400, RZ, 0xfc, !PT ;  /* 0x640064003d3d7812 */ /* 0x000fe400078efcff */
[--C-:B--2---:R-:W-:Y:S02]  /*6e30*/  SHF.R.U32.HI R13, RZ, 0xa, R28.reuse ;  /* 0x0000000aff0d7819 */ /* 0x104fe4000001161c */
[--C-:B------:R-:W-:Y:S02]  /*6e40*/  SHF.R.U32.HI R5, RZ, 0x8, R28.reuse ;  /* 0x00000008ff057819 */ /* 0x100fe4000001161c */
[----:B------:R-:W-:Y:S02]  /*6e50*/  LOP3.LUT R38, R28, 0x3f003f, RZ, 0xc0, !PT ;  /* 0x003f003f1c267812 */ /* 0x000fe400078ec0ff */
[----:B------:R-:W-:-:S02]  /*6e60*/  SHF.R.U32.HI R39, RZ, 0x6, R28 ;  /* 0x00000006ff277819 */ /* 0x000fc4000001161c */
[--C-:B------:R-:W-:Y:S02]  /*6e70*/  SHF.R.U32.HI R15, RZ, 0x8, R29.reuse ;  /* 0x00000008ff0f7819 */ /* 0x100fe4000001161d */
[----:B------:R-:W-:Y:S02]  /*6e80*/  SHF.R.U32.HI R28, RZ, 0xa, R29 ;  /* 0x0000000aff1c7819 */ /* 0x000fe4000001161d */
[----:B------:R-:W-:Y:S02]  /*6e90*/  LOP3.LUT R4, R4, 0x300030, R13, 0xf8, !PT ;  /* 0x0030003004047812 */ /* 0x000fe400078ef80d */
[----:B------:R-:W-:Y:S02]  /*6ea0*/  SHF.R.U32.HI R47, RZ, 0x8, R30 ;  /* 0x00000008ff2f7819 */ /* 0x000fe4000001161e */
[----:B------:R-:W-:Y:S02]  /*6eb0*/  SHF.R.U32.HI R64, RZ, 0xa, R31 ;  /* 0x0000000aff407819 */ /* 0x000fe4000001161f */
[----:B------:R-:W-:-:S02]  /*6ec0*/  LOP3.LUT R13, R62, 0xf000f, RZ, 0xc0, !PT ;  /* 0x000f000f3e0d7812 */ /* 0x000fc400078ec0ff */
[----:B------:R-:W-:Y:S02]  /*6ed0*/  LOP3.LUT R0, R0, 0x300030, R5, 0xf8, !PT ;  /* 0x0030003000007812 */ /* 0x000fe400078ef805 */
[----:B------:R-:W-:Y:S02]  /*6ee0*/  LOP3.LUT R5, R40, 0x300030, R15, 0xf8, !PT ;  /* 0x0030003028057812 */ /* 0x000fe400078ef80f */
[----:B------:R-:W-:Y:S02]  /*6ef0*/  LOP3.LUT R28, R41, 0x300030, R28, 0xf8, !PT ;  /* 0x00300030291c7812 */ /* 0x000fe400078ef81c */
[----:B------:R-:W-:Y:S02]  /*6f00*/  LOP3.LUT R41, R42, 0x300030, R47, 0xf8, !PT ;  /* 0x003000302a297812 */ /* 0x000fe400078ef82f */
[----:B------:R-:W-:Y:S02]  /*6f10*/  LOP3.LUT R40, R13, 0x300030, R64, 0xf8, !PT ;  /* 0x003000300d287812 */ /* 0x000fe400078ef840 */
        /* <DEDUP_REMOVED lines=8> */
[----:B------:R-:W-:Y:S01]  /*6fa0*/  LOP3.LUT R42, R14, 0x300030, R63, 0xf8, !PT ;  /* 0x003000300e2a7812 */ /* 0x000fe200078ef83f */
[----:B0-----:R-:W-:-:S02]  /*6fb0*/  HFMA2 R12, R45, R8, RZ ;  /* 0x000000082d0c7231 */ /* 0x001fc400000000ff */
[----:B------:R-:W-:Y:S02]  /*6fc0*/  HADD2 R48, R13, -1056, -1056 ;  /* 0xe420e4200d307430 */ /* 0x000fe40000000000 */
[-C--:B------:R-:W-:Y:S02]  /*6fd0*/  HFMA2 R14, R49, R8.reuse, RZ ;  /* 0x00000008310e7231 */ /* 0x080fe400000000ff */
[-C--:B------:R-:W-:Y:S01]  /*6fe0*/  HFMA2 R13, R47, R8.reuse, RZ.H0_H0 ;  /* 0x000000082f0d7231 */ /* 0x080fe200000400ff */
[----:B------:R-:W-:Y:S01]  /*6ff0*/  LOP3.LUT R43, R43, 0x300030, R50, 0xf8, !PT ;  /* 0x003000302b2b7812 */ /* 0x000fe200078ef832 */
[----:B------:R-:W-:Y:S01]  /*7000*/  HFMA2 R8, R51, R8, RZ.H0_H0 ;  /* 0x0000000833087231 */ /* 0x000fe200000400ff */
[----:B------:R-:W-:Y:S01]  /*7010*/  LOP3.LUT R50, R58, 0x64006400, RZ, 0xfc, !PT ;  /* 0x640064003a327812 */ /* 0x000fe200078efcff */
[-C--:B------:R-:W-:Y:S02]  /*7020*/  HFMA2 R63, R46, R9.reuse, R13 ;  /* 0x000000092e3f7231 */ /* 0x080fe4000000000d */
[-C--:B------:R-:W-:Y:S01]  /*7030*/  HFMA2 R62, R44, R9.reuse, R12 ;  /* 0x000000092c3e7231 */ /* 0x080fe2000000000c */
[----:B------:R-:W-:Y:S01]  /*7040*/  LOP3.LUT R58, R57, 0x64006400, RZ, 0xfc, !PT ;  /* 0x64006400393a7812 */ /* 0x000fe200078efcff */
[----:B------:R-:W-:-:S02]  /*7050*/  HFMA2 R64, R48, R9, R14 ;  /* 0x0000000930407231 */ /* 0x000fc4000000000e */
[----:B------:R-:W-:Y:S01]  /*7060*/  HADD2 R50, R50, -1056, -1056 ;  /* 0xe420e42032327430 */ /* 0x000fe20000000000 */
[----:B------:R-:W0:Y:S01]  /*7070*/  LDS.128 R12, [UR4+0x30] ;  /* 0x00003004ff0c7984 */ /* 0x000e220008000c00 */
[----:B------:R-:W-:Y:S01]  /*7080*/  HADD2 R57, R56, -1056, -1056 ;  /* 0xe420e42038397430 */ /* 0x000fe20000000000 */
[----:B------:R-:W-:Y:S01]  /*7090*/  LOP3.LUT R35, R29, 0x3f003f, RZ, 0xc0, !PT ;  /* 0x003f003f1d237812 */ /* 0x000fe200078ec0ff */
[----:B------:R-:W-:Y:S01]  /*70a0*/  HFMA2 R65, R50, R9, R8 ;  /* 0x0000000932417231 */ /* 0x000fe20000000008 */
[----:B------:R-:W-:Y:S01]  /*70b0*/  LOP3.LUT R8, R53, 0x64006400, RZ, 0xfc, !PT ;  /* 0x6400640035087812 */ /* 0x000fe200078efcff */
[----:B------:R-:W-:Y:S01]  /*70c0*/  HADD2 R53, R52, -1056, -1056 ;  /* 0xe420e42034357430 */ /* 0x000fe20000000000 */
[----:B------:R-:W-:Y:S01]  /*70d0*/  LOP3.LUT R9, R55, 0x64006400, RZ, 0xfc, !PT ;  /* 0x6400640037097812 */ /* 0x000fe200078efcff */
[-C--:B------:R-:W-:Y:S01]  /*70e0*/  HFMA2 R64, R57, R10.reuse, R64 ;  /* 0x0000000a39407231 */ /* 0x080fe20000000040 */
[----:B------:R-:W-:Y:S01]  /*70f0*/  SHF.R.U32.HI R36, RZ, 0x6, R29 ;  /* 0x00000006ff247819 */ /* 0x000fe2000001161d */
        /* <DEDUP_REMOVED lines=8> */
[----:B------:R-:W-:Y:S01]  /*7180*/  SHF.R.U32.HI R30, RZ, 0x6, R30 ;  /* 0x00000006ff1e7819 */ /* 0x000fe2000001161e */
[----:B------:R-:W-:Y:S02]  /*7190*/  HFMA2 R65, R59, R10, R65 ;  /* 0x0000000a3b417231 */ /* 0x000fe40000000041 */
        /* <DEDUP_REMOVED lines=17> */
[----:B------:R-:W-:Y:S01]  /*72b0*/  LOP3.LUT R0, R0, 0x64006400, RZ, 0xfc, !PT ;  /* 0x6400640000007812 */ /* 0x000fe200078efcff */
[----:B------:R-:W-:Y:S01]  /*72c0*/  HADD2 R36, R9, -1056, -1056 ;  /* 0xe420e42009247430 */ /* 0x000fe20000000000 */
[----:B------:R-:W-:Y:S01]  /*72d0*/  SHF.R.U32.HI R31, RZ, 0x6, R31 ;  /* 0x00000006ff1f7819 */ /* 0x000fe2000001161f */
[----:B------:R-:W-:-:S02]  /*72e0*/  HADD2 R34, R34, -1056, -1056 ;  /* 0xe420e42022227430 */ /* 0x000fc40000000000 */
[-C--:B0-----:R-:W-:Y:S01]  /*72f0*/  HFMA2 R62, R29, R12.reuse, R62 ;  /* 0x0000000c1d3e7231 */ /* 0x081fe2000000003e */
[----:B------:R-:W-:Y:S01]  /*7300*/  LOP3.LUT R41, R41, 0x64006400, RZ, 0xfc, !PT ;  /* 0x6400640029297812 */ /* 0x000fe200078efcff */
[----:B------:R-:W-:Y:S01]  /*7310*/  HFMA2 R64, R39, R12, R64 ;  /* 0x0000000c27407231 */ /* 0x000fe20000000040 */
[----:B------:R-:W-:Y:S01]  /*7320*/  LOP3.LUT R35, R35, 0x64006400, RZ, 0xfc, !PT ;  /* 0x6400640023237812 */ /* 0x000fe200078efcff */
[----:B------:R-:W-:Y:S01]  /*7330*/  HADD2 R61, R0, -1056, -1056 ;  /* 0xe420e420003d7430 */ /* 0x000fe20000000000 */
[----:B------:R-:W-:Y:S01]  /*7340*/  LOP3.LUT R11, R31, 0x3f003f, RZ, 0xc0, !PT ;  /* 0x003f003f1f0b7812 */ /* 0x000fe200078ec0ff */
[----:B------:R-:W-:Y:S01]  /*7350*/  HADD2 R41, R41, -1056, -1056 ;  /* 0xe420e42029297430 */ /* 0x000fe20000000000 */
[----:B------:R-:W-:Y:S01]  /*7360*/  LOP3.LUT R4, R4, 0x64006400, RZ, 0xfc, !PT ;  /* 0x6400640004047812 */ /* 0x000fe200078efcff */
[----:B------:R-:W-:Y:S02]  /*7370*/  HFMA2 R62, R30, R13, R62 ;  /* 0x0000000d1e3e7231 */ /* 0x000fe4000000003e */
[----:B------:R-:W-:-:S02]  /*7380*/  HADD2 R31, R35, -1056, -1056 ;  /* 0xe420e420231f7430 */ /* 0x000fc40000000000 */
[----:B------:R-:W-:Y:S01]  /*7390*/  HFMA2 R64, R36, R13, R64 ;  /* 0x0000000d24407231 */ /* 0x000fe20000000040 */
[----:B------:R-:W-:Y:S01]  /*73a0*/  LOP3.LUT R11, R11, 0x64006400, RZ, 0xfc, !PT ;  /* 0x640064000b0b7812 */ /* 0x000fe200078efcff */
[----:B------:R-:W-:Y:S01]  /*73b0*/  HADD2 R35, R10, -1056, -1056 ;  /* 0xe420e4200a237430 */ /* 0x000fe20000000000 */
[----:B------:R-:W-:Y:S01]  /*73c0*/  LOP3.LUT R43, R43, 0x64006400, RZ, 0xfc, !PT ;  /* 0x640064002b2b7812 */ /* 0x000fe200078efcff */
[----:B------:R-:W-:Y:S01]  /*73d0*/  HFMA2 R63, R31, R12, R63 ;  /* 0x0000000c1f3f7231 */ /* 0x000fe2000000003f */
[----:B------:R-:W-:Y:S01]  /*73e0*/  LOP3.LUT R5, R5, 0x64006400, RZ, 0xfc, !PT ;  /* 0x6400640005057812 */ /* 0x000fe200078efcff */
        /* <DEDUP_REMOVED lines=10> */
[-C--:B------:R-:W-:Y:S02]  /*7490*/  HFMA2 R63, R34, R13.reuse, R63 ;  /* 0x0000000d223f7231 */ /* 0x080fe4000000003f */
[----:B------:R-:W-:Y:S02]  /*74a0*/  HADD2 R0, R5, -1056, -1056 ;  /* 0xe420e42005007430 */ /* 0x000fe40000000000 */
[----:B------:R-:W-:Y:S02]  /*74b0*/  HFMA2 R65, R38, R13, R65 ;  /* 0x0000000d26417231 */ /* 0x000fe40000000041 */
[----:B------:R-:W-:Y:S02]  /*74c0*/  HFMA2 R64, R43, R15, R64 ;  /* 0x0000000f2b407231 */ /* 0x000fe40000000040 */
[----:B------:R-:W-:-:S02]  /*74d0*/  HADD2 R67, R42, -1056, -1056 ;  /* 0xe420e4202a437430 */ /* 0x000fc40000000000 */
        /* <DEDUP_REMOVED lines=44> */
[----:B------:R-:W-:-:S02]  /*77a0*/  HFMA2 R5, R30, R13, R5 ;  /* 0x0000000d1e057231 */ /* 0x000fc40000000005 */
[----:B------:R-:W-:Y:S02]  /*77b0*/  HFMA2 R28, R36, R13, R28 ;  /* 0x0000000d241c7231 */ /* 0x000fe4000000001c */
        /* <DEDUP_REMOVED lines=11> */
.L_x_2994:
        /* <DEDUP_REMOVED lines=8> */
.L_x_2992:
        /* <DEDUP_REMOVED lines=10> */
.L_x_3001:
[----:B------:R-:W-:Y:S01]  /*7990*/  ISETP.NE.AND P0, PT, R18, R19, PT ;  /* 0x000000131200720c */ /* 0x000fe20003f05270 */
[----:B------:R-:W0:-:S12]  /*79a0*/  LDC R7, c[0x0][0x3ac] ;  /* 0x0000eb00ff077b82 */ /* 0x000e180000000800 */
[----:B------:R-:W-:Y:S01]  /*79b0*/  @!P0 LEA R4, R24, R1, 0x3 ;  /* 0x0000000118048211 */ /* 0x000fe200078e18ff */
[----:B------:R-:W2:Y:S05]  /*79c0*/  @!P0 LDG.E.U16.CONSTANT R3, desc[UR8][R14.64] ;  /* 0x000000080e038981 */ /* 0x000eaa000c1e9500 */
[----:B------:R-:W3:Y:S01]  /*79d0*/  @!P0 LDL.64 R4, [R4+0x8] ;  /* 0x0000080004048983 */ /* 0x000ee20000100a00 */
[----:B------:R-:W-:Y:S02]  /*79e0*/  ISETP.GE.AND P1, PT, R6, 0x1, PT ;  /* 0x000000010600780c */ /* 0x000fe40003f26270 */
[----:B------:R-:W-:Y:S01]  /*79f0*/  @!P0 IADD3 R0, PT, PT, R24, 0x1, RZ ;  /* 0x0000000118008810 */ /* 0x000fe20007ffe0ff */
[----:B------:R-:W-:-:S02]  /*7a00*/  HFMA2 R12, -RZ, RZ, 0, 0.0625 ;  /* 0x00002c00ff0c7431 */ /* 0x000fc400000001ff */
[----:B0-----:R-:W-:Y:S01]  /*7a10*/  IMAD.WIDE R10, R7, 0x4, R8 ;  /* 0x00000004070a7825 */ /* 0x001fe200078e0208 */
        /* <DEDUP_REMOVED lines=8> */
[--C-:B------:R-:W-:Y:S01]  /*7aa0*/  HADD2.F32 R67, -RZ, R17.reuse.H0_H0 ;  /* 0x20000011ff437230 */ /* 0x100fe20000004100 */
[----:B------:R-:W-:Y:S01]  /*7ab0*/  ISETP.NE.AND P0, PT, R6, 0x1, PT ;  /* 0x000000010600780c */ /* 0x000fe20003f05270 */
[----:B------:R-:W-:Y:S01]  /*7ac0*/  HADD2.F32 R69, -RZ, R17.H1_H1 ;  /* 0x30000011ff457230 */ /* 0x000fe20000004100 */
[----:B------:R-:W0:Y:S02]  /*7ad0*/  LDS.64 R38, [UR4] ;  /* 0x00000004ff267984 */ /* 0x000e240008000a00 */
[--C-:B0-----:R-:W-:Y:S02]  /*7ae0*/  HADD2.F32 R5, -RZ, R38.reuse.H0_H0 ;  /* 0x20000026ff057230 */ /* 0x101fe40000004100 */
[----:B------:R-:W-:Y:S02]  /*7af0*/  HADD2.F32 R38, -RZ, R38.H1_H1 ;  /* 0x30000026ff267230 */ /* 0x000fe40000004100 */
[----:B------:R-:W-:-:S02]  /*7b00*/  HADD2.F32 R41, -RZ, R39.H0_H0 ;  /* 0x20000027ff297230 */ /* 0x000fc40000004100 */
        /* <DEDUP_REMOVED lines=11> */
[----:B------:R-:W-:Y:S02]  /*7bc0*/  SHF.R.U32.HI R46, RZ, 0x8, R29 ;  /* 0x00000008ff2e7819 */ /* 0x000fe4000001161d */
[----:B------:R-:W-:Y:S02]  /*7bd0*/  LOP3.LUT R3, R3, 0x64006400, RZ, 0xfc, !PT ;  /* 0x6400640003037812 */ /* 0x000fe400078efcff */
[----:B------:R-:W-:Y:S02]  /*7be0*/  LOP3.LUT R29, R26, 0x64006400, RZ, 0xfc, !PT ;  /* 0x640064001a1d7812 */ /* 0x000fe400078efcff */
[----:B------:R-:W-:Y:S01]  /*7bf0*/  SHF.R.U32.HI R45, RZ, 0x8, R28 ;  /* 0x00000008ff2d7819 */ /* 0x000fe2000001161c */
        /* <DEDUP_REMOVED lines=11> */
[----:B------:R-:W-:Y:S02]  /*7cb0*/  HFMA2 R34, R33, R12.H0_H0, -72, -72 ;  /* 0xd480d48021227431 */ /* 0x000fe4000004000c */
[----:B------:R-:W-:Y:S01]  /*7cc0*/  FFMA.FTZ R33, R0, R5, RZ ;  /* 0x0000000500217223 */ /* 0x000fe200000100ff */
[--C-:B------:R-:W-:Y:S02]  /*7cd0*/  HADD2.F32 R2, -RZ, R30.reuse.H0_H0 ;  /* 0x2000001eff027230 */ /* 0x100fe40000004100 */
[----:B------:R-:W-:Y:S02]  /*7ce0*/  HADD2.F32 R29, -RZ, R30.H1_H1 ;  /* 0x3000001eff1d7230 */ /* 0x000fe40000004100 */
[----:B------:R-:W-:Y:S01]  /*7cf0*/  FFMA.FTZ R39, R28, R38, R33 ;  /* 0x000000261c277223 */ /* 0x000fe20000010021 */
[--C-:B------:R-:W-:Y:S01]  /*7d00*/  HADD2.F32 R3, -RZ, R31.reuse.H0_H0 ;  /* 0x2000001fff037230 */ /* 0x100fe20000004100 */
[----:B------:R-:W-:Y:S01]  /*7d10*/  LOP3.LUT R33, R36, 0x64006400, RZ, 0xfc, !PT ;  /* 0x6400640024217812 */ /* 0x000fe200078efcff */
[----:B------:R-:W-:-:S02]  /*7d20*/  HADD2.F32 R30, -RZ, R31.H1_H1 ;  /* 0x3000001fff1e7230 */ /* 0x000fc40000004100 */
[C---:B------:R-:W-:Y:S01]  /*7d30*/  FFMA.FTZ R43, R5.reuse, R2, RZ ;  /* 0x00000002052b7223 */ /* 0x040fe200000100ff */
[--C-:B------:R-:W-:Y:S02]  /*7d40*/  HADD2.F32 R4, -RZ, R35.reuse.H0_H0 ;  /* 0x20000023ff047230 */ /* 0x100fe40000004100 */
[C---:B------:R-:W-:Y:S01]  /*7d50*/  FFMA.FTZ R49, R5.reuse, R3, RZ ;  /* 0x0000000305317223 */ /* 0x040fe200000100ff */
[----:B------:R-:W-:Y:S01]  /*7d60*/  HADD2.F32 R31, -RZ, R35.H1_H1 ;  /* 0x30000023ff1f7230 */ /* 0x000fe20000004100 */
[----:B------:R-:W-:Y:S01]  /*7d70*/  LOP3.LUT R35, R32, 0x64006400, RZ, 0xfc, !PT ;  /* 0x6400640020237812 */ /* 0x000fe200078efcff */
[-C--:B------:R-:W-:Y:S02]  /*7d80*/  HFMA2 R36, R37, R12.reuse.H0_H0, -72, -72 ;  /* 0xd480d48025247431 */ /* 0x080fe4000004000c */
[----:B------:R-:W-:Y:S01]  /*7d90*/  FFMA.FTZ R32, R5, R4, RZ ;  /* 0x0000000405207223 */ /* 0x000fe200000100ff */
[-C--:B------:R-:W-:Y:S02]  /*7da0*/  HFMA2 R33, R33, R12.reuse.H0_H0, -72, -72 ;  /* 0xd480d48021217431 */ /* 0x080fe4000004000c */
[----:B------:R-:W-:Y:S01]  /*7db0*/  FFMA.FTZ R44, R38, R29, R43 ;  /* 0x0000001d262c7223 */ /* 0x000fe2000001002b */
[----:B------:R-:W-:-:S02]  /*7dc0*/  HFMA2 R35, R35, R12.H0_H0, -72, -72 ;  /* 0xd480d48023237431 */ /* 0x000fc4000004000c */
[C---:B------:R-:W-:Y:S01]  /*7dd0*/  FFMA.FTZ R43, R38.reuse, R31, R32 ;  /* 0x0000001f262b7223 */ /* 0x040fe20000010020 */
[----:B------:R-:W-:Y:S01]  /*7de0*/  FFMA.FTZ R50, R38, R30, R49 ;  /* 0x0000001e26327223 */ /* 0x000fe20000010031 */
[--C-:B------:R-:W-:Y:S02]  /*7df0*/  HADD2.F32 R32, -RZ, R34.reuse.H0_H0 ;  /* 0x20000022ff207230 */ /* 0x100fe40000004100 */
[----:B------:R-:W-:Y:S02]  /*7e00*/  HADD2.F32 R5, -RZ, R34.H1_H1 ;  /* 0x30000022ff057230 */ /* 0x000fe40000004100 */
[----:B------:R-:W-:Y:S02]  /*7e10*/  HADD2.F32 R38, -RZ, R35.H0_H0 ;  /* 0x20000023ff267230 */ /* 0x000fe40000004100 */
[----:B------:R-:W-:Y:S01]  /*7e20*/  FFMA.FTZ R42, R32, R41, R39 ;  /* 0x00000029202a7223 */ /* 0x000fe20000010027 */
[--C-:B------:R-:W-:Y:S02]  /*7e30*/  HADD2.F32 R37, -RZ, R36.reuse.H0_H0 ;  /* 0x20000024ff257230 */ /* 0x100fe40000004100 */
[----:B------:R-:W-:-:S02]  /*7e40*/  HADD2.F32 R34, -RZ, R36.H1_H1 ;  /* 0x30000024ff227230 */ /* 0x000fc40000004100 */
[C---:B------:R-:W-:Y:S01]  /*7e50*/  FFMA.FTZ R39, R41.reuse, R38, R44 ;  /* 0x0000002629277223 */ /* 0x040fe2000001002c */
[----:B------:R-:W-:Y:S02]  /*7e60*/  HADD2.F32 R36, -RZ, R33.H0_H0 ;  /* 0x20000021ff247230 */ /* 0x000fe40000004100 */
[C---:B------:R-:W-:Y:S01]  /*7e70*/  FFMA.FTZ R51, R41.reuse, R37, R50 ;  /* 0x0000002529337223 */ /* 0x040fe20000010032 */
[----:B------:R-:W-:Y:S02]  /*7e80*/  HADD2.F32 R35, -RZ, R35.H1_H1 ;  /* 0x30000023ff237230 */ /* 0x000fe40000004100 */
[----:B------:R-:W-:Y:S02]  /*7e90*/  HADD2.F32 R33, -RZ, R33.H1_H1 ;  /* 0x30000021ff217230 */ /* 0x000fe40000004100 */
        /* <DEDUP_REMOVED lines=27> */
[----:B------:R-:W-:Y:S01]  /*8050*/  HADD2.F32 R40, -RZ, R58.H0_H0 ;  /* 0x2000003aff287230 */ /* 0x000fe20000004100 */
[----:B------:R-:W-:Y:S01]  /*8060*/  LOP3.LUT R45, R45, 0x64006400, RZ, 0xfc, !PT ;  /* 0x640064002d2d7812 */ /* 0x000fe200078efcff */
[----:B------:R-:W-:Y:S01]  /*8070*/  HADD2.F32 R39, -RZ, R60.H0_H0 ;  /* 0x2000003cff277230 */ /* 0x000fe20000004100 */
[----:B------:R-:W-:Y:S01]  /*8080*/  LOP3.LUT R27, R46, 0x64006400, RZ, 0xfc, !PT ;  /* 0x640064002e1b7812 */ /* 0x000fe200078efcff */
[----:B------:R-:W-:Y:S01]  /*8090*/  FFMA.FTZ R54, R44, R41, R49 ;  /* 0x000000292c367223 */ /* 0x000fe20000010031 */
[----:B------:R-:W-:Y:S01]  /*80a0*/  LOP3.LUT R47, R47, 0x64006400, RZ, 0xfc, !PT ;  /* 0x640064002f2f7812 */ /* 0x000fe200078efcff */
[----:B------:R-:W-:Y:S01]  /*80b0*/  FFMA.FTZ R53, R42, R44, R43 ;  /* 0x0000002c2a357223 */ /* 0x000fe2000001002b */
[----:B------:R-:W-:Y:S01]  /*80c0*/  LOP3.LUT R49, R48, 0x64006400, RZ, 0xfc, !PT ;  /* 0x6400640030317812 */ /* 0x000fe200078efcff */
[C---:B------:R-:W-:Y:S01]  /*80d0*/  FFMA.FTZ R57, R44.reuse, R40, R57 ;  /* 0x000000282c397223 */ /* 0x040fe20000010039 */
[----:B------:R-:W-:Y:S01]  /*80e0*/  FFMA.FTZ R59, R44, R39, R52 ;  /* 0x000000272c3b7223 */ /* 0x000fe20000010034 */
[----:B------:R-:W-:-:S02]  /*80f0*/  HFMA2 R61, R45, R12.H0_H0, -72, -72 ;  /* 0xd480d4802d3d7431 */ /* 0x000fc4000004000c */
[----:B------:R-:W-:Y:S02]  /*8100*/  HADD2.F32 R44, -RZ, R26.H1_H1 ;  /* 0x3000001aff2c7230 */ /* 0x000fe40000004100 */
[-C--:B------:R-:W-:Y:S02]  /*8110*/  HFMA2 R62, R27, R12.reuse.H0_H0, -72, -72 ;  /* 0xd480d4801b3e7431 */ /* 0x080fe4000004000c */
[----:B------:R-:W-:Y:S02]  /*8120*/  HADD2.F32 R43, -RZ, R56.H1_H1 ;  /* 0x30000038ff2b7230 */ /* 0x000fe40000004100 */
[-C--:B------:R-:W-:Y:S02]  /*8130*/  HFMA2 R63, R47, R12.reuse.H0_H0, -72, -72 ;  /* 0xd480d4802f3f7431 */ /* 0x080fe4000004000c */
[----:B------:R-:W-:Y:S02]  /*8140*/  HADD2.F32 R52, -RZ, R60.H1_H1 ;  /* 0x3000003cff347230 */ /* 0x000fe40000004100 */
        /* <DEDUP_REMOVED lines=91> */
.L_x_2997:
[----:B------:R-:W-:Y:S05]  /*8700*/  @!P1 BRA `(.L_x_2998) ;  /* 0x0000000c001c9947 */ /* 0x000fea0003800000 */
[----:B------:R-:W2:Y:S01]  /*8710*/  LDG.E.128.CONSTANT R28, desc[UR8][R10.64] ;  /* 0x000000080a1c7981 */ /* 0x000ea2000c1e9d00 */
[--C-:B------:R-:W-:Y:S01]  /*8720*/  HADD2.F32 R67, -RZ, R17.reuse.H0_H0 ;  /* 0x20000011ff437230 */ /* 0x100fe20000004100 */
[----:B------:R-:W-:Y:S01]  /*8730*/  ISETP.NE.AND P0, PT, R6, 0x1, PT ;  /* 0x000000010600780c */ /* 0x000fe20003f05270 */
[----:B------:R-:W-:Y:S01]  /*8740*/  HADD2.F32 R69, -RZ, R17.H1_H1 ;  /* 0x30000011ff457230 */ /* 0x000fe20000004100 */
[----:B------:R-:W0:Y:S02]  /*8750*/  LDS.64 R38, [UR4+0x10] ;  /* 0x00001004ff267984 */ /* 0x000e240008000a00 */
        /* <DEDUP_REMOVED lines=194> */
.L_x_2998:
[----:B------:R-:W-:Y:S01]  /*9380*/  IMAD.WIDE R10, R7, 0x4, R10 ;  /* 0x00000004070a7825 */ /* 0x000fe200078e020a */
[----:B------:R-:W-:Y:S06]  /*9390*/  @!P1 BRA `(.L_x_2999) ;  /* 0x0000000c001c9947 */ /* 0x000fec0003800000 */
        /* <DEDUP_REMOVED lines=199> */
.L_x_2999:
[----:B------:R-:W-:Y:S02]  /*a010*/  MOV R26, R8 ;  /* 0x00000008001a7202 */ /* 0x000fe40000000f00 */
[----:B------:R-:W-:Y:S01]  /*a020*/  MOV R27, R9 ;  /* 0x00000009001b7202 */ /* 0x000fe20000000f00 */
        /* <DEDUP_REMOVED lines=36> */
[----:B------:R-:W-:Y:S02]  /*a270*/  HADD2.F32 R28, -RZ, R28.H1_H1 ;  /* 0x3000001cff1c7230 */ /* 0x000fe40000004100 */
[----:B------:R-:W-:Y:S02]  /*a280*/  HFMA2 R34, R33, R12.H0_H0, -72, -72 ;  /* 0xd480d48021227431 */ /* 0x000fe4000004000c */
        /* <DEDUP_REMOVED lines=8> */
[----:B------:R-:W-:Y:S02]  /*a310*/  HADD2.F32 R30, -RZ, R30.H1_H1 ;  /* 0x3000001eff1e7230 */ /* 0x000fe40000004100 */
[----:B------:R-:W-:Y:S01]  /*a320*/  FFMA.FTZ R39, R28, R38, R33 ;  /* 0x000000261c277223 */ /* 0x000fe20000010021 */
[----:B------:R-:W-:Y:S01]  /*a330*/  FFMA.FTZ R49, R5, R3, RZ ;  /* 0x0000000305317223 */ /* 0x000fe200000100ff */
[----:B------:R-:W-:Y:S01]  /*a340*/  LOP3.LUT R33, R36, 0x64006400, RZ, 0xfc, !PT ;  /* 0x6400640024217812 */ /* 0x000fe200078efcff */
[----:B------:R-:W-:-:S02]  /*a350*/  HFMA2 R35, R35, R12.H0_H0, -72, -72 ;  /* 0xd480d48023237431 */ /* 0x000fc4000004000c */
[C---:B------:R-:W-:Y:S01]  /*a360*/  FFMA.FTZ R44, R38.reuse, R29, R43 ;  /* 0x0000001d262c7223 */ /* 0x040fe2000001002b */
[C---:B------:R-:W-:Y:S01]  /*a370*/  FFMA.FTZ R43, R38.reuse, R31, R32 ;  /* 0x0000001f262b7223 */ /* 0x040fe20000010020 */
[----:B------:R-:W-:Y:S01]  /*a380*/  FFMA.FTZ R50, R38, R30, R49 ;  /* 0x0000001e26327223 */ /* 0x000fe20000010031 */
[-C--:B------:R-:W-:Y:S02]  /*a390*/  HFMA2 R36, R37, R12.reuse.H0_H0, -72, -72 ;  /* 0xd480d48025247431 */ /* 0x080fe4000004000c */
[--C-:B------:R-:W-:Y:S02]  /*a3a0*/  HADD2.F32 R32, -RZ, R34.reuse.H0_H0 ;  /* 0x20000022ff207230 */ /* 0x100fe40000004100 */
[----:B------:R-:W-:Y:S02]  /*a3b0*/  HFMA2 R33, R33, R12.H0_H0, -72, -72 ;  /* 0xd480d48021217431 */ /* 0x000fe4000004000c */
[----:B------:R-:W-:Y:S02]  /*a3c0*/  HADD2.F32 R38, -RZ, R35.H0_H0 ;  /* 0x20000023ff267230 */ /* 0x000fe40000004100 */
[----:B------:R-:W-:-:S02]  /*a3d0*/  HADD2.F32 R5, -RZ, R34.H1_H1 ;  /* 0x30000022ff057230 */ /* 0x000fc40000004100 */
[----:B------:R-:W-:Y:S01]  /*a3e0*/  FFMA.FTZ R42, R32, R41, R39 ;  /* 0x00000029202a7223 */ /* 0x000fe20000010027 */
[----:B------:R-:W-:Y:S02]  /*a3f0*/  HADD2.F32 R35, -RZ, R35.H1_H1 ;  /* 0x30000023ff237230 */ /* 0x000fe40000004100 */
[C---:B------:R-:W-:Y:S01]  /*a400*/  FFMA.FTZ R39, R41.reuse, R38, R44 ;  /* 0x0000002629277223 */ /* 0x040fe2000001002c */
[--C-:B------:R-:W-:Y:S02]  /*a410*/  HADD2.F32 R37, -RZ, R36.reuse.H0_H0 ;  /* 0x20000024ff257230 */ /* 0x100fe40000004100 */
[----:B------:R-:W-:Y:S02]  /*a420*/  HADD2.F32 R34, -RZ, R36.H1_H1 ;  /* 0x30000024ff227230 */ /* 0x000fe40000004100 */
[----:B------:R-:W-:Y:S01]  /*a430*/  FFMA.FTZ R49, R40, R35, R39 ;  /* 0x0000002328317223 */ /* 0x000fe20000010027 */
[--C-:B------:R-:W-:Y:S02]  /*a440*/  HADD2.F32 R36, -RZ, R33.reuse.H0_H0 ;  /* 0x20000021ff247230 */ /* 0x100fe40000004100 */
[----:B------:R-:W-:Y:S01]  /*a450*/  FFMA.FTZ R51, R41, R37, R50 ;  /* 0x0000002529337223 */ /* 0x000fe20000010032 */
[----:B------:R-:W-:Y:S01]  /*a460*/  HADD2.F32 R33, -RZ, R33.H1_H1 ;  /* 0x30000021ff217230 */ /* 0x000fe20000004100 */
[----:B------:R-:W-:Y:S01]  /*a470*/  LOP3.LUT R39, R45, 0xf000f, RZ, 0xc0, !PT ;  /* 0x000f000f2d277812 */ /* 0x000fe200078ec0ff */
[----:B------:R-:W-:-:S02]  /*a480*/  HADD2.F32 R50, -RZ, R10.H1_H1 ;  /* 0x3000000aff327230 */ /* 0x000fc40000004100 */
[----:B------:R-:W-:Y:S01]  /*a490*/  FFMA.FTZ R44, R41, R36, R43 ;  /* 0x00000024292c7223 */ /* 0x000fe2000001002b */
[----:B------:R-:W-:Y:S01]  /*a4a0*/  FFMA.FTZ R43, R5, R40, R42 ;  /* 0x00000028052b7223 */ /* 0x000fe2000001002a */
[----:B------:R-:W-:Y:S01]  /*a4b0*/  FFMA.FTZ R51, R40, R34, R51 ;  /* 0x0000002228337223 */ /* 0x000fe20000010033 */
[----:B------:R-:W-:Y:S01]  /*a4c0*/  LOP3.LUT R42, R48, 0xf000f, RZ, 0xc0, !PT ;  /* 0x000f000f302a7812 */ /* 0x000fe200078ec0ff */
[----:B------:R-:W-:Y:S01]  /*a4d0*/  FFMA.FTZ R58, R40, R33, R44 ;  /* 0x00000021283a7223 */ /* 0x000fe2000001002c */
[----:B------:R-:W-:Y:S01]  /*a4e0*/  LOP3.LUT R39, R39, 0x64006400, RZ, 0xfc, !PT ;  /* 0x6400640027277812 */ /* 0x000fe200078efcff */
[----:B------:R-:W-:Y:S01]  /*a4f0*/  HADD2.F32 R44, -RZ, R10.H0_H0 ;  /* 0x2000000aff2c7230 */ /* 0x000fe20000004100 */
        /* <DEDUP_REMOVED lines=26> */
[----:B------:R-:W-:Y:S01]  /*a6a0*/  FFMA.FTZ R58, R44, R39, R58 ;  /* 0x000000272c3a7223 */ /* 0x000fe2000001003a */
[----:B------:R-:W-:-:S02]  /*a6b0*/  HFMA2 R59, R11, R12.H0_H0, -72, -72 ;  /* 0xd480d4800b3b7431 */ /* 0x000fc4000004000c */
[----:B------:R-:W-:Y:S02]  /*a6c0*/  HADD2.F32 R44, -RZ, R57.H1_H1 ;  /* 0x30000039ff2c7230 */ /* 0x000fe40000004100 */
[-C--:B------:R-:W-:Y:S02]  /*a6d0*/  HFMA2 R60, R47, R12.reuse.H0_H0, -72, -72 ;  /* 0xd480d4802f3c7431 */ /* 0x080fe4000004000c */
[----:B------:R-:W-:Y:S01]  /*a6e0*/  FFMA.FTZ R11, R43, R50, R52 ;  /* 0x000000322b0b7223 */ /* 0x000fe20000010034 */
[-C--:B------:R-:W-:Y:S02]  /*a6f0*/  HFMA2 R61, R49, R12.reuse.H0_H0, -72, -72 ;  /* 0xd480d480313d7431 */ /* 0x080fe4000004000c */
[----:B------:R-:W-:Y:S02]  /*a700*/  HADD2.F32 R49, -RZ, R62.H1_H1 ;  /* 0x3000003eff317230 */ /* 0x000fe40000004100 */
[----:B------:R-:W-:Y:S02]  /*a710*/  HFMA2 R63, R51, R12.H0_H0, -72, -72 ;  /* 0xd480d480333f7431 */ /* 0x000fe4000004000c */
        /* <DEDUP_REMOVED lines=9> */
[C---:B------:R-:W-:Y:S01]  /*a7b0*/  FFMA.FTZ R51, R53.reuse, R47, R10 ;  /* 0x0000002f35337223 */ /* 0x040fe2000001000a */
[----:B------:R-:W-:Y:S02]  /*a7c0*/  HADD2.F32 R65, -RZ, R60.H1_H1 ;  /* 0x3000003cff417230 */ /* 0x000fe40000004100 */
[C---:B------:R-:W-:Y:S01]  /*a7d0*/  FFMA.FTZ R55, R53.reuse, R46, R55 ;  /* 0x0000002e35377223 */ /* 0x040fe20000010037 */
[----:B------:R-:W-:Y:S02]  /*a7e0*/  HADD2.F32 R61, -RZ, R61.H1_H1 ;  /* 0x3000003dff3d7230 */ /* 0x000fe40000004100 */
[----:B------:R-:W-:Y:S01]  /*a7f0*/  FFMA.FTZ R57, R53, R12, R57 ;  /* 0x0000000c35397223 */ /* 0x000fe20000010039 */
[----:B------:R-:W-:Y:S02]  /*a800*/  HADD2.F32 R63, -RZ, R63.H1_H1 ;  /* 0x3000003fff3f7230 */ /* 0x000fe40000004100 */
[----:B------:R-:W-:Y:S01]  /*a810*/  FFMA.FTZ R11, R59, R54, R11 ;  /* 0x000000363b0b7223 */ /* 0x000fe2000001000b */
[----:B------:R-:W-:-:S02]  /*a820*/  HADD2.F32 R56, -RZ, R17.H0_H0 ;  /* 0x20000011ff387230 */ /* 0x000fc40000004100 */
[C---:B------:R-:W-:Y:S01]  /*a830*/  FFMA.FTZ R51, R54.reuse, R65, R51 ;  /* 0x0000004136337223 */ /* 0x040fe20000010033 */
[----:B------:R-:W-:Y:S02]  /*a840*/  HADD2.F32 R58, -RZ, R17.H1_H1 ;  /* 0x30000011ff3a7230 */ /* 0x000fe40000004100 */
        /* <DEDUP_REMOVED lines=71> */
.L_x_3000:
        /* <DEDUP_REMOVED lines=8> */
.L_x_2996:
        /* <DEDUP_REMOVED lines=9> */
.L_x_3004:
[----:B------:R-:W-:Y:S01]  /*add0*/  ISETP.NE.AND P0, PT, R18, R19, PT ;  /* 0x000000131200720c */ /* 0x000fe20003f05270 */
[----:B------:R-:W0:-:S12]  /*ade0*/  LDC.64 R6, c[0x0][0x3a8] ;  /* 0x0000ea00ff067b82 */ /* 0x000e180000000a00 */
[----:B------:R-:W-:Y:S02]  /*adf0*/  @!P0 LEA R10, R24, R1, 0x3 ;  /* 0x00000001180a8211 */ /* 0x000fe400078e18ff */
[----:B------:R-:W-:-:S04]  /*ae00*/  @!P0 MOV R4, R0 ;  /* 0x0000000000048202 */ /* 0x000fc80000000f00 */
[----:B------:R-:W2:Y:S04]  /*ae10*/  @!P0 LDL.64 R10, [R10+0x8] ;  /* 0x000008000a0a8983 */ /* 0x000ea80000100a00 */
[----:B------:R1:W3:Y:S01]  /*ae20*/  @!P0 LDG.E.U16.CONSTANT R9, desc[UR8][R4.64] ;  /* 0x0000000804098981 */ /* 0x0002e2000c1e9500 */
[----:B0-----:R-:W-:-:S03]  /*ae30*/  IMAD.WIDE R2, R7, 0x4, R28 ;  /* 0x0000000407027825 */ /* 0x001fc600078e021c */
[----:B------:R-:W5:Y:S01]  /*ae40*/  LDG.E.128.CONSTANT R28, desc[UR8][R28.64] ;  /* 0x000000081c1c7981 */ /* 0x000f62000c1e9d00 */
[----:B------:R-:W0:Y:S01]  /*ae50*/  S2R R33, SR_CTAID.Y ;  /* 0x0000000000217919 */ /* 0x000e220000002600 */
[----:B-1----:R-:W-:Y:S02]  /*ae60*/  @!P0 IADD3 R4, PT, PT, R24, 0x1, RZ ;  /* 0x0000000118048810 */ /* 0x002fe40007ffe0ff */
[----:B------:R1:W5:Y:S02]  /*ae70*/  LDG.E.128.CONSTANT R12, desc[UR8][R2.64] ;  /* 0x00000008020c7981 */ /* 0x000364000c1e9d00 */
[----:B-1----:R-:W-:-:S04]  /*ae80*/  IMAD.WIDE R2, R7, 0x4, R2 ;  /* 0x0000000407027825 */ /* 0x002fc800078e0202 */
[----:B0-----:R-:W-:-:S05]  /*ae90*/  IMAD R33, R33, -0x2, R6 ;  /* 0xfffffffe21217824 */ /* 0x001fca00078e0206 */
[----:B------:R-:W-:Y:S02]  /*aea0*/  ISETP.GE.AND P1, PT, R33, 0x1, PT ;  /* 0x000000012100780c */ /* 0x000fe40003f26270 */
[----:B--2---:R-:W-:Y:S02]  /*aeb0*/  @!P0 PRMT R17, R10, 0x7610, R17 ;  /* 0x000076100a118816 */ /* 0x004fe40000000011 */
[----:B------:R-:W-:Y:S02]  /*aec0*/  @!P0 PRMT R16, R11, 0x7610, R16 ;  /* 0x000076100b108816 */ /* 0x000fe40000000010 */
[----:B---3--:R-:W-:Y:S02]  /*aed0*/  @!P0 IADD3 R19, PT, PT, R9, R18, RZ ;  /* 0x0000001209138210 */ /* 0x008fe40007ffe0ff */
[----:B------:R-:W-:Y:S02]  /*aee0*/  @!P0 PRMT R17, R17, 0x7610, R10 ;  /* 0x0000761011118816 */ /* 0x000fe4000000000a */
[----:B------:R-:W-:-:S02]  /*aef0*/  @!P0 PRMT R16, R16, 0x7610, R11 ;  /* 0x0000761010108816 */ /* 0x000fc4000000000b */
        /* <DEDUP_REMOVED lines=10> */
[C---:B------:R-:W-:Y:S02]  /*afa0*/  LOP3.LUT R38, R31.reuse, 0x380038, RZ, 0xc0, !PT ;  /* 0x003800381f267812 */ /* 0x040fe400078ec0ff */
[----:B------:R-:W-:Y:S02]  /*afb0*/  SHF.R.U32.HI R73, RZ, 0x6, R31 ;  /* 0x00000006ff497819 */ /* 0x000fe4000001161f */
[----:B------:R-:W-:Y:S02]  /*afc0*/  LOP3.LUT R81, R31, 0x70007, RZ, 0xc0, !PT ;  /* 0x000700071f517812 */ /* 0x000fe400078ec0ff */
[----:B------:R-:W-:Y:S02]  /*afd0*/  SHF.R.U32.HI R29, RZ, 0xe, R12 ;  /* 0x0000000eff1d7819 */ /* 0x000fe4000001160c */
[----:B------:R-:W-:Y:S02]  /*afe0*/  SHF.R.U32.HI R31, RZ, 0xe, R13 ;  /* 0x0000000eff1f7819 */ /* 0x000fe4000001160d */
[----:B------:R-:W-:-:S02]  /*aff0*/  LOP3.LUT R26, R26, 0x10001, RZ, 0xc0, !PT ;  /* 0x000100011a1a7812 */ /* 0x000fc400078ec0ff */
[----:B------:R-:W-:Y:S02]  /*b000*/  LOP3.LUT R34, R34, 0x10001, RZ, 0xc0, !PT ;  /* 0x0001000122227812 */ /* 0x000fe400078ec0ff */
[----:B------:R-:W-:Y:S02]  /*b010*/  LOP3.LUT R29, R26, 0x20002, R29, 0xf8, !PT ;  /* 0x000200021a1d7812 */ /* 0x000fe400078ef81d */
[----:B------:R-:W-:Y:S02]  /*b020*/  LOP3.LUT R31, R34, 0x20002, R31, 0xf8, !PT ;  /* 0x00020002221f7812 */ /* 0x000fe400078ef81f */
[--C-:B------:R-:W-:Y:S02]  /*b030*/  SHF.R.U32.HI R35, RZ, 0xf, R30.reuse ;  /* 0x0000000fff237819 */ /* 0x100fe4000001161e */
[----:B------:R-:W-:Y:S02]  /*b040*/  LOP3.LUT R36, R30, 0x380038, RZ, 0xc0, !PT ;  /* 0x003800381e247812 */ /* 0x000fe400078ec0ff */
        /* <DEDUP_REMOVED lines=8> */
[----:B------:R-:W-:Y:S02]  /*b0d0*/  SHF.R.U32.HI R92, RZ, 0x6, R14 ;  /* 0x00000006ff5c7819 */ /* 0x000fe4000001160e */
[----:B------:R-:W-:Y:S01]  /*b0e0*/  LOP3.LUT R26, R71, 0x380038, RZ, 0xc0, !PT ;  /* 0x00380038471a7812 */ /* 0x000fe200078ec0ff */
[----:B------:R-:W-:Y:S01]  /*b0f0*/  HFMA2 R63, R63, R40.H0_H0, -132, -132 ;  /* 0xd820d8203f3f7431 */ /* 0x000fe20000040028 */
[----:B------:R-:W-:Y:S02]  /*b100*/  LOP3.LUT R30, R73, 0x380038, RZ, 0xc0, !PT ;  /* 0x00380038491e7812 */ /* 0x000fe400078ec0ff */
[----:B------:R-:W-:Y:S02]  /*b110*/  SHF.R.U32.HI R42, RZ, 0xe, R15 ;  /* 0x0000000eff2a7819 */ /* 0x000fe4000001160f */
[----:B------:R-:W-:-:S02]  /*b120*/  LOP3.LUT R37, R37, 0x10001, RZ, 0xc0, !PT ;  /* 0x0001000125257812 */ /* 0x000fc400078ec0ff */
[----:B------:R-:W-:Y:S02]  /*b130*/  LOP3.LUT R65, R28, 0x64006400, RZ, 0xfc, !PT ;  /* 0x640064001c417812 */ /* 0x000fe400078efcff */
[----:B------:R-:W-:Y:S02]  /*b140*/  SHF.R.U32.HI R90, RZ, 0x6, R12 ;  /* 0x00000006ff5a7819 */ /* 0x000fe4000001160c */
[----:B------:R-:W-:Y:S01]  /*b150*/  LOP3.LUT R76, R12, 0x70007, RZ, 0xc0, !PT ;  /* 0x000700070c4c7812 */ /* 0x000fe200078ec0ff */
[----:B------:R-:W-:Y:S01]  /*b160*/  HFMA2 R65, R65, R40.H0_H0, -132, -132 ;  /* 0xd820d82041417431 */ /* 0x000fe20000040028 */
[----:B------:R-:W-:Y:S02]  /*b170*/  SHF.R.U32.HI R91, RZ, 0x6, R13 ;  /* 0x00000006ff5b7819 */ /* 0x000fe4000001160d */
[----:B------:R-:W-:Y:S02]  /*b180*/  LOP3.LUT R78, R13, 0x70007, RZ, 0xc0, !PT ;  /* 0x000700070d4e7812 */ /* 0x000fe400078ec0ff */
[----:B------:R-:W-:-:S02]  /*b190*/  LOP3.LUT R28, R92, 0x380038, RZ, 0xc0, !PT ;  /* 0x003800385c1c7812 */ /* 0x000fc400078ec0ff */
[----:B------:R-:W-:Y:S02]  /*b1a0*/  SHF.R.U32.HI R12, RZ, 0xe, R14 ;  /* 0x0000000eff0c7819 */ /* 0x000fe4000001160e */
[C---:B------:R-:W-:Y:S02]  /*b1b0*/  LOP3.LUT R13, R14.reuse, 0x380038, RZ, 0xc0, !PT ;  /* 0x003800380e0d7812 */ /* 0x040fe400078ec0ff */
[----:B------:R-:W-:Y:S02]  /*b1c0*/  LOP3.LUT R80, R14, 0x70007, RZ, 0xc0, !PT ;  /* 0x000700070e507812 */ /* 0x000fe400078ec0ff */
[C---:B------:R-:W-:Y:S02]  /*b1d0*/  LOP3.LUT R14, R15.reuse, 0x380038, RZ, 0xc0, !PT ;  /* 0x003800380f0e7812 */ /* 0x040fe400078ec0ff */
[----:B------:R-:W-:Y:S02]  /*b1e0*/  SHF.R.U32.HI R93, RZ, 0x6, R15 ;  /* 0x00000006ff5d7819 */ /* 0x000fe4000001160f */
[----:B------:R-:W-:-:S02]  /*b1f0*/  LOP3.LUT R82, R15, 0x70007, RZ, 0xc0, !PT ;  /* 0x000700070f527812 */ /* 0x000fc400078ec0ff */
[----:B------:R-:W-:Y:S02]  /*b200*/  LOP3.LUT R35, R35, 0x10001, RZ, 0xc0, !PT ;  /* 0x0001000123237812 */ /* 0x000fe400078ec0ff */
[----:B------:R-:W-:Y:S02]  /*b210*/  LOP3.LUT R43, R37, 0x20002, R42, 0xf8, !PT ;  /* 0x00020002252b7812 */ /* 0x000fe400078ef82a */
[----:B------:R-:W-:Y:S02]  /*b220*/  LOP3.LUT R53, R28, 0x64006400, RZ, 0xfc, !PT ;  /* 0x640064001c357812 */ /* 0x000fe400078efcff */
[----:B------:R-:W-:Y:S02]  /*b230*/  LOP3.LUT R39, R35, 0x20002, R12, 0xf8, !PT ;  /* 0x0002000223277812 */ /* 0x000fe400078ef80c */
[----:B------:R-:W-:Y:S01]  /*b240*/  LOP3.LUT R61, R13, 0x64006400, RZ, 0xfc, !PT ;  /* 0x640064000d3d7812 */ /* 0x000fe200078efcff */
[----:B------:R-:W-:Y:S01]  /*b250*/  HFMA2 R53, R53, R40.H0_H0, -132, -132 ;  /* 0xd820d82035357431 */ /* 0x000fe20000040028 */
[----:B------:R-:W-:-:S02]  /*b260*/  LOP3.LUT R59, R14, 0x64006400, RZ, 0xfc, !PT ;  /* 0x640064000e3b7812 */ /* 0x000fc400078efcff */
[----:B------:R-:W-:Y:S01]  /*b270*/  LOP3.LUT R14, R91, 0x380038, RZ, 0xc0, !PT ;  /* 0x003800385b0e7812 */ /* 0x000fe200078ec0ff */
[-C--:B------:R-:W-:Y:S01]  /*b280*/  HFMA2 R61, R61, R40.reuse.H0_H0, -132, -132 ;  /* 0xd820d8203d3d7431 */ /* 0x080fe20000040028 */
[----:B------:R-:W-:Y:S01]  /*b290*/  MOV R27, 0x2400 ;  /* 0x00002400001b7802 */ /* 0x000fe20000000f00 */
        /* <DEDUP_REMOVED lines=9> */
[----:B------:R-:W-:Y:S02]  /*b330*/  LOP3.LUT R78, R78, 0x64006400, RZ, 0xfc, !PT ;  /* 0x640064004e4e7812 */ /* 0x000fe400078efcff */
[----:B------:R-:W-:Y:S02]  /*b340*/  ISETP.NE.AND P1, PT, R33, 0x1, PT ;  /* 0x000000012100780c */ /* 0x000fe40003f25270 */
[----:B--2---:R-:W-:-:S02]  /*b350*/  SHF.R.U32.HI R68, RZ, 0xd, R8 ;  /* 0x0000000dff447819 */ /* 0x004fc40000011608 */
[----:B------:R-:W-:Y:S02]  /*b360*/  SHF.R.U32.HI R70, RZ, 0xd, R9 ;  /* 0x0000000dff467819 */ /* 0x000fe40000011609 */
[----:B------:R-:W-:Y:S02]  /*b370*/  LOP3.LUT R68, R29, 0x40004, R68, 0xf8, !PT ;  /* 0x000400041d447812 */ /* 0x000fe400078ef844 */
[----:B------:R-:W-:Y:S02]  /*b380*/  LOP3.LUT R70, R31, 0x40004, R70, 0xf8, !PT ;  /* 0x000400041f467812 */ /* 0x000fe400078ef846 */
[----:B------:R-:W-:Y:S02]  /*b390*/  LOP3.LUT R29, R36, 0x64006400, RZ, 0xfc, !PT ;  /* 0x64006400241d7812 */ /* 0x000fe400078efcff */
[----:B------:R-:W-:Y:S02]  /*b3a0*/  LOP3.LUT R31, R38, 0x64006400, RZ, 0xfc, !PT ;  /* 0x64006400261f7812 */ /* 0x000fe400078efcff */
[----:B------:R-:W-:Y:S01]  /*b3b0*/  SHF.R.U32.HI R74, RZ, 0xd, R11 ;  /* 0x0000000dff4a7819 */ /* 0x000fe2000001160b */
[----:B------:R-:W-:Y:S01]  /*b3c0*/  HFMA2 R34, R29, R40.H0_H0, -132, -132 ;  /* 0xd820d8201d227431 */ /* 0x000fe20000040028 */
[----:B------:R-:W-:-:S02]  /*b3d0*/  LOP3.LUT R41, R11, 0x380038, RZ, 0xc0, !PT ;  /* 0x003800380b297812 */ /* 0x000fc400078ec0ff */
[----:B------:R-:W-:Y:S02]  /*b3e0*/  SHF.R.U32.HI R85, RZ, 0x6, R11 ;  /* 0x00000006ff557819 */ /* 0x000fe4000001160b */
[----:B------:R-:W-:Y:S02]  /*b3f0*/  LOP3.LUT R89, R11, 0x70007, RZ, 0xc0, !PT ;  /* 0x000700070b597812 */ /* 0x000fe400078ec0ff */
[----:B------:R-:W-:Y:S01]  /*b400*/  LOP3.LUT R11, R32, 0x64006400, RZ, 0xfc, !PT ;  /* 0x64006400200b7812 */ /* 0x000fe200078efcff */
[-C--:B------:R-:W-:Y:S01]  /*b410*/  HFMA2 R32, R31, R40.reuse.H0_H0, -132, -132 ;  /* 0xd820d8201f207431 */ /* 0x080fe20000040028 */
[----:B------:R-:W-:Y:S02]  /*b420*/  LOP3.LUT R29, R26, 0x64006400, RZ, 0xfc, !PT ;  /* 0x640064001a1d7812 */ /* 0x000fe400078efcff */
[----:B------:R-:W-:Y:S01]  /*b430*/  LOP3.LUT R31, R30, 0x64006400, RZ, 0xfc, !PT ;  /* 0x640064001e1f7812 */ /* 0x000fe200078efcff */
[-C--:B------:R-:W-:Y:S01]  /*b440*/  HFMA2 R64, R11, R40.reuse.H0_H0, -132, -132 ;  /* 0xd820d8200b407431 */ /* 0x080fe20000040028 */
[C---:B------:R-:W-:Y:S01]  /*b450*/  LOP3.LUT R15, R9.reuse, 0x380038, RZ, 0xc0, !PT ;  /* 0x00380038090f7812 */ /* 0x040fe200078ec0ff */
[-C--:B------:R-:W-:Y:S01]  /*b460*/  HFMA2 R58, R29, R40.reuse.H0_H0, -132, -132 ;  /* 0xd820d8201d3a7431 */ /* 0x080fe20000040028 */
[----:B------:R-:W-:Y:S01]  /*b470*/  SHF.R.U32.HI R83, RZ, 0x6, R9 ;  /* 0x00000006ff537819 */ /* 0x000fe20000011609 */
[----:B------:R-:W-:Y:S01]  /*b480*/  HFMA2 R56, R31, R40.H0_H0, -132, -132 ;  /* 0xd820d8201f387431 */ /* 0x000fe20000040028 */
[----:B------:R-:W-:Y:S01]  /*b490*/  LOP3.LUT R87, R9, 0x70007, RZ, 0xc0, !PT ;  /* 0x0007000709577812 */ /* 0x000fe200078ec0ff */
[----:B------:R-:W0:Y:S01]  /*b4a0*/  LDS.128 R28, [UR4+-0x80] ;  /* 0xffff8004ff1c7984 */ /* 0x000e220008000c00 */
[----:B------:R-:W-:-:S02]  /*b4b0*/  SHF.R.U32.HI R72, RZ, 0xd, R10 ;  /* 0x0000000dff487819 */ /* 0x000fc4000001160a */
[C---:B------:R-:W-:Y:S02]  /*b4c0*/  LOP3.LUT R37, R10.reuse, 0x380038, RZ, 0xc0, !PT ;  /* 0x003800380a257812 */ /* 0x040fe400078ec0ff */
[----:B------:R-:W-:Y:S02]  /*b4d0*/  SHF.R.U32.HI R84, RZ, 0x6, R10 ;  /* 0x00000006ff547819 */ /* 0x000fe4000001160a */
[----:B------:R-:W-:Y:S02]  /*b4e0*/  LOP3.LUT R88, R10, 0x70007, RZ, 0xc0, !PT ;  /* 0x000700070a587812 */ /* 0x000fe400078ec0ff */
[----:B------:R-:W-:Y:S02]  /*b4f0*/  LOP3.LUT R9, R6, 0x64006400, RZ, 0xfc, !PT ;  /* 0x6400640006097812 */ /* 0x000fe400078efcff */
[----:B------:R-:W-:Y:S02]  /*b500*/  LOP3.LUT R10, R69, 0x380038, RZ, 0xc0, !PT ;  /* 0x00380038450a7812 */ /* 0x000fe400078ec0ff */
[----:B------:R-:W-:Y:S01]  /*b510*/  LOP3.LUT R6, R67, 0x380038, RZ, 0xc0, !PT ;  /* 0x0038003843067812 */ /* 0x000fe200078ec0ff */
[----:B------:R-:W-:Y:S01]  /*b520*/  HFMA2 R66, R9, R40.H0_H0, -132, -132 ;  /* 0xd820d82009427431 */ /* 0x000fe20000040028 */
[----:B------:R-:W-:-:S02]  /*b530*/  LOP3.LUT R12, R8, 0x380038, RZ, 0xc0, !PT ;  /* 0x00380038080c7812 */ /* 0x000fc400078ec0ff */
[----:B------:R-:W-:Y:S02]  /*b540*/  SHF.R.U32.HI R35, RZ, 0x6, R8 ;  /* 0x00000006ff237819 */ /* 0x000fe40000011608 */
        /* <DEDUP_REMOVED lines=57> */
[----:B------:R-:W-:Y:S01]  /*b8e0*/  LOP3.LUT R72, R39, 0x40004, R72, 0xf8, !PT ;  /* 0x0004000427487812 */ /* 0x000fe200078ef848 */
[-C--:B------:R-:W-:Y:S01]  /*b8f0*/  HFMA2 R39, R10, R27.reuse.H0_H0, -20, -20 ;  /* 0xcd00cd000a277431 */ /* 0x080fe2000004001b */
[----:B------:R-:W-:Y:S01]  /*b900*/  LOP3.LUT R15, R85, 0x1c001c0, RZ, 0xc0, !PT ;  /* 0x01c001c0550f7812 */ /* 0x000fe200078ec0ff */
[----:B------:R-:W1:Y:S01]  /*b910*/  LDS.128 R8, [UR4+-0x70] ;  /* 0xffff9004ff087984 */ /* 0x000e620008000c00 */
[----:B------:R-:W-:Y:S01]  /*b920*/  LOP3.LUT R12, R79, 0x64006400, RZ, 0xfc, !PT ;  /* 0x640064004f0c7812 */ /* 0x000fe200078efcff */
[----:B------:R-:W-:Y:S01]  /*b930*/  HADD2 R79, R77, -1028, -1028 ;  /* 0xe404e4044d4f7430 */ /* 0x000fe20000000000 */
[----:B------:R-:W-:Y:S01]  /*b940*/  LOP3.LUT R74, R43, 0x40004, R74, 0xf8, !PT ;  /* 0x000400042b4a7812 */ /* 0x000fe200078ef84a */
        /* <DEDUP_REMOVED lines=11> */
[-C--:B0-----:R-:W-:Y:S02]  /*ba00*/  HFMA2 R14, R79, R28.reuse, RZ ;  /* 0x0000001c4f0e7231 */ /* 0x081fe400000000ff */
[----:B------:R-:W-:Y:S02]  /*ba10*/  HADD2 R73, R81, -1028, -1028 ;  /* 0xe404e40451497430 */ /* 0x000fe40000000000 */
[-C--:B------:R-:W-:Y:S01]  /*ba20*/  HFMA2 R81, R75, R28.reuse, RZ ;  /* 0x0000001c4b517231 */ /* 0x080fe200000000ff */
[----:B------:R-:W-:Y:S02]  /*ba30*/  LOP3.LUT R69, R69, 0x70007, RZ, 0xc0, !PT ;  /* 0x0007000745457812 */ /* 0x000fe400078ec0ff */
[----:B------:R-:W-:Y:S02]  /*ba40*/  LOP3.LUT R67, R67, 0x64006400, RZ, 0xfc, !PT ;  /* 0x6400640043437812 */ /* 0x000fe400078efcff */
[----:B------:R-:W-:Y:S01]  /*ba50*/  LOP3.LUT R12, R71, 0x64006400, RZ, 0xfc, !PT ;  /* 0x64006400470c7812 */ /* 0x000fe200078efcff */
[----:B------:R-:W-:Y:S01]  /*ba60*/  HFMA2 R71, R77, R28, RZ.H0_H0 ;  /* 0x0000001c4d477231 */ /* 0x000fe200000400ff */
        /* <DEDUP_REMOVED lines=13> */
[-C--:B------:R-:W-:Y:S02]  /*bb40*/  HFMA2 R28, R81, R30.reuse, R15 ;  /* 0x0000001e511c7231 */ /* 0x080fe4000000000f */
[----:B------:R-:W-:Y:S01]  /*bb50*/  HADD2 R67, R13, -1028, -1028 ;  /* 0xe404e4040d437430 */ /* 0x000fe20000000000 */
[----:B------:R-:W-:Y:S01]  /*bb60*/  LOP3.LUT R91, R91, 0x70007, RZ, 0xc0, !PT ;  /* 0x000700075b5b7812 */ /* 0x000fe200078ec0ff */
        /* <DEDUP_REMOVED lines=12> */
[----:B------:R-:W-:Y:S02]  /*bc30*/  HADD2 R80, R78, -1028, -1028 ;  /* 0xe404e4044e507430 */ /* 0x000fe40000000000 */
[-C--:B-1----:R-:W-:Y:S02]  /*bc40*/  HFMA2 R30, R49, R8.reuse, R30 ;  /* 0x00000008311e7231 */ /* 0x082fe4000000001e */
[----:B------:R-:W-:Y:S01]  /*bc50*/  HADD2 R78, R28, -1028, -1028 ;  /* 0xe404e4041c4e7430 */ /* 0x000fe20000000000 */
[----:B------:R-:W-:Y:S01]  /*bc60*/  LOP3.LUT R93, R93, 0x64006400, RZ, 0xfc, !PT ;  /* 0x640064005d5d7812 */ /* 0x000fe200078efcff */
        /* <DEDUP_REMOVED lines=8> */
[----:B------:R-:W-:Y:S02]  /*bcf0*/  HADD2 R76, R29, -1028, -1028 ;  /* 0xe404e4041d4c7430 */ /* 0x000fe40000000000 */
[----:B------:R-:W-:-:S02]  /*bd00*/  HFMA2 R95, R78, R9, R95 ;  /* 0x000000094e5f7231 */ /* 0x000fc4000000005f */
[-C--:B------:R-:W-:Y:S01]  /*bd10*/  HFMA2 R94, R80, R9.reuse, R94 ;  /* 0x00000009505e7231 */ /* 0x080fe2000000005e */
[----:B------:R-:W-:Y:S01]  /*bd20*/  LOP3.LUT R84, R84, 0x70007, RZ, 0xc0, !PT ;  /* 0x0007000754547812 */ /* 0x000fe200078ec0ff */
[----:B------:R-:W-:Y:S02]  /*bd30*/  HFMA2 R96, R76, R9, R96 ;  /* 0x000000094c607231 */ /* 0x000fe40000000060 */
[-C--:B------:R-:W-:Y:S02]  /*bd40*/  HFMA2 R8, R65, R10.reuse, R30 ;  /* 0x0000000a41087231 */ /* 0x080fe4000000001e */
[-C--:B------:R-:W-:Y:S01]  /*bd50*/  HFMA2 R9, R63, R10.reuse, R94 ;  /* 0x0000000a3f097231 */ /* 0x080fe2000000005e */
[----:B------:R-:W-:Y:S01]  /*bd60*/  LOP3.LUT R94, R92, 0x64006400, RZ, 0xfc, !PT ;  /* 0x640064005c5e7812 */ /* 0x000fe200078efcff */
[----:B------:R-:W-:Y:S02]  /*bd70*/  HADD2 R90, R90, -1028, -1028 ;  /* 0xe404e4045a5a7430 */ /* 0x000fe40000000000 */
[----:B------:R-:W-:Y:S01]  /*bd80*/  HFMA2 R95, R61, R10, R95 ;  /* 0x0000000a3d5f7231 */ /* 0x000fe2000000005f */
[----:B------:R-:W1:Y:S01]  /*bd90*/  LDS.128 R28, [UR4+-0x50] ;  /* 0xffffb004ff1c7984 */ /* 0x000e620008000c00 */
[----:B------:R-:W-:Y:S01]  /*bda0*/  HADD2 R92, R91, -1028, -1028 ;  /* 0xe404e4045b5c7430 */ /* 0x000fe20000000000 */
[----:B------:R-:W-:Y:S01]  /*bdb0*/  LOP3.LUT R83, R83, 0x70007, RZ, 0xc0, !PT ;  /* 0x0007000753537812 */ /* 0x000fe200078ec0ff */
[----:B------:R-:W-:-:S02]  /*bdc0*/  HADD2 R94, R94, -1028, -1028 ;  /* 0xe404e4045e5e7430 */ /* 0x000fc40000000000 */
[-C--:B------:R-:W-:Y:S02]  /*bdd0*/  HFMA2 R8, R90, R11.reuse, R8 ;  /* 0x0000000b5a087231 */ /* 0x080fe40000000008 */
[----:B------:R-:W-:Y:S01]  /*bde0*/  HFMA2 R97, R59, R10, R96 ;  /* 0x0000000a3b617231 */ /* 0x000fe20000000060 */
[----:B------:R-:W-:Y:S01]  /*bdf0*/  LOP3.LUT R35, R35, 0x64006400, RZ, 0xfc, !PT ;  /* 0x6400640023237812 */ /* 0x000fe200078efcff */
[-C--:B------:R-:W-:Y:S01]  /*be00*/  HFMA2 R10, R92, R11.reuse, R9 ;  /* 0x0000000b5c0a7231 */ /* 0x080fe20000000009 */
[----:B------:R-:W-:Y:S01]  /*be10*/  LOP3.LUT R84, R84, 0x64006400, RZ, 0xfc, !PT ;  /* 0x6400640054547812 */ /* 0x000fe200078efcff */
[-C--:B------:R-:W-:Y:S02]  /*be20*/  HFMA2 R95, R94, R11.reuse, R95 ;  /* 0x0000000b5e5f7231 */ /* 0x080fe4000000005f */
[----:B------:R-:W-:Y:S01]  /*be30*/  HADD2 R96, R93, -1028, -1028 ;  /* 0xe404e4045d607430 */ /* 0x000fe20000000000 */
[----:B------:R-:W-:Y:S01]  /*be40*/  LOP3.LUT R93, R89, 0x64006400, RZ, 0xfc, !PT ;  /* 0x64006400595d7812 */ /* 0x000fe200078efcff */
[----:B0-----:R-:W-:Y:S01]  /*be50*/  HFMA2 R9, R57, R12, R8 ;  /* 0x0000000c39097231 */ /* 0x001fe20000000008 */
        /* <DEDUP_REMOVED lines=15> */
[----:B------:R-:W-:Y:S02]  /*bf50*/  HFMA2 R97, R6, R13, R97 ;  /* 0x0000000d06617231 */ /* 0x000fe40000000061 */
        /* <DEDUP_REMOVED lines=14> */
[-C--:B-1----:R-:W-:Y:S02]  /*c040*/  HFMA2 R14, R83, R28.reuse, R14 ;  /* 0x0000001c530e7231 */ /* 0x082fe4000000000e */
[----:B------:R-:W-:Y:S02]  /*c050*/  HADD2 R85, R85, -1028, -1028 ;  /* 0xe404e40455557430 */ /* 0x000fe40000000000 */
[----:B------:R-:W-:Y:S02]  /*c060*/  HADD2 R97, R8, -1028, -1028 ;  /* 0xe404e40408617430 */ /* 0x000fe40000000000 */
[----:B------:R-:W-:-:S02]  /*c070*/  HFMA2 R9, R95, R28, R9 ;  /* 0x0000001c5f097231 */ /* 0x000fc40000000009 */
[-C--:B------:R-:W-:Y:S02]  /*c080*/  HFMA2 R10, R85, R28.reuse, R10 ;  /* 0x0000001c550a7231 */ /* 0x080fe4000000000a */
[----:B------:R-:W-:Y:S02]  /*c090*/  HFMA2 R28, R97, R28, R15 ;  /* 0x0000001c611c7231 */ /* 0x000fe4000000000f */
[-C--:B------:R-:W-:Y:S02]  /*c0a0*/  HFMA2 R15, R46, R29.reuse, R14 ;  /* 0x0000001d2e0f7231 */ /* 0x080fe4000000000e */
[----:B------:R-:W-:Y:S02]  /*c0b0*/  HADD2 R68, R68, -1028, -1028 ;  /* 0xe404e40444447430 */ /* 0x000fe40000000000 */
[----:B------:R-:W-:Y:S02]  /*c0c0*/  HADD2 R72, R72, -1028, -1028 ;  /* 0xe404e40448487430 */ /* 0x000fe40000000000 */
[----:B------:R-:W-:-:S02]  /*c0d0*/  HFMA2 R9, R42, R29, R9 ;  /* 0x0000001d2a097231 */ /* 0x000fc40000000009 */
[-C--:B------:R-:W-:Y:S02]  /*c0e0*/  HFMA2 R10, R44, R29.reuse, R10 ;  /* 0x0000001d2c0a7231 */ /* 0x080fe4000000000a */
[----:B------:R-:W-:Y:S02]  /*c0f0*/  HFMA2 R28, R40, R29, R28 ;  /* 0x0000001d281c7231 */ /* 0x000fe4000000001c */
[-C--:B------:R-:W-:Y:S02]  /*c100*/  HFMA2 R15, R41, R30.reuse, R15 ;  /* 0x0000001e290f7231 */ /* 0x080fe4000000000f */
[-C--:B------:R-:W-:Y:S02]  /*c110*/  HFMA2 R35, R39, R30.reuse, R10 ;  /* 0x0000001e27237231 */ /* 0x080fe4000000000a */
        /* <DEDUP_REMOVED lines=17> */
[----:B------:R-:W0:Y:S04]  /*c230*/  LDS.128 R8, [UR4] ;  /* 0x00000004ff087984 */ /* 0x000e280008000c00 */
        /* <DEDUP_REMOVED lines=15> */
[----:B-1----:R-:W-:-:S02]  /*c330*/  HFMA2 R77, R47, R12, R77 ;  /* 0x0000000c2f4d7231 */ /* 0x002fc4000000004d */
[----:B------:R-:W-:Y:S02]  /*c340*/  HFMA2 R75, R69, R10, R75 ;  /* 0x0000000a454b7231 */ /* 0x000fe4000000004b */
[----:B------:R-:W-:Y:S01]  /*c350*/  HFMA2 R8, R43, R12, R8 ;  /* 0x0000000c2b087231 */ /* 0x000fe20000000008 */
[----:B------:R-:W0:Y:S01]  /*c360*/  LDS.128 R32, [UR4+0x30] ;  /* 0x00003004ff207984 */ /* 0x000e220008000c00 */
        /* <DEDUP_REMOVED lines=22> */
[----:B0-----:R-:W-:-:S02]  /*c4d0*/  HFMA2 R8, R97, R32, R8 ;  /* 0x0000002061087231 */ /* 0x001fc40000000008 */
[-C--:B------:R-:W-:Y:S02]  /*c4e0*/  HFMA2 R14, R57, R28.reuse, R14 ;  /* 0x0000001c390e7231 */ /* 0x080fe4000000000e */
        /* <DEDUP_REMOVED lines=32> */
.L_x_3003:
[----:B------:R-:W-:Y:S01]  /*c6f0*/  ISETP.GE.AND P1, PT, R18, R25, PT ;  /* 0x000000191200720c */ /* 0x000fe20003f26270 */
[----:B------:R-:W-:Y:S01]  /*c700*/  UIADD3 UR4, UPT, UPT, UR4, 0x40, URZ ;  /* 0x0000004004047890 */ /* 0x000fe2000fffe0ff */
[----:B------:R-:W-:Y:S01]  /*c710*/  IADD3 R0, P2, PT, R0, 0x80, RZ ;  /* 0x0000008000007810 */ /* 0x000fe20007f5e0ff */
[----:B-----5:R-:W-:Y:S01]  /*c720*/  IMAD.WIDE R28, R7, 0x4, R2 ;  /* 0x00000004071c7825 */ /* 0x020fe200078e0202 */
[----:B------:R-:W-:Y:S02]  /*c730*/  @!P0 MOV R24, R4 ;  /* 0x0000000400188202 */ /* 0x000fe40000000f00 */
[----:B------:R-:W-:-:S07]  /*c740*/  IADD3.X R5, PT, PT, RZ, R5, RZ, P2, !PT ;  /* 0x00000005ff057210 */ /* 0x000fce00017fe4ff */
[----:B------:R-:W-:Y:S05]  /*c750*/  @!P1 BRA `(.L_x_3004) ;  /* 0xffffffe4009c9947 */ /* 0x000fea000383ffff */
.L_x_3002:
        /* <DEDUP_REMOVED lines=20> */
.L_x_3008:
[----:B------:R-:W0:Y:S02]  /*c8a0*/  LDS R2, [R0] ;  /* 0x0000000000027984 */ /* 0x000e240000000800 */
[----:B0-----:R-:W-:-:S05]  /*c8b0*/  HADD2 R3, R2, R23 ;  /* 0x0000001702037230 */ /* 0x001fca0000000000 */
[----:B------:R-:W0:Y:S02]  /*c8c0*/  ATOMS.CAST.SPIN P0, [R0], R2, R3 ;  /* 0x000000020000758d */ /* 0x000e240001800003 */
[----:B0-----:R-:W-:Y:S05]  /*c8d0*/  @!P0 BRA `(.L_x_3008) ;  /* 0xfffffffc00f08947 */ /* 0x001fea000383ffff */
[----:B------:R-:W-:Y:S05]  /*c8e0*/  BRA `(.L_x_3006) ;  /* 0x00000000000c7947 */ /* 0x000fea0003800000 */
.L_x_3007:
[----:B------:R-:W2:Y:S02]  /*c8f0*/  LD.E R0, desc[UR8][R4.64] ;  /* 0x0000000804007980 */ /* 0x000ea4000c101900 */
[----:B--2---:R-:W-:-:S05]  /*c900*/  IADD3 R3, PT, PT, R23, R0, RZ ;  /* 0x0000000017037210 */ /* 0x004fca0007ffe0ff */
[----:B------:R0:W-:Y:S02]  /*c910*/  ST.E desc[UR8][R4.64], R3 ;  /* 0x0000000304007985 */ /* 0x0001e4000c101908 */
.L_x_3006:
[----:B------:R-:W-:Y:S05]  /*c920*/  BSYNC.RECONVERGENT B0 ;  /* 0x0000000000007941 */ /* 0x000fea0003800200 */
.L_x_3005:
[----:B------:R1:W-:Y:S01]  /*c930*/  ATOM.E.ADD.F16x2.RN.STRONG.GPU P0, RZ, desc[UR8][R4.64+0x4], R22 ;  /* 0x8000041604ff79a2 */ /* 0x0003e2000c10e108 */
[----:B------:R-:W-:Y:S04]  /*c940*/  BSSY.RECONVERGENT B0, `(.L_x_3009) ;  /* 0x000000e000007945 */ /* 0x000fe80003800200 */
[----:B-1----:R-:W-:Y:S05]  /*c950*/  @P0 BRA `(.L_x_3010) ;  /* 0x0000000000300947 */ /* 0x002fea0003800000 */
[----:B------:R-:W1:Y:S02]  /*c960*/  QSPC.E.S P0, RZ, [R4+0x4] ;  /* 0x0000040004ff73aa */ /* 0x000e640000000500 */
[----:B-1----:R-:W-:Y:S05]  /*c970*/  @!P0 BRA `(.L_x_3011) ;  /* 0x00000000001c8947 */ /* 0x002fea0003800000 */
[----:B------:R-:W-:-:S04]  /*c980*/  MOV R2, R4 ;  /* 0x0000000400027202 */ /* 0x000fc80000000f00 */
[----:B------:R-:W-:-:S07]  /*c990*/  MOV R0, R2 ;  /* 0x0000000200007202 */ /* 0x000fce0000000f00 */
.L_x_3012:
[----:B------:R-:W0:Y:S02]  /*c9a0*/  LDS R2, [R0+0x4] ;  /* 0x0000040000027984 */ /* 0x000e240000000800 */
[----:B0-----:R-:W-:-:S05]  /*c9b0*/  HFMA2 R3, R2, 1, 1, R22 ;  /* 0x3c003c0002037831 */ /* 0x001fca0000000016 */
[----:B------:R-:W0:Y:S02]  /*c9c0*/  ATOMS.CAST.SPIN P0, [R0+0x4], R2, R3 ;  /* 0x000004020000758d */ /* 0x000e240001800003 */
[----:B0-----:R-:W-:Y:S05]  /*c9d0*/  @!P0 BRA `(.L_x_3012) ;  /* 0xfffffffc00f08947 */ /* 0x001fea000383ffff */
[----:B------:R-:W-:Y:S05]  /*c9e0*/  BRA `(.L_x_3010) ;  /* 0x00000000000c7947 */ /* 0x000fea0003800000 */
.L_x_3011:
[----:B------:R-:W0:Y:S02]  /*c9f0*/  LD.E R0, desc[UR8][R4.64+0x4] ;  /* 0x0000040804007980 */ /* 0x000e24000c101900 */
[----:B0-----:R-:W-:-:S05]  /*ca00*/  IADD3 R3, PT, PT, R22, R0, RZ ;  /* 0x0000000016037210 */ /* 0x001fca0007ffe0ff */
[----:B------:R1:W-:Y:S02]  /*ca10*/  ST.E desc[UR8][R4.64+0x4], R3 ;  /* 0x0000040304007985 */ /* 0x0003e4000c101908 */
.L_x_3010:
[----:B------:R-:W-:Y:S05]  /*ca20*/  BSYNC.RECONVERGENT B0 ;  /* 0x0000000000007941 */ /* 0x000fea0003800200 */
.L_x_3009:
        /* <DEDUP_REMOVED lines=10> */
.L_x_3016:
[----:B------:R-:W0:Y:S02]  /*cad0*/  LDS R2, [R0] ;  /* 0x0000000000027984 */ /* 0x000e240000000800 */
[----:B0-----:R-:W-:-:S05]  /*cae0*/  HADD2 R3, R2, R21 ;  /* 0x0000001502037230 */ /* 0x001fca0000000000 */
[----:B------:R-:W0:Y:S02]  /*caf0*/  ATOMS.CAST.SPIN P0, [R0], R2, R3 ;  /* 0x000000020000758d */ /* 0x000e240001800003 */
[----:B0-----:R-:W-:Y:S05]  /*cb00*/  @!P0 BRA `(.L_x_3016) ;  /* 0xfffffffc00f08947 */ /* 0x001fea000383ffff */
[----:B------:R-:W-:Y:S05]  /*cb10*/  BRA `(.L_x_3014) ;  /* 0x00000000000c7947 */ /* 0x000fea0003800000 */
.L_x_3015:
[----:B------:R-:W2:Y:S02]  /*cb20*/  LD.E R0, desc[UR8][R4.64] ;  /* 0x0000000804007980 */ /* 0x000ea4000c101900 */
[----:B--2---:R-:W-:-:S05]  /*cb30*/  IADD3 R3, PT, PT, R21, R0, RZ ;  /* 0x0000000015037210 */ /* 0x004fca0007ffe0ff */
[----:B------:R0:W-:Y:S02]  /*cb40*/  ST.E desc[UR8][R4.64], R3 ;  /* 0x0000000304007985 */ /* 0x0001e4000c101908 */
.L_x_3014:
[----:B------:R-:W-:Y:S05]  /*cb50*/  BSYNC.RECONVERGENT B0 ;  /* 0x0000000000007941 */ /* 0x000fea0003800200 */
.L_x_3013:
[----:B------:R1:W-:Y:S02]  /*cb60*/  ATOM.E.ADD.F16x2.RN.STRONG.GPU P0, RZ, desc[UR8][R4.64+0x4], R20 ;  /* 0x8000041404ff79a2 */ /* 0x0003e4000c10e108 */
[----:B-1----:R-:W-:Y:S05]  /*cb70*/  @P0 EXIT ;  /* 0x000000000000094d */ /* 0x002fea0003800000 */
[----:B------:R-:W1:Y:S02]  /*cb80*/  QSPC.E.S P0, RZ, [R4+0x4] ;  /* 0x0000040004ff73aa */ /* 0x000e640000000500 */
[----:B-1----:R-:W-:Y:S05]  /*cb90*/  @!P0 BRA `(.L_x_3017) ;  /* 0x00000000001c8947 */ /* 0x002fea0003800000 */
[----:B------:R-:W-:-:S04]  /*cba0*/  MOV R2, R4 ;  /* 0x0000000400027202 */ /* 0x000fc80000000f00 */
[----:B------:R-:W-:-:S07]  /*cbb0*/  MOV R0, R2 ;  /* 0x0000000200007202 */ /* 0x000fce0000000f00 */
.L_x_3018:
[----:B------:R-:W0:Y:S02]  /*cbc0*/  LDS R2, [R0+0x4] ;  /* 0x0000040000027984 */ /* 0x000e240000000800 */
[----:B0-----:R-:W-:-:S05]  /*cbd0*/  HFMA2 R3, R2, 1, 1, R20 ;  /* 0x3c003c0002037831 */ /* 0x001fca0000000014 */
[----:B------:R-:W0:Y:S02]  /*cbe0*/  ATOMS.CAST.SPIN P0, [R0+0x4], R2, R3 ;  /* 0x000004020000758d */ /* 0x000e240001800003 */
[----:B0-----:R-:W-:Y:S05]  /*cbf0*/  @!P0 BRA `(.L_x_3018) ;  /* 0xfffffffc00f08947 */ /* 0x001fea000383ffff */
[----:B------:R-:W-:Y:S05]  /*cc00*/  EXIT ;  /* 0x000000000000794d */ /* 0x000fea0003800000 */
.L_x_3017:
[----:B------:R-:W0:Y:S02]  /*cc10*/  LD.E R0, desc[UR8][R4.64+0x4] ;  /* 0x0000040804007980 */ /* 0x000e24000c101900 */
[----:B0-----:R-:W-:-:S05]  /*cc20*/  IADD3 R3, PT, PT, R20, R0, RZ ;  /* 0x0000000014037210 */ /* 0x001fca0007ffe0ff */
[----:B------:R-:W-:Y:S01]  /*cc30*/  ST.E desc[UR8][R4.64+0x4], R3 ;  /* 0x0000040304007985 */ /* 0x000fe2000c101908 */
[----:B------:R-:W-:Y:S05]  /*cc40*/  EXIT ;  /* 0x000000000000794d */ /* 0x000fea0003800000 */
.L_x_3019:
        /* <DEDUP_REMOVED lines=11> */
.L_x_4518:


//--------------------- .text._Z23gemm_half_q_half_kernelILi2ELi176ELb0ELb0ELi64EEvPK6__halfPKjS4_S2_PS0_iiiiPKtS7_iiiiiibS2_i --------------------------
	.section	.text._Z23gemm_half_q_half_kernelILi2ELi176ELb0ELb0ELi64EEvPK6__halfPKjS4_S2_PS0_iiiiPKtS7_iiiiiibS2_i,"ax",@progbits
	.align	128
        .global         _Z23gemm_half_q_half_kernelILi2ELi176ELb0ELb0ELi64EEvPK6__halfPKjS4_S2_PS0_iiiiPKtS7_iiiiiibS2_i
        .type           _Z23gemm_half_q_half_kernelILi2ELi176ELb0ELb0ELi64EEvPK6__halfPKjS4_S2_PS0_iiiiPKtS7_iiiiiibS2_i,@function
        .size           _Z23gemm_half_q_half_kernelILi2ELi176ELb0ELb0ELi64EEvPK6__halfPKjS4_S2_PS0_iiiiPKtS7_iiiiiibS2_i,(.L_x_4519 - _Z23gemm_half_q_half_kernelILi2ELi176ELb0ELb0ELi64EEvPK6__halfPKjS4_S2_PS0_iiiiPKtS7_iiiiiibS2_i)
        .other          _Z23gemm_half_q_half_kernelILi2ELi176ELb0ELb0ELi64EEvPK6__halfPKjS4_S2_PS0_iiiiPKtS7_iiiiiibS2_i,@"STO_CUDA_ENTRY STV_DEFAULT"
_Z23gemm_half_q_half_kernelILi2ELi176ELb0ELb0ELi64EEvPK6__halfPKjS4_S2_PS0_iiiiPKtS7_iiiiiibS2_i:
.text._Z23gemm_half_q_half_kernelILi2ELi176ELb0ELb0ELi64EEvPK6__halfPKjS4_S2_PS0_iiiiPKtS7_iiiiiibS2_i:
        /* <DEDUP_REMOVED lines=41> */
[----:B------:R-:W-:Y:S01]  /*0290*/  ISETP.GE.AND P0, PT, R16, RZ, PT ;  /* 0x000000ff1000720c */ /* 0x000fe20003f06270 */
[----:B------:R-:W-:Y:S01]  /*02a0*/  VIADD R19, R7, 0x80 ;  /* 0x0000008007137836 */ /* 0x000fe20000000000 */
[----:B0-----:R-:W-:-:S11]  /*02b0*/  IADD3 R7, PT, PT, R13, R6, RZ ;  /* 0x000000060d077210 */ /* 0x001fd60007ffe0ff */
[----:B------:R-:W-:Y:S05]  /*02c0*/  @P0 BRA `(.L_x_3023) ;  /* 0x0000000000ec0947 */ /* 0x000fea0003800000 */
[----:B------:R-:W-:Y:S02]  /*02d0*/  IADD3 R10, PT, PT, RZ, -R16, RZ ;  /* 0x80000010ff0a7210 */ /* 0x000fe40007ffe0ff */
[----:B------:R-:W-:Y:S02]  /*02e0*/  PLOP3.LUT P0, PT, PT, PT, PT, 0x80, 0x8 ;  /* 0x000000000008781c */ /* 0x000fe40003f0f070 */
[----:B------:R-:W-:-:S13]  /*02f0*/  ISETP.GT.AND P1, PT, R10, 0x3, PT ;  /* 0x000000030a00780c */ /* 0x000fda0003f24270 */
[----:B------:R-:W-:Y:S05]  /*0300*/  @!P1 BRA `(.L_x_3024) ;  /* 0x0000000000849947 */ /* 0x000fea0003800000 */
[----:B------:R-:W-:-:S13]  /*0310*/  PLOP3.LUT P0, PT, PT, PT, PT, 0x8, 0x80 ;  /* 0x000000000080781c */ /* 0x000fda0003f0e170 */
.L_x_3025:
[C---:B------:R-:W-:Y:S02]  /*0320*/  IADD3 R11, P1, PT, R8.reuse, R7, RZ ;  /* 0x00000007080b7210 */ /* 0x040fe40007f3e0ff */
[CC--:B------:R-:W-:Y:S02]  /*0330*/  IADD3 R13, PT, PT, R7.reuse, R6.reuse, RZ ;  /* 0x00000006070d7210 */ /* 0x0c0fe40007ffe0ff */
[----:B------:R-:W-:Y:S02]  /*0340*/  LEA.HI.X.SX32 R12, R7, RZ, 0x1, P1 ;  /* 0x000000ff070c7211 */ /* 0x000fe400008f0eff */
[----:B------:R-:W-:Y:S02]  /*0350*/  IADD3 R7, PT, PT, R13, R6, RZ ;  /* 0x000000060d077210 */ /* 0x000fe40007ffe0ff */
[----:B------:R-:W-:Y:S02]  /*0360*/  LEA R10, P1, R11, UR6, 0x1 ;  /* 0x000000060b0a7c11 */ /* 0x000fe4000f8208ff */
[----:B------:R-:W-:Y:S01]  /*0370*/  IADD3 R20, P2, PT, R8, R13, RZ ;  /* 0x0000000d08147210 */ /* 0x000fe20007f5e0ff */
[----:B------:R-:W-:Y:S01]  /*0380*/  IMAD.IADD R23, R7, 0x1, R6 ;  /* 0x0000000107177824 */ /* 0x000fe200078e0206 */
[----:B------:R-:W-:-:S02]  /*0390*/  LEA.HI.X R11, R11, UR7, R12, 0x1, P1 ;  /* 0x000000070b0b7c11 */ /* 0x000fc400088f0c0c */
[----:B------:R-:W-:Y:S02]  /*03a0*/  LEA.HI.X.SX32 R13, R13, RZ, 0x1, P2 ;  /* 0x000000ff0d0d7211 */ /* 0x000fe400010f0eff */
[----:B------:R-:W-:Y:S01]  /*03b0*/  LEA R12, P1, R20, UR6, 0x1 ;  /* 0x00000006140c7c11 */ /* 0x000fe2000f8208ff */
[----:B------:R-:W2:Y:S01]  /*03c0*/  LDG.E.U16.CONSTANT R10, desc[UR8][R10.64] ;  /* 0x000000080a0a7981 */ /* 0x000ea2000c1e9500 */
[C---:B------:R-:W-:Y:S02]  /*03d0*/  IADD3 R15, P3, PT, R8.reuse, R7, RZ ;  /* 0x00000007080f7210 */ /* 0x040fe40007f7e0ff */
[----:B------:R-:W-:Y:S02]  /*03e0*/  IADD3 R21, P4, PT, R8, R23, RZ ;  /* 0x0000001708157210 */ /* 0x000fe40007f9e0ff */
[----:B------:R-:W-:Y:S02]  /*03f0*/  LEA.HI.X R13, R20, UR7, R13, 0x1, P1 ;  /* 0x00000007140d7c11 */ /* 0x000fe400088f0c0d */
[----:B------:R-:W-:-:S02]  /*0400*/  LEA.HI.X.SX32 R24, R7, RZ, 0x1, P3 ;  /* 0x000000ff07187211 */ /* 0x000fc400018f0eff */
[----:B------:R-:W-:Y:S01]  /*0410*/  LEA R14, P2, R15, UR6, 0x1 ;  /* 0x000000060f0e7c11 */ /* 0x000fe2000f8408ff */
[----:B------:R-:W3:Y:S01]  /*0420*/  LDG.E.U16.CONSTANT R12, desc[UR8][R12.64] ;  /* 0x000000080c0c7981 */ /* 0x000ee2000c1e9500 */
[----:B------:R-:W-:Y:S02]  /*0430*/  LEA.HI.X.SX32 R22, R23, RZ, 0x1, P4 ;  /* 0x000000ff17167211 */ /* 0x000fe400020f0eff */
[----:B------:R-:W-:Y:S02]  /*0440*/  LEA R20, P1, R21, UR6, 0x1 ;  /* 0x0000000615147c11 */ /* 0x000fe4000f8208ff */
[----:B------:R-:W-:Y:S02]  /*0450*/  LEA.HI.X R15, R15, UR7, R24, 0x1, P2 ;  /* 0x000000070f0f7c11 */ /* 0x000fe400090f0c18 */
        /* <DEDUP_REMOVED lines=12> */
.L_x_3024:
[----:B------:R-:W-:-:S04]  /*0520*/  IADD3 R10, PT, PT, RZ, -R16, RZ ;  /* 0x80000010ff0a7210 */ /* 0x000fc80007ffe0ff */
[----:B------:R-:W-:-:S13]  /*0530*/  ISETP.GT.AND P1, PT, R10, 0x1, PT ;  /* 0x000000010a00780c */ /* 0x000fda0003f24270 */
[----:B------:R-:W-:Y:S05]  /*0540*/  @!P1 BRA `(.L_x_3026) ;  /* 0x0000000000449947 */ /* 0x000fea0003800000 */
[----:B------:R-:W-:Y:S01]  /*0550*/  IMAD.IADD R15, R7, 0x1, R6 ;  /* 0x00000001070f7824 */ /* 0x000fe200078e0206 */
[----:B------:R-:W-:-:S04]  /*0560*/  IADD3 R11, P0, PT, R8, R7, RZ ;  /* 0x00000007080b7210 */ /* 0x000fc80007f1e0ff */
[----:B------:R-:W-:Y:S02]  /*0570*/  IADD3 R13, P1, PT, R8, R15, RZ ;  /* 0x0000000f080d7210 */ /* 0x000fe40007f3e0ff */
[----:B------:R-:W-:Y:S02]  /*0580*/  LEA.HI.X.SX32 R20, R7, RZ, 0x1, P0 ;  /* 0x000000ff07147211 */ /* 0x000fe400000f0eff */
[----:B------:R-:W-:Y:S02]  /*0590*/  LEA.HI.X.SX32 R14, R15, RZ, 0x1, P1 ;  /* 0x000000ff0f0e7211 */ /* 0x000fe400008f0eff */
[----:B------:R-:W-:Y:S02]  /*05a0*/  LEA R10, P0, R11, UR6, 0x1 ;  /* 0x000000060b0a7c11 */ /* 0x000fe4000f8008ff */
[----:B------:R-:W-:Y:S02]  /*05b0*/  LEA R12, P1, R13, UR6, 0x1 ;  /* 0x000000060d0c7c11 */ /* 0x000fe4000f8208ff */
[----:B------:R-:W-:-:S02]  /*05c0*/  LEA.HI.X R11, R11, UR7, R20, 0x1, P0 ;  /* 0x000000070b0b7c11 */ /* 0x000fc400080f0c14 */
        /* <DEDUP_REMOVED lines=9> */
.L_x_3026:
[----:B------:R-:W-:-:S13]  /*0660*/  ISETP.EQ.AND P1, PT, R16, RZ, PT ;  /* 0x000000ff1000720c */ /* 0x000fda0003f22270 */
[----:B------:R-:W-:Y:S05]  /*0670*/  @!P0 BRA P1, `(.L_x_3021) ;  /* 0x00000004007c8947 */ /* 0x000fea0000800000 */
.L_x_3023:
[----:B------:R-:W-:-:S04]  /*0680*/  IADD3 R11, P0, PT, R8, R7, RZ ;  /* 0x00000007080b7210 */ /* 0x000fc80007f1e0ff */
[----:B------:R-:W-:Y:S02]  /*0690*/  LEA.HI.X.SX32 R12, R7, RZ, 0x1, P0 ;  /* 0x000000ff070c7211 */ /* 0x000fe400000f0eff */
[----:B------:R-:W-:-:S04]  /*06a0*/  LEA R10, P0, R11, UR6, 0x1 ;  /* 0x000000060b0a7c11 */ /* 0x000fc8000f8008ff */
[----:B------:R-:W-:-:S05]  /*06b0*/  LEA.HI.X R11, R11, UR7, R12, 0x1, P0 ;  /* 0x000000070b0b7c11 */ /* 0x000fca00080f0c0c */
[----:B------:R-:W2:Y:S01]  /*06c0*/  LDG.E.U16.CONSTANT R10, desc[UR8][R10.64] ;  /* 0x000000080a0a7981 */ /* 0x000ea2000c1e9500 */
[----:B------:R-:W-:Y:S01]  /*06d0*/  IADD3 R16, PT, PT, R16, 0x1, RZ ;  /* 0x0000000110107810 */ /* 0x000fe20007ffe0ff */
[----:B------:R-:W-:-:S03]  /*06e0*/  IMAD.IADD R7, R7, 0x1, R6 ;  /* 0x0000000107077824 */ /* 0x000fc600078e0206 */
[----:B------:R-:W-:Y:S01]  /*06f0*/  ISETP.NE.AND P0, PT, R16, RZ, PT ;  /* 0x000000ff1000720c */ /* 0x000fe20003f05270 */
[----:B--2---:R0:W-:Y:S02]  /*0700*/  STS.U16 [R19], R10 ;  /* 0x0000000a13007388 */ /* 0x0041e40000000400 */
[----:B0-----:R-:W-:-:S10]  /*0710*/  IADD3 R19, PT, PT, R19, 0x80, RZ ;  /* 0x0000008013137810 */ /* 0x001fd40007ffe0ff */
[----:B------:R-:W-:Y:S05]  /*0720*/  @P0 BRA `(.L_x_3023) ;  /* 0xfffffffc00d40947 */ /* 0x000fea000383ffff */
[----:B------:R-:W-:Y:S05]  /*0730*/  BRA `(.L_x_3021) ;  /* 0x00000004004c7947 */ /* 0x000fea0003800000 */
.L_x_3022:
        /* <DEDUP_REMOVED lines=17> */
.L_x_3029:
[----:B------:R-:W-:Y:S01]  /*0850*/  IMAD.IADD R13, R19, 0x1, R6 ;  /* 0x00000001130d7824 */ /* 0x000fe200078e0206 */
[----:B-----5:R-:W-:-:S04]  /*0860*/  IADD3 R11, P1, PT, R8, R19, RZ ;  /* 0x00000013080b7210 */ /* 0x020fc80007f3e0ff */
[-C--:B------:R-:W-:Y:S02]  /*0870*/  IADD3 R15, PT, PT, R13, R6.reuse, RZ ;  /* 0x000000060d0f7210 */ /* 0x080fe40007ffe0ff */
[----:B------:R-:W-:Y:S02]  /*0880*/  LEA.HI.X.SX32 R12, R19, RZ, 0x1, P1 ;  /* 0x000000ff130c7211 */ /* 0x000fe400008f0eff */
[----:B0-----:R-:W-:Y:S02]  /*0890*/  LEA R10, P1, R11, UR6, 0x1 ;  /* 0x000000060b0a7c11 */ /* 0x001fe4000f8208ff */
[----:B------:R-:W-:Y:S02]  /*08a0*/  IADD3 R20, P2, PT, R8, R13, RZ ;  /* 0x0000000d08147210 */ /* 0x000fe40007f5e0ff */
[----:B------:R-:W-:Y:S02]  /*08b0*/  IADD3 R19, PT, PT, R15, R6, RZ ;  /* 0x000000060f137210 */ /* 0x000fe40007ffe0ff */
        /* <DEDUP_REMOVED lines=23> */
[----:B0-----:R-:W-:Y:S01]  /*0a30*/  VIADD R7, R7, 0x200 ;  /* 0x0000020007077836 */ /* 0x001fe20000000000 */
[----:B------:R-:W-:Y:S06]  /*0a40*/  @!P1 BRA `(.L_x_3029) ;  /* 0xfffffffc00809947 */ /* 0x000fec000383ffff */
.L_x_3028:
        /* <DEDUP_REMOVED lines=20> */
[----:B0-----:R-:W-:-:S07]  /*0b90*/  VIADD R7, R7, 0x100 ;  /* 0x0000010007077836 */ /* 0x001fce0000000000 */
.L_x_3030:
[----:B------:R-:W-:-:S13]  /*0ba0*/  ISETP.NE.OR P0, PT, R16, RZ, P0 ;  /* 0x000000ff1000720c */ /* 0x000fda0000705670 */
[----:B------:R-:W-:Y:S05]  /*0bb0*/  @!P0 BRA `(.L_x_3021) ;  /* 0x00000000002c8947 */ /* 0x000fea0003800000 */
.L_x_3027:
        /* <DEDUP_REMOVED lines=11> */
.L_x_3021:
[----:B------:R-:W-:Y:S05]  /*0c70*/  BSYNC.RECONVERGENT B0 ;  /* 0x0000000000007941 */ /* 0x000fea0003800200 */
.L_x_3020:
        /* <DEDUP_REMOVED lines=11> */
[----:B------:R-:W-:-:S04]  /*0d30*/  IMAD R3, R3, R19, RZ ;  /* 0x0000001303037224 */ /* 0x000fc800078e02ff */
[----:B------:R-:W-:Y:S01]  /*0d40*/  IMAD.MOV R5, RZ, RZ, -R5 ;  /* 0x000000ffff057224 */ /* 0x000fe200078e0a05 */
[----:B------:R-:W-:-:S04]  /*0d50*/  LEA R3, R3, UR4, 0x1 ;  /* 0x0000000403037c11 */ /* 0x000fc8000f8e08ff */
        /* <DEDUP_REMOVED lines=9> */
.L_x_3034:
[CC--:B-1----:R-:W-:Y:S01]  /*0df0*/  IADD3 R12, PT, PT, R3.reuse, R19.reuse, RZ ;  /* 0x00000013030c7210 */ /* 0x0c2fe20007ffe0ff */
[--C-:B0-----:R-:W-:Y:S01]  /*0e00*/  IMAD.WIDE R10, R3, 0x2, R22.reuse ;  /* 0x00000002030a7825 */ /* 0x101fe200078e0216 */
[----:B------:R-:W-:Y:S02]  /*0e10*/  IADD3 R5, PT, PT, R5, 0x4, RZ ;  /* 0x0000000405057810 */ /* 0x000fe40007ffe0ff */
[C---:B------:R-:W-:Y:S01]  /*0e20*/  IADD3 R14, PT, PT, R12.reuse, R19, RZ ;  /* 0x000000130c0e7210 */ /* 0x040fe20007ffe0ff */
[----:B------:R-:W-:Y:S01]  /*0e30*/  IMAD.WIDE R12, R12, 0x2, R22 ;  /* 0x000000020c0c7825 */ /* 0x000fe200078e0216 */
[----:B------:R1:W-:Y:S01]  /*0e40*/  STG.E.64 desc[UR8][R10.64], RZ ;  /* 0x000000ff0a007986 */ /* 0x0003e2000c101b08 */
[----:B------:R-:W-:Y:S02]  /*0e50*/  ISETP.GE.AND P1, PT, R5, -0x3, PT ;  /* 0xfffffffd0500780c */ /* 0x000fe40003f26270 */
[C---:B------:R-:W-:Y:S01]  /*0e60*/  IMAD.IADD R7, R14.reuse, 0x1, R19 ;  /* 0x000000010e077824 */ /* 0x040fe200078e0213 */
[----:B------:R1:W-:Y:S01]  /*0e70*/  STG.E.64 desc[UR8][R12.64], RZ ;  /* 0x000000ff0c007986 */ /* 0x0003e2000c101b08 */
[----:B------:R-:W-:-:S03]  /*0e80*/  IMAD.WIDE R14, R14, 0x2, R22 ;  /* 0x000000020e0e7825 */ /* 0x000fc600078e0216 */
[C---:B------:R-:W-:Y:S01]  /*0e90*/  IADD3 R3, PT, PT, R7.reuse, R19, RZ ;  /* 0x0000001307037210 */ /* 0x040fe20007ffe0ff */
[----:B------:R-:W-:Y:S01]  /*0ea0*/  IMAD.WIDE R20, R7, 0x2, R22 ;  /* 0x0000000207147825 */ /* 0x000fe200078e0216 */
[----:B------:R1:W-:Y:S04]  /*0eb0*/  STG.E.64 desc[UR8][R14.64], RZ ;  /* 0x000000ff0e007986 */ /* 0x0003e8000c101b08 */
[----:B------:R1:W-:Y:S01]  /*0ec0*/  STG.E.64 desc[UR8][R20.64], RZ ;  /* 0x000000ff14007986 */ /* 0x0003e2000c101b08 */
[----:B------:R-:W-:Y:S05]  /*0ed0*/  @!P1 BRA `(.L_x_3034) ;  /* 0xfffffffc00c49947 */ /* 0x000fea000383ffff */
.L_x_3033:
[----:B------:R-:W-:-:S04]  /*0ee0*/  IADD3 R7, PT, PT, RZ, -R5, RZ ;  /* 0x80000005ff077210 */ /* 0x000fc80007ffe0ff */
[----:B------:R-:W-:-:S13]  /*0ef0*/  ISETP.GT.AND P1, PT, R7, 0x1, PT ;  /* 0x000000010700780c */ /* 0x000fda0003f24270 */
[----:B------:R-:W-:Y:S05]  /*0f00*/  @!P1 BRA `(.L_x_3035) ;  /* 0x0000000000249947 */ /* 0x000fea0003800000 */
[----:B-1----:R-:W0:Y:S01]  /*0f10*/  LDC.64 R12, c[0x0][0x3a0] ;  /* 0x0000e800ff0c7b82 */ /* 0x002e220000000a00 */
[-C--:B------:R-:W-:Y:S01]  /*0f20*/  IADD3 R7, PT, PT, R3, R19.reuse, RZ ;  /* 0x0000001303077210 */ /* 0x080fe20007ffe0ff */
[----:B------:R-:W-:Y:S01]  /*0f30*/  VIADD R5, R5, 0x2 ;  /* 0x0000000205057836 */ /* 0x000fe20000000000 */
[----:B------:R-:W-:Y:S01]  /*0f40*/  PLOP3.LUT P0, PT, PT, PT, PT, 0x8, 0x80 ;  /* 0x000000000080781c */ /* 0x000fe20003f0e170 */
[----:B0-----:R-:W-:Y:S01]  /*0f50*/  IMAD.WIDE R10, R3, 0x2, R12 ;  /* 0x00000002030a7825 */ /* 0x001fe200078e020c */
[----:B------:R-:W-:-:S03]  /*0f60*/  IADD3 R3, PT, PT, R7, R19, RZ ;  /* 0x0000001307037210 */ /* 0x000fc60007ffe0ff */
[----:B------:R-:W-:Y:S01]  /*0f70*/  IMAD.WIDE R12, R7, 0x2, R12 ;  /* 0x00000002070c7825 */ /* 0x000fe200078e020c */
[----:B------:R0:W-:Y:S04]  /*0f80*/  STG.E.64 desc[UR8][R10.64], RZ ;  /* 0x000000ff0a007986 */ /* 0x0001e8000c101b08 */
[----:B------:R0:W-:Y:S03]  /*0f90*/  STG.E.64 desc[UR8][R12.64], RZ ;  /* 0x000000ff0c007986 */ /* 0x0001e6000c101b08 */
.L_x_3035:
[----:B------:R-:W-:-:S13]  /*0fa0*/  ISETP.NE.OR P0, PT, R5, RZ, P0 ;  /* 0x000000ff0500720c */ /* 0x000fda0000705670 */
[----:B------:R-:W-:Y:S05]  /*0fb0*/  @!P0 BRA `(.L_x_3031) ;  /* 0x00000000001c8947 */ /* 0x000fea0003800000 */
.L_x_3032:
[----:B01----:R-:W0:Y:S02]  /*0fc0*/  LDC.64 R10, c[0x0][0x3a0] ;  /* 0x0000e800ff0a7b82 */ /* 0x003e240000000a00 */
.L_x_3036:
[----:B0-----:R-:W-:Y:S01]  /*0fd0*/  IMAD.WIDE R12, R3, 0x2, R10 ;  /* 0x00000002030c7825 */ /* 0x001fe200078e020a */
[----:B------:R-:W-:Y:S02]  /*0fe0*/  IADD3 R5, PT, PT, R5, 0x1, RZ ;  /* 0x0000000105057810 */ /* 0x000fe40007ffe0ff */
[----:B------:R-:W-:Y:S02]  /*0ff0*/  IADD3 R3, PT, PT, R3, R19, RZ ;  /* 0x0000001303037210 */ /* 0x000fe40007ffe0ff */
[----:B------:R2:W-:Y:S01]  /*1000*/  STG.E.64 desc[UR8][R12.64], RZ ;  /* 0x000000ff0c007986 */ /* 0x0005e2000c101b08 */
[----:B------:R-:W-:-:S13]  /*1010*/  ISETP.NE.AND P0, PT, R5, RZ, PT ;  /* 0x000000ff0500720c */ /* 0x000fda0003f05270 */
[----:B--2---:R-:W-:Y:S05]  /*1020*/  @P0 BRA `(.L_x_3036) ;  /* 0xfffffffc00e80947 */ /* 0x004fea000383ffff */
.L_x_3031:
        /* <DEDUP_REMOVED lines=9> */
[----:B------:R-:W-:Y:S02]  /*10c0*/  IMAD.SHL.U32 R0, R0, 0x10, RZ ;  /* 0x0000001000007824 */ /* 0x000fe400078e00ff */
[----:B-----5:R-:W-:Y:S01]  /*10d0*/  HFMA2 R8, -RZ, RZ, 0, 0 ;  /* 0x00000000ff087431 */ /* 0x020fe200000001ff */
[----:B------:R-:W-:Y:S02]  /*10e0*/  MOV R16, R9 ;  /* 0x0000000900107202 */ /* 0x000fe40000000f00 */
[----:B------:R-:W-:Y:S02]  /*10f0*/  LEA.HI R5, R5, R4, RZ, 0x3 ;  /* 0x0000000405057211 */ /* 0x000fe400078f18ff */
[----:B------:R-:W-:Y:S02]  /*1100*/  LOP3.LUT R0, R0, 0x10, RZ, 0xc0, !PT ;  /* 0x0000001000007812 */ /* 0x000fe400078ec0ff */
[----:B0-----:R-:W-:-:S07]  /*1110*/  SHF.R.S32.HI R5, RZ, 0x3, R5 ;  /* 0x00000003ff057819 */ /* 0x001fce0000011405 */
.L_x_3038:
[----:B------:R-:W0:Y:S01]  /*1120*/  LDC.64 R10, c[0x0][0x390] ;  /* 0x0000e400ff0a7b82 */ /* 0x000e220000000a00 */
[----:B------:R-:W-:-:S05]  /*1130*/  IADD3 R7, PT, PT, R3, R8, RZ ;  /* 0x0000000803077210 */ /* 0x000fca0007ffe0ff */
[----:B------:R-:W-:-:S05]  /*1140*/  IMAD R15, R7, R19, RZ ;  /* 0x00000013070f7224 */ /* 0x000fca00078e02ff */
[----:B------:R-:W-:-:S04]  /*1150*/  SHF.R.S32.HI R20, RZ, 0x1f, R15 ;  /* 0x0000001fff147819 */ /* 0x000fc8000001140f */
[----:B------:R-:W-:-:S04]  /*1160*/  LEA.HI R20, R20, R15, RZ, 0x3 ;  /* 0x0000000f14147211 */ /* 0x000fc800078f18ff */
[----:B------:R-:W-:Y:S02]  /*1170*/  LEA.HI.SX32 R15, R20, R5, 0x1d ;  /* 0x00000005140f7211 */ /* 0x000fe400078feaff */
[----:B------:R-:W1:Y:S03]  /*1180*/  LDC.64 R20, c[0x0][0x398] ;  /* 0x0000e600ff147b82 */ /* 0x000e660000000a00 */
[----:B0-----:R-:W-:-:S06]  /*1190*/  IMAD.WIDE R10, R15, 0x4, R10 ;  /* 0x000000040f0a7825 */ /* 0x001fcc00078e020a */
[----:B------:R-:W2:Y:S01]  /*11a0*/  LDG.E.CONSTANT R11, desc[UR8][R10.64] ;  /* 0x000000080a0b7981 */ /* 0x000ea2000c1e9900 */
[----:B------:R-:W-:-:S05]  /*11b0*/  SHF.L.U32 R23, R16, 0x1, RZ ;  /* 0x0000000110177819 */ /* 0x000fca00000006ff */
[----:B------:R-:W-:-:S06]  /*11c0*/  IMAD.WIDE.U32 R22, R23, 0x2, R12 ;  /* 0x0000000217167825 */ /* 0x000fcc00078e000c */
[----:B------:R-:W3:Y:S01]  /*11d0*/  LDG.E.U16.CONSTANT R23, desc[UR8][R22.64+0x2] ;  /* 0x0000020816177981 */ /* 0x000ee2000c1e9500 */
[----:B-1----:R-:W-:-:S06]  /*11e0*/  IMAD.WIDE.U32 R20, R7, 0x2, R20 ;  /* 0x0000000207147825 */ /* 0x002fcc00078e0014 */
[----:B------:R-:W4:Y:S01]  /*11f0*/  LDG.E.U16.CONSTANT R20, desc[UR8][R20.64] ;  /* 0x0000000814147981 */ /* 0x000f22000c1e9500 */
        /* <DEDUP_REMOVED lines=16> */
[----:B------:R-:W-:Y:S08]  /*1300*/  I2F.F16 R15, R24 ;  /* 0x00000018000f7306 */ /* 0x000ff00000200c00 */
[----:B------:R-:W0:Y:S08]  /*1310*/  I2F.F16 R26, R26 ;  /* 0x0000001a001a7306 */ /* 0x000e300000200c00 */
[----:B------:R-:W-:Y:S08]  /*1320*/  I2F.F16 R11, R11 ;  /* 0x0000000b000b7306 */ /* 0x000ff00000200c00 */
[----:B------:R-:W1:Y:S01]  /*1330*/  I2F.F16 R10, R10 ;  /* 0x0000000a000a7306 */ /* 0x000e620000200c00 */
[----:B0-----:R-:W-:Y:S01]  /*1340*/  PRMT R15, R26, 0x5410, R15 ;  /* 0x000054101a0f7816 */ /* 0x001fe2000000000f */
[----:B------:R-:W-:-:S04]  /*1350*/  IMAD R7, R8, 0x8, R1 ;  /* 0x0000000808077824 */ /* 0x000fc800078e0201 */
        /* <DEDUP_REMOVED lines=8> */
.L_x_3037:
[----:B------:R0:W5:Y:S01]  /*13e0*/  LDL.64 R94, [R1] ;  /* 0x00000000015e7983 */ /* 0x0001620000100a00 */
[----:B------:R-:W1:Y:S01]  /*13f0*/  LDCU UR6, c[0x0][0x3c8] ;  /* 0x00007900ff0677ac */ /* 0x000e620008000800 */
[----:B------:R-:W-:Y:S01]  /*1400*/  HFMA2 R5, -RZ, RZ, 0, 0 ;  /* 0x00000000ff057431 */ /* 0x000fe200000001ff */
[----:B------:R-:W-:Y:S01]  /*1410*/  MOV R10, RZ ;  /* 0x000000ff000a7202 */ /* 0x000fe20000000f00 */
[----:B------:R-:W-:Y:S01]  /*1420*/  HFMA2 R16, -RZ, RZ, 0, 0 ;  /* 0x00000000ff107431 */ /* 0x000fe200000001ff */
[----:B------:R-:W2:Y:S01]  /*1430*/  LDCU UR4, c[0x0][0x3cc] ;  /* 0x00007980ff0477ac */ /* 0x000ea20008000800 */
[----:B------:R-:W-:Y:S01]  /*1440*/  IMAD.MOV.U32 R7, RZ, RZ, RZ ;  /* 0x000000ffff077224 */ /* 0x000fe200078e00ff */
        /* <DEDUP_REMOVED lines=8> */
[----:B------:R-:W-:Y:S02]  /*14d0*/  LEA.HI R3, R3, R0, RZ, 0x5 ;  /* 0x0000000003037211 */ /* 0x000fe400078f28ff */
[----:B----4-:R-:W-:-:S02]  /*14e0*/  ISETP.GT.AND P3, PT, R9, UR7, PT ;  /* 0x0000000709007c0c */ /* 0x010fc4000bf64270 */
[----:B------:R-:W-:Y:S02]  /*14f0*/  SHF.R.S32.HI R11, RZ, 0x5, R3 ;  /* 0x00000005ff0b7819 */ /* 0x000fe40000011403 */
[----:B0-----:R-:W-:Y:S02]  /*1500*/  ISETP.GT.AND P4, PT, R9, UR10, PT ;  /* 0x0000000a09007c0c */ /* 0x001fe4000bf84270 */
[----:B------:R-:W-:Y:S01]  /*1510*/  MOV R0, RZ ;  /* 0x000000ff00007202 */ /* 0x000fe20000000f00 */
        /* <DEDUP_REMOVED lines=8> */
.L_x_3039:
[----:B------:R-:W-:Y:S05]  /*15a0*/  @!P1 BRA `(.L_x_3040) ;  /* 0x00000000001c9947 */ /* 0x000fea0003800000 */
[----:B-----5:R-:W0:Y:S02]  /*15b0*/  LDC R8, c[0x0][0x3d0] ;  /* 0x0000f400ff087b82 */ /* 0x020e240000000800 */
[----:B0-----:R-:W-:-:S04]  /*15c0*/  VIMNMX R3, PT, PT, R9, R8, PT ;  /* 0x0000000809037248 */ /* 0x001fc80003fe0100 */
[----:B------:R-:W-:-:S04]  /*15d0*/  IADD3 R3, PT, PT, R3, -UR4, RZ ;  /* 0x8000000403037c10 */ /* 0x000fc8000fffe0ff */
[----:B------:R-:W-:-:S04]  /*15e0*/  SHF.R.S32.HI R8, RZ, 0x1f, R3 ;  /* 0x0000001fff087819 */ /* 0x000fc80000011403 */
[----:B------:R-:W-:-:S04]  /*15f0*/  LEA.HI R8, R8, R3, RZ, 0x5 ;  /* 0x0000000308087211 */ /* 0x000fc800078f28ff */
[----:B------:R-:W-:-:S05]  /*1600*/  SHF.R.S32.HI R8, RZ, 0x5, R8 ;  /* 0x00000005ff087819 */ /* 0x000fca0000011408 */
[----:B------:R-:W-:-:S07]  /*1610*/  IMAD R5, R8, 0x5, RZ ;  /* 0x0000000508057824 */ /* 0x000fce00078e02ff */
.L_x_3040:
[----:B------:R-:W-:Y:S05]  /*1620*/  @!P2 BRA `(.L_x_3041) ;  /* 0x00000000001ca947 */ /* 0x000fea0003800000 */
[----:B-----5:R-:W0:Y:S02]  /*1630*/  LDC R8, c[0x0][0x3d4] ;  /* 0x0000f500ff087b82 */ /* 0x020e240000000800 */
[----:B0-----:R-:W-:-:S05]  /*1640*/  VIMNMX R3, PT, PT, R9, R8, PT ;  /* 0x0000000809037248 */ /* 0x001fca0003fe0100 */
[----:B------:R-:W-:-:S05]  /*1650*/  VIADD R3, R3, -UR5 ;  /* 0x8000000503037c36 */ /* 0x000fca0008000000 */
[----:B------:R-:W-:-:S04]  /*1660*/  SHF.R.S32.HI R8, RZ, 0x1f, R3 ;  /* 0x0000001fff087819 */ /* 0x000fc80000011403 */
[----:B------:R-:W-:-:S04]  /*1670*/  LEA.HI R8, R8, R3, RZ, 0x5 ;  /* 0x0000000308087211 */ /* 0x000fc800078f28ff */
[----:B------:R-:W-:-:S04]  /*1680*/  SHF.R.S32.HI R8, RZ, 0x5, R8 ;  /* 0x00000005ff087819 */ /* 0x000fc80000011408 */
[----:B------:R-:W-:-:S07]  /*1690*/  SHF.L.U32 R10, R8, 0x2, RZ ;  /* 0x00000002080a7819 */ /* 0x000fce00000006ff */
.L_x_3041:
        /* <DEDUP_REMOVED lines=8> */
.L_x_3042:
        /* <DEDUP_REMOVED lines=8> */
.L_x_3043:
[----:B------:R-:W-:Y:S01]  /*17a0*/  IMAD R0, R11, 0x8, R0 ;  /* 0x000000080b007824 */ /* 0x000fe200078e0200 */
[----:B------:R-:W0:Y:S01]  /*17b0*/  LDCU.64 UR10, c[0x0][0x388] ;  /* 0x00007100ff0a77ac */ /* 0x000e220008000a00 */
[----:B------:R-:W1:Y:S01]  /*17c0*/  S2UR UR5, SR_CgaCtaId ;  /* 0x00000000000579c3 */ /* 0x000e620000008800 */
[----:B------:R-:W-:Y:S02]  /*17d0*/  VIMNMX R6, PT, PT, R6, UR6, PT ;  /* 0x0000000606067c48 */ /* 0x000fe4000bfe0100 */
[----:B------:R-:W-:Y:S01]  /*17e0*/  IADD3 R0, PT, PT, R10, R0, R5 ;  /* 0x000000000a007210 */ /* 0x000fe20007ffe005 */
[----:B------:R-:W-:Y:S01]  /*17f0*/  UMOV UR4, 0x400 ;  /* 0x0000040000047882 */ /* 0x000fe20000000000 */
[----:B------:R-:W-:Y:S01]  /*1800*/  HFMA2 R10, -RZ, RZ, 0, 0 ;  /* 0x00000000ff0a7431 */ /* 0x000fe200000001ff */
[----:B-----5:R-:W-:Y:S02]  /*1810*/  PRMT R96, R94, 0x7610, R94 ;  /* 0x000076105e607816 */ /* 0x020fe4000000005e */
[----:B------:R-:W-:-:S02]  /*1820*/  IADD3 R0, PT, PT, R16, R0, R7 ;  /* 0x0000000010007210 */ /* 0x000fc40007ffe007 */
[----:B------:R-:W-:Y:S02]  /*1830*/  PRMT R8, RZ, 0x5410, RZ ;  /* 0x00005410ff087816 */ /* 0x000fe400000000ff */
[----:B------:R-:W-:Y:S01]  /*1840*/  PRMT R7, RZ, 0x5410, RZ ;  /* 0x00005410ff077816 */ /* 0x000fe200000000ff */
[----:B------:R-:W-:Y:S01]  /*1850*/  IMAD R3, R0, R19, RZ ;  /* 0x0000001300037224 */ /* 0x000fe200078e02ff */
[----:B------:R-:W-:Y:S02]  /*1860*/  SHF.R.S32.HI R0, RZ, 0x1f, R4 ;  /* 0x0000001fff007819 */ /* 0x000fe40000011404 */
[----:B------:R-:W-:Y:S02]  /*1870*/  PRMT R5, RZ, 0x5410, RZ ;  /* 0x00005410ff057816 */ /* 0x000fe400000000ff */
[----:B------:R-:W-:-:S04]  /*1880*/  IADD3 R4, P0, PT, R4, R3, RZ ;  /* 0x0000000304047210 */ /* 0x000fc80007f1e0ff */
[----:B------:R-:W-:Y:S02]  /*1890*/  LEA.HI.X.SX32 R3, R3, R0, 0x1, P0 ;  /* 0x0000000003037211 */ /* 0x000fe400000f0eff */
[----:B------:R-:W-:Y:S01]  /*18a0*/  ISETP.GT.AND P0, PT, R6, R9, PT ;  /* 0x000000090600720c */ /* 0x000fe20003f04270 */
[----:B-1----:R-:W-:Y:S01]  /*18b0*/  ULEA UR4, UR5, UR4, 0x18 ;  /* 0x0000000405047291 */ /* 0x002fe2000f8ec0ff */
[C---:B------:R-:W-:Y:S02]  /*18c0*/  SHF.L.U32 R0, R4.reuse, 0x2, RZ ;  /* 0x0000000204007819 */ /* 0x040fe400000006ff */
[----:B------:R-:W-:Y:S02]  /*18d0*/  SHF.L.U64.HI R3, R4, 0x2, R3 ;  /* 0x0000000204037819 */ /* 0x000fe40000010203 */
[----:B0-----:R-:W-:Y:S02]  /*18e0*/  IADD3 R26, P1, PT, R0, UR10, RZ ;  /* 0x0000000a001a7c10 */ /* 0x001fe4000ff3e0ff */
[----:B------:R-:W-:-:S02]  /*18f0*/  IADD3 R4, PT, PT, R9, R14, RZ ;  /* 0x0000000e09047210 */ /* 0x000fc40007ffe0ff */
[----:B------:R-:W-:Y:S02]  /*1900*/  IADD3.X R27, PT, PT, R3, UR11, RZ, P1, !PT ;  /* 0x0000000b031b7c10 */ /* 0x000fe40008ffe4ff */
[----:B------:R-:W-:Y:S02]  /*1910*/  PRMT R6, RZ, 0x5410, RZ ;  /* 0x00005410ff067816 */ /* 0x000fe400000000ff */
[----:B------:R-:W-:Y:S01]  /*1920*/  MOV R14, R26 ;  /* 0x0000001a000e7202 */ /* 0x000fe20000000f00 */
[----:B------:R-:W-:Y:S01]  /*1930*/  IMAD.MOV.U32 R15, RZ, RZ, R27 ;  /* 0x000000ffff0f7224 */ /* 0x000fe200078e001b */
[----:B------:R-:W-:Y:S06]  /*1940*/  @!P0 BRA `(.L_x_3044) ;  /* 0x0000004000608947 */ /* 0x000fec0003800000 */
[----:B------:R-:W-:Y:S01]  /*1950*/  IMAD.WIDE.U32 R2, R2, 0x100, R12 ;  /* 0x0000010002027825 */ /* 0x000fe200078e000c */
[----:B------:R-:W-:Y:S02]  /*1960*/  VIMNMX R40, PT, PT, R17, UR6, PT ;  /* 0x0000000611287c48 */ /* 0x000fe4000bfe0100 */
[----:B------:R-:W-:Y:S02]  /*1970*/  MOV R10, RZ ;  /* 0x000000ff000a7202 */ /* 0x000fe40000000f00 */
[----:B------:R-:W-:Y:S02]  /*1980*/  IADD3 R38, P0, PT, R2, 0x2, RZ ;  /* 0x0000000202267810 */ /* 0x000fe40007f1e0ff */
[----:B------:R-:W-:Y:S02]  /*1990*/  PRMT R8, RZ, 0x7610, R8 ;  /* 0x00007610ff087816 */ /* 0x000fe40000000008 */
[----:B------:R-:W-:-:S09]  /*19a0*/  IADD3.X R39, PT, PT, RZ, R3, RZ, P0, !PT ;  /* 0x00000003ff277210 */ /* 0x000fd200007fe4ff */
.L_x_3049:
[----:B------:R-:W-:Y:S01]  /*19b0*/  ISETP.NE.AND P0, PT, R9, R4, PT ;  /* 0x000000040900720c */ /* 0x000fe20003f05270 */
[----:B------:R-:W-:Y:S01]  /*19c0*/  IMAD.MOV.U32 R25, RZ, RZ, R27 ;  /* 0x000000ffff197224 */ /* 0x000fe200078e001b */
[----:B------:R-:W-:Y:S01]  /*19d0*/  MOV R24, R26 ;  /* 0x0000001a00187202 */ /* 0x000fe20000000f00 */
[----:B------:R-:W0:Y:S04]  /*19e0*/  LDC R19, c[0x0][0x3ac] ;  /* 0x0000eb00ff137b82 */ /* 0x000e280000000800 */
[----:B-----5:R1:W5:Y:S06]  /*19f0*/  LDG.E.128.CONSTANT R12, desc[UR8][R24.64] ;  /* 0x00000008180c7981 */ /* 0x02036c000c1e9d00 */
[----:B------:R-:W-:Y:S01]  /*1a00*/  @!P0 LEA R0, R10, R1, 0x3 ;  /* 0x000000010a008211 */ /* 0x000fe200078e18ff */
[----:B------:R1:W5:Y:S04]  /*1a10*/  @!P0 LDG.E.U16.CONSTANT R42, desc[UR8][R38.64] ;  /* 0x00000008262a8981 */ /* 0x000368000c1e9500 */
[----:B------:R-:W2:Y:S01]  /*1a20*/  @!P0 LDL.64 R2, [R0+0x8] ;  /* 0x0000080000028983 */ /* 0x000ea20000100a00 */
[----:B0-----:R-:W-:-:S04]  /*1a30*/  IMAD.WIDE R20, R19, 0x4, R24 ;  /* 0x0000000413147825 */ /* 0x001fc800078e0218 */
[----:B------:R-:W-:Y:S01]  /*1a40*/  IMAD.WIDE R32, R19, 0x4, R20 ;  /* 0x0000000413207825 */ /* 0x000fe200078e0214 */
[----:B------:R-:W-:-:S03]  /*1a50*/  ISETP.GE.AND P2, PT, R18, 0x1, PT ;  /* 0x000000011200780c */ /* 0x000fc60003f46270 */
[----:B------:R-:W-:-:S04]  /*1a60*/  IMAD.WIDE R28, R19, 0x4, R32 ;  /* 0x00000004131c7825 */ /* 0x000fc800078e0220 */
[----:B------:R-:W-:-:S04]  /*1a70*/  IMAD.WIDE R30, R19, 0x4, R28 ;  /* 0x00000004131e7825 */ /* 0x000fc800078e021c */
[----:B------:R-:W-:-:S04]  /*1a80*/  IMAD.WIDE R36, R19, 0x4, R30 ;  /* 0x0000000413247825 */ /* 0x000fc800078e021e */
[----:B------:R-:W-:Y:S01]  /*1a90*/  IMAD.WIDE R26, R19, 0x4, R36 ;  /* 0x00000004131a7825 */ /* 0x000fe200078e0224 */
        /* <DEDUP_REMOVED lines=18> */
[----:B------:R-:W-:Y:S01]  /*1bc0*/  LEA.HI R50, R13, 0xffffff80, RZ, 0x8 ;  /* 0xffffff800d327811 */ /* 0x000fe200078f40ff */
[----:B------:R-:W-:Y:S01]  /*1bd0*/  VIADD R3, R3, 0xffffff80 ;  /* 0xffffff8003037836 */ /* 0x000fe20000000000 */
[----:B------:R-:W-:Y:S02]  /*1be0*/  LOP3.LUT R12, R12, 0xff, RZ, 0xc0, !PT ;  /* 0x000000ff0c0c7812 */ /* 0x000fe400078ec0ff */
[----:B------:R-:W-:-:S02]  /*1bf0*/  LOP3.LUT R0, R13, 0xff, RZ, 0xc0, !PT ;  /* 0x000000ff0d007812 */ /* 0x000fc400078ec0ff */
[----:B------:R-:W-:Y:S01]  /*1c00*/  IADD3 R12, PT, PT, R12, -0x80, RZ ;  /* 0xffffff800c0c7810 */ /* 0x000fe20007ffe0ff */
[----:B------:R1:W-:Y:S01]  /*1c10*/  I2F.F16 R44, R3 ;  /* 0x00000003002c7306 */ /* 0x0003e20000200c00 */
[--C-:B0-----:R-:W-:Y:S02]  /*1c20*/  SHF.R.U32.HI R2, RZ, 0x8, R13.reuse ;  /* 0x00000008ff027819 */ /* 0x101fe4000001160d */
[----:B------:R-:W-:Y:S02]  /*1c30*/  LEA.HI R49, R14, 0xffffff80, RZ, 0x8 ;  /* 0xffffff800e317811 */ /* 0x000fe400078f40ff */
[----:B------:R-:W-:Y:S02]  /*1c40*/  LOP3.LUT R2, R2, 0xff, RZ, 0xc0, !PT ;  /* 0x000000ff02027812 */ /* 0x000fe400078ec0ff */
[----:B------:R-:W-:Y:S01]  /*1c50*/  SHF.R.U32.HI R13, RZ, 0x10, R13 ;  /* 0x00000010ff0d7819 */ /* 0x000fe2000001160d */
[----:B------:R0:W-:Y:S01]  /*1c60*/  I2F.F16 R45, R12 ;  /* 0x0000000c002d7306 */ /* 0x0001e20000200c00 */
[----:B------:R-:W-:-:S02]  /*1c70*/  IADD3 R58, PT, PT, R2, -0x80, RZ ;  /* 0xffffff80023a7810 */ /* 0x000fc40007ffe0ff */
[----:B-1----:R-:W1:Y:S01]  /*1c80*/  LDS.64 R2, [UR4] ;  /* 0x00000004ff027984 */ /* 0x002e620008000a00 */
[--C-:B------:R-:W-:Y:S02]  /*1c90*/  SHF.R.U32.HI R46, RZ, 0x8, R14.reuse ;  /* 0x00000008ff2e7819 */ /* 0x100fe4000001160e */
[----:B------:R-:W-:Y:S02]  /*1ca0*/  SHF.R.U32.HI R14, RZ, 0x10, R14 ;  /* 0x00000010ff0e7819 */ /* 0x000fe4000001160e */
[----:B------:R-:W-:Y:S01]  /*1cb0*/  LOP3.LUT R13, R13, 0xff, RZ, 0xc0, !PT ;  /* 0x000000ff0d0d7812 */ /* 0x000fe200078ec0ff */
[----:B------:R-:W-:Y:S01]  /*1cc0*/  I2F.F16 R41, R41 ;  /* 0x0000002900297306 */ /* 0x000fe20000200c00 */
[----:B0-----:R-:W-:Y:S02]  /*1cd0*/  SHF.R.U32.HI R12, RZ, 0x8, R15 ;  /* 0x00000008ff0c7819 */ /* 0x001fe4000001160f */
[----:B------:R-:W-:Y:S02]  /*1ce0*/  LOP3.LUT R14, R14, 0xff, RZ, 0xc0, !PT ;  /* 0x000000ff0e0e7812 */ /* 0x000fe400078ec0ff */
[----:B------:R-:W-:-:S02]  /*1cf0*/  LOP3.LUT R12, R12, 0xff, RZ, 0xc0, !PT ;  /* 0x000000ff0c0c7812 */ /* 0x000fc400078ec0ff */
[----:B------:R-:W-:Y:S01]  /*1d00*/  LEA.HI R48, R15, 0xffffff80, RZ, 0x8 ;  /* 0xffffff800f307811 */ /* 0x000fe200078f40ff */
[----:B------:R-:W-:Y:S01]  /*1d10*/  VIADD R14, R14, 0xffffff80 ;  /* 0xffffff800e0e7836 */ /* 0x000fe20000000000 */
[----:B------:R-:W-:Y:S01]  /*1d20*/  IADD3 R62, PT, PT, R12, -0x80, RZ ;  /* 0xffffff800c3e7810 */ /* 0x000fe20007ffe0ff */
[----:B------:R-:W-:Y:S01]  /*1d30*/  I2F.F16 R58, R58 ;  /* 0x0000003a003a7306 */ /* 0x000fe20000200c00 */
[----:B------:R-:W-:Y:S02]  /*1d40*/  IADD3 R0, PT, PT, R0, -0x80, RZ ;  /* 0xffffff8000007810 */ /* 0x000fe40007ffe0ff */
[----:B------:R-:W-:Y:S02]  /*1d50*/  SHF.R.U32.HI R15, RZ, 0x10, R15 ;  /* 0x00000010ff0f7819 */ /* 0x000fe4000001160f */
[----:B------:R-:W-:Y:S02]  /*1d60*/  IADD3 R13, PT, PT, R13, -0x80, RZ ;  /* 0xffffff800d0d7810 */ /* 0x000fe40007ffe0ff */
[----:B------:R-:W-:Y:S01]  /*1d70*/  LOP3.LUT R47, R46, 0xff, RZ, 0xc0, !PT ;  /* 0x000000ff2e2f7812 */ /* 0x000fe200078ec0ff */
[----:B------:R-:W0:Y:S01]  /*1d80*/  I2F.F16 R0, R0 ;  /* 0x0000000000007306 */ /* 0x000e220000200c00 */
[----:B------:R-:W-:-:S02]  /*1d90*/  LOP3.LUT R15, R15, 0xff, RZ, 0xc0, !PT ;  /* 0x000000ff0f0f7812 */ /* 0x000fc400078ec0ff */
[----:B------:R-:W-:Y:S02]  /*1da0*/  IADD3 R47, PT, PT, R47, -0x80, RZ ;  /* 0xffffff802f2f7810 */ /* 0x000fe40007ffe0ff */
[----:B------:R-:W-:Y:S02]  /*1db0*/  IADD3 R15, PT, PT, R15, -0x80, RZ ;  /* 0xffffff800f0f7810 */ /* 0x000fe40007ffe0ff */
[----:B------:R-:W-:Y:S01]  /*1dc0*/  ISETP.NE.AND P1, PT, R18, 0x1, PT ;  /* 0x000000011200780c */ /* 0x000fe20003f25270 */
[----:B------:R-:W-:Y:S01]  /*1dd0*/  I2F.F16 R46, R13 ;  /* 0x0000000d002e7306 */ /* 0x000fe20000200c00 */
[----:B0-----:R-:W-:-:S07]  /*1de0*/  HADD2.F32 R0, -RZ, R0.H0_H0 ;  /* 0x20000000ff007230 */ /* 0x001fce0000004100 */
[----:B------:R-:W-:Y:S01]  /*1df0*/  I2F.F16 R59, R14 ;  /* 0x0000000e003b7306 */ /* 0x000fe20000200c00 */
[----:B-1----:R-:W-:Y:S02]  /*1e00*/  HADD2.F32 R63, -RZ, R2.H1_H1 ;  /* 0x30000002ff3f7230 */ /* 0x002fe40000004100 */
[--C-:B------:R-:W-:Y:S02]  /*1e10*/  HADD2.F32 R60, -RZ, R3.reuse.H0_H0 ;  /* 0x20000003ff3c7230 */ /* 0x100fe40000004100 */
[----:B------:R-:W-:-:S03]  /*1e20*/  HADD2.F32 R57, -RZ, R3.H1_H1 ;  /* 0x30000003ff397230 */ /* 0x000fc60000004100 */
[----:B------:R-:W-:Y:S08]  /*1e30*/  I2F.F16 R61, R47 ;  /* 0x0000002f003d7306 */ /* 0x000ff00000200c00 */
[----:B------:R-:W-:Y:S08]  /*1e40*/  I2F.F16 R62, R62 ;  /* 0x0000003e003e7306 */ /* 0x000ff00000200c00 */
[----:B------:R-:W0:Y:S08]  /*1e50*/  I2F.F16 R47, R15 ;  /* 0x0000000f002f7306 */ /* 0x000e300000200c00 */
[----:B------:R-:W-:Y:S01]  /*1e60*/  I2F.F16 R51, R51 ;  /* 0x0000003300337306 */ /* 0x000fe20000200c00 */
[----:B0-----:R-:W-:-:S07]  /*1e70*/  HADD2.F32 R47, -RZ, R47.H0_H0 ;  /* 0x2000002fff2f7230 */ /* 0x001fce0000004100 */
[----:B------:R-:W-:Y:S08]  /*1e80*/  I2F.F16 R49, R49 ;  /* 0x0000003100317306 */ /* 0x000ff00000200c00 */
[----:B------:R-:W0:Y:S08]  /*1e90*/  I2F.F16 R50, R50 ;  /* 0x0000003200327306 */ /* 0x000e300000200c00 */
[----:B------:R-:W1:Y:S01]  /*1ea0*/  I2F.F16 R48, R48 ;  /* 0x0000003000307306 */ /* 0x000e620000200c00 */
[----:B0-----:R-:W-:-:S02]  /*1eb0*/  HADD2.F32 R50, -RZ, R50.H0_H0 ;  /* 0x20000032ff327230 */ /* 0x001fc40000004100 */
[----:B-1----:R-:W-:Y:S01]  /*1ec0*/  HADD2.F32 R48, -RZ, R48.H0_H0 ;  /* 0x20000030ff307230 */ /* 0x002fe20000004100 */
[----:B--2---:R-:W-:Y:S02]  /*1ed0*/  LOP3.LUT R12, R20, 0xff, RZ, 0xc0, !PT ;  /* 0x000000ff140c7812 */ /* 0x004fe400078ec0ff */
[----:B------:R-:W-:Y:S02]  /*1ee0*/  LOP3.LUT R14, R23, 0xff, RZ, 0xc0, !PT ;  /* 0x000000ff170e7812 */ /* 0x000fe400078ec0ff */
[----:B------:R-:W-:Y:S02]  /*1ef0*/  IADD3 R53, PT, PT, R12, -0x80, RZ ;  /* 0xffffff800c357810 */ /* 0x000fe40007ffe0ff */
[----:B------:R-:W-:Y:S02]  /*1f00*/  LOP3.LUT R12, R21, 0xff, RZ, 0xc0, !PT ;  /* 0x000000ff150c7812 */ /* 0x000fe400078ec0ff */
[----:B------:R-:W-:Y:S02]  /*1f10*/  IADD3 R54, PT, PT, R14, -0x80, RZ ;  /* 0xffffff800e367810 */ /* 0x000fe40007ffe0ff */
[----:B------:R-:W-:Y:S01]  /*1f20*/  IADD3 R13, PT, PT, R12, -0x80, RZ ;  /* 0xffffff800c0d7810 */ /* 0x000fe20007ffe0ff */
[----:B------:R-:W0:Y:S01]  /*1f30*/  LDS.64 R14, [UR4+0x8] ;  /* 0x00000804ff0e7984 */ /* 0x000e220008000a00 */
[----:B------:R-:W-:Y:S01]  /*1f40*/  LOP3.LUT R12, R22, 0xff, RZ, 0xc0, !PT ;  /* 0x000000ff160c7812 */ /* 0x000fe200078ec0ff */
[----:B------:R-:W-:Y:S01]  /*1f50*/  I2F.F16 R53, R53 ;  /* 0x0000003500357306 */ /* 0x000fe20000200c00 */
[----:B------:R-:W-:-:S02]  /*1f60*/  SHF.R.U32.HI R3, RZ, 0x8, R21 ;  /* 0x00000008ff037819 */ /* 0x000fc40000011615 */
[----:B------:R-:W-:Y:S01]  /*1f70*/  LEA.HI R16, R20, 0xffffff80, RZ, 0x8 ;  /* 0xffffff8014107811 */ /* 0x000fe200078f40ff */
[----:B------:R-:W-:Y:S01]  /*1f80*/  VIADD R52, R12, 0xffffff80 ;  /* 0xffffff800c347836 */ /* 0x000fe20000000000 */
[--C-:B------:R-:W-:Y:S01]  /*1f90*/  SHF.R.U32.HI R64, RZ, 0x10, R20.reuse ;  /* 0x00000010ff407819 */ /* 0x100fe20000011614 */
[----:B------:R-:W-:Y:S01]  /*1fa0*/  HADD2.F32 R12, -RZ, R2.H0_H0 ;  /* 0x20000002ff0c7230 */ /* 0x000fe20000004100 */
[----:B------:R-:W-:Y:S01]  /*1fb0*/  SHF.R.U32.HI R2, RZ, 0x8, R20 ;  /* 0x00000008ff027819 */ /* 0x000fe20000011614 */
[----:B------:R-:W-:Y:S01]  /*1fc0*/  I2F.F16 R13, R13 ;  /* 0x0000000d000d7306 */ /* 0x000fe20000200c00 */
[----:B------:R-:W-:Y:S02]  /*1fd0*/  SHF.R.U32.HI R56, RZ, 0x8, R22 ;  /* 0x00000008ff387819 */ /* 0x000fe40000011616 */
[----:B------:R-:W-:Y:S02]  /*1fe0*/  LOP3.LUT R2, R2, 0xff, RZ, 0xc0, !PT ;  /* 0x000000ff02027812 */ /* 0x000fe400078ec0ff */
        /* <DEDUP_REMOVED lines=8> */
[----:B------:R-:W-:Y:S01]  /*2070*/  LEA.HI R34, R21, 0xffffff80, RZ, 0x8 ;  /* 0xffffff8015227811 */ /* 0x000fe200078f40ff */
[----:B------:R-:W-:-:S02]  /*2080*/  HADD2.F32 R43, -RZ, R61.H0_H0 ;  /* 0x2000003dff2b7230 */ /* 0x000fc40000004100 */
[----:B------:R-:W-:Y:S01]  /*2090*/  FFMA.FTZ R61, R3, R12, RZ ;  /* 0x0000000c033d7223 */ /* 0x000fe200000100ff */
[----:B------:R-:W-:Y:S02]  /*20a0*/  HADD2.F32 R41, -RZ, R58.H0_H0 ;  /* 0x2000003aff297230 */ /* 0x000fe40000004100 */
[----:B------:R-:W-:Y:S01]  /*20b0*/  FFMA.FTZ R58, R12, R0, RZ ;  /* 0x000000000c3a7223 */ /* 0x000fe200000100ff */
[----:B------:R-:W-:Y:S02]  /*20c0*/  HADD2.F32 R44, -RZ, R62.H0_H0 ;  /* 0x2000003eff2c7230 */ /* 0x000fe40000004100 */
[----:B------:R-:W-:Y:S01]  /*20d0*/  FFMA.FTZ R62, R20, R63, R61 ;  /* 0x0000003f143e7223 */ /* 0x000fe2000001003d */
[----:B------:R-:W-:Y:S01]  /*20e0*/  FFMA.FTZ R68, R12, R11, RZ ;  /* 0x0000000b0c447223 */ /* 0x000fe200000100ff */
[----:B------:R-:W-:Y:S01]  /*20f0*/  FFMA.FTZ R61, R63, R41, R58 ;  /* 0x000000293f3d7223 */ /* 0x000fe2000001003a */
[----:B------:R-:W-:Y:S01]  /*2100*/  SHF.R.U32.HI R58, RZ, 0x10, R21 ;  /* 0x00000010ff3a7819 */ /* 0x000fe20000011615 */
[----:B------:R-:W-:-:S02]  /*2110*/  HADD2.F32 R21, -RZ, R45.H0_H0 ;  /* 0x2000002dff157230 */ /* 0x000fc40000004100 */
[----:B------:R-:W-:Y:S01]  /*2120*/  FFMA.FTZ R69, R12, R2, RZ ;  /* 0x000000020c457223 */ /* 0x000fe200000100ff */
[----:B------:R-:W-:Y:S02]  /*2130*/  HADD2.F32 R45, -RZ, R46.H0_H0 ;  /* 0x2000002eff2d7230 */ /* 0x000fe40000004100 */
[C---:B------:R-:W-:Y:S01]  /*2140*/  FFMA.FTZ R67, R63.reuse, R43, R68 ;  /* 0x0000002b3f437223 */ /* 0x040fe20000010044 */
[----:B------:R-:W-:Y:S01]  /*2150*/  SHF.R.U32.HI R66, RZ, 0x8, R23 ;  /* 0x00000008ff427819 */ /* 0x000fe20000011617 */
[----:B------:R-:W1:Y:S01]  /*2160*/  I2F.F16 R54, R54 ;  /* 0x0000003600367306 */ /* 0x000e620000200c00 */
[----:B------:R-:W-:Y:S01]  /*2170*/  FFMA.FTZ R70, R63, R44, R69 ;  /* 0x0000002c3f467223 */ /* 0x000fe20000010045 */
[----:B------:R-:W-:Y:S01]  /*2180*/  FFMA.FTZ R68, R60, R45, R61 ;  /* 0x0000002d3c447223 */ /* 0x000fe2000001003d */
[----:B------:R-:W-:Y:S01]  /*2190*/  SHF.R.U32.HI R61, RZ, 0x10, R22 ;  /* 0x00000010ff3d7819 */ /* 0x000fe20000011616 */
[----:B------:R-:W-:Y:S01]  /*21a0*/  FFMA.FTZ R63, R21, R60, R62 ;  /* 0x0000003c153f7223 */ /* 0x000fe2000001003e */
[----:B------:R-:W-:Y:S01]  /*21b0*/  LOP3.LUT R58, R58, 0xff, RZ, 0xc0, !PT ;  /* 0x000000ff3a3a7812 */ /* 0x000fe200078ec0ff */
[----:B------:R-:W-:Y:S01]  /*21c0*/  HADD2.F32 R46, -RZ, R59.H0_H0 ;  /* 0x2000003bff2e7230 */ /* 0x000fe20000004100 */
[----:B------:R-:W-:Y:S01]  /*21d0*/  LEA.HI R35, R22, 0xffffff80, RZ, 0x8 ;  /* 0xffffff8016237811 */ /* 0x000fe200078f40ff */
[----:B------:R-:W-:Y:S01]  /*21e0*/  HADD2.F32 R22, -RZ, R51.H0_H0 ;  /* 0x20000033ff167230 */ /* 0x000fe20000004100 */
[----:B------:R-:W-:Y:S01]  /*21f0*/  LOP3.LUT R66, R66, 0xff, RZ, 0xc0, !PT ;  /* 0x000000ff42427812 */ /* 0x000fe200078ec0ff */
[----:B------:R-:W2:Y:S01]  /*2200*/  I2F.F16 R52, R52 ;  /* 0x0000003400347306 */ /* 0x000ea20000200c00 */
[----:B------:R-:W-:Y:S01]  /*2210*/  LOP3.LUT R64, R64, 0xff, RZ, 0xc0, !PT ;  /* 0x000000ff40407812 */ /* 0x000fe200078ec0ff */
[----:B------:R-:W-:Y:S01]  /*2220*/  FFMA.FTZ R67, R60, R46, R67 ;  /* 0x0000002e3c437223 */ /* 0x000fe20000010043 */
[----:B------:R-:W-:Y:S01]  /*2230*/  SHF.R.U32.HI R62, RZ, 0x10, R23 ;  /* 0x00000010ff3e7819 */ /* 0x000fe20000011617 */
[----:B------:R-:W-:Y:S01]  /*2240*/  VIADD R66, R66, 0xffffff80 ;  /* 0xffffff8042427836 */ /* 0x000fe20000000000 */
[----:B------:R-:W-:Y:S01]  /*2250*/  LOP3.LUT R61, R61, 0xff, RZ, 0xc0, !PT ;  /* 0x000000ff3d3d7812 */ /* 0x000fe200078ec0ff */
[----:B------:R-:W-:Y:S01]  /*2260*/  FFMA.FTZ R68, R57, R50, R68 ;  /* 0x0000003239447223 */ /* 0x000fe20000010044 */
[----:B------:R-:W-:Y:S01]  /*2270*/  IADD3 R65, PT, PT, R65, -0x80, RZ ;  /* 0xffffff8041417810 */ /* 0x000fe20007ffe0ff */
[----:B------:R-:W3:Y:S01]  /*2280*/  I2F.F16 R55, R55 ;  /* 0x0000003700377306 */ /* 0x000ee20000200c00 */
[----:B------:R-:W-:Y:S01]  /*2290*/  IADD3 R51, PT, PT, R58, -0x80, RZ ;  /* 0xffffff803a337810 */ /* 0x000fe20007ffe0ff */
[----:B------:R-:W-:Y:S01]  /*22a0*/  HADD2.F32 R58, -RZ, R49.H0_H0 ;  /* 0x20000031ff3a7230 */ /* 0x000fe20000004100 */
[----:B------:R-:W-:Y:S01]  /*22b0*/  IADD3 R64, PT, PT, R64, -0x80, RZ ;  /* 0xffffff8040407810 */ /* 0x000fe20007ffe0ff */
[----:B-1----:R-:W-:Y:S01]  /*22c0*/  HADD2.F32 R54, -RZ, R54.H0_H0 ;  /* 0x20000036ff367230 */ /* 0x002fe20000004100 */
[----:B------:R-:W-:Y:S01]  /*22d0*/  LOP3.LUT R49, R62, 0xff, RZ, 0xc0, !PT ;  /* 0x000000ff3e317812 */ /* 0x000fe200078ec0ff */
[----:B------:R-:W-:Y:S01]  /*22e0*/  HADD2.F32 R53, -RZ, R53.H0_H0 ;  /* 0x20000035ff357230 */ /* 0x000fe20000004100 */
[----:B------:R-:W-:Y:S01]  /*22f0*/  IADD3 R61, PT, PT, R61, -0x80, RZ ;  /* 0xffffff803d3d7810 */ /* 0x000fe20007ffe0ff */
[----:B------:R1:W-:Y:S01]  /*2300*/  I2F.F16 R12, R65 ;  /* 0x00000041000c7306 */ /* 0x0003e20000200c00 */
[----:B------:R-:W-:Y:S01]  /*2310*/  IADD3 R49, PT, PT, R49, -0x80, RZ ;  /* 0xffffff8031317810 */ /* 0x000fe20007ffe0ff */
[----:B------:R-:W-:Y:S01]  /*2320*/  FFMA.FTZ R67, R57, R58, R67 ;  /* 0x0000003a39437223 */ /* 0x000fe20000010043 */
[----:B--2---:R-:W-:-:S02]  /*2330*/  HADD2.F32 R52, -RZ, R52.H0_H0 ;  /* 0x20000034ff347230 */ /* 0x004fc40000004100 */
[----:B0-----:R-:W-:Y:S02]  /*2340*/  HADD2.F32 R62, -RZ, R14.H1_H1 ;  /* 0x3000000eff3e7230 */ /* 0x001fe40000004100 */
[----:B---3--:R-:W-:Y:S01]  /*2350*/  HADD2.F32 R55, -RZ, R55.H0_H0 ;  /* 0x20000037ff377230 */ /* 0x008fe20000004100 */
[----:B------:R-:W0:Y:S01]  /*2360*/  I2F.F16 R56, R56 ;  /* 0x0000003800387306 */ /* 0x000e220000200c00 */
[----:B-1----:R-:W-:-:S04]  /*2370*/  FFMA.FTZ R65, R60, R47, R70 ;  /* 0x0000002f3c417223 */ /* 0x002fc80000010046 */
[----:B------:R-:W-:-:S03]  /*2380*/  FFMA.FTZ R69, R57, R48, R65 ;  /* 0x0000003039457223 */ /* 0x000fc60000010041 */
[----:B------:R1:W2:Y:S01]  /*2390*/  I2F.F16 R60, R64 ;  /* 0x00000040003c7306 */ /* 0x0002a20000200c00 */
[----:B0-----:R-:W-:-:S07]  /*23a0*/  HADD2.F32 R56, -RZ, R56.H0_H0 ;  /* 0x20000038ff387230 */ /* 0x001fce0000004100 */
[----:B------:R0:W3:Y:S01]  /*23b0*/  I2F.F16 R59, R66 ;  /* 0x00000042003b7306 */ /* 0x0000e20000200c00 */
[----:B-1----:R-:W-:Y:S01]  /*23c0*/  FFMA.FTZ R64, R22, R57, R63 ;  /* 0x0000003916407223 */ /* 0x002fe2000001003f */
[----:B------:R-:W-:Y:S01]  /*23d0*/  LEA.HI R63, R23, 0xffffff80, RZ, 0x8 ;  /* 0xffffff80173f7811 */ /* 0x000fe200078f40ff */
[----:B------:R-:W-:Y:S02]  /*23e0*/  HADD2.F32 R23, -RZ, R13.H0_H0 ;  /* 0x2000000dff177230 */ /* 0x000fe40000004100 */
[----:B------:R-:W-:Y:S02]  /*23f0*/  HADD2.F32 R57, -RZ, R14.H0_H0 ;  /* 0x2000000eff397230 */ /* 0x000fe40000004100 */
[----:B------:R-:W-:Y:S01]  /*2400*/  HADD2.F32 R14, -RZ, R15.H0_H0 ;  /* 0x2000000fff0e7230 */ /* 0x000fe20000004100 */
[----:B------:R-:W1:Y:S01]  /*2410*/  I2F.F16 R61, R61 ;  /* 0x0000003d003d7306 */ /* 0x000e620000200c00 */
[----:B--2---:R-:W-:Y:S02]  /*2420*/  HADD2.F32 R60, -RZ, R60.H0_H0 ;  /* 0x2000003cff3c7230 */ /* 0x004fe40000004100 */
[C---:B------:R-:W-:Y:S01]  /*2430*/  FFMA.FTZ R65, R57.reuse, R23, R68 ;  /* 0x0000001739417223 */ /* 0x040fe20000010044 */
[----:B------:R-:W-:Y:S01]  /*2440*/  FFMA.FTZ R68, R57, R54, R69 ;  /* 0x0000003639447223 */ /* 0x000fe20000010045 */
[----:B------:R-:W-:Y:S01]  /*2450*/  FFMA.FTZ R64, R53, R57, R64 ;  /* 0x0000003935407223 */ /* 0x000fe20000010040 */
[----:B0-----:R-:W-:Y:S01]  /*2460*/  FFMA.FTZ R66, R57, R52, R67 ;  /* 0x0000003439427223 */ /* 0x001fe20000010043 */
[----:B------:R-:W-:Y:S01]  /*2470*/  FFMA.FTZ R65, R62, R56, R65 ;  /* 0x000000383e417223 */ /* 0x000fe20000010041 */
[----:B---3--:R-:W-:Y:S01]  /*2480*/  HADD2.F32 R59, -RZ, R59.H0_H0 ;  /* 0x2000003bff3b7230 */ /* 0x008fe20000004100 */
[----:B------:R-:W0:Y:S01]  /*2490*/  I2F.F16 R51, R51 ;  /* 0x0000003300337306 */ /* 0x000e220000200c00 */
[----:B------:R-:W-:-:S03]  /*24a0*/  HADD2.F32 R15, -RZ, R15.H1_H1 ;  /* 0x3000000fff0f7230 */ /* 0x000fc60000004100 */
[----:B------:R-:W-:Y:S01]  /*24b0*/  FFMA.FTZ R68, R62, R59, R68 ;  /* 0x0000003b3e447223 */ /* 0x000fe20000010044 */
[----:B-1----:R-:W-:-:S03]  /*24c0*/  HADD2.F32 R57, -RZ, R61.H0_H0 ;  /* 0x2000003dff397230 */ /* 0x002fc60000004100 */
[----:B------:R1:W2:Y:S01]  /*24d0*/  I2F.F16 R13, R49 ;  /* 0x00000031000d7306 */ /* 0x0002a20000200c00 */
[----:B0-----:R-:W-:-:S07]  /*24e0*/  HADD2.F32 R51, -RZ, R51.H0_H0 ;  /* 0x20000033ff337230 */ /* 0x001fce0000004100 */
[----:B------:R-:W0:Y:S01]  /*24f0*/  I2F.F16 R16, R16 ;  /* 0x0000001000107306 */ /* 0x000e220000200c00 */
[----:B-1----:R-:W-:Y:S02]  /*2500*/  HADD2.F32 R49, -RZ, R12.H0_H0 ;  /* 0x2000000cff317230 */ /* 0x002fe40000004100 */
[----:B------:R-:W-:-:S03]  /*2510*/  FFMA.FTZ R12, R14, R51, R65 ;  /* 0x000000330e0c7223 */ /* 0x000fc60000010041 */
[----:B------:R-:W-:Y:S01]  /*2520*/  FFMA.FTZ R66, R62, R49, R66 ;  /* 0x000000313e427223 */ /* 0x000fe20000010042 */
[----:B--2---:R-:W-:Y:S01]  /*2530*/  HADD2.F32 R61, -RZ, R13.H0_H0 ;  /* 0x2000000dff3d7230 */ /* 0x004fe20000004100 */
[----:B------:R-:W1:Y:S01]  /*2540*/  I2F.F16 R34, R34 ;  /* 0x0000002200227306 */ /* 0x000e620000200c00 */
[----:B------:R-:W-:Y:S01]  /*2550*/  FFMA.FTZ R13, R55, R62, R64 ;  /* 0x0000003e370d7223 */ /* 0x000fe20000010040 */
[C---:B------:R-:W-:Y:S01]  /*2560*/  FFMA.FTZ R65, R14.reuse, R57, R66 ;  /* 0x000000390e417223 */ /* 0x040fe20000010042 */
[----:B------:R-:W-:Y:S02]  /*2570*/  HADD2.F32 R64, -RZ, R96.H0_H0 ;  /* 0x20000060ff407230 */ /* 0x000fe40000004100 */
[----:B------:R-:W-:Y:S01]  /*2580*/  FFMA.FTZ R67, R14, R61, R68 ;  /* 0x0000003d0e437223 */ /* 0x000fe20000010044 */
[----:B------:R-:W-:Y:S01]  /*2590*/  FFMA.FTZ R13, R60, R14, R13 ;  /* 0x0000000e3c0d7223 */ /* 0x000fe2000001000d */
[----:B------:R-:W-:Y:S01]  /*25a0*/  HADD2.F32 R62, -RZ, R95.H0_H0 ;  /* 0x2000005fff3e7230 */ /* 0x000fe20000004100 */
[----:B------:R-:W2:Y:S01]  /*25b0*/  I2F.F16 R35, R35 ;  /* 0x0000002300237306 */ /* 0x000ea20000200c00 */
[----:B0-----:R-:W-:-:S05]  /*25c0*/  HADD2.F32 R16, -RZ, R16.H0_H0 ;  /* 0x20000010ff107230 */ /* 0x001fca0000004100 */
[----:B------:R-:W-:Y:S01]  /*25d0*/  FFMA.FTZ R13, R16, R15, R13 ;  /* 0x0000000f100d7223 */ /* 0x000fe2000001000d */
[----:B-1----:R-:W-:Y:S01]  /*25e0*/  HADD2.F32 R34, -RZ, R34.H0_H0 ;  /* 0x20000022ff227230 */ /* 0x002fe20000004100 */
[----:B------:R0:W1:Y:S02]  /*25f0*/  I2F.F16 R69, R63 ;  /* 0x0000003f00457306 */ /* 0x0000640000200c00 */
[----:B------:R-:W-:Y:S02]  /*2600*/  FMUL.FTZ R13, R64, R13 ;  /* 0x0000000d400d7220 */ /* 0x000fe40000410000 */
[----:B------:R-:W-:Y:S01]  /*2610*/  FFMA.FTZ R12, R15, R34, R12 ;  /* 0x000000220f0c7223 */ /* 0x000fe2000001000c */
[----:B--2---:R-:W-:Y:S02]  /*2620*/  HADD2.F32 R68, -RZ, R35.H0_H0 ;  /* 0x20000023ff447230 */ /* 0x004fe40000004100 */
[----:B------:R-:W-:Y:S01]  /*2630*/  F2FP.F16.F32.PACK_AB R13, RZ, R13 ;  /* 0x0000000dff0d723e */ /* 0x000fe200000000ff */
[----:B0-----:R-:W-:-:S02]  /*2640*/  HADD2.F32 R63, -RZ, R96.H1_H1 ;  /* 0x30000060ff3f7230 */ /* 0x001fc40000004100 */
[----:B------:R-:W-:Y:S02]  /*2650*/  HADD2.F32 R35, -RZ, R95.H1_H1 ;  /* 0x3000005fff237230 */ /* 0x000fe40000004100 */
[----:B------:R-:W-:Y:S01]  /*2660*/  FFMA.FTZ R65, R15, R68, R65 ;  /* 0x000000440f417223 */ /* 0x000fe20000010041 */
[----:B------:R-:W-:Y:S01]  /*2670*/  FMUL.FTZ R12, R63, R12 ;  /* 0x0000000c3f0c7220 */ /* 0x000fe20000410000 */
[----:B-1----:R-:W-:Y:S02]  /*2680*/  HADD2.F32 R66, -RZ, R69.H0_H0 ;  /* 0x20000045ff427230 */ /* 0x002fe40000004100 */
[----:B------:R-:W-:Y:S02]  /*2690*/  FMUL.FTZ R65, R62, R65 ;  /* 0x000000413e417220 */ /* 0x000fe40000410000 */
[----:B------:R-:W-:Y:S01]  /*26a0*/  F2FP.F16.F32.PACK_AB R12, RZ, R12 ;  /* 0x0000000cff0c723e */ /* 0x000fe200000000ff */
[----:B------:R-:W-:Y:S02]  /*26b0*/  FFMA.FTZ R14, R15, R66, R67 ;  /* 0x000000420f0e7223 */ /* 0x000fe40000010043 */
[----:B------:R-:W-:-:S02]  /*26c0*/  F2FP.F16.F32.PACK_AB R65, RZ, R65 ;  /* 0x00000041ff41723e */ /* 0x000fc400000000ff */
[----:B------:R-:W-:Y:S01]  /*26d0*/  PRMT R13, R13, 0x5410, R12 ;  /* 0x000054100d0d7816 */ /* 0x000fe2000000000c */
[----:B------:R-:W-:-:S05]  /*26e0*/  FMUL.FTZ R14, R35, R14 ;  /* 0x0000000e230e7220 */ /* 0x000fca0000410000 */
        /* <DEDUP_REMOVED lines=59> */
.L_x_3045:
[----:B------:R0:W5:Y:S04]  /*2aa0*/  LDG.E.128.CONSTANT R20, desc[UR8][R30.64] ;  /* 0x000000081e147981 */ /* 0x000168000c1e9d00 */
[----:B-----5:R0:W5:Y:S04]  /*2ab0*/  LDG.E.128.CONSTANT R12, desc[UR8][R26.64] ;  /* 0x000000081a0c7981 */ /* 0x020168000c1e9d00 */
[----:B------:R-:W5:Y:S01]  /*2ac0*/  LDG.E.128.CONSTANT R32, desc[UR8][R32.64] ;  /* 0x0000000820207981 */ /* 0x000f62000c1e9d00 */
[----:B------:R-:W-:-:S05]  /*2ad0*/  @!P0 VIADD R0, R10, 0x1 ;  /* 0x000000010a008836 */ /* 0x000fca0000000000 */
[----:B------:R-:W-:Y:S01]  /*2ae0*/  @!P0 MOV R10, R0 ;  /* 0x00000000000a8202 */ /* 0x000fe20000000f00 */
[----:B0-----:R-:W-:Y:S06]  /*2af0*/  @!P2 BRA `(.L_x_3046) ;  /* 0x0000000c00eca947 */ /* 0x001fec0003800000 */
[----:B------:R-:W2:Y:S01]  /*2b00*/  LDG.E.128.CONSTANT R28, desc[UR8][R28.64] ;  /* 0x000000081c1c7981 */ /* 0x000ea2000c1e9d00 */
[----:B-----5:R-:W-:Y:S02]  /*2b10*/  LOP3.LUT R2, R35, 0xff, RZ, 0xc0, !PT ;  /* 0x000000ff23027812 */ /* 0x020fe400078ec0ff */
[----:B------:R-:W-:Y:S02]  /*2b20*/  LOP3.LUT R3, R34, 0xff, RZ, 0xc0, !PT ;  /* 0x000000ff22037812 */ /* 0x000fe400078ec0ff */
[----:B------:R-:W-:Y:S02]  /*2b30*/  IADD3 R11, PT, PT, R2, -0x80, RZ ;  /* 0xffffff80020b7810 */ /* 0x000fe40007ffe0ff */
[----:B------:R-:W-:Y:S01]  /*2b40*/  LOP3.LUT R2, R32, 0xff, RZ, 0xc0, !PT ;  /* 0x000000ff20027812 */ /* 0x000fe200078ec0ff */
[----:B------:R-:W-:Y:S01]  /*2b50*/  VIADD R45, R3, 0xffffff80 ;  /* 0xffffff80032d7836 */ /* 0x000fe20000000000 */
[----:B------:R-:W-:Y:S02]  /*2b60*/  SHF.R.U32.HI R3, RZ, 0x8, R32 ;  /* 0x00000008ff037819 */ /* 0x000fe40000011620 */
[----:B------:R-:W-:Y:S01]  /*2b70*/  IADD3 R2, PT, PT, R2, -0x80, RZ ;  /* 0xffffff8002027810 */ /* 0x000fe20007ffe0ff */
[----:B------:R-:W-:Y:S01]  /*2b80*/  I2F.F16 R11, R11 ;  /* 0x0000000b000b7306 */ /* 0x000fe20000200c00 */
[----:B------:R-:W-:-:S02]  /*2b90*/  LOP3.LUT R3, R3, 0xff, RZ, 0xc0, !PT ;  /* 0x000000ff03037812 */ /* 0x000fc400078ec0ff */
[----:B------:R-:W-:Y:S02]  /*2ba0*/  SHF.R.U32.HI R16, RZ, 0x8, R34 ;  /* 0x00000008ff107819 */ /* 0x000fe40000011622 */
[----:B------:R-:W-:Y:S02]  /*2bb0*/  IADD3 R3, PT, PT, R3, -0x80, RZ ;  /* 0xffffff8003037810 */ /* 0x000fe40007ffe0ff */
[----:B------:R-:W-:Y:S01]  /*2bc0*/  LOP3.LUT R16, R16, 0xff, RZ, 0xc0, !PT ;  /* 0x000000ff10107812 */ /* 0x000fe200078ec0ff */
[----:B------:R0:W-:Y:S01]  /*2bd0*/  I2F.F16 R47, R2 ;  /* 0x00000002002f7306 */ /* 0x0001e20000200c00 */
[----:B------:R-:W-:Y:S02]  /*2be0*/  LEA.HI R53, R32, 0xffffff80, RZ, 0x8 ;  /* 0xffffff8020357811 */ /* 0x000fe400078f40ff */
[----:B------:R-:W-:Y:S01]  /*2bf0*/  LOP3.LUT R0, R33, 0xff, RZ, 0xc0, !PT ;  /* 0x000000ff21007812 */ /* 0x000fe200078ec0ff */
[----:B------:R-:W-:Y:S01]  /*2c00*/  VIADD R64, R16, 0xffffff80 ;  /* 0xffffff8010407836 */ /* 0x000fe20000000000 */
[----:B------:R-:W-:-:S02]  /*2c10*/  SHF.R.U32.HI R16, RZ, 0x8, R35 ;  /* 0x00000008ff107819 */ /* 0x000fc40000011623 */
[----:B------:R-:W-:Y:S01]  /*2c20*/  SHF.R.U32.HI R32, RZ, 0x10, R32 ;  /* 0x00000010ff207819 */ /* 0x000fe20000011620 */
[----:B------:R1:W-:Y:S01]  /*2c30*/  I2F.F16 R51, R3 ;  /* 0x0000000300337306 */ /* 0x0003e20000200c00 */
[----:B0-----:R-:W-:Y:S02]  /*2c40*/  SHF.R.U32.HI R2, RZ, 0x8, R33 ;  /* 0x00000008ff027819 */ /* 0x001fe40000011621 */
[----:B------:R-:W-:Y:S02]  /*2c50*/  LOP3.LUT R16, R16, 0xff, RZ, 0xc0, !PT ;  /* 0x000000ff10107812 */ /* 0x000fe400078ec0ff */
[----:B------:R-:W-:Y:S02]  /*2c60*/  LOP3.LUT R2, R2, 0xff, RZ, 0xc0, !PT ;  /* 0x000000ff02027812 */ /* 0x000fe400078ec0ff */
[----:B------:R-:W-:Y:S01]  /*2c70*/  IADD3 R65, PT, PT, R16, -0x80, RZ ;  /* 0xffffff8010417810 */ /* 0x000fe20007ffe0ff */
[----:B------:R-:W-:Y:S01]  /*2c80*/  I2F.F16 R45, R45 ;  /* 0x0000002d002d7306 */ /* 0x000fe20000200c00 */
[----:B------:R-:W-:-:S02]  /*2c90*/  IADD3 R62, PT, PT, R2, -0x80, RZ ;  /* 0xffffff80023e7810 */ /* 0x000fc40007ffe0ff */
[----:B-1----:R-:W0:Y:S01]  /*2ca0*/  LDS.64 R2, [UR4+0x10] ;  /* 0x00001004ff027984 */ /* 0x002e220008000a00 */
[----:B------:R-:W-:Y:S02]  /*2cb0*/  LEA.HI R54, R33, 0xffffff80, RZ, 0x8 ;  /* 0xffffff8021367811 */ /* 0x000fe400078f40ff */
[----:B------:R-:W-:Y:S02]  /*2cc0*/  IADD3 R0, PT, PT, R0, -0x80, RZ ;  /* 0xffffff8000007810 */ /* 0x000fe40007ffe0ff */
[----:B------:R-:W-:Y:S01]  /*2cd0*/  LOP3.LUT R32, R32, 0xff, RZ, 0xc0, !PT ;  /* 0x000000ff20207812 */ /* 0x000fe200078ec0ff */
[----:B------:R-:W-:Y:S01]  /*2ce0*/  I2F.F16 R62, R62 ;  /* 0x0000003e003e7306 */ /* 0x000fe20000200c00 */
[----:B------:R-:W-:Y:S02]  /*2cf0*/  LEA.HI R46, R35, 0xffffff80, RZ, 0x8 ;  /* 0xffffff80232e7811 */ /* 0x000fe400078f40ff */
[----:B------:R-:W-:Y:S02]  /*2d00*/  SHF.R.U32.HI R33, RZ, 0x10, R33 ;  /* 0x00000010ff217819 */ /* 0x000fe40000011621 */
[----:B------:R-:W-:-:S02]  /*2d10*/  SHF.R.U32.HI R35, RZ, 0x10, R35 ;  /* 0x00000010ff237819 */ /* 0x000fc40000011623 */
[----:B------:R-:W-:Y:S01]  /*2d20*/  IADD3 R32, PT, PT, R32, -0x80, RZ ;  /* 0xffffff8020207810 */ /* 0x000fe20007ffe0ff */
[----:B------:R-:W1:Y:S01]  /*2d30*/  I2F.F16 R0, R0 ;  /* 0x0000000000007306 */ /* 0x000e620000200c00 */
[----:B------:R-:W-:Y:S02]  /*2d40*/  LEA.HI R55, R34, 0xffffff80, RZ, 0x8 ;  /* 0xffffff8022377811 */ /* 0x000fe400078f40ff */
[----:B------:R-:W-:Y:S02]  /*2d50*/  LOP3.LUT R33, R33, 0xff, RZ, 0xc0, !PT ;  /* 0x000000ff21217812 */ /* 0x000fe400078ec0ff */
[----:B------:R-:W-:Y:S02]  /*2d60*/  SHF.R.U32.HI R34, RZ, 0x10, R34 ;  /* 0x00000010ff227819 */ /* 0x000fe40000011622 */
[----:B------:R-:W-:Y:S01]  /*2d70*/  LOP3.LUT R35, R35, 0xff, RZ, 0xc0, !PT ;  /* 0x000000ff23237812 */ /* 0x000fe200078ec0ff */
[----:B------:R-:W-:Y:S01]  /*2d80*/  I2F.F16 R50, R32 ;  /* 0x0000002000327306 */ /* 0x000fe20000200c00 */
[----:B------:R-:W-:-:S02]  /*2d90*/  IADD3 R33, PT, PT, R33, -0x80, RZ ;  /* 0xffffff8021217810 */ /* 0x000fc40007ffe0ff */
[----:B------:R-:W-:Y:S02]  /*2da0*/  LOP3.LUT R34, R34, 0xff, RZ, 0xc0, !PT ;  /* 0x000000ff22227812 */ /* 0x000fe400078ec0ff */
[----:B------:R-:W-:Y:S02]  /*2db0*/  IADD3 R35, PT, PT, R35, -0x80, RZ ;  /* 0xffffff8023237810 */ /* 0x000fe40007ffe0ff */
[----:B------:R-:W-:Y:S01]  /*2dc0*/  IADD3 R34, PT, PT, R34, -0x80, RZ ;  /* 0xffffff8022227810 */ /* 0x000fe20007ffe0ff */
[----:B------:R-:W-:Y:S01]  /*2dd0*/  I2F.F16 R64, R64 ;  /* 0x0000004000407306 */ /* 0x000fe20000200c00 */
[----:B-1----:R-:W-:Y:S01]  /*2de0*/  HADD2.F32 R0, -RZ, R0.H0_H0 ;  /* 0x20000000ff007230 */ /* 0x002fe20000004100 */
[----:B------:R-:W-:-:S06]  /*2df0*/  ISETP.NE.AND P1, PT, R18, 0x1, PT ;  /* 0x000000011200780c */ /* 0x000fcc0003f25270 */
[----:B------:R-:W-:Y:S01]  /*2e00*/  I2F.F16 R65, R65 ;  /* 0x0000004100417306 */ /* 0x000fe20000200c00 */
[----:B0-----:R-:W-:Y:S02]  /*2e10*/  HADD2.F32 R66, -RZ, R2.H1_H1 ;  /* 0x30000002ff427230 */ /* 0x001fe40000004100 */
[--C-:B------:R-:W-:Y:S02]  /*2e20*/  HADD2.F32 R63, -RZ, R3.reuse.H0_H0 ;  /* 0x20000003ff3f7230 */ /* 0x100fe40000004100 */
[----:B------:R-:W-:-:S03]  /*2e30*/  HADD2.F32 R58, -RZ, R3.H1_H1 ;  /* 0x30000003ff3a7230 */ /* 0x000fc60000004100 */
[----:B------:R-:W-:Y:S08]  /*2e40*/  I2F.F16 R60, R33 ;  /* 0x00000021003c7306 */ /* 0x000ff00000200c00 */
[----:B------:R-:W0:Y:S08]  /*2e50*/  I2F.F16 R52, R35 ;  /* 0x0000002300347306 */ /* 0x000e300000200c00 */
        /* <DEDUP_REMOVED lines=15> */
[----:B------:R-:W0:Y:S01]  /*2f50*/  LDS.64 R32, [UR4+0x18] ;  /* 0x00001804ff207984 */ /* 0x000e220008000a00 */
[----:B------:R-:W-:Y:S01]  /*2f60*/  VIADD R48, R16, 0xffffff80 ;  /* 0xffffff8010307836 */ /* 0x000fe20000000000 */
        /* <DEDUP_REMOVED lines=8> */
[----:B------:R-:W-:Y:S01]  /*2ff0*/  LOP3.LUT R2, R2, 0xff, RZ, 0xc0, !PT ;  /* 0x000000ff02027812 */ /* 0x000fe200078ec0ff */
[----:B------:R-:W-:Y:S01]  /*3000*/  FFMA.FTZ R71, R16, R0, RZ ;  /* 0x0000000010477223 */ /* 0x000fe200000100ff */
[----:B------:R-:W-:Y:S02]  /*3010*/  LEA.HI R41, R28, 0xffffff80, RZ, 0x8 ;  /* 0xffffff801c297811 */ /* 0x000fe400078f40ff */
[----:B------:R-:W-:Y:S02]  /*3020*/  SHF.R.U32.HI R67, RZ, 0x10, R28 ;  /* 0x00000010ff437819 */ /* 0x000fe4000001161c */
[----:B------:R-:W-:Y:S01]  /*3030*/  SHF.R.U32.HI R59, RZ, 0x8, R31 ;  /* 0x00000008ff3b7819 */ /* 0x000fe2000001161f */
[----:B------:R-:W3:Y:S01]  /*3040*/  I2F.F16 R49, R49 ;  /* 0x0000003100317306 */ /* 0x000ee20000200c00 */
[----:B------:R-:W-:Y:S01]  /*3050*/  IADD3 R28, PT, PT, R2, -0x80, RZ ;  /* 0xffffff80021c7810 */ /* 0x000fe20007ffe0ff */
[----:B------:R-:W-:Y:S01]  /*3060*/  HADD2.F32 R2, -RZ, R11.H0_H0 ;  /* 0x2000000bff027230 */ /* 0x000fe20000004100 */
[----:B------:R-:W-:Y:S01]  /*3070*/  LOP3.LUT R35, R35, 0xff, RZ, 0xc0, !PT ;  /* 0x000000ff23237812 */ /* 0x000fe200078ec0ff */
[----:B------:R-:W-:Y:S01]  /*3080*/  HADD2.F32 R11, -RZ, R45.H0_H0 ;  /* 0x2000002dff0b7230 */ /* 0x000fe20000004100 */
[----:B------:R-:W-:Y:S01]  /*3090*/  LOP3.LUT R34, R3, 0xff, RZ, 0xc0, !PT ;  /* 0x000000ff03227812 */ /* 0x000fe200078ec0ff */
[----:B------:R-:W-:Y:S01]  /*30a0*/  HADD2.F32 R3, -RZ, R47.H0_H0 ;  /* 0x2000002fff037230 */ /* 0x000fe20000004100 */
[----:B------:R-:W-:Y:S01]  /*30b0*/  LOP3.LUT R69, R59, 0xff, RZ, 0xc0, !PT ;  /* 0x000000ff3b457812 */ /* 0x000fe200078ec0ff */
[----:B------:R-:W-:Y:S01]  /*30c0*/  VIADD R68, R35, 0xffffff80 ;  /* 0xffffff8023447836 */ /* 0x000fe20000000000 */
[----:B------:R-:W-:Y:S01]  /*30d0*/  IADD3 R59, PT, PT, R34, -0x80, RZ ;  /* 0xffffff80223b7810 */ /* 0x000fe20007ffe0ff */
[----:B------:R-:W-:-:S02]  /*30e0*/  HADD2.F32 R34, -RZ, R51.H0_H0 ;  /* 0x20000033ff227230 */ /* 0x000fc40000004100 */
[----:B------:R-:W-:Y:S01]  /*30f0*/  FFMA.FTZ R51, R3, R16, RZ ;  /* 0x0000001003337223 */ /* 0x000fe200000100ff */
[----:B------:R-:W-:Y:S01]  /*3100*/  HADD2.F32 R35, -RZ, R62.H0_H0 ;  /* 0x2000003eff237230 */ /* 0x000fe20000004100 */
[----:B------:R-:W-:Y:S01]  /*3110*/  LOP3.LUT R67, R67, 0xff, RZ, 0xc0, !PT ;  /* 0x000000ff43437812 */ /* 0x000fe200078ec0ff */
[----:B------:R-:W-:Y:S02]  /*3120*/  HADD2.F32 R45, -RZ, R64.H0_H0 ;  /* 0x20000040ff2d7230 */ /* 0x000fe40000004100 */
[C---:B------:R-:W-:Y:S01]  /*3130*/  FFMA.FTZ R64, R16.reuse, R11, RZ ;  /* 0x0000000b10407223 */ /* 0x040fe200000100ff */
[----:B------:R-:W-:Y:S02]  /*3140*/  HADD2.F32 R47, -RZ, R65.H0_H0 ;  /* 0x20000041ff2f7230 */ /* 0x000fe40000004100 */
[----:B------:R-:W-:Y:S01]  /*3150*/  FFMA.FTZ R16, R16, R2, RZ ;  /* 0x0000000210107223 */ /* 0x000fe200000100ff */
[----:B------:R-:W-:Y:S01]  /*3160*/  FFMA.FTZ R70, R66, R35, R71 ;  /* 0x0000002342467223 */ /* 0x000fe20000010047 */
[----:B------:R-:W-:Y:S01]  /*3170*/  FFMA.FTZ R65, R34, R66, R51 ;  /* 0x0000004222417223 */ /* 0x000fe20000010033 */
[----:B------:R-:W-:-:S02]  /*3180*/  HADD2.F32 R51, -RZ, R61.H0_H0 ;  /* 0x2000003dff337230 */ /* 0x000fc40000004100 */
[C---:B------:R-:W-:Y:S01]  /*3190*/  FFMA.FTZ R71, R66.reuse, R47, R16 ;  /* 0x0000002f42477223 */ /* 0x040fe20000010010 */
[----:B------:R-:W-:Y:S02]  /*31a0*/  HADD2.F32 R16, -RZ, R50.H0_H0 ;  /* 0x20000032ff107230 */ /* 0x000fe40000004100 */
[----:B------:R-:W-:Y:S01]  /*31b0*/  FFMA.FTZ R72, R66, R45, R64 ;  /* 0x0000002d42487223 */ /* 0x000fe20000010040 */
[----:B------:R-:W-:Y:S01]  /*31c0*/  HADD2.F32 R50, -RZ, R60.H0_H0 ;  /* 0x2000003cff327230 */ /* 0x000fe20000004100 */
[----:B------:R-:W-:Y:S01]  /*31d0*/  SHF.R.U32.HI R64, RZ, 0x10, R29 ;  /* 0x00000010ff407819 */ /* 0x000fe2000001161d */
[C---:B------:R-:W-:Y:S01]  /*31e0*/  FFMA.FTZ R71, R63.reuse, R52, R71 ;  /* 0x000000343f477223 */ /* 0x040fe20000010047 */
[----:B------:R-:W-:Y:S01]  /*31f0*/  FFMA.FTZ R66, R16, R63, R65 ;  /* 0x0000003f10427223 */ /* 0x000fe20000010041 */
[C---:B------:R-:W-:Y:S01]  /*3200*/  FFMA.FTZ R72, R63.reuse, R51, R72 ;  /* 0x000000333f487223 */ /* 0x040fe20000010048 */
[----:B------:R-:W-:Y:S01]  /*3210*/  FFMA.FTZ R65, R63, R50, R70 ;  /* 0x000000323f417223 */ /* 0x000fe20000010046 */
[----:B------:R-:W-:Y:S01]  /*3220*/  LOP3.LUT R64, R64, 0xff, RZ, 0xc0, !PT ;  /* 0x000000ff40407812 */ /* 0x000fe200078ec0ff */
[----:B------:R-:W4:Y:S01]  /*3230*/  I2F.F16 R57, R57 ;  /* 0x0000003900397306 */ /* 0x000f220000200c00 */
[----:B------:R-:W-:Y:S01]  /*3240*/  SHF.R.U32.HI R61, RZ, 0x10, R30 ;  /* 0x00000010ff3d7819 */ /* 0x000fe2000001161e */
[----:B-1----:R-:W-:Y:S01]  /*3250*/  HADD2.F32 R56, -RZ, R56.H0_H0 ;  /* 0x20000038ff387230 */ /* 0x002fe20000004100 */
[----:B------:R-:W-:Y:S01]  /*3260*/  SHF.R.U32.HI R63, RZ, 0x10, R31 ;  /* 0x00000010ff3f7819 */ /* 0x000fe2000001161f */
[----:B--2---:R-:W-:Y:S01]  /*3270*/  HADD2.F32 R48, -RZ, R48.H0_H0 ;  /* 0x20000030ff307230 */ /* 0x004fe20000004100 */
[----:B------:R-:W-:Y:S01]  /*3280*/  LEA.HI R43, R29, 0xffffff80, RZ, 0x8 ;  /* 0xffffff801d2b7811 */ /* 0x000fe200078f40ff */
[----:B---3--:R-:W-:Y:S01]  /*3290*/  HADD2.F32 R49, -RZ, R49.H0_H0 ;  /* 0x20000031ff317230 */ /* 0x008fe20000004100 */
[----:B------:R-:W-:Y:S01]  /*32a0*/  LEA.HI R44, R30, 0xffffff80, RZ, 0x8 ;  /* 0xffffff801e2c7811 */ /* 0x000fe200078f40ff */
[----:B------:R-:W-:Y:S01]  /*32b0*/  I2F.F16 R28, R28 ;  /* 0x0000001c001c7306 */ /* 0x000fe20000200c00 */
[----:B------:R-:W-:Y:S01]  /*32c0*/  IADD3 R29, PT, PT, R69, -0x80, RZ ;  /* 0xffffff80451d7810 */ /* 0x000fe20007ffe0ff */
[----:B------:R-:W-:Y:S01]  /*32d0*/  FFMA.FTZ R69, R58, R54, R65 ;  /* 0x000000363a457223 */ /* 0x000fe20000010041 */
[----:B------:R-:W-:Y:S01]  /*32e0*/  IADD3 R60, PT, PT, R67, -0x80, RZ ;  /* 0xffffff80433c7810 */ /* 0x000fe20007ffe0ff */
[----:B------:R-:W-:Y:S01]  /*32f0*/  FFMA.FTZ R67, R53, R58, R66 ;  /* 0x0000003a35437223 */ /* 0x000fe20000010042 */
[----:B------:R-:W-:Y:S01]  /*3300*/  IADD3 R30, PT, PT, R64, -0x80, RZ ;  /* 0xffffff80401e7810 */ /* 0x000fe20007ffe0ff */
[----:B------:R-:W-:Y:S01]  /*3310*/  FFMA.FTZ R64, R58, R55, R72 ;  /* 0x000000373a407223 */ /* 0x000fe20000010048 */
[----:B------:R-:W-:Y:S01]  /*3320*/  LOP3.LUT R61, R61, 0xff, RZ, 0xc0, !PT ;  /* 0x000000ff3d3d7812 */ /* 0x000fe200078ec0ff */
[----:B------:R-:W1:Y:S01]  /*3330*/  I2F.F16 R59, R59 ;  /* 0x0000003b003b7306 */ /* 0x000e620000200c00 */
[----:B------:R-:W-:Y:S01]  /*3340*/  LOP3.LUT R63, R63, 0xff, RZ, 0xc0, !PT ;  /* 0x000000ff3f3f7812 */ /* 0x000fe200078ec0ff */
[----:B----4-:R-:W-:Y:S01]  /*3350*/  HADD2.F32 R57, -RZ, R57.H0_H0 ;  /* 0x20000039ff397230 */ /* 0x010fe20000004100 */
[----:B------:R-:W-:Y:S01]  /*3360*/  IADD3 R61, PT, PT, R61, -0x80, RZ ;  /* 0xffffff803d3d7810 */ /* 0x000fe20007ffe0ff */
[----:B0-----:R-:W-:Y:S01]  /*3370*/  HADD2.F32 R65, -RZ, R32.H1_H1 ;  /* 0x30000020ff417230 */ /* 0x001fe20000004100 */
[----:B------:R-:W-:Y:S01]  /*3380*/  LEA.HI R72, R31, 0xffffff80, RZ, 0x8 ;  /* 0xffffff801f487811 */ /* 0x000fe200078f40ff */
[----:B------:R-:W-:-:S02]  /*3390*/  VIADD R63, R63, 0xffffff80 ;  /* 0xffffff803f3f7836 */ /* 0x000fc40000000000 */
[----:B------:R0:W2:Y:S01]  /*33a0*/  I2F.F16 R62, R68 ;  /* 0x00000044003e7306 */ /* 0x0000a20000200c00 */
[--C-:B------:R-:W-:Y:S02]  /*33b0*/  HADD2.F32 R31, -RZ, R33.reuse.H0_H0 ;  /* 0x20000021ff1f7230 */ /* 0x100fe40000004100 */
[----:B------:R-:W-:Y:S02]  /*33c0*/  HADD2.F32 R33, -RZ, R33.H1_H1 ;  /* 0x30000021ff217230 */ /* 0x000fe40000004100 */
[----:B-1----:R-:W-:-:S03]  /*33d0*/  HADD2.F32 R59, -RZ, R59.H0_H0 ;  /* 0x2000003bff3b7230 */ /* 0x002fc60000004100 */
[----:B------:R-:W1:Y:S01]  /*33e0*/  I2F.F16 R29, R29 ;  /* 0x0000001d001d7306 */ /* 0x000e620000200c00 */
[----:B0-----:R-:W-:Y:S01]  /*33f0*/  FFMA.FTZ R68, R58, R46, R71 ;  /* 0x0000002e3a447223 */ /* 0x001fe20000010047 */
[----:B------:R-:W-:Y:S02]  /*3400*/  HADD2.F32 R58, -RZ, R32.H0_H0 ;  /* 0x20000020ff3a7230 */ /* 0x000fe40000004100 */
[----:B------:R-:W-:-:S03]  /*3410*/  HADD2.F32 R32, -RZ, R28.H0_H0 ;  /* 0x2000001cff207230 */ /* 0x000fc60000004100 */
[----:B------:R-:W-:Y:S01]  /*3420*/  FFMA.FTZ R67, R56, R58, R67 ;  /* 0x0000003a38437223 */ /* 0x000fe20000010043 */
[----:B------:R-:W0:Y:S01]  /*3430*/  I2F.F16 R60, R60 ;  /* 0x0000003c003c7306 */ /* 0x000e220000200c00 */
[C---:B------:R-:W-:Y:S01]  /*3440*/  FFMA.FTZ R66, R58.reuse, R48, R69 ;  /* 0x000000303a427223 */ /* 0x040fe20000010045 */
[C---:B------:R-:W-:Y:S01]  /*3450*/  FFMA.FTZ R69, R58.reuse, R49, R64 ;  /* 0x000000313a457223 */ /* 0x040fe20000010040 */
[----:B------:R-:W-:Y:S01]  /*3460*/  FFMA.FTZ R71, R58, R57, R68 ;  /* 0x000000393a477223 */ /* 0x000fe20000010044 */
[----:B--2---:R-:W-:Y:S02]  /*3470*/  HADD2.F32 R62, -RZ, R62.H0_H0 ;  /* 0x2000003eff3e7230 */ /* 0x004fe40000004100 */
[----:B------:R-:W-:Y:S01]  /*3480*/  FFMA.FTZ R67, R32, R65, R67 ;  /* 0x0000004120437223 */ /* 0x000fe20000010043 */
[C---:B------:R-:W-:Y:S01]  /*3490*/  FFMA.FTZ R66, R65.reuse, R59, R66 ;  /* 0x0000003b41427223 */ /* 0x040fe20000010042 */
[----:B-1----:R-:W-:Y:S01]  /*34a0*/  HADD2.F32 R58, -RZ, R29.H0_H0 ;  /* 0x2000001dff3a7230 */ /* 0x002fe20000004100 */
[----:B------:R-:W1:Y:S01]  /*34b0*/  I2F.F16 R30, R30 ;  /* 0x0000001e001e7306 */ /* 0x000e620000200c00 */
[----:B------:R-:W-:-:S03]  /*34c0*/  FFMA.FTZ R28, R65, R62, R69 ;  /* 0x0000003e411c7223 */ /* 0x000fc60000010045 */
[----:B------:R-:W-:Y:S01]  /*34d0*/  FFMA.FTZ R71, R65, R58, R71 ;  /* 0x0000003a41477223 */ /* 0x000fe20000010047 */
[----:B------:R-:W-:Y:S02]  /*34e0*/  HADD2.F32 R65, -RZ, R96.H0_H0 ;  /* 0x20000060ff417230 */ /* 0x000fe40000004100 */
[----:B0-----:R-:W-:Y:S01]  /*34f0*/  HADD2.F32 R60, -RZ, R60.H0_H0 ;  /* 0x2000003cff3c7230 */ /* 0x001fe20000004100 */
[----:B------:R1:W-:Y:S04]  /*3500*/  I2F.F16 R70, R61 ;  /* 0x0000003d00467306 */ /* 0x0003e80000200c00 */
[----:B------:R-:W-:Y:S01]  /*3510*/  FFMA.FTZ R29, R60, R31, R67 ;  /* 0x0000001f3c1d7223 */ /* 0x000fe20000010043 */
[----:B------:R-:W-:-:S03]  /*3520*/  HADD2.F32 R67, -RZ, R95.H0_H0 ;  /* 0x2000005fff437230 */ /* 0x000fc60000004100 */
[----:B------:R-:W0:Y:S01]  /*3530*/  I2F.F16 R41, R41 ;  /* 0x0000002900297306 */ /* 0x000e220000200c00 */
[----:B-1----:R-:W-:-:S05]  /*3540*/  HADD2.F32 R61, -RZ, R30.H0_H0 ;  /* 0x2000001eff3d7230 */ /* 0x002fca0000004100 */
[----:B------:R-:W-:Y:S01]  /*3550*/  FFMA.FTZ R30, R31, R61, R66 ;  /* 0x0000003d1f1e7223 */ /* 0x000fe20000010042 */
[----:B------:R-:W-:Y:S01]  /*3560*/  HADD2.F32 R66, -RZ, R96.H1_H1 ;  /* 0x30000060ff427230 */ /* 0x000fe20000004100 */
[----:B------:R1:W2:Y:S01]  /*3570*/  I2F.F16 R73, R63 ;  /* 0x0000003f00497306 */ /* 0x0002a20000200c00 */
[----:B0-----:R-:W-:-:S07]  /*3580*/  HADD2.F32 R68, -RZ, R41.H0_H0 ;  /* 0x20000029ff447230 */ /* 0x001fce0000004100 */
[----:B------:R-:W0:Y:S01]  /*3590*/  I2F.F16 R43, R43 ;  /* 0x0000002b002b7306 */ /* 0x000e220000200c00 */
[----:B-1----:R-:W-:Y:S02]  /*35a0*/  HADD2.F32 R63, -RZ, R70.H0_H0 ;  /* 0x20000046ff3f7230 */ /* 0x002fe40000004100 */
[----:B------:R-:W-:-:S03]  /*35b0*/  HADD2.F32 R41, -RZ, R95.H1_H1 ;  /* 0x3000005fff297230 */ /* 0x000fc60000004100 */
[----:B------:R-:W-:Y:S01]  /*35c0*/  FFMA.FTZ R69, R31, R63, R28 ;  /* 0x0000003f1f457223 */ /* 0x000fe2000001001c */
[----:B--2---:R-:W-:Y:S01]  /*35d0*/  HADD2.F32 R64, -RZ, R73.H0_H0 ;  /* 0x20000049ff407230 */ /* 0x004fe20000004100 */
[----:B------:R-:W1:Y:S01]  /*35e0*/  I2F.F16 R44, R44 ;  /* 0x0000002c002c7306 */ /* 0x000e620000200c00 */
[----:B------:R-:W-:-:S03]  /*35f0*/  FFMA.FTZ R28, R68, R33, R29 ;  /* 0x00000021441c7223 */ /* 0x000fc6000001001d */
[----:B------:R-:W-:Y:S01]  /*3600*/  FFMA.FTZ R71, R31, R64, R71 ;  /* 0x000000401f477223 */ /* 0x000fe20000010047 */
[----:B------:R-:W-:Y:S01]  /*3610*/  FMUL.FTZ R28, R65, R28 ;  /* 0x0000001c411c7220 */ /* 0x000fe20000410000 */
[----:B0-----:R-:W-:Y:S02]  /*3620*/  HADD2.F32 R70, -RZ, R43.H0_H0 ;  /* 0x2000002bff467230 */ /* 0x001fe40000004100 */
[----:B------:R-:W0:Y:S02]  /*3630*/  I2F.F16 R72, R72 ;  /* 0x0000004800487306 */ /* 0x000e240000200c00 */
[----:B------:R-:W-:Y:S01]  /*3640*/  F2FP.F16.F32.PACK_AB R28, RZ, R28 ;  /* 0x0000001cff1c723e */ /* 0x000fe200000000ff */
[----:B------:R-:W-:Y:S01]  /*3650*/  FFMA.FTZ R29, R33, R70, R30 ;  /* 0x00000046211d7223 */ /* 0x000fe2000001001e */
[----:B-1----:R-:W-:-:S03]  /*3660*/  HADD2.F32 R44, -RZ, R44.H0_H0 ;  /* 0x2000002cff2c7230 */ /* 0x002fc60000004100 */
[----:B------:R-:W-:Y:S02]  /*3670*/  FMUL.FTZ R29, R66, R29 ;  /* 0x0000001d421d7220 */ /* 0x000fe40000410000 */
[----:B------:R-:W-:-:S03]  /*3680*/  FFMA.FTZ R30, R33, R44, R69 ;  /* 0x0000002c211e7223 */ /* 0x000fc60000010045 */
[----:B------:R-:W-:Y:S01]  /*3690*/  F2FP.F16.F32.PACK_AB R29, RZ, R29 ;  /* 0x0000001dff1d723e */ /* 0x000fe200000000ff */
[----:B0-----:R-:W-:Y:S02]  /*36a0*/  HADD2.F32 R72, -RZ, R72.H0_H0 ;  /* 0x20000048ff487230 */ /* 0x001fe40000004100 */
        /* <DEDUP_REMOVED lines=64> */
.L_x_3046:
[----:B------:R-:W-:Y:S05]  /*3ab0*/  @!P2 BRA `(.L_x_3047) ;  /* 0x0000000c00eca947 */ /* 0x000fea0003800000 */
[----:B------:R0:W2:Y:S01]  /*3ac0*/  LDG.E.128.CONSTANT R28, desc[UR8][R36.64] ;  /* 0x00000008241c7981 */ /* 0x0000a2000c1e9d00 */
[----:B------:R-:W-:Y:S02]  /*3ad0*/  LOP3.LUT R2, R23, 0xff, RZ, 0xc0, !PT ;  /* 0x000000ff17027812 */ /* 0x000fe400078ec0ff */
[----:B------:R-:W-:Y:S02]  /*3ae0*/  LOP3.LUT R3, R22, 0xff, RZ, 0xc0, !PT ;  /* 0x000000ff16037812 */ /* 0x000fe400078ec0ff */
[----:B-----5:R-:W-:Y:S02]  /*3af0*/  IADD3 R35, PT, PT, R2, -0x80, RZ ;  /* 0xffffff8002237810 */ /* 0x020fe40007ffe0ff */
[----:B------:R-:W-:Y:S02]  /*3b00*/  LOP3.LUT R2, R20, 0xff, RZ, 0xc0, !PT ;  /* 0x000000ff14027812 */ /* 0x000fe400078ec0ff */
[----:B------:R-:W-:Y:S02]  /*3b10*/  IADD3 R11, PT, PT, R3, -0x80, RZ ;  /* 0xffffff80030b7810 */ /* 0x000fe40007ffe0ff */
[----:B------:R-:W-:Y:S01]  /*3b20*/  IADD3 R2, PT, PT, R2, -0x80, RZ ;  /* 0xffffff8002027810 */ /* 0x000fe20007ffe0ff */
[----:B------:R-:W-:Y:S01]  /*3b30*/  I2F.F16 R35, R35 ;  /* 0x0000002300237306 */ /* 0x000fe20000200c00 */
[----:B------:R-:W-:-:S02]  /*3b40*/  SHF.R.U32.HI R3, RZ, 0x8, R20 ;  /* 0x00000008ff037819 */ /* 0x000fc40000011614 */
[----:B------:R-:W-:Y:S02]  /*3b50*/  SHF.R.U32.HI R16, RZ, 0x8, R22 ;  /* 0x00000008ff107819 */ /* 0x000fe40000011616 */
[----:B------:R-:W-:Y:S02]  /*3b60*/  LOP3.LUT R3, R3, 0xff, RZ, 0xc0, !PT ;  /* 0x000000ff03037812 */ /* 0x000fe400078ec0ff */
[----:B------:R-:W-:Y:S01]  /*3b70*/  LEA.HI R45, R20, 0xffffff80, RZ, 0x8 ;  /* 0xffffff80142d7811 */ /* 0x000fe200078f40ff */
[----:B0-----:R0:W-:Y:S01]  /*3b80*/  I2F.F16 R36, R2 ;  /* 0x0000000200247306 */ /* 0x0011e20000200c00 */
[----:B------:R-:W-:Y:S01]  /*3b90*/  SHF.R.U32.HI R20, RZ, 0x10, R20 ;  /* 0x00000010ff147819 */ /* 0x000fe20000011614 */
[----:B------:R-:W-:Y:S01]  /*3ba0*/  VIADD R3, R3, 0xffffff80 ;  /* 0xffffff8003037836 */ /* 0x000fe20000000000 */
[----:B------:R-:W-:Y:S02]  /*3bb0*/  LOP3.LUT R16, R16, 0xff, RZ, 0xc0, !PT ;  /* 0x000000ff10107812 */ /* 0x000fe400078ec0ff */
[----:B------:R-:W-:-:S02]  /*3bc0*/  LOP3.LUT R20, R20, 0xff, RZ, 0xc0, !PT ;  /* 0x000000ff14147812 */ /* 0x000fc400078ec0ff */
[----:B------:R-:W-:Y:S01]  /*3bd0*/  IADD3 R55, PT, PT, R16, -0x80, RZ ;  /* 0xffffff8010377810 */ /* 0x000fe20007ffe0ff */
[----:B------:R1:W-:Y:S01]  /*3be0*/  I2F.F16 R37, R3 ;  /* 0x0000000300257306 */ /* 0x0003e20000200c00 */
[----:B0-----:R-:W-:Y:S02]  /*3bf0*/  SHF.R.U32.HI R2, RZ, 0x8, R21 ;  /* 0x00000008ff027819 */ /* 0x001fe40000011615 */
[----:B------:R-:W-:Y:S02]  /*3c00*/  SHF.R.U32.HI R16, RZ, 0x8, R23 ;  /* 0x00000008ff107819 */ /* 0x000fe40000011617 */
[----:B------:R-:W-:Y:S02]  /*3c10*/  LOP3.LUT R2, R2, 0xff, RZ, 0xc0, !PT ;  /* 0x000000ff02027812 */ /* 0x000fe400078ec0ff */
[----:B------:R-:W-:Y:S01]  /*3c20*/  LEA.HI R43, R22, 0xffffff80, RZ, 0x8 ;  /* 0xffffff80162b7811 */ /* 0x000fe200078f40ff */
[----:B------:R-:W0:Y:S01]  /*3c30*/  I2F.F16 R11, R11 ;  /* 0x0000000b000b7306 */ /* 0x000e220000200c00 */
[----:B------:R-:W-:-:S02]  /*3c40*/  IADD3 R52, PT, PT, R2, -0x80, RZ ;  /* 0xffffff8002347810 */ /* 0x000fc40007ffe0ff */
[----:B-1----:R-:W1:Y:S01]  /*3c50*/  LDS.64 R2, [UR4+0x20] ;  /* 0x00002004ff027984 */ /* 0x002e620008000a00 */
[----:B------:R-:W-:Y:S02]  /*3c60*/  IADD3 R20, PT, PT, R20, -0x80, RZ ;  /* 0xffffff8014147810 */ /* 0x000fe40007ffe0ff */
[----:B------:R-:W-:Y:S02]  /*3c70*/  SHF.R.U32.HI R22, RZ, 0x10, R22 ;  /* 0x00000010ff167819 */ /* 0x000fe40000011616 */
[C---:B------:R-:W-:Y:S01]  /*3c80*/  LEA.HI R44, R21.reuse, 0xffffff80, RZ, 0x8 ;  /* 0xffffff80152c7811 */ /* 0x040fe200078f40ff */
[----:B------:R3:W-:Y:S01]  /*3c90*/  I2F.F16 R46, R20 ;  /* 0x00000014002e7306 */ /* 0x0007e20000200c00 */
[----:B------:R-:W-:Y:S02]  /*3ca0*/  LOP3.LUT R0, R21, 0xff, RZ, 0xc0, !PT ;  /* 0x000000ff15007812 */ /* 0x000fe400078ec0ff */
[----:B------:R-:W-:Y:S02]  /*3cb0*/  LOP3.LUT R16, R16, 0xff, RZ, 0xc0, !PT ;  /* 0x000000ff10107812 */ /* 0x000fe400078ec0ff */
[----:B------:R-:W-:Y:S01]  /*3cc0*/  SHF.R.U32.HI R21, RZ, 0x10, R21 ;  /* 0x00000010ff157819 */ /* 0x000fe20000011615 */
[----:B0-----:R-:W-:Y:S01]  /*3cd0*/  HADD2.F32 R11, -RZ, R11.H0_H0 ;  /* 0x2000000bff0b7230 */ /* 0x001fe20000004100 */
[----:B------:R-:W-:Y:S01]  /*3ce0*/  LOP3.LUT R22, R22, 0xff, RZ, 0xc0, !PT ;  /* 0x000000ff16167812 */ /* 0x000fe200078ec0ff */
[----:B------:R-:W-:Y:S01]  /*3cf0*/  I2F.F16 R52, R52 ;  /* 0x0000003400347306 */ /* 0x000fe20000200c00 */
[----:B------:R-:W-:-:S02]  /*3d00*/  LEA.HI R41, R23, 0xffffff80, RZ, 0x8 ;  /* 0xffffff8017297811 */ /* 0x000fc400078f40ff */
[----:B---3--:R-:W-:Y:S01]  /*3d10*/  IADD3 R20, PT, PT, R16, -0x80, RZ ;  /* 0xffffff8010147810 */ /* 0x008fe20007ffe0ff */
[----:B------:R-:W-:Y:S01]  /*3d20*/  VIADD R54, R22, 0xffffff80 ;  /* 0xffffff8016367836 */ /* 0x000fe20000000000 */
[----:B------:R-:W-:Y:S02]  /*3d30*/  LOP3.LUT R21, R21, 0xff, RZ, 0xc0, !PT ;  /* 0x000000ff15157812 */ /* 0x000fe400078ec0ff */
[----:B------:R-:W-:Y:S01]  /*3d40*/  SHF.R.U32.HI R23, RZ, 0x10, R23 ;  /* 0x00000010ff177819 */ /* 0x000fe20000011617 */
[----:B------:R-:W-:Y:S01]  /*3d50*/  I2F.F16 R62, R20 ;  /* 0x00000014003e7306 */ /* 0x000fe20000200c00 */
[----:B------:R-:W-:Y:S02]  /*3d60*/  IADD3 R21, PT, PT, R21, -0x80, RZ ;  /* 0xffffff8015157810 */ /* 0x000fe40007ffe0ff */
[----:B------:R-:W-:Y:S02]  /*3d70*/  LOP3.LUT R23, R23, 0xff, RZ, 0xc0, !PT ;  /* 0x000000ff17177812 */ /* 0x000fe400078ec0ff */
[----:B------:R-:W-:-:S02]  /*3d80*/  IADD3 R0, PT, PT, R0, -0x80, RZ ;  /* 0xffffff8000007810 */ /* 0x000fc40007ffe0ff */
[----:B------:R-:W-:Y:S01]  /*3d90*/  IADD3 R53, PT, PT, R23, -0x80, RZ ;  /* 0xffffff8017357810 */ /* 0x000fe20007ffe0ff */
[----:B------:R-:W-:Y:S01]  /*3da0*/  I2F.F16 R47, R21 ;  /* 0x00000015002f7306 */ /* 0x000fe20000200c00 */
[----:B------:R-:W-:-:S07]  /*3db0*/  ISETP.NE.AND P1, PT, R18, 0x1, PT ;  /* 0x000000011200780c */ /* 0x000fce0003f25270 */
[----:B------:R-:W0:Y:S01]  /*3dc0*/  I2F.F16 R0, R0 ;  /* 0x0000000000007306 */ /* 0x000e220000200c00 */
[----:B-1----:R-:W-:Y:S02]  /*3dd0*/  HADD2.F32 R58, -RZ, R2.H1_H1 ;  /* 0x30000002ff3a7230 */ /* 0x002fe40000004100 */
[--C-:B------:R-:W-:Y:S02]  /*3de0*/  HADD2.F32 R56, -RZ, R3.reuse.H0_H0 ;  /* 0x20000003ff387230 */ /* 0x100fe40000004100 */
[----:B------:R-:W-:-:S03]  /*3df0*/  HADD2.F32 R50, -RZ, R3.H1_H1 ;  /* 0x30000003ff327230 */ /* 0x000fc60000004100 */
[----:B------:R-:W-:Y:S01]  /*3e00*/  I2F.F16 R55, R55 ;  /* 0x0000003700377306 */ /* 0x000fe20000200c00 */
[----:B0-----:R-:W-:-:S07]  /*3e10*/  HADD2.F32 R0, -RZ, R0.H0_H0 ;  /* 0x20000000ff007230 */ /* 0x001fce0000004100 */
[----:B------:R-:W-:Y:S08]  /*3e20*/  I2F.F16 R54, R54 ;  /* 0x0000003600367306 */ /* 0x000ff00000200c00 */
[----:B------:R-:W-:Y:S08]  /*3e30*/  I2F.F16 R53, R53 ;  /* 0x0000003500357306 */ /* 0x000ff00000200c00 */
[----:B------:R-:W0:Y:S08]  /*3e40*/  I2F.F16 R45, R45 ;  /* 0x0000002d002d7306 */ /* 0x000e300000200c00 */
[----:B------:R-:W-:Y:S01]  /*3e50*/  I2F.F16 R44, R44 ;  /* 0x0000002c002c7306 */ /* 0x000fe20000200c00 */
[----:B0-----:R-:W-:-:S07]  /*3e60*/  HADD2.F32 R45, -RZ, R45.H0_H0 ;  /* 0x2000002dff2d7230 */ /* 0x001fce0000004100 */
[----:B------:R-:W0:Y:S08]  /*3e70*/  I2F.F16 R43, R43 ;  /* 0x0000002b002b7306 */ /* 0x000e300000200c00 */
[----:B------:R-:W1:Y:S01]  /*3e80*/  I2F.F16 R41, R41 ;  /* 0x0000002900297306 */ /* 0x000e620000200c00 */
[----:B0-----:R-:W-:Y:S02]  /*3e90*/  HADD2.F32 R43, -RZ, R43.H0_H0 ;  /* 0x2000002bff2b7230 */ /* 0x001fe40000004100 */
[----:B-1----:R-:W-:Y:S01]  /*3ea0*/  HADD2.F32 R41, -RZ, R41.H0_H0 ;  /* 0x20000029ff297230 */ /* 0x002fe20000004100 */
[----:B--2---:R-:W-:-:S02]  /*3eb0*/  LOP3.LUT R16, R28, 0xff, RZ, 0xc0, !PT ;  /* 0x000000ff1c107812 */ /* 0x004fc400078ec0ff */
[----:B------:R-:W-:Y:S02]  /*3ec0*/  LOP3.LUT R20, R31, 0xff, RZ, 0xc0, !PT ;  /* 0x000000ff1f147812 */ /* 0x000fe400078ec0ff */
[----:B------:R-:W-:Y:S02]  /*3ed0*/  IADD3 R22, PT, PT, R16, -0x80, RZ ;  /* 0xffffff8010167810 */ /* 0x000fe40007ffe0ff */
[----:B------:R-:W-:Y:S02]  /*3ee0*/  LOP3.LUT R16, R29, 0xff, RZ, 0xc0, !PT ;  /* 0x000000ff1d107812 */ /* 0x000fe400078ec0ff */
[----:B------:R-:W-:Y:S02]  /*3ef0*/  IADD3 R49, PT, PT, R20, -0x80, RZ ;  /* 0xffffff8014317810 */ /* 0x000fe40007ffe0ff */
[----:B------:R-:W-:Y:S01]  /*3f00*/  IADD3 R23, PT, PT, R16, -0x80, RZ ;  /* 0xffffff8010177810 */ /* 0x000fe20007ffe0ff */
[----:B------:R-:W0:Y:S01]  /*3f10*/  LDS.64 R20, [UR4+0x28] ;  /* 0x00002804ff147984 */ /* 0x000e220008000a00 */
[----:B------:R-:W-:Y:S01]  /*3f20*/  LOP3.LUT R16, R30, 0xff, RZ, 0xc0, !PT ;  /* 0x000000ff1e107812 */ /* 0x000fe200078ec0ff */
[----:B------:R-:W1:Y:S01]  /*3f30*/  I2F.F16 R22, R22 ;  /* 0x0000001600167306 */ /* 0x000e620000200c00 */
        /* <DEDUP_REMOVED lines=8> */
[----:B------:R-:W-:Y:S01]  /*3fc0*/  LOP3.LUT R2, R2, 0xff, RZ, 0xc0, !PT ;  /* 0x000000ff02027812 */ /* 0x000fe200078ec0ff */
        /* <DEDUP_REMOVED lines=14> */
[----:B------:R-:W-:Y:S01]  /*40b0*/  LOP3.LUT R59, R59, 0xff, RZ, 0xc0, !PT ;  /* 0x000000ff3b3b7812 */ /* 0x000fe200078ec0ff */
[----:B------:R-:W-:Y:S01]  /*40c0*/  FFMA.FTZ R63, R28, R58, R55 ;  /* 0x0000003a1c3f7223 */ /* 0x000fe20000010037 */
[----:B------:R-:W-:Y:S01]  /*40d0*/  SHF.R.U32.HI R61, RZ, 0x8, R31 ;  /* 0x00000008ff3d7819 */ /* 0x000fe2000001161f */
[----:B------:R-:W-:Y:S01]  /*40e0*/  FFMA.FTZ R65, R58, R35, R65 ;  /* 0x000000233a417223 */ /* 0x000fe20000010041 */
[----:B------:R-:W-:Y:S01]  /*40f0*/  LEA.HI R34, R30, 0xffffff80, RZ, 0x8 ;  /* 0xffffff801e227811 */ /* 0x000fe200078f40ff */
[C---:B------:R-:W-:Y:S01]  /*4100*/  FFMA.FTZ R67, R58.reuse, R37, R62 ;  /* 0x000000253a437223 */ /* 0x040fe2000001003e */
[----:B------:R-:W-:Y:S01]  /*4110*/  FFMA.FTZ R64, R58, R36, R69 ;  /* 0x000000243a407223 */ /* 0x000fe20000010045 */
[----:B------:R-:W-:Y:S01]  /*4120*/  LEA.HI R33, R29, 0xffffff80, RZ, 0x8 ;  /* 0xffffff801d217811 */ /* 0x000fe200078f40ff */
[----:B------:R-:W-:Y:S01]  /*4130*/  HADD2.F32 R16, -RZ, R46.H0_H0 ;  /* 0x2000002eff107230 */ /* 0x000fe20000004100 */
[----:B------:R-:W-:Y:S01]  /*4140*/  SHF.R.U32.HI R58, RZ, 0x10, R29 ;  /* 0x00000010ff3a7819 */ /* 0x000fe2000001161d */
[----:B------:R-:W-:Y:S01]  /*4150*/  HADD2.F32 R29, -RZ, R47.H0_H0 ;  /* 0x2000002fff1d7230 */ /* 0x000fe20000004100 */
[----:B------:R-:W-:Y:S01]  /*4160*/  IADD3 R55, PT, PT, R59, -0x80, RZ ;  /* 0xffffff803b377810 */ /* 0x000fe20007ffe0ff */
[----:B------:R-:W-:Y:S01]  /*4170*/  HADD2.F32 R46, -RZ, R54.H0_H0 ;  /* 0x20000036ff2e7230 */ /* 0x000fe20000004100 */
[----:B------:R-:W-:Y:S01]  /*4180*/  SHF.R.U32.HI R30, RZ, 0x10, R30 ;  /* 0x00000010ff1e7819 */ /* 0x000fe2000001161e */
[----:B------:R-:W-:Y:S01]  /*4190*/  HADD2.F32 R47, -RZ, R53.H0_H0 ;  /* 0x20000035ff2f7230 */ /* 0x000fe20000004100 */
[----:B------:R-:W-:Y:S01]  /*41a0*/  SHF.R.U32.HI R59, RZ, 0x10, R31 ;  /* 0x00000010ff3b7819 */ /* 0x000fe2000001161f */
[----:B------:R-:W2:Y:S01]  /*41b0*/  I2F.F16 R48, R48 ;  /* 0x0000003000307306 */ /* 0x000ea20000200c00 */
[----:B------:R-:W-:Y:S01]  /*41c0*/  LOP3.LUT R61, R61, 0xff, RZ, 0xc0, !PT ;  /* 0x000000ff3d3d7812 */ /* 0x000fe200078ec0ff */
[----:B------:R-:W-:Y:S01]  /*41d0*/  FFMA.FTZ R65, R56, R29, R65 ;  /* 0x0000001d38417223 */ /* 0x000fe20000010041 */
[----:B------:R-:W-:Y:S01]  /*41e0*/  IADD3 R60, PT, PT, R60, -0x80, RZ ;  /* 0xffffff803c3c7810 */ /* 0x000fe20007ffe0ff */
[----:B------:R-:W-:Y:S01]  /*41f0*/  FFMA.FTZ R62, R56, R46, R67 ;  /* 0x0000002e383e7223 */ /* 0x000fe20000010043 */
[----:B------:R-:W-:Y:S01]  /*4200*/  LOP3.LUT R30, R30, 0xff, RZ, 0xc0, !PT ;  /* 0x000000ff1e1e7812 */ /* 0x000fe200078ec0ff */
[----:B------:R-:W-:Y:S01]  /*4210*/  VIADD R61, R61, 0xffffff80 ;  /* 0xffffff803d3d7836 */ /* 0x000fe20000000000 */
[----:B------:R-:W-:Y:S01]  /*4220*/  LOP3.LUT R58, R58, 0xff, RZ, 0xc0, !PT ;  /* 0x000000ff3a3a7812 */ /* 0x000fe200078ec0ff */
[----:B------:R3:W4:Y:S01]  /*4230*/  I2F.F16 R52, R60 ;  /* 0x0000003c00347306 */ /* 0x0007220000200c00 */
[----:B------:R-:W-:Y:S01]  /*4240*/  LOP3.LUT R59, R59, 0xff, RZ, 0xc0, !PT ;  /* 0x000000ff3b3b7812 */ /* 0x000fe200078ec0ff */
[----:B------:R-:W-:Y:S01]  /*4250*/  FFMA.FTZ R64, R56, R47, R64 ;  /* 0x0000002f38407223 */ /* 0x000fe20000010040 */
[----:B------:R-:W-:Y:S01]  /*4260*/  HADD2.F32 R53, -RZ, R44.H0_H0 ;  /* 0x2000002cff357230 */ /* 0x000fe20000004100 */
[----:B------:R-:W-:Y:S01]  /*4270*/  IADD3 R58, PT, PT, R58, -0x80, RZ ;  /* 0xffffff803a3a7810 */ /* 0x000fe20007ffe0ff */
[C---:B------:R-:W-:Y:S01]  /*4280*/  FFMA.FTZ R67, R50.reuse, R43, R62 ;  /* 0x0000002b32437223 */ /* 0x040fe2000001003e */
[----:B------:R-:W-:Y:S01]  /*4290*/  IADD3 R59, PT, PT, R59, -0x80, RZ ;  /* 0xffffff803b3b7810 */ /* 0x000fe20007ffe0ff */
[----:B------:R-:W-:Y:S01]  /*42a0*/  FFMA.FTZ R64, R50, R41, R64 ;  /* 0x0000002932407223 */ /* 0x000fe20000010040 */
[----:B------:R-:W0:Y:S01]  /*42b0*/  I2F.F16 R49, R49 ;  /* 0x0000003100317306 */ /* 0x000e220000200c00 */
[----:B---3--:R-:W-:Y:S01]  /*42c0*/  FFMA.FTZ R60, R16, R56, R63 ;  /* 0x00000038103c7223 */ /* 0x008fe2000001003f */
[----:B------:R-:W-:Y:S01]  /*42d0*/  IADD3 R56, PT, PT, R30, -0x80, RZ ;  /* 0xffffff801e387810 */ /* 0x000fe20007ffe0ff */
[----:B------:R-:W-:Y:S01]  /*42e0*/  FFMA.FTZ R65, R50, R53, R65 ;  /* 0x0000003532417223 */ /* 0x000fe20000010041 */
[----:B-1----:R-:W-:-:S02]  /*42f0*/  HADD2.F32 R30, -RZ, R22.H0_H0 ;  /* 0x20000016ff1e7230 */ /* 0x002fc40000004100 */
[----:B--2---:R-:W-:Y:S02]  /*4300*/  HADD2.F32 R48, -RZ, R48.H0_H0 ;  /* 0x20000030ff307230 */ /* 0x004fe40000004100 */
[----:B------:R-:W1:Y:S01]  /*4310*/  I2F.F16 R51, R51 ;  /* 0x0000003300337306 */ /* 0x000e620000200c00 */
[----:B----4-:R-:W-:Y:S02]  /*4320*/  HADD2.F32 R52, -RZ, R52.H0_H0 ;  /* 0x20000034ff347230 */ /* 0x010fe40000004100 */
[--C-:B0-----:R-:W-:Y:S02]  /*4330*/  HADD2.F32 R63, -RZ, R21.reuse.H0_H0 ;  /* 0x20000015ff3f7230 */ /* 0x101fe40000004100 */
[----:B------:R-:W-:Y:S02]  /*4340*/  HADD2.F32 R21, -RZ, R21.H1_H1 ;  /* 0x30000015ff157230 */ /* 0x000fe40000004100 */
[----:B------:R-:W-:Y:S01]  /*4350*/  HADD2.F32 R49, -RZ, R49.H0_H0 ;  /* 0x20000031ff317230 */ /* 0x000fe20000004100 */
[----:B------:R-:W0:Y:S01]  /*4360*/  I2F.F16 R57, R57 ;  /* 0x0000003900397306 */ /* 0x000e220000200c00 */
[----:B-1----:R-:W-:-:S07]  /*4370*/  HADD2.F32 R51, -RZ, R51.H0_H0 ;  /* 0x20000033ff337230 */ /* 0x002fce0000004100 */
[----:B------:R1:W2:Y:S01]  /*4380*/  I2F.F16 R54, R61 ;  /* 0x0000003d00367306 */ /* 0x0002a20000200c00 */
[----:B0-----:R-:W-:-:S07]  /*4390*/  HADD2.F32 R57, -RZ, R57.H0_H0 ;  /* 0x20000039ff397230 */ /* 0x001fce0000004100 */
[----:B------:R-:W0:Y:S01]  /*43a0*/  I2F.F16 R55, R55 ;  /* 0x0000003700377306 */ /* 0x000e220000200c00 */
[----:B-1----:R-:W-:Y:S01]  /*43b0*/  FFMA.FTZ R61, R45, R50, R60 ;  /* 0x000000322d3d7223 */ /* 0x002fe2000001003c */
[--C-:B------:R-:W-:Y:S01]  /*43c0*/  HADD2.F32 R50, -RZ, R20.reuse.H0_H0 ;  /* 0x20000014ff327230 */ /* 0x100fe20000004100 */
[----:B------:R-:W-:Y:S01]  /*43d0*/  LEA.HI R60, R31, 0xffffff80, RZ, 0x8 ;  /* 0xffffff801f3c7811 */ /* 0x000fe200078f40ff */
[----:B------:R-:W-:Y:S02]  /*43e0*/  HADD2.F32 R31, -RZ, R23.H0_H0 ;  /* 0x20000017ff1f7230 */ /* 0x000fe40000004100 */
[----:B------:R-:W-:Y:S02]  /*43f0*/  HADD2.F32 R20, -RZ, R20.H1_H1 ;  /* 0x30000014ff147230 */ /* 0x000fe40000004100 */
[----:B------:R-:W-:Y:S01]  /*4400*/  FFMA.FTZ R22, R30, R50, R61 ;  /* 0x000000321e167223 */ /* 0x000fe2000001003d */
[----:B------:R1:W3:Y:S01]  /*4410*/  I2F.F16 R44, R58 ;  /* 0x0000003a002c7306 */ /* 0x0002e20000200c00 */
[C---:B------:R-:W-:Y:S01]  /*4420*/  FFMA.FTZ R65, R50.reuse, R31, R65 ;  /* 0x0000001f32417223 */ /* 0x040fe20000010041 */
[----:B------:R-:W-:Y:S01]  /*4430*/  FFMA.FTZ R67, R50, R48, R67 ;  /* 0x0000003032437223 */ /* 0x000fe20000010043 */
[----:B--2---:R-:W-:-:S02]  /*4440*/  HADD2.F32 R54, -RZ, R54.H0_H0 ;  /* 0x20000036ff367230 */ /* 0x004fc40000004100 */
[----:B------:R-:W-:Y:S01]  /*4450*/  FFMA.FTZ R23, R50, R49, R64 ;  /* 0x0000003132177223 */ /* 0x000fe20000010040 */
[----:B------:R-:W-:Y:S01]  /*4460*/  FFMA.FTZ R22, R51, R20, R22 ;  /* 0x0000001433167223 */ /* 0x000fe20000010016 */
[C---:B------:R-:W-:Y:S01]  /*4470*/  FFMA.FTZ R67, R20.reuse, R52, R67 ;  /* 0x0000003414437223 */ /* 0x040fe20000010043 */
[----:B0-----:R-:W-:Y:S01]  /*4480*/  HADD2.F32 R55, -RZ, R55.H0_H0 ;  /* 0x20000037ff377230 */ /* 0x001fe20000004100 */
[----:B------:R-:W0:Y:S01]  /*4490*/  I2F.F16 R56, R56 ;  /* 0x0000003800387306 */ /* 0x000e220000200c00 */
[----:B-1----:R-:W-:Y:S01]  /*44a0*/  FFMA.FTZ R58, R20, R57, R65 ;  /* 0x00000039143a7223 */ /* 0x002fe20000010041 */
[----:B---3--:R-:W-:-:S06]  /*44b0*/  HADD2.F32 R44, -RZ, R44.H0_H0 ;  /* 0x2000002cff2c7230 */ /* 0x008fcc0000004100 */
[----:B------:R-:W1:Y:S01]  /*44c0*/  I2F.F16 R59, R59 ;  /* 0x0000003b003b7306 */ /* 0x000e620000200c00 */
[----:B0-----:R-:W-:-:S07]  /*44d0*/  HADD2.F32 R50, -RZ, R56.H0_H0 ;  /* 0x20000038ff327230 */ /* 0x001fce0000004100 */
[----:B------:R-:W0:Y:S01]  /*44e0*/  I2F.F16 R32, R32 ;  /* 0x0000002000207306 */ /* 0x000e220000200c00 */
[----:B------:R-:W-:Y:S01]  /*44f0*/  FFMA.FTZ R67, R63, R50, R67 ;  /* 0x000000323f437223 */ /* 0x000fe20000010043 */
[----:B-1----:R-:W-:-:S06]  /*4500*/  HADD2.F32 R56, -RZ, R59.H0_H0 ;  /* 0x2000003bff387230 */ /* 0x002fcc0000004100 */
[----:B------:R-:W1:Y:S01]  /*4510*/  I2F.F16 R33, R33 ;  /* 0x0000002100217306 */ /* 0x000e620000200c00 */
[----:B------:R-:W-:Y:S01]  /*4520*/  FFMA.FTZ R59, R20, R54, R23 ;  /* 0x00000036143b7223 */ /* 0x000fe20000010017 */
[----:B------:R-:W-:Y:S01]  /*4530*/  FFMA.FTZ R23, R55, R63, R22 ;  /* 0x0000003f37177223 */ /* 0x000fe20000010016 */
[C---:B------:R-:W-:Y:S01]  /*4540*/  FFMA.FTZ R20, R63.reuse, R44, R58 ;  /* 0x0000002c3f147223 */ /* 0x040fe2000001003a */
[----:B------:R-:W-:Y:S02]  /*4550*/  HADD2.F32 R58, -RZ, R95.H0_H0 ;  /* 0x2000005fff3a7230 */ /* 0x000fe40000004100 */
[----:B------:R-:W-:Y:S01]  /*4560*/  FFMA.FTZ R63, R63, R56, R59 ;  /* 0x000000383f3f7223 */ /* 0x000fe2000001003b */
[----:B------:R-:W-:Y:S01]  /*4570*/  HADD2.F32 R59, -RZ, R96.H1_H1 ;  /* 0x30000060ff3b7230 */ /* 0x000fe20000004100 */
[----:B------:R-:W2:Y:S01]  /*4580*/  I2F.F16 R34, R34 ;  /* 0x0000002200227306 */ /* 0x000ea20000200c00 */
[----:B0-----:R-:W-:-:S05]  /*4590*/  HADD2.F32 R32, -RZ, R32.H0_H0 ;  /* 0x20000020ff207230 */ /* 0x001fca0000004100 */
[----:B------:R-:W-:Y:S01]  /*45a0*/  FFMA.FTZ R23, R32, R21, R23 ;  /* 0x0000001520177223 */ /* 0x000fe20000010017 */
[----:B-1----:R-:W-:Y:S01]  /*45b0*/  HADD2.F32 R62, -RZ, R33.H0_H0 ;  /* 0x20000021ff3e7230 */ /* 0x002fe20000004100 */
[----:B------:R0:W1:Y:S01]  /*45c0*/  I2F.F16 R61, R60 ;  /* 0x0000003c003d7306 */ /* 0x0000620000200c00 */
[----:B------:R-:W-:-:S03]  /*45d0*/  HADD2.F32 R33, -RZ, R95.H1_H1 ;  /* 0x3000005fff217230 */ /* 0x000fc60000004100 */
[----:B------:R-:W-:Y:S01]  /*45e0*/  FFMA.FTZ R20, R21, R62, R20 ;  /* 0x0000003e15147223 */ /* 0x000fe20000010014 */
[----:B--2---:R-:W-:-:S03]  /*45f0*/  HADD2.F32 R64, -RZ, R34.H0_H0 ;  /* 0x20000022ff407230 */ /* 0x004fc60000004100 */
[----:B------:R-:W-:Y:S01]  /*4600*/  FMUL.FTZ R20, R59, R20 ;  /* 0x000000143b147220 */ /* 0x000fe20000410000 */
[----:B0-----:R-:W-:Y:S02]  /*4610*/  HADD2.F32 R60, -RZ, R96.H0_H0 ;  /* 0x20000060ff3c7230 */ /* 0x001fe40000004100 */
[C---:B------:R-:W-:Y:S02]  /*4620*/  FFMA.FTZ R67, R21.reuse, R64, R67 ;  /* 0x0000004015437223 */ /* 0x040fe40000010043 */
[----:B------:R-:W-:Y:S01]  /*4630*/  F2FP.F16.F32.PACK_AB R20, RZ, R20 ;  /* 0x00000014ff14723e */ /* 0x000fe200000000ff */
[----:B------:R-:W-:Y:S01]  /*4640*/  FMUL.FTZ R23, R60, R23 ;  /* 0x000000173c177220 */ /* 0x000fe20000410000 */
[----:B-1----:R-:W-:Y:S02]  /*4650*/  HADD2.F32 R34, -RZ, R61.H0_H0 ;  /* 0x2000003dff227230 */ /* 0x002fe40000004100 */
        /* <DEDUP_REMOVED lines=27> */
[----:B------:R-:W-:Y:S01]  /*4810*/  FFMA.FTZ R46, R46, R66, R37 ;  /* 0x000000422e2e7223 */ /* 0x000fe20000010025 */
[----:B------:R-:W-:Y:S01]  /*4820*/  FFMA.FTZ R2, R53, R68, R0 ;  /* 0x0000004435027223 */ /* 0x000fe20000010000 */
        /* <DEDUP_REMOVED lines=36> */
.L_x_3047:
[----:B------:R-:W-:Y:S02]  /*4a70*/  @!P0 IMAD.IADD R4, R42, 0x1, R9 ;  /* 0x000000012a048824 */ /* 0x000fe400078e0209 */
[----:B------:R-:W-:Y:S01]  /*4a80*/  IMAD.WIDE R26, R19, 0x4, R26 ;  /* 0x00000004131a7825 */ /* 0x000fe200078e021a */
[----:B------:R-:W-:Y:S06]  /*4a90*/  @!P2 BRA `(.L_x_3048) ;  /* 0x0000000c00eca947 */ /* 0x000fec0003800000 */
        /* <DEDUP_REMOVED lines=20> */
[----:B------:R-:W-:Y:S02]  /*4be0*/  SHF.R.U32.HI R13, RZ, 0x10, R13 ;  /* 0x00000010ff0d7819 */ /* 0x000fe4000001160d */
[----:B------:R-:W-:Y:S02]  /*4bf0*/  LOP3.LUT R2, R2, 0xff, RZ, 0xc0, !PT ;  /* 0x000000ff02027812 */ /* 0x000fe400078ec0ff */
[----:B------:R-:W-:Y:S01]  /*4c00*/  LOP3.LUT R13, R13, 0xff, RZ, 0xc0, !PT ;  /* 0x000000ff0d0d7812 */ /* 0x000fe200078ec0ff */
[----:B------:R0:W3:Y:S01]  /*4c10*/  I2F.F16 R37, R12 ;  /* 0x0000000c00257306 */ /* 0x0000e20000200c00 */
[----:B------:R-:W-:-:S02]  /*4c20*/  IADD3 R44, PT, PT, R2, -0x80, RZ ;  /* 0xffffff80022c7810 */ /* 0x000fc40007ffe0ff */
[----:B-1----:R-:W1:Y:S01]  /*4c30*/  LDS.64 R2, [UR4+0x30] ;  /* 0x00003004ff027984 */ /* 0x002e620008000a00 */
[--C-:B------:R-:W-:Y:S02]  /*4c40*/  SHF.R.U32.HI R41, RZ, 0x8, R14.reuse ;  /* 0x00000008ff297819 */ /* 0x100fe4000001160e */
[----:B------:R-:W-:Y:S02]  /*4c50*/  LEA.HI R31, R15, 0xffffff80, RZ, 0x8 ;  /* 0xffffff800f1f7811 */ /* 0x000fe400078f40ff */
[--C-:B------:R-:W-:Y:S01]  /*4c60*/  SHF.R.U32.HI R42, RZ, 0x10, R15.reuse ;  /* 0x00000010ff2a7819 */ /* 0x100fe2000001160f */
[----:B------:R-:W-:Y:S01]  /*4c70*/  I2F.F16 R32, R32 ;  /* 0x0000002000207306 */ /* 0x000fe20000200c00 */
[----:B0-----:R-:W-:Y:S02]  /*4c80*/  SHF.R.U32.HI R12, RZ, 0x8, R15 ;  /* 0x00000008ff0c7819 */ /* 0x001fe4000001160f */
[----:B------:R-:W-:Y:S02]  /*4c90*/  LEA.HI R34, R14, 0xffffff80, RZ, 0x8 ;  /* 0xffffff800e227811 */ /* 0x000fe400078f40ff */
[----:B------:R-:W-:Y:S01]  /*4ca0*/  LOP3.LUT R12, R12, 0xff, RZ, 0xc0, !PT ;  /* 0x000000ff0c0c7812 */ /* 0x000fe200078ec0ff */
[----:B---3--:R-:W-:Y:S01]  /*4cb0*/  HADD2.F32 R37, -RZ, R37.H0_H0 ;  /* 0x20000025ff257230 */ /* 0x008fe20000004100 */
[----:B------:R-:W-:Y:S01]  /*4cc0*/  IADD3 R13, PT, PT, R13, -0x80, RZ ;  /* 0xffffff800d0d7810 */ /* 0x000fe20007ffe0ff */
[----:B------:R-:W-:Y:S01]  /*4cd0*/  I2F.F16 R44, R44 ;  /* 0x0000002c002c7306 */ /* 0x000fe20000200c00 */
[----:B------:R-:W-:Y:S01]  /*4ce0*/  LOP3.LUT R41, R41, 0xff, RZ, 0xc0, !PT ;  /* 0x000000ff29297812 */ /* 0x000fe200078ec0ff */
[----:B------:R-:W-:Y:S01]  /*4cf0*/  VIADD R15, R12, 0xffffff80 ;  /* 0xffffff800c0f7836 */ /* 0x000fe20000000000 */
[----:B------:R-:W-:-:S02]  /*4d00*/  SHF.R.U32.HI R14, RZ, 0x10, R14 ;  /* 0x00000010ff0e7819 */ /* 0x000fc4000001160e */
[----:B------:R-:W-:Y:S02]  /*4d10*/  IADD3 R41, PT, PT, R41, -0x80, RZ ;  /* 0xffffff8029297810 */ /* 0x000fe40007ffe0ff */
[----:B------:R-:W-:Y:S01]  /*4d20*/  LOP3.LUT R14, R14, 0xff, RZ, 0xc0, !PT ;  /* 0x000000ff0e0e7812 */ /* 0x000fe200078ec0ff */
[----:B------:R-:W-:Y:S01]  /*4d30*/  I2F.F16 R43, R13 ;  /* 0x0000000d002b7306 */ /* 0x000fe20000200c00 */
[----:B------:R-:W-:Y:S02]  /*4d40*/  IADD3 R0, PT, PT, R0, -0x80, RZ ;  /* 0xffffff8000007810 */ /* 0x000fe40007ffe0ff */
[----:B------:R-:W-:Y:S02]  /*4d50*/  IADD3 R14, PT, PT, R14, -0x80, RZ ;  /* 0xffffff800e0e7810 */ /* 0x000fe40007ffe0ff */
[----:B------:R-:W-:Y:S02]  /*4d60*/  LOP3.LUT R42, R42, 0xff, RZ, 0xc0, !PT ;  /* 0x000000ff2a2a7812 */ /* 0x000fe400078ec0ff */
[----:B------:R-:W-:Y:S01]  /*4d70*/  ISETP.NE.AND P0, PT, R18, 0x1, PT ;  /* 0x000000011200780c */ /* 0x000fe20003f05270 */
[----:B------:R-:W-:Y:S01]  /*4d80*/  I2F.F16 R51, R41 ;  /* 0x0000002900337306 */ /* 0x000fe20000200c00 */
[----:B------:R-:W-:-:S07]  /*4d90*/  IADD3 R49, PT, PT, R42, -0x80, RZ ;  /* 0xffffff802a317810 */ /* 0x000fce0007ffe0ff */
        /* <DEDUP_REMOVED lines=8> */
[----:B------:R-:W-:Y:S08]  /*4e20*/  I2F.F16 R34, R34 ;  /* 0x0000002200227306 */ /* 0x000ff00000200c00 */
        /* <DEDUP_REMOVED lines=15> */
[----:B------:R-:W-:Y:S01]  /*4f20*/  IADD3 R42, PT, PT, R12, -0x80, RZ ;  /* 0xffffff800c2a7810 */ /* 0x000fe20007ffe0ff */
[----:B------:R-:W-:Y:S01]  /*4f30*/  HADD2.F32 R12, -RZ, R2.H0_H0 ;  /* 0x20000002ff0c7230 */ /* 0x000fe20000004100 */
[----:B------:R-:W-:Y:S02]  /*4f40*/  SHF.R.U32.HI R2, RZ, 0x8, R20 ;  /* 0x00000008ff027819 */ /* 0x000fe40000011614 */
[----:B------:R-:W-:Y:S01]  /*4f50*/  SHF.R.U32.HI R50, RZ, 0x8, R22 ;  /* 0x00000008ff327819 */ /* 0x000fe20000011616 */
[----:B------:R-:W1:Y:S01]  /*4f60*/  I2F.F16 R41, R41 ;  /* 0x0000002900297306 */ /* 0x000e620000200c00 */
[----:B------:R-:W-:Y:S02]  /*4f70*/  LOP3.LUT R2, R2, 0xff, RZ, 0xc0, !PT ;  /* 0x000000ff02027812 */ /* 0x000fe400078ec0ff */
[----:B------:R-:W-:Y:S02]  /*4f80*/  LEA.HI R29, R20, 0xffffff80, RZ, 0x8 ;  /* 0xffffff80141d7811 */ /* 0x000fe400078f40ff */
[----:B------:R-:W-:Y:S01]  /*4f90*/  SHF.R.U32.HI R53, RZ, 0x10, R20 ;  /* 0x00000010ff357819 */ /* 0x000fe20000011614 */
[----:B------:R-:W-:Y:S01]  /*4fa0*/  VIADD R48, R2, 0xffffff80 ;  /* 0xffffff8002307836 */ /* 0x000fe20000000000 */
[----:B------:R-:W-:Y:S01]  /*4fb0*/  LOP3.LUT R20, R3, 0xff, RZ, 0xc0, !PT ;  /* 0x000000ff03147812 */ /* 0x000fe200078ec0ff */
[----:B------:R-:W-:Y:S01]  /*4fc0*/  HADD2.F32 R2, -RZ, R11.H0_H0 ;  /* 0x2000000bff027230 */ /* 0x000fe20000004100 */
[----:B------:R-:W-:Y:S01]  /*4fd0*/  SHF.R.U32.HI R55, RZ, 0x8, R23 ;  /* 0x00000008ff377819 */ /* 0x000fe20000011617 */
        /* <DEDUP_REMOVED lines=19> */
[----:B------:R2:W-:Y:S01]  /*5110*/  I2F.F16 R12, R55 ;  /* 0x00000037000c7306 */ /* 0x0005e20000200c00 */
[----:B------:R-:W-:Y:S01]  /*5120*/  SHF.R.U32.HI R54, RZ, 0x10, R21 ;  /* 0x00000010ff367819 */ /* 0x000fe20000011615 */
[----:B------:R-:W-:Y:S01]  /*5130*/  HADD2.F32 R44, -RZ, R49.H0_H0 ;  /* 0x20000031ff2c7230 */ /* 0x000fe20000004100 */
[----:B------:R-:W-:Y:S01]  /*5140*/  SHF.R.U32.HI R22, RZ, 0x10, R22 ;  /* 0x00000010ff167819 */ /* 0x000fe20000011616 */
[----:B------:R-:W-:Y:S01]  /*5150*/  HADD2.F32 R49, -RZ, R34.H0_H0 ;  /* 0x20000022ff317230 */ /* 0x000fe20000004100 */
[----:B------:R-:W-:Y:S01]  /*5160*/  LOP3.LUT R54, R54, 0xff, RZ, 0xc0, !PT ;  /* 0x000000ff36367812 */ /* 0x000fe200078ec0ff */
[----:B------:R-:W-:Y:S01]  /*5170*/  FFMA.FTZ R58, R37, R52, R58 ;  /* 0x00000034253a7223 */ /* 0x000fe2000001003a */
[----:B------:R-:W-:Y:S01]  /*5180*/  LOP3.LUT R22, R22, 0xff, RZ, 0xc0, !PT ;  /* 0x000000ff16167812 */ /* 0x000fe200078ec0ff */
[----:B------:R-:W3:Y:S01]  /*5190*/  I2F.F16 R42, R42 ;  /* 0x0000002a002a7306 */ /* 0x000ee20000200c00 */
[----:B--2---:R-:W-:Y:S01]  /*51a0*/  SHF.R.U32.HI R55, RZ, 0x10, R23 ;  /* 0x00000010ff377819 */ /* 0x004fe20000011617 */
[----:B-1----:R-:W-:Y:S01]  /*51b0*/  HADD2.F32 R41, -RZ, R41.H0_H0 ;  /* 0x20000029ff297230 */ /* 0x002fe20000004100 */
[----:B------:R-:W-:Y:S01]  /*51c0*/  LEA.HI R16, R21, 0xffffff80, RZ, 0x8 ;  /* 0xffffff8015107811 */ /* 0x000fe200078f40ff */
[----:B------:R-:W-:Y:S01]  /*51d0*/  HADD2.F32 R21, -RZ, R43.H0_H0 ;  /* 0x2000002bff157230 */ /* 0x000fe20000004100 */
[----:B------:R-:W-:Y:S01]  /*51e0*/  LOP3.LUT R53, R53, 0xff, RZ, 0xc0, !PT ;  /* 0x000000ff35357812 */ /* 0x000fe200078ec0ff */
[----:B------:R-:W-:Y:S01]  /*51f0*/  HADD2.F32 R43, -RZ, R45.H0_H0 ;  /* 0x2000002dff2b7230 */ /* 0x000fe20000004100 */
[----:B------:R-:W-:Y:S01]  /*5200*/  IADD3 R51, PT, PT, R56, -0x80, RZ ;  /* 0xffffff8038337810 */ /* 0x000fe20007ffe0ff */
[----:B------:R-:W1:Y:S01]  /*5210*/  I2F.F16 R47, R47 ;  /* 0x0000002f002f7306 */ /* 0x000e620000200c00 */
[----:B------:R-:W-:Y:S01]  /*5220*/  LOP3.LUT R55, R55, 0xff, RZ, 0xc0, !PT ;  /* 0x000000ff37377812 */ /* 0x000fe200078ec0ff */
[----:B------:R-:W-:Y:S01]  /*5230*/  VIADD R34, R22, 0xffffff80 ;  /* 0xffffff8016227836 */ /* 0x000fe20000000000 */
[----:B------:R-:W-:Y:S01]  /*5240*/  IADD3 R54, PT, PT, R54, -0x80, RZ ;  /* 0xffffff8036367810 */ /* 0x000fe20007ffe0ff */
[C---:B------:R-:W-:Y:S01]  /*5250*/  FFMA.FTZ R59, R52.reuse, R21, R59 ;  /* 0x00000015343b7223 */ /* 0x040fe2000001003b */
[----:B------:R-:W-:Y:S01]  /*5260*/  IADD3 R53, PT, PT, R53, -0x80, RZ ;  /* 0xffffff8035357810 */ /* 0x000fe20007ffe0ff */
[C---:B------:R-:W-:Y:S01]  /*5270*/  FFMA.FTZ R60, R52.reuse, R43, R60 ;  /* 0x0000002b343c7223 */ /* 0x040fe2000001003c */
[----:B------:R-:W-:Y:S01]  /*5280*/  IADD3 R55, PT, PT, R55, -0x80, RZ ;  /* 0xffffff8037377810 */ /* 0x000fe20007ffe0ff */
[----:B------:R-:W2:Y:S01]  /*5290*/  I2F.F16 R48, R48 ;  /* 0x0000003000307306 */ /* 0x000ea20000200c00 */
[----:B------:R-:W-:Y:S01]  /*52a0*/  FFMA.FTZ R56, R52, R44, R57 ;  /* 0x0000002c34387223 */ /* 0x000fe20000010039 */
[----:B------:R-:W-:-:S02]  /*52b0*/  HADD2.F32 R45, -RZ, R36.H0_H0 ;  /* 0x20000024ff2d7230 */ /* 0x000fc40000004100 */
[C---:B------:R-:W-:Y:S01]  /*52c0*/  FFMA.FTZ R63, R46.reuse, R49, R60 ;  /* 0x000000312e3f7223 */ /* 0x040fe2000001003c */
[----:B0-----:R-:W-:Y:S02]  /*52d0*/  HADD2.F32 R36, -RZ, R14.H0_H0 ;  /* 0x2000000eff247230 */ /* 0x001fe40000004100 */
[C---:B------:R-:W-:Y:S01]  /*52e0*/  FFMA.FTZ R61, R46.reuse, R35, R59 ;  /* 0x000000232e3d7223 */ /* 0x040fe2000001003b */
[----:B------:R-:W-:Y:S02]  /*52f0*/  HADD2.F32 R22, -RZ, R13.H0_H0 ;  /* 0x2000000dff167230 */ /* 0x000fe40000004100 */
[----:B------:R-:W-:Y:S01]  /*5300*/  FFMA.FTZ R57, R45, R46, R58 ;  /* 0x0000002e2d397223 */ /* 0x000fe2000001003a */
[----:B------:R-:W0:Y:S01]  /*5310*/  I2F.F16 R50, R50 ;  /* 0x0000003200327306 */ /* 0x000e220000200c00 */
[----:B---3--:R-:W-:Y:S02]  /*5320*/  HADD2.F32 R42, -RZ, R42.H0_H0 ;  /* 0x2000002aff2a7230 */ /* 0x008fe40000004100 */
[----:B------:R-:W-:Y:S01]  /*5330*/  FFMA.FTZ R46, R46, R31, R56 ;  /* 0x0000001f2e2e7223 */ /* 0x000fe20000010038 */
[----:B-1----:R-:W-:-:S02]  /*5340*/  HADD2.F32 R47, -RZ, R47.H0_H0 ;  /* 0x2000002fff2f7230 */ /* 0x002fc40000004100 */
[----:B------:R-:W-:Y:S01]  /*5350*/  FFMA.FTZ R57, R22, R36, R57 ;  /* 0x0000002416397223 */ /* 0x000fe20000010039 */
[----:B------:R-:W-:Y:S02]  /*5360*/  HADD2.F32 R14, -RZ, R14.H1_H1 ;  /* 0x3000000eff0e7230 */ /* 0x000fe40000004100 */
[C---:B------:R-:W-:Y:S01]  /*5370*/  FFMA.FTZ R61, R36.reuse, R41, R61 ;  /* 0x00000029243d7223 */ /* 0x040fe2000001003d */
[----:B--2---:R-:W-:Y:S01]  /*5380*/  HADD2.F32 R48, -RZ, R48.H0_H0 ;  /* 0x20000030ff307230 */ /* 0x004fe20000004100 */
[----:B------:R-:W1:Y:S01]  /*5390*/  I2F.F16 R51, R51 ;  /* 0x0000003300337306 */ /* 0x000e620000200c00 */
[C---:B------:R-:W-:Y:S01]  /*53a0*/  FFMA.FTZ R56, R36.reuse, R42, R63 ;  /* 0x0000002a24387223 */ /* 0x040fe2000001003f */
[----:B------:R-:W-:Y:S01]  /*53b0*/  FFMA.FTZ R58, R36, R47, R46 ;  /* 0x0000002f243a7223 */ /* 0x000fe2000001002e */
[--C-:B------:R-:W-:Y:S02]  /*53c0*/  HADD2.F32 R59, -RZ, R15.reuse.H0_H0 ;  /* 0x2000000fff3b7230 */ /* 0x100fe40000004100 */
[----:B------:R-:W-:Y:S01]  /*53d0*/  FFMA.FTZ R57, R48, R14, R57 ;  /* 0x0000000e30397223 */ /* 0x000fe20000010039 */
[----:B------:R-:W-:-:S02]  /*53e0*/  HADD2.F32 R15, -RZ, R15.H1_H1 ;  /* 0x3000000fff0f7230 */ /* 0x000fc40000004100 */
[----:B0-----:R-:W-:Y:S01]  /*53f0*/  HADD2.F32 R50, -RZ, R50.H0_H0 ;  /* 0x20000032ff327230 */ /* 0x001fe20000004100 */
[----:B------:R0:W2:Y:S01]  /*5400*/  I2F.F16 R52, R53 ;  /* 0x0000003500347306 */ /* 0x0000a20000200c00 */
[----:B-1----:R-:W-:-:S07]  /*5410*/  HADD2.F32 R51, -RZ, R51.H0_H0 ;  /* 0x20000033ff337230 */ /* 0x002fce0000004100 */
[----:B------:R-:W1:Y:S01]  /*5420*/  I2F.F16 R54, R54 ;  /* 0x0000003600367306 */ /* 0x000e620000200c00 */
[----:B0-----:R-:W-:Y:S01]  /*5430*/  LEA.HI R53, R23, 0xffffff80, RZ, 0x8 ;  /* 0xffffff8017357811 */ /* 0x001fe200078f40ff */
[----:B------:R-:W-:Y:S02]  /*5440*/  HADD2.F32 R23, -RZ, R12.H0_H0 ;  /* 0x2000000cff177230 */ /* 0x000fe40000004100 */
[----:B--2---:R-:W-:-:S04]  /*5450*/  HADD2.F32 R52, -RZ, R52.H0_H0 ;  /* 0x20000034ff347230 */ /* 0x004fc80000004100 */
[----:B------:R-:W0:Y:S01]  /*5460*/  I2F.F16 R34, R34 ;  /* 0x0000002200227306 */ /* 0x000e220000200c00 */
[----:B------:R-:W-:Y:S01]  /*5470*/  FFMA.FTZ R13, R14, R23, R56 ;  /* 0x000000170e0d7223 */ /* 0x000fe20000010038 */
[----:B------:R-:W-:Y:S01]  /*5480*/  FFMA.FTZ R12, R52, R59, R57 ;  /* 0x0000003b340c7223 */ /* 0x000fe20000010039 */
[----:B-1----:R-:W-:-:S05]  /*5490*/  HADD2.F32 R46, -RZ, R54.H0_H0 ;  /* 0x20000036ff2e7230 */ /* 0x002fca0000004100 */
[----:B------:R-:W1:Y:S01]  /*54a0*/  I2F.F16 R55, R55 ;  /* 0x0000003700377306 */ /* 0x000e620000200c00 */
[----:B------:R-:W-:Y:S01]  /*54b0*/  FFMA.FTZ R54, R14, R50, R61 ;  /* 0x000000320e367223 */ /* 0x000fe2000001003d */
[----:B0-----:R-:W-:-:S06]  /*54c0*/  HADD2.F32 R36, -RZ, R34.H0_H0 ;  /* 0x20000022ff247230 */ /* 0x001fcc0000004100 */
[----:B------:R-:W0:Y:S01]  /*54d0*/  I2F.F16 R29, R29 ;  /* 0x0000001d001d7306 */ /* 0x000e220000200c00 */
[----:B-1----:R-:W-:-:S07]  /*54e0*/  HADD2.F32 R34, -RZ, R55.H0_H0 ;  /* 0x20000037ff227230 */ /* 0x002fce0000004100 */
[----:B------:R-:W1:Y:S01]  /*54f0*/  I2F.F16 R16, R16 ;  /* 0x0000001000107306 */ /* 0x000e620000200c00 */
[----:B------:R-:W-:Y:S02]  /*5500*/  HADD2.F32 R55, -RZ, R96.H0_H0 ;  /* 0x20000060ff377230 */ /* 0x000fe40000004100 */
[----:B0-----:R-:W-:-:S05]  /*5510*/  HADD2.F32 R29, -RZ, R29.H0_H0 ;  /* 0x2000001dff1d7230 */ /* 0x001fca0000004100 */
[----:B------:R-:W0:Y:S01]  /*5520*/  I2F.F16 R28, R28 ;  /* 0x0000001c001c7306 */ /* 0x000e220000200c00 */
[----:B------:R-:W-:Y:S01]  /*5530*/  FFMA.FTZ R12, R29, R15, R12 ;  /* 0x0000000f1d0c7223 */ /* 0x000fe2000001000c */
[----:B-1----:R-:W-:-:S06]  /*5540*/  HADD2.F32 R16, -RZ, R16.H0_H0 ;  /* 0x20000010ff107230 */ /* 0x002fcc0000004100 */
[----:B------:R1:W2:Y:S01]  /*5550*/  I2F.F16 R60, R53 ;  /* 0x00000035003c7306 */ /* 0x0002a20000200c00 */
[----:B------:R-:W-:-:S05]  /*5560*/  FMUL.FTZ R12, R55, R12 ;  /* 0x0000000c370c7220 */ /* 0x000fca0000410000 */
[----:B------:R-:W-:Y:S01]  /*5570*/  F2FP.F16.F32.PACK_AB R12, RZ, R12 ;  /* 0x0000000cff0c723e */ /* 0x000fe200000000ff */
[----:B0-----:R-:W-:Y:S02]  /*5580*/  HADD2.F32 R57, -RZ, R28.H0_H0 ;  /* 0x2000001cff397230 */ /* 0x001fe40000004100 */
[----:B-1----:R-:W-:Y:S01]  /*5590*/  FFMA.FTZ R53, R14, R51, R58 ;  /* 0x000000330e357223 */ /* 0x002fe2000001003a */
[C---:B------:R-:W-:Y:S01]  /*55a0*/  FFMA.FTZ R14, R59.reuse, R46, R54 ;  /* 0x0000002e3b0e7223 */ /* 0x040fe20000010036 */
[C---:B------:R-:W-:Y:S01]  /*55b0*/  FFMA.FTZ R58, R59.reuse, R36, R13 ;  /* 0x000000243b3a7223 */ /* 0x040fe2000001000d */
[----:B------:R-:W-:Y:S02]  /*55c0*/  HADD2.F32 R54, -RZ, R96.H1_H1 ;  /* 0x30000060ff367230 */ /* 0x000fe40000004100 */
[----:B------:R-:W-:Y:S01]  /*55d0*/  FFMA.FTZ R59, R59, R34, R53 ;  /* 0x000000223b3b7223 */ /* 0x000fe20000010035 */
[----:B------:R-:W-:Y:S01]  /*55e0*/  FFMA.FTZ R13, R15, R16, R14 ;  /* 0x000000100f0d7223 */ /* 0x000fe2000001000e */
[----:B--2---:R-:W-:-:S02]  /*55f0*/  HADD2.F32 R56, -RZ, R60.H0_H0 ;  /* 0x2000003cff387230 */ /* 0x004fc40000004100 */
[C---:B------:R-:W-:Y:S01]  /*5600*/  FFMA.FTZ R58, R15.reuse, R57, R58 ;  /* 0x000000390f3a7223 */ /* 0x040fe2000001003a */
[--C-:B------:R-:W-:Y:S02]  /*5610*/  HADD2.F32 R53, -RZ, R95.reuse.H0_H0 ;  /* 0x2000005fff357230 */ /* 0x100fe40000004100 */
[----:B------:R-:W-:Y:S01]  /*5620*/  FMUL.FTZ R13, R54, R13 ;  /* 0x0000000d360d7220 */ /* 0x000fe20000410000 */
[----:B------:R-:W-:Y:S02]  /*5630*/  HADD2.F32 R28, -RZ, R95.H1_H1 ;  /* 0x3000005fff1c7230 */ /* 0x000fe40000004100 */
[----:B------:R-:W-:Y:S01]  /*5640*/  FFMA.FTZ R59, R15, R56, R59 ;  /* 0x000000380f3b7223 */ /* 0x000fe2000001003b */
[----:B------:R-:W-:Y:S01]  /*5650*/  FMUL.FTZ R58, R53, R58 ;  /* 0x0000003a353a7220 */ /* 0x000fe20000410000 */
[----:B------:R-:W-:Y:S02]  /*5660*/  F2FP.F16.F32.PACK_AB R13, RZ, R13 ;  /* 0x0000000dff0d723e */ /* 0x000fe400000000ff */
[----:B------:R-:W-:-:S02]  /*5670*/  FMUL.FTZ R59, R28, R59 ;  /* 0x0000003b1c3b7220 */ /* 0x000fc40000410000 */
[----:B------:R-:W-:-:S03]  /*5680*/  F2FP.F16.F32.PACK_AB R58, RZ, R58 ;  /* 0x0000003aff3a723e */ /* 0x000fc600000000ff */
        /* <DEDUP_REMOVED lines=60> */
.L_x_3048:
        /* <DEDUP_REMOVED lines=8> */
.L_x_3044:
        /* <DEDUP_REMOVED lines=8> */
[----:B------:R-:W-:-:S05]  /*5b50*/  IADD3 R16, P0, PT, R12, 0x2, RZ ;  /* 0x000000020c107810 */ /* 0x000fca0007f1e0ff */
[----:B------:R-:W-:-:S08]  /*5b60*/  IMAD.X R11, RZ, RZ, R13, P0 ;  /* 0x000000ffff0b7224 */ /* 0x000fd000000e060d */
.L_x_3053:
[----:B------:R-:W0:Y:S01]  /*5b70*/  LDC R19, c[0x0][0x3ac] ;  /* 0x0000eb00ff137b82 */ /* 0x000e220000000800 */
[----:B------:R-:W-:Y:S01]  /*5b80*/  ISETP.NE.AND P0, PT, R9, R4, PT ;  /* 0x000000040900720c */ /* 0x000fe20003f05270 */
[----:B------:R1:W5:-:S12]  /*5b90*/  LDG.E.128.CONSTANT R28, desc[UR8][R2.64] ;  /* 0x00000008021c7981 */ /* 0x000358000c1e9d00 */
        /* <DEDUP_REMOVED lines=19> */
[----:B---3--:R-:W-:Y:S01]  /*5cd0*/  @!P0 IMAD.IADD R4, R24, 0x1, R9 ;  /* 0x0000000118048824 */ /* 0x008fe200078e0209 */
        /* <DEDUP_REMOVED lines=48> */
[----:B------:R-:W-:Y:S02]  /*5fe0*/  LOP3.LUT R24, R43, 0xf000f, RZ, 0xc0, !PT ;  /* 0x000f000f2b187812 */ /* 0x000fe400078ec0ff */
[--C-:B------:R-:W-:Y:S02]  /*5ff0*/  SHF.R.U32.HI R34, RZ, 0x8, R25.reuse ;  /* 0x00000008ff227819 */ /* 0x100fe40000011619 */
        /* <DEDUP_REMOVED lines=8> */
[----:B------:R-:W-:Y:S02]  /*6080*/  LOP3.LUT R26, R45, 0xf000f, RZ, 0xc0, !PT ;  /* 0x000f000f2d1a7812 */ /* 0x000fe400078ec0ff */
[----:B------:R-:W-:-:S02]  /*6090*/  LOP3.LUT R43, R24, 0x300030, R33, 0xf8, !PT ;  /* 0x00300030182b7812 */ /* 0x000fc400078ef821 */
[----:B------:R-:W-:Y:S02]  /*60a0*/  LOP3.LUT R24, R47, 0xf000f, RZ, 0xc0, !PT ;  /* 0x000f000f2f187812 */ /* 0x000fe400078ec0ff */
[----:B------:R-:W-:Y:S02]  /*60b0*/  LOP3.LUT R42, R25, 0x300030, R32, 0xf8, !PT ;  /* 0x00300030192a7812 */ /* 0x000fe400078ef820 */
[----:B------:R-:W-:Y:S02]  /*60c0*/  LOP3.LUT R45, R26, 0x300030, R35, 0xf8, !PT ;  /* 0x003000301a2d7812 */ /* 0x000fe400078ef823 */
[----:B------:R-:W-:Y:S02]  /*60d0*/  LOP3.LUT R25, R46, 0xf000f, RZ, 0xc0, !PT ;  /* 0x000f000f2e197812 */ /* 0x000fe400078ec0ff */
[----:B------:R-:W-:Y:S02]  /*60e0*/  LOP3.LUT R47, R24, 0x300030, R49, 0xf8, !PT ;  /* 0x00300030182f7812 */ /* 0x000fe400078ef831 */
[----:B------:R-:W-:Y:S01]  /*60f0*/  LOP3.LUT R35, R39, 0x64006400, RZ, 0xfc, !PT ;  /* 0x6400640027237812 */ /* 0x000fe200078efcff */
[----:B------:R-:W-:Y:S01]  /*6100*/  HADD2 R39, R66, -1056, -1056 ;  /* 0xe420e42042277430 */ /* 0x000fe20000000000 */
[----:B------:R-:W-:-:S02]  /*6110*/  LOP3.LUT R24, R40, 0x3f003f, RZ, 0xc0, !PT ;  /* 0x003f003f28187812 */ /* 0x000fc400078ec0ff */
[----:B------:R-:W-:Y:S01]  /*6120*/  LOP3.LUT R46, R25, 0x300030, R48, 0xf8, !PT ;  /* 0x00300030192e7812 */ /* 0x000fe200078ef830 */
[----:B------:R-:W-:Y:S01]  /*6130*/  HADD2 R35, R35, -1056, -1056 ;  /* 0xe420e42023237430 */ /* 0x000fe20000000000 */
[----:B------:R-:W-:Y:S02]  /*6140*/  LOP3.LUT R59, R27, 0x3f003f, RZ, 0xc0, !PT ;  /* 0x003f003f1b3b7812 */ /* 0x000fe400078ec0ff */
[--C-:B------:R-:W-:Y:S02]  /*6150*/  SHF.R.U32.HI R72, RZ, 0x8, R27.reuse ;  /* 0x00000008ff487819 */ /* 0x100fe4000001161b */
[--C-:B------:R-:W-:Y:S02]  /*6160*/  SHF.R.U32.HI R73, RZ, 0xa, R27.reuse ;  /* 0x0000000aff497819 */ /* 0x100fe4000001161b */
[----:B------:R-:W-:Y:S02]  /*6170*/  SHF.R.U32.HI R61, RZ, 0x6, R27 ;  /* 0x00000006ff3d7819 */ /* 0x000fe4000001161b */
[----:B------:R-:W-:Y:S01]  /*6180*/  LOP3.LUT R25, R41, 0x3f003f, RZ, 0xc0, !PT ;  /* 0x003f003f29197812 */ /* 0x000fe200078ec0ff */
[----:B------:R-:W-:Y:S01]  /*6190*/  HADD2 R41, R69, -1056, -1056 ;  /* 0xe420e42045297430 */ /* 0x000fe20000000000 */
[----:B------:R-:W-:-:S02]  /*61a0*/  LOP3.LUT R27, R44, 0xf000f, RZ, 0xc0, !PT ;  /* 0x000f000f2c1b7812 */ /* 0x000fc400078ec0ff */
[----:B------:R-:W-:Y:S02]  /*61b0*/  LOP3.LUT R24, R24, 0x64006400, RZ, 0xfc, !PT ;  /* 0x6400640018187812 */ /* 0x000fe400078efcff */
[----:B------:R-:W-:Y:S02]  /*61c0*/  LOP3.LUT R26, R71, 0xf000f, RZ, 0xc0, !PT ;  /* 0x000f000f471a7812 */ /* 0x000fe400078ec0ff */
[----:B------:R-:W-:Y:S01]  /*61d0*/  LOP3.LUT R44, R27, 0x300030, R34, 0xf8, !PT ;  /* 0x003000301b2c7812 */ /* 0x000fe200078ef822 */
[----:B------:R-:W-:Y:S01]  /*61e0*/  HADD2 R34, R24, -1056, -1056 ;  /* 0xe420e42018227430 */ /* 0x000fe20000000000 */
[----:B------:R-:W-:Y:S01]  /*61f0*/  LOP3.LUT R40, R68, 0x64006400, RZ, 0xfc, !PT ;  /* 0x6400640044287812 */ /* 0x000fe200078efcff */
[-C--:B0-----:R-:W-:Y:S01]  /*6200*/  HFMA2 R24, R41, R28.reuse, RZ ;  /* 0x0000001c29187231 */ /* 0x081fe200000000ff */
[----:B------:R-:W-:Y:S02]  /*6210*/  LOP3.LUT R25, R25, 0x64006400, RZ, 0xfc, !PT ;  /* 0x6400640019197812 */ /* 0x000fe400078efcff */
[----:B------:R-:W-:Y:S01]  /*6220*/  LOP3.LUT R49, R26, 0x300030, R73, 0xf8, !PT ;  /* 0x003000301a317812 */ /* 0x000fe200078ef849 */
[-C--:B------:R-:W-:Y:S01]  /*6230*/  HFMA2 R26, R35, R28.reuse, RZ ;  /* 0x0000001c231a7231 */ /* 0x080fe200000000ff */
[----:B------:R-:W-:Y:S01]  /*6240*/  LOP3.LUT R33, R38, 0x64006400, RZ, 0xfc, !PT ;  /* 0x6400640026217812 */ /* 0x000fe200078efcff */
[----:B------:R-:W-:Y:S01]  /*6250*/  HADD2 R40, R40, -1056, -1056 ;  /* 0xe420e42028287430 */ /* 0x000fe20000000000 */
[----:B------:R-:W-:Y:S01]  /*6260*/  LOP3.LUT R38, R67, 0x64006400, RZ, 0xfc, !PT ;  /* 0x6400640043267812 */ /* 0x000fe200078efcff */
[----:B------:R-:W-:Y:S01]  /*6270*/  HADD2 R32, R25, -1056, -1056 ;  /* 0xe420e42019207430 */ /* 0x000fe20000000000 */
[----:B------:R-:W-:Y:S01]  /*6280*/  LOP3.LUT R27, R70, 0xf000f, RZ, 0xc0, !PT ;  /* 0x000f000f461b7812 */ /* 0x000fe200078ec0ff */
[----:B------:R-:W-:Y:S01]  /*6290*/  HFMA2 R25, R39, R28, RZ.H0_H0 ;  /* 0x0000001c27197231 */ /* 0x000fe200000400ff */
[----:B------:R-:W-:Y:S01]  /*62a0*/  LOP3.LUT R50, R50, 0x64006400, RZ, 0xfc, !PT ;  /* 0x6400640032327812 */ /* 0x000fe200078efcff */
[----:B------:R-:W-:Y:S01]  /*62b0*/  HADD2 R38, R38, -1056, -1056 ;  /* 0xe420e42026267430 */ /* 0x000fe20000000000 */
[----:B------:R-:W-:Y:S01]  /*62c0*/  LOP3.LUT R48, R27, 0x300030, R72, 0xf8, !PT ;  /* 0x003000301b307812 */ /* 0x000fe200078ef848 */
[----:B------:R-:W-:-:S02]  /*62d0*/  HFMA2 R66, R40, R29, R24 ;  /* 0x0000001d28427231 */ /* 0x000fc40000000018 */
[----:B------:R-:W-:Y:S02]  /*62e0*/  HADD2 R33, R33, -1056, -1056 ;  /* 0xe420e42021217430 */ /* 0x000fe40000000000 */
[-C--:B------:R-:W-:Y:S02]  /*62f0*/  HFMA2 R68, R34, R29.reuse, R26 ;  /* 0x0000001d22447231 */ /* 0x080fe4000000001a */
[-C--:B------:R-:W-:Y:S01]  /*6300*/  HFMA2 R67, R38, R29.reuse, R25 ;  /* 0x0000001d26437231 */ /* 0x080fe20000000019 */
[----:B------:R-:W-:Y:S01]  /*6310*/  LOP3.LUT R56, R56, 0x64006400, RZ, 0xfc, !PT ;  /* 0x6400640038387812 */ /* 0x000fe200078efcff */
[----:B------:R-:W0:Y:S01]  /*6320*/  LDS.128 R24, [UR4+0x10] ;  /* 0x00001004ff187984 */ /* 0x000e220008000c00 */
[----:B------:R-:W-:Y:S01]  /*6330*/  HFMA2 R28, R33, R28, RZ.H0_H0 ;  /* 0x0000001c211c7231 */ /* 0x000fe200000400ff */
        /* <DEDUP_REMOVED lines=118> */
.L_x_3051:
[----:B-----5:R-:W-:Y:S02]  /*6aa0*/  MOV R28, R2 ;  /* 0x00000002001c7202 */ /* 0x020fe40000000f00 */
[----:B------:R-:W-:Y:S01]  /*6ab0*/  MOV R29, R3 ;  /* 0x00000003001d7202 */ /* 0x000fe20000000f00 */
[----:B------:R-:W-:Y:S01]  /*6ac0*/  IMAD.WIDE R2, R19, 0x4, R36 ;  /* 0x0000000413027825 */ /* 0x000fe200078e0224 */
[----:B------:R-:W-:Y:S06]  /*6ad0*/  @!P1 BRA `(.L_x_3052) ;  /* 0x0000000c006c9947 */ /* 0x000fec0003800000 */
[----:B------:R-:W2:Y:S01]  /*6ae0*/  LDG.E.128.CONSTANT R24, desc[UR8][R2.64] ;  /* 0x0000000802187981 */ /* 0x000ea2000c1e9d00 */
        /* <DEDUP_REMOVED lines=55> */
[--C-:B------:R-:W-:Y:S02]  /*6e60*/  SHF.R.U32.HI R24, RZ, 0x8, R26.reuse ;  /* 0x00000008ff187819 */ /* 0x100fe4000001161a */
[----:B------:R-:W-:Y:S02]  /*6e70*/  SHF.R.U32.HI R25, RZ, 0xa, R26 ;  /* 0x0000000aff197819 */ /* 0x000fe4000001161a */
[----:B------:R-:W-:-:S02]  /*6e80*/  LOP3.LUT R45, R26, 0x3f003f, RZ, 0xc0, !PT ;  /* 0x003f003f1a2d7812 */ /* 0x000fc400078ec0ff */
[----:B------:R-:W-:Y:S02]  /*6e90*/  SHF.R.U32.HI R48, RZ, 0x6, R26 ;  /* 0x00000006ff307819 */ /* 0x000fe4000001161a */
[----:B------:R-:W-:Y:S02]  /*6ea0*/  LOP3.LUT R47, R27, 0x3f003f, RZ, 0xc0, !PT ;  /* 0x003f003f1b2f7812 */ /* 0x000fe400078ec0ff */
[--C-:B------:R-:W-:Y:S02]  /*6eb0*/  SHF.R.U32.HI R26, RZ, 0x8, R27.reuse ;  /* 0x00000008ff1a7819 */ /* 0x100fe4000001161b */
[--C-:B------:R-:W-:Y:S02]  /*6ec0*/  SHF.R.U32.HI R63, RZ, 0xa, R27.reuse ;  /* 0x0000000aff3f7819 */ /* 0x100fe4000001161b */
[----:B------:R-:W-:Y:S02]  /*6ed0*/  SHF.R.U32.HI R49, RZ, 0x6, R27 ;  /* 0x00000006ff317819 */ /* 0x000fe4000001161b */
[----:B------:R-:W-:-:S02]  /*6ee0*/  LOP3.LUT R27, R32, 0x64006400, RZ, 0xfc, !PT ;  /* 0x64006400201b7812 */ /* 0x000fc400078efcff */
[----:B------:R-:W-:Y:S02]  /*6ef0*/  LOP3.LUT R41, R34, 0x300030, R41, 0xf8, !PT ;  /* 0x0030003022297812 */ /* 0x000fe400078ef829 */
[----:B------:R-:W-:Y:S01]  /*6f00*/  LOP3.LUT R34, R36, 0x300030, R21, 0xf8, !PT ;  /* 0x0030003024227812 */ /* 0x000fe200078ef815 */
[----:B------:R-:W-:Y:S01]  /*6f10*/  HADD2 R27, R27, -1056, -1056 ;  /* 0xe420e4201b1b7430 */ /* 0x000fe20000000000 */
[----:B------:R-:W-:Y:S02]  /*6f20*/  LOP3.LUT R36, R38, 0xf000f, RZ, 0xc0, !PT ;  /* 0x000f000f26247812 */ /* 0x000fe400078ec0ff */
[----:B------:R-:W-:Y:S01]  /*6f30*/  LOP3.LUT R21, R31, 0x3f003f, RZ, 0xc0, !PT ;  /* 0x003f003f1f157812 */ /* 0x000fe200078ec0ff */
[----:B------:R-:W-:Y:S01]  /*6f40*/  HADD2 R31, R58, -1056, -1056 ;  /* 0xe420e4203a1f7430 */ /* 0x000fe20000000000 */
[----:B------:R-:W-:Y:S02]  /*6f50*/  LOP3.LUT R40, R35, 0x300030, R40, 0xf8, !PT ;  /* 0x0030003023287812 */ /* 0x000fe400078ef828 */
[----:B------:R-:W-:-:S02]  /*6f60*/  LOP3.LUT R36, R36, 0x300030, R25, 0xf8, !PT ;  /* 0x0030003024247812 */ /* 0x000fc400078ef819 */
[----:B------:R-:W-:Y:S01]  /*6f70*/  LOP3.LUT R39, R39, 0x300030, R26, 0xf8, !PT ;  /* 0x0030003027277812 */ /* 0x000fe200078ef81a */
[----:B------:R-:W-:Y:S01]  /*6f80*/  HADD2 R26, R20, -1056, -1056 ;  /* 0xe420e420141a7430 */ /* 0x000fe20000000000 */
[----:B------:R-:W-:Y:S01]  /*6f90*/  LOP3.LUT R32, R60, 0x64006400, RZ, 0xfc, !PT ;  /* 0x640064003c207812 */ /* 0x000fe200078efcff */
[-C--:B0-----:R-:W-:Y:S01]  /*6fa0*/  HFMA2 R20, R33, R12.reuse, RZ ;  /* 0x0000000c21147231 */ /* 0x081fe200000000ff */
[----:B------:R-:W-:Y:S02]  /*6fb0*/  LOP3.LUT R21, R21, 0x64006400, RZ, 0xfc, !PT ;  /* 0x6400640015157812 */ /* 0x000fe400078efcff */
[----:B------:R-:W-:Y:S01]  /*6fc0*/  LOP3.LUT R35, R23, 0x300030, R22, 0xf8, !PT ;  /* 0x0030003017237812 */ /* 0x000fe200078ef816 */
[----:B------:R-:W-:Y:S01]  /*6fd0*/  HFMA2 R22, R27, R12, RZ ;  /* 0x0000000c1b167231 */ /* 0x000fe200000000ff */
[----:B------:R-:W-:Y:S01]  /*6fe0*/  LOP3.LUT R25, R30, 0x64006400, RZ, 0xfc, !PT ;  /* 0x640064001e197812 */ /* 0x000fe200078efcff */
[----:B------:R-:W-:Y:S01]  /*6ff0*/  HADD2 R32, R32, -1056, -1056 ;  /* 0xe420e42020207430 */ /* 0x000fe20000000000 */
[----:B------:R-:W-:-:S02]  /*7000*/  LOP3.LUT R30, R59, 0x64006400, RZ, 0xfc, !PT ;  /* 0x640064003b1e7812 */ /* 0x000fc400078efcff */
[----:B------:R-:W-:Y:S01]  /*7010*/  LOP3.LUT R38, R37, 0x300030, R24, 0xf8, !PT ;  /* 0x0030003025267812 */ /* 0x000fe200078ef818 */
[----:B------:R-:W-:Y:S01]  /*7020*/  HADD2 R24, R21, -1056, -1056 ;  /* 0xe420e42015187430 */ /* 0x000fe20000000000 */
[----:B------:R-:W-:Y:S01]  /*7030*/  LOP3.LUT R37, R62, 0x300030, R63, 0xf8, !PT ;  /* 0x003000303e257812 */ /* 0x000fe200078ef83f */
[-C--:B------:R-:W-:Y:S02]  /*7040*/  HFMA2 R21, R31, R12.reuse, RZ.H0_H0 ;  /* 0x0000000c1f157231 */ /* 0x080fe400000400ff */
[-C--:B------:R-:W-:Y:S02]  /*7050*/  HFMA2 R60, R32, R13.reuse, R20 ;  /* 0x0000000d203c7231 */ /* 0x080fe40000000014 */
[----:B------:R-:W-:Y:S02]  /*7060*/  HADD2 R30, R30, -1056, -1056 ;  /* 0xe420e4201e1e7430 */ /* 0x000fe40000000000 */
[-C--:B------:R-:W-:Y:S02]  /*7070*/  HFMA2 R62, R26, R13.reuse, R22 ;  /* 0x0000000d1a3e7231 */ /* 0x080fe40000000016 */
[----:B------:R-:W-:Y:S01]  /*7080*/  HADD2 R25, R25, -1056, -1056 ;  /* 0xe420e42019197430 */ /* 0x000fe20000000000 */
[----:B------:R-:W-:Y:S01]  /*7090*/  LOP3.LUT R58, R51, 0x64006400, RZ, 0xfc, !PT ;  /* 0x64006400333a7812 */ /* 0x000fe200078efcff */
[-C--:B------:R-:W-:Y:S01]  /*70a0*/  HFMA2 R61, R30, R13.reuse, R21 ;  /* 0x0000000d1e3d7231 */ /* 0x080fe20000000015 */
[----:B------:R-:W-:Y:S01]  /*70b0*/  LOP3.LUT R59, R55, 0x3f003f, RZ, 0xc0, !PT ;  /* 0x003f003f373b7812 */ /* 0x000fe200078ec0ff */
[----:B------:R-:W0:Y:S01]  /*70c0*/  LDS.128 R20, [UR4+0x30] ;  /* 0x00003004ff147984 */ /* 0x000e220008000c00 */
        /* <DEDUP_REMOVED lines=39> */
[-C--:B0-----:R-:W-:Y:S01]  /*7340*/  HFMA2 R60, R43, R20.reuse, R60 ;  /* 0x000000142b3c7231 */ /* 0x081fe2000000003c */
[----:B------:R-:W-:Y:S01]  /*7350*/  LOP3.LUT R15, R49, 0x3f003f, RZ, 0xc0, !PT ;  /* 0x003f003f310f7812 */ /* 0x000fe200078ec0ff */
[-C--:B------:R-:W-:Y:S02]  /*7360*/  HFMA2 R62, R47, R20.reuse, R62 ;  /* 0x000000142f3e7231 */ /* 0x080fe4000000003e */
[----:B------:R-:W-:Y:S01]  /*7370*/  HADD2 R35, R41, -1056, -1056 ;  /* 0xe420e42029237430 */ /* 0x000fe20000000000 */
[----:B------:R-:W-:Y:S01]  /*7380*/  LOP3.LUT R40, R40, 0x64006400, RZ, 0xfc, !PT ;  /* 0x6400640028287812 */ /* 0x000fe200078efcff */
[----:B------:R-:W-:Y:S01]  /*7390*/  HADD2 R49, R14, -1056, -1056 ;  /* 0xe420e4200e317430 */ /* 0x000fe20000000000 */
[----:B------:R-:W-:Y:S01]  /*73a0*/  LOP3.LUT R14, R39, 0x64006400, RZ, 0xfc, !PT ;  /* 0x64006400270e7812 */ /* 0x000fe200078efcff */
[----:B------:R-:W-:Y:S02]  /*73b0*/  HADD2 R39, R38, -1056, -1056 ;  /* 0xe420e42026277430 */ /* 0x000fe40000000000 */
[-C--:B------:R-:W-:Y:S01]  /*73c0*/  HFMA2 R60, R42, R21.reuse, R60 ;  /* 0x000000152a3c7231 */ /* 0x080fe2000000003c */
[----:B------:R-:W-:Y:S01]  /*73d0*/  LOP3.LUT R15, R15, 0x64006400, RZ, 0xfc, !PT ;  /* 0x640064000f0f7812 */ /* 0x000fe200078efcff */
[----:B------:R-:W-:Y:S01]  /*73e0*/  HFMA2 R62, R46, R21, R62 ;  /* 0x000000152e3e7231 */ /* 0x000fe2000000003e */
[----:B------:R-:W-:Y:S01]  /*73f0*/  LOP3.LUT R13, R36, 0x64006400, RZ, 0xfc, !PT ;  /* 0x64006400240d7812 */ /* 0x000fe200078efcff */
[----:B------:R-:W-:Y:S01]  /*7400*/  HFMA2 R61, R45, R20, R61 ;  /* 0x000000142d3d7231 */ /* 0x000fe2000000003d */
[----:B------:R-:W-:Y:S01]  /*7410*/  LOP3.LUT R34, R34, 0x64006400, RZ, 0xfc, !PT ;  /* 0x6400640022227812 */ /* 0x000fe200078efcff */
[----:B------:R-:W-:-:S02]  /*7420*/  HADD2 R44, R44, -1056, -1056 ;  /* 0xe420e4202c2c7430 */ /* 0x000fc40000000000 */
[-C--:B------:R-:W-:Y:S02]  /*7430*/  HFMA2 R60, R35, R22.reuse, R60 ;  /* 0x00000016233c7231 */ /* 0x080fe4000000003c */
[----:B------:R-:W-:Y:S02]  /*7440*/  HADD2 R36, R40, -1056, -1056 ;  /* 0xe420e42028247430 */ /* 0x000fe40000000000 */
[----:B------:R-:W-:Y:S02]  /*7450*/  HFMA2 R62, R39, R22, R62 ;  /* 0x00000016273e7231 */ /* 0x000fe4000000003e */
[----:B------:R-:W-:Y:S01]  /*7460*/  HADD2 R48, R15, -1056, -1056 ;  /* 0xe420e4200f307430 */ /* 0x000fe20000000000 */
[----:B------:R-:W-:Y:S01]  /*7470*/  LOP3.LUT R15, R37, 0x64006400, RZ, 0xfc, !PT ;  /* 0x64006400250f7812 */ /* 0x000fe200078efcff */
[----:B------:R-:W-:Y:S02]  /*7480*/  HFMA2 R63, R49, R20, R63 ;  /* 0x00000014313f7231 */ /* 0x000fe4000000003f */
        /* <DEDUP_REMOVED lines=44> */
[----:B------:R-:W-:-:S04]  /*7750*/  HFMA2 R26, R37, R22, R26 ;  /* 0x00000016251a7231 */ /* 0x000fc8000000001a */
        /* <DEDUP_REMOVED lines=19> */
.L_x_3052:
        /* <DEDUP_REMOVED lines=8> */
.L_x_3050:
        /* <DEDUP_REMOVED lines=9> */
.L_x_3056:
[----:B------:R-:W0:Y:S01]  /*79a0*/  LDC.64 R18, c[0x0][0x3a8] ;  /* 0x0000ea00ff127b82 */ /* 0x000e220000000a00 */
[----:B------:R-:W-:-:S13]  /*79b0*/  ISETP.NE.AND P0, PT, R9, R4, PT ;  /* 0x000000040900720c */ /* 0x000fda0003f05270 */
[----:B------:R-:W-:Y:S01]  /*79c0*/  @!P0 IMAD R32, R10, 0x8, R1 ;  /* 0x000000080a208824 */ /* 0x000fe200078e0201 */
[----:B------:R-:W2:Y:S05]  /*79d0*/  @!P0 LDG.E.U16.CONSTANT R16, desc[UR8][R2.64] ;  /* 0x0000000802108981 */ /* 0x000eaa000c1e9500 */
[----:B------:R-:W3:Y:S01]  /*79e0*/  @!P0 LDL.64 R32, [R32+0x8] ;  /* 0x0000080020208983 */ /* 0x000ee20000100a00 */
[----:B0-----:R-:W-:-:S03]  /*79f0*/  IMAD.WIDE R20, R19, 0x4, R14 ;  /* 0x0000000413147825 */ /* 0x001fc600078e020e */
[----:B------:R-:W5:Y:S01]  /*7a00*/  LDG.E.128.CONSTANT R12, desc[UR8][R14.64] ;  /* 0x000000080e0c7981 */ /* 0x000f62000c1e9d00 */
[----:B------:R-:W-:-:S03]  /*7a10*/  IMAD.WIDE R24, R19, 0x4, R20 ;  /* 0x0000000413187825 */ /* 0x000fc600078e0214 */
[----:B------:R-:W5:Y:S01]  /*7a20*/  LDG.E.128.CONSTANT R20, desc[UR8][R20.64] ;  /* 0x0000000814147981 */ /* 0x000f62000c1e9d00 */
[----:B------:R-:W-:-:S03]  /*7a30*/  IMAD.WIDE R86, R19, 0x4, R24 ;  /* 0x0000000413567825 */ /* 0x000fc600078e0218 */
[----:B------:R-:W5:Y:S01]  /*7a40*/  LDG.E.128.CONSTANT R24, desc[UR8][R24.64] ;  /* 0x0000000818187981 */ /* 0x000f62000c1e9d00 */
[----:B------:R-:W0:Y:S01]  /*7a50*/  S2R R11, SR_CTAID.Y ;  /* 0x00000000000b7919 */ /* 0x000e220000002600 */
[----:B------:R-:W-:Y:S02]  /*7a60*/  @!P0 IADD3 R45, PT, PT, R10, 0x1, RZ ;  /* 0x000000010a2d8810 */ /* 0x000fe40007ffe0ff */
[----:B------:R1:W5:Y:S01]  /*7a70*/  LDG.E.128.CONSTANT R28, desc[UR8][R86.64] ;  /* 0x00000008561c7981 */ /* 0x000362000c1e9d00 */
        /* <DEDUP_REMOVED lines=8> */
[----:B------:R-:W-:Y:S01]  /*7b00*/  IADD3 R9, PT, PT, R9, 0x20, RZ ;  /* 0x0000002009097810 */ /* 0x000fe20007ffe0ff */
[----:B------:R-:W-:Y:S06]  /*7b10*/  @!P1 BRA `(.L_x_3055) ;  /* 0x0000001800509947 */ /* 0x000fec0003800000 */
        /* <DEDUP_REMOVED lines=15> */
[C---:B------:R-:W-:Y:S02]  /*7c10*/  LOP3.LUT R57, R13.reuse, 0x1f001f, RZ, 0xc0, !PT ;  /* 0x001f001f0d397812 */ /* 0x040fe400078ec0ff */
[----:B------:R-:W-:Y:S02]  /*7c20*/  LOP3.LUT R16, R13, 0x3e003e0, RZ, 0xc0, !PT ;  /* 0x03e003e00d107812 */ /* 0x000fe400078ec0ff */
[----:B------:R-:W-:Y:S02]  /*7c30*/  SHF.R.U32.HI R48, RZ, 0xa, R13 ;  /* 0x0000000aff307819 */ /* 0x000fe4000001160d */
[C---:B------:R-:W-:Y:S02]  /*7c40*/  LOP3.LUT R66, R15.reuse, 0x1f001f, RZ, 0xc0, !PT ;  /* 0x001f001f0f427812 */ /* 0x040fe400078ec0ff */
[----:B------:R-:W-:-:S02]  /*7c50*/  LOP3.LUT R13, R15, 0x3e003e0, RZ, 0xc0, !PT ;  /* 0x03e003e00f0d7812 */ /* 0x000fc400078ec0ff */
[--C-:B------:R-:W-:Y:S02]  /*7c60*/  SHF.R.U32.HI R41, RZ, 0xf, R15.reuse ;  /* 0x0000000fff297819 */ /* 0x100fe4000001160f */
[----:B------:R-:W-:Y:S02]  /*7c70*/  SHF.R.U32.HI R53, RZ, 0xa, R15 ;  /* 0x0000000aff357819 */ /* 0x000fe4000001160f */
[C---:B------:R-:W-:Y:S02]  /*7c80*/  LOP3.LUT R62, R21.reuse, 0x1f001f, RZ, 0xc0, !PT ;  /* 0x001f001f153e7812 */ /* 0x040fe400078ec0ff */
[----:B------:R-:W-:Y:S02]  /*7c90*/  LOP3.LUT R15, R21, 0x3e003e0, RZ, 0xc0, !PT ;  /* 0x03e003e0150f7812 */ /* 0x000fe400078ec0ff */
[----:B------:R-:W-:Y:S02]  /*7ca0*/  SHF.R.U32.HI R56, RZ, 0xa, R21 ;  /* 0x0000000aff387819 */ /* 0x000fe40000011615 */
[----:B------:R-:W-:-:S02]  /*7cb0*/  SHF.R.U32.HI R21, RZ, 0xe, R22 ;  /* 0x0000000eff157819 */ /* 0x000fc40000011616 */
[----:B------:R-:W-:Y:S02]  /*7cc0*/  LOP3.LUT R40, R40, 0x10001, RZ, 0xc0, !PT ;  /* 0x0001000128287812 */ /* 0x000fe400078ec0ff */
[----:B------:R-:W-:Y:S02]  /*7cd0*/  SHF.R.U32.HI R82, RZ, 0xd, R26 ;  /* 0x0000000dff527819 */ /* 0x000fe4000001161a */
[----:B------:R-:W-:Y:S02]  /*7ce0*/  LOP3.LUT R21, R40, 0x20002, R21, 0xf8, !PT ;  /* 0x0002000228157812 */ /* 0x000fe400078ef815 */
[----:B------:R-:W-:Y:S02]  /*7cf0*/  ISETP.NE.AND P1, PT, R18, 0x1, PT ;  /* 0x000000011200780c */ /* 0x000fe40003f25270 */
        /* <DEDUP_REMOVED lines=8> */
[----:B------:R-:W-:Y:S02]  /*7d80*/  LOP3.LUT R82, R21, 0x40004, R82, 0xf8, !PT ;  /* 0x0004000415527812 */ /* 0x000fe400078ef852 */
[----:B------:R-:W-:Y:S02]  /*7d90*/  LOP3.LUT R46, R27, 0x3e003e0, RZ, 0xc0, !PT ;  /* 0x03e003e01b2e7812 */ /* 0x000fe400078ec0ff */
[C---:B------:R-:W-:Y:S02]  /*7da0*/  LOP3.LUT R61, R20.reuse, 0x1f001f, RZ, 0xc0, !PT ;  /* 0x001f001f143d7812 */ /* 0x040fe400078ec0ff */
[----:B------:R-:W-:Y:S02]  /*7db0*/  LOP3.LUT R14, R20, 0x3e003e0, RZ, 0xc0, !PT ;  /* 0x03e003e0140e7812 */ /* 0x000fe400078ec0ff */
[----:B------:R-:W-:Y:S02]  /*7dc0*/  SHF.R.U32.HI R54, RZ, 0xa, R20 ;  /* 0x0000000aff367819 */ /* 0x000fe40000011614 */
[----:B------:R-:W-:-:S02]  /*7dd0*/  LOP3.LUT R21, R24, 0x3e003e0, RZ, 0xc0, !PT ;  /* 0x03e003e018157812 */ /* 0x000fc400078ec0ff */
[----:B------:R-:W-:Y:S02]  /*7de0*/  LOP3.LUT R40, R25, 0x3e003e0, RZ, 0xc0, !PT ;  /* 0x03e003e019287812 */ /* 0x000fe400078ec0ff */
[----:B------:R-:W-:Y:S02]  /*7df0*/  LOP3.LUT R20, R23, 0x3e003e0, RZ, 0xc0, !PT ;  /* 0x03e003e017147812 */ /* 0x000fe400078ec0ff */
[C---:B------:R-:W-:Y:S02]  /*7e00*/  LOP3.LUT R55, R12.reuse, 0x1f001f, RZ, 0xc0, !PT ;  /* 0x001f001f0c377812 */ /* 0x040fe400078ec0ff */
[----:B------:R-:W-:Y:S02]  /*7e10*/  LOP3.LUT R17, R12, 0x3e003e0, RZ, 0xc0, !PT ;  /* 0x03e003e00c117812 */ /* 0x000fe400078ec0ff */
[----:B------:R-:W-:Y:S02]  /*7e20*/  SHF.R.U32.HI R47, RZ, 0xa, R12 ;  /* 0x0000000aff2f7819 */ /* 0x000fe4000001160c */
[----:B------:R-:W-:-:S02]  /*7e30*/  MOV R12, 0x2800 ;  /* 0x00002800000c7802 */ /* 0x000fc40000000f00 */
[----:B------:R-:W-:Y:S02]  /*7e40*/  LOP3.LUT R64, R23, 0x1f001f, RZ, 0xc0, !PT ;  /* 0x001f001f17407812 */ /* 0x000fe400078ec0ff */
[----:B------:R-:W-:Y:S02]  /*7e50*/  SHF.R.U32.HI R60, RZ, 0xa, R23 ;  /* 0x0000000aff3c7819 */ /* 0x000fe40000011617 */
[----:B------:R-:W-:Y:S02]  /*7e60*/  LOP3.LUT R22, R41, 0x20002, R22, 0xf8, !PT ;  /* 0x0002000229167812 */ /* 0x000fe400078ef816 */
        /* <DEDUP_REMOVED lines=9> */
[----:B------:R-:W-:Y:S01]  /*7f00*/  SHF.R.U32.HI R83, RZ, 0xd, R27 ;  /* 0x0000000dff537819 */ /* 0x000fe2000001161b */
[----:B------:R-:W-:Y:S01]  /*7f10*/  HFMA2 R46, R21, R12.H0_H0, -48, -48 ;  /* 0xd200d200152e7431 */ /* 0x000fe2000004000c */
[----:B------:R-:W-:Y:S01]  /*7f20*/  LOP3.LUT R71, R18, 0x64006400, RZ, 0xfc, !PT ;  /* 0x6400640012477812 */ /* 0x000fe200078efcff */
[----:B------:R-:W-:Y:S01]  /*7f30*/  HADD2 R79, R57, -1040, -1040 ;  /* 0xe410e410394f7430 */ /* 0x000fe20000000000 */
[----:B------:R-:W-:-:S02]  /*7f40*/  LOP3.LUT R77, R20, 0x64006400, RZ, 0xfc, !PT ;  /* 0x64006400144d7812 */ /* 0x000fc400078efcff */
[----:B------:R-:W-:Y:S02]  /*7f50*/  LOP3.LUT R65, R65, 0x64006400, RZ, 0xfc, !PT ;  /* 0x6400640041417812 */ /* 0x000fe400078efcff */
[----:B------:R-:W-:Y:S02]  /*7f60*/  LOP3.LUT R52, R31, 0x3e003e0, RZ, 0xc0, !PT ;  /* 0x03e003e01f347812 */ /* 0x000fe400078ec0ff */
[----:B------:R-:W-:Y:S01]  /*7f70*/  LOP3.LUT R49, R13, 0x64006400, RZ, 0xfc, !PT ;  /* 0x640064000d317812 */ /* 0x000fe200078efcff */
[----:B------:R-:W-:Y:S01]  /*7f80*/  HADD2 R57, R65, -1040, -1040 ;  /* 0xe410e41041397430 */ /* 0x000fe20000000000 */
[----:B------:R-:W-:Y:S01]  /*7f90*/  LOP3.LUT R15, R15, 0x64006400, RZ, 0xfc, !PT ;  /* 0x640064000f0f7812 */ /* 0x000fe200078efcff */
[----:B0-----:R-:W-:Y:S01]  /*7fa0*/  HFMA2 R65, R79, R36, RZ.H0_H0 ;  /* 0x000000244f417231 */ /* 0x001fe200000400ff */
[----:B------:R-:W-:Y:S02]  /*7fb0*/  LOP3.LUT R55, R55, 0x64006400, RZ, 0xfc, !PT ;  /* 0x6400640037377812 */ /* 0x000fe400078efcff */
[----:B------:R-:W-:Y:S01]  /*7fc0*/  LOP3.LUT R69, R41, 0x64006400, RZ, 0xfc, !PT ;  /* 0x6400640029457812 */ /* 0x000fe200078efcff */
[-C--:B------:R-:W-:Y:S01]  /*7fd0*/  HFMA2 R41, R77, R12.reuse.H0_H0, -48, -48 ;  /* 0xd200d2004d297431 */ /* 0x080fe2000004000c */
[----:B------:R-:W-:Y:S01]  /*7fe0*/  LOP3.LUT R75, R44, 0x64006400, RZ, 0xfc, !PT ;  /* 0x640064002c4b7812 */ /* 0x000fe200078efcff */
[----:B------:R-:W-:Y:S01]  /*7ff0*/  HFMA2 R44, R67, R12.H0_H0, -48, -48 ;  /* 0xd200d200432c7431 */ /* 0x000fe2000004000c */
[----:B------:R-:W-:Y:S01]  /*8000*/  LOP3.LUT R83, R22, 0x40004, R83, 0xf8, !PT ;  /* 0x0004000416537812 */ /* 0x000fe200078ef853 */
[----:B------:R-:W-:Y:S01]  /*8010*/  HADD2 R81, R55, -1040, -1040 ;  /* 0xe410e41037517430 */ /* 0x000fe20000000000 */
[----:B------:R-:W-:Y:S01]  /*8020*/  LOP3.LUT R43, R11, 0x64006400, RZ, 0xfc, !PT ;  /* 0x640064000b2b7812 */ /* 0x000fe200078efcff */
[----:B------:R-:W-:Y:S01]  /*8030*/  HFMA2 R65, R68, R37, R65 ;  /* 0x0000002544417231 */ /* 0x000fe20000000041 */
        /* <DEDUP_REMOVED lines=14> */
[----:B------:R-:W-:-:S02]  /*8120*/  HFMA2 R66, R81, R36, RZ ;  /* 0x0000002451427231 */ /* 0x000fc400000000ff */
[-C--:B------:R-:W-:Y:S01]  /*8130*/  HFMA2 R70, R17, R12.reuse.H0_H0, -48, -48 ;  /* 0xd200d20011467431 */ /* 0x080fe2000004000c */
[----:B------:R-:W-:Y:S01]  /*8140*/  LOP3.LUT R47, R47, 0x1f001f, RZ, 0xc0, !PT ;  /* 0x001f001f2f2f7812 */ /* 0x000fe200078ec0ff */
[-C--:B------:R-:W-:Y:S01]  /*8150*/  HFMA2 R17, R13, R12.reuse.H0_H0, -48, -48 ;  /* 0xd200d2000d117431 */ /* 0x080fe2000004000c */
[----:B------:R-:W-:Y:S01]  /*8160*/  LOP3.LUT R48, R48, 0x1f001f, RZ, 0xc0, !PT ;  /* 0x001f001f30307812 */ /* 0x000fe200078ec0ff */
[-C--:B------:R-:W-:Y:S01]  /*8170*/  HFMA2 R43, R71, R12.reuse.H0_H0, -48, -48 ;  /* 0xd200d200472b7431 */ /* 0x080fe2000004000c */
[----:B------:R-:W-:Y:S01]  /*8180*/  LOP3.LUT R47, R47, 0x64006400, RZ, 0xfc, !PT ;  /* 0x640064002f2f7812 */ /* 0x000fe200078efcff */
[-C--:B------:R-:W-:Y:S02]  /*8190*/  HFMA2 R42, R73, R12.reuse.H0_H0, -48, -48 ;  /* 0xd200d200492a7431 */ /* 0x080fe4000004000c */
[----:B------:R-:W-:Y:S02]  /*81a0*/  HFMA2 R66, R70, R37, R66 ;  /* 0x0000002546427231 */ /* 0x000fe40000000042 */
        /* <DEDUP_REMOVED lines=13> */
[----:B------:R-:W-:Y:S01]  /*8280*/  LOP3.LUT R56, R56, 0x64006400, RZ, 0xfc, !PT ;  /* 0x6400640038387812 */ /* 0x000fe200078efcff */
[----:B------:R-:W-:Y:S02]  /*8290*/  HADD2 R62, R54, -1040, -1040 ;  /* 0xe410e410363e7430 */ /* 0x000fe40000000000 */
[----:B------:R-:W-:Y:S01]  /*82a0*/  HADD2 R54, R59, -1040, -1040 ;  /* 0xe410e4103b367430 */ /* 0x000fe20000000000 */
[----:B------:R-:W-:Y:S02]  /*82b0*/  LOP3.LUT R59, R24, 0x1f001f, RZ, 0xc0, !PT ;  /* 0x001f001f183b7812 */ /* 0x000fe400078ec0ff */
[----:B------:R-:W-:-:S02]  /*82c0*/  SHF.R.U32.HI R24, RZ, 0xa, R24 ;  /* 0x0000000aff187819 */ /* 0x000fc40000011618 */
[----:B------:R-:W-:Y:S02]  /*82d0*/  LOP3.LUT R59, R59, 0x64006400, RZ, 0xfc, !PT ;  /* 0x640064003b3b7812 */ /* 0x000fe400078efcff */
[----:B------:R-:W-:-:S04]  /*82e0*/  LOP3.LUT R24, R24, 0x1f001f, RZ, 0xc0, !PT ;  /* 0x001f001f18187812 */ /* 0x000fc800078ec0ff */
[----:B------:R-:W-:-:S05]  /*82f0*/  LOP3.LUT R24, R24, 0x64006400, RZ, 0xfc, !PT ;  /* 0x6400640018187812 */ /* 0x000fca00078efcff */
[----:B------:R-:W-:Y:S01]  /*8300*/  HADD2 R77, R24, -1040, -1040 ;  /* 0xe410e410184d7430 */ /* 0x000fe20000000000 */
[----:B------:R-:W-:-:S04]  /*8310*/  LOP3.LUT R24, R30, 0x1f001f, RZ, 0xc0, !PT ;  /* 0x001f001f1e187812 */ /* 0x000fc800078ec0ff */
[----:B------:R-:W-:Y:S02]  /*8320*/  LOP3.LUT R24, R24, 0x64006400, RZ, 0xfc, !PT ;  /* 0x6400640018187812 */ /* 0x000fe400078efcff */
[----:B--2---:R-:W-:Y:S02]  /*8330*/  LOP3.LUT R16, R32, 0x3e003e0, RZ, 0xc0, !PT ;  /* 0x03e003e020107812 */ /* 0x004fe400078ec0ff */
        /* <DEDUP_REMOVED lines=8> */
[-C--:B------:R-:W-:Y:S02]  /*83c0*/  HFMA2 R16, R23, R12.reuse.H0_H0, -48, -48 ;  /* 0xd200d20017107431 */ /* 0x080fe4000004000c */
[----:B------:R-:W-:Y:S01]  /*83d0*/  HFMA2 R14, R67, R12.H0_H0, -48, -48 ;  /* 0xd200d200430e7431 */ /* 0x000fe2000004000c */
[----:B------:R-:W0:Y:S01]  /*83e0*/  LDS.128 R20, [UR4+-0x70] ;  /* 0xffff9004ff147984 */ /* 0x000e220008000c00 */
[----:B------:R-:W-:Y:S02]  /*83f0*/  HFMA2 R67, R57, R36, RZ ;  /* 0x0000002439437231 */ /* 0x000fe400000000ff */
[----:B------:R-:W-:-:S02]  /*8400*/  HFMA2 R12, R69, R12.H0_H0, -48, -48 ;  /* 0xd200d200450c7431 */ /* 0x000fc4000004000c */
[----:B------:R-:W-:Y:S02]  /*8410*/  HFMA2 R69, R55, R36, RZ.H0_H0 ;  /* 0x0000002437457231 */ /* 0x000fe400000400ff */
[-C--:B------:R-:W-:Y:S01]  /*8420*/  HFMA2 R36, R58, R37.reuse, R67 ;  /* 0x000000253a247231 */ /* 0x080fe20000000043 */
[----:B------:R-:W-:Y:S01]  /*8430*/  LOP3.LUT R67, R50, 0x1f001f, RZ, 0xc0, !PT ;  /* 0x001f001f32437812 */ /* 0x000fe200078ec0ff */
[----:B------:R-:W-:Y:S01]  /*8440*/  HFMA2 R37, R52, R37, R69 ;  /* 0x0000002534257231 */ /* 0x000fe20000000045 */
        /* <DEDUP_REMOVED lines=19> */
[-C--:B0-----:R-:W-:Y:S02]  /*8580*/  HFMA2 R72, R49, R20.reuse, R65 ;  /* 0x0000001431487231 */ /* 0x081fe40000000041 */
[-C--:B------:R-:W-:Y:S02]  /*8590*/  HFMA2 R63, R51, R20.reuse, R63 ;  /* 0x00000014333f7231 */ /* 0x080fe4000000003f */
[-C--:B------:R-:W-:Y:S02]  /*85a0*/  HFMA2 R61, R41, R20.reuse, R37 ;  /* 0x00000014293d7231 */ /* 0x080fe40000000025 */
[----:B------:R-:W-:Y:S01]  /*85b0*/  HFMA2 R71, R43, R20, R36 ;  /* 0x000000142b477231 */ /* 0x000fe20000000024 */
[----:B------:R-:W-:Y:S01]  /*85c0*/  LOP3.LUT R20, R60, 0x64006400, RZ, 0xfc, !PT ;  /* 0x640064003c147812 */ /* 0x000fe200078efcff */
[----:B------:R-:W0:Y:S01]  /*85d0*/  LDS.128 R36, [UR4+-0x60] ;  /* 0xffffa004ff247984 */ /* 0x000e220008000c00 */
[----:B------:R-:W-:Y:S01]  /*85e0*/  HADD2 R60, R56, -1040, -1040 ;  /* 0xe410e410383c7430 */ /* 0x000fe20000000000 */
[----:B------:R-:W-:-:S02]  /*85f0*/  LOP3.LUT R65, R27, 0x1f001f, RZ, 0xc0, !PT ;  /* 0x001f001f1b417812 */ /* 0x000fc400078ec0ff */
        /* <DEDUP_REMOVED lines=11> */
[----:B------:R-:W-:Y:S01]  /*86b0*/  SHF.R.U32.HI R26, RZ, 0xa, R26 ;  /* 0x0000000aff1a7819 */ /* 0x000fe2000001161a */
[----:B------:R-:W-:Y:S01]  /*86c0*/  HADD2 R63, R61, -1040, -1040 ;  /* 0xe410e4103d3f7430 */ /* 0x000fe20000000000 */
[----:B------:R-:W-:Y:S01]  /*86d0*/  SHF.R.U32.HI R25, RZ, 0xa, R25 ;  /* 0x0000000aff197819 */ /* 0x000fe20000011619 */
[----:B------:R-:W-:Y:S01]  /*86e0*/  HADD2 R61, R73, -1040, -1040 ;  /* 0xe410e410493d7430 */ /* 0x000fe20000000000 */
[----:B------:R-:W-:Y:S01]  /*86f0*/  LOP3.LUT R26, R26, 0x1f001f, RZ, 0xc0, !PT ;  /* 0x001f001f1a1a7812 */ /* 0x000fe200078ec0ff */
[----:B------:R-:W-:-:S02]  /*8700*/  HFMA2 R20, R65, R22, R20 ;  /* 0x0000001641147231 */ /* 0x000fc40000000014 */
[----:B------:R-:W-:Y:S01]  /*8710*/  HADD2 R59, R74, -1040, -1040 ;  /* 0xe410e4104a3b7430 */ /* 0x000fe20000000000 */
[----:B------:R-:W-:Y:S01]  /*8720*/  LOP3.LUT R25, R25, 0x1f001f, RZ, 0xc0, !PT ;  /* 0x001f001f19197812 */ /* 0x000fe200078ec0ff */
[-C--:B------:R-:W-:Y:S02]  /*8730*/  HFMA2 R72, R63, R22.reuse, R72 ;  /* 0x000000163f487231 */ /* 0x080fe40000000048 */
[-C--:B------:R-:W-:Y:S01]  /*8740*/  HFMA2 R71, R61, R22.reuse, R71 ;  /* 0x000000163d477231 */ /* 0x080fe20000000047 */
[----:B------:R-:W-:Y:S01]  /*8750*/  LOP3.LUT R26, R26, 0x64006400, RZ, 0xfc, !PT ;  /* 0x640064001a1a7812 */ /* 0x000fe200078efcff */
[----:B------:R-:W-:Y:S01]  /*8760*/  HFMA2 R21, R59, R22, R21 ;  /* 0x000000163b157231 */ /* 0x000fe20000000015 */
[----:B------:R-:W-:Y:S01]  /*8770*/  SHF.R.U32.HI R27, RZ, 0xa, R27 ;  /* 0x0000000aff1b7819 */ /* 0x000fe2000001161b */
[-C--:B------:R-:W-:Y:S01]  /*8780*/  HFMA2 R20, R46, R23.reuse, R20 ;  /* 0x000000172e147231 */ /* 0x080fe20000000014 */
[----:B------:R-:W-:Y:S01]  /*8790*/  LOP3.LUT R25, R25, 0x64006400, RZ, 0xfc, !PT ;  /* 0x6400640019197812 */ /* 0x000fe200078efcff */
[----:B------:R-:W-:Y:S01]  /*87a0*/  HADD2 R73, R26, -1040, -1040 ;  /* 0xe410e4101a497430 */ /* 0x000fe20000000000 */
[----:B------:R-:W-:Y:S01]  /*87b0*/  LOP3.LUT R27, R27, 0x1f001f, RZ, 0xc0, !PT ;  /* 0x001f001f1b1b7812 */ /* 0x000fe200078ec0ff */
[----:B------:R-:W-:-:S02]  /*87c0*/  HFMA2 R22, R42, R23, R71 ;  /* 0x000000172a167231 */ /* 0x000fc40000000047 */
[-C--:B------:R-:W-:Y:S02]  /*87d0*/  HFMA2 R72, R44, R23.reuse, R72 ;  /* 0x000000172c487231 */ /* 0x080fe40000000048 */
[----:B------:R-:W-:Y:S01]  /*87e0*/  HFMA2 R21, R40, R23, R21 ;  /* 0x0000001728157231 */ /* 0x000fe20000000015 */
[----:B------:R-:W-:Y:S01]  /*87f0*/  LOP3.LUT R23, R29, 0x1f001f, RZ, 0xc0, !PT ;  /* 0x001f001f1d177812 */ /* 0x000fe200078ec0ff */
[----:B------:R-:W-:Y:S01]  /*8800*/  HADD2 R75, R25, -1040, -1040 ;  /* 0xe410e410194b7430 */ /* 0x000fe20000000000 */
[----:B------:R-:W-:Y:S01]  /*8810*/  LOP3.LUT R27, R27, 0x64006400, RZ, 0xfc, !PT ;  /* 0x640064001b1b7812 */ /* 0x000fe200078efcff */
[-C--:B0-----:R-:W-:Y:S01]  /*8820*/  HFMA2 R85, R77, R36.reuse, R20 ;  /* 0x000000244d557231 */ /* 0x081fe20000000014 */
[----:B------:R-:W-:Y:S01]  /*8830*/  LOP3.LUT R25, R31, 0x1f001f, RZ, 0xc0, !PT ;  /* 0x001f001f1f197812 */ /* 0x000fe200078ec0ff */
[-C--:B------:R-:W-:Y:S02]  /*8840*/  HFMA2 R20, R73, R36.reuse, R22 ;  /* 0x0000002449147231 */ /* 0x080fe40000000016 */
        /* <DEDUP_REMOVED lines=8> */
[----:B------:R-:W-:Y:S01]  /*88d0*/  SHF.R.U32.HI R23, RZ, 0xc, R28 ;  /* 0x0000000cff177819 */ /* 0x000fe2000001161c */
[----:B------:R-:W-:Y:S02]  /*88e0*/  HFMA2 R21, R71, R36, R21 ;  /* 0x0000002447157231 */ /* 0x000fe40000000015 */
[-C--:B------:R-:W-:Y:S02]  /*88f0*/  HFMA2 R20, R72, R37.reuse, R20 ;  /* 0x0000002548147231 */ /* 0x080fe40000000014 */
[----:B------:R-:W-:Y:S01]  /*8900*/  HADD2 R36, R25, -1040, -1040 ;  /* 0xe410e41019247430 */ /* 0x000fe20000000000 */
[----:B------:R-:W-:Y:S01]  /*8910*/  LOP3.LUT R24, R78, 0x80008, R23, 0xf8, !PT ;  /* 0x000800084e187812 */ /* 0x000fe200078ef817 */
[----:B------:R-:W-:Y:S01]  /*8920*/  HADD2 R76, R22, -1040, -1040 ;  /* 0xe410e410164c7430 */ /* 0x000fe20000000000 */
[----:B------:R-:W-:Y:S01]  /*8930*/  SHF.R.U32.HI R23, RZ, 0xc, R30 ;  /* 0x0000000cff177819 */ /* 0x000fe2000001161e */
[-C--:B------:R-:W-:Y:S01]  /*8940*/  HFMA2 R21, R36, R37.reuse, R21 ;  /* 0x0000002524157231 */ /* 0x080fe20000000015 */
[----:B------:R-:W-:Y:S01]  /*8950*/  SHF.R.U32.HI R22, RZ, 0xc, R31 ;  /* 0x0000000cff167819 */ /* 0x000fe2000001161f */
[-C--:B------:R-:W-:Y:S01]  /*8960*/  HFMA2 R84, R74, R37.reuse, R84 ;  /* 0x000000254a547231 */ /* 0x080fe20000000054 */
[----:B------:R-:W-:Y:S01]  /*8970*/  LOP3.LUT R26, R82, 0x80008, R23, 0xf8, !PT ;  /* 0x00080008521a7812 */ /* 0x000fe200078ef817 */
[----:B------:R-:W-:Y:S01]  /*8980*/  HFMA2 R85, R76, R37, R85 ;  /* 0x000000254c557231 */ /* 0x000fe20000000055 */
[----:B------:R-:W-:Y:S01]  /*8990*/  LOP3.LUT R27, R83, 0x80008, R22, 0xf8, !PT ;  /* 0x00080008531b7812 */ /* 0x000fe200078ef816 */
[----:B------:R-:W-:-:S02]  /*89a0*/  HFMA2 R37, R13, R38, R20 ;  /* 0x000000260d257231 */ /* 0x000fc40000000014 */
[-C--:B------:R-:W-:Y:S01]  /*89b0*/  HFMA2 R83, R11, R38.reuse, R21 ;  /* 0x000000260b537231 */ /* 0x080fe20000000015 */
[----:B------:R-:W-:Y:S01]  /*89c0*/  SHF.R.U32.HI R30, RZ, 0xa, R30 ;  /* 0x0000000aff1e7819 */ /* 0x000fe2000001161e */
[----:B------:R-:W0:Y:S01]  /*89d0*/  LDS.128 R20, [UR4+-0x50] ;  /* 0xffffb004ff147984 */ /* 0x000e220008000c00 */
[--C-:B------:R-:W-:Y:S01]  /*89e0*/  SHF.R.U32.HI R25, RZ, 0xc, R29.reuse ;  /* 0x0000000cff197819 */ /* 0x100fe2000001161d */
[-C--:B------:R-:W-:Y:S01]  /*89f0*/  HFMA2 R84, R15, R38.reuse, R84 ;  /* 0x000000260f547231 */ /* 0x080fe20000000054 */
[----:B------:R-:W-:Y:S01]  /*8a00*/  LOP3.LUT R30, R30, 0x1f001f, RZ, 0xc0, !PT ;  /* 0x001f001f1e1e7812 */ /* 0x000fe200078ec0ff */
[----:B------:R-:W-:Y:S01]  /*8a10*/  HFMA2 R85, R17, R38, R85 ;  /* 0x0000002611557231 */ /* 0x000fe20000000055 */
[----:B------:R-:W-:Y:S02]  /*8a20*/  SHF.R.U32.HI R29, RZ, 0xa, R29 ;  /* 0x0000000aff1d7819 */ /* 0x000fe4000001161d */
[----:B------:R-:W-:Y:S02]  /*8a30*/  SHF.R.U32.HI R28, RZ, 0xa, R28 ;  /* 0x0000000aff1c7819 */ /* 0x000fe4000001161c */
[----:B------:R-:W-:-:S02]  /*8a40*/  LOP3.LUT R30, R30, 0x64006400, RZ, 0xfc, !PT ;  /* 0x640064001e1e7812 */ /* 0x000fc400078efcff */
[----:B------:R-:W-:Y:S02]  /*8a50*/  SHF.R.U32.HI R31, RZ, 0xa, R31 ;  /* 0x0000000aff1f7819 */ /* 0x000fe4000001161f */
[----:B------:R-:W-:Y:S01]  /*8a60*/  LOP3.LUT R29, R29, 0x1f001f, RZ, 0xc0, !PT ;  /* 0x001f001f1d1d7812 */ /* 0x000fe200078ec0ff */
[----:B------:R-:W-:Y:S01]  /*8a70*/  HADD2 R78, R30, -1040, -1040 ;  /* 0xe410e4101e4e7430 */ /* 0x000fe20000000000 */
[----:B------:R-:W-:Y:S02]  /*8a80*/  LOP3.LUT R28, R28, 0x1f001f, RZ, 0xc0, !PT ;  /* 0x001f001f1c1c7812 */ /* 0x000fe400078ec0ff */
[----:B------:R-:W-:Y:S02]  /*8a90*/  LOP3.LUT R31, R31, 0x1f001f, RZ, 0xc0, !PT ;  /* 0x001f001f1f1f7812 */ /* 0x000fe400078ec0ff */
[----:B------:R-:W-:Y:S02]  /*8aa0*/  LOP3.LUT R29, R29, 0x64006400, RZ, 0xfc, !PT ;  /* 0x640064001d1d7812 */ /* 0x000fe400078efcff */
[----:B------:R-:W-:-:S02]  /*8ab0*/  LOP3.LUT R28, R28, 0x64006400, RZ, 0xfc, !PT ;  /* 0x640064001c1c7812 */ /* 0x000fc400078efcff */
[----:B------:R-:W-:Y:S01]  /*8ac0*/  LOP3.LUT R25, R80, 0x80008, R25, 0xf8, !PT ;  /* 0x0008000850197812 */ /* 0x000fe200078ef819 */
[----:B------:R-:W-:Y:S01]  /*8ad0*/  HADD2 R80, R29, -1040, -1040 ;  /* 0xe410e4101d507430 */ /* 0x000fe20000000000 */
[----:B------:R-:W-:Y:S01]  /*8ae0*/  LOP3.LUT R31, R31, 0x64006400, RZ, 0xfc, !PT ;  /* 0x640064001f1f7812 */ /* 0x000fe200078efcff */
[-C--:B------:R-:W-:Y:S01]  /*8af0*/  HFMA2 R29, R78, R39.reuse, R37 ;  /* 0x000000274e1d7231 */ /* 0x080fe20000000025 */
[----:B------:R-:W-:Y:S01]  /*8b00*/  LOP3.LUT R37, R32, 0x1f001f, RZ, 0xc0, !PT ;  /* 0x001f001f20257812 */ /* 0x000fe200078ec0ff */
[----:B------:R-:W-:Y:S02]  /*8b10*/  HADD2 R82, R28, -1040, -1040 ;  /* 0xe410e4101c527430 */ /* 0x000fe40000000000 */
[----:B------:R-:W-:Y:S01]  /*8b20*/  HADD2 R38, R31, -1040, -1040 ;  /* 0xe410e4101f267430 */ /* 0x000fe20000000000 */
[----:B------:R-:W-:Y:S01]  /*8b30*/  LOP3.LUT R37, R37, 0x64006400, RZ, 0xfc, !PT ;  /* 0x6400640025257812 */ /* 0x000fe200078efcff */
[-C--:B------:R-:W-:Y:S02]  /*8b40*/  HFMA2 R84, R80, R39.reuse, R84 ;  /* 0x0000002750547231 */ /* 0x080fe40000000054 */
[----:B------:R-:W-:-:S02]  /*8b50*/  HFMA2 R30, R38, R39, R83 ;  /* 0x00000027261e7231 */ /* 0x000fc40000000053 */
        /* <DEDUP_REMOVED lines=8> */
[----:B------:R-:W-:Y:S01]  /*8be0*/  HADD2 R83, R83, -1040, -1040 ;  /* 0xe410e41053537430 */ /* 0x000fe20000000000 */
[----:B------:R-:W-:-:S03]  /*8bf0*/  LOP3.LUT R85, R85, 0x64006400, RZ, 0xfc, !PT ;  /* 0x6400640055557812 */ /* 0x000fc600078efcff */
[----:B------:R-:W-:Y:S02]  /*8c00*/  HADD2 R39, R39, -1040, -1040 ;  /* 0xe410e41027277430 */ /* 0x000fe40000000000 */
[-C--:B------:R-:W-:Y:S02]  /*8c10*/  HFMA2 R28, R83, R20.reuse, R29 ;  /* 0x00000014531c7231 */ /* 0x080fe4000000001d */
[----:B------:R-:W-:Y:S02]  /*8c20*/  HADD2 R85, R85, -1040, -1040 ;  /* 0xe410e41055557430 */ /* 0x000fe40000000000 */
[-C--:B------:R-:W-:Y:S01]  /*8c30*/  HFMA2 R29, R18, R21.reuse, R31 ;  /* 0x00000015121d7231 */ /* 0x080fe2000000001f */
[--C-:B------:R-:W-:Y:S01]  /*8c40*/  SHF.R.U32.HI R31, RZ, 0xb, R32.reuse ;  /* 0x0000000bff1f7819 */ /* 0x100fe20000011620 */
[-C--:B------:R-:W-:Y:S01]  /*8c50*/  HFMA2 R84, R39, R20.reuse, R84 ;  /* 0x0000001427547231 */ /* 0x080fe20000000054 */
[----:B------:R-:W-:Y:S01]  /*8c60*/  SHF.R.U32.HI R32, RZ, 0xa, R32 ;  /* 0x0000000aff207819 */ /* 0x000fe20000011620 */
[----:B------:R-:W-:Y:S01]  /*8c70*/  HFMA2 R30, R85, R20, R30 ;  /* 0x00000014551e7231 */ /* 0x000fe2000000001e */
[----:B------:R-:W-:Y:S01]  /*8c80*/  LOP3.LUT R24, R24, 0x100010, R31, 0xf8, !PT ;  /* 0x0010001018187812 */ /* 0x000fe200078ef81f */
[-C--:B------:R-:W-:Y:S01]  /*8c90*/  HFMA2 R20, R16, R21.reuse, R84 ;  /* 0x0000001510147231 */ /* 0x080fe20000000054 */
[--C-:B------:R-:W-:Y:S01]  /*8ca0*/  SHF.R.U32.HI R31, RZ, 0xb, R34.reuse ;  /* 0x0000000bff1f7819 */ /* 0x100fe20000011622 */
[-C--:B------:R-:W-:Y:S01]  /*8cb0*/  HFMA2 R28, R14, R21.reuse, R28 ;  /* 0x000000150e1c7231 */ /* 0x080fe2000000001c */
[----:B------:R-:W-:Y:S01]  /*8cc0*/  SHF.R.U32.HI R34, RZ, 0xa, R34 ;  /* 0x0000000aff227819 */ /* 0x000fe20000011622 */
[----:B------:R-:W-:Y:S01]  /*8cd0*/  HFMA2 R21, R12, R21, R30 ;  /* 0x000000150c157231 */ /* 0x000fe2000000001e */
[----:B------:R-:W-:-:S02]  /*8ce0*/  LOP3.LUT R32, R32, 0x1f001f, RZ, 0xc0, !PT ;  /* 0x001f001f20207812 */ /* 0x000fc400078ec0ff */
[----:B------:R-:W-:Y:S02]  /*8cf0*/  LOP3.LUT R34, R34, 0x1f001f, RZ, 0xc0, !PT ;  /* 0x001f001f22227812 */ /* 0x000fe400078ec0ff */
[----:B------:R-:W-:Y:S02]  /*8d00*/  LOP3.LUT R32, R32, 0x64006400, RZ, 0xfc, !PT ;  /* 0x6400640020207812 */ /* 0x000fe400078efcff */
[--C-:B------:R-:W-:Y:S02]  /*8d10*/  SHF.R.U32.HI R30, RZ, 0xb, R33.reuse ;  /* 0x0000000bff1e7819 */ /* 0x100fe40000011621 */
[----:B------:R-:W-:Y:S01]  /*8d20*/  LOP3.LUT R34, R34, 0x64006400, RZ, 0xfc, !PT ;  /* 0x6400640022227812 */ /* 0x000fe200078efcff */
[----:B------:R-:W-:Y:S01]  /*8d30*/  HADD2 R84, R32, -1040, -1040 ;  /* 0xe410e41020547430 */ /* 0x000fe20000000000 */
[----:B------:R-:W-:Y:S02]  /*8d40*/  SHF.R.U32.HI R33, RZ, 0xa, R33 ;  /* 0x0000000aff217819 */ /* 0x000fe40000011621 */
[----:B------:R-:W-:Y:S01]  /*8d50*/  LOP3.LUT R25, R25, 0x100010, R30, 0xf8, !PT ;  /* 0x0010001019197812 */ /* 0x000fe200078ef81e */
[----:B------:R-:W-:Y:S01]  /*8d60*/  HADD2 R91, R34, -1040, -1040 ;  /* 0xe410e410225b7430 */ /* 0x000fe20000000000 */
[----:B------:R-:W-:Y:S01]  /*8d70*/  SHF.R.U32.HI R30, RZ, 0xb, R35 ;  /* 0x0000000bff1e7819 */ /* 0x000fe20000011623 */
[----:B------:R-:W-:Y:S01]  /*8d80*/  HFMA2 R29, R84, R22, R29 ;  /* 0x00000016541d7231 */ /* 0x000fe2000000001d */
[----:B------:R-:W-:-:S02]  /*8d90*/  LOP3.LUT R26, R26, 0x100010, R31, 0xf8, !PT ;  /* 0x001000101a1a7812 */ /* 0x000fc400078ef81f */
[----:B------:R-:W-:Y:S01]  /*8da0*/  SHF.R.U32.HI R35, RZ, 0xa, R35 ;  /* 0x0000000aff237819 */ /* 0x000fe20000011623 */
[----:B------:R-:W-:Y:S01]  /*8db0*/  HFMA2 R28, R91, R22, R28 ;  /* 0x000000165b1c7231 */ /* 0x000fe2000000001c */
[----:B------:R-:W-:Y:S02]  /*8dc0*/  LOP3.LUT R33, R33, 0x1f001f, RZ, 0xc0, !PT ;  /* 0x001f001f21217812 */ /* 0x000fe400078ec0ff */
[----:B------:R-:W-:Y:S02]  /*8dd0*/  LOP3.LUT R24, R24, 0x64006400, RZ, 0xfc, !PT ;  /* 0x6400640018187812 */ /* 0x000fe400078efcff */
[----:B------:R-:W-:Y:S02]  /*8de0*/  LOP3.LUT R35, R35, 0x1f001f, RZ, 0xc0, !PT ;  /* 0x001f001f23237812 */ /* 0x000fe400078ec0ff */
[----:B------:R-:W-:Y:S01]  /*8df0*/  LOP3.LUT R26, R26, 0x64006400, RZ, 0xfc, !PT ;  /* 0x640064001a1a7812 */ /* 0x000fe200078efcff */
[----:B------:R-:W-:Y:S01]  /*8e00*/  HADD2 R94, R24, -1040, -1040 ;  /* 0xe410e410185e7430 */ /* 0x000fe20000000000 */
[----:B------:R-:W-:-:S02]  /*8e10*/  LOP3.LUT R33, R33, 0x64006400, RZ, 0xfc, !PT ;  /* 0x6400640021217812 */ /* 0x000fc400078efcff */
[----:B------:R-:W-:Y:S01]  /*8e20*/  LOP3.LUT R27, R27, 0x100010, R30, 0xf8, !PT ;  /* 0x001000101b1b7812 */ /* 0x000fe200078ef81e */
[----:B------:R-:W-:Y:S01]  /*8e30*/  HADD2 R90, R26, -1040, -1040 ;  /* 0xe410e4101a5a7430 */ /* 0x000fe20000000000 */
[----:B------:R-:W-:Y:S01]  /*8e40*/  LOP3.LUT R35, R35, 0x64006400, RZ, 0xfc, !PT ;  /* 0x6400640023237812 */ /* 0x000fe200078efcff */
[----:B------:R-:W-:Y:S01]  /*8e50*/  HADD2 R93, R33, -1040, -1040 ;  /* 0xe410e410215d7430 */ /* 0x000fe20000000000 */
[----:B------:R-:W-:Y:S01]  /*8e60*/  LOP3.LUT R25, R25, 0x64006400, RZ, 0xfc, !PT ;  /* 0x6400640019197812 */ /* 0x000fe200078efcff */
[-C--:B------:R-:W-:Y:S01]  /*8e70*/  HFMA2 R29, R94, R23.reuse, R29 ;  /* 0x000000175e1d7231 */ /* 0x080fe2000000001d */
[----:B------:R-:W-:Y:S01]  /*8e80*/  LOP3.LUT R27, R27, 0x64006400, RZ, 0xfc, !PT ;  /* 0x640064001b1b7812 */ /* 0x000fe200078efcff */
[----:B------:R-:W-:Y:S02]  /*8e90*/  HADD2 R89, R35, -1040, -1040 ;  /* 0xe410e41023597430 */ /* 0x000fe40000000000 */
        /* <DEDUP_REMOVED lines=33> */
[----:B-1----:R-:W-:-:S04]  /*90b0*/  HFMA2 R20, R41, R24, R20 ;  /* 0x0000001829147231 */ /* 0x002fc80000000014 */
        /* <DEDUP_REMOVED lines=11> */
[----:B------:R-:W-:Y:S01]  /*9170*/  HFMA2 R58, R54, R25, R58 ;  /* 0x00000019363a7231 */ /* 0x000fe2000000003a */
[----:B------:R-:W1:Y:S01]  /*9180*/  LDS.128 R32, [UR4+0x30] ;  /* 0x00003004ff207984 */ /* 0x000e620008000c00 */
[----:B------:R-:W-:-:S02]  /*9190*/  HFMA2 R22, R44, R27, R22 ;  /* 0x0000001b2c167231 */ /* 0x000fc40000000016 */
[----:B------:R-:W-:Y:S02]  /*91a0*/  HFMA2 R23, R65, R26, R62 ;  /* 0x0000001a41177231 */ /* 0x000fe4000000003e */
[----:B0-----:R-:W-:Y:S02]  /*91b0*/  HFMA2 R22, R75, R28, R22 ;  /* 0x0000001c4b167231 */ /* 0x001fe40000000016 */
        /* <DEDUP_REMOVED lines=42> */
.L_x_3055:
[----:B------:R-:W-:Y:S01]  /*9460*/  ISETP.GE.AND P1, PT, R9, R0, PT ;  /* 0x000000000900720c */ /* 0x000fe20003f26270 */
[----:B------:R-:W-:Y:S01]  /*9470*/  UIADD3 UR4, UPT, UPT, UR4, 0x40, URZ ;  /* 0x0000004004047890 */ /* 0x000fe2000fffe0ff */
[----:B------:R-:W-:Y:S01]  /*9480*/  IADD3 R2, P2, PT, R2, 0x80, RZ ;  /* 0x0000008002027810 */ /* 0x000fe20007f5e0ff */
[----:B-----5:R-:W-:Y:S01]  /*9490*/  IMAD.WIDE R14, R19, 0x4, R86 ;  /* 0x00000004130e7825 */ /* 0x020fe200078e0256 */
[----:B------:R-:W-:-:S03]  /*94a0*/  @!P0 MOV R10, R45 ;  /* 0x0000002d000a8202 */ /* 0x000fc60000000f00 */
[----:B------:R-:W-:-:S06]  /*94b0*/  IMAD.X R3, RZ, RZ, R3, P2 ;  /* 0x000000ffff037224 */ /* 0x000fcc00010e0603 */
[----:B------:R-:W-:Y:S05]  /*94c0*/  @!P1 BRA `(.L_x_3056) ;  /* 0xffffffe400349947 */ /* 0x000fea000383ffff */
.L_x_3054:
        /* <DEDUP_REMOVED lines=20> */
.L_x_3060:
[----:B------:R-:W0:Y:S02]  /*9610*/  LDS R2, [R0] ;  /* 0x0000000000027984 */ /* 0x000e240000000800 */
[----:B0-----:R-:W-:-:S05]  /*9620*/  HADD2 R3, R2, R8 ;  /* 0x0000000802037230 */ /* 0x001fca0000000000 */
[----:B------:R-:W0:Y:S02]  /*9630*/  ATOMS.CAST.SPIN P0, [R0], R2, R3 ;  /* 0x000000020000758d */ /* 0x000e240001800003 */
[----:B0-----:R-:W-:Y:S05]  /*9640*/  @!P0 BRA `(.L_x_3060) ;  /* 0xfffffffc00f08947 */ /* 0x001fea000383ffff */
[----:B------:R-:W-:Y:S05]  /*9650*/  BRA `(.L_x_3058) ;  /* 0x00000000000c7947 */ /* 0x000fea0003800000 */
.L_x_3059:
[----:B------:R-:W2:Y:S02]  /*9660*/  LD.E R0, desc[UR8][R10.64] ;  /* 0x000000080a007980 */ /* 0x000ea4000c101900 */
[----:B--2---:R-:W-:-:S05]  /*9670*/  IADD3 R3, PT, PT, R8, R0, RZ ;  /* 0x0000000008037210 */ /* 0x004fca0007ffe0ff */
[----:B------:R0:W-:Y:S02]  /*9680*/  ST.E desc[UR8][R10.64], R3 ;  /* 0x000000030a007985 */ /* 0x0001e4000c101908 */
.L_x_3058:
[----:B------:R-:W-:Y:S05]  /*9690*/  BSYNC.RECONVERGENT B0 ;  /* 0x0000000000007941 */ /* 0x000fea0003800200 */
.L_x_3057:
[----:B------:R1:W-:Y:S01]  /*96a0*/  ATOM.E.ADD.F16x2.RN.STRONG.GPU P0, RZ, desc[UR8][R10.64+0x4], R7 ;  /* 0x800004070aff79a2 */ /* 0x0003e2000c10e108 */
[----:B------:R-:W-:Y:S04]  /*96b0*/  BSSY.RECONVERGENT B0, `(.L_x_3061) ;  /* 0x000000e000007945 */ /* 0x000fe80003800200 */
[----:B-1----:R-:W-:Y:S05]  /*96c0*/  @P0 BRA `(.L_x_3062) ;  /* 0x0000000000300947 */ /* 0x002fea0003800000 */
[----:B------:R-:W1:Y:S02]  /*96d0*/  QSPC.E.S P0, RZ, [R10+0x4] ;  /* 0x000004000aff73aa */ /* 0x000e640000000500 */
[----:B-1----:R-:W-:Y:S05]  /*96e0*/  @!P0 BRA `(.L_x_3063) ;  /* 0x00000000001c8947 */ /* 0x002fea0003800000 */
[----:B------:R-:W-:-:S05]  /*96f0*/  IMAD.MOV.U32 R2, RZ, RZ, R10 ;  /* 0x000000ffff027224 */ /* 0x000fca00078e000a */
[----:B------:R-:W-:-:S07]  /*9700*/  MOV R0, R2 ;  /* 0x0000000200007202 */ /* 0x000fce0000000f00 */
.L_x_3064:
[----:B------:R-:W0:Y:S02]  /*9710*/  LDS R2, [R0+0x4] ;  /* 0x0000040000027984 */ /* 0x000e240000000800 */
[----:B0-----:R-:W-:-:S05]  /*9720*/  HFMA2 R3, R2, 1, 1, R7 ;  /* 0x3c003c0002037831 */ /* 0x001fca0000000007 */
[----:B------:R-:W0:Y:S02]  /*9730*/  ATOMS.CAST.SPIN P0, [R0+0x4], R2, R3 ;  /* 0x000004020000758d */ /* 0x000e240001800003 */
[----:B0-----:R-:W-:Y:S05]  /*9740*/  @!P0 BRA `(.L_x_3064) ;  /* 0xfffffffc00f08947 */ /* 0x001fea000383ffff */
[----:B------:R-:W-:Y:S05]  /*9750*/  BRA `(.L_x_3062) ;  /* 0x00000000000c7947 */ /* 0x000fea0003800000 */
.L_x_3063:
[----:B------:R-:W0:Y:S02]  /*9760*/  LD.E R0, desc[UR8][R10.64+0x4] ;  /* 0x000004080a007980 */ /* 0x000e24000c101900 */
[----:B0-----:R-:W-:-:S05]  /*9770*/  IADD3 R3, PT, PT, R7, R0, RZ ;  /* 0x0000000007037210 */ /* 0x001fca0007ffe0ff */
[----:B------:R1:W-:Y:S02]  /*9780*/  ST.E desc[UR8][R10.64+0x4], R3 ;  /* 0x000004030a007985 */ /* 0x0003e4000c101908 */
.L_x_3062:
[----:B------:R-:W-:Y:S05]  /*9790*/  BSYNC.RECONVERGENT B0 ;  /* 0x0000000000007941 */ /* 0x000fea0003800200 */
.L_x_3061:
        /* <DEDUP_REMOVED lines=10> */
.L_x_3068:
[----:B------:R-:W0:Y:S02]  /*9840*/  LDS R2, [R0] ;  /* 0x0000000000027984 */ /* 0x000e240000000800 */
[----:B0-----:R-:W-:-:S05]  /*9850*/  HADD2 R3, R2, R6 ;  /* 0x0000000602037230 */ /* 0x001fca0000000000 */
[----:B------:R-:W0:Y:S02]  /*9860*/  ATOMS.CAST.SPIN P0, [R0], R2, R3 ;  /* 0x000000020000758d */ /* 0x000e240001800003 */
[----:B0-----:R-:W-:Y:S05]  /*9870*/  @!P0 BRA `(.L_x_3068) ;  /* 0xfffffffc00f08947 */ /* 0x001fea000383ffff */
[----:B------:R-:W-:Y:S05]  /*9880*/  BRA `(.L_x_3066) ;  /* 0x00000000000c7947 */ /* 0x000fea0003800000 */
.L_x_3067:
[----:B------:R-:W2:Y:S02]  /*9890*/  LD.E R0, desc[UR8][R10.64] ;  /* 0x000000080a007980 */ /* 0x000ea4000c101900 */
[----:B--2---:R-:W-:-:S05]  /*98a0*/  IADD3 R3, PT, PT, R6, R0, RZ ;  /* 0x0000000006037210 */ /* 0x004fca0007ffe0ff */
[----:B------:R0:W-:Y:S02]  /*98b0*/  ST.E desc[UR8][R10.64], R3 ;  /* 0x000000030a007985 */ /* 0x0001e4000c101908 */
.L_x_3066:
[----:B------:R-:W-:Y:S05]  /*98c0*/  BSYNC.RECONVERGENT B0 ;  /* 0x0000000000007941 */ /* 0x000fea0003800200 */
.L_x_3065:
[----:B------:R1:W-:Y:S02]  /*98d0*/  ATOM.E.ADD.F16x2.RN.STRONG.GPU P0, RZ, desc[UR8][R10.64+0x4], R5 ;  /* 0x800004050aff79a2 */ /* 0x0003e4000c10e108 */
[----:B-1----:R-:W-:Y:S05]  /*98e0*/  @P0 EXIT ;  /* 0x000000000000094d */ /* 0x002fea0003800000 */
[----:B------:R-:W1:Y:S02]  /*98f0*/  QSPC.E.S P0, RZ, [R10+0x4] ;  /* 0x000004000aff73aa */ /* 0x000e640000000500 */
[----:B-1----:R-:W-:Y:S05]  /*9900*/  @!P0 BRA `(.L_x_3069) ;  /* 0x00000000001c8947 */ /* 0x002fea0003800000 */
[----:B------:R-:W-:-:S04]  /*9910*/  MOV R2, R10 ;  /* 0x0000000a00027202 */ /* 0x000fc80000000f00 */
[----:B------:R-:W-:-:S07]  /*9920*/  MOV R0, R2 ;  /* 0x0000000200007202 */ /* 0x000fce0000000f00 */
.L_x_3070:
[----:B------:R-:W0:Y:S02]  /*9930*/  LDS R2, [R0+0x4] ;  /* 0x0000040000027984 */ /* 0x000e240000000800 */
[----:B0-----:R-:W-:-:S05]  /*9940*/  HFMA2 R3, R2, 1, 1, R5 ;  /* 0x3c003c0002037831 */ /* 0x001fca0000000005 */
[----:B------:R-:W0:Y:S02]  /*9950*/  ATOMS.CAST.SPIN P0, [R0+0x4], R2, R3 ;  /* 0x000004020000758d */ /* 0x000e240001800003 */
[----:B0-----:R-:W-:Y:S05]  /*9960*/  @!P0 BRA `(.L_x_3070) ;  /* 0xfffffffc00f08947 */ /* 0x001fea000383ffff */
[----:B------:R-:W-:Y:S05]  /*9970*/  EXIT ;  /* 0x000000000000794d */ /* 0x000fea0003800000 */
.L_x_3069:
[----:B------:R-:W0:Y:S02]  /*9980*/  LD.E R0, desc[UR8][R10.64+0x4] ;  /* 0x000004080a007980 */ /* 0x000e24000c101900 */
[----:B0-----:R-:W-:-:S05]  /*9990*/  IADD3 R3, PT, PT, R5, R0, RZ ;  /* 0x0000000005037210 */ /* 0x001fca0007ffe0ff */
[----:B------:R-:W-:Y:S01]  /*99a0*/  ST.E desc[UR8][R10.64+0x4], R3 ;  /* 0x000004030a007985 */ /* 0x000fe2000c101908 */
[----:B------:R-:W-:Y:S05]  /*99b0*/  EXIT ;  /* 0x000000000000794d */ /* 0x000fea0003800000 */
.L_x_3071:
        /* <DEDUP_REMOVED lines=12> */
.L_x_4519:


//--------------------- .text._Z23gemm_half_q_half_kernelILi2ELi152ELb0ELb0ELi64EEvPK6__halfPKjS4_S2_PS0_iiiiPKtS7_iiiiiibS2_i --------------------------
	.section	.text._Z23gemm_half_q_half_kernelILi2ELi152ELb0ELb0ELi64EEvPK6__halfPKjS4_S2_PS0_iiiiPKtS7_iiiiiibS2_i,"ax",@progbits
	.align	128
        .global         _Z23gemm_half_q_half_kernelILi2ELi152ELb0ELb0ELi64EEvPK6__halfPKjS4_S2_PS0_iiiiPKtS7_iiiiiibS2_i
        .type           _Z23gemm_half_q_half_kernelILi2ELi152ELb0ELb0ELi64EEvPK6__halfPKjS4_S2_PS0_iiiiPKtS7_iiiiiibS2_i,@function
        .size           _Z23gemm_half_q_half_kernelILi2ELi152ELb0ELb0ELi64EEvPK6__halfPKjS4_S2_PS0_iiiiPKtS7_iiiiiibS2_i,(.L_x_4520 - _Z23gemm_half_q_half_kernelILi2ELi152ELb0ELb0ELi64EEvPK6__halfPKjS4_S2_PS0_iiiiPKtS7_iiiiiibS2_i)
        .other          _Z23gemm_half_q_half_kernelILi2ELi152ELb0ELb0ELi64EEvPK6__halfPKjS4_S2_PS0_iiiiPKtS7_iiiiiibS2_i,@"STO_CUDA_ENTRY STV_DEFAULT"
_Z23gemm_half_q_half_kernelILi2ELi152ELb0ELb0ELi64EEvPK6__halfPKjS4_S2_PS0_iiiiPKtS7_iiiiiibS2_i:
.text._Z23gemm_half_q_half_kernelILi2ELi152ELb0ELb0ELi64EEvPK6__halfPKjS4_S2_PS0_iiiiPKtS7_iiiiiibS2_i:
        /* <DEDUP_REMOVED lines=50> */
.L_x_3077:
        /* <DEDUP_REMOVED lines=32> */
.L_x_3076:
        /* <DEDUP_REMOVED lines=20> */
.L_x_3078:
[----:B------:R-:W-:-:S13]  /*0660*/  ISETP.EQ.AND P1, PT, R10, RZ, PT ;  /* 0x000000ff0a00720c */ /* 0x000fda0003f22270 */
[----:B------:R-:W-:Y:S05]  /*0670*/  @!P0 BRA P1, `(.L_x_3073) ;  /* 0x00000004007c8947 */ /* 0x000fea0000800000 */
.L_x_3075:
        /* <DEDUP_REMOVED lines=12> */
.L_x_3074:
        /* <DEDUP_REMOVED lines=17> */
.L_x_3081:
        /* <DEDUP_REMOVED lines=32> */
.L_x_3080:
        /* <DEDUP_REMOVED lines=21> */
.L_x_3082:
[----:B------:R-:W-:-:S13]  /*0ba0*/  ISETP.NE.OR P0, PT, R10, RZ, P0 ;  /* 0x000000ff0a00720c */ /* 0x000fda0000705670 */
[----:B------:R-:W-:Y:S05]  /*0bb0*/  @!P0 BRA `(.L_x_3073) ;  /* 0x00000000002c8947 */ /* 0x000fea0003800000 */
.L_x_3079:
        /* <DEDUP_REMOVED lines=11> */
.L_x_3073:
[----:B------:R-:W-:Y:S05]  /*0c70*/  BSYNC.RECONVERGENT B0 ;  /* 0x0000000000007941 */ /* 0x000fea0003800200 */
.L_x_3072:
        /* <DEDUP_REMOVED lines=23> */
.L_x_3086:
        /* <DEDUP_REMOVED lines=15> */
.L_x_3085:
        /* <DEDUP_REMOVED lines=12> */
.L_x_3087:
[----:B------:R-:W-:-:S13]  /*0fa0*/  ISETP.NE.OR P0, PT, R5, RZ, P0 ;  /* 0x000000ff0500720c */ /* 0x000fda0000705670 */
[----:B------:R-:W-:Y:S05]  /*0fb0*/  @!P0 BRA `(.L_x_3083) ;  /* 0x00000000001c8947 */ /* 0x000fea0003800000 */
.L_x_3084:
[----:B01----:R-:W0:Y:S02]  /*0fc0*/  LDC.64 R12, c[0x0][0x3a0] ;  /* 0x0000e800ff0c7b82 */ /* 0x003e240000000a00 */
.L_x_3088:
[----:B0-----:R-:W-:Y:S01]  /*0fd0*/  IMAD.WIDE R14, R3, 0x2, R12 ;  /* 0x00000002030e7825 */ /* 0x001fe200078e020c */
[----:B------:R-:W-:Y:S02]  /*0fe0*/  IADD3 R5, PT, PT, R5, 0x1, RZ ;  /* 0x0000000105057810 */ /* 0x000fe40007ffe0ff */
[----:B------:R-:W-:Y:S02]  /*0ff0*/  IADD3 R3, PT, PT, R3, R41, RZ ;  /* 0x0000002903037210 */ /* 0x000fe40007ffe0ff */
[----:B------:R2:W-:Y:S01]  /*1000*/  STG.E.64 desc[UR8][R14.64], RZ ;  /* 0x000000ff0e007986 */ /* 0x0005e2000c101b08 */
[----:B------:R-:W-:-:S13]  /*1010*/  ISETP.NE.AND P0, PT, R5, RZ, PT ;  /* 0x000000ff0500720c */ /* 0x000fda0003f05270 */
[----:B--2---:R-:W-:Y:S05]  /*1020*/  @P0 BRA `(.L_x_3088) ;  /* 0xfffffffc00e80947 */ /* 0x004fea000383ffff */
.L_x_3083:
        /* <DEDUP_REMOVED lines=15> */
.L_x_3090:
        /* <DEDUP_REMOVED lines=15> */
[----:B------:R-:W-:Y:S02]  /*1210*/  LOP3.LUT R15, R7, 0xf, RZ, 0xc0, !PT ;  /* 0x0000000f070f7812 */ /* 0x000fe400078ec0ff */
[----:B------:R-:W-:-:S03]  /*1220*/  SHF.R.U32.HI R22, RZ, 0x4, R7 ;  /* 0x00000004ff167819 */ /* 0x000fc60000011607 */
[C---:B------:R-:W-:Y:S01]  /*1230*/  IMAD R24, R15.reuse, R15, R15 ;  /* 0x0000000f0f187224 */ /* 0x040fe200078e020f */
[----:B------:R-:W-:Y:S02]  /*1240*/  LOP3.LUT R22, R22, 0xf, RZ, 0xc0, !PT ;  /* 0x0000000f16167812 */ /* 0x000fe400078ec0ff */
[--C-:B------:R-:W-:Y:S02]  /*1250*/  SHF.R.U32.HI R16, RZ, 0x8, R7.reuse ;  /* 0x00000008ff107819 */ /* 0x100fe40000011607 */
[----:B------:R-:W-:Y:S01]  /*1260*/  IADD3 R24, PT, PT, R15, 0x1, R24 ;  /* 0x000000010f187810 */ /* 0x000fe20007ffe018 */
[----:B------:R-:W-:Y:S01]  /*1270*/  IMAD R15, R22, R22, R22 ;  /* 0x00000016160f7224 */ /* 0x000fe200078e0216 */
[----:B------:R-:W-:Y:S02]  /*1280*/  LOP3.LUT R16, R16, 0xf, RZ, 0xc0, !PT ;  /* 0x0000000f10107812 */ /* 0x000fe400078ec0ff */
[----:B------:R-:W-:Y:S02]  /*1290*/  SHF.R.U32.HI R7, RZ, 0xc, R7 ;  /* 0x0000000cff077819 */ /* 0x000fe40000011607 */
[----:B------:R-:W-:Y:S01]  /*12a0*/  IADD3 R22, PT, PT, R22, 0x1, R15 ;  /* 0x0000000116167810 */ /* 0x000fe20007ffe00f */
[----:B------:R-:W-:Y:S01]  /*12b0*/  IMAD R15, R16, R16, R16 ;  /* 0x00000010100f7224 */ /* 0x000fe200078e0210 */
[----:B------:R-:W-:-:S04]  /*12c0*/  LOP3.LUT R7, R7, 0xf, RZ, 0xc0, !PT ;  /* 0x0000000f07077812 */ /* 0x000fc800078ec0ff */
[----:B------:R-:W-:Y:S01]  /*12d0*/  IADD3 R15, PT, PT, R16, 0x1, R15 ;  /* 0x00000001100f7810 */ /* 0x000fe20007ffe00f */
[----:B------:R-:W-:-:S05]  /*12e0*/  IMAD R16, R7, R7, R7 ;  /* 0x0000000707107224 */ /* 0x000fca00078e0207 */
[----:B------:R-:W-:Y:S01]  /*12f0*/  IADD3 R16, PT, PT, R7, 0x1, R16 ;  /* 0x0000000107107810 */ /* 0x000fe20007ffe010 */
[----:B------:R-:W-:Y:S08]  /*1300*/  I2F.F16 R24, R24 ;  /* 0x0000001800187306 */ /* 0x000ff00000200c00 */
        /* <DEDUP_REMOVED lines=13> */
.L_x_3089:
        /* <DEDUP_REMOVED lines=28> */
.L_x_3091:
        /* <DEDUP_REMOVED lines=8> */
.L_x_3092:
        /* <DEDUP_REMOVED lines=8> */
.L_x_3093:
        /* <DEDUP_REMOVED lines=8> */
.L_x_3094:
        /* <DEDUP_REMOVED lines=8> */
.L_x_3095:
        /* <DEDUP_REMOVED lines=33> */
.L_x_3101:
[----:B------:R-:W-:Y:S01]  /*19b0*/  ISETP.NE.AND P0, PT, R11, R4, PT ;  /* 0x000000040b00720c */ /* 0x000fe20003f05270 */
[----:B------:R-:W0:Y:S01]  /*19c0*/  LDC R41, c[0x0][0x3ac] ;  /* 0x0000eb00ff297b82 */ /* 0x000e220000000800 */
[----:B------:R-:W-:Y:S02]  /*19d0*/  MOV R14, R28 ;  /* 0x0000001c000e7202 */ /* 0x000fe40000000f00 */
[----:B------:R-:W-:-:S05]  /*19e0*/  MOV R15, R29 ;  /* 0x0000001d000f7202 */ /* 0x000fca0000000f00 */
[----:B-----5:R1:W5:Y:S04]  /*19f0*/  LDG.E.128.CONSTANT R20, desc[UR8][R14.64] ;  /* 0x000000080e147981 */ /* 0x020368000c1e9d00 */
        /* <DEDUP_REMOVED lines=24> */
[----:B------:R-:W-:Y:S02]  /*1b80*/  SHF.R.U32.HI R13, RZ, 0x8, R22 ;  /* 0x00000008ff0d7819 */ /* 0x000fe40000011616 */
[----:B------:R-:W-:Y:S02]  /*1b90*/  LOP3.LUT R3, R3, 0xff, RZ, 0xc0, !PT ;  /* 0x000000ff03037812 */ /* 0x000fe400078ec0ff */
[----:B------:R-:W-:Y:S01]  /*1ba0*/  LOP3.LUT R13, R13, 0xff, RZ, 0xc0, !PT ;  /* 0x000000ff0d0d7812 */ /* 0x000fe200078ec0ff */
[----:B------:R0:W-:Y:S01]  /*1bb0*/  I2F.F16 R44, R2 ;  /* 0x00000002002c7306 */ /* 0x0001e20000200c00 */
[----:B------:R-:W-:Y:S02]  /*1bc0*/  IADD3 R3, PT, PT, R3, -0x80, RZ ;  /* 0xffffff8003037810 */ /* 0x000fe40007ffe0ff */
[----:B------:R-:W-:Y:S02]  /*1bd0*/  IADD3 R61, PT, PT, R13, -0x80, RZ ;  /* 0xffffff800d3d7810 */ /* 0x000fe40007ffe0ff */
[----:B------:R-:W-:-:S02]  /*1be0*/  SHF.R.U32.HI R13, RZ, 0x8, R23 ;  /* 0x00000008ff0d7819 */ /* 0x000fc40000011617 */
[----:B------:R-:W-:Y:S01]  /*1bf0*/  LOP3.LUT R0, R21, 0xff, RZ, 0xc0, !PT ;  /* 0x000000ff15007812 */ /* 0x000fe200078ec0ff */
[----:B------:R1:W-:Y:S01]  /*1c00*/  I2F.F16 R46, R3 ;  /* 0x00000003002e7306 */ /* 0x0003e20000200c00 */
[----:B0-----:R-:W-:Y:S02]  /*1c10*/  SHF.R.U32.HI R2, RZ, 0x8, R21 ;  /* 0x00000008ff027819 */ /* 0x001fe40000011615 */
[----:B------:R-:W-:Y:S02]  /*1c20*/  LOP3.LUT R13, R13, 0xff, RZ, 0xc0, !PT ;  /* 0x000000ff0d0d7812 */ /* 0x000fe400078ec0ff */
[----:B------:R-:W-:Y:S02]  /*1c30*/  LOP3.LUT R2, R2, 0xff, RZ, 0xc0, !PT ;  /* 0x000000ff02027812 */ /* 0x000fe400078ec0ff */
[----:B------:R-:W-:Y:S01]  /*1c40*/  IADD3 R63, PT, PT, R13, -0x80, RZ ;  /* 0xffffff800d3f7810 */ /* 0x000fe20007ffe0ff */
[----:B------:R-:W-:Y:S01]  /*1c50*/  I2F.F16 R43, R43 ;  /* 0x0000002b002b7306 */ /* 0x000fe20000200c00 */
[----:B------:R-:W-:-:S02]  /*1c60*/  IADD3 R59, PT, PT, R2, -0x80, RZ ;  /* 0xffffff80023b7810 */ /* 0x000fc40007ffe0ff */
[----:B-1----:R-:W0:Y:S01]  /*1c70*/  LDS.64 R2, [UR4] ;  /* 0x00000004ff027984 */ /* 0x002e220008000a00 */
[----:B------:R-:W-:Y:S02]  /*1c80*/  LEA.HI R48, R20, 0xffffff80, RZ, 0x8 ;  /* 0xffffff8014307811 */ /* 0x000fe400078f40ff */
[----:B------:R-:W-:Y:S02]  /*1c90*/  SHF.R.U32.HI R20, RZ, 0x10, R20 ;  /* 0x00000010ff147819 */ /* 0x000fe40000011614 */
[----:B------:R-:W-:Y:S01]  /*1ca0*/  IADD3 R0, PT, PT, R0, -0x80, RZ ;  /* 0xffffff8000007810 */ /* 0x000fe20007ffe0ff */
[----:B------:R-:W-:Y:S01]  /*1cb0*/  I2F.F16 R61, R61 ;  /* 0x0000003d003d7306 */ /* 0x000fe20000200c00 */
[----:B------:R-:W-:Y:S02]  /*1cc0*/  LEA.HI R51, R21, 0xffffff80, RZ, 0x8 ;  /* 0xffffff8015337811 */ /* 0x000fe400078f40ff */
[----:B------:R-:W-:Y:S02]  /*1cd0*/  LOP3.LUT R20, R20, 0xff, RZ, 0xc0, !PT ;  /* 0x000000ff14147812 */ /* 0x000fe400078ec0ff */
[----:B------:R-:W-:-:S02]  /*1ce0*/  SHF.R.U32.HI R21, RZ, 0x10, R21 ;  /* 0x00000010ff157819 */ /* 0x000fc40000011615 */
[----:B------:R-:W-:Y:S01]  /*1cf0*/  LEA.HI R50, R22, 0xffffff80, RZ, 0x8 ;  /* 0xffffff8016327811 */ /* 0x000fe200078f40ff */
[----:B------:R-:W1:Y:S01]  /*1d00*/  I2F.F16 R0, R0 ;  /* 0x0000000000007306 */ /* 0x000e620000200c00 */
[----:B------:R-:W-:Y:S02]  /*1d10*/  LEA.HI R49, R23, 0xffffff80, RZ, 0x8 ;  /* 0xffffff8017317811 */ /* 0x000fe400078f40ff */
[----:B------:R-:W-:Y:S02]  /*1d20*/  IADD3 R20, PT, PT, R20, -0x80, RZ ;  /* 0xffffff8014147810 */ /* 0x000fe40007ffe0ff */
[----:B------:R-:W-:Y:S02]  /*1d30*/  SHF.R.U32.HI R22, RZ, 0x10, R22 ;  /* 0x00000010ff167819 */ /* 0x000fe40000011616 */
[----:B------:R-:W-:Y:S01]  /*1d40*/  SHF.R.U32.HI R23, RZ, 0x10, R23 ;  /* 0x00000010ff177819 */ /* 0x000fe20000011617 */
[----:B------:R-:W-:Y:S01]  /*1d50*/  I2F.F16 R45, R20 ;  /* 0x00000014002d7306 */ /* 0x000fe20000200c00 */
[----:B------:R-:W-:-:S02]  /*1d60*/  LOP3.LUT R21, R21, 0xff, RZ, 0xc0, !PT ;  /* 0x000000ff15157812 */ /* 0x000fc400078ec0ff */
[----:B------:R-:W-:Y:S02]  /*1d70*/  LOP3.LUT R22, R22, 0xff, RZ, 0xc0, !PT ;  /* 0x000000ff16167812 */ /* 0x000fe400078ec0ff */
[----:B------:R-:W-:Y:S02]  /*1d80*/  LOP3.LUT R23, R23, 0xff, RZ, 0xc0, !PT ;  /* 0x000000ff17177812 */ /* 0x000fe400078ec0ff */
[----:B------:R-:W-:Y:S01]  /*1d90*/  IADD3 R21, PT, PT, R21, -0x80, RZ ;  /* 0xffffff8015157810 */ /* 0x000fe20007ffe0ff */
[----:B------:R-:W-:Y:S01]  /*1da0*/  I2F.F16 R63, R63 ;  /* 0x0000003f003f7306 */ /* 0x000fe20000200c00 */
[----:B------:R-:W-:Y:S01]  /*1db0*/  IADD3 R22, PT, PT, R22, -0x80, RZ ;  /* 0xffffff8016167810 */ /* 0x000fe20007ffe0ff */
[----:B-1----:R-:W-:Y:S01]  /*1dc0*/  HADD2.F32 R0, -RZ, R0.H0_H0 ;  /* 0x20000000ff007230 */ /* 0x002fe20000004100 */
[----:B------:R-:W-:Y:S02]  /*1dd0*/  IADD3 R23, PT, PT, R23, -0x80, RZ ;  /* 0xffffff8017177810 */ /* 0x000fe40007ffe0ff */
[----:B------:R-:W-:-:S03]  /*1de0*/  ISETP.NE.AND P1, PT, R36, 0x1, PT ;  /* 0x000000012400780c */ /* 0x000fc60003f25270 */
[----:B------:R-:W-:Y:S01]  /*1df0*/  I2F.F16 R59, R59 ;  /* 0x0000003b003b7306 */ /* 0x000fe20000200c00 */
[----:B0-----:R-:W-:Y:S02]  /*1e00*/  HADD2.F32 R64, -RZ, R2.H1_H1 ;  /* 0x30000002ff407230 */ /* 0x001fe40000004100 */
        /* <DEDUP_REMOVED lines=22> */
[----:B------:R-:W-:Y:S01]  /*1f70*/  IADD3 R53, PT, PT, R13, -0x80, RZ ;  /* 0xffffff800d357810 */ /* 0x000fe20007ffe0ff */
[----:B------:R-:W-:Y:S01]  /*1f80*/  HADD2.F32 R13, -RZ, R2.H0_H0 ;  /* 0x20000002ff0d7230 */ /* 0x000fe20000004100 */
[----:B------:R-:W-:Y:S02]  /*1f90*/  SHF.R.U32.HI R2, RZ, 0x8, R16 ;  /* 0x00000008ff027819 */ /* 0x000fe40000011610 */
[----:B------:R-:W-:Y:S01]  /*1fa0*/  SHF.R.U32.HI R23, RZ, 0x8, R18 ;  /* 0x00000008ff177819 */ /* 0x000fe20000011612 */
[----:B------:R-:W2:Y:S01]  /*1fb0*/  I2F.F16 R52, R52 ;  /* 0x0000003400347306 */ /* 0x000ea20000200c00 */
[----:B------:R-:W-:Y:S02]  /*1fc0*/  LOP3.LUT R2, R2, 0xff, RZ, 0xc0, !PT ;  /* 0x000000ff02027812 */ /* 0x000fe400078ec0ff */
[----:B------:R-:W-:Y:S01]  /*1fd0*/  LOP3.LUT R22, R3, 0xff, RZ, 0xc0, !PT ;  /* 0x000000ff03167812 */ /* 0x000fe200078ec0ff */
[----:B------:R-:W-:Y:S01]  /*1fe0*/  HADD2.F32 R3, -RZ, R44.H0_H0 ;  /* 0x2000002cff037230 */ /* 0x000fe20000004100 */
[----:B------:R-:W-:Y:S01]  /*1ff0*/  IADD3 R55, PT, PT, R2, -0x80, RZ ;  /* 0xffffff8002377810 */ /* 0x000fe20007ffe0ff */
[----:B------:R-:W-:Y:S01]  /*2000*/  HADD2.F32 R2, -RZ, R12.H0_H0 ;  /* 0x2000000cff027230 */ /* 0x000fe20000004100 */
[----:B------:R-:W-:Y:S01]  /*2010*/  LEA.HI R34, R16, 0xffffff80, RZ, 0x8 ;  /* 0xffffff8010227811 */ /* 0x000fe200078f40ff */
[----:B------:R-:W-:Y:S01]  /*2020*/  HADD2.F32 R12, -RZ, R43.H0_H0 ;  /* 0x2000002bff0c7230 */ /* 0x000fe20000004100 */
[----:B------:R-:W-:Y:S01]  /*2030*/  SHF.R.U32.HI R65, RZ, 0x10, R16 ;  /* 0x00000010ff417819 */ /* 0x000fe20000011610 */
[----:B------:R-:W-:Y:S01]  /*2040*/  HADD2.F32 R43, -RZ, R61.H0_H0 ;  /* 0x2000003dff2b7230 */ /* 0x000fe20000004100 */
[----:B------:R3:W-:Y:S01]  /*2050*/  I2F.F16 R16, R58 ;  /* 0x0000003a00107306 */ /* 0x0007e20000200c00 */
[----:B------:R-:W-:Y:S01]  /*2060*/  SHF.R.U32.HI R66, RZ, 0x8, R19 ;  /* 0x00000008ff427819 */ /* 0x000fe20000011613 */
[----:B------:R-:W-:Y:S01]  /*2070*/  HADD2.F32 R44, -RZ, R63.H0_H0 ;  /* 0x2000003fff2c7230 */ /* 0x000fe20000004100 */
[----:B------:R-:W-:Y:S01]  /*2080*/  LOP3.LUT R23, R23, 0xff, RZ, 0xc0, !PT ;  /* 0x000000ff17177812 */ /* 0x000fe200078ec0ff */
[----:B------:R-:W-:Y:S01]  /*2090*/  FFMA.FTZ R61, R3, R13, RZ ;  /* 0x0000000d033d7223 */ /* 0x000fe200000100ff */
[----:B------:R-:W-:Y:S01]  /*20a0*/  FFMA.FTZ R63, R13, R0, RZ ;  /* 0x000000000d3f7223 */ /* 0x000fe200000100ff */
[----:B------:R-:W-:Y:S01]  /*20b0*/  LOP3.LUT R67, R66, 0xff, RZ, 0xc0, !PT ;  /* 0x000000ff42437812 */ /* 0x000fe200078ec0ff */
[----:B-1----:R-:W-:Y:S01]  /*20c0*/  HADD2.F32 R54, -RZ, R54.H0_H0 ;  /* 0x20000036ff367230 */ /* 0x002fe20000004100 */
[----:B------:R-:W-:Y:S01]  /*20d0*/  IADD3 R66, PT, PT, R23, -0x80, RZ ;  /* 0xffffff8017427810 */ /* 0x000fe20007ffe0ff */
[----:B------:R-:W-:Y:S01]  /*20e0*/  HADD2.F32 R23, -RZ, R59.H0_H0 ;  /* 0x2000003bff177230 */ /* 0x000fe20000004100 */
[----:B---3--:R-:W-:Y:S01]  /*20f0*/  IADD3 R58, PT, PT, R22, -0x80, RZ ;  /* 0xffffff80163a7810 */ /* 0x008fe20007ffe0ff */
[----:B------:R-:W-:-:S02]  /*2100*/  HADD2.F32 R22, -RZ, R46.H0_H0 ;  /* 0x2000002eff167230 */ /* 0x000fc40000004100 */
[C---:B------:R-:W-:Y:S01]  /*2110*/  FFMA.FTZ R46, R13.reuse, R12, RZ ;  /* 0x0000000c0d2e7223 */ /* 0x040fe200000100ff */
[----:B------:R-:W-:Y:S01]  /*2120*/  FFMA.FTZ R13, R13, R2, RZ ;  /* 0x000000020d0d7223 */ /* 0x000fe200000100ff */
[----:B------:R-:W-:Y:S01]  /*2130*/  LOP3.LUT R65, R65, 0xff, RZ, 0xc0, !PT ;  /* 0x000000ff41417812 */ /* 0x000fe200078ec0ff */
[C---:B------:R-:W-:Y:S01]  /*2140*/  FFMA.FTZ R69, R64.reuse, R23, R63 ;  /* 0x0000001740457223 */ /* 0x040fe2000001003f */
[C---:B------:R-:W-:Y:S01]  /*2150*/  FFMA.FTZ R71, R64.reuse, R43, R46 ;  /* 0x0000002b40477223 */ /* 0x040fe2000001002e */
[----:B------:R-:W-:Y:S01]  /*2160*/  FFMA.FTZ R70, R64, R44, R13 ;  /* 0x0000002c40467223 */ /* 0x000fe2000001000d */
[----:B------:R-:W-:Y:S02]  /*2170*/  HADD2.F32 R13, -RZ, R45.H0_H0 ;  /* 0x2000002dff0d7230 */ /* 0x000fe40000004100 */
[----:B------:R-:W-:Y:S01]  /*2180*/  FFMA.FTZ R68, R22, R64, R61 ;  /* 0x0000004016447223 */ /* 0x000fe2000001003d */
[----:B------:R-:W-:Y:S01]  /*2190*/  HADD2.F32 R45, -RZ, R56.H0_H0 ;  /* 0x20000038ff2d7230 */ /* 0x000fe20000004100 */
[----:B------:R-:W-:Y:S01]  /*21a0*/  LEA.HI R35, R17, 0xffffff80, RZ, 0x8 ;  /* 0xffffff8011237811 */ /* 0x000fe200078f40ff */
[----:B------:R-:W-:Y:S01]  /*21b0*/  HADD2.F32 R46, -RZ, R60.H0_H0 ;  /* 0x2000003cff2e7230 */ /* 0x000fe20000004100 */
[----:B------:R-:W-:Y:S01]  /*21c0*/  SHF.R.U32.HI R63, RZ, 0x10, R17 ;  /* 0x00000010ff3f7819 */ /* 0x000fe20000011611 */
[----:B------:R-:W1:Y:S01]  /*21d0*/  I2F.F16 R53, R53 ;  /* 0x0000003500357306 */ /* 0x000e620000200c00 */
[----:B------:R-:W-:Y:S01]  /*21e0*/  IADD3 R17, PT, PT, R67, -0x80, RZ ;  /* 0xffffff8043117810 */ /* 0x000fe20007ffe0ff */
[C---:B------:R-:W-:Y:S01]  /*21f0*/  FFMA.FTZ R64, R62.reuse, R45, R69 ;  /* 0x0000002d3e407223 */ /* 0x040fe20000010045 */
[----:B------:R-:W-:Y:S01]  /*2200*/  IADD3 R61, PT, PT, R65, -0x80, RZ ;  /* 0xffffff80413d7810 */ /* 0x000fe20007ffe0ff */
[----:B------:R-:W-:Y:S01]  /*2210*/  FFMA.FTZ R65, R13, R62, R68 ;  /* 0x0000003e0d417223 */ /* 0x000fe20000010044 */
[C---:B------:R-:W-:Y:S01]  /*2220*/  FFMA.FTZ R71, R62.reuse, R46, R71 ;  /* 0x0000002e3e477223 */ /* 0x040fe20000010047 */
[----:B------:R-:W-:Y:S01]  /*2230*/  FFMA.FTZ R67, R62, R47, R70 ;  /* 0x0000002f3e437223 */ /* 0x000fe20000010046 */
[----:B------:R-:W-:Y:S01]  /*2240*/  LEA.HI R37, R18, 0xffffff80, RZ, 0x8 ;  /* 0xffffff8012257811 */ /* 0x000fe200078f40ff */
[----:B------:R-:W3:Y:S01]  /*2250*/  I2F.F16 R55, R55 ;  /* 0x0000003700377306 */ /* 0x000ee20000200c00 */
[----:B------:R-:W-:Y:S01]  /*2260*/  SHF.R.U32.HI R62, RZ, 0x10, R19 ;  /* 0x00000010ff3e7819 */ /* 0x000fe20000011613 */
[----:B------:R-:W-:Y:S01]  /*2270*/  HADD2.F32 R60, -RZ, R49.H0_H0 ;  /* 0x20000031ff3c7230 */ /* 0x000fe20000004100 */
[----:B------:R-:W-:Y:S01]  /*2280*/  SHF.R.U32.HI R18, RZ, 0x10, R18 ;  /* 0x00000010ff127819 */ /* 0x000fe20000011612 */
[----:B------:R-:W-:Y:S01]  /*2290*/  HADD2.F32 R56, -RZ, R51.H0_H0 ;  /* 0x20000033ff387230 */ /* 0x000fe20000004100 */
[----:B------:R-:W-:Y:S01]  /*22a0*/  LOP3.LUT R63, R63, 0xff, RZ, 0xc0, !PT ;  /* 0x000000ff3f3f7812 */ /* 0x000fe200078ec0ff */
[----:B------:R-:W-:Y:S01]  /*22b0*/  FFMA.FTZ R65, R48, R57, R65 ;  /* 0x0000003930417223 */ /* 0x000fe20000010041 */
[----:B------:R-:W-:Y:S01]  /*22c0*/  LOP3.LUT R62, R62, 0xff, RZ, 0xc0, !PT ;  /* 0x000000ff3e3e7812 */ /* 0x000fe200078ec0ff */
[----:B------:R-:W4:Y:S01]  /*22d0*/  I2F.F16 R58, R58 ;  /* 0x0000003a003a7306 */ /* 0x000f220000200c00 */
[----:B------:R-:W-:Y:S01]  /*22e0*/  LOP3.LUT R18, R18, 0xff, RZ, 0xc0, !PT ;  /* 0x000000ff12127812 */ /* 0x000fe200078ec0ff */
[----:B------:R-:W-:Y:S01]  /*22f0*/  FFMA.FTZ R68, R57, R50, R71 ;  /* 0x0000003239447223 */ /* 0x000fe20000010047 */
[----:B------:R-:W-:Y:S01]  /*2300*/  IADD3 R63, PT, PT, R63, -0x80, RZ ;  /* 0xffffff803f3f7810 */ /* 0x000fe20007ffe0ff */
[----:B------:R-:W-:Y:S01]  /*2310*/  FFMA.FTZ R67, R57, R60, R67 ;  /* 0x0000003c39437223 */ /* 0x000fe20000010043 */
[----:B------:R-:W-:Y:S01]  /*2320*/  IADD3 R62, PT, PT, R62, -0x80, RZ ;  /* 0xffffff803e3e7810 */ /* 0x000fe20007ffe0ff */
[----:B--2---:R-:W-:Y:S01]  /*2330*/  HADD2.F32 R52, -RZ, R52.H0_H0 ;  /* 0x20000034ff347230 */ /* 0x004fe20000004100 */
[----:B------:R-:W-:Y:S01]  /*2340*/  IADD3 R49, PT, PT, R18, -0x80, RZ ;  /* 0xffffff8012317810 */ /* 0x000fe20007ffe0ff */
[----:B------:R2:W4:Y:S01]  /*2350*/  I2F.F16 R59, R66 ;  /* 0x00000042003b7306 */ /* 0x0005220000200c00 */
[----:B------:R-:W-:Y:S01]  /*2360*/  LEA.HI R19, R19, 0xffffff80, RZ, 0x8 ;  /* 0xffffff8013137811 */ /* 0x000fe200078f40ff */
[----:B-1----:R-:W-:-:S02]  /*2370*/  HADD2.F32 R53, -RZ, R53.H0_H0 ;  /* 0x20000035ff357230 */ /* 0x002fc40000004100 */
[----:B---3--:R-:W-:Y:S02]  /*2380*/  HADD2.F32 R55, -RZ, R55.H0_H0 ;  /* 0x20000037ff377230 */ /* 0x008fe40000004100 */
[----:B0-----:R-:W-:Y:S02]  /*2390*/  HADD2.F32 R18, -RZ, R21.H0_H0 ;  /* 0x20000015ff127230 */ /* 0x001fe40000004100 */
[----:B------:R-:W-:Y:S01]  /*23a0*/  I2F.F16 R17, R17 ;  /* 0x0000001100117306 */ /* 0x000fe20000200c00 */
[----:B--2---:R-:W-:Y:S01]  /*23b0*/  FFMA.FTZ R66, R57, R56, R64 ;  /* 0x0000003839427223 */ /* 0x004fe20000010040 */
[--C-:B------:R-:W-:Y:S02]  /*23c0*/  HADD2.F32 R57, -RZ, R20.reuse.H0_H0 ;  /* 0x20000014ff397230 */ /* 0x100fe40000004100 */
[----:B------:R-:W-:Y:S02]  /*23d0*/  HADD2.F32 R64, -RZ, R20.H1_H1 ;  /* 0x30000014ff407230 */ /* 0x000fe40000004100 */
[----:B------:R-:W-:-:S02]  /*23e0*/  HADD2.F32 R20, -RZ, R16.H0_H0 ;  /* 0x20000010ff147230 */ /* 0x000fc40000004100 */
[----:B------:R-:W-:Y:S01]  /*23f0*/  FFMA.FTZ R16, R54, R57, R65 ;  /* 0x0000003936107223 */ /* 0x000fe20000010041 */
[----:B------:R-:W0:Y:S01]  /*2400*/  I2F.F16 R61, R61 ;  /* 0x0000003d003d7306 */ /* 0x000e220000200c00 */
[----:B----4-:R-:W-:Y:S02]  /*2410*/  HADD2.F32 R58, -RZ, R58.H0_H0 ;  /* 0x2000003aff3a7230 */ /* 0x010fe40000004100 */
[----:B------:R-:W-:Y:S01]  /*2420*/  FFMA.FTZ R68, R57, R53, R68 ;  /* 0x0000003539447223 */ /* 0x000fe20000010044 */
[----:B------:R-:W-:Y:S02]  /*2430*/  HADD2.F32 R59, -RZ, R59.H0_H0 ;  /* 0x2000003bff3b7230 */ /* 0x000fe40000004100 */
[----:B------:R-:W-:Y:S01]  /*2440*/  FFMA.FTZ R16, R55, R64, R16 ;  /* 0x0000004037107223 */ /* 0x000fe20000010010 */
[----:B------:R-:W-:Y:S01]  /*2450*/  HADD2.F32 R21, -RZ, R21.H1_H1 ;  /* 0x30000015ff157230 */ /* 0x000fe20000004100 */
[----:B------:R1:W2:Y:S01]  /*2460*/  I2F.F16 R51, R63 ;  /* 0x0000003f00337306 */ /* 0x0002a20000200c00 */
[----:B------:R-:W-:Y:S01]  /*2470*/  FFMA.FTZ R68, R64, R59, R68 ;  /* 0x0000003b40447223 */ /* 0x000fe20000010044 */
[----:B0-----:R-:W-:-:S06]  /*2480*/  HADD2.F32 R61, -RZ, R61.H0_H0 ;  /* 0x2000003dff3d7230 */ /* 0x001fcc0000004100 */
[----:B------:R0:W3:Y:S01]  /*2490*/  I2F.F16 R69, R49 ;  /* 0x0000003100457306 */ /* 0x0000e20000200c00 */
[C---:B-1----:R-:W-:Y:S01]  /*24a0*/  FFMA.FTZ R63, R57.reuse, R52, R66 ;  /* 0x00000034393f7223 */ /* 0x042fe20000010042 */
[----:B------:R-:W-:-:S03]  /*24b0*/  FFMA.FTZ R66, R57, R20, R67 ;  /* 0x0000001439427223 */ /* 0x000fc60000010043 */
[----:B------:R-:W-:Y:S01]  /*24c0*/  FFMA.FTZ R63, R64, R58, R63 ;  /* 0x0000003a403f7223 */ /* 0x000fe2000001003f */
[----:B--2---:R-:W-:Y:S02]  /*24d0*/  HADD2.F32 R51, -RZ, R51.H0_H0 ;  /* 0x20000033ff337230 */ /* 0x004fe40000004100 */
[----:B------:R-:W1:Y:S01]  /*24e0*/  I2F.F16 R62, R62 ;  /* 0x0000003e003e7306 */ /* 0x000e620000200c00 */
[----:B0-----:R-:W-:Y:S02]  /*24f0*/  HADD2.F32 R49, -RZ, R17.H0_H0 ;  /* 0x20000011ff317230 */ /* 0x001fe40000004100 */
[----:B------:R-:W-:Y:S01]  /*2500*/  FFMA.FTZ R17, R61, R18, R16 ;  /* 0x000000123d117223 */ /* 0x000fe20000010010 */
[----:B------:R-:W-:Y:S01]  /*2510*/  FFMA.FTZ R72, R18, R51, R63 ;  /* 0x0000003312487223 */ /* 0x000fe2000001003f */
[----:B------:R-:W-:Y:S02]  /*2520*/  HADD2.F32 R63, -RZ, R95.H0_H0 ;  /* 0x2000005fff3f7230 */ /* 0x000fe40000004100 */
[----:B------:R-:W-:Y:S01]  /*2530*/  FFMA.FTZ R65, R64, R49, R66 ;  /* 0x0000003140417223 */ /* 0x000fe20000010042 */
[----:B---3--:R-:W-:Y:S01]  /*2540*/  HADD2.F32 R57, -RZ, R69.H0_H0 ;  /* 0x20000045ff397230 */ /* 0x008fe20000004100 */
[----:B------:R-:W0:Y:S01]  /*2550*/  I2F.F16 R34, R34 ;  /* 0x0000002200227306 */ /* 0x000e220000200c00 */
[----:B------:R-:W-:-:S02]  /*2560*/  HADD2.F32 R64, -RZ, R97.H1_H1 ;  /* 0x30000061ff407230 */ /* 0x000fc40000004100 */
        /* <DEDUP_REMOVED lines=8> */
[----:B------:R1:W2:Y:S01]  /*25f0*/  I2F.F16 R71, R19 ;  /* 0x0000001300477306 */ /* 0x0002a20000200c00 */
[----:B------:R-:W-:Y:S02]  /*2600*/  HADD2.F32 R35, -RZ, R95.H1_H1 ;  /* 0x3000005fff237230 */ /* 0x000fe40000004100 */
[----:B------:R-:W-:Y:S01]  /*2610*/  FMUL.FTZ R16, R65, R16 ;  /* 0x0000001041107220 */ /* 0x000fe20000410000 */
[----:B------:R-:W-:Y:S01]  /*2620*/  FFMA.FTZ R17, R21, R66, R72 ;  /* 0x0000004215117223 */ /* 0x000fe20000010048 */
[----:B0-----:R-:W-:-:S03]  /*2630*/  HADD2.F32 R70, -RZ, R37.H0_H0 ;  /* 0x20000025ff467230 */ /* 0x001fc60000004100 */
[----:B------:R-:W-:Y:S01]  /*2640*/  FMUL.FTZ R17, R64, R17 ;  /* 0x0000001140117220 */ /* 0x000fe20000410000 */
[----:B-1----:R-:W-:Y:S01]  /*2650*/  FFMA.FTZ R19, R18, R57, R68 ;  /* 0x0000003912137223 */ /* 0x002fe20000010044 */
[----:B------:R-:W-:-:S03]  /*2660*/  F2FP.F16.F32.PACK_AB R16, RZ, R16 ;  /* 0x00000010ff10723e */ /* 0x000fc600000000ff */
[----:B------:R-:W-:Y:S01]  /*2670*/  FFMA.FTZ R18, R21, R70, R19 ;  /* 0x0000004615127223 */ /* 0x000fe20000010013 */
[----:B------:R-:W-:Y:S01]  /*2680*/  F2FP.F16.F32.PACK_AB R17, RZ, R17 ;  /* 0x00000011ff11723e */ /* 0x000fe200000000ff */
[----:B--2---:R-:W-:Y:S02]  /*2690*/  HADD2.F32 R68, -RZ, R71.H0_H0 ;  /* 0x20000047ff447230 */ /* 0x004fe40000004100 */
        /* <DEDUP_REMOVED lines=64> */
.L_x_3097:
[----:B-----5:R0:W5:Y:S04]  /*2aa0*/  LDG.E.128.CONSTANT R20, desc[UR8][R26.64] ;  /* 0x000000081a147981 */ /* 0x020168000c1e9d00 */
[----:B------:R0:W5:Y:S04]  /*2ab0*/  LDG.E.128.CONSTANT R16, desc[UR8][R28.64] ;  /* 0x000000081c107981 */ /* 0x000168000c1e9d00 */
[----:B------:R-:W5:Y:S01]  /*2ac0*/  LDG.E.128.CONSTANT R32, desc[UR8][R32.64] ;  /* 0x0000000820207981 */ /* 0x000f62000c1e9d00 */
[----:B------:R-:W-:-:S04]  /*2ad0*/  @!P0 IADD3 R0, PT, PT, R10, 0x1, RZ ;  /* 0x000000010a008810 */ /* 0x000fc80007ffe0ff */
[----:B------:R-:W-:Y:S01]  /*2ae0*/  @!P0 MOV R10, R0 ;  /* 0x00000000000a8202 */ /* 0x000fe20000000f00 */
[----:B0-----:R-:W-:Y:S06]  /*2af0*/  @!P2 BRA `(.L_x_3098) ;  /* 0x0000000c00eca947 */ /* 0x001fec0003800000 */
        /* <DEDUP_REMOVED lines=16> */
[----:B------:R-:W-:Y:S01]  /*2c00*/  LEA.HI R53, R32, 0xffffff80, RZ, 0x8 ;  /* 0xffffff8020357811 */ /* 0x000fe200078f40ff */
[----:B------:R1:W-:Y:S01]  /*2c10*/  I2F.F16 R51, R3 ;  /* 0x0000000300337306 */ /* 0x0003e20000200c00 */
[----:B0-----:R-:W-:Y:S02]  /*2c20*/  SHF.R.U32.HI R2, RZ, 0x8, R33 ;  /* 0x00000008ff027819 */ /* 0x001fe40000011621 */
[----:B------:R-:W-:Y:S02]  /*2c30*/  LOP3.LUT R13, R13, 0xff, RZ, 0xc0, !PT ;  /* 0x000000ff0d0d7812 */ /* 0x000fe400078ec0ff */
[----:B------:R-:W-:Y:S02]  /*2c40*/  LOP3.LUT R2, R2, 0xff, RZ, 0xc0, !PT ;  /* 0x000000ff02027812 */ /* 0x000fe400078ec0ff */
[----:B------:R-:W-:Y:S01]  /*2c50*/  SHF.R.U32.HI R32, RZ, 0x10, R32 ;  /* 0x00000010ff207819 */ /* 0x000fe20000011620 */
[----:B------:R-:W-:Y:S01]  /*2c60*/  I2F.F16 R45, R45 ;  /* 0x0000002d002d7306 */ /* 0x000fe20000200c00 */
[----:B------:R-:W-:-:S02]  /*2c70*/  IADD3 R62, PT, PT, R2, -0x80, RZ ;  /* 0xffffff80023e7810 */ /* 0x000fc40007ffe0ff */
[----:B-1----:R-:W0:Y:S01]  /*2c80*/  LDS.64 R2, [UR4+0x10] ;  /* 0x00001004ff027984 */ /* 0x002e220008000a00 */
[----:B------:R-:W-:Y:S02]  /*2c90*/  IADD3 R65, PT, PT, R13, -0x80, RZ ;  /* 0xffffff800d417810 */ /* 0x000fe40007ffe0ff */
[C---:B------:R-:W-:Y:S02]  /*2ca0*/  LEA.HI R54, R33.reuse, 0xffffff80, RZ, 0x8 ;  /* 0xffffff8021367811 */ /* 0x040fe400078f40ff */
[----:B------:R-:W-:Y:S01]  /*2cb0*/  LOP3.LUT R0, R33, 0xff, RZ, 0xc0, !PT ;  /* 0x000000ff21007812 */ /* 0x000fe200078ec0ff */
[----:B------:R-:W-:Y:S01]  /*2cc0*/  I2F.F16 R64, R64 ;  /* 0x0000004000407306 */ /* 0x000fe20000200c00 */
[----:B------:R-:W-:Y:S02]  /*2cd0*/  LOP3.LUT R32, R32, 0xff, RZ, 0xc0, !PT ;  /* 0x000000ff20207812 */ /* 0x000fe400078ec0ff */
[----:B------:R-:W-:Y:S02]  /*2ce0*/  SHF.R.U32.HI R33, RZ, 0x10, R33 ;  /* 0x00000010ff217819 */ /* 0x000fe40000011621 */
[----:B------:R-:W-:-:S02]  /*2cf0*/  IADD3 R32, PT, PT, R32, -0x80, RZ ;  /* 0xffffff8020207810 */ /* 0x000fc40007ffe0ff */
[----:B------:R-:W-:Y:S01]  /*2d00*/  IADD3 R0, PT, PT, R0, -0x80, RZ ;  /* 0xffffff8000007810 */ /* 0x000fe20007ffe0ff */
[----:B------:R-:W-:Y:S01]  /*2d10*/  I2F.F16 R62, R62 ;  /* 0x0000003e003e7306 */ /* 0x000fe20000200c00 */
[----:B------:R-:W-:Y:S02]  /*2d20*/  LOP3.LUT R33, R33, 0xff, RZ, 0xc0, !PT ;  /* 0x000000ff21217812 */ /* 0x000fe400078ec0ff */
[----:B------:R-:W-:Y:S02]  /*2d30*/  LEA.HI R55, R34, 0xffffff80, RZ, 0x8 ;  /* 0xffffff8022377811 */ /* 0x000fe400078f40ff */
[----:B------:R-:W-:Y:S02]  /*2d40*/  LEA.HI R46, R35, 0xffffff80, RZ, 0x8 ;  /* 0xffffff80232e7811 */ /* 0x000fe400078f40ff */
[----:B------:R-:W-:Y:S01]  /*2d50*/  SHF.R.U32.HI R34, RZ, 0x10, R34 ;  /* 0x00000010ff227819 */ /* 0x000fe20000011622 */
[----:B------:R-:W-:Y:S01]  /*2d60*/  I2F.F16 R50, R32 ;  /* 0x0000002000327306 */ /* 0x000fe20000200c00 */
[----:B------:R-:W-:-:S02]  /*2d70*/  SHF.R.U32.HI R35, RZ, 0x10, R35 ;  /* 0x00000010ff237819 */ /* 0x000fc40000011623 */
[----:B------:R-:W-:Y:S02]  /*2d80*/  IADD3 R33, PT, PT, R33, -0x80, RZ ;  /* 0xffffff8021217810 */ /* 0x000fe40007ffe0ff */
[----:B------:R-:W-:Y:S02]  /*2d90*/  LOP3.LUT R34, R34, 0xff, RZ, 0xc0, !PT ;  /* 0x000000ff22227812 */ /* 0x000fe400078ec0ff */
[----:B------:R-:W-:Y:S01]  /*2da0*/  LOP3.LUT R35, R35, 0xff, RZ, 0xc0, !PT ;  /* 0x000000ff23237812 */ /* 0x000fe200078ec0ff */
[----:B------:R-:W1:Y:S01]  /*2db0*/  I2F.F16 R0, R0 ;  /* 0x0000000000007306 */ /* 0x000e620000200c00 */
[----:B------:R-:W-:Y:S02]  /*2dc0*/  IADD3 R34, PT, PT, R34, -0x80, RZ ;  /* 0xffffff8022227810 */ /* 0x000fe40007ffe0ff */
[----:B------:R-:W-:Y:S02]  /*2dd0*/  IADD3 R35, PT, PT, R35, -0x80, RZ ;  /* 0xffffff8023237810 */ /* 0x000fe40007ffe0ff */
[----:B------:R-:W-:-:S03]  /*2de0*/  ISETP.NE.AND P1, PT, R36, 0x1, PT ;  /* 0x000000012400780c */ /* 0x000fc60003f25270 */
[----:B------:R-:W-:Y:S01]  /*2df0*/  I2F.F16 R60, R33 ;  /* 0x00000021003c7306 */ /* 0x000fe20000200c00 */
[----:B0-----:R-:W-:Y:S02]  /*2e00*/  HADD2.F32 R66, -RZ, R2.H1_H1 ;  /* 0x30000002ff427230 */ /* 0x001fe40000004100 */
[--C-:B------:R-:W-:Y:S02]  /*2e10*/  HADD2.F32 R63, -RZ, R3.reuse.H0_H0 ;  /* 0x20000003ff3f7230 */ /* 0x100fe40000004100 */
[----:B------:R-:W-:-:S03]  /*2e20*/  HADD2.F32 R58, -RZ, R3.H1_H1 ;  /* 0x30000003ff3a7230 */ /* 0x000fc60000004100 */
[----:B------:R-:W-:Y:S01]  /*2e30*/  I2F.F16 R65, R65 ;  /* 0x0000004100417306 */ /* 0x000fe20000200c00 */
[----:B-1----:R-:W-:-:S07]  /*2e40*/  HADD2.F32 R0, -RZ, R0.H0_H0 ;  /* 0x20000000ff007230 */ /* 0x002fce0000004100 */
[----:B------:R-:W-:Y:S08]  /*2e50*/  I2F.F16 R61, R34 ;  /* 0x00000022003d7306 */ /* 0x000ff00000200c00 */
        /* <DEDUP_REMOVED lines=41> */
[----:B------:R-:W-:Y:S01]  /*30f0*/  FFMA.FTZ R51, R3, R13, RZ ;  /* 0x0000000d03337223 */ /* 0x000fe200000100ff */
[----:B------:R-:W-:-:S02]  /*3100*/  HADD2.F32 R35, -RZ, R62.H0_H0 ;  /* 0x2000003eff237230 */ /* 0x000fc40000004100 */
[C---:B------:R-:W-:Y:S01]  /*3110*/  FFMA.FTZ R64, R13.reuse, R12, RZ ;  /* 0x0000000c0d407223 */ /* 0x040fe200000100ff */
[----:B------:R-:W-:Y:S02]  /*3120*/  HADD2.F32 R47, -RZ, R65.H0_H0 ;  /* 0x20000041ff2f7230 */ /* 0x000fe40000004100 */
[C---:B------:R-:W-:Y:S01]  /*3130*/  FFMA.FTZ R65, R13.reuse, R0, RZ ;  /* 0x000000000d417223 */ /* 0x040fe200000100ff */
[----:B------:R-:W-:Y:S01]  /*3140*/  FFMA.FTZ R76, R13, R2, RZ ;  /* 0x000000020d4c7223 */ /* 0x000fe200000100ff */
[----:B------:R-:W-:Y:S01]  /*3150*/  FFMA.FTZ R70, R34, R66, R51 ;  /* 0x0000004222467223 */ /* 0x000fe20000010033 */
[----:B------:R-:W-:Y:S02]  /*3160*/  HADD2.F32 R13, -RZ, R50.H0_H0 ;  /* 0x20000032ff0d7230 */ /* 0x000fe40000004100 */
[C---:B------:R-:W-:Y:S01]  /*3170*/  FFMA.FTZ R74, R66.reuse, R45, R64 ;  /* 0x0000002d424a7223 */ /* 0x040fe20000010040 */
[----:B------:R-:W-:Y:S02]  /*3180*/  HADD2.F32 R50, -RZ, R60.H0_H0 ;  /* 0x2000003cff327230 */ /* 0x000fe40000004100 */
[----:B------:R-:W-:Y:S01]  /*3190*/  FFMA.FTZ R72, R66, R35, R65 ;  /* 0x0000002342487223 */ /* 0x000fe20000010041 */
[----:B------:R-:W-:-:S02]  /*31a0*/  HADD2.F32 R51, -RZ, R61.H0_H0 ;  /* 0x2000003dff337230 */ /* 0x000fc40000004100 */
[----:B------:R-:W-:Y:S01]  /*31b0*/  FFMA.FTZ R71, R66, R47, R76 ;  /* 0x0000002f42477223 */ /* 0x000fe2000001004c */
[----:B------:R-:W-:Y:S01]  /*31c0*/  SHF.R.U32.HI R64, RZ, 0x10, R25 ;  /* 0x00000010ff407819 */ /* 0x000fe20000011619 */
[----:B------:R-:W-:Y:S01]  /*31d0*/  FFMA.FTZ R70, R13, R63, R70 ;  /* 0x0000003f0d467223 */ /* 0x000fe20000010046 */
[----:B------:R-:W-:Y:S01]  /*31e0*/  LOP3.LUT R67, R67, 0xff, RZ, 0xc0, !PT ;  /* 0x000000ff43437812 */ /* 0x000fe200078ec0ff */
[C---:B------:R-:W-:Y:S01]  /*31f0*/  FFMA.FTZ R65, R63.reuse, R50, R72 ;  /* 0x000000323f417223 */ /* 0x040fe20000010048 */
[C---:B------:R-:W-:Y:S01]  /*3200*/  FFMA.FTZ R74, R63.reuse, R51, R74 ;  /* 0x000000333f4a7223 */ /* 0x040fe2000001004a */
[----:B------:R-:W-:Y:S01]  /*3210*/  FFMA.FTZ R71, R63, R52, R71 ;  /* 0x000000343f477223 */ /* 0x000fe20000010047 */
[----:B------:R-:W-:Y:S01]  /*3220*/  LOP3.LUT R64, R64, 0xff, RZ, 0xc0, !PT ;  /* 0x000000ff40407812 */ /* 0x000fe200078ec0ff */
[----:B------:R-:W4:Y:S01]  /*3230*/  I2F.F16 R57, R57 ;  /* 0x0000003900397306 */ /* 0x000f220000200c00 */
[----:B------:R-:W-:Y:S01]  /*3240*/  SHF.R.U32.HI R61, RZ, 0x10, R26 ;  /* 0x00000010ff3d7819 */ /* 0x000fe2000001161a */
[----:B------:R-:W-:Y:S01]  /*3250*/  FFMA.FTZ R74, R58, R55, R74 ;  /* 0x000000373a4a7223 */ /* 0x000fe2000001004a */
[----:B------:R-:W-:Y:S01]  /*3260*/  SHF.R.U32.HI R63, RZ, 0x10, R27 ;  /* 0x00000010ff3f7819 */ /* 0x000fe2000001161b */
[----:B-1----:R-:W-:Y:S01]  /*3270*/  HADD2.F32 R56, -RZ, R56.H0_H0 ;  /* 0x20000038ff387230 */ /* 0x002fe20000004100 */
[----:B------:R-:W-:Y:S01]  /*3280*/  LEA.HI R43, R25, 0xffffff80, RZ, 0x8 ;  /* 0xffffff80192b7811 */ /* 0x000fe200078f40ff */
[----:B--2---:R-:W-:Y:S01]  /*3290*/  HADD2.F32 R48, -RZ, R48.H0_H0 ;  /* 0x20000030ff307230 */ /* 0x004fe20000004100 */
[----:B------:R-:W-:Y:S01]  /*32a0*/  LEA.HI R44, R26, 0xffffff80, RZ, 0x8 ;  /* 0xffffff801a2c7811 */ /* 0x000fe200078f40ff */
[----:B------:R-:W1:Y:S01]  /*32b0*/  I2F.F16 R24, R24 ;  /* 0x0000001800187306 */ /* 0x000e620000200c00 */
[----:B------:R-:W-:Y:S01]  /*32c0*/  IADD3 R25, PT, PT, R69, -0x80, RZ ;  /* 0xffffff8045197810 */ /* 0x000fe20007ffe0ff */
[----:B------:R-:W-:Y:S01]  /*32d0*/  FFMA.FTZ R69, R58, R54, R65 ;  /* 0x000000363a457223 */ /* 0x000fe20000010041 */
[----:B------:R-:W-:Y:S01]  /*32e0*/  IADD3 R60, PT, PT, R67, -0x80, RZ ;  /* 0xffffff80433c7810 */ /* 0x000fe20007ffe0ff */
[----:B------:R-:W-:Y:S01]  /*32f0*/  FFMA.FTZ R67, R53, R58, R70 ;  /* 0x0000003a35437223 */ /* 0x000fe20000010046 */
[----:B------:R-:W-:Y:S01]  /*3300*/  IADD3 R26, PT, PT, R64, -0x80, RZ ;  /* 0xffffff80401a7810 */ /* 0x000fe20007ffe0ff */
[----:B------:R-:W-:Y:S01]  /*3310*/  FFMA.FTZ R64, R58, R46, R71 ;  /* 0x0000002e3a407223 */ /* 0x000fe20000010047 */
[----:B------:R-:W-:Y:S01]  /*3320*/  LOP3.LUT R61, R61, 0xff, RZ, 0xc0, !PT ;  /* 0x000000ff3d3d7812 */ /* 0x000fe200078ec0ff */
[----:B------:R-:W2:Y:S01]  /*3330*/  I2F.F16 R59, R59 ;  /* 0x0000003b003b7306 */ /* 0x000ea20000200c00 */
[----:B------:R-:W-:Y:S01]  /*3340*/  LOP3.LUT R63, R63, 0xff, RZ, 0xc0, !PT ;  /* 0x000000ff3f3f7812 */ /* 0x000fe200078ec0ff */
[--C-:B0-----:R-:W-:Y:S01]  /*3350*/  HADD2.F32 R58, -RZ, R32.reuse.H0_H0 ;  /* 0x20000020ff3a7230 */ /* 0x101fe20000004100 */
[----:B------:R-:W-:Y:S01]  /*3360*/  IADD3 R61, PT, PT, R61, -0x80, RZ ;  /* 0xffffff803d3d7810 */ /* 0x000fe20007ffe0ff */
[----:B---3--:R-:W-:Y:S01]  /*3370*/  HADD2.F32 R49, -RZ, R49.H0_H0 ;  /* 0x20000031ff317230 */ /* 0x008fe20000004100 */
[----:B------:R-:W-:Y:S01]  /*3380*/  IADD3 R63, PT, PT, R63, -0x80, RZ ;  /* 0xffffff803f3f7810 */ /* 0x000fe20007ffe0ff */
[----:B----4-:R-:W-:Y:S01]  /*3390*/  HADD2.F32 R57, -RZ, R57.H0_H0 ;  /* 0x20000039ff397230 */ /* 0x010fe20000004100 */
[----:B------:R-:W-:Y:S01]  /*33a0*/  LEA.HI R72, R27, 0xffffff80, RZ, 0x8 ;  /* 0xffffff801b487811 */ /* 0x000fe200078f40ff */
[----:B------:R-:W0:Y:S01]  /*33b0*/  I2F.F16 R62, R68 ;  /* 0x00000044003e7306 */ /* 0x000e220000200c00 */
[----:B------:R-:W-:-:S02]  /*33c0*/  HADD2.F32 R65, -RZ, R32.H1_H1 ;  /* 0x30000020ff417230 */ /* 0x000fc40000004100 */
[----:B------:R-:W-:Y:S01]  /*33d0*/  FFMA.FTZ R67, R56, R58, R67 ;  /* 0x0000003a38437223 */ /* 0x000fe20000010043 */
[----:B-1----:R-:W-:Y:S02]  /*33e0*/  HADD2.F32 R32, -RZ, R24.H0_H0 ;  /* 0x20000018ff207230 */ /* 0x002fe40000004100 */
[C---:B------:R-:W-:Y:S01]  /*33f0*/  FFMA.FTZ R66, R58.reuse, R48, R69 ;  /* 0x000000303a427223 */ /* 0x040fe20000010045 */
[C---:B------:R-:W-:Y:S01]  /*3400*/  FFMA.FTZ R69, R58.reuse, R49, R74 ;  /* 0x000000313a457223 */ /* 0x040fe2000001004a */
[----:B------:R-:W-:Y:S01]  /*3410*/  FFMA.FTZ R71, R58, R57, R64 ;  /* 0x000000393a477223 */ /* 0x000fe20000010040 */
[----:B--2---:R-:W-:Y:S01]  /*3420*/  HADD2.F32 R59, -RZ, R59.H0_H0 ;  /* 0x2000003bff3b7230 */ /* 0x004fe20000004100 */
[----:B------:R-:W1:Y:S01]  /*3430*/  I2F.F16 R25, R25 ;  /* 0x0000001900197306 */ /* 0x000e620000200c00 */
[--C-:B------:R-:W-:Y:S02]  /*3440*/  HADD2.F32 R27, -RZ, R33.reuse.H0_H0 ;  /* 0x20000021ff1b7230 */ /* 0x100fe40000004100 */
[----:B------:R-:W-:Y:S01]  /*3450*/  FFMA.FTZ R67, R32, R65, R67 ;  /* 0x0000004120437223 */ /* 0x000fe20000010043 */
[----:B------:R-:W-:-:S02]  /*3460*/  HADD2.F32 R33, -RZ, R33.H1_H1 ;  /* 0x30000021ff217230 */ /* 0x000fc40000004100 */
[C---:B------:R-:W-:Y:S01]  /*3470*/  FFMA.FTZ R66, R65.reuse, R59, R66 ;  /* 0x0000003b41427223 */ /* 0x040fe20000010042 */
[----:B0-----:R-:W-:Y:S01]  /*3480*/  HADD2.F32 R62, -RZ, R62.H0_H0 ;  /* 0x2000003eff3e7230 */ /* 0x001fe20000004100 */
[----:B------:R-:W0:Y:S04]  /*3490*/  I2F.F16 R60, R60 ;  /* 0x0000003c003c7306 */ /* 0x000e280000200c00 */
[----:B------:R-:W-:Y:S01]  /*34a0*/  FFMA.FTZ R24, R65, R62, R69 ;  /* 0x0000003e41187223 */ /* 0x000fe20000010045 */
[----:B-1----:R-:W-:-:S03]  /*34b0*/  HADD2.F32 R58, -RZ, R25.H0_H0 ;  /* 0x20000019ff3a7230 */ /* 0x002fc60000004100 */
[----:B------:R-:W1:Y:S02]  /*34c0*/  I2F.F16 R26, R26 ;  /* 0x0000001a001a7306 */ /* 0x000e640000200c00 */
[----:B------:R-:W-:Y:S01]  /*34d0*/  FFMA.FTZ R71, R65, R58, R71 ;  /* 0x0000003a41477223 */ /* 0x000fe20000010047 */
[----:B------:R-:W-:Y:S02]  /*34e0*/  HADD2.F32 R65, -RZ, R97.H0_H0 ;  /* 0x20000061ff417230 */ /* 0x000fe40000004100 */
[----:B0-----:R-:W-:-:S03]  /*34f0*/  HADD2.F32 R60, -RZ, R60.H0_H0 ;  /* 0x2000003cff3c7230 */ /* 0x001fc60000004100 */
[----:B------:R1:W0:Y:S02]  /*3500*/  I2F.F16 R68, R61 ;  /* 0x0000003d00447306 */ /* 0x0002240000200c00 */
[----:B------:R-:W-:Y:S01]  /*3510*/  FFMA.FTZ R25, R60, R27, R67 ;  /* 0x0000001b3c197223 */ /* 0x000fe20000010043 */
[----:B------:R-:W-:-:S05]  /*3520*/  HADD2.F32 R67, -RZ, R95.H0_H0 ;  /* 0x2000005fff437230 */ /* 0x000fca0000004100 */
[----:B------:R-:W2:Y:S01]  /*3530*/  I2F.F16 R37, R37 ;  /* 0x0000002500257306 */ /* 0x000ea20000200c00 */
[----:B-1----:R-:W-:-:S05]  /*3540*/  HADD2.F32 R61, -RZ, R26.H0_H0 ;  /* 0x2000001aff3d7230 */ /* 0x002fca0000004100 */
[----:B------:R-:W-:Y:S01]  /*3550*/  FFMA.FTZ R26, R27, R61, R66 ;  /* 0x0000003d1b1a7223 */ /* 0x000fe20000010042 */
[----:B------:R-:W-:Y:S01]  /*3560*/  HADD2.F32 R66, -RZ, R97.H1_H1 ;  /* 0x30000061ff427230 */ /* 0x000fe20000004100 */
[----:B------:R0:W1:Y:S08]  /*3570*/  I2F.F16 R70, R63 ;  /* 0x0000003f00467306 */ /* 0x0000700000200c00 */
[----:B------:R-:W3:Y:S01]  /*3580*/  I2F.F16 R43, R43 ;  /* 0x0000002b002b7306 */ /* 0x000ee20000200c00 */
[----:B0-----:R-:W-:-:S02]  /*3590*/  HADD2.F32 R63, -RZ, R68.H0_H0 ;  /* 0x20000044ff3f7230 */ /* 0x001fc40000004100 */
[----:B--2---:R-:W-:Y:S02]  /*35a0*/  HADD2.F32 R68, -RZ, R37.H0_H0 ;  /* 0x20000025ff447230 */ /* 0x004fe40000004100 */
[----:B------:R-:W-:Y:S02]  /*35b0*/  HADD2.F32 R37, -RZ, R95.H1_H1 ;  /* 0x3000005fff257230 */ /* 0x000fe40000004100 */
[----:B------:R-:W-:Y:S01]  /*35c0*/  FFMA.FTZ R69, R27, R63, R24 ;  /* 0x0000003f1b457223 */ /* 0x000fe20000010018 */
[----:B-1----:R-:W-:Y:S01]  /*35d0*/  HADD2.F32 R64, -RZ, R70.H0_H0 ;  /* 0x20000046ff407230 */ /* 0x002fe20000004100 */
[----:B------:R-:W0:Y:S01]  /*35e0*/  I2F.F16 R44, R44 ;  /* 0x0000002c002c7306 */ /* 0x000e220000200c00 */
[----:B------:R-:W-:-:S03]  /*35f0*/  FFMA.FTZ R24, R68, R33, R25 ;  /* 0x0000002144187223 */ /* 0x000fc60000010019 */
[----:B------:R-:W-:Y:S01]  /*3600*/  FFMA.FTZ R71, R27, R64, R71 ;  /* 0x000000401b477223 */ /* 0x000fe20000010047 */
[----:B------:R-:W-:Y:S01]  /*3610*/  FMUL.FTZ R24, R65, R24 ;  /* 0x0000001841187220 */ /* 0x000fe20000410000 */
[----:B---3--:R-:W-:Y:S02]  /*3620*/  HADD2.F32 R70, -RZ, R43.H0_H0 ;  /* 0x2000002bff467230 */ /* 0x008fe40000004100 */
[----:B------:R-:W1:Y:S02]  /*3630*/  I2F.F16 R72, R72 ;  /* 0x0000004800487306 */ /* 0x000e640000200c00 */
[----:B------:R-:W-:Y:S01]  /*3640*/  F2FP.F16.F32.PACK_AB R24, RZ, R24 ;  /* 0x00000018ff18723e */ /* 0x000fe200000000ff */
[----:B------:R-:W-:Y:S01]  /*3650*/  FFMA.FTZ R25, R33, R70, R26 ;  /* 0x0000004621197223 */ /* 0x000fe2000001001a */
[----:B0-----:R-:W-:-:S03]  /*3660*/  HADD2.F32 R44, -RZ, R44.H0_H0 ;  /* 0x2000002cff2c7230 */ /* 0x001fc60000004100 */
[----:B------:R-:W-:Y:S02]  /*3670*/  FMUL.FTZ R25, R66, R25 ;  /* 0x0000001942197220 */ /* 0x000fe40000410000 */
        /* <DEDUP_REMOVED lines=67> */
.L_x_3098:
[----:B------:R-:W-:Y:S05]  /*3ab0*/  @!P2 BRA `(.L_x_3099) ;  /* 0x0000000c00eca947 */ /* 0x000fea0003800000 */
        /* <DEDUP_REMOVED lines=12> */
[----:B------:R0:W-:Y:S01]  /*3b80*/  I2F.F16 R34, R2 ;  /* 0x0000000200227306 */ /* 0x0001e20000200c00 */
[----:B------:R-:W-:Y:S02]  /*3b90*/  IADD3 R3, PT, PT, R3, -0x80, RZ ;  /* 0xffffff8003037810 */ /* 0x000fe40007ffe0ff */
[----:B------:R-:W-:Y:S02]  /*3ba0*/  SHF.R.U32.HI R20, RZ, 0x10, R20 ;  /* 0x00000010ff147819 */ /* 0x000fe40000011614 */
[----:B------:R-:W-:-:S02]  /*3bb0*/  LOP3.LUT R13, R13, 0xff, RZ, 0xc0, !PT ;  /* 0x000000ff0d0d7812 */ /* 0x000fc400078ec0ff */
[----:B------:R-:W-:Y:S01]  /*3bc0*/  LOP3.LUT R20, R20, 0xff, RZ, 0xc0, !PT ;  /* 0x000000ff14147812 */ /* 0x000fe200078ec0ff */
[----:B------:R1:W-:Y:S01]  /*3bd0*/  I2F.F16 R35, R3 ;  /* 0x0000000300237306 */ /* 0x0003e20000200c00 */
[----:B0-----:R-:W-:Y:S02]  /*3be0*/  SHF.R.U32.HI R2, RZ, 0x8, R21 ;  /* 0x00000008ff027819 */ /* 0x001fe40000011615 */
[----:B------:R-:W-:Y:S02]  /*3bf0*/  IADD3 R55, PT, PT, R13, -0x80, RZ ;  /* 0xffffff800d377810 */ /* 0x000fe40007ffe0ff */
[----:B------:R-:W-:Y:S02]  /*3c00*/  LOP3.LUT R2, R2, 0xff, RZ, 0xc0, !PT ;  /* 0x000000ff02027812 */ /* 0x000fe400078ec0ff */
[----:B------:R-:W-:Y:S01]  /*3c10*/  SHF.R.U32.HI R13, RZ, 0x8, R23 ;  /* 0x00000008ff0d7819 */ /* 0x000fe20000011617 */
[----:B------:R-:W0:Y:S01]  /*3c20*/  I2F.F16 R12, R12 ;  /* 0x0000000c000c7306 */ /* 0x000e220000200c00 */
[----:B------:R-:W-:-:S02]  /*3c30*/  IADD3 R52, PT, PT, R2, -0x80, RZ ;  /* 0xffffff8002347810 */ /* 0x000fc40007ffe0ff */
[----:B-1----:R-:W1:Y:S01]  /*3c40*/  LDS.64 R2, [UR4+0x20] ;  /* 0x00002004ff027984 */ /* 0x002e620008000a00 */
[----:B------:R-:W-:Y:S02]  /*3c50*/  IADD3 R20, PT, PT, R20, -0x80, RZ ;  /* 0xffffff8014147810 */ /* 0x000fe40007ffe0ff */
[C---:B------:R-:W-:Y:S02]  /*3c60*/  LEA.HI R44, R21.reuse, 0xffffff80, RZ, 0x8 ;  /* 0xffffff80152c7811 */ /* 0x040fe400078f40ff */
[----:B------:R-:W-:Y:S01]  /*3c70*/  LEA.HI R43, R22, 0xffffff80, RZ, 0x8 ;  /* 0xffffff80162b7811 */ /* 0x000fe200078f40ff */
[----:B------:R3:W-:Y:S01]  /*3c80*/  I2F.F16 R46, R20 ;  /* 0x00000014002e7306 */ /* 0x0007e20000200c00 */
[----:B------:R-:W-:Y:S02]  /*3c90*/  LOP3.LUT R0, R21, 0xff, RZ, 0xc0, !PT ;  /* 0x000000ff15007812 */ /* 0x000fe400078ec0ff */
[----:B------:R-:W-:Y:S02]  /*3ca0*/  LOP3.LUT R13, R13, 0xff, RZ, 0xc0, !PT ;  /* 0x000000ff0d0d7812 */ /* 0x000fe400078ec0ff */
[----:B------:R-:W-:Y:S01]  /*3cb0*/  SHF.R.U32.HI R21, RZ, 0x10, R21 ;  /* 0x00000010ff157819 */ /* 0x000fe20000011615 */
[----:B0-----:R-:W-:Y:S01]  /*3cc0*/  HADD2.F32 R12, -RZ, R12.H0_H0 ;  /* 0x2000000cff0c7230 */ /* 0x001fe20000004100 */
[----:B------:R-:W-:Y:S01]  /*3cd0*/  SHF.R.U32.HI R22, RZ, 0x10, R22 ;  /* 0x00000010ff167819 */ /* 0x000fe20000011616 */
[----:B------:R-:W-:Y:S01]  /*3ce0*/  I2F.F16 R55, R55 ;  /* 0x0000003700377306 */ /* 0x000fe20000200c00 */
[----:B---3--:R-:W-:-:S02]  /*3cf0*/  IADD3 R20, PT, PT, R13, -0x80, RZ ;  /* 0xffffff800d147810 */ /* 0x008fc40007ffe0ff */
[----:B------:R-:W-:Y:S02]  /*3d00*/  LEA.HI R37, R23, 0xffffff80, RZ, 0x8 ;  /* 0xffffff8017257811 */ /* 0x000fe400078f40ff */
[----:B------:R-:W-:Y:S02]  /*3d10*/  LOP3.LUT R21, R21, 0xff, RZ, 0xc0, !PT ;  /* 0x000000ff15157812 */ /* 0x000fe400078ec0ff */
[----:B------:R-:W-:Y:S01]  /*3d20*/  LOP3.LUT R22, R22, 0xff, RZ, 0xc0, !PT ;  /* 0x000000ff16167812 */ /* 0x000fe200078ec0ff */
[----:B------:R-:W-:Y:S01]  /*3d30*/  I2F.F16 R62, R20 ;  /* 0x00000014003e7306 */ /* 0x000fe20000200c00 */
[----:B------:R-:W-:Y:S02]  /*3d40*/  SHF.R.U32.HI R23, RZ, 0x10, R23 ;  /* 0x00000010ff177819 */ /* 0x000fe40000011617 */
[----:B------:R-:W-:Y:S02]  /*3d50*/  IADD3 R0, PT, PT, R0, -0x80, RZ ;  /* 0xffffff8000007810 */ /* 0x000fe40007ffe0ff */
[----:B------:R-:W-:-:S02]  /*3d60*/  IADD3 R21, PT, PT, R21, -0x80, RZ ;  /* 0xffffff8015157810 */ /* 0x000fc40007ffe0ff */
[----:B------:R-:W-:Y:S01]  /*3d70*/  IADD3 R54, PT, PT, R22, -0x80, RZ ;  /* 0xffffff8016367810 */ /* 0x000fe20007ffe0ff */
[----:B------:R-:W-:Y:S01]  /*3d80*/  I2F.F16 R52, R52 ;  /* 0x0000003400347306 */ /* 0x000fe20000200c00 */
[----:B------:R-:W-:Y:S02]  /*3d90*/  LOP3.LUT R23, R23, 0xff, RZ, 0xc0, !PT ;  /* 0x000000ff17177812 */ /* 0x000fe400078ec0ff */
[----:B------:R-:W-:Y:S02]  /*3da0*/  ISETP.NE.AND P1, PT, R36, 0x1, PT ;  /* 0x000000012400780c */ /* 0x000fe40003f25270 */
[----:B------:R-:W-:-:S03]  /*3db0*/  IADD3 R53, PT, PT, R23, -0x80, RZ ;  /* 0xffffff8017357810 */ /* 0x000fc60007ffe0ff */
[----:B------:R-:W-:Y:S01]  /*3dc0*/  I2F.F16 R47, R21 ;  /* 0x00000015002f7306 */ /* 0x000fe20000200c00 */
[----:B-1----:R-:W-:Y:S02]  /*3dd0*/  HADD2.F32 R58, -RZ, R2.H1_H1 ;  /* 0x30000002ff3a7230 */ /* 0x002fe40000004100 */
[--C-:B------:R-:W-:Y:S02]  /*3de0*/  HADD2.F32 R56, -RZ, R3.reuse.H0_H0 ;  /* 0x20000003ff387230 */ /* 0x100fe40000004100 */
[----:B------:R-:W-:-:S03]  /*3df0*/  HADD2.F32 R50, -RZ, R3.H1_H1 ;  /* 0x30000003ff327230 */ /* 0x000fc60000004100 */
[----:B------:R-:W0:Y:S08]  /*3e00*/  I2F.F16 R0, R0 ;  /* 0x0000000000007306 */ /* 0x000e300000200c00 */
[----:B------:R-:W-:Y:S01]  /*3e10*/  I2F.F16 R54, R54 ;  /* 0x0000003600367306 */ /* 0x000fe20000200c00 */
[----:B0-----:R-:W-:-:S07]  /*3e20*/  HADD2.F32 R0, -RZ, R0.H0_H0 ;  /* 0x20000000ff007230 */ /* 0x001fce0000004100 */
        /* <DEDUP_REMOVED lines=20> */
[--C-:B------:R-:W-:Y:S02]  /*3f70*/  SHF.R.U32.HI R2, RZ, 0x8, R24.reuse ;  /* 0x00000008ff027819 */ /* 0x100fe40000011618 */
[----:B------:R-:W-:Y:S01]  /*3f80*/  LEA.HI R30, R24, 0xffffff80, RZ, 0x8 ;  /* 0xffffff80181e7811 */ /* 0x000fe200078f40ff */
[----:B------:R-:W2:Y:S01]  /*3f90*/  I2F.F16 R23, R23 ;  /* 0x0000001700177306 */ /* 0x000ea20000200c00 */
[----:B------:R-:W-:Y:S01]  /*3fa0*/  LOP3.LUT R2, R2, 0xff, RZ, 0xc0, !PT ;  /* 0x000000ff02027812 */ /* 0x000fe200078ec0ff */
[C---:B------:R-:W-:Y:S01]  /*3fb0*/  FFMA.FTZ R63, R13.reuse, R0, RZ ;  /* 0x000000000d3f7223 */ /* 0x040fe200000100ff */
[----:B------:R-:W-:Y:S01]  /*3fc0*/  SHF.R.U32.HI R59, RZ, 0x10, R24 ;  /* 0x00000010ff3b7819 */ /* 0x000fe20000011618 */
[----:B------:R-:W-:Y:S01]  /*3fd0*/  FFMA.FTZ R64, R13, R12, RZ ;  /* 0x0000000c0d407223 */ /* 0x000fe200000100ff */
[----:B------:R-:W-:-:S02]  /*3fe0*/  SHF.R.U32.HI R57, RZ, 0x8, R26 ;  /* 0x00000008ff397819 */ /* 0x000fc4000001161a */
        /* <DEDUP_REMOVED lines=9> */
[----:B------:R-:W-:Y:S02]  /*4080*/  HADD2.F32 R35, -RZ, R55.H0_H0 ;  /* 0x20000037ff237230 */ /* 0x000fe40000004100 */
[----:B------:R-:W-:Y:S01]  /*4090*/  FFMA.FTZ R55, R3, R13, RZ ;  /* 0x0000000d03377223 */ /* 0x000fe200000100ff */
[----:B------:R-:W-:-:S02]  /*40a0*/  HADD2.F32 R34, -RZ, R62.H0_H0 ;  /* 0x2000003eff227230 */ /* 0x000fc40000004100 */
[----:B------:R-:W-:Y:S01]  /*40b0*/  FFMA.FTZ R13, R13, R2, RZ ;  /* 0x000000020d0d7223 */ /* 0x000fe200000100ff */
[----:B------:R-:W-:Y:S01]  /*40c0*/  LEA.HI R32, R26, 0xffffff80, RZ, 0x8 ;  /* 0xffffff801a207811 */ /* 0x000fe200078f40ff */
[----:B------:R-:W-:Y:S01]  /*40d0*/  FFMA.FTZ R65, R58, R35, R64 ;  /* 0x000000233a417223 */ /* 0x000fe20000010040 */
[----:B------:R-:W-:Y:S01]  /*40e0*/  SHF.R.U32.HI R61, RZ, 0x8, R27 ;  /* 0x00000008ff3d7819 */ /* 0x000fe2000001161b */
[----:B------:R-:W-:Y:S01]  /*40f0*/  FFMA.FTZ R62, R24, R58, R55 ;  /* 0x0000003a183e7223 */ /* 0x000fe20000010037 */
        /* <DEDUP_REMOVED lines=11> */
[----:B------:R-:W3:Y:S01]  /*41b0*/  I2F.F16 R48, R48 ;  /* 0x0000003000307306 */ /* 0x000ee20000200c00 */
[----:B------:R-:W-:Y:S01]  /*41c0*/  IADD3 R60, PT, PT, R60, -0x80, RZ ;  /* 0xffffff803c3c7810 */ /* 0x000fe20007ffe0ff */
[----:B------:R-:W-:Y:S01]  /*41d0*/  FFMA.FTZ R62, R13, R56, R62 ;  /* 0x000000380d3e7223 */ /* 0x000fe2000001003e */
[----:B------:R-:W-:Y:S01]  /*41e0*/  LOP3.LUT R61, R61, 0xff, RZ, 0xc0, !PT ;  /* 0x000000ff3d3d7812 */ /* 0x000fe200078ec0ff */
[----:B------:R-:W-:Y:S01]  /*41f0*/  FFMA.FTZ R63, R56, R25, R63 ;  /* 0x00000019383f7223 */ /* 0x000fe2000001003f */
[----:B------:R-:W-:Y:S01]  /*4200*/  LOP3.LUT R26, R26, 0xff, RZ, 0xc0, !PT ;  /* 0x000000ff1a1a7812 */ /* 0x000fe200078ec0ff */
[----:B------:R-:W-:Y:S01]  /*4210*/  FFMA.FTZ R64, R56, R47, R64 ;  /* 0x0000002f38407223 */ /* 0x000fe20000010040 */
[----:B------:R-:W-:Y:S01]  /*4220*/  LOP3.LUT R58, R58, 0xff, RZ, 0xc0, !PT ;  /* 0x000000ff3a3a7812 */ /* 0x000fe200078ec0ff */
[----:B------:R4:W0:Y:S01]  /*4230*/  I2F.F16 R52, R60 ;  /* 0x0000003c00347306 */ /* 0x0008220000200c00 */
[----:B------:R-:W-:Y:S01]  /*4240*/  LOP3.LUT R59, R59, 0xff, RZ, 0xc0, !PT ;  /* 0x000000ff3b3b7812 */ /* 0x000fe200078ec0ff */
[----:B------:R-:W-:Y:S01]  /*4250*/  HADD2.F32 R53, -RZ, R44.H0_H0 ;  /* 0x2000002cff357230 */ /* 0x000fe20000004100 */
[----:B------:R-:W-:Y:S01]  /*4260*/  IADD3 R61, PT, PT, R61, -0x80, RZ ;  /* 0xffffff803d3d7810 */ /* 0x000fe20007ffe0ff */
[----:B------:R-:W-:Y:S01]  /*4270*/  FFMA.FTZ R64, R50, R37, R64 ;  /* 0x0000002532407223 */ /* 0x000fe20000010040 */
[----:B------:R-:W-:-:S02]  /*4280*/  IADD3 R58, PT, PT, R58, -0x80, RZ ;  /* 0xffffff803a3a7810 */ /* 0x000fc40007ffe0ff */
[----:B------:R-:W-:Y:S01]  /*4290*/  IADD3 R59, PT, PT, R59, -0x80, RZ ;  /* 0xffffff803b3b7810 */ /* 0x000fe20007ffe0ff */
[----:B------:R-:W0:Y:S01]  /*42a0*/  I2F.F16 R49, R49 ;  /* 0x0000003100317306 */ /* 0x000e220000200c00 */
[----:B----4-:R-:W-:Y:S01]  /*42b0*/  FFMA.FTZ R60, R56, R46, R65 ;  /* 0x0000002e383c7223 */ /* 0x010fe20000010041 */
[----:B------:R-:W-:Y:S01]  /*42c0*/  IADD3 R56, PT, PT, R26, -0x80, RZ ;  /* 0xffffff801a387810 */ /* 0x000fe20007ffe0ff */
[C---:B------:R-:W-:Y:S01]  /*42d0*/  FFMA.FTZ R65, R50.reuse, R53, R63 ;  /* 0x0000003532417223 */ /* 0x040fe2000001003f */
[----:B-1----:R-:W-:Y:S02]  /*42e0*/  HADD2.F32 R26, -RZ, R22.H0_H0 ;  /* 0x20000016ff1a7230 */ /* 0x002fe40000004100 */
[----:B------:R-:W-:Y:S01]  /*42f0*/  FFMA.FTZ R67, R50, R43, R60 ;  /* 0x0000002b32437223 */ /* 0x000fe2000001003c */
[----:B------:R-:W-:Y:S01]  /*4300*/  LEA.HI R60, R27, 0xffffff80, RZ, 0x8 ;  /* 0xffffff801b3c7811 */ /* 0x000fe200078f40ff */
[----:B--2---:R-:W-:Y:S01]  /*4310*/  HADD2.F32 R27, -RZ, R23.H0_H0 ;  /* 0x20000017ff1b7230 */ /* 0x004fe20000004100 */
[----:B------:R-:W1:Y:S01]  /*4320*/  I2F.F16 R51, R51 ;  /* 0x0000003300337306 */ /* 0x000e620000200c00 */
[----:B---3--:R-:W-:-:S02]  /*4330*/  HADD2.F32 R48, -RZ, R48.H0_H0 ;  /* 0x20000030ff307230 */ /* 0x008fc40000004100 */
[----:B0-----:R-:W-:Y:S02]  /*4340*/  HADD2.F32 R52, -RZ, R52.H0_H0 ;  /* 0x20000034ff347230 */ /* 0x001fe40000004100 */
[----:B------:R-:W-:Y:S02]  /*4350*/  HADD2.F32 R63, -RZ, R21.H0_H0 ;  /* 0x20000015ff3f7230 */ /* 0x000fe40000004100 */
[----:B------:R-:W-:Y:S01]  /*4360*/  HADD2.F32 R49, -RZ, R49.H0_H0 ;  /* 0x20000031ff317230 */ /* 0x000fe20000004100 */
[----:B------:R-:W0:Y:S01]  /*4370*/  I2F.F16 R57, R57 ;  /* 0x0000003900397306 */ /* 0x000e220000200c00 */
[----:B------:R-:W-:Y:S02]  /*4380*/  HADD2.F32 R21, -RZ, R21.H1_H1 ;  /* 0x30000015ff157230 */ /* 0x000fe40000004100 */
[----:B-1----:R-:W-:-:S05]  /*4390*/  HADD2.F32 R51, -RZ, R51.H0_H0 ;  /* 0x20000033ff337230 */ /* 0x002fca0000004100 */
[----:B------:R1:W2:Y:S01]  /*43a0*/  I2F.F16 R54, R61 ;  /* 0x0000003d00367306 */ /* 0x0002a20000200c00 */
[----:B0-----:R-:W-:-:S07]  /*43b0*/  HADD2.F32 R57, -RZ, R57.H0_H0 ;  /* 0x20000039ff397230 */ /* 0x001fce0000004100 */
[----:B------:R-:W0:Y:S01]  /*43c0*/  I2F.F16 R55, R55 ;  /* 0x0000003700377306 */ /* 0x000e220000200c00 */
[----:B-1----:R-:W-:Y:S01]  /*43d0*/  FFMA.FTZ R61, R45, R50, R62 ;  /* 0x000000322d3d7223 */ /* 0x002fe2000001003e */
[--C-:B------:R-:W-:Y:S02]  /*43e0*/  HADD2.F32 R50, -RZ, R20.reuse.H0_H0 ;  /* 0x20000014ff327230 */ /* 0x100fe40000004100 */
[----:B------:R-:W-:-:S03]  /*43f0*/  HADD2.F32 R20, -RZ, R20.H1_H1 ;  /* 0x30000014ff147230 */ /* 0x000fc60000004100 */
[----:B------:R-:W-:Y:S01]  /*4400*/  FFMA.FTZ R22, R26, R50, R61 ;  /* 0x000000321a167223 */ /* 0x000fe2000001003d */
[----:B------:R1:W3:Y:S01]  /*4410*/  I2F.F16 R44, R58 ;  /* 0x0000003a002c7306 */ /* 0x0002e20000200c00 */
[C---:B------:R-:W-:Y:S01]  /*4420*/  FFMA.FTZ R65, R50.reuse, R27, R65 ;  /* 0x0000001b32417223 */ /* 0x040fe20000010041 */
[C---:B------:R-:W-:Y:S01]  /*4430*/  FFMA.FTZ R67, R50.reuse, R48, R67 ;  /* 0x0000003032437223 */ /* 0x040fe20000010043 */
[----:B--2---:R-:W-:Y:S02]  /*4440*/  HADD2.F32 R54, -RZ, R54.H0_H0 ;  /* 0x20000036ff367230 */ /* 0x004fe40000004100 */
        /* <DEDUP_REMOVED lines=98> */
.L_x_3099:
[----:B------:R-:W-:Y:S01]  /*4a70*/  @!P0 IADD3 R4, PT, PT, R42, R11, RZ ;  /* 0x0000000b2a048210 */ /* 0x000fe20007ffe0ff */
[----:B------:R-:W-:Y:S01]  /*4a80*/  IMAD.WIDE R28, R41, 0x4, R28 ;  /* 0x00000004291c7825 */ /* 0x000fe200078e021c */
[----:B------:R-:W-:Y:S06]  /*4a90*/  @!P2 BRA `(.L_x_3100) ;  /* 0x0000000c00eca947 */ /* 0x000fec0003800000 */
[----:B-----5:R-:W2:Y:S01]  /*4aa0*/  LDG.E.128.CONSTANT R20, desc[UR8][R28.64] ;  /* 0x000000081c147981 */ /* 0x020ea2000c1e9d00 */
[----:B------:R-:W-:Y:S02]  /*4ab0*/  LOP3.LUT R2, R19, 0xff, RZ, 0xc0, !PT ;  /* 0x000000ff13027812 */ /* 0x000fe400078ec0ff */
        /* <DEDUP_REMOVED lines=20> */
[----:B------:R-:W-:Y:S01]  /*4c00*/  I2F.F16 R31, R31 ;  /* 0x0000001f001f7306 */ /* 0x000fe20000200c00 */
[----:B------:R-:W-:-:S02]  /*4c10*/  IADD3 R44, PT, PT, R2, -0x80, RZ ;  /* 0xffffff80022c7810 */ /* 0x000fc40007ffe0ff */
[----:B-1----:R-:W0:Y:S01]  /*4c20*/  LDS.64 R2, [UR4+0x30] ;  /* 0x00003004ff027984 */ /* 0x002e220008000a00 */
[----:B------:R-:W-:Y:S02]  /*4c30*/  LEA.HI R33, R18, 0xffffff80, RZ, 0x8 ;  /* 0xffffff8012217811 */ /* 0x000fe400078f40ff */
[----:B------:R-:W-:Y:S02]  /*4c40*/  IADD3 R16, PT, PT, R16, -0x80, RZ ;  /* 0xffffff8010107810 */ /* 0x000fe40007ffe0ff */
[----:B------:R-:W-:Y:S01]  /*4c50*/  SHF.R.U32.HI R18, RZ, 0x10, R18 ;  /* 0x00000010ff127819 */ /* 0x000fe20000011612 */
[----:B------:R-:W-:Y:S01]  /*4c60*/  I2F.F16 R44, R44 ;  /* 0x0000002c002c7306 */ /* 0x000fe20000200c00 */
[----:B------:R-:W-:Y:S02]  /*4c70*/  LOP3.LUT R13, R13, 0xff, RZ, 0xc0, !PT ;  /* 0x000000ff0d0d7812 */ /* 0x000fe400078ec0ff */
[C---:B------:R-:W-:Y:S02]  /*4c80*/  LEA.HI R34, R17.reuse, 0xffffff80, RZ, 0x8 ;  /* 0xffffff8011227811 */ /* 0x040fe400078f40ff */
[----:B------:R-:W-:-:S02]  /*4c90*/  LOP3.LUT R0, R17, 0xff, RZ, 0xc0, !PT ;  /* 0x000000ff11007812 */ /* 0x000fc400078ec0ff */
[----:B------:R-:W-:Y:S01]  /*4ca0*/  SHF.R.U32.HI R17, RZ, 0x10, R17 ;  /* 0x00000010ff117819 */ /* 0x000fe20000011611 */
[----:B------:R1:W3:Y:S01]  /*4cb0*/  I2F.F16 R37, R16 ;  /* 0x0000001000257306 */ /* 0x0002e20000200c00 */
[----:B------:R-:W-:Y:S02]  /*4cc0*/  LEA.HI R30, R19, 0xffffff80, RZ, 0x8 ;  /* 0xffffff80131e7811 */ /* 0x000fe400078f40ff */
[----:B------:R-:W-:Y:S02]  /*4cd0*/  LOP3.LUT R18, R18, 0xff, RZ, 0xc0, !PT ;  /* 0x000000ff12127812 */ /* 0x000fe400078ec0ff */
[----:B------:R-:W-:Y:S02]  /*4ce0*/  IADD3 R0, PT, PT, R0, -0x80, RZ ;  /* 0xffffff8000007810 */ /* 0x000fe40007ffe0ff */
[----:B------:R-:W-:Y:S01]  /*4cf0*/  SHF.R.U32.HI R19, RZ, 0x10, R19 ;  /* 0x00000010ff137819 */ /* 0x000fe20000011613 */
[----:B------:R-:W-:Y:S01]  /*4d00*/  I2F.F16 R51, R51 ;  /* 0x0000003300337306 */ /* 0x000fe20000200c00 */
[----:B-1----:R-:W-:-:S02]  /*4d10*/  IADD3 R16, PT, PT, R13, -0x80, RZ ;  /* 0xffffff800d107810 */ /* 0x002fc40007ffe0ff */
[----:B------:R-:W-:Y:S02]  /*4d20*/  LOP3.LUT R17, R17, 0xff, RZ, 0xc0, !PT ;  /* 0x000000ff11117812 */ /* 0x000fe400078ec0ff */
[----:B------:R-:W-:Y:S02]  /*4d30*/  IADD3 R45, PT, PT, R18, -0x80, RZ ;  /* 0xffffff80122d7810 */ /* 0x000fe40007ffe0ff */
[----:B------:R-:W-:Y:S01]  /*4d40*/  LOP3.LUT R19, R19, 0xff, RZ, 0xc0, !PT ;  /* 0x000000ff13137812 */ /* 0x000fe200078ec0ff */
[----:B------:R-:W-:Y:S01]  /*4d50*/  I2F.F16 R58, R16 ;  /* 0x00000010003a7306 */ /* 0x000fe20000200c00 */
[----:B------:R-:W-:Y:S01]  /*4d60*/  IADD3 R17, PT, PT, R17, -0x80, RZ ;  /* 0xffffff8011117810 */ /* 0x000fe20007ffe0ff */
[----:B---3--:R-:W-:Y:S01]  /*4d70*/  HADD2.F32 R37, -RZ, R37.H0_H0 ;  /* 0x20000025ff257230 */ /* 0x008fe20000004100 */
[----:B------:R-:W-:Y:S02]  /*4d80*/  IADD3 R49, PT, PT, R19, -0x80, RZ ;  /* 0xffffff8013317810 */ /* 0x000fe40007ffe0ff */
[----:B------:R-:W-:-:S03]  /*4d90*/  ISETP.NE.AND P0, PT, R36, 0x1, PT ;  /* 0x000000012400780c */ /* 0x000fc60003f05270 */
[----:B------:R-:W1:Y:S01]  /*4da0*/  I2F.F16 R0, R0 ;  /* 0x0000000000007306 */ /* 0x000e620000200c00 */
[----:B0-----:R-:W-:Y:S02]  /*4db0*/  HADD2.F32 R57, -RZ, R2.H1_H1 ;  /* 0x30000002ff397230 */ /* 0x001fe40000004100 */
[--C-:B------:R-:W-:Y:S02]  /*4dc0*/  HADD2.F32 R52, -RZ, R3.reuse.H0_H0 ;  /* 0x20000003ff347230 */ /* 0x100fe40000004100 */
[----:B------:R-:W-:-:S03]  /*4dd0*/  HADD2.F32 R46, -RZ, R3.H1_H1 ;  /* 0x30000003ff2e7230 */ /* 0x000fc60000004100 */
[----:B------:R-:W-:Y:S01]  /*4de0*/  I2F.F16 R43, R17 ;  /* 0x00000011002b7306 */ /* 0x000fe20000200c00 */
[----:B-1----:R-:W-:-:S07]  /*4df0*/  HADD2.F32 R0, -RZ, R0.H0_H0 ;  /* 0x20000000ff007230 */ /* 0x002fce0000004100 */
[----:B------:R-:W-:Y:S08]  /*4e00*/  I2F.F16 R45, R45 ;  /* 0x0000002d002d7306 */ /* 0x000ff00000200c00 */
[----:B------:R-:W-:Y:S08]  /*4e10*/  I2F.F16 R49, R49 ;  /* 0x0000003100317306 */ /* 0x000ff00000200c00 */
[----:B------:R-:W-:Y:S08]  /*4e20*/  I2F.F16 R30, R30 ;  /* 0x0000001e001e7306 */ /* 0x000ff00000200c00 */
[----:B------:R-:W0:Y:S08]  /*4e30*/  I2F.F16 R35, R35 ;  /* 0x0000002300237306 */ /* 0x000e300000200c00 */
[----:B------:R-:W-:Y:S01]  /*4e40*/  I2F.F16 R34, R34 ;  /* 0x0000002200227306 */ /* 0x000fe20000200c00 */
[----:B0-----:R-:W-:-:S07]  /*4e50*/  HADD2.F32 R35, -RZ, R35.H0_H0 ;  /* 0x20000023ff237230 */ /* 0x001fce0000004100 */
[----:B------:R-:W0:Y:S02]  /*4e60*/  I2F.F16 R33, R33 ;  /* 0x0000002100217306 */ /* 0x000e240000200c00 */
[----:B0-----:R-:W-:Y:S01]  /*4e70*/  HADD2.F32 R33, -RZ, R33.H0_H0 ;  /* 0x20000021ff217230 */ /* 0x001fe20000004100 */
[----:B--2---:R-:W-:Y:S02]  /*4e80*/  LOP3.LUT R13, R20, 0xff, RZ, 0xc0, !PT ;  /* 0x000000ff140d7812 */ /* 0x004fe400078ec0ff */
[----:B------:R-:W-:Y:S02]  /*4e90*/  LOP3.LUT R16, R23, 0xff, RZ, 0xc0, !PT ;  /* 0x000000ff17107812 */ /* 0x000fe400078ec0ff */
[----:B------:R-:W-:Y:S02]  /*4ea0*/  IADD3 R18, PT, PT, R13, -0x80, RZ ;  /* 0xffffff800d127810 */ /* 0x000fe40007ffe0ff */
[----:B------:R-:W-:Y:S02]  /*4eb0*/  LOP3.LUT R13, R21, 0xff, RZ, 0xc0, !PT ;  /* 0x000000ff150d7812 */ /* 0x000fe400078ec0ff */
[----:B------:R-:W-:-:S02]  /*4ec0*/  IADD3 R47, PT, PT, R16, -0x80, RZ ;  /* 0xffffff80102f7810 */ /* 0x000fc40007ffe0ff */
[----:B------:R-:W-:Y:S01]  /*4ed0*/  IADD3 R19, PT, PT, R13, -0x80, RZ ;  /* 0xffffff800d137810 */ /* 0x000fe20007ffe0ff */
[----:B------:R-:W0:Y:S01]  /*4ee0*/  LDS.64 R16, [UR4+0x38] ;  /* 0x00003804ff107984 */ /* 0x000e220008000a00 */
[----:B------:R-:W-:Y:S01]  /*4ef0*/  LOP3.LUT R13, R22, 0xff, RZ, 0xc0, !PT ;  /* 0x000000ff160d7812 */ /* 0x000fe200078ec0ff */
[----:B------:R-:W1:Y:S01]  /*4f00*/  I2F.F16 R18, R18 ;  /* 0x0000001200127306 */ /* 0x000e620000200c00 */
[----:B------:R-:W-:Y:S02]  /*4f10*/  SHF.R.U32.HI R50, RZ, 0x8, R22 ;  /* 0x00000008ff327819 */ /* 0x000fe40000011616 */
[----:B------:R-:W-:Y:S01]  /*4f20*/  IADD3 R42, PT, PT, R13, -0x80, RZ ;  /* 0xffffff800d2a7810 */ /* 0x000fe20007ffe0ff */
[----:B------:R-:W-:Y:S01]  /*4f30*/  HADD2.F32 R13, -RZ, R2.H0_H0 ;  /* 0x20000002ff0d7230 */ /* 0x000fe20000004100 */
[----:B------:R-:W-:Y:S02]  /*4f40*/  SHF.R.U32.HI R2, RZ, 0x8, R20 ;  /* 0x00000008ff027819 */ /* 0x000fe40000011614 */
[----:B------:R-:W-:Y:S01]  /*4f50*/  SHF.R.U32.HI R3, RZ, 0x8, R21 ;  /* 0x00000008ff037819 */ /* 0x000fe20000011615 */
[----:B------:R-:W-:Y:S01]  /*4f60*/  I2F.F16 R19, R19 ;  /* 0x0000001300137306 */ /* 0x000fe20000200c00 */
[----:B------:R-:W-:-:S02]  /*4f70*/  LOP3.LUT R2, R2, 0xff, RZ, 0xc0, !PT ;  /* 0x000000ff02027812 */ /* 0x000fc400078ec0ff */
[----:B------:R-:W-:Y:S02]  /*4f80*/  SHF.R.U32.HI R55, RZ, 0x8, R23 ;  /* 0x00000008ff377819 */ /* 0x000fe40000011617 */
[----:B------:R-:W-:Y:S02]  /*4f90*/  LOP3.LUT R54, R50, 0xff, RZ, 0xc0, !PT ;  /* 0x000000ff32367812 */ /* 0x000fe400078ec0ff */
[----:B------:R-:W-:Y:S01]  /*4fa0*/  LEA.HI R26, R20, 0xffffff80, RZ, 0x8 ;  /* 0xffffff80141a7811 */ /* 0x000fe200078f40ff */
[----:B------:R-:W2:Y:S01]  /*4fb0*/  I2F.F16 R42, R42 ;  /* 0x0000002a002a7306 */ /* 0x000ea20000200c00 */
[----:B------:R-:W-:Y:S02]  /*4fc0*/  SHF.R.U32.HI R53, RZ, 0x10, R20 ;  /* 0x00000010ff357819 */ /* 0x000fe40000011614 */
        /* <DEDUP_REMOVED lines=9> */
[----:B------:R-:W-:Y:S01]  /*5060*/  IADD3 R50, PT, PT, R20, -0x80, RZ ;  /* 0xffffff8014327810 */ /* 0x000fe20007ffe0ff */
[----:B------:R-:W-:Y:S01]  /*5070*/  HADD2.F32 R20, -RZ, R32.H0_H0 ;  /* 0x20000020ff147230 */ /* 0x000fe20000004100 */
[----:B------:R-:W-:Y:S01]  /*5080*/  LEA.HI R25, R22, 0xffffff80, RZ, 0x8 ;  /* 0xffffff8016197811 */ /* 0x000fe200078f40ff */
[----:B------:R-:W-:Y:S02]  /*5090*/  HADD2.F32 R31, -RZ, R51.H0_H0 ;  /* 0x20000033ff1f7230 */ /* 0x000fe40000004100 */
[----:B------:R-:W-:Y:S01]  /*50a0*/  FFMA.FTZ R59, R57, R27, R54 ;  /* 0x0000001b393b7223 */ /* 0x000fe20000010036 */
[----:B------:R-:W-:Y:S02]  /*50b0*/  HADD2.F32 R32, -RZ, R58.H0_H0 ;  /* 0x2000003aff207230 */ /* 0x000fe40000004100 */
[----:B------:R-:W-:Y:S01]  /*50c0*/  FFMA.FTZ R51, R3, R13, RZ ;  /* 0x0000000d03337223 */ /* 0x000fe200000100ff */
[C---:B------:R-:W-:Y:S01]  /*50d0*/  FFMA.FTZ R60, R13.reuse, R12, RZ ;  /* 0x0000000c0d3c7223 */ /* 0x040fe200000100ff */
[----:B------:R-:W-:Y:S01]  /*50e0*/  SHF.R.U32.HI R54, RZ, 0x10, R21 ;  /* 0x00000010ff367819 */ /* 0x000fe20000011615 */
[----:B------:R-:W-:Y:S01]  /*50f0*/  FFMA.FTZ R13, R13, R2, RZ ;  /* 0x000000020d0d7223 */ /* 0x000fe200000100ff */
[----:B------:R3:W-:Y:S01]  /*5100*/  I2F.F16 R44, R55 ;  /* 0x00000037002c7306 */ /* 0x0007e20000200c00 */
[----:B------:R-:W-:Y:S01]  /*5110*/  SHF.R.U32.HI R22, RZ, 0x10, R22 ;  /* 0x00000010ff167819 */ /* 0x000fe20000011616 */
[----:B------:R-:W-:Y:S01]  /*5120*/  FFMA.FTZ R58, R20, R57, R51 ;  /* 0x00000039143a7223 */ /* 0x000fe20000010033 */
[----:B------:R-:W-:Y:S01]  /*5130*/  LOP3.LUT R54, R54, 0xff, RZ, 0xc0, !PT ;  /* 0x000000ff36367812 */ /* 0x000fe200078ec0ff */
[----:B------:R-:W-:Y:S01]  /*5140*/  FFMA.FTZ R62, R57, R32, R13 ;  /* 0x00000020393e7223 */ /* 0x000fe2000001000d */
[----:B------:R-:W-:Y:S01]  /*5150*/  LOP3.LUT R53, R53, 0xff, RZ, 0xc0, !PT ;  /* 0x000000ff35357812 */ /* 0x000fe200078ec0ff */
[----:B------:R-:W-:Y:S01]  /*5160*/  HADD2.F32 R13, -RZ, R43.H0_H0 ;  /* 0x2000002bff0d7230 */ /* 0x000fe20000004100 */
[----:B------:R-:W-:Y:S01]  /*5170*/  LEA.HI R24, R21, 0xffffff80, RZ, 0x8 ;  /* 0xffffff8015187811 */ /* 0x000fe200078f40ff */
[----:B------:R-:W-:Y:S01]  /*5180*/  HADD2.F32 R21, -RZ, R45.H0_H0 ;  /* 0x2000002dff157230 */ /* 0x000fe20000004100 */
[----:B---3--:R-:W-:Y:S01]  /*5190*/  SHF.R.U32.HI R55, RZ, 0x10, R23 ;  /* 0x00000010ff377819 */ /* 0x008fe20000011617 */
[----:B------:R-:W-:Y:S01]  /*51a0*/  HADD2.F32 R43, -RZ, R49.H0_H0 ;  /* 0x20000031ff2b7230 */ /* 0x000fe20000004100 */
[----:B------:R-:W-:Y:S01]  /*51b0*/  LOP3.LUT R22, R22, 0xff, RZ, 0xc0, !PT ;  /* 0x000000ff16167812 */ /* 0x000fe200078ec0ff */
[----:B------:R-:W-:Y:S01]  /*51c0*/  FFMA.FTZ R60, R57, R31, R60 ;  /* 0x0000001f393c7223 */ /* 0x000fe2000001003c */
[----:B------:R-:W-:Y:S01]  /*51d0*/  IADD3 R51, PT, PT, R56, -0x80, RZ ;  /* 0xffffff8038337810 */ /* 0x000fe20007ffe0ff */
[----:B------:R-:W3:Y:S01]  /*51e0*/  I2F.F16 R47, R47 ;  /* 0x0000002f002f7306 */ /* 0x000ee20000200c00 */
[----:B------:R-:W-:Y:S01]  /*51f0*/  LOP3.LUT R55, R55, 0xff, RZ, 0xc0, !PT ;  /* 0x000000ff37377812 */ /* 0x000fe200078ec0ff */
[----:B------:R-:W-:Y:S01]  /*5200*/  HADD2.F32 R49, -RZ, R30.H0_H0 ;  /* 0x2000001eff317230 */ /* 0x000fe20000004100 */
[----:B------:R-:W-:Y:S01]  /*5210*/  IADD3 R54, PT, PT, R54, -0x80, RZ ;  /* 0xffffff8036367810 */ /* 0x000fe20007ffe0ff */
[----:B------:R-:W-:Y:S01]  /*5220*/  FFMA.FTZ R58, R37, R52, R58 ;  /* 0x00000034253a7223 */ /* 0x000fe2000001003a */
[----:B------:R-:W-:Y:S01]  /*5230*/  IADD3 R53, PT, PT, R53, -0x80, RZ ;  /* 0xffffff8035357810 */ /* 0x000fe20007ffe0ff */
[----:B------:R-:W-:Y:S01]  /*5240*/  FFMA.FTZ R59, R52, R13, R59 ;  /* 0x0000000d343b7223 */ /* 0x000fe2000001003b */
[----:B------:R-:W-:Y:S01]  /*5250*/  IADD3 R30, PT, PT, R22, -0x80, RZ ;  /* 0xffffff80161e7810 */ /* 0x000fe20007ffe0ff */
[----:B------:R-:W4:Y:S01]  /*5260*/  I2F.F16 R48, R48 ;  /* 0x0000003000307306 */ /* 0x000f220000200c00 */
[----:B------:R-:W-:Y:S01]  /*5270*/  IADD3 R55, PT, PT, R55, -0x80, RZ ;  /* 0xffffff8037377810 */ /* 0x000fe20007ffe0ff */
[C---:B------:R-:W-:Y:S01]  /*5280*/  FFMA.FTZ R60, R52.reuse, R21, R60 ;  /* 0x00000015343c7223 */ /* 0x040fe2000001003c */
[----:B------:R-:W-:Y:S01]  /*5290*/  FFMA.FTZ R62, R52, R43, R62 ;  /* 0x0000002b343e7223 */ /* 0x000fe2000001003e */
[----:B------:R-:W-:-:S02]  /*52a0*/  HADD2.F32 R45, -RZ, R34.H0_H0 ;  /* 0x20000022ff2d7230 */ /* 0x000fc40000004100 */
[----:B------:R-:W-:Y:S01]  /*52b0*/  FFMA.FTZ R57, R35, R46, R58 ;  /* 0x0000002e23397223 */ /* 0x000fe2000001003a */
[----:B0-----:R-:W-:Y:S02]  /*52c0*/  HADD2.F32 R34, -RZ, R16.H0_H0 ;  /* 0x20000010ff227230 */ /* 0x001fe40000004100 */
[C---:B------:R-:W-:Y:S01]  /*52d0*/  FFMA.FTZ R65, R46.reuse, R33, R60 ;  /* 0x000000212e417223 */ /* 0x040fe2000001003c */
[----:B------:R-:W0:Y:S01]  /*52e0*/  I2F.F16 R50, R50 ;  /* 0x0000003200327306 */ /* 0x000e220000200c00 */
[----:B-1----:R-:W-:Y:S02]  /*52f0*/  HADD2.F32 R22, -RZ, R18.H0_H0 ;  /* 0x20000012ff167230 */ /* 0x002fe40000004100 */
[C---:B------:R-:W-:Y:S01]  /*5300*/  FFMA.FTZ R63, R46.reuse, R45, R59 ;  /* 0x0000002d2e3f7223 */ /* 0x040fe2000001003b */
[----:B--2---:R-:W-:Y:S02]  /*5310*/  HADD2.F32 R42, -RZ, R42.H0_H0 ;  /* 0x2000002aff2a7230 */ /* 0x004fe40000004100 */
[----:B------:R-:W-:Y:S01]  /*5320*/  FFMA.FTZ R62, R46, R49, R62 ;  /* 0x000000312e3e7223 */ /* 0x000fe2000001003e */
[----:B------:R-:W-:-:S02]  /*5330*/  HADD2.F32 R59, -RZ, R16.H1_H1 ;  /* 0x30000010ff3b7230 */ /* 0x000fc40000004100 */
[----:B------:R-:W-:Y:S01]  /*5340*/  FFMA.FTZ R57, R22, R34, R57 ;  /* 0x0000002216397223 */ /* 0x000fe20000010039 */
[----:B---3--:R-:W-:Y:S01]  /*5350*/  HADD2.F32 R47, -RZ, R47.H0_H0 ;  /* 0x2000002fff2f7230 */ /* 0x008fe20000004100 */
[----:B------:R-:W1:Y:S01]  /*5360*/  I2F.F16 R51, R51 ;  /* 0x0000003300337306 */ /* 0x000e620000200c00 */
[----:B----4-:R-:W-:Y:S02]  /*5370*/  HADD2.F32 R48, -RZ, R48.H0_H0 ;  /* 0x20000030ff307230 */ /* 0x010fe40000004100 */
[C---:B------:R-:W-:Y:S01]  /*5380*/  FFMA.FTZ R65, R34.reuse, R42, R65 ;  /* 0x0000002a22417223 */ /* 0x040fe20000010041 */
[----:B------:R-:W-:Y:S02]  /*5390*/  HADD2.F32 R44, -RZ, R44.H0_H0 ;  /* 0x2000002cff2c7230 */ /* 0x000fe40000004100 */
[----:B------:R-:W-:Y:S01]  /*53a0*/  FFMA.FTZ R62, R34, R47, R62 ;  /* 0x0000002f223e7223 */ /* 0x000fe2000001003e */
[--C-:B------:R-:W-:Y:S02]  /*53b0*/  HADD2.F32 R61, -RZ, R17.reuse.H0_H0 ;  /* 0x20000011ff3d7230 */ /* 0x100fe40000004100 */
[----:B------:R-:W-:Y:S01]  /*53c0*/  FFMA.FTZ R57, R48, R59, R57 ;  /* 0x0000003b30397223 */ /* 0x000fe20000010039 */
[----:B0-----:R-:W-:Y:S01]  /*53d0*/  HADD2.F32 R50, -RZ, R50.H0_H0 ;  /* 0x20000032ff327230 */ /* 0x001fe20000004100 */
[----:B------:R0:W2:Y:S01]  /*53e0*/  I2F.F16 R52, R53 ;  /* 0x0000003500347306 */ /* 0x0000a20000200c00 */
[----:B------:R-:W-:-:S02]  /*53f0*/  HADD2.F32 R17, -RZ, R17.H1_H1 ;  /* 0x30000011ff117230 */ /* 0x000fc40000004100 */
[----:B------:R-:W-:Y:S01]  /*5400*/  FFMA.FTZ R65, R59, R44, R65 ;  /* 0x0000002c3b417223 */ /* 0x000fe20000010041 */
[----:B-1----:R-:W-:-:S04]  /*5410*/  HADD2.F32 R51, -RZ, R51.H0_H0 ;  /* 0x20000033ff337230 */ /* 0x002fc80000004100 */
[----:B------:R-:W1:Y:S01]  /*5420*/  I2F.F16 R54, R54 ;  /* 0x0000003600367306 */ /* 0x000e620000200c00 */
[----:B0-----:R-:W-:Y:S01]  /*5430*/  LEA.HI R53, R23, 0xffffff80, RZ, 0x8 ;  /* 0xffffff8017357811 */ /* 0x001fe200078f40ff */
[----:B------:R-:W-:-:S05]  /*5440*/  HADD2.F32 R23, -RZ, R19.H0_H0 ;  /* 0x20000013ff177230 */ /* 0x000fca0000004100 */
[----:B------:R-:W-:Y:S01]  /*5450*/  FFMA.FTZ R16, R34, R23, R63 ;  /* 0x0000001722107223 */ /* 0x000fe2000001003f */
[----:B------:R-:W0:Y:S01]  /*5460*/  I2F.F16 R30, R30 ;  /* 0x0000001e001e7306 */ /* 0x000e220000200c00 */
[----:B--2---:R-:W-:Y:S02]  /*5470*/  HADD2.F32 R52, -RZ, R52.H0_H0 ;  /* 0x20000034ff347230 */ /* 0x004fe40000004100 */
[C---:B------:R-:W-:Y:S01]  /*5480*/  FFMA.FTZ R16, R59.reuse, R50, R16 ;  /* 0x000000323b107223 */ /* 0x040fe20000010010 */
[----:B------:R-:W-:Y:S02]  /*5490*/  FFMA.FTZ R59, R59, R51, R62 ;  /* 0x000000333b3b7223 */ /* 0x000fe4000001003e */
[----:B------:R-:W-:Y:S01]  /*54a0*/  FFMA.FTZ R19, R52, R61, R57 ;  /* 0x0000003d34137223 */ /* 0x000fe20000010039 */
[----:B-1----:R-:W-:Y:S01]  /*54b0*/  HADD2.F32 R46, -RZ, R54.H0_H0 ;  /* 0x20000036ff2e7230 */ /* 0x002fe20000004100 */
[----:B------:R-:W1:Y:S01]  /*54c0*/  I2F.F16 R26, R26 ;  /* 0x0000001a001a7306 */ /* 0x000e620000200c00 */
[----:B------:R-:W-:-:S03]  /*54d0*/  HADD2.F32 R54, -RZ, R97.H1_H1 ;  /* 0x30000061ff367230 */ /* 0x000fc60000004100 */
[----:B------:R-:W-:Y:S01]  /*54e0*/  FFMA.FTZ R18, R61, R46, R16 ;  /* 0x0000002e3d127223 */ /* 0x000fe20000010010 */
[----:B0-----:R-:W-:-:S03]  /*54f0*/  HADD2.F32 R34, -RZ, R30.H0_H0 ;  /* 0x2000001eff227230 */ /* 0x001fc60000004100 */
[----:B------:R-:W0:Y:S02]  /*5500*/  I2F.F16 R55, R55 ;  /* 0x0000003700377306 */ /* 0x000e240000200c00 */
[----:B------:R-:W-:Y:S01]  /*5510*/  FFMA.FTZ R58, R61, R34, R65 ;  /* 0x000000223d3a7223 */ /* 0x000fe20000010041 */
[----:B-1----:R-:W-:-:S05]  /*5520*/  HADD2.F32 R26, -RZ, R26.H0_H0 ;  /* 0x2000001aff1a7230 */ /* 0x002fca0000004100 */
[----:B------:R-:W1:Y:S01]  /*5530*/  I2F.F16 R24, R24 ;  /* 0x0000001800187306 */ /* 0x000e620000200c00 */
[----:B------:R-:W-:Y:S01]  /*5540*/  FFMA.FTZ R16, R26, R17, R19 ;  /* 0x000000111a107223 */ /* 0x000fe20000010013 */
[----:B0-----:R-:W-:-:S06]  /*5550*/  HADD2.F32 R30, -RZ, R55.H0_H0 ;  /* 0x20000037ff1e7230 */ /* 0x001fcc0000004100 */
[----:B------:R-:W0:Y:S01]  /*5560*/  I2F.F16 R25, R25 ;  /* 0x0000001900197306 */ /* 0x000e220000200c00 */
[----:B------:R-:W-:Y:S02]  /*5570*/  HADD2.F32 R55, -RZ, R97.H0_H0 ;  /* 0x20000061ff377230 */ /* 0x000fe40000004100 */
[----:B------:R-:W-:-:S03]  /*5580*/  FFMA.FTZ R59, R61, R30, R59 ;  /* 0x0000001e3d3b7223 */ /* 0x000fc6000001003b */
[----:B------:R-:W-:Y:S01]  /*5590*/  FMUL.FTZ R16, R55, R16 ;  /* 0x0000001037107220 */ /* 0x000fe20000410000 */
[----:B-1----:R-:W-:Y:S01]  /*55a0*/  HADD2.F32 R24, -RZ, R24.H0_H0 ;  /* 0x20000018ff187230 */ /* 0x002fe20000004100 */
[----:B------:R1:W2:Y:S03]  /*55b0*/  I2F.F16 R56, R53 ;  /* 0x0000003500387306 */ /* 0x0002a60000200c00 */
[----:B------:R-:W-:Y:S01]  /*55c0*/  F2FP.F16.F32.PACK_AB R16, RZ, R16 ;  /* 0x00000010ff10723e */ /* 0x000fe200000000ff */
[----:B------:R-:W-:Y:S01]  /*55d0*/  FFMA.FTZ R19, R17, R24, R18 ;  /* 0x0000001811137223 */ /* 0x000fe20000010012 */
[----:B0-----:R-:W-:-:S03]  /*55e0*/  HADD2.F32 R57, -RZ, R25.H0_H0 ;  /* 0x20000019ff397230 */ /* 0x001fc60000004100 */
[----:B------:R-:W-:Y:S01]  /*55f0*/  FMUL.FTZ R19, R54, R19 ;  /* 0x0000001336137220 */ /* 0x000fe20000410000 */
[--C-:B-1----:R-:W-:Y:S02]  /*5600*/  HADD2.F32 R53, -RZ, R95.reuse.H0_H0 ;  /* 0x2000005fff357230 */ /* 0x102fe40000004100 */
[----:B------:R-:W-:Y:S02]  /*5610*/  HADD2.F32 R25, -RZ, R95.H1_H1 ;  /* 0x3000005fff197230 */ /* 0x000fe40000004100 */
[----:B------:R-:W-:Y:S01]  /*5620*/  FFMA.FTZ R58, R17, R57, R58 ;  /* 0x00000039113a7223 */ /* 0x000fe2000001003a */
        /* <DEDUP_REMOVED lines=66> */
.L_x_3100:
        /* <DEDUP_REMOVED lines=8> */
.L_x_3096:
        /* <DEDUP_REMOVED lines=8> */
.L_x_3104:
        /* <DEDUP_REMOVED lines=32> */
[----:B------:R-:W-:Y:S02]  /*5d50*/  LOP3.LUT R38, R38, 0x10001, RZ, 0xc0, !PT ;  /* 0x0001000126267812 */ /* 0x000fe400078ec0ff */
[----:B------:R-:W-:Y:S02]  /*5d60*/  LOP3.LUT R39, R39, 0x10001, RZ, 0xc0, !PT ;  /* 0x0001000127277812 */ /* 0x000fe400078ec0ff */
[----:B------:R-:W-:Y:S02]  /*5d70*/  SHF.R.U32.HI R69, RZ, 0xe, R16 ;  /* 0x0000000eff457819 */ /* 0x000fe40000011610 */
[----:B------:R-:W-:Y:S02]  /*5d80*/  SHF.R.U32.HI R84, RZ, 0xe, R17 ;  /* 0x0000000eff547819 */ /* 0x000fe40000011611 */
[----:B------:R-:W-:Y:S02]  /*5d90*/  SHF.R.U32.HI R83, RZ, 0xe, R18 ;  /* 0x0000000eff537819 */ /* 0x000fe40000011612 */
[----:B------:R-:W-:-:S02]  /*5da0*/  SHF.R.U32.HI R44, RZ, 0xe, R19 ;  /* 0x0000000eff2c7819 */ /* 0x000fc40000011613 */
[----:B------:R-:W-:Y:S02]  /*5db0*/  LOP3.LUT R69, R36, 0x20002, R69, 0xf8, !PT ;  /* 0x0002000224457812 */ /* 0x000fe400078ef845 */
[----:B------:R-:W-:Y:S02]  /*5dc0*/  LOP3.LUT R84, R37, 0x20002, R84, 0xf8, !PT ;  /* 0x0002000225547812 */ /* 0x000fe400078ef854 */
[----:B------:R-:W-:Y:S02]  /*5dd0*/  LOP3.LUT R83, R38, 0x20002, R83, 0xf8, !PT ;  /* 0x0002000226537812 */ /* 0x000fe400078ef853 */
[----:B------:R-:W-:Y:S02]  /*5de0*/  LOP3.LUT R67, R39, 0x20002, R44, 0xf8, !PT ;  /* 0x0002000227437812 */ /* 0x000fe400078ef82c */
[----:B------:R-:W0:Y:S01]  /*5df0*/  LDS.128 R36, [UR4] ;  /* 0x00000004ff247984 */ /* 0x000e220008000c00 */
[----:B------:R-:W-:Y:S02]  /*5e00*/  ISETP.NE.AND P0, PT, R40, 0x1, PT ;  /* 0x000000012800780c */ /* 0x000fe40003f05270 */
        /* <DEDUP_REMOVED lines=8> */
[----:B------:R-:W-:Y:S01]  /*5e90*/  SHF.R.U32.HI R47, RZ, 0xa, R12 ;  /* 0x0000000aff2f7819 */ /* 0x000fe2000001160c */
[----:B------:R-:W-:Y:S01]  /*5ea0*/  HFMA2 R12, -RZ, RZ, 0, 0.03125 ;  /* 0x00002800ff0c7431 */ /* 0x000fe200000001ff */
        /* <DEDUP_REMOVED lines=10> */
[----:B------:R-:W-:Y:S02]  /*5f50*/  LOP3.LUT R55, R34, 0x3e003e0, RZ, 0xc0, !PT ;  /* 0x03e003e022377812 */ /* 0x000fe400078ec0ff */
        /* <DEDUP_REMOVED lines=48> */
[----:B0-----:R-:W-:Y:S02]  /*6260*/  HFMA2 R66, R77, R36, RZ ;  /* 0x000000244d427231 */ /* 0x001fe400000000ff */
[----:B------:R-:W-:Y:S01]  /*6270*/  HFMA2 R13, R13, R12.H0_H0, -48, -48 ;  /* 0xd200d2000d0d7431 */ /* 0x000fe2000004000c */
[----:B------:R-:W-:Y:S01]  /*6280*/  LOP3.LUT R47, R47, 0x64006400, RZ, 0xfc, !PT ;  /* 0x640064002f2f7812 */ /* 0x000fe200078efcff */
[----:B------:R-:W-:Y:S01]  /*6290*/  HADD2 R75, R75, -1040, -1040 ;  /* 0xe410e4104b4b7430 */ /* 0x000fe20000000000 */
[----:B------:R-:W-:Y:S02]  /*62a0*/  LOP3.LUT R60, R60, 0x64006400, RZ, 0xfc, !PT ;  /* 0x640064003c3c7812 */ /* 0x000fe400078efcff */
[----:B------:R-:W-:Y:S01]  /*62b0*/  LOP3.LUT R62, R62, 0x64006400, RZ, 0xfc, !PT ;  /* 0x640064003e3e7812 */ /* 0x000fe200078efcff */
[----:B------:R-:W-:Y:S02]  /*62c0*/  HADD2 R81, R47, -1040, -1040 ;  /* 0xe410e4102f517430 */ /* 0x000fe40000000000 */
[----:B------:R-:W-:Y:S01]  /*62d0*/  HFMA2 R66, R70, R37, R66 ;  /* 0x0000002546427231 */ /* 0x000fe20000000042 */
[----:B------:R-:W-:-:S02]  /*62e0*/  LOP3.LUT R49, R49, 0x1f001f, RZ, 0xc0, !PT ;  /* 0x001f001f31317812 */ /* 0x000fc400078ec0ff */
[----:B------:R-:W-:Y:S02]  /*62f0*/  LOP3.LUT R54, R54, 0x1f001f, RZ, 0xc0, !PT ;  /* 0x001f001f36367812 */ /* 0x000fe400078ec0ff */
[----:B------:R-:W-:Y:S02]  /*6300*/  LOP3.LUT R56, R56, 0x1f001f, RZ, 0xc0, !PT ;  /* 0x001f001f38387812 */ /* 0x000fe400078ec0ff */
[----:B------:R-:W-:Y:S02]  /*6310*/  LOP3.LUT R54, R54, 0x64006400, RZ, 0xfc, !PT ;  /* 0x6400640036367812 */ /* 0x000fe400078efcff */
[----:B------:R-:W-:Y:S02]  /*6320*/  LOP3.LUT R56, R56, 0x64006400, RZ, 0xfc, !PT ;  /* 0x6400640038387812 */ /* 0x000fe400078efcff */
[----:B------:R-:W-:Y:S01]  /*6330*/  SHF.R.U32.HI R76, RZ, 0xd, R34 ;  /* 0x0000000dff4c7819 */ /* 0x000fe20000011622 */
[----:B------:R-:W-:Y:S01]  /*6340*/  HADD2 R54, R54, -1040, -1040 ;  /* 0xe410e41036367430 */ /* 0x000fe20000000000 */
[----:B------:R-:W-:Y:S01]  /*6350*/  SHF.R.U32.HI R78, RZ, 0xd, R35 ;  /* 0x0000000dff4e7819 */ /* 0x000fe20000011623 */
[----:B------:R-:W-:Y:S01]  /*6360*/  HADD2 R56, R56, -1040, -1040 ;  /* 0xe410e41038387430 */ /* 0x000fe20000000000 */
[----:B------:R-:W-:-:S02]  /*6370*/  LOP3.LUT R83, R83, 0x40004, R76, 0xf8, !PT ;  /* 0x0004000453537812 */ /* 0x000fc400078ef84c */
[----:B--2---:R-:W-:Y:S02]  /*6380*/  LOP3.LUT R57, R28, 0x3e003e0, RZ, 0xc0, !PT ;  /* 0x03e003e01c397812 */ /* 0x004fe400078ec0ff */
        /* <DEDUP_REMOVED lines=10> */
[----:B------:R-:W-:Y:S01]  /*6430*/  HADD2 R57, R57, -1040, -1040 ;  /* 0xe410e41039397430 */ /* 0x000fe20000000000 */
[----:B------:R-:W-:Y:S01]  /*6440*/  LOP3.LUT R71, R14, 0x64006400, RZ, 0xfc, !PT ;  /* 0x640064000e477812 */ /* 0x000fe200078efcff */
[----:B------:R-:W0:Y:S01]  /*6450*/  LDS.128 R20, [UR4+0x10] ;  /* 0x00001004ff147984 */ /* 0x000e220008000c00 */
[-C--:B------:R-:W-:Y:S01]  /*6460*/  HFMA2 R14, R65, R12.reuse.H0_H0, -48, -48 ;  /* 0xd200d200410e7431 */ /* 0x080fe2000004000c */
[----:B------:R-:W-:Y:S01]  /*6470*/  SHF.R.U32.HI R90, RZ, 0xa, R28 ;  /* 0x0000000aff5a7819 */ /* 0x000fe2000001161c */
[----:B------:R-:W-:Y:S01]  /*6480*/  HADD2 R55, R55, -1040, -1040 ;  /* 0xe410e41037377430 */ /* 0x000fe20000000000 */
[----:B------:R-:W-:Y:S01]  /*6490*/  LOP3.LUT R85, R31, 0x1f001f, RZ, 0xc0, !PT ;  /* 0x001f001f1f557812 */ /* 0x000fe200078ec0ff */
[----:B------:R-:W-:-:S02]  /*64a0*/  HFMA2 R12, R71, R12.H0_H0, -48, -48 ;  /* 0xd200d200470c7431 */ /* 0x000fc4000004000c */
[-C--:B------:R-:W-:Y:S02]  /*64b0*/  HFMA2 R71, R57, R36.reuse, RZ ;  /* 0x0000002439477231 */ /* 0x080fe400000000ff */
[-C--:B------:R-:W-:Y:S01]  /*64c0*/  HFMA2 R65, R75, R36.reuse, RZ.H0_H0 ;  /* 0x000000244b417231 */ /* 0x080fe200000400ff */
[----:B------:R-:W-:Y:S01]  /*64d0*/  LOP3.LUT R90, R90, 0x1f001f, RZ, 0xc0, !PT ;  /* 0x001f001f5a5a7812 */ /* 0x000fe200078ec0ff */
[----:B------:R-:W-:Y:S01]  /*64e0*/  HFMA2 R72, R55, R36, RZ.H0_H0 ;  /* 0x0000002437487231 */ /* 0x000fe200000400ff */
        /* <DEDUP_REMOVED lines=14> */
[-C--:B------:R-:W-:Y:S01]  /*65d0*/  HFMA2 R63, R81, R38.reuse, R66 ;  /* 0x00000026513f7231 */ /* 0x080fe20000000042 */
[----:B------:R-:W-:Y:S01]  /*65e0*/  LOP3.LUT R50, R64, 0x64006400, RZ, 0xfc, !PT ;  /* 0x6400640040327812 */ /* 0x000fe200078efcff */
[----:B------:R-:W-:Y:S02]  /*65f0*/  HADD2 R79, R71, -1040, -1040 ;  /* 0xe410e410474f7430 */ /* 0x000fe40000000000 */
[-C--:B------:R-:W-:Y:S02]  /*6600*/  HFMA2 R65, R53, R38.reuse, R65 ;  /* 0x0000002635417231 */ /* 0x080fe40000000041 */
[----:B------:R-:W-:Y:S01]  /*6610*/  HADD2 R47, R72, -1040, -1040 ;  /* 0xe410e410482f7430 */ /* 0x000fe20000000000 */
[----:B------:R-:W-:Y:S01]  /*6620*/  SHF.R.U32.HI R93, RZ, 0xa, R31 ;  /* 0x0000000aff5d7819 */ /* 0x000fe2000001161f */
[----:B------:R-:W-:Y:S01]  /*6630*/  HADD2 R64, R60, -1040, -1040 ;  /* 0xe410e4103c407430 */ /* 0x000fe20000000000 */
[----:B------:R-:W-:Y:S01]  /*6640*/  LOP3.LUT R60, R34, 0x1f001f, RZ, 0xc0, !PT ;  /* 0x001f001f223c7812 */ /* 0x000fe200078ec0ff */
[----:B------:R-:W-:Y:S01]  /*6650*/  HADD2 R48, R48, -1040, -1040 ;  /* 0xe410e41030307430 */ /* 0x000fe20000000000 */
[----:B------:R-:W-:Y:S01]  /*6660*/  SHF.R.U32.HI R34, RZ, 0xa, R34 ;  /* 0x0000000aff227819 */ /* 0x000fe20000011622 */
[-C--:B------:R-:W-:Y:S01]  /*6670*/  HFMA2 R36, R79, R38.reuse, R36 ;  /* 0x000000264f247231 */ /* 0x080fe20000000024 */
[----:B------:R-:W-:Y:S01]  /*6680*/  LOP3.LUT R93, R93, 0x1f001f, RZ, 0xc0, !PT ;  /* 0x001f001f5d5d7812 */ /* 0x000fe200078ec0ff */
[----:B------:R-:W-:Y:S01]  /*6690*/  HADD2 R66, R62, -1040, -1040 ;  /* 0xe410e4103e427430 */ /* 0x000fe20000000000 */
        /* <DEDUP_REMOVED lines=9> */
[----:B0-----:R-:W-:-:S02]  /*6730*/  HFMA2 R71, R59, R20, R36 ;  /* 0x000000143b477231 */ /* 0x001fc40000000024 */
[-C--:B------:R-:W-:Y:S02]  /*6740*/  HFMA2 R38, R61, R20.reuse, R38 ;  /* 0x000000143d267231 */ /* 0x080fe40000000026 */
[-C--:B------:R-:W-:Y:S01]  /*6750*/  HFMA2 R36, R43, R20.reuse, R39 ;  /* 0x000000142b247231 */ /* 0x080fe20000000027 */
[----:B------:R-:W-:Y:S01]  /*6760*/  LOP3.LUT R39, R51, 0x1f001f, RZ, 0xc0, !PT ;  /* 0x001f001f33277812 */ /* 0x000fe200078ec0ff */
[----:B------:R-:W-:Y:S02]  /*6770*/  HFMA2 R37, R45, R20, R37 ;  /* 0x000000142d257231 */ /* 0x000fe40000000025 */
[----:B------:R-:W-:Y:S01]  /*6780*/  HADD2 R62, R62, -1040, -1040 ;  /* 0xe410e4103e3e7430 */ /* 0x000fe20000000000 */
[----:B------:R-:W-:Y:S02]  /*6790*/  LOP3.LUT R20, R35, 0x1f001f, RZ, 0xc0, !PT ;  /* 0x001f001f23147812 */ /* 0x000fe400078ec0ff */
[----:B------:R-:W-:Y:S02]  /*67a0*/  LOP3.LUT R39, R39, 0x64006400, RZ, 0xfc, !PT ;  /* 0x6400640027277812 */ /* 0x000fe400078efcff */
[----:B------:R-:W-:-:S02]  /*67b0*/  LOP3.LUT R51, R60, 0x64006400, RZ, 0xfc, !PT ;  /* 0x640064003c337812 */ /* 0x000fc400078efcff */
[----:B------:R-:W-:Y:S01]  /*67c0*/  LOP3.LUT R49, R20, 0x64006400, RZ, 0xfc, !PT ;  /* 0x6400640014317812 */ /* 0x000fe200078efcff */
[----:B------:R-:W-:Y:S02]  /*67d0*/  HADD2 R60, R39, -1040, -1040 ;  /* 0xe410e410273c7430 */ /* 0x000fe40000000000 */
[-C--:B------:R-:W-:Y:S01]  /*67e0*/  HFMA2 R20, R62, R21.reuse, R38 ;  /* 0x000000153e147231 */ /* 0x080fe20000000026 */
[----:B------:R-:W-:Y:S01]  /*67f0*/  LOP3.LUT R63, R63, 0x64006400, RZ, 0xfc, !PT ;  /* 0x640064003f3f7812 */ /* 0x000fe200078efcff */
[-C--:B------:R-:W-:Y:S02]  /*6800*/  HFMA2 R72, R54, R21.reuse, R37 ;  /* 0x0000001536487231 */ /* 0x080fe40000000025 */
[-C--:B------:R-:W-:Y:S01]  /*6810*/  HFMA2 R71, R60, R21.reuse, R71 ;  /* 0x000000153c477231 */ /* 0x080fe20000000047 */
[----:B------:R-:W-:Y:S01]  /*6820*/  LOP3.LUT R65, R65, 0x64006400, RZ, 0xfc, !PT ;  /* 0x6400640041417812 */ /* 0x000fe200078efcff */
[----:B------:R-:W-:Y:S01]  /*6830*/  HFMA2 R21, R56, R21, R36 ;  /* 0x0000001538157231 */ /* 0x000fe20000000024 */
[----:B------:R-:W-:Y:S01]  /*6840*/  SHF.R.U32.HI R35, RZ, 0xa, R35 ;  /* 0x0000000aff237819 */ /* 0x000fe20000011623 */
        /* <DEDUP_REMOVED lines=14> */
[-C--:B------:R-:W-:Y:S02]  /*6930*/  HFMA2 R22, R44, R23.reuse, R71 ;  /* 0x000000172c167231 */ /* 0x080fe40000000047 */
[-C--:B------:R-:W-:Y:S01]  /*6940*/  HFMA2 R74, R46, R23.reuse, R20 ;  /* 0x000000172e4a7231 */ /* 0x080fe20000000014 */
[----:B------:R-:W-:Y:S01]  /*6950*/  SHF.R.U32.HI R20, RZ, 0xd, R32 ;  /* 0x0000000dff147819 */ /* 0x000fe20000011620 */
[----:B------:R-:W-:-:S02]  /*6960*/  HFMA2 R72, R42, R23, R72 ;  /* 0x000000172a487231 */ /* 0x000fc40000000048 */
[----:B------:R-:W-:Y:S01]  /*6970*/  HFMA2 R23, R40, R23, R21 ;  /* 0x0000001728177231 */ /* 0x000fe20000000015 */
[----:B------:R-:W-:Y:S01]  /*6980*/  SHF.R.U32.HI R32, RZ, 0xa, R32 ;  /* 0x0000000aff207819 */ /* 0x000fe20000011620 */
[----:B------:R-:W-:Y:S01]  /*6990*/  HADD2 R93, R93, -1040, -1040 ;  /* 0xe410e4105d5d7430 */ /* 0x000fe20000000000 */
[--C-:B------:R-:W-:Y:S02]  /*69a0*/  SHF.R.U32.HI R21, RZ, 0xd, R33.reuse ;  /* 0x0000000dff157819 */ /* 0x100fe40000011621 */
[----:B------:R-:W-:Y:S02]  /*69b0*/  SHF.R.U32.HI R33, RZ, 0xa, R33 ;  /* 0x0000000aff217819 */ /* 0x000fe40000011621 */
[----:B------:R-:W-:Y:S02]  /*69c0*/  LOP3.LUT R32, R32, 0x1f001f, RZ, 0xc0, !PT ;  /* 0x001f001f20207812 */ /* 0x000fe400078ec0ff */
[----:B------:R-:W-:Y:S02]  /*69d0*/  LOP3.LUT R33, R33, 0x1f001f, RZ, 0xc0, !PT ;  /* 0x001f001f21217812 */ /* 0x000fe400078ec0ff */
[----:B------:R-:W-:-:S02]  /*69e0*/  LOP3.LUT R32, R32, 0x64006400, RZ, 0xfc, !PT ;  /* 0x6400640020207812 */ /* 0x000fc400078efcff */
[----:B------:R-:W-:Y:S02]  /*69f0*/  LOP3.LUT R33, R33, 0x64006400, RZ, 0xfc, !PT ;  /* 0x6400640021217812 */ /* 0x000fe400078efcff */
[----:B------:R-:W-:Y:S01]  /*6a00*/  LOP3.LUT R20, R69, 0x40004, R20, 0xf8, !PT ;  /* 0x0004000445147812 */ /* 0x000fe200078ef814 */
[----:B------:R-:W-:Y:S01]  /*6a10*/  HADD2 R73, R32, -1040, -1040 ;  /* 0xe410e41020497430 */ /* 0x000fe20000000000 */
[----:B------:R-:W-:Y:S01]  /*6a20*/  LOP3.LUT R84, R84, 0x40004, R21, 0xf8, !PT ;  /* 0x0004000454547812 */ /* 0x000fe200078ef815 */
[----:B------:R-:W-:Y:S01]  /*6a30*/  HADD2 R69, R34, -1040, -1040 ;  /* 0xe410e41022457430 */ /* 0x000fe20000000000 */
[----:B------:R-:W-:Y:S01]  /*6a40*/  LOP3.LUT R21, R67, 0x40004, R78, 0xf8, !PT ;  /* 0x0004000443157812 */ /* 0x000fe200078ef84e */
[----:B------:R-:W-:Y:S01]  /*6a50*/  HADD2 R71, R33, -1040, -1040 ;  /* 0xe410e41021477430 */ /* 0x000fe20000000000 */
[----:B------:R-:W-:Y:S01]  /*6a60*/  LOP3.LUT R34, R24, 0x1f001f, RZ, 0xc0, !PT ;  /* 0x001f001f18227812 */ /* 0x000fe200078ec0ff */
[----:B------:R-:W-:Y:S02]  /*6a70*/  HADD2 R67, R35, -1040, -1040 ;  /* 0xe410e41023437430 */ /* 0x000fe40000000000 */
[----:B0-----:R-:W-:-:S02]  /*6a80*/  HFMA2 R32, R73, R36, R74 ;  /* 0x0000002449207231 */ /* 0x001fc4000000004a */
        /* <DEDUP_REMOVED lines=8> */
[----:B------:R-:W-:-:S02]  /*6b10*/  LOP3.LUT R35, R25, 0x1f001f, RZ, 0xc0, !PT ;  /* 0x001f001f19237812 */ /* 0x000fc400078ec0ff */
[----:B------:R-:W-:Y:S01]  /*6b20*/  LOP3.LUT R78, R72, 0x64006400, RZ, 0xfc, !PT ;  /* 0x64006400484e7812 */ /* 0x000fe200078efcff */
[----:B------:R-:W-:Y:S01]  /*6b30*/  HADD2 R72, R36, -1040, -1040 ;  /* 0xe410e41024487430 */ /* 0x000fe20000000000 */
[----:B------:R-:W-:Y:S01]  /*6b40*/  LOP3.LUT R35, R35, 0x64006400, RZ, 0xfc, !PT ;  /* 0x6400640023237812 */ /* 0x000fe200078efcff */
[-C--:B------:R-:W-:Y:S02]  /*6b50*/  HFMA2 R32, R76, R37.reuse, R32 ;  /* 0x000000254c207231 */ /* 0x080fe40000000020 */
[----:B------:R-:W-:Y:S02]  /*6b60*/  HADD2 R36, R78, -1040, -1040 ;  /* 0xe410e4104e247430 */ /* 0x000fe40000000000 */
[-C--:B------:R-:W-:Y:S02]  /*6b70*/  HFMA2 R34, R72, R37.reuse, R33 ;  /* 0x0000002548227231 */ /* 0x080fe40000000021 */
[----:B------:R-:W-:Y:S02]  /*6b80*/  HADD2 R74, R35, -1040, -1040 ;  /* 0xe410e410234a7430 */ /* 0x000fe40000000000 */
[----:B------:R-:W-:-:S02]  /*6b90*/  HFMA2 R23, R36, R37, R23 ;  /* 0x0000002524177231 */ /* 0x000fc40000000017 */
[-C--:B------:R-:W-:Y:S02]  /*6ba0*/  HFMA2 R33, R19, R38.reuse, R32 ;  /* 0x0000002613217231 */ /* 0x080fe40000000020 */
[----:B------:R-:W-:Y:S02]  /*6bb0*/  HFMA2 R22, R74, R37, R22 ;  /* 0x000000254a167231 */ /* 0x000fe40000000016 */
[-C--:B------:R-:W-:Y:S02]  /*6bc0*/  HFMA2 R32, R15, R38.reuse, R34 ;  /* 0x000000260f207231 */ /* 0x080fe40000000022 */
[-C--:B------:R-:W-:Y:S01]  /*6bd0*/  HFMA2 R35, R17, R38.reuse, R22 ;  /* 0x0000002611237231 */ /* 0x080fe20000000016 */
[----:B------:R-:W-:Y:S01]  /*6be0*/  SHF.R.U32.HI R22, RZ, 0xc, R26 ;  /* 0x0000000cff167819 */ /* 0x000fe2000001161a */
[----:B------:R-:W-:Y:S01]  /*6bf0*/  HFMA2 R34, R13, R38, R23 ;  /* 0x000000260d227231 */ /* 0x000fe20000000017 */
[--C-:B------:R-:W-:Y:S02]  /*6c00*/  SHF.R.U32.HI R23, RZ, 0xc, R24.reuse ;  /* 0x0000000cff177819 */ /* 0x100fe40000011618 */
[----:B------:R-:W-:-:S02]  /*6c10*/  SHF.R.U32.HI R24, RZ, 0xa, R24 ;  /* 0x0000000aff187819 */ /* 0x000fc40000011618 */
[----:B------:R-:W-:Y:S02]  /*6c20*/  LOP3.LUT R83, R83, 0x80008, R22, 0xf8, !PT ;  /* 0x0008000853537812 */ /* 0x000fe400078ef816 */
[----:B------:R-:W-:Y:S02]  /*6c30*/  SHF.R.U32.HI R22, RZ, 0xc, R27 ;  /* 0x0000000cff167819 */ /* 0x000fe4000001161b */
[----:B------:R-:W-:Y:S02]  /*6c40*/  LOP3.LUT R24, R24, 0x1f001f, RZ, 0xc0, !PT ;  /* 0x001f001f18187812 */ /* 0x000fe400078ec0ff */
[----:B------:R-:W-:Y:S02]  /*6c50*/  LOP3.LUT R20, R20, 0x80008, R23, 0xf8, !PT ;  /* 0x0008000814147812 */ /* 0x000fe400078ef817 */
[----:B------:R-:W-:Y:S02]  /*6c60*/  LOP3.LUT R37, R21, 0x80008, R22, 0xf8, !PT ;  /* 0x0008000815257812 */ /* 0x000fe400078ef816 */
[----:B------:R-:W-:-:S02]  /*6c70*/  LOP3.LUT R24, R24, 0x64006400, RZ, 0xfc, !PT ;  /* 0x6400640018187812 */ /* 0x000fc400078efcff */
[----:B------:R-:W-:Y:S02]  /*6c80*/  SHF.R.U32.HI R23, RZ, 0xc, R25 ;  /* 0x0000000cff177819 */ /* 0x000fe40000011619 */
[----:B------:R-:W-:Y:S01]  /*6c90*/  SHF.R.U32.HI R21, RZ, 0xb, R28 ;  /* 0x0000000bff157819 */ /* 0x000fe2000001161c */
[----:B------:R-:W-:Y:S01]  /*6ca0*/  HADD2 R82, R24, -1040, -1040 ;  /* 0xe410e41018527430 */ /* 0x000fe20000000000 */
[----:B------:R-:W-:Y:S02]  /*6cb0*/  LOP3.LUT R84, R84, 0x80008, R23, 0xf8, !PT ;  /* 0x0008000854547812 */ /* 0x000fe400078ef817 */
[----:B------:R-:W-:Y:S02]  /*6cc0*/  LOP3.LUT R24, R20, 0x100010, R21, 0xf8, !PT ;  /* 0x0010001014187812 */ /* 0x000fe400078ef815 */
[----:B------:R-:W0:Y:S01]  /*6cd0*/  LDS.128 R20, [UR4+0x30] ;  /* 0x00003004ff147984 */ /* 0x000e220008000c00 */
[----:B------:R-:W-:Y:S01]  /*6ce0*/  SHF.R.U32.HI R26, RZ, 0xa, R26 ;  /* 0x0000000aff1a7819 */ /* 0x000fe2000001161a */
[----:B------:R-:W-:Y:S01]  /*6cf0*/  HFMA2 R33, R82, R39, R33 ;  /* 0x0000002752217231 */ /* 0x000fe20000000021 */
[----:B------:R-:W-:-:S02]  /*6d00*/  SHF.R.U32.HI R25, RZ, 0xa, R25 ;  /* 0x0000000aff197819 */ /* 0x000fc40000011619 */
        /* <DEDUP_REMOVED lines=8> */
[----:B------:R-:W-:-:S02]  /*6d90*/  LOP3.LUT R27, R27, 0x1f001f, RZ, 0xc0, !PT ;  /* 0x001f001f1b1b7812 */ /* 0x000fc400078ec0ff */
[----:B------:R-:W-:Y:S01]  /*6da0*/  LOP3.LUT R25, R83, 0x100010, R26, 0xf8, !PT ;  /* 0x0010001053197812 */ /* 0x000fe200078ef81a */
[-C--:B------:R-:W-:Y:S01]  /*6db0*/  HFMA2 R32, R78, R39.reuse, R32 ;  /* 0x000000274e207231 */ /* 0x080fe20000000020 */
[----:B------:R-:W-:Y:S01]  /*6dc0*/  SHF.R.U32.HI R26, RZ, 0xb, R31 ;  /* 0x0000000bff1a7819 */ /* 0x000fe2000001161f */
[----:B------:R-:W-:Y:S01]  /*6dd0*/  HFMA2 R35, R80, R39, R35 ;  /* 0x0000002750237231 */ /* 0x000fe20000000023 */
[----:B------:R-:W-:Y:S02]  /*6de0*/  LOP3.LUT R83, R30, 0x1f001f, RZ, 0xc0, !PT ;  /* 0x001f001f1e537812 */ /* 0x000fe400078ec0ff */
[----:B------:R-:W-:Y:S02]  /*6df0*/  LOP3.LUT R26, R37, 0x100010, R26, 0xf8, !PT ;  /* 0x00100010251a7812 */ /* 0x000fe400078ef81a */
[----:B------:R-:W-:Y:S02]  /*6e00*/  LOP3.LUT R37, R28, 0x1f001f, RZ, 0xc0, !PT ;  /* 0x001f001f1c257812 */ /* 0x000fe400078ec0ff */
[----:B------:R-:W-:-:S02]  /*6e10*/  LOP3.LUT R83, R83, 0x64006400, RZ, 0xfc, !PT ;  /* 0x6400640053537812 */ /* 0x000fc400078efcff */
[----:B------:R-:W-:Y:S02]  /*6e20*/  LOP3.LUT R37, R37, 0x64006400, RZ, 0xfc, !PT ;  /* 0x6400640025257812 */ /* 0x000fe400078efcff */
[----:B------:R-:W-:Y:S01]  /*6e30*/  LOP3.LUT R27, R27, 0x64006400, RZ, 0xfc, !PT ;  /* 0x640064001b1b7812 */ /* 0x000fe200078efcff */
[----:B------:R-:W-:Y:S01]  /*6e40*/  HADD2 R83, R83, -1040, -1040 ;  /* 0xe410e41053537430 */ /* 0x000fe20000000000 */
[----:B------:R-:W-:Y:S01]  /*6e50*/  SHF.R.U32.HI R30, RZ, 0xa, R30 ;  /* 0x0000000aff1e7819 */ /* 0x000fe2000001161e */
[----:B------:R-:W-:Y:S01]  /*6e60*/  HADD2 R37, R37, -1040, -1040 ;  /* 0xe410e41025257430 */ /* 0x000fe20000000000 */
[----:B------:R-:W-:Y:S01]  /*6e70*/  LOP3.LUT R24, R24, 0x64006400, RZ, 0xfc, !PT ;  /* 0x6400640018187812 */ /* 0x000fe200078efcff */
[----:B------:R-:W-:Y:S01]  /*6e80*/  HADD2 R38, R27, -1040, -1040 ;  /* 0xe410e4101b267430 */ /* 0x000fe20000000000 */
[----:B------:R-:W-:Y:S01]  /*6e90*/  LOP3.LUT R30, R30, 0x1f001f, RZ, 0xc0, !PT ;  /* 0x001f001f1e1e7812 */ /* 0x000fe200078ec0ff */
[-C--:B0-----:R-:W-:Y:S01]  /*6ea0*/  HFMA2 R32, R83, R20.reuse, R32 ;  /* 0x0000001453207231 */ /* 0x081fe20000000020 */
[----:B------:R-:W-:Y:S01]  /*6eb0*/  SHF.R.U32.HI R27, RZ, 0xb, R29 ;  /* 0x0000000bff1b7819 */ /* 0x000fe2000001161d */
[----:B------:R-:W-:-:S02]  /*6ec0*/  HFMA2 R33, R37, R20, R33 ;  /* 0x0000001425217231 */ /* 0x000fc40000000021 */
[----:B------:R-:W-:Y:S01]  /*6ed0*/  HFMA2 R34, R38, R39, R34 ;  /* 0x0000002726227231 */ /* 0x000fe20000000022 */
[----:B------:R-:W-:Y:S01]  /*6ee0*/  LOP3.LUT R39, R29, 0x1f001f, RZ, 0xc0, !PT ;  /* 0x001f001f1d277812 */ /* 0x000fe200078ec0ff */
[----:B------:R-:W-:Y:S01]  /*6ef0*/  HADD2 R98, R24, -1040, -1040 ;  /* 0xe410e41018627430 */ /* 0x000fe20000000000 */
[----:B------:R-:W-:Y:S01]  /*6f00*/  LOP3.LUT R91, R30, 0x64006400, RZ, 0xfc, !PT ;  /* 0x640064001e5b7812 */ /* 0x000fe200078efcff */
[----:B------:R-:W-:Y:S01]  /*6f10*/  HFMA2 R34, R85, R20, R34 ;  /* 0x0000001455227231 */ /* 0x000fe20000000022 */
[----:B------:R-:W-:Y:S01]  /*6f20*/  LOP3.LUT R39, R39, 0x64006400, RZ, 0xfc, !PT ;  /* 0x6400640027277812 */ /* 0x000fe200078efcff */
[-C--:B------:R-:W-:Y:S01]  /*6f30*/  HFMA2 R32, R14, R21.reuse, R32 ;  /* 0x000000150e207231 */ /* 0x080fe20000000020 */
[----:B------:R-:W-:Y:S01]  /*6f40*/  SHF.R.U32.HI R29, RZ, 0xa, R29 ;  /* 0x0000000aff1d7819 */ /* 0x000fe2000001161d */
[----:B------:R-:W-:Y:S02]  /*6f50*/  HFMA2 R33, R18, R21, R33 ;  /* 0x0000001512217231 */ /* 0x000fe40000000021 */
[----:B------:R-:W-:Y:S01]  /*6f60*/  HADD2 R91, R91, -1040, -1040 ;  /* 0xe410e4105b5b7430 */ /* 0x000fe20000000000 */
[----:B------:R-:W-:Y:S01]  /*6f70*/  LOP3.LUT R27, R84, 0x100010, R27, 0xf8, !PT ;  /* 0x00100010541b7812 */ /* 0x000fe200078ef81b */
[----:B------:R-:W-:Y:S01]  /*6f80*/  HADD2 R39, R39, -1040, -1040 ;  /* 0xe410e41027277430 */ /* 0x000fe20000000000 */
[----:B------:R-:W-:-:S02]  /*6f90*/  LOP3.LUT R29, R29, 0x1f001f, RZ, 0xc0, !PT ;  /* 0x001f001f1d1d7812 */ /* 0x000fc400078ec0ff */
[----:B------:R-:W-:Y:S01]  /*6fa0*/  LOP3.LUT R25, R25, 0x64006400, RZ, 0xfc, !PT ;  /* 0x6400640019197812 */ /* 0x000fe200078efcff */
[----:B------:R-:W-:Y:S02]  /*6fb0*/  HFMA2 R35, R39, R20, R35 ;  /* 0x0000001427237231 */ /* 0x000fe40000000023 */
[-C--:B------:R-:W-:Y:S01]  /*6fc0*/  HFMA2 R33, R90, R22.reuse, R33 ;  /* 0x000000165a217231 */ /* 0x080fe20000000021 */
        /* <DEDUP_REMOVED lines=8> */
[----:B------:R-:W-:Y:S02]  /*7050*/  HFMA2 R21, R12, R21, R34 ;  /* 0x000000150c157231 */ /* 0x000fe40000000022 */
        /* <DEDUP_REMOVED lines=44> */
[----:B------:R-:W1:Y:S01]  /*7320*/  LDS.128 R32, [UR4+0xb0] ;  /* 0x0000b004ff207984 */ /* 0x000e620008000c00 */
[-C--:B------:R-:W-:Y:S02]  /*7330*/  HFMA2 R64, R62, R25.reuse, R64 ;  /* 0x000000193e407231 */ /* 0x080fe40000000040 */
[----:B------:R-:W-:Y:S02]  /*7340*/  HFMA2 R58, R54, R25, R58 ;  /* 0x00000019363a7231 */ /* 0x000fe4000000003a */
[----:B------:R-:W-:Y:S02]  /*7350*/  HFMA2 R65, R44, R27, R65 ;  /* 0x0000001b2c417231 */ /* 0x000fe40000000041 */
[----:B------:R-:W-:-:S02]  /*7360*/  HFMA2 R63, R63, R26, R64 ;  /* 0x0000001a3f3f7231 */ /* 0x000fc40000000040 */
[----:B------:R-:W-:Y:S02]  /*7370*/  HFMA2 R21, R51, R26, R58 ;  /* 0x0000001a33157231 */ /* 0x000fe4000000003a */
[-C--:B0-----:R-:W-:Y:S02]  /*7380*/  HFMA2 R65, R71, R28.reuse, R65 ;  /* 0x0000001c47417231 */ /* 0x081fe40000000041 */
        /* <DEDUP_REMOVED lines=11> */
[----:B-1----:R-:W-:Y:S02]  /*7440*/  HFMA2 R40, R39, R32, R40 ;  /* 0x0000002027287231 */ /* 0x002fe40000000028 */
        /* <DEDUP_REMOVED lines=13> */
[----:B------:R-:W-:Y:S02]  /*7520*/  HADD2 R48, R48.H0_H0, R48.H1_H1 ;  /* 0x3000003030307230 */ /* 0x000fe40000000800 */
        /* <DEDUP_REMOVED lines=15> */
.L_x_3103:
[----:B------:R-:W-:Y:S01]  /*7620*/  ISETP.GE.AND P0, PT, R11, R0, PT ;  /* 0x000000000b00720c */ /* 0x000fe20003f06270 */
[----:B------:R-:W-:Y:S01]  /*7630*/  UIADD3 UR4, UPT, UPT, UR4, 0x40, URZ ;  /* 0x0000004004047890 */ /* 0x000fe2000fffe0ff */
[----:B------:R-:W-:Y:S02]  /*7640*/  IADD3 R2, P1, PT, R2, 0x80, RZ ;  /* 0x0000008002027810 */ /* 0x000fe40007f3e0ff */
[----:B-----5:R-:W-:Y:S02]  /*7650*/  MOV R12, R88 ;  /* 0x00000058000c7202 */ /* 0x020fe40000000f00 */
[----:B------:R-:W-:Y:S01]  /*7660*/  MOV R13, R89 ;  /* 0x00000059000d7202 */ /* 0x000fe20000000f00 */
[----:B------:R-:W-:Y:S01]  /*7670*/  IMAD.WIDE R88, R41, 0x4, R86 ;  /* 0x0000000429587825 */ /* 0x000fe200078e0256 */
[----:B------:R-:W-:-:S05]  /*7680*/  IADD3.X R3, PT, PT, RZ, R3, RZ, P1, !PT ;  /* 0x00000003ff037210 */ /* 0x000fca0000ffe4ff */
[----:B------:R-:W-:Y:S05]  /*7690*/  @!P0 BRA `(.L_x_3104) ;  /* 0xffffffe4002c8947 */ /* 0x000fea000383ffff */
[----:B------:R-:W-:-:S07]  /*76a0*/  IMAD.WIDE R88, R41, 0x14, R12 ;  /* 0x0000001429587825 */ /* 0x000fce00078e020c */
.L_x_3102:
[----:B------:R-:W0:Y:S01]  /*76b0*/  LDCU UR5, c[0x0][0x3d4] ;  /* 0x00007a80ff0577ac */ /* 0x000e220008000800 */
[----:B------:R-:W1:Y:S01]  /*76c0*/  S2R R14, SR_CTAID.Y ;  /* 0x00000000000e7919 */ /* 0x000e620000002600 */
[----:B-----5:R-:W1:Y:S01]  /*76d0*/  LDC R17, c[0x0][0x3a8] ;  /* 0x0000ea00ff117b82 */ /* 0x020e620000000800 */
[----:B0-----:R-:W-:-:S04]  /*76e0*/  VIMNMX R18, PT, PT, R9, UR5, PT ;  /* 0x0000000509127c48 */ /* 0x001fc8000bfe0100 */
[----:B------:R-:W-:Y:S01]  /*76f0*/  ISETP.GT.AND P0, PT, R18, R11, PT ;  /* 0x0000000b1200720c */ /* 0x000fe20003f04270 */
[----:B-1----:R-:W-:-:S12]  /*7700*/  IMAD R17, R14, -0x2, R17 ;  /* 0xfffffffe0e117824 */ /* 0x002fd800078e0211 */
[----:B------:R-:W-:Y:S05]  /*7710*/  @!P0 BRA `(.L_x_3105) ;  /* 0x0000003000fc8947 */ /* 0x000fea0003800000 */
[----:B------:R-:W0:Y:S01]  /*7720*/  LDC.64 R2, c[0x0][0x3b8] ;  /* 0x0000ee00ff027b82 */ /* 0x000e220000000a00 */
[----:B------:R-:W-:Y:S01]  /*7730*/  UIADD3 UR4, UPT, UPT, UR4, 0x80, URZ ;  /* 0x0000008004047890 */ /* 0x000fe2000fffe0ff */
[----:B0-----:R-:W-:-:S03]  /*7740*/  IMAD.WIDE.U32 R2, R11, 0x4, R2 ;  /* 0x000000040b027825 */ /* 0x001fc600078e0002 */
[----:B------:R-:W-:-:S04]  /*7750*/  IADD3 R16, P0, PT, R2, 0x2, RZ ;  /* 0x0000000202107810 */ /* 0x000fc80007f1e0ff */
[----:B------:R-:W-:-:S09]  /*7760*/  IADD3.X R15, PT, PT, RZ, R3, RZ, P0, !PT ;  /* 0x00000003ff0f7210 */ /* 0x000fd200007fe4ff */
.L_x_3110:
[----:B------:R-:W-:Y:S01]  /*7770*/  ISETP.NE.AND P0, PT, R11, R4, PT ;  /* 0x000000040b00720c */ /* 0x000fe20003f05270 */
[----:B------:R-:W0:-:S12]  /*7780*/  LDC R41, c[0x0][0x3ac] ;  /* 0x0000eb00ff297b82 */ /* 0x000e180000000800 */
[----:B------:R-:W-:Y:S02]  /*7790*/  @!P0 LEA R20, R10, R1, 0x3 ;  /* 0x000000010a148211 */ /* 0x000fe400078e18ff */
[----:B------:R-:W-:-:S04]  /*77a0*/  @!P0 MOV R2, R16 ;  /* 0x0000001000028202 */ /* 0x000fc80000000f00 */
[----:B------:R-:W2:Y:S01]  /*77b0*/  @!P0 LDL.64 R20, [R20+0x8] ;  /* 0x0000080014148983 */ /* 0x000ea20000100a00 */
[----:B------:R-:W-:-:S05]  /*77c0*/  @!P0 MOV R3, R15 ;  /* 0x0000000f00038202 */ /* 0x000fca0000000f00 */
[----:B------:R1:W5:Y:S01]  /*77d0*/  @!P0 LDG.E.U16.CONSTANT R24, desc[UR8][R2.64] ;  /* 0x0000000802188981 */ /* 0x000362000c1e9500 */
[----:B------:R-:W-:Y:S01]  /*77e0*/  ISETP.GE.AND P1, PT, R17, 0x1, PT ;  /* 0x000000011100780c */ /* 0x000fe20003f26270 */
[----:B------:R-:W-:Y:S01]  /*77f0*/  HFMA2 R13, -RZ, RZ, 0, 0.0625 ;  /* 0x00002c00ff0d7431 */ /* 0x000fe200000001ff */
[----:B------:R-:W-:-:S04]  /*7800*/  @!P0 IADD3 R0, PT, PT, R10, 0x1, RZ ;  /* 0x000000010a008810 */ /* 0x000fc80007ffe0ff */
[----:B------:R-:W-:Y:S02]  /*7810*/  @!P0 MOV R10, R0 ;  /* 0x00000000000a8202 */ /* 0x000fe40000000f00 */
[----:B--2---:R-:W-:Y:S02]  /*7820*/  @!P0 PRMT R97, R20, 0x7610, R97 ;  /* 0x0000761014618816 */ /* 0x004fe40000000061 */
[----:B------:R-:W-:Y:S02]  /*7830*/  @!P0 PRMT R95, R21, 0x7610, R95 ;  /* 0x00007610155f8816 */ /* 0x000fe4000000005f */
[----:B------:R-:W-:Y:S02]  /*7840*/  @!P0 PRMT R97, R97, 0x7610, R20 ;  /* 0x0000761061618816 */ /* 0x000fe40000000014 */
[----:B------:R-:W-:Y:S01]  /*7850*/  @!P0 PRMT R95, R95, 0x7610, R21 ;  /* 0x000076105f5f8816 */ /* 0x000fe20000000015 */
[----:B01----:R-:W-:Y:S06]  /*7860*/  @!P1 BRA `(.L_x_3106) ;  /* 0x0000000c001c9947 */ /* 0x003fec0003800000 */
        /* <DEDUP_REMOVED lines=30> */
[----:B------:R-:W-:Y:S01]  /*7a50*/  HADD2.F32 R3, -RZ, R27.H0_H0 ;  /* 0x2000001bff037230 */ /* 0x000fe20000004100 */
[----:B------:R-:W-:Y:S01]  /*7a60*/  LOP3.LUT R32, R31, 0x64006400, RZ, 0xfc, !PT ;  /* 0x640064001f207812 */ /* 0x000fe200078efcff */
[----:B------:R-:W-:-:S02]  /*7a70*/  HADD2.F32 R25, -RZ, R26.H1_H1 ;  /* 0x3000001aff197230 */ /* 0x000fc40000004100 */
[-C--:B------:R-:W-:Y:S02]  /*7a80*/  HFMA2 R40, R28, R13.reuse.H0_H0, -72, -72 ;  /* 0xd480d4801c287431 */ /* 0x080fe4000004000d */
[--C-:B------:R-:W-:Y:S02]  /*7a90*/  HADD2.F32 R9, -RZ, R30.reuse.H0_H0 ;  /* 0x2000001eff097230 */ /* 0x100fe40000004100 */
[----:B------:R-:W-:Y:S01]  /*7aa0*/  FFMA.FTZ R28, R0, R12, RZ ;  /* 0x0000000c001c7223 */ /* 0x000fe200000100ff */
[----:B------:R-:W-:Y:S02]  /*7ab0*/  HADD2.F32 R26, -RZ, R27.H1_H1 ;  /* 0x3000001bff1a7230 */ /* 0x000fe40000004100 */
[C---:B------:R-:W-:Y:S01]  /*7ac0*/  FFMA.FTZ R31, R12.reuse, R3, RZ ;  /* 0x000000030c1f7223 */ /* 0x040fe200000100ff */
[----:B------:R-:W-:Y:S01]  /*7ad0*/  HADD2.F32 R27, -RZ, R30.H1_H1 ;  /* 0x3000001eff1b7230 */ /* 0x000fe20000004100 */
[----:B------:R-:W-:Y:S01]  /*7ae0*/  LOP3.LUT R30, R29, 0x64006400, RZ, 0xfc, !PT ;  /* 0x640064001d1e7812 */ /* 0x000fe200078efcff */
[C---:B------:R-:W-:Y:S01]  /*7af0*/  FFMA.FTZ R29, R12.reuse, R2, RZ ;  /* 0x000000020c1d7223 */ /* 0x040fe200000100ff */
        /* <DEDUP_REMOVED lines=61> */
[----:B------:R-:W-:-:S02]  /*7ed0*/  HFMA2 R58, R36, R13.H0_H0, -72, -72 ;  /* 0xd480d480243a7431 */ /* 0x000fc4000004000d */
[----:B------:R-:W-:Y:S02]  /*7ee0*/  HADD2.F32 R43, -RZ, R46.H1_H1 ;  /* 0x3000002eff2b7230 */ /* 0x000fe40000004100 */
[-C--:B------:R-:W-:Y:S02]  /*7ef0*/  HFMA2 R54, R20, R13.reuse.H0_H0, -72, -72 ;  /* 0xd480d48014367431 */ /* 0x080fe4000004000d */
[----:B------:R-:W-:Y:S02]  /*7f00*/  HADD2.F32 R47, -RZ, R55.H1_H1 ;  /* 0x30000037ff2f7230 */ /* 0x000fe40000004100 */
[-C--:B------:R-:W-:Y:S02]  /*7f10*/  HFMA2 R60, R44, R13.reuse.H0_H0, -72, -72 ;  /* 0xd480d4802c3c7431 */ /* 0x080fe4000004000d */
[----:B------:R-:W-:Y:S02]  /*7f20*/  HADD2.F32 R45, -RZ, R58.H0_H0 ;  /* 0x2000003aff2d7230 */ /* 0x000fe40000004100 */
[----:B------:R-:W-:-:S02]  /*7f30*/  HFMA2 R59, R22, R13.H0_H0, -72, -72 ;  /* 0xd480d480163b7431 */ /* 0x000fc4000004000d */
[----:B------:R-:W-:Y:S02]  /*7f40*/  HADD2.F32 R46, -RZ, R54.H0_H0 ;  /* 0x20000036ff2e7230 */ /* 0x000fe40000004100 */
[----:B------:R-:W-:Y:S01]  /*7f50*/  FFMA.FTZ R49, R42, R48, R49 ;  /* 0x000000302a317223 */ /* 0x000fe20000010031 */
[----:B------:R-:W-:Y:S02]  /*7f60*/  HADD2.F32 R36, -RZ, R60.H0_H0 ;  /* 0x2000003cff247230 */ /* 0x000fe40000004100 */
[C---:B------:R-:W-:Y:S01]  /*7f70*/  FFMA.FTZ R22, R48.reuse, R43, R53 ;  /* 0x0000002b30167223 */ /* 0x040fe20000010035 */
[----:B------:R-:W-:Y:S02]  /*7f80*/  HADD2.F32 R44, -RZ, R59.H0_H0 ;  /* 0x2000003bff2c7230 */ /* 0x000fe40000004100 */
[C---:B------:R-:W-:Y:S01]  /*7f90*/  FFMA.FTZ R53, R48.reuse, R47, R52 ;  /* 0x0000002f30357223 */ /* 0x040fe20000010034 */
[----:B------:R-:W-:Y:S01]  /*7fa0*/  FFMA.FTZ R23, R48, R35, R50 ;  /* 0x0000002330177223 */ /* 0x000fe20000010032 */
[----:B------:R-:W-:-:S02]  /*7fb0*/  HADD2.F32 R55, -RZ, R54.H1_H1 ;  /* 0x30000036ff377230 */ /* 0x000fc40000004100 */
[----:B------:R-:W-:Y:S01]  /*7fc0*/  FFMA.FTZ R20, R46, R51, R49 ;  /* 0x000000332e147223 */ /* 0x000fe20000010031 */
[----:B------:R-:W-:Y:S02]  /*7fd0*/  HADD2.F32 R54, -RZ, R58.H1_H1 ;  /* 0x3000003aff367230 */ /* 0x000fe40000004100 */
[C---:B------:R-:W-:Y:S01]  /*7fe0*/  FFMA.FTZ R22, R51.reuse, R45, R22 ;  /* 0x0000002d33167223 */ /* 0x040fe20000010016 */
        /* <DEDUP_REMOVED lines=25> */
[----:B------:R-:W0:Y:S04]  /*8180*/  LDS.64 R20, [UR4] ;  /* 0x00000004ff147984 */ /* 0x000e280008000a00 */
        /* <DEDUP_REMOVED lines=53> */
.L_x_3106:
        /* <DEDUP_REMOVED lines=201> */
.L_x_3107:
        /* <DEDUP_REMOVED lines=201> */
.L_x_3108:
[----:B-----5:R-:W-:Y:S01]  /*9e00*/  @!P0 IADD3 R4, PT, PT, R24, R11, RZ ;  /* 0x0000000b18048210 */ /* 0x020fe20007ffe0ff */
        /* <DEDUP_REMOVED lines=16> */
[----:B------:R-:W-:Y:S01]  /*9f10*/  LOP3.LUT R27, R22, 0xf000f0, RZ, 0xc0, !PT ;  /* 0x00f000f0161b7812 */ /* 0x000fe200078ec0ff */
[----:B------:R-:W-:Y:S01]  /*9f20*/  HADD2 R20, R20, -1032, -1032 ;  /* 0xe408e40814147430 */ /* 0x000fe20000000000 */
[----:B------:R-:W-:-:S02]  /*9f30*/  SHF.R.U32.HI R34, RZ, 0x8, R22 ;  /* 0x00000008ff227819 */ /* 0x000fc40000011616 */
[C---:B------:R-:W-:Y:S02]  /*9f40*/  LOP3.LUT R29, R23.reuse, 0xf000f0, RZ, 0xc0, !PT ;  /* 0x00f000f0171d7812 */ /* 0x040fe400078ec0ff */
[----:B------:R-:W-:Y:S01]  /*9f50*/  SHF.R.U32.HI R35, RZ, 0x8, R23 ;  /* 0x00000008ff237819 */ /* 0x000fe20000011617 */
[--C-:B------:R-:W-:Y:S01]  /*9f60*/  HADD2.F32 R0, -RZ, R20.reuse.H0_H0 ;  /* 0x20000014ff007230 */ /* 0x100fe20000004100 */
[----:B------:R-:W-:Y:S01]  /*9f70*/  LOP3.LUT R22, R22, 0xf000f, RZ, 0xc0, !PT ;  /* 0x000f000f16167812 */ /* 0x000fe200078ec0ff */
[----:B------:R-:W-:Y:S01]  /*9f80*/  HADD2.F32 R19, -RZ, R20.H1_H1 ;  /* 0x30000014ff137230 */ /* 0x000fe20000004100 */
[----:B------:R-:W-:Y:S02]  /*9f90*/  LOP3.LUT R23, R23, 0xf000f, RZ, 0xc0, !PT ;  /* 0x000f000f17177812 */ /* 0x000fe400078ec0ff */
[----:B------:R-:W-:Y:S02]  /*9fa0*/  LOP3.LUT R21, R21, 0x64006400, RZ, 0xfc, !PT ;  /* 0x6400640015157812 */ /* 0x000fe400078efcff */
[----:B------:R-:W-:-:S02]  /*9fb0*/  LOP3.LUT R22, R22, 0x64006400, RZ, 0xfc, !PT ;  /* 0x6400640016167812 */ /* 0x000fc400078efcff */
[----:B------:R-:W-:Y:S01]  /*9fc0*/  LOP3.LUT R23, R23, 0x64006400, RZ, 0xfc, !PT ;  /* 0x6400640017177812 */ /* 0x000fe200078efcff */
[----:B------:R-:W-:Y:S01]  /*9fd0*/  HADD2 R2, R21, -1032, -1032 ;  /* 0xe408e40815027430 */ /* 0x000fe20000000000 */
[----:B------:R-:W-:Y:S01]  /*9fe0*/  LOP3.LUT R26, R9, 0x64006400, RZ, 0xfc, !PT ;  /* 0x64006400091a7812 */ /* 0x000fe200078efcff */
[----:B------:R-:W0:Y:S01]  /*9ff0*/  LDS.64 R20, [UR4+-0x48] ;  /* 0xffffb804ff147984 */ /* 0x000e220008000a00 */
[----:B------:R-:W-:Y:S01]  /*a000*/  HADD2 R22, R22, -1032, -1032 ;  /* 0xe408e40816167430 */ /* 0x000fe20000000000 */
[----:B------:R-:W-:Y:S01]  /*a010*/  LOP3.LUT R28, R25, 0x64006400, RZ, 0xfc, !PT ;  /* 0x64006400191c7812 */ /* 0x000fe200078efcff */
[----:B------:R-:W-:Y:S02]  /*a020*/  HADD2 R24, R23, -1032, -1032 ;  /* 0xe408e40817187430 */ /* 0x000fe40000000000 */
[--C-:B------:R-:W-:Y:S01]  /*a030*/  HADD2.F32 R3, -RZ, R2.reuse.H0_H0 ;  /* 0x20000002ff037230 */ /* 0x100fe20000004100 */
[----:B------:R-:W-:Y:S01]  /*a040*/  LOP3.LUT R30, R27, 0x64006400, RZ, 0xfc, !PT ;  /* 0x640064001b1e7812 */ /* 0x000fe200078efcff */
[----:B------:R-:W-:-:S02]  /*a050*/  HADD2.F32 R23, -RZ, R2.H1_H1 ;  /* 0x30000002ff177230 */ /* 0x000fc40000004100 */
[-C--:B------:R-:W-:Y:S02]  /*a060*/  HFMA2 R39, R26, R13.reuse.H0_H0, -72, -72 ;  /* 0xd480d4801a277431 */ /* 0x080fe4000004000d */
[----:B------:R-:W-:Y:S02]  /*a070*/  HADD2.F32 R2, -RZ, R22.H0_H0 ;  /* 0x20000016ff027230 */ /* 0x000fe40000004100 */
[----:B------:R-:W-:Y:S01]  /*a080*/  FFMA.FTZ R26, R0, R12, RZ ;  /* 0x0000000c001a7223 */ /* 0x000fe200000100ff */
[--C-:B------:R-:W-:Y:S02]  /*a090*/  HADD2.F32 R9, -RZ, R24.reuse.H0_H0 ;  /* 0x20000018ff097230 */ /* 0x100fe40000004100 */
[C---:B------:R-:W-:Y:S01]  /*a0a0*/  FFMA.FTZ R32, R12.reuse, R3, RZ ;  /* 0x000000030c207223 */ /* 0x040fe200000100ff */
[----:B------:R-:W-:Y:S02]  /*a0b0*/  HADD2.F32 R24, -RZ, R24.H1_H1 ;  /* 0x30000018ff187230 */ /* 0x000fe40000004100 */
[----:B------:R-:W-:Y:S01]  /*a0c0*/  FFMA.FTZ R25, R12, R2, RZ ;  /* 0x000000020c197223 */ /* 0x000fe200000100ff */
[----:B------:R-:W-:-:S02]  /*a0d0*/  HFMA2 R28, R28, R13.H0_H0, -72, -72 ;  /* 0xd480d4801c1c7431 */ /* 0x000fc4000004000d */
[----:B------:R-:W-:Y:S01]  /*a0e0*/  FFMA.FTZ R27, R12, R9, RZ ;  /* 0x000000090c1b7223 */ /* 0x000fe200000100ff */
[----:B------:R-:W-:Y:S01]  /*a0f0*/  LOP3.LUT R12, R29, 0x64006400, RZ, 0xfc, !PT ;  /* 0x640064001d0c7812 */ /* 0x000fe200078efcff */
[----:B------:R-:W-:Y:S02]  /*a100*/  HADD2.F32 R22, -RZ, R22.H1_H1 ;  /* 0x30000016ff167230 */ /* 0x000fe40000004100 */
[-C--:B------:R-:W-:Y:S02]  /*a110*/  HFMA2 R30, R30, R13.reuse.H0_H0, -72, -72 ;  /* 0xd480d4801e1e7431 */ /* 0x080fe4000004000d */
[----:B------:R-:W-:Y:S01]  /*a120*/  FFMA.FTZ R44, R31, R24, R27 ;  /* 0x000000181f2c7223 */ /* 0x000fe2000001001b */
[----:B------:R-:W-:Y:S02]  /*a130*/  HADD2.F32 R27, -RZ, R28.H0_H0 ;  /* 0x2000001cff1b7230 */ /* 0x000fe40000004100 */
[----:B------:R-:W-:Y:S02]  /*a140*/  HFMA2 R12, R12, R13.H0_H0, -72, -72 ;  /* 0xd480d4800c0c7431 */ /* 0x000fe4000004000d */
[----:B------:R-:W-:Y:S01]  /*a150*/  FFMA.FTZ R38, R19, R31, R26 ;  /* 0x0000001f13267223 */ /* 0x000fe2000001001a */
[C---:B------:R-:W-:Y:S01]  /*a160*/  FFMA.FTZ R43, R31.reuse, R23, R32 ;  /* 0x000000171f2b7223 */ /* 0x040fe20000010020 */
[----:B------:R-:W-:Y:S01]  /*a170*/  FFMA.FTZ R42, R31, R22, R25 ;  /* 0x000000161f2a7223 */ /* 0x000fe20000010019 */
[----:B------:R-:W-:-:S02]  /*a180*/  HADD2.F32 R25, -RZ, R39.H0_H0 ;  /* 0x20000027ff197230 */ /* 0x000fc40000004100 */
[----:B------:R-:W-:Y:S02]  /*a190*/  HADD2.F32 R29, -RZ, R30.H0_H0 ;  /* 0x2000001eff1d7230 */ /* 0x000fe40000004100 */
[----:B------:R-:W-:Y:S02]  /*a1a0*/  HADD2.F32 R31, -RZ, R12.H0_H0 ;  /* 0x2000000cff1f7230 */ /* 0x000fe40000004100 */
[----:B------:R-:W-:Y:S02]  /*a1b0*/  HADD2.F32 R28, -RZ, R28.H1_H1 ;  /* 0x3000001cff1c7230 */ /* 0x000fe40000004100 */
[----:B------:R-:W-:Y:S02]  /*a1c0*/  HADD2.F32 R32, -RZ, R12.H1_H1 ;  /* 0x3000000cff207230 */ /* 0x000fe40000004100 */
        /* <DEDUP_REMOVED lines=53> */
[----:B------:R-:W-:Y:S01]  /*a520*/  FFMA.FTZ R20, R46, R43, R51 ;  /* 0x0000002b2e147223 */ /* 0x000fe20000010033 */
[----:B------:R-:W-:-:S02]  /*a530*/  HADD2.F32 R35, -RZ, R57.H0_H0 ;  /* 0x20000039ff237230 */ /* 0x000fc40000004100 */
[C---:B------:R-:W-:Y:S01]  /*a540*/  FFMA.FTZ R48, R46.reuse, R33, R48 ;  /* 0x000000212e307223 */ /* 0x040fe20000010030 */
[----:B------:R-:W-:Y:S02]  /*a550*/  HADD2.F32 R34, -RZ, R58.H0_H0 ;  /* 0x2000003aff227230 */ /* 0x000fe40000004100 */
[----:B------:R-:W-:Y:S01]  /*a560*/  FFMA.FTZ R13, R46, R45, R50 ;  /* 0x0000002d2e0d7223 */ /* 0x000fe20000010032 */
[----:B------:R-:W-:Y:S02]  /*a570*/  HADD2.F32 R53, -RZ, R52.H1_H1 ;  /* 0x30000034ff357230 */ /* 0x000fe40000004100 */
[----:B------:R-:W-:Y:S01]  /*a580*/  FFMA.FTZ R12, R44, R49, R47 ;  /* 0x000000312c0c7223 */ /* 0x000fe2000001002f */
[----:B------:R-:W-:Y:S02]  /*a590*/  HADD2.F32 R52, -RZ, R56.H1_H1 ;  /* 0x30000038ff347230 */ /* 0x000fe40000004100 */
[C---:B------:R-:W-:Y:S01]  /*a5a0*/  FFMA.FTZ R20, R49.reuse, R36, R20 ;  /* 0x0000002431147223 */ /* 0x040fe20000010014 */
[C---:B------:R-:W-:Y:S01]  /*a5b0*/  FFMA.FTZ R54, R49.reuse, R35, R48 ;  /* 0x0000002331367223 */ /* 0x040fe20000010030 */
        /* <DEDUP_REMOVED lines=78> */
.L_x_3109:
[----:B------:R-:W-:Y:S01]  /*aaa0*/  IADD3 R11, PT, PT, R11, 0x20, RZ ;  /* 0x000000200b0b7810 */ /* 0x000fe20007ffe0ff */
[----:B------:R-:W-:Y:S01]  /*aab0*/  UIADD3 UR4, UPT, UPT, UR4, 0x40, URZ ;  /* 0x0000004004047890 */ /* 0x000fe2000fffe0ff */
[----:B------:R-:W-:Y:S01]  /*aac0*/  IADD3 R16, P1, PT, R16, 0x80, RZ ;  /* 0x0000008010107810 */ /* 0x000fe20007f3e0ff */
[----:B------:R-:W-:Y:S01]  /*aad0*/  IMAD.WIDE R88, R41, 0x4, R88 ;  /* 0x0000000429587825 */ /* 0x000fe200078e0258 */
[----:B------:R-:W-:Y:S02]  /*aae0*/  ISETP.GE.AND P0, PT, R11, R18, PT ;  /* 0x000000120b00720c */ /* 0x000fe40003f06270 */
[----:B------:R-:W-:-:S11]  /*aaf0*/  IADD3.X R15, PT, PT, RZ, R15, RZ, P1, !PT ;  /* 0x0000000fff0f7210 */ /* 0x000fd60000ffe4ff */
[----:B------:R-:W-:Y:S05]  /*ab00*/  @!P0 BRA `(.L_x_3110) ;  /* 0xffffffcc00188947 */ /* 0x000fea000383ffff */
.L_x_3105:
        /* <DEDUP_REMOVED lines=17> */
.L_x_3114:
[----:B------:R-:W0:Y:S02]  /*ac20*/  LDS R2, [R0] ;  /* 0x0000000000027984 */ /* 0x000e240000000800 */
[----:B0-----:R-:W-:-:S05]  /*ac30*/  HFMA2 R3, R2, 1, 1, R8 ;  /* 0x3c003c0002037831 */ /* 0x001fca0000000008 */
[----:B------:R-:W0:Y:S02]  /*ac40*/  ATOMS.CAST.SPIN P0, [R0], R2, R3 ;  /* 0x000000020000758d */ /* 0x000e240001800003 */
[----:B0-----:R-:W-:Y:S05]  /*ac50*/  @!P0 BRA `(.L_x_3114) ;  /* 0xfffffffc00f08947 */ /* 0x001fea000383ffff */
[----:B------:R-:W-:Y:S05]  /*ac60*/  BRA `(.L_x_3112) ;  /* 0x00000000000c7947 */ /* 0x000fea0003800000 */
.L_x_3113:
[----:B------:R-:W2:Y:S02]  /*ac70*/  LD.E R0, desc[UR8][R10.64] ;  /* 0x000000080a007980 */ /* 0x000ea4000c101900 */
[----:B--2---:R-:W-:-:S05]  /*ac80*/  IADD3 R3, PT, PT, R8, R0, RZ ;  /* 0x0000000008037210 */ /* 0x004fca0007ffe0ff */
[----:B------:R0:W-:Y:S02]  /*ac90*/  ST.E desc[UR8][R10.64], R3 ;  /* 0x000000030a007985 */ /* 0x0001e4000c101908 */
.L_x_3112:
[----:B------:R-:W-:Y:S05]  /*aca0*/  BSYNC.RECONVERGENT B0 ;  /* 0x0000000000007941 */ /* 0x000fea0003800200 */
.L_x_3111:
[----:B------:R1:W-:Y:S01]  /*acb0*/  ATOM.E.ADD.F16x2.RN.STRONG.GPU P0, RZ, desc[UR8][R10.64+0x4], R7 ;  /* 0x800004070aff79a2 */ /* 0x0003e2000c10e108 */
[----:B------:R-:W-:Y:S04]  /*acc0*/  BSSY.RECONVERGENT B0, `(.L_x_3115) ;  /* 0x000000e000007945 */ /* 0x000fe80003800200 */
[----:B-1----:R-:W-:Y:S05]  /*acd0*/  @P0 BRA `(.L_x_3116) ;  /* 0x0000000000300947 */ /* 0x002fea0003800000 */
[----:B------:R-:W1:Y:S02]  /*ace0*/  QSPC.E.S P0, RZ, [R10+0x4] ;  /* 0x000004000aff73aa */ /* 0x000e640000000500 */
[----:B-1----:R-:W-:Y:S05]  /*acf0*/  @!P0 BRA `(.L_x_3117) ;  /* 0x00000000001c8947 */ /* 0x002fea0003800000 */
[----:B------:R-:W-:-:S04]  /*ad00*/  MOV R2, R10 ;  /* 0x0000000a00027202 */ /* 0x000fc80000000f00 */
[----:B------:R-:W-:-:S07]  /*ad10*/  MOV R0, R2 ;  /* 0x0000000200007202 */ /* 0x000fce0000000f00 */
.L_x_3118:
[----:B------:R-:W0:Y:S02]  /*ad20*/  LDS R2, [R0+0x4] ;  /* 0x0000040000027984 */ /* 0x000e240000000800 */
[----:B0-----:R-:W-:-:S05]  /*ad30*/  HADD2 R3, R2, R7 ;  /* 0x0000000702037230 */ /* 0x001fca0000000000 */
[----:B------:R-:W0:Y:S02]  /*ad40*/  ATOMS.CAST.SPIN P0, [R0+0x4], R2, R3 ;  /* 0x000004020000758d */ /* 0x000e240001800003 */
[----:B0-----:R-:W-:Y:S05]  /*ad50*/  @!P0 BRA `(.L_x_3118) ;  /* 0xfffffffc00f08947 */ /* 0x001fea000383ffff */
[----:B------:R-:W-:Y:S05]  /*ad60*/  BRA `(.L_x_3116) ;  /* 0x00000000000c7947 */ /* 0x000fea0003800000 */
.L_x_3117:
[----:B------:R-:W0:Y:S02]  /*ad70*/  LD.E R0, desc[UR8][R10.64+0x4] ;  /* 0x000004080a007980 */ /* 0x000e24000c101900 */
[----:B0-----:R-:W-:-:S05]  /*ad80*/  IADD3 R3, PT, PT, R7, R0, RZ ;  /* 0x0000000007037210 */ /* 0x001fca0007ffe0ff */
[----:B------:R1:W-:Y:S02]  /*ad90*/  ST.E desc[UR8][R10.64+0x4], R3 ;  /* 0x000004030a007985 */ /* 0x0003e4000c101908 */
.L_x_3116:
[----:B------:R-:W-:Y:S05]  /*ada0*/  BSYNC.RECONVERGENT B0 ;  /* 0x0000000000007941 */ /* 0x000fea0003800200 */
.L_x_3115:
        /* <DEDUP_REMOVED lines=10> */
.L_x_3122:
[----:B------:R-:W0:Y:S02]  /*ae50*/  LDS R2, [R0] ;  /* 0x0000000000027984 */ /* 0x000e240000000800 */
[----:B0-----:R-:W-:-:S05]  /*ae60*/  HFMA2 R3, R2, 1, 1, R6 ;  /* 0x3c003c0002037831 */ /* 0x001fca0000000006 */
[----:B------:R-:W0:Y:S02]  /*ae70*/  ATOMS.CAST.SPIN P0, [R0], R2, R3 ;  /* 0x000000020000758d */ /* 0x000e240001800003 */
[----:B0-----:R-:W-:Y:S05]  /*ae80*/  @!P0 BRA `(.L_x_3122) ;  /* 0xfffffffc00f08947 */ /* 0x001fea000383ffff */
[----:B------:R-:W-:Y:S05]  /*ae90*/  BRA `(.L_x_3120) ;  /* 0x00000000000c7947 */ /* 0x000fea0003800000 */
.L_x_3121:
[----:B------:R-:W2:Y:S02]  /*aea0*/  LD.E R0, desc[UR8][R10.64] ;  /* 0x000000080a007980 */ /* 0x000ea4000c101900 */
[----:B--2---:R-:W-:-:S05]  /*aeb0*/  IADD3 R3, PT, PT, R6, R0, RZ ;  /* 0x0000000006037210 */ /* 0x004fca0007ffe0ff */
[----:B------:R0:W-:Y:S02]  /*aec0*/  ST.E desc[UR8][R10.64], R3 ;  /* 0x000000030a007985 */ /* 0x0001e4000c101908 */
.L_x_3120:
[----:B------:R-:W-:Y:S05]  /*aed0*/  BSYNC.RECONVERGENT B0 ;  /* 0x0000000000007941 */ /* 0x000fea0003800200 */
.L_x_3119:
[----:B------:R1:W-:Y:S02]  /*aee0*/  ATOM.E.ADD.F16x2.RN.STRONG.GPU P0, RZ, desc[UR8][R10.64+0x4], R5 ;  /* 0x800004050aff79a2 */ /* 0x0003e4000c10e108 */
[----:B-1----:R-:W-:Y:S05]  /*aef0*/  @P0 EXIT ;  /* 0x000000000000094d */ /* 0x002fea0003800000 */
[----:B------:R-:W1:Y:S02]  /*af00*/  QSPC.E.S P0, RZ, [R10+0x4] ;  /* 0x000004000aff73aa */ /* 0x000e640000000500 */
[----:B-1----:R-:W-:Y:S05]  /*af10*/  @!P0 BRA `(.L_x_3123) ;  /* 0x00000000001c8947 */ /* 0x002fea0003800000 */
[----:B------:R-:W-:-:S04]  /*af20*/  MOV R2, R10 ;  /* 0x0000000a00027202 */ /* 0x000fc80000000f00 */
[----:B------:R-:W-:-:S07]  /*af30*/  MOV R0, R2 ;  /* 0x0000000200007202 */ /* 0x000fce0000000f00 */
.L_x_3124:
[----:B------:R-:W0:Y:S02]  /*af40*/  LDS R2, [R0+0x4] ;  /* 0x0000040000027984 */ /* 0x000e240000000800 */
[----:B0-----:R-:W-:-:S05]  /*af50*/  HADD2 R3, R2, R5 ;  /* 0x0000000502037230 */ /* 0x001fca0000000000 */
[----:B------:R-:W0:Y:S02]  /*af60*/  ATOMS.CAST.SPIN P0, [R0+0x4], R2, R3 ;  /* 0x000004020000758d */ /* 0x000e240001800003 */
[----:B0-----:R-:W-:Y:S05]  /*af70*/  @!P0 BRA `(.L_x_3124) ;  /* 0xfffffffc00f08947 */ /* 0x001fea000383ffff */
[----:B------:R-:W-:Y:S05]  /*af80*/  EXIT ;  /* 0x000000000000794d */ /* 0x000fea0003800000 */
.L_x_3123:
[----:B------:R-:W0:Y:S02]  /*af90*/  LD.E R0, desc[UR8][R10.64+0x4] ;  /* 0x000004080a007980 */ /* 0x000e24000c101900 */
[----:B0-----:R-:W-:-:S05]  /*afa0*/  IADD3 R3, PT, PT, R5, R0, RZ ;  /* 0x0000000005037210 */ /* 0x001fca0007ffe0ff */
[----:B------:R-:W-:Y:S01]  /*afb0*/  ST.E desc[UR8][R10.64+0x4], R3 ;  /* 0x000004030a007985 */ /* 0x000fe2000c101908 */
[----:B------:R-:W-:Y:S05]  /*afc0*/  EXIT ;  /* 0x000000000000794d */ /* 0x000fea0003800000 */
.L_x_3125:
        /* <DEDUP_REMOVED lines=11> */
.L_x_4520:


//--------------------- .text._Z23gemm_half_q_half_kernelILi2ELi140ELb0ELb0ELi64EEvPK6__halfPKjS4_S2_PS0_iiiiPKtS7_iiiiiibS2_i --------------------------
	.section	.text._Z23gemm_half_q_half_kernelILi2ELi140ELb0ELb0ELi64EEvPK6__halfPKjS4_S2_PS0_iiiiPKtS7_iiiiiibS2_i,"ax",@progbits
	.align	128
        .global         _Z23gemm_half_q_half_kernelILi2ELi140ELb0ELb0ELi64EEvPK6__halfPKjS4_S2_PS0_iiiiPKtS7_iiiiiibS2_i
        .type           _Z23gemm_half_q_half_kernelILi2ELi140ELb0ELb0ELi64EEvPK6__halfPKjS4_S2_PS0_iiiiPKtS7_iiiiiibS2_i,@function
        .size           _Z23gemm_half_q_half_kernelILi2ELi140ELb0ELb0ELi64EEvPK6__halfPKjS4_S2_PS0_iiiiPKtS7_iiiiiibS2_i,(.L_x_4521 - _Z23gemm_half_q_half_kernelILi2ELi140ELb0ELb0ELi64EEvPK6__halfPKjS4_S2_PS0_iiiiPKtS7_iiiiiibS2_i)
        .other          _Z23gemm_half_q_half_kernelILi2ELi140ELb0ELb0ELi64EEvPK6__halfPKjS4_S2_PS0_iiiiPKtS7_iiiiiibS2_i,@"STO_CUDA_ENTRY STV_DEFAULT"
_Z23gemm_half_q_half_kernelILi2ELi140ELb0ELb0ELi64EEvPK6__halfPKjS4_S2_PS0_iiiiPKtS7_iiiiiibS2_i:
.text._Z23gemm_half_q_half_kernelILi2ELi140ELb0ELb0ELi64EEvPK6__halfPKjS4_S2_PS0_iiiiPKtS7_iiiiiibS2_i:
        /* <DEDUP_REMOVED lines=50> */
.L_x_3131:
        /* <DEDUP_REMOVED lines=32> */
.L_x_3130:
        /* <DEDUP_REMOVED lines=20> */
.L_x_3132:
[----:B------:R-:W-:-:S13]  /*0660*/  ISETP.EQ.AND P1, PT, R17, RZ, PT ;  /* 0x000000ff1100720c */ /* 0x000fda0003f22270 */
[----:B------:R-:W-:Y:S05]  /*0670*/  @!P0 BRA P1, `(.L_x_3127) ;  /* 0x00000004007c8947 */ /* 0x000fea0000800000 */
.L_x_3129:
        /* <DEDUP_REMOVED lines=12> */
.L_x_3128:
        /* <DEDUP_REMOVED lines=17> */
.L_x_3135:
        /* <DEDUP_REMOVED lines=32> */
.L_x_3134:
        /* <DEDUP_REMOVED lines=21> */
.L_x_3136:
[----:B------:R-:W-:-:S13]  /*0ba0*/  ISETP.NE.OR P0, PT, R17, RZ, P0 ;  /* 0x000000ff1100720c */ /* 0x000fda0000705670 */
[----:B------:R-:W-:Y:S05]  /*0bb0*/  @!P0 BRA `(.L_x_3127) ;  /* 0x00000000002c8947 */ /* 0x000fea0003800000 */
.L_x_3133:
        /* <DEDUP_REMOVED lines=11> */
.L_x_3127:
[----:B------:R-:W-:Y:S05]  /*0c70*/  BSYNC.RECONVERGENT B0 ;  /* 0x0000000000007941 */ /* 0x000fea0003800200 */
.L_x_3126:
[----:B------:R-:W1:Y:S02]  /*0c80*/  LDCU UR5, c[0x0][0x3ac] ;  /* 0x00007580ff0577ac */ /* 0x000e640008000800 */
[----:B-1---5:R-:W-:-:S04]  /*0c90*/  MOV R7, UR5 ;  /* 0x0000000500077c02 */ /* 0x022fc80008000f00 */
        /* <DEDUP_REMOVED lines=19> */
[----:B0-----:R-:W0:Y:S01]  /*0dd0*/  LDC.64 R16, c[0x0][0x3a0] ;  /* 0x0000e800ff107b82 */ /* 0x001e220000000a00 */
[----:B------:R-:W-:-:S13]  /*0de0*/  PLOP3.LUT P0, PT, PT, PT, PT, 0x8, 0x80 ;  /* 0x000000000080781c */ /* 0x000fda0003f0e170 */
.L_x_3140:
        /* <DEDUP_REMOVED lines=15> */
.L_x_3139:
        /* <DEDUP_REMOVED lines=12> */
.L_x_3141:
[----:B------:R-:W-:-:S13]  /*0fa0*/  ISETP.NE.OR P0, PT, R19, RZ, P0 ;  /* 0x000000ff1300720c */ /* 0x000fda0000705670 */
[----:B------:R-:W-:Y:S05]  /*0fb0*/  @!P0 BRA `(.L_x_3137) ;  /* 0x00000000001c8947 */ /* 0x000fea0003800000 */
.L_x_3138:
[----:B01----:R-:W0:Y:S02]  /*0fc0*/  LDC.64 R8, c[0x0][0x3a0] ;  /* 0x0000e800ff087b82 */ /* 0x003e240000000a00 */
.L_x_3142:
[C---:B0-----:R-:W-:Y:S01]  /*0fd0*/  IMAD.WIDE R10, R0.reuse, 0x2, R8 ;  /* 0x00000002000a7825 */ /* 0x041fe200078e0208 */
[----:B------:R-:W-:Y:S02]  /*0fe0*/  IADD3 R19, PT, PT, R19, 0x1, RZ ;  /* 0x0000000113137810 */ /* 0x000fe40007ffe0ff */
[----:B------:R-:W-:Y:S02]  /*0ff0*/  IADD3 R0, PT, PT, R0, R7, RZ ;  /* 0x0000000700007210 */ /* 0x000fe40007ffe0ff */
[----:B------:R2:W-:Y:S01]  /*1000*/  STG.E.64 desc[UR8][R10.64], RZ ;  /* 0x000000ff0a007986 */ /* 0x0005e2000c101b08 */
[----:B------:R-:W-:-:S13]  /*1010*/  ISETP.NE.AND P0, PT, R19, RZ, PT ;  /* 0x000000ff1300720c */ /* 0x000fda0003f05270 */
[----:B--2---:R-:W-:Y:S05]  /*1020*/  @P0 BRA `(.L_x_3142) ;  /* 0xfffffffc00e80947 */ /* 0x004fea000383ffff */
.L_x_3137:
        /* <DEDUP_REMOVED lines=15> */
.L_x_3144:
        /* <DEDUP_REMOVED lines=12> */
[----:B------:R-:W3:Y:S04]  /*11e0*/  LDG.E.U16.CONSTANT R13, desc[UR8][R12.64] ;  /* 0x000000080c0d7981 */ /* 0x000ee8000c1e9500 */
[----:B------:R0:W4:Y:S01]  /*11f0*/  LDG.E.U16.CONSTANT R24, desc[UR8][R14.64+0x2] ;  /* 0x000002080e187981 */ /* 0x000122000c1e9500 */
        /* <DEDUP_REMOVED lines=10> */
[----:B0-----:R-:W-:Y:S01]  /*12a0*/  IADD3 R14, PT, PT, R10, 0x1, R11 ;  /* 0x000000010a0e7810 */ /* 0x001fe20007ffe00b */
[----:B------:R-:W-:Y:S01]  /*12b0*/  IMAD R12, R23, R23, R23 ;  /* 0x00000017170c7224 */ /* 0x000fe200078e0217 */
[----:B------:R-:W-:Y:S01]  /*12c0*/  IADD3 R25, PT, PT, R22, 0x1, R25 ;  /* 0x0000000116197810 */ /* 0x000fe20007ffe019 */
[C---:B------:R-:W-:Y:S01]  /*12d0*/  IMAD R11, R20.reuse, R20, R20 ;  /* 0x00000014140b7224 */ /* 0x040fe200078e0214 */
[----:B------:R-:W-:Y:S02]  /*12e0*/  LEA R10, R17, R1, 0x3 ;  /* 0x00000001110a7211 */ /* 0x000fe400078e18ff */
[----:B------:R-:W-:Y:S01]  /*12f0*/  IADD3 R12, PT, PT, R23, 0x1, R12 ;  /* 0x00000001170c7810 */ /* 0x000fe20007ffe00c */
[----:B------:R-:W-:Y:S01]  /*1300*/  I2F.F16 R14, R14 ;  /* 0x0000000e000e7306 */ /* 0x000fe20000200c00 */
[----:B------:R-:W-:-:S02]  /*1310*/  IADD3 R11, PT, PT, R20, 0x1, R11 ;  /* 0x00000001140b7810 */ /* 0x000fc40007ffe00b */
[----:B------:R-:W-:Y:S02]  /*1320*/  IADD3 R17, PT, PT, R17, 0x1, RZ ;  /* 0x0000000111117810 */ /* 0x000fe40007ffe0ff */
[----:B----4-:R-:W-:-:S03]  /*1330*/  IADD3 R21, PT, PT, R24, R21, RZ ;  /* 0x0000001518157210 */ /* 0x010fc60007ffe0ff */
[----:B------:R-:W-:Y:S01]  /*1340*/  I2F.F16 R25, R25 ;  /* 0x0000001900197306 */ /* 0x000fe20000200c00 */
[----:B------:R-:W-:-:S07]  /*1350*/  ISETP.GE.AND P0, PT, R21, R6, PT ;  /* 0x000000061500720c */ /* 0x000fce0003f06270 */
[----:B------:R-:W0:Y:S08]  /*1360*/  I2F.F16 R12, R12 ;  /* 0x0000000c000c7306 */ /* 0x000e300000200c00 */
[----:B------:R-:W1:Y:S01]  /*1370*/  I2F.F16 R11, R11 ;  /* 0x0000000b000b7306 */ /* 0x000e620000200c00 */
[----:B0-----:R-:W-:-:S05]  /*1380*/  PRMT R12, R25, 0x5410, R12 ;  /* 0x00005410190c7816 */ /* 0x001fca000000000c */
[----:B---3--:R-:W-:Y:S01]  /*1390*/  HMUL2 R22, R12, R13.H0_H0 ;  /* 0x2000000d0c167232 */ /* 0x008fe20000000000 */
[----:B-1----:R-:W-:-:S05]  /*13a0*/  PRMT R14, R14, 0x5410, R11 ;  /* 0x000054100e0e7816 */ /* 0x002fca000000000b */
[----:B------:R-:W-:-:S05]  /*13b0*/  HMUL2 R23, R14, R13.H0_H0 ;  /* 0x2000000d0e177232 */ /* 0x000fca0000000000 */
[----:B------:R0:W-:Y:S01]  /*13c0*/  STL.64 [R10], R22 ;  /* 0x000000160a007387 */ /* 0x0001e20000100a00 */
[----:B------:R-:W-:Y:S05]  /*13d0*/  @!P0 BRA `(.L_x_3144) ;  /* 0xfffffffc00508947 */ /* 0x000fea000383ffff */
.L_x_3143:
[----:B------:R1:W5:Y:S01]  /*13e0*/  LDL.64 R16, [R1] ;  /* 0x0000000001107983 */ /* 0x0003620000100a00 */
[----:B------:R-:W2:Y:S01]  /*13f0*/  LDCU UR6, c[0x0][0x3c8] ;  /* 0x00007900ff0677ac */ /* 0x000ea20008000800 */
[----:B------:R-:W-:Y:S01]  /*1400*/  HFMA2 R13, -RZ, RZ, 0, 0 ;  /* 0x00000000ff0d7431 */ /* 0x000fe200000001ff */
[----:B0-----:R-:W-:Y:S02]  /*1410*/  CS2R R10, SRZ ;  /* 0x00000000000a7805 */ /* 0x001fe4000001ff00 */
[----:B------:R-:W-:Y:S01]  /*1420*/  MOV R14, RZ ;  /* 0x000000ff000e7202 */ /* 0x000fe20000000f00 */
[----:B------:R-:W0:Y:S01]  /*1430*/  LDCU UR4, c[0x0][0x3cc] ;  /* 0x00007980ff0477ac */ /* 0x000e220008000800 */
[----:B------:R-:W3:Y:S01]  /*1440*/  LDCU UR5, c[0x0][0x3d0] ;  /* 0x00007a00ff0577ac */ /* 0x000ee20008000800 */
[----:B------:R-:W4:Y:S01]  /*1450*/  LDCU UR7, c[0x0][0x3d4] ;  /* 0x00007a80ff0777ac */ /* 0x000f220008000800 */
[----:B------:R-:W1:Y:S01]  /*1460*/  LDCU UR10, c[0x0][0x3d8] ;  /* 0x00007b00ff0a77ac */ /* 0x000e620008000800 */
[----:B--2---:R-:W-:-:S02]  /*1470*/  ISETP.GT.AND P0, PT, R18, UR6, PT ;  /* 0x0000000612007c0c */ /* 0x004fc4000bf04270 */
[C---:B------:R-:W-:Y:S02]  /*1480*/  VIMNMX R0, PT, PT, R18.reuse, UR6, PT ;  /* 0x0000000612007c48 */ /* 0x040fe4000bfe0100 */
[C---:B0-----:R-:W-:Y:S02]  /*1490*/  ISETP.GT.AND P1, PT, R18.reuse, UR4, PT ;  /* 0x0000000412007c0c */ /* 0x041fe4000bf24270 */
[----:B------:R-:W-:Y:S02]  /*14a0*/  SHF.R.S32.HI R3, RZ, 0x1f, R0 ;  /* 0x0000001fff037819 */ /* 0x000fe40000011400 */
[C---:B---3--:R-:W-:Y:S02]  /*14b0*/  ISETP.GT.AND P2, PT, R18.reuse, UR5, PT ;  /* 0x0000000512007c0c */ /* 0x048fe4000bf44270 */
[----:B------:R-:W-:Y:S01]  /*14c0*/  LEA.HI R3, R3, R0, RZ, 0x5 ;  /* 0x0000000003037211 */ /* 0x000fe200078f28ff */
[----:B------:R-:W-:Y:S01]  /*14d0*/  HFMA2 R0, -RZ, RZ, 0, 0 ;  /* 0x00000000ff007431 */ /* 0x000fe200000001ff */
[----:B----4-:R-:W-:-:S02]  /*14e0*/  ISETP.GT.AND P3, PT, R18, UR7, PT ;  /* 0x0000000712007c0c */ /* 0x010fc4000bf64270 */
        /* <DEDUP_REMOVED lines=10> */
.L_x_3145:
        /* <DEDUP_REMOVED lines=8> */
.L_x_3146:
        /* <DEDUP_REMOVED lines=8> */
.L_x_3147:
        /* <DEDUP_REMOVED lines=8> */
.L_x_3148:
        /* <DEDUP_REMOVED lines=8> */
.L_x_3149:
        /* <DEDUP_REMOVED lines=32> */
.L_x_3155:
        /* <DEDUP_REMOVED lines=276> */
.L_x_3151:
        /* <DEDUP_REMOVED lines=252> */
.L_x_3152:
        /* <DEDUP_REMOVED lines=252> */
.L_x_3153:
        /* <DEDUP_REMOVED lines=254> */
.L_x_3154:
        /* <DEDUP_REMOVED lines=8> */
.L_x_3150:
        /* <DEDUP_REMOVED lines=10> */
.L_x_3161:
[----:B------:R-:W-:Y:S01]  /*5b50*/  ISETP.NE.AND P0, PT, R18, R19, PT ;  /* 0x000000131200720c */ /* 0x000fe20003f05270 */
[----:B------:R-:W0:-:S12]  /*5b60*/  LDC R7, c[0x0][0x3ac] ;  /* 0x0000eb00ff077b82 */ /* 0x000e180000000800 */
[C---:B------:R-:W-:Y:S01]  /*5b70*/  @!P0 LEA R4, R32.reuse, R1, 0x3 ;  /* 0x0000000120048211 */ /* 0x040fe200078e18ff */
        /* <DEDUP_REMOVED lines=26> */
[----:B------:R-:W-:Y:S02]  /*5d20*/  SHF.R.U32.HI R45, RZ, 0x8, R20 ;  /* 0x00000008ff2d7819 */ /* 0x000fe40000011614 */
[----:B------:R-:W-:-:S02]  /*5d30*/  LOP3.LUT R3, R22, 0xf000f, RZ, 0xc0, !PT ;  /* 0x000f000f16037812 */ /* 0x000fc400078ec0ff */
[----:B------:R-:W-:Y:S02]  /*5d40*/  LOP3.LUT R26, R21, 0xf000f0, RZ, 0xc0, !PT ;  /* 0x00f000f0151a7812 */ /* 0x000fe400078ec0ff */
[----:B------:R-:W-:Y:S01]  /*5d50*/  SHF.R.U32.HI R46, RZ, 0x8, R21 ;  /* 0x00000008ff2e7819 */ /* 0x000fe20000011615 */
[----:B------:R-:W-:Y:S01]  /*5d60*/  HADD2 R21, R0, -1032, -1032 ;  /* 0xe408e40800157430 */ /* 0x000fe20000000000 */
[C---:B------:R-:W-:Y:S02]  /*5d70*/  LOP3.LUT R20, R23.reuse, 0xf000f, RZ, 0xc0, !PT ;  /* 0x000f000f17147812 */ /* 0x040fe400078ec0ff */
[----:B------:R-:W-:Y:S02]  /*5d80*/  LOP3.LUT R2, R2, 0x64006400, RZ, 0xfc, !PT ;  /* 0x6400640002027812 */ /* 0x000fe400078efcff */
[----:B------:R-:W-:Y:S01]  /*5d90*/  LOP3.LUT R36, R23, 0xf000f0, RZ, 0xc0, !PT ;  /* 0x00f000f017247812 */ /* 0x000fe200078ec0ff */
[----:B------:R-:W-:Y:S01]  /*5da0*/  HADD2.F32 R0, -RZ, R21.H0_H0 ;  /* 0x20000015ff007230 */ /* 0x000fe20000004100 */
[----:B------:R-:W-:Y:S01]  /*5db0*/  SHF.R.U32.HI R48, RZ, 0x8, R23 ;  /* 0x00000008ff307819 */ /* 0x000fe20000011617 */
[----:B------:R-:W-:Y:S01]  /*5dc0*/  HADD2 R24, R2, -1032, -1032 ;  /* 0xe408e40802187430 */ /* 0x000fe20000000000 */
[----:B------:R-:W-:-:S02]  /*5dd0*/  LOP3.LUT R3, R3, 0x64006400, RZ, 0xfc, !PT ;  /* 0x6400640003037812 */ /* 0x000fc400078efcff */
[----:B------:R-:W-:Y:S02]  /*5de0*/  LOP3.LUT R23, R20, 0x64006400, RZ, 0xfc, !PT ;  /* 0x6400640014177812 */ /* 0x000fe400078efcff */
[----:B------:R-:W-:Y:S01]  /*5df0*/  LOP3.LUT R34, R22, 0xf000f0, RZ, 0xc0, !PT ;  /* 0x00f000f016227812 */ /* 0x000fe200078ec0ff */
[----:B------:R-:W-:Y:S01]  /*5e00*/  HADD2 R25, R3, -1032, -1032 ;  /* 0xe408e40803197430 */ /* 0x000fe20000000000 */
[----:B------:R-:W-:Y:S01]  /*5e10*/  SHF.R.U32.HI R47, RZ, 0x8, R22 ;  /* 0x00000008ff2f7819 */ /* 0x000fe20000011616 */
[----:B------:R-:W-:Y:S01]  /*5e20*/  HADD2.F32 R22, -RZ, R21.H1_H1 ;  /* 0x30000015ff167230 */ /* 0x000fe20000004100 */
[----:B------:R-:W-:Y:S01]  /*5e30*/  LOP3.LUT R27, R4, 0x64006400, RZ, 0xfc, !PT ;  /* 0x64006400041b7812 */ /* 0x000fe200078efcff */
[----:B------:R-:W0:Y:S01]  /*5e40*/  LDS.64 R20, [UR4+0x8] ;  /* 0x00000804ff147984 */ /* 0x000e220008000a00 */
[----:B------:R-:W-:Y:S01]  /*5e50*/  HADD2 R35, R23, -1032, -1032 ;  /* 0xe408e40817237430 */ /* 0x000fe20000000000 */
[----:B------:R-:W-:Y:S01]  /*5e60*/  LOP3.LUT R37, R34, 0x64006400, RZ, 0xfc, !PT ;  /* 0x6400640022257812 */ /* 0x000fe200078efcff */
[----:B------:R-:W-:-:S02]  /*5e70*/  HADD2.F32 R2, -RZ, R24.H0_H0 ;  /* 0x20000018ff027230 */ /* 0x000fc40000004100 */
[----:B------:R-:W-:Y:S02]  /*5e80*/  HFMA2 R34, R27, R12.H0_H0, -72, -72 ;  /* 0xd480d4801b227431 */ /* 0x000fe4000004000c */
[----:B------:R-:W-:Y:S01]  /*5e90*/  FFMA.FTZ R27, R0, R5, RZ ;  /* 0x00000005001b7223 */ /* 0x000fe200000100ff */
[----:B------:R-:W-:Y:S02]  /*5ea0*/  HADD2.F32 R23, -RZ, R24.H1_H1 ;  /* 0x30000018ff177230 */ /* 0x000fe40000004100 */
[--C-:B------:R-:W-:Y:S02]  /*5eb0*/  HADD2.F32 R3, -RZ, R25.reuse.H0_H0 ;  /* 0x20000019ff037230 */ /* 0x100fe40000004100 */
[----:B------:R-:W-:Y:S01]  /*5ec0*/  FFMA.FTZ R39, R22, R38, R27 ;  /* 0x0000002616277223 */ /* 0x000fe2000001001b */
[----:B------:R-:W-:Y:S01]  /*5ed0*/  HADD2.F32 R24, -RZ, R25.H1_H1 ;  /* 0x30000019ff187230 */ /* 0x000fe20000004100 */
[----:B------:R-:W-:Y:S01]  /*5ee0*/  LOP3.LUT R27, R36, 0x64006400, RZ, 0xfc, !PT ;  /* 0x64006400241b7812 */ /* 0x000fe200078efcff */
[----:B------:R-:W-:-:S02]  /*5ef0*/  HADD2.F32 R4, -RZ, R35.H0_H0 ;  /* 0x20000023ff047230 */ /* 0x000fc40000004100 */
[C---:B------:R-:W-:Y:S01]  /*5f00*/  FFMA.FTZ R43, R5.reuse, R2, RZ ;  /* 0x00000002052b7223 */ /* 0x040fe200000100ff */
[----:B------:R-:W-:Y:S01]  /*5f10*/  HADD2.F32 R25, -RZ, R35.H1_H1 ;  /* 0x30000023ff197230 */ /* 0x000fe20000004100 */
[----:B------:R-:W-:Y:S01]  /*5f20*/  LOP3.LUT R35, R26, 0x64006400, RZ, 0xfc, !PT ;  /* 0x640064001a237812 */ /* 0x000fe200078efcff */
[C---:B------:R-:W-:Y:S01]  /*5f30*/  FFMA.FTZ R49, R5.reuse, R3, RZ ;  /* 0x0000000305317223 */ /* 0x040fe200000100ff */
[----:B------:R-:W-:Y:S01]  /*5f40*/  FFMA.FTZ R26, R5, R4, RZ ;  /* 0x00000004051a7223 */ /* 0x000fe200000100ff */
[-C--:B------:R-:W-:Y:S02]  /*5f50*/  HFMA2 R36, R37, R12.reuse.H0_H0, -72, -72 ;  /* 0xd480d48025247431 */ /* 0x080fe4000004000c */
[C---:B------:R-:W-:Y:S01]  /*5f60*/  FFMA.FTZ R44, R38.reuse, R23, R43 ;  /* 0x00000017262c7223 */ /* 0x040fe2000001002b */
[-C--:B------:R-:W-:Y:S02]  /*5f70*/  HFMA2 R35, R35, R12.reuse.H0_H0, -72, -72 ;  /* 0xd480d48023237431 */ /* 0x080fe4000004000c */
[----:B------:R-:W-:Y:S01]  /*5f80*/  FFMA.FTZ R43, R38, R25, R26 ;  /* 0x00000019262b7223 */ /* 0x000fe2000001001a */
[----:B------:R-:W-:-:S02]  /*5f90*/  HFMA2 R27, R27, R12.H0_H0, -72, -72 ;  /* 0xd480d4801b1b7431 */ /* 0x000fc4000004000c */
        /* <DEDUP_REMOVED lines=146> */
.L_x_3157:
        /* <DEDUP_REMOVED lines=200> */
.L_x_3158:
        /* <DEDUP_REMOVED lines=201> */
.L_x_3159:
        /* <DEDUP_REMOVED lines=39> */
[-C--:B------:R-:W-:Y:S02]  /*8440*/  HFMA2 R36, R27, R12.reuse.H0_H0, -72, -72 ;  /* 0xd480d4801b247431 */ /* 0x080fe4000004000c */
[--C-:B------:R-:W-:Y:S02]  /*8450*/  HADD2.F32 R2, -RZ, R25.reuse.H0_H0 ;  /* 0x20000019ff027230 */ /* 0x100fe40000004100 */
[----:B------:R-:W-:Y:S01]  /*8460*/  FFMA.FTZ R27, R0, R5, RZ ;  /* 0x00000005001b7223 */ /* 0x000fe200000100ff */
[----:B------:R-:W-:Y:S02]  /*8470*/  HADD2.F32 R23, -RZ, R25.H1_H1 ;  /* 0x30000019ff177230 */ /* 0x000fe40000004100 */
[--C-:B------:R-:W-:Y:S02]  /*8480*/  HADD2.F32 R3, -RZ, R26.reuse.H0_H0 ;  /* 0x2000001aff037230 */ /* 0x100fe40000004100 */
[----:B------:R-:W-:Y:S01]  /*8490*/  FFMA.FTZ R41, R22, R39, R27 ;  /* 0x0000002716297223 */ /* 0x000fe2000001001b */
[----:B------:R-:W-:Y:S01]  /*84a0*/  HADD2.F32 R25, -RZ, R35.H1_H1 ;  /* 0x30000023ff197230 */ /* 0x000fe20000004100 */
[----:B------:R-:W-:Y:S01]  /*84b0*/  LOP3.LUT R35, R34, 0x64006400, RZ, 0xfc, !PT ;  /* 0x6400640022237812 */ /* 0x000fe200078efcff */
[----:B------:R-:W-:Y:S01]  /*84c0*/  HADD2.F32 R24, -RZ, R26.H1_H1 ;  /* 0x3000001aff187230 */ /* 0x000fe20000004100 */
[----:B------:R-:W-:Y:S01]  /*84d0*/  LOP3.LUT R27, R38, 0x64006400, RZ, 0xfc, !PT ;  /* 0x64006400261b7812 */ /* 0x000fe200078efcff */
[C---:B------:R-:W-:Y:S01]  /*84e0*/  FFMA.FTZ R49, R5.reuse, R3, RZ ;  /* 0x0000000305317223 */ /* 0x040fe200000100ff */
[----:B------:R-:W-:Y:S01]  /*84f0*/  FFMA.FTZ R34, R5, R4, RZ ;  /* 0x0000000405227223 */ /* 0x000fe200000100ff */
[----:B------:R-:W-:-:S02]  /*8500*/  HFMA2 R35, R35, R12.H0_H0, -72, -72 ;  /* 0xd480d48023237431 */ /* 0x000fc4000004000c */
[----:B------:R-:W-:Y:S01]  /*8510*/  FFMA.FTZ R26, R5, R2, RZ ;  /* 0x00000002051a7223 */ /* 0x000fe200000100ff */
[C---:B------:R-:W-:Y:S01]  /*8520*/  FFMA.FTZ R50, R39.reuse, R24, R49 ;  /* 0x0000001827327223 */ /* 0x040fe20000010031 */
[-C--:B------:R-:W-:Y:S02]  /*8530*/  HFMA2 R27, R27, R12.reuse.H0_H0, -72, -72 ;  /* 0xd480d4801b1b7431 */ /* 0x080fe4000004000c */
[C---:B------:R-:W-:Y:S01]  /*8540*/  FFMA.FTZ R49, R39.reuse, R25, R34 ;  /* 0x0000001927317223 */ /* 0x040fe20000010022 */
[----:B------:R-:W-:Y:S02]  /*8550*/  HFMA2 R34, R37, R12.H0_H0, -72, -72 ;  /* 0xd480d48025227431 */ /* 0x000fe4000004000c */
[----:B------:R-:W-:Y:S02]  /*8560*/  HADD2.F32 R38, -RZ, R35.H0_H0 ;  /* 0x20000023ff267230 */ /* 0x000fe40000004100 */
[----:B------:R-:W-:Y:S01]  /*8570*/  FFMA.FTZ R44, R39, R23, R26 ;  /* 0x00000017272c7223 */ /* 0x000fe2000001001a */
[----:B------:R-:W-:-:S02]  /*8580*/  HADD2.F32 R26, -RZ, R36.H0_H0 ;  /* 0x20000024ff1a7230 */ /* 0x000fc40000004100 */
[----:B------:R-:W-:Y:S02]  /*8590*/  HADD2.F32 R5, -RZ, R36.H1_H1 ;  /* 0x30000024ff057230 */ /* 0x000fe40000004100 */
[C---:B------:R-:W-:Y:S01]  /*85a0*/  FFMA.FTZ R39, R43.reuse, R38, R44 ;  /* 0x000000262b277223 */ /* 0x040fe2000001002c */
[----:B------:R-:W-:Y:S02]  /*85b0*/  HADD2.F32 R36, -RZ, R27.H0_H0 ;  /* 0x2000001bff247230 */ /* 0x000fe40000004100 */
[----:B------:R-:W-:Y:S01]  /*85c0*/  FFMA.FTZ R42, R26, R43, R41 ;  /* 0x0000002b1a2a7223 */ /* 0x000fe20000010029 */
[----:B------:R-:W-:Y:S02]  /*85d0*/  HADD2.F32 R35, -RZ, R35.H1_H1 ;  /* 0x30000023ff237230 */ /* 0x000fe40000004100 */
[--C-:B------:R-:W-:Y:S02]  /*85e0*/  HADD2.F32 R37, -RZ, R34.reuse.H0_H0 ;  /* 0x20000022ff257230 */ /* 0x100fe40000004100 */
        /* <DEDUP_REMOVED lines=8> */
[C---:B------:R-:W-:Y:S01]  /*8670*/  FFMA.FTZ R51, R40.reuse, R34, R41 ;  /* 0x0000002228337223 */ /* 0x040fe20000010029 */
[----:B------:R-:W-:Y:S01]  /*8680*/  FFMA.FTZ R58, R40, R27, R44 ;  /* 0x0000001b283a7223 */ /* 0x000fe2000001002c */
[----:B------:R-:W-:Y:S01]  /*8690*/  LOP3.LUT R39, R39, 0x64006400, RZ, 0xfc, !PT ;  /* 0x6400640027277812 */ /* 0x000fe200078efcff */
[--C-:B------:R-:W-:Y:S01]  /*86a0*/  HADD2.F32 R44, -RZ, R10.reuse.H0_H0 ;  /* 0x2000000aff2c7230 */ /* 0x100fe20000004100 */
[----:B------:R-:W-:Y:S01]  /*86b0*/  LOP3.LUT R40, R46, 0xf000f, RZ, 0xc0, !PT ;  /* 0x000f000f2e287812 */ /* 0x000fe200078ec0ff */
[----:B------:R-:W-:Y:S01]  /*86c0*/  HADD2.F32 R50, -RZ, R10.H1_H1 ;  /* 0x3000000aff327230 */ /* 0x000fe20000004100 */
        /* <DEDUP_REMOVED lines=123> */
.L_x_3160:
        /* <DEDUP_REMOVED lines=8> */
.L_x_3156:
        /* <DEDUP_REMOVED lines=9> */
.L_x_3164:
[----:B------:R-:W-:Y:S01]  /*8f90*/  ISETP.NE.AND P0, PT, R18, R19, PT ;  /* 0x000000131200720c */ /* 0x000fe20003f05270 */
[----:B------:R-:W0:-:S12]  /*8fa0*/  LDC.64 R6, c[0x0][0x3a8] ;  /* 0x0000ea00ff067b82 */ /* 0x000e180000000a00 */
[----:B------:R-:W-:Y:S02]  /*8fb0*/  @!P0 LEA R10, R32, R1, 0x3 ;  /* 0x00000001200a8211 */ /* 0x000fe400078e18ff */
[----:B------:R-:W-:Y:S02]  /*8fc0*/  @!P0 MOV R9, R33 ;  /* 0x0000002100098202 */ /* 0x000fe40000000f00 */
[----:B------:R-:W-:Y:S02]  /*8fd0*/  @!P0 MOV R8, R0 ;  /* 0x0000000000088202 */ /* 0x000fe40000000f00 */
[----:B------:R-:W2:Y:S04]  /*8fe0*/  @!P0 LDL.64 R10, [R10+0x8] ;  /* 0x000008000a0a8983 */ /* 0x000ea80000100a00 */
[----:B------:R-:W3:Y:S01]  /*8ff0*/  @!P0 LDG.E.U16.CONSTANT R9, desc[UR8][R8.64] ;  /* 0x0000000808098981 */ /* 0x000ee2000c1e9500 */
[----:B0-----:R-:W-:-:S03]  /*9000*/  IMAD.WIDE R2, R7, 0x4, R20 ;  /* 0x0000000407027825 */ /* 0x001fc600078e0214 */
[----:B------:R-:W5:Y:S01]  /*9010*/  LDG.E.128.CONSTANT R20, desc[UR8][R20.64] ;  /* 0x0000000814147981 */ /* 0x000f62000c1e9d00 */
[----:B------:R-:W0:Y:S01]  /*9020*/  S2R R25, SR_CTAID.Y ;  /* 0x0000000000197919 */ /* 0x000e220000002600 */
[----:B------:R-:W-:Y:S02]  /*9030*/  @!P0 IADD3 R4, PT, PT, R32, 0x1, RZ ;  /* 0x0000000120048810 */ /* 0x000fe40007ffe0ff */
        /* <DEDUP_REMOVED lines=20> */
[----:B------:R-:W-:Y:S02]  /*9180*/  SHF.R.U32.HI R36, RZ, 0xf, R22 ;  /* 0x0000000fff247819 */ /* 0x000fe40000011616 */
[--C-:B------:R-:W-:Y:S02]  /*9190*/  SHF.R.U32.HI R39, RZ, 0xf, R23.reuse ;  /* 0x0000000fff277819 */ /* 0x100fe40000011617 */
[C---:B------:R-:W-:Y:S02]  /*91a0*/  LOP3.LUT R38, R23.reuse, 0x380038, RZ, 0xc0, !PT ;  /* 0x0038003817267812 */ /* 0x040fe400078ec0ff */
[----:B------:R-:W-:Y:S02]  /*91b0*/  SHF.R.U32.HI R73, RZ, 0x6, R23 ;  /* 0x00000006ff497819 */ /* 0x000fe40000011617 */
[----:B------:R-:W-:-:S02]  /*91c0*/  LOP3.LUT R81, R23, 0x70007, RZ, 0xc0, !PT ;  /* 0x0007000717517812 */ /* 0x000fc400078ec0ff */
[----:B------:R-:W-:Y:S02]  /*91d0*/  LOP3.LUT R21, R24, 0x20002, R21, 0xf8, !PT ;  /* 0x0002000218157812 */ /* 0x000fe400078ef815 */
[C---:B------:R-:W-:Y:S02]  /*91e0*/  LOP3.LUT R6, R20.reuse, 0x380038, RZ, 0xc0, !PT ;  /* 0x0038003814067812 */ /* 0x040fe400078ec0ff */
[----:B------:R-:W-:Y:S02]  /*91f0*/  SHF.R.U32.HI R67, RZ, 0x6, R20 ;  /* 0x00000006ff437819 */ /* 0x000fe40000011614 */
[----:B------:R-:W-:Y:S02]  /*9200*/  LOP3.LUT R77, R20, 0x70007, RZ, 0xc0, !PT ;  /* 0x00070007144d7812 */ /* 0x000fe400078ec0ff */
[----:B------:R-:W-:Y:S02]  /*9210*/  LOP3.LUT R34, R22, 0x380038, RZ, 0xc0, !PT ;  /* 0x0038003816227812 */ /* 0x000fe400078ec0ff */
[----:B------:R-:W-:-:S02]  /*9220*/  LOP3.LUT R23, R14, 0x380038, RZ, 0xc0, !PT ;  /* 0x003800380e177812 */ /* 0x000fc400078ec0ff */
[----:B------:R-:W-:Y:S02]  /*9230*/  LOP3.LUT R20, R12, 0x380038, RZ, 0xc0, !PT ;  /* 0x003800380c147812 */ /* 0x000fe400078ec0ff */
[----:B------:R-:W-:Y:S02]  /*9240*/  SHF.R.U32.HI R37, RZ, 0xe, R14 ;  /* 0x0000000eff257819 */ /* 0x000fe4000001160e */
[----:B------:R-:W-:Y:S02]  /*9250*/  LOP3.LUT R36, R36, 0x10001, RZ, 0xc0, !PT ;  /* 0x0001000124247812 */ /* 0x000fe400078ec0ff */
[----:B------:R-:W-:Y:S02]  /*9260*/  SHF.R.U32.HI R71, RZ, 0x6, R22 ;  /* 0x00000006ff477819 */ /* 0x000fe40000011616 */
[----:B------:R-:W-:Y:S02]  /*9270*/  SHF.R.U32.HI R42, RZ, 0xe, R15 ;  /* 0x0000000eff2a7819 */ /* 0x000fe4000001160f */
[----:B------:R-:W-:-:S02]  /*9280*/  LOP3.LUT R39, R39, 0x10001, RZ, 0xc0, !PT ;  /* 0x0001000127277812 */ /* 0x000fc400078ec0ff */
[----:B------:R-:W-:Y:S02]  /*9290*/  LOP3.LUT R79, R22, 0x70007, RZ, 0xc0, !PT ;  /* 0x00070007164f7812 */ /* 0x000fe400078ec0ff */
[----:B------:R-:W-:Y:S02]  /*92a0*/  LOP3.LUT R23, R23, 0x64006400, RZ, 0xfc, !PT ;  /* 0x6400640017177812 */ /* 0x000fe400078efcff */
[----:B------:R-:W-:Y:S02]  /*92b0*/  LOP3.LUT R22, R13, 0x380038, RZ, 0xc0, !PT ;  /* 0x003800380d167812 */ /* 0x000fe400078ec0ff */
[----:B------:R-:W-:Y:S01]  /*92c0*/  LOP3.LUT R37, R36, 0x20002, R37, 0xf8, !PT ;  /* 0x0002000224257812 */ /* 0x000fe200078ef825 */
[----:B------:R-:W-:Y:S01]  /*92d0*/  HFMA2 R61, R23, R40.H0_H0, -132, -132 ;  /* 0xd820d820173d7431 */ /* 0x000fe20000040028 */
[----:B------:R-:W-:Y:S02]  /*92e0*/  LOP3.LUT R65, R20, 0x64006400, RZ, 0xfc, !PT ;  /* 0x6400640014417812 */ /* 0x000fe400078efcff */
[----:B------:R-:W-:-:S02]  /*92f0*/  SHF.R.U32.HI R92, RZ, 0x6, R14 ;  /* 0x00000006ff5c7819 */ /* 0x000fc4000001160e */
[----:B------:R-:W-:Y:S01]  /*9300*/  LOP3.LUT R41, R39, 0x20002, R42, 0xf8, !PT ;  /* 0x0002000227297812 */ /* 0x000fe200078ef82a */
[-C--:B------:R-:W-:Y:S01]  /*9310*/  HFMA2 R65, R65, R40.reuse.H0_H0, -132, -132 ;  /* 0xd820d82041417431 */ /* 0x080fe20000040028 */
[----:B------:R-:W-:Y:S02]  /*9320*/  LOP3.LUT R20, R71, 0x380038, RZ, 0xc0, !PT ;  /* 0x0038003847147812 */ /* 0x000fe400078ec0ff */
[----:B------:R-:W-:Y:S02]  /*9330*/  LOP3.LUT R63, R22, 0x64006400, RZ, 0xfc, !PT ;  /* 0x64006400163f7812 */ /* 0x000fe400078efcff */
[----:B------:R-:W-:Y:S02]  /*9340*/  LOP3.LUT R22, R92, 0x380038, RZ, 0xc0, !PT ;  /* 0x003800385c167812 */ /* 0x000fe400078ec0ff */
[----:B------:R-:W-:Y:S01]  /*9350*/  SHF.R.U32.HI R90, RZ, 0x6, R12 ;  /* 0x00000006ff5a7819 */ /* 0x000fe2000001160c */
[----:B------:R-:W-:Y:S01]  /*9360*/  HFMA2 R63, R63, R40.H0_H0, -132, -132 ;  /* 0xd820d8203f3f7431 */ /* 0x000fe20000040028 */
[----:B------:R-:W-:-:S02]  /*9370*/  LOP3.LUT R76, R12, 0x70007, RZ, 0xc0, !PT ;  /* 0x000700070c4c7812 */ /* 0x000fc400078ec0ff */
[----:B------:R-:W-:Y:S02]  /*9380*/  LOP3.LUT R80, R14, 0x70007, RZ, 0xc0, !PT ;  /* 0x000700070e507812 */ /* 0x000fe400078ec0ff */
[----:B------:R-:W-:Y:S02]  /*9390*/  SHF.R.U32.HI R12, RZ, 0xe, R13 ;  /* 0x0000000eff0c7819 */ /* 0x000fe4000001160d */
[C---:B------:R-:W-:Y:S02]  /*93a0*/  LOP3.LUT R14, R15.reuse, 0x380038, RZ, 0xc0, !PT ;  /* 0x003800380f0e7812 */ /* 0x040fe400078ec0ff */
[----:B------:R-:W-:Y:S02]  /*93b0*/  SHF.R.U32.HI R93, RZ, 0x6, R15 ;  /* 0x00000006ff5d7819 */ /* 0x000fe4000001160f */
[----:B------:R-:W-:Y:S02]  /*93c0*/  LOP3.LUT R82, R15, 0x70007, RZ, 0xc0, !PT ;  /* 0x000700070f527812 */ /* 0x000fe400078ec0ff */
[----:B------:R-:W-:-:S02]  /*93d0*/  LOP3.LUT R27, R27, 0x10001, RZ, 0xc0, !PT ;  /* 0x000100011b1b7812 */ /* 0x000fc400078ec0ff */
[----:B------:R-:W-:Y:S02]  /*93e0*/  SHF.R.U32.HI R91, RZ, 0x6, R13 ;  /* 0x00000006ff5b7819 */ /* 0x000fe4000001160d */
[----:B------:R-:W-:Y:S02]  /*93f0*/  LOP3.LUT R78, R13, 0x70007, RZ, 0xc0, !PT ;  /* 0x000700070d4e7812 */ /* 0x000fe400078ec0ff */
[----:B------:R-:W-:Y:S02]  /*9400*/  LOP3.LUT R53, R22, 0x64006400, RZ, 0xfc, !PT ;  /* 0x6400640016357812 */ /* 0x000fe400078efcff */
[----:B------:R-:W-:Y:S02]  /*9410*/  LOP3.LUT R13, R27, 0x20002, R12, 0xf8, !PT ;  /* 0x000200021b0d7812 */ /* 0x000fe400078ef80c */
[----:B------:R-:W-:Y:S01]  /*9420*/  LOP3.LUT R59, R14, 0x64006400, RZ, 0xfc, !PT ;  /* 0x640064000e3b7812 */ /* 0x000fe200078efcff */
[----:B------:R-:W-:Y:S01]  /*9430*/  HFMA2 R53, R53, R40.H0_H0, -132, -132 ;  /* 0xd820d82035357431 */ /* 0x000fe20000040028 */
[----:B------:R-:W-:-:S02]  /*9440*/  LOP3.LUT R14, R91, 0x380038, RZ, 0xc0, !PT ;  /* 0x003800385b0e7812 */ /* 0x000fc400078ec0ff */
[----:B------:R-:W-:Y:S01]  /*9450*/  MOV R35, 0x2400 ;  /* 0x0000240000237802 */ /* 0x000fe20000000f00 */
[-C--:B------:R-:W-:Y:S01]  /*9460*/  HFMA2 R59, R59, R40.reuse.H0_H0, -132, -132 ;  /* 0xd820d8203b3b7431 */ /* 0x080fe20000040028 */
        /* <DEDUP_REMOVED lines=8> */
[----:B------:R-:W-:Y:S02]  /*94f0*/  LOP3.LUT R76, R76, 0x64006400, RZ, 0xfc, !PT ;  /* 0x640064004c4c7812 */ /* 0x000fe400078efcff */
[----:B------:R-:W-:Y:S02]  /*9500*/  LOP3.LUT R78, R78, 0x64006400, RZ, 0xfc, !PT ;  /* 0x640064004e4e7812 */ /* 0x000fe400078efcff */
[----:B------:R-:W-:Y:S02]  /*9510*/  ISETP.NE.AND P1, PT, R25, 0x1, PT ;  /* 0x000000011900780c */ /* 0x000fe40003f25270 */
[----:B--2---:R-:W-:Y:S02]  /*9520*/  SHF.R.U32.HI R68, RZ, 0xd, R8 ;  /* 0x0000000dff447819 */ /* 0x004fe40000011608 */
[----:B------:R-:W-:-:S02]  /*9530*/  LOP3.LUT R36, R10, 0x380038, RZ, 0xc0, !PT ;  /* 0x003800380a247812 */ /* 0x000fc400078ec0ff */
[----:B------:R-:W-:Y:S02]  /*9540*/  LOP3.LUT R68, R21, 0x40004, R68, 0xf8, !PT ;  /* 0x0004000415447812 */ /* 0x000fe400078ef844 */
[----:B------:R-:W-:Y:S02]  /*9550*/  LOP3.LUT R21, R34, 0x64006400, RZ, 0xfc, !PT ;  /* 0x6400640022157812 */ /* 0x000fe400078efcff */
[--C-:B------:R-:W-:Y:S02]  /*9560*/  SHF.R.U32.HI R74, RZ, 0xd, R11.reuse ;  /* 0x0000000dff4a7819 */ /* 0x100fe4000001160b */
[C---:B------:R-:W-:Y:S02]  /*9570*/  LOP3.LUT R39, R11.reuse, 0x380038, RZ, 0xc0, !PT ;  /* 0x003800380b277812 */ /* 0x040fe400078ec0ff */
[----:B------:R-:W-:Y:S02]  /*9580*/  SHF.R.U32.HI R85, RZ, 0x6, R11 ;  /* 0x00000006ff557819 */ /* 0x000fe4000001160b */
[----:B------:R-:W-:-:S02]  /*9590*/  LOP3.LUT R89, R11, 0x70007, RZ, 0xc0, !PT ;  /* 0x000700070b597812 */ /* 0x000fc400078ec0ff */
[----:B------:R-:W-:Y:S01]  /*95a0*/  LOP3.LUT R11, R26, 0x64006400, RZ, 0xfc, !PT ;  /* 0x640064001a0b7812 */ /* 0x000fe200078efcff */
[-C--:B------:R-:W-:Y:S01]  /*95b0*/  HFMA2 R26, R21, R40.reuse.H0_H0, -132, -132 ;  /* 0xd820d820151a7431 */ /* 0x080fe20000040028 */
[----:B------:R-:W-:Y:S02]  /*95c0*/  LOP3.LUT R21, R20, 0x64006400, RZ, 0xfc, !PT ;  /* 0x6400640014157812 */ /* 0x000fe400078efcff */
[----:B------:R-:W-:Y:S01]  /*95d0*/  LOP3.LUT R23, R36, 0x64006400, RZ, 0xfc, !PT ;  /* 0x6400640024177812 */ /* 0x000fe200078efcff */
[-C--:B------:R-:W-:Y:S01]  /*95e0*/  HFMA2 R64, R11, R40.reuse.H0_H0, -132, -132 ;  /* 0xd820d8200b407431 */ /* 0x080fe20000040028 */
[--C-:B------:R-:W-:Y:S01]  /*95f0*/  SHF.R.U32.HI R70, RZ, 0xd, R9.reuse ;  /* 0x0000000dff467819 */ /* 0x100fe20000011609 */
[-C--:B------:R-:W-:Y:S01]  /*9600*/  HFMA2 R58, R21, R40.reuse.H0_H0, -132, -132 ;  /* 0xd820d820153a7431 */ /* 0x080fe20000040028 */
[C---:B------:R-:W-:Y:S01]  /*9610*/  LOP3.LUT R15, R9.reuse, 0x380038, RZ, 0xc0, !PT ;  /* 0x00380038090f7812 */ /* 0x040fe200078ec0ff */
[----:B------:R-:W-:Y:S01]  /*9620*/  HFMA2 R50, R23, R40.H0_H0, -132, -132 ;  /* 0xd820d82017327431 */ /* 0x000fe20000040028 */
[----:B------:R-:W-:Y:S01]  /*9630*/  SHF.R.U32.HI R83, RZ, 0x6, R9 ;  /* 0x00000006ff537819 */ /* 0x000fe20000011609 */
[----:B------:R-:W0:Y:S01]  /*9640*/  LDS.128 R20, [UR4+-0x80] ;  /* 0xffff8004ff147984 */ /* 0x000e220008000c00 */
[----:B------:R-:W-:-:S02]  /*9650*/  LOP3.LUT R87, R9, 0x70007, RZ, 0xc0, !PT ;  /* 0x0007000709577812 */ /* 0x000fc400078ec0ff */
[----:B------:R-:W-:Y:S02]  /*9660*/  LOP3.LUT R9, R6, 0x64006400, RZ, 0xfc, !PT ;  /* 0x6400640006097812 */ /* 0x000fe400078efcff */
[--C-:B------:R-:W-:Y:S02]  /*9670*/  SHF.R.U32.HI R72, RZ, 0xd, R10.reuse ;  /* 0x0000000dff487819 */ /* 0x100fe4000001160a */
[----:B------:R-:W-:Y:S01]  /*9680*/  SHF.R.U32.HI R84, RZ, 0x6, R10 ;  /* 0x00000006ff547819 */ /* 0x000fe2000001160a */
[----:B------:R-:W-:Y:S01]  /*9690*/  HFMA2 R66, R9, R40.H0_H0, -132, -132 ;  /* 0xd820d82009427431 */ /* 0x000fe20000040028 */
[----:B------:R-:W-:Y:S02]  /*96a0*/  LOP3.LUT R88, R10, 0x70007, RZ, 0xc0, !PT ;  /* 0x000700070a587812 */ /* 0x000fe400078ec0ff */
[----:B------:R-:W-:Y:S02]  /*96b0*/  LOP3.LUT R6, R67, 0x380038, RZ, 0xc0, !PT ;  /* 0x0038003843067812 */ /* 0x000fe400078ec0ff */
[----:B------:R-:W-:-:S02]  /*96c0*/  LOP3.LUT R12, R8, 0x380038, RZ, 0xc0, !PT ;  /* 0x00380038080c7812 */ /* 0x000fc400078ec0ff */
[----:B------:R-:W-:Y:S02]  /*96d0*/  SHF.R.U32.HI R27, RZ, 0x6, R8 ;  /* 0x00000006ff1b7819 */ /* 0x000fe40000011608 */
[----:B------:R-:W-:Y:S02]  /*96e0*/  LOP3.LUT R86, R8, 0x70007, RZ, 0xc0, !PT ;  /* 0x0007000708567812 */ /* 0x000fe400078ec0ff */
[----:B------:R-:W-:Y:S02]  /*96f0*/  LOP3.LUT R10, R69, 0x380038, RZ, 0xc0, !PT ;  /* 0x00380038450a7812 */ /* 0x000fe400078ec0ff */
[----:B------:R-:W-:Y:S02]  /*9700*/  LOP3.LUT R8, R90, 0x380038, RZ, 0xc0, !PT ;  /* 0x003800385a087812 */ /* 0x000fe400078ec0ff */
[----:B------:R-:W-:Y:S02]  /*9710*/  LOP3.LUT R70, R13, 0x40004, R70, 0xf8, !PT ;  /* 0x000400040d467812 */ /* 0x000fe400078ef846 */
        /* <DEDUP_REMOVED lines=13> */
[----:B------:R-:W-:Y:S01]  /*97f0*/  LOP3.LUT R72, R37, 0x40004, R72, 0xf8, !PT ;  /* 0x0004000425487812 */ /* 0x000fe200078ef848 */
        /* <DEDUP_REMOVED lines=45> */
[----:B------:R-:W-:Y:S01]  /*9ad0*/  LOP3.LUT R74, R41, 0x40004, R74, 0xf8, !PT ;  /* 0x00040004294a7812 */ /* 0x000fe200078ef84a */
        /* <DEDUP_REMOVED lines=8> */
[----:B------:R-:W-:Y:S01]  /*9b60*/  LOP3.LUT R71, R71, 0x70007, RZ, 0xc0, !PT ;  /* 0x0007000747477812 */ /* 0x000fe200078ec0ff */
[-C--:B------:R-:W-:Y:S01]  /*9b70*/  HFMA2 R49, R6, R35.reuse.H0_H0, -20, -20 ;  /* 0xcd00cd0006317431 */ /* 0x080fe20000040023 */
        /* <DEDUP_REMOVED lines=12> */
[----:B------:R-:W-:Y:S01]  /*9c40*/  HFMA2 R15, R77, R20, RZ.H0_H0 ;  /* 0x000000144d0f7231 */ /* 0x000fe200000400ff */
[----:B------:R-:W-:Y:S01]  /*9c50*/  LOP3.LUT R13, R13, 0x64006400, RZ, 0xfc, !PT ;  /* 0x640064000d0d7812 */ /* 0x000fe200078efcff */
[----:B------:R-:W-:Y:S02]  /*9c60*/  HFMA2 R14, R66, R21, R14 ;  /* 0x00000015420e7231 */ /* 0x000fe4000000000e */
[----:B------:R-:W-:-:S02]  /*9c70*/  HADD2 R81, R67, -1028, -1028 ;  /* 0xe404e40443517430 */ /* 0x000fc40000000000 */
[-C--:B------:R-:W-:Y:S02]  /*9c80*/  HFMA2 R94, R26, R21.reuse, R71 ;  /* 0x000000151a5e7231 */ /* 0x080fe40000000047 */
[----:B------:R-:W-:Y:S01]  /*9c90*/  HFMA2 R20, R73, R20, RZ.H0_H0 ;  /* 0x0000001449147231 */ /* 0x000fe200000400ff */
        /* <DEDUP_REMOVED lines=53> */
[----:B------:R-:W-:Y:S02]  /*9ff0*/  HFMA2 R95, R94, R11, R95 ;  /* 0x0000000b5e5f7231 */ /* 0x000fe4000000005f */
[----:B------:R-:W-:Y:S01]  /*a000*/  HADD2 R91, R88, -1028, -1028 ;  /* 0xe404e404585b7430 */ /* 0x000fe20000000000 */
[----:B------:R-:W-:Y:S01]  /*a010*/  LOP3.LUT R68, R68, 0x64006400, RZ, 0xfc, !PT ;  /* 0x6400640044447812 */ /* 0x000fe200078efcff */
[-C--:B0-----:R-:W-:Y:S01]  /*a020*/  HFMA2 R9, R57, R12.reuse, R8 ;  /* 0x0000000c39097231 */ /* 0x081fe20000000008 */
        /* <DEDUP_REMOVED lines=8> */
[-C--:B------:R-:W-:Y:S01]  /*a0b0*/  HFMA2 R10, R36, R13.reuse, R10 ;  /* 0x0000000d240a7231 */ /* 0x080fe2000000000a */
[----:B------:R-:W-:Y:S01]  /*a0c0*/  LOP3.LUT R70, R70, 0x64006400, RZ, 0xfc, !PT ;  /* 0x6400640046467812 */ /* 0x000fe200078efcff */
[----:B------:R-:W-:Y:S01]  /*a0d0*/  HADD2 R89, R8, -1028, -1028 ;  /* 0xe404e40408597430 */ /* 0x000fe20000000000 */
[----:B------:R-:W-:Y:S01]  /*a0e0*/  LOP3.LUT R8, R85, 0x70007, RZ, 0xc0, !PT ;  /* 0x0007000755087812 */ /* 0x000fe200078ec0ff */
[----:B------:R-:W-:-:S02]  /*a0f0*/  HFMA2 R95, R34, R13, R95 ;  /* 0x0000000d225f7231 */ /* 0x000fc4000000005f */
[----:B------:R-:W-:Y:S01]  /*a100*/  HFMA2 R97, R96, R11, R97 ;  /* 0x0000000b60617231 */ /* 0x000fe20000000061 */
[----:B------:R-:W-:Y:S01]  /*a110*/  LOP3.LUT R85, R83, 0x64006400, RZ, 0xfc, !PT ;  /* 0x6400640053557812 */ /* 0x000fe200078efcff */
[-C--:B------:R-:W-:Y:S02]  /*a120*/  HFMA2 R9, R87, R14.reuse, R9 ;  /* 0x0000000e57097231 */ /* 0x080fe40000000009 */
[----:B------:R-:W-:Y:S01]  /*a130*/  HFMA2 R11, R89, R14, R10 ;  /* 0x0000000e590b7231 */ /* 0x000fe2000000000a */
[----:B------:R-:W-:Y:S01]  /*a140*/  LOP3.LUT R8, R8, 0x64006400, RZ, 0xfc, !PT ;  /* 0x6400640008087812 */ /* 0x000fe200078efcff */
[----:B------:R-:W-:Y:S01]  /*a150*/  HFMA2 R97, R51, R12, R97 ;  /* 0x0000000c33617231 */ /* 0x000fe20000000061 */
[----:B------:R-:W-:Y:S01]  /*a160*/  LOP3.LUT R74, R74, 0x64006400, RZ, 0xfc, !PT ;  /* 0x640064004a4a7812 */ /* 0x000fe200078efcff */
[----:B------:R-:W-:Y:S02]  /*a170*/  HFMA2 R95, R91, R14, R95 ;  /* 0x0000000e5b5f7231 */ /* 0x000fe4000000005f */
[----:B------:R-:W-:-:S02]  /*a180*/  HADD2 R83, R27, -1028, -1028 ;  /* 0xe404e4041b537430 */ /* 0x000fc40000000000 */
[----:B------:R-:W-:Y:S02]  /*a190*/  HFMA2 R10, R54, R15, R9 ;  /* 0x0000000f360a7231 */ /* 0x000fe40000000009 */
[----:B------:R-:W-:Y:S02]  /*a1a0*/  HFMA2 R97, R6, R13, R97 ;  /* 0x0000000d06617231 */ /* 0x000fe40000000061 */
[----:B------:R-:W-:Y:S02]  /*a1b0*/  HADD2 R93, R93, -1028, -1028 ;  /* 0xe404e4045d5d7430 */ /* 0x000fe40000000000 */
[----:B------:R-:W-:Y:S02]  /*a1c0*/  HFMA2 R9, R50, R15, R95 ;  /* 0x0000000f32097231 */ /* 0x000fe4000000005f */
[----:B------:R-:W-:Y:S02]  /*a1d0*/  HADD2 R95, R84, -1028, -1028 ;  /* 0xe404e404545f7430 */ /* 0x000fe40000000000 */
[----:B-1----:R-:W-:-:S02]  /*a1e0*/  HFMA2 R10, R83, R20, R10 ;  /* 0x00000014530a7231 */ /* 0x002fc4000000000a */
[----:B------:R-:W-:Y:S02]  /*a1f0*/  HFMA2 R97, R93, R14, R97 ;  /* 0x0000000e5d617231 */ /* 0x000fe40000000061 */
[-C--:B------:R-:W-:Y:S02]  /*a200*/  HFMA2 R11, R52, R15.reuse, R11 ;  /* 0x0000000f340b7231 */ /* 0x080fe4000000000b */
[----:B------:R-:W-:Y:S02]  /*a210*/  HADD2 R85, R85, -1028, -1028 ;  /* 0xe404e40455557430 */ /* 0x000fe40000000000 */
[----:B------:R-:W-:Y:S02]  /*a220*/  HFMA2 R9, R95, R20, R9 ;  /* 0x000000145f097231 */ /* 0x000fe40000000009 */
[----:B------:R-:W-:Y:S02]  /*a230*/  HFMA2 R15, R48, R15, R97 ;  /* 0x0000000f300f7231 */ /* 0x000fe40000000061 */
[----:B------:R-:W-:-:S02]  /*a240*/  HADD2 R97, R8, -1028, -1028 ;  /* 0xe404e40408617430 */ /* 0x000fc40000000000 */
[-C--:B------:R-:W-:Y:S02]  /*a250*/  HFMA2 R8, R85, R20.reuse, R11 ;  /* 0x0000001455087231 */ /* 0x080fe4000000000b */
[-C--:B------:R-:W-:Y:S02]  /*a260*/  HFMA2 R11, R46, R21.reuse, R10 ;  /* 0x000000152e0b7231 */ /* 0x080fe4000000000a */
[----:B------:R-:W-:Y:S02]  /*a270*/  HADD2 R68, R68, -1028, -1028 ;  /* 0xe404e40444447430 */ /* 0x000fe40000000000 */
[----:B------:R-:W-:Y:S02]  /*a280*/  HFMA2 R9, R42, R21, R9 ;  /* 0x000000152a097231 */ /* 0x000fe40000000009 */
[----:B------:R-:W-:Y:S02]  /*a290*/  HFMA2 R20, R97, R20, R15 ;  /* 0x0000001461147231 */ /* 0x000fe4000000000f */
[----:B------:R-:W-:-:S02]  /*a2a0*/  HADD2 R72, R72, -1028, -1028 ;  /* 0xe404e40448487430 */ /* 0x000fc40000000000 */
[-C--:B------:R-:W-:Y:S02]  /*a2b0*/  HFMA2 R8, R44, R21.reuse, R8 ;  /* 0x000000152c087231 */ /* 0x080fe40000000008 */
[-C--:B------:R-:W-:Y:S02]  /*a2c0*/  HFMA2 R11, R41, R22.reuse, R11 ;  /* 0x00000016290b7231 */ /* 0x080fe4000000000b */
[----:B------:R-:W-:Y:S02]  /*a2d0*/  HFMA2 R20, R40, R21, R20 ;  /* 0x0000001528147231 */ /* 0x000fe40000000014 */
[-C--:B------:R-:W-:Y:S02]  /*a2e0*/  HFMA2 R9, R37, R22.reuse, R9 ;  /* 0x0000001625097231 */ /* 0x080fe40000000009 */
[----:B------:R-:W-:Y:S02]  /*a2f0*/  HFMA2 R8, R39, R22, R8 ;  /* 0x0000001627087231 */ /* 0x000fe40000000008 */
[----:B------:R-:W-:-:S02]  /*a300*/  HADD2 R70, R70, -1028, -1028 ;  /* 0xe404e40446467430 */ /* 0x000fc40000000000 */
[----:B------:R-:W-:Y:S02]  /*a310*/  HFMA2 R20, R35, R22, R20 ;  /* 0x0000001623147231 */ /* 0x000fe40000000014 */
        /* <DEDUP_REMOVED lines=60> */
[----:B0-----:R-:W-:-:S04]  /*a6e0*/  HFMA2 R20, R97, R24, R8 ;  /* 0x0000001861147231 */ /* 0x001fc80000000008 */
        /* <DEDUP_REMOVED lines=29> */
.L_x_3163:
[----:B------:R-:W-:Y:S01]  /*a8c0*/  ISETP.GE.AND P1, PT, R18, R5, PT ;  /* 0x000000051200720c */ /* 0x000fe20003f26270 */
[----:B------:R-:W-:Y:S01]  /*a8d0*/  UIADD3 UR4, UPT, UPT, UR4, 0x40, URZ ;  /* 0x0000004004047890 */ /* 0x000fe2000fffe0ff */
[----:B------:R-:W-:Y:S01]  /*a8e0*/  IADD3 R0, P2, PT, R0, 0x80, RZ ;  /* 0x0000008000007810 */ /* 0x000fe20007f5e0ff */
[----:B-----5:R-:W-:Y:S01]  /*a8f0*/  IMAD.WIDE R20, R7, 0x4, R2 ;  /* 0x0000000407147825 */ /* 0x020fe200078e0202 */
[----:B------:R-:W-:Y:S02]  /*a900*/  @!P0 MOV R32, R4 ;  /* 0x0000000400208202 */ /* 0x000fe40000000f00 */
[----:B------:R-:W-:-:S07]  /*a910*/  IADD3.X R33, PT, PT, RZ, R33, RZ, P2, !PT ;  /* 0x00000021ff217210 */ /* 0x000fce00017fe4ff */
[----:B------:R-:W-:Y:S05]  /*a920*/  @!P1 BRA `(.L_x_3164) ;  /* 0xffffffe400989947 */ /* 0x000fea000383ffff */
.L_x_3162:
        /* <DEDUP_REMOVED lines=20> */
.L_x_3168:
[----:B------:R-:W0:Y:S02]  /*aa70*/  LDS R2, [R0] ;  /* 0x0000000000027984 */ /* 0x000e240000000800 */
[----:B0-----:R-:W-:-:S05]  /*aa80*/  HADD2 R3, R2, R31 ;  /* 0x0000001f02037230 */ /* 0x001fca0000000000 */
[----:B------:R-:W0:Y:S02]  /*aa90*/  ATOMS.CAST.SPIN P0, [R0], R2, R3 ;  /* 0x000000020000758d */ /* 0x000e240001800003 */
[----:B0-----:R-:W-:Y:S05]  /*aaa0*/  @!P0 BRA `(.L_x_3168) ;  /* 0xfffffffc00f08947 */ /* 0x001fea000383ffff */
[----:B------:R-:W-:Y:S05]  /*aab0*/  BRA `(.L_x_3166) ;  /* 0x00000000000c7947 */ /* 0x000fea0003800000 */
.L_x_3167:
[----:B------:R-:W2:Y:S02]  /*aac0*/  LD.E R0, desc[UR8][R4.64] ;  /* 0x0000000804007980 */ /* 0x000ea4000c101900 */
[----:B--2---:R-:W-:-:S05]  /*aad0*/  IADD3 R3, PT, PT, R31, R0, RZ ;  /* 0x000000001f037210 */ /* 0x004fca0007ffe0ff */
[----:B------:R0:W-:Y:S02]  /*aae0*/  ST.E desc[UR8][R4.64], R3 ;  /* 0x0000000304007985 */ /* 0x0001e4000c101908 */
.L_x_3166:
[----:B------:R-:W-:Y:S05]  /*aaf0*/  BSYNC.RECONVERGENT B0 ;  /* 0x0000000000007941 */ /* 0x000fea0003800200 */
.L_x_3165:
[----:B------:R1:W-:Y:S01]  /*ab00*/  ATOM.E.ADD.F16x2.RN.STRONG.GPU P0, RZ, desc[UR8][R4.64+0x4], R30 ;  /* 0x8000041e04ff79a2 */ /* 0x0003e2000c10e108 */
[----:B------:R-:W-:Y:S04]  /*ab10*/  BSSY.RECONVERGENT B0, `(.L_x_3169) ;  /* 0x000000e000007945 */ /* 0x000fe80003800200 */
[----:B-1----:R-:W-:Y:S05]  /*ab20*/  @P0 BRA `(.L_x_3170) ;  /* 0x0000000000300947 */ /* 0x002fea0003800000 */
[----:B------:R-:W1:Y:S02]  /*ab30*/  QSPC.E.S P0, RZ, [R4+0x4] ;  /* 0x0000040004ff73aa */ /* 0x000e640000000500 */
[----:B-1----:R-:W-:Y:S05]  /*ab40*/  @!P0 BRA `(.L_x_3171) ;  /* 0x00000000001c8947 */ /* 0x002fea0003800000 */
[----:B------:R-:W-:-:S04]  /*ab50*/  MOV R2, R4 ;  /* 0x0000000400027202 */ /* 0x000fc80000000f00 */
[----:B------:R-:W-:-:S07]  /*ab60*/  MOV R0, R2 ;  /* 0x0000000200007202 */ /* 0x000fce0000000f00 */
.L_x_3172:
[----:B------:R-:W0:Y:S02]  /*ab70*/  LDS R2, [R0+0x4] ;  /* 0x0000040000027984 */ /* 0x000e240000000800 */
[----:B0-----:R-:W-:-:S05]  /*ab80*/  HFMA2 R3, R2, 1, 1, R30 ;  /* 0x3c003c0002037831 */ /* 0x001fca000000001e */
[----:B------:R-:W0:Y:S02]  /*ab90*/  ATOMS.CAST.SPIN P0, [R0+0x4], R2, R3 ;  /* 0x000004020000758d */ /* 0x000e240001800003 */
[----:B0-----:R-:W-:Y:S05]  /*aba0*/  @!P0 BRA `(.L_x_3172) ;  /* 0xfffffffc00f08947 */ /* 0x001fea000383ffff */
[----:B------:R-:W-:Y:S05]  /*abb0*/  BRA `(.L_x_3170) ;  /* 0x00000000000c7947 */ /* 0x000fea0003800000 */
.L_x_3171:
[----:B------:R-:W0:Y:S02]  /*abc0*/  LD.E R0, desc[UR8][R4.64+0x4] ;  /* 0x0000040804007980 */ /* 0x000e24000c101900 */
[----:B0-----:R-:W-:-:S05]  /*abd0*/  IADD3 R3, PT, PT, R30, R0, RZ ;  /* 0x000000001e037210 */ /* 0x001fca0007ffe0ff */
[----:B------:R1:W-:Y:S02]  /*abe0*/  ST.E desc[UR8][R4.64+0x4], R3 ;  /* 0x0000040304007985 */ /* 0x0003e4000c101908 */
.L_x_3170:
[----:B------:R-:W-:Y:S05]  /*abf0*/  BSYNC.RECONVERGENT B0 ;  /* 0x0000000000007941 */ /* 0x000fea0003800200 */
.L_x_3169:
        /* <DEDUP_REMOVED lines=10> */
.L_x_3176:
[----:B------:R-:W0:Y:S02]  /*aca0*/  LDS R2, [R0] ;  /* 0x0000000000027984 */ /* 0x000e240000000800 */
[----:B0-----:R-:W-:-:S05]  /*acb0*/  HADD2 R3, R2, R29 ;  /* 0x0000001d02037230 */ /* 0x001fca0000000000 */
[----:B------:R-:W0:Y:S02]  /*acc0*/  ATOMS.CAST.SPIN P0, [R0], R2, R3 ;  /* 0x000000020000758d */ /* 0x000e240001800003 */
[----:B0-----:R-:W-:Y:S05]  /*acd0*/  @!P0 BRA `(.L_x_3176) ;  /* 0xfffffffc00f08947 */ /* 0x001fea000383ffff */
[----:B------:R-:W-:Y:S05]  /*ace0*/  BRA `(.L_x_3174) ;  /* 0x00000000000c7947 */ /* 0x000fea0003800000 */
.L_x_3175:
[----:B------:R-:W2:Y:S02]  /*acf0*/  LD.E R0, desc[UR8][R4.64] ;  /* 0x0000000804007980 */ /* 0x000ea4000c101900 */
[----:B--2---:R-:W-:-:S05]  /*ad00*/  IADD3 R3, PT, PT, R29, R0, RZ ;  /* 0x000000001d037210 */ /* 0x004fca0007ffe0ff */
[----:B------:R0:W-:Y:S02]  /*ad10*/  ST.E desc[UR8][R4.64], R3 ;  /* 0x0000000304007985 */ /* 0x0001e4000c101908 */
.L_x_3174:
[----:B------:R-:W-:Y:S05]  /*ad20*/  BSYNC.RECONVERGENT B0 ;  /* 0x0000000000007941 */ /* 0x000fea0003800200 */
.L_x_3173:
[----:B------:R1:W-:Y:S02]  /*ad30*/  ATOM.E.ADD.F16x2.RN.STRONG.GPU P0, RZ, desc[UR8][R4.64+0x4], R28 ;  /* 0x8000041c04ff79a2 */ /* 0x0003e4000c10e108 */
[----:B-1----:R-:W-:Y:S05]  /*ad40*/  @P0 EXIT ;  /* 0x000000000000094d */ /* 0x002fea0003800000 */
[----:B------:R-:W1:Y:S02]  /*ad50*/  QSPC.E.S P0, RZ, [R4+0x4] ;  /* 0x0000040004ff73aa */ /* 0x000e640000000500 */
[----:B-1----:R-:W-:Y:S05]  /*ad60*/  @!P0 BRA `(.L_x_3177) ;  /* 0x00000000001c8947 */ /* 0x002fea0003800000 */
[----:B------:R-:W-:-:S04]  /*ad70*/  MOV R2, R4 ;  /* 0x0000000400027202 */ /* 0x000fc80000000f00 */
[----:B------:R-:W-:-:S07]  /*ad80*/  MOV R0, R2 ;  /* 0x0000000200007202 */ /* 0x000fce0000000f00 */
.L_x_3178:
[----:B------:R-:W0:Y:S02]  /*ad90*/  LDS R2, [R0+0x4] ;  /* 0x0000040000027984 */ /* 0x000e240000000800 */
[----:B0-----:R-:W-:-:S05]  /*ada0*/  HFMA2 R3, R2, 1, 1, R28 ;  /* 0x3c003c0002037831 */ /* 0x001fca000000001c */
[----:B------:R-:W0:Y:S02]  /*adb0*/  ATOMS.CAST.SPIN P0, [R0+0x4], R2, R3 ;  /* 0x000004020000758d */ /* 0x000e240001800003 */
[----:B0-----:R-:W-:Y:S05]  /*adc0*/  @!P0 BRA `(.L_x_3178) ;  /* 0xfffffffc00f08947 */ /* 0x001fea000383ffff */
[----:B------:R-:W-:Y:S05]  /*add0*/  EXIT ;  /* 0x000000000000794d */ /* 0x000fea0003800000 */
.L_x_3177:
[----:B------:R-:W0:Y:S02]  /*ade0*/  LD.E R0, desc[UR8][R4.64+0x4] ;  /* 0x0000040804007980 */ /* 0x000e24000c101900 */
[----:B0-----:R-:W-:-:S05]  /*adf0*/  IADD3 R3, PT, PT, R28, R0, RZ ;  /* 0x000000001c037210 */ /* 0x001fca0007ffe0ff */
[----:B------:R-:W-:Y:S01]  /*ae00*/  ST.E desc[UR8][R4.64+0x4], R3 ;  /* 0x0000040304007985 */ /* 0x000fe2000c101908 */
[----:B------:R-:W-:Y:S05]  /*ae10*/  EXIT ;  /* 0x000000000000794d */ /* 0x000fea0003800000 */
.L_x_3179:
        /* <DEDUP_REMOVED lines=14> */
.L_x_4521:


//--------------------- .text._Z23gemm_half_q_half_kernelILi2ELi20ELb0ELb0ELi64EEvPK6__halfPKjS4_S2_PS0_iiiiPKtS7_iiiiiibS2_i --------------------------
	.section	.text._Z23gemm_half_q_half_kernelILi2ELi20ELb0ELb0ELi64EEvPK6__halfPKjS4_S2_PS0_iiiiPKtS7_iiiiiibS2_i,"ax",@progbits
	.align	128
        .global         _Z23gemm_half_q_half_kernelILi2ELi20ELb0ELb0ELi64EEvPK6__halfPKjS4_S2_PS0_iiiiPKtS7_iiiiiibS2_i
        .type           _Z23gemm_half_q_half_kernelILi2ELi20ELb0ELb0ELi64EEvPK6__halfPKjS4_S2_PS0_iiiiPKtS7_iiiiiibS2_i,@function
        .size           _Z23gemm_half_q_half_kernelILi2ELi20ELb0ELb0ELi64EEvPK6__halfPKjS4_S2_PS0_iiiiPKtS7_iiiiiibS2_i,(.L_x_4522 - _Z23gemm_half_q_half_kernelILi2ELi20ELb0ELb0ELi64EEvPK6__halfPKjS4_S2_PS0_iiiiPKtS7_iiiiiibS2_i)
        .other          _Z23gemm_half_q_half_kernelILi2ELi20ELb0ELb0ELi64EEvPK6__halfPKjS4_S2_PS0_iiiiPKtS7_iiiiiibS2_i,@"STO_CUDA_ENTRY STV_DEFAULT"
_Z23gemm_half_q_half_kernelILi2ELi20ELb0ELb0ELi64EEvPK6__halfPKjS4_S2_PS0_iiiiPKtS7_iiiiiibS2_i:
.text._Z23gemm_half_q_half_kernelILi2ELi20ELb0ELb0ELi64EEvPK6__halfPKjS4_S2_PS0_iiiiPKtS7_iiiiiibS2_i:
[----:B------:R-:W0:Y:S01]  /*0000*/  LDC R1, c[0x0][0x37c] ;  /* 0x0000df00ff017b82 */ /* 0x000e220000000800 */
[----:B------:R-:W1:Y:S07]  /*0010*/  S2R R2, SR_CTAID.Z ;  /* 0x0000000000027919 */ /* 0x000e6e0000002700 */
[----:B------:R-:W2:Y:S01]  /*0020*/  S2UR UR7, SR_CTAID.Y ;  /* 0x00000000000779c3 */ /* 0x000ea20000002600 */
[----:B------:R-:W2:Y:S01]  /*0030*/  LDCU UR5, c[0x0][0x3a8] ;  /* 0x00007500ff0577ac */ /* 0x000ea20008000800 */
[----:B------:R-:W-:Y:S01]  /*0040*/  BSSY.RECONVERGENT B0, `(.L_x_3180) ;  /* 0x00000c4000007945 */ /* 0x000fe20003800200 */
[----:B------:R-:W3:Y:S01]  /*0050*/  S2R R3, SR_TID.X ;  /* 0x0000000000037919 */ /* 0x000ee20000002100 */
[----:B0-----:R-:W-:Y:S01]  /*0060*/  VIADD R1, R1, 0xfffffff0 ;  /* 0xfffffff001017836 */ /* 0x001fe20000000000 */
[----:B------:R-:W0:Y:S03]  /*0070*/  LDCU.64 UR8, c[0x0][0x358] ;  /* 0x00006b00ff0877ac */ /* 0x000e260008000a00 */
[----:B------:R-:W4:Y:S08]  /*0080*/  LDC R5, c[0x0][0x3b0] ;  /* 0x0000ec00ff057b82 */ /* 0x000f300000000800 */
[----:B------:R-:W5:Y:S01]  /*0090*/  S2UR UR4, SR_CTAID.X ;  /* 0x00000000000479c3 */ /* 0x000f620000002500 */
[----:B--2---:R-:W-:-:S06]  /*00a0*/  UIMAD UR5, UR7, -0x2, UR5 ;  /* 0xfffffffe070578a4 */ /* 0x004fcc000f8e0205 */
[----:B------:R-:W-:Y:S02]  /*00b0*/  IMAD.U32 R25, RZ, RZ, UR5 ;  /* 0x00000005ff197e24 */ /* 0x000fe4000f8e00ff */
[----:B-1----:R-:W-:-:S03]  /*00c0*/  IMAD.SHL.U32 R26, R2, 0x40, RZ ;  /* 0x00000040021a7824 */ /* 0x002fc600078e00ff */
[C---:B------:R-:W-:Y:S01]  /*00d0*/  ISETP.GE.AND P0, PT, R25.reuse, 0x1, PT ;  /* 0x000000011900780c */ /* 0x040fe20003f06270 */
[C---:B---3--:R-:W-:Y:S01]  /*00e0*/  IMAD.IADD R15, R26.reuse, 0x1, R3 ;  /* 0x000000011a0f7824 */ /* 0x048fe200078e0203 */
[----:B----4-:R-:W-:Y:S02]  /*00f0*/  VIADDMNMX R24, R26, 0x40, R5, PT ;  /* 0x000000401a187846 */ /* 0x010fe40003800105 */
[----:B------:R-:W-:Y:S01]  /*0100*/  VIMNMX R19, PT, PT, R25, 0x2, PT ;  /* 0x0000000219137848 */ /* 0x000fe20003fe0100 */
[----:B-----5:R-:W-:Y:S01]  /*0110*/  USHF.L.U32 UR4, UR4, 0x8, URZ ;  /* 0x0000000804047899 */ /* 0x020fe200080006ff */
[----:B------:R-:W-:-:S05]  /*0120*/  ISETP.GE.OR P0, PT, R15, R24, !P0 ;  /* 0x000000180f00720c */ /* 0x000fca0004706670 */
[----:B------:R-:W-:-:S08]  /*0130*/  LEA R4, R3, UR4, 0x2 ;  /* 0x0000000403047c11 */ /* 0x000fd0000f8e10ff */
        /* <DEDUP_REMOVED lines=11> */
[----:B------:R-:W-:-:S05]  /*01f0*/  IMAD.SHL.U32 R10, R6, 0x2, RZ ;  /* 0x00000002060a7824 */ /* 0x000fca00078e00ff */
        /* <DEDUP_REMOVED lines=10> */
[----:B------:R-:W-:Y:S01]  /*02a0*/  ISETP.GE.AND P0, PT, R14, RZ, PT ;  /* 0x000000ff0e00720c */ /* 0x000fe20003f06270 */
[----:B------:R-:W-:Y:S02]  /*02b0*/  VIADD R16, R0, 0x80 ;  /* 0x0000008000107836 */ /* 0x000fe40000000000 */
[----:B0-----:R-:W-:-:S10]  /*02c0*/  IMAD.IADD R0, R10, 0x1, R5 ;  /* 0x000000010a007824 */ /* 0x001fd400078e0205 */
[----:B------:R-:W-:Y:S05]  /*02d0*/  @P0 BRA `(.L_x_3183) ;  /* 0x0000000000ec0947 */ /* 0x000fea0003800000 */
[----:B------:R-:W-:Y:S01]  /*02e0*/  IMAD.MOV R6, RZ, RZ, -R14 ;  /* 0x000000ffff067224 */ /* 0x000fe200078e0a0e */
[----:B------:R-:W-:-:S04]  /*02f0*/  PLOP3.LUT P0, PT, PT, PT, PT, 0x80, 0x8 ;  /* 0x000000000008781c */ /* 0x000fc80003f0f070 */
[----:B------:R-:W-:-:S13]  /*0300*/  ISETP.GT.AND P1, PT, R6, 0x3, PT ;  /* 0x000000030600780c */ /* 0x000fda0003f24270 */
[----:B------:R-:W-:Y:S05]  /*0310*/  @!P1 BRA `(.L_x_3184) ;  /* 0x0000000000849947 */ /* 0x000fea0003800000 */
[----:B------:R-:W-:-:S13]  /*0320*/  PLOP3.LUT P0, PT, PT, PT, PT, 0x8, 0x80 ;  /* 0x000000000080781c */ /* 0x000fda0003f0e170 */
.L_x_3185:
[----:B------:R-:W-:Y:S01]  /*0330*/  IADD3 R7, P1, PT, R15, R0, RZ ;  /* 0x000000000f077210 */ /* 0x000fe20007f3e0ff */
[----:B------:R-:W-:-:S03]  /*0340*/  IMAD.IADD R8, R0, 0x1, R5 ;  /* 0x0000000100087824 */ /* 0x000fc600078e0205 */
[----:B------:R-:W-:Y:S01]  /*0350*/  LEA.HI.X.SX32 R10, R0, RZ, 0x1, P1 ;  /* 0x000000ff000a7211 */ /* 0x000fe200008f0eff */
[--C-:B------:R-:W-:Y:S01]  /*0360*/  IMAD.IADD R0, R8, 0x1, R5.reuse ;  /* 0x0000000108007824 */ /* 0x100fe200078e0205 */
[----:B------:R-:W-:Y:S02]  /*0370*/  LEA R6, P1, R7, UR10, 0x1 ;  /* 0x0000000a07067c11 */ /* 0x000fe4000f8208ff */
[----:B------:R-:W-:Y:S01]  /*0380*/  IADD3 R9, P2, PT, R15, R8, RZ ;  /* 0x000000080f097210 */ /* 0x000fe20007f5e0ff */
[----:B------:R-:W-:Y:S01]  /*0390*/  IMAD.IADD R18, R0, 0x1, R5 ;  /* 0x0000000100127824 */ /* 0x000fe200078e0205 */
[----:B------:R-:W-:Y:S02]  /*03a0*/  LEA.HI.X R7, R7, UR11, R10, 0x1, P1 ;  /* 0x0000000b07077c11 */ /* 0x000fe400088f0c0a */
[----:B------:R-:W-:Y:S02]  /*03b0*/  LEA.HI.X.SX32 R12, R8, RZ, 0x1, P2 ;  /* 0x000000ff080c7211 */ /* 0x000fe400010f0eff */
[----:B------:R-:W-:-:S02]  /*03c0*/  IADD3 R11, P3, PT, R15, R0, RZ ;  /* 0x000000000f0b7210 */ /* 0x000fc40007f7e0ff */
[----:B------:R-:W-:Y:S01]  /*03d0*/  LEA R8, P1, R9, UR10, 0x1 ;  /* 0x0000000a09087c11 */ /* 0x000fe2000f8208ff */
[----:B------:R-:W2:Y:S01]  /*03e0*/  LDG.E.U16.CONSTANT R7, desc[UR8][R6.64] ;  /* 0x0000000806077981 */ /* 0x000ea2000c1e9500 */
[----:B------:R-:W-:Y:S02]  /*03f0*/  IADD3 R13, P4, PT, R15, R18, RZ ;  /* 0x000000120f0d7210 */ /* 0x000fe40007f9e0ff */
[----:B------:R-:W-:Y:S02]  /*0400*/  LEA.HI.X.SX32 R20, R0, RZ, 0x1, P3 ;  /* 0x000000ff00147211 */ /* 0x000fe400018f0eff */
[----:B------:R-:W-:Y:S02]  /*0410*/  LEA.HI.X R9, R9, UR11, R12, 0x1, P1 ;  /* 0x0000000b09097c11 */ /* 0x000fe400088f0c0c */
[----:B------:R-:W-:Y:S02]  /*0420*/  LEA R10, P2, R11, UR10, 0x1 ;  /* 0x0000000a0b0a7c11 */ /* 0x000fe4000f8408ff */
[----:B------:R-:W-:-:S02]  /*0430*/  LEA.HI.X.SX32 R0, R18, RZ, 0x1, P4 ;  /* 0x000000ff12007211 */ /* 0x000fc400020f0eff */
[----:B------:R-:W-:Y:S01]  /*0440*/  LEA R12, P1, R13, UR10, 0x1 ;  /* 0x0000000a0d0c7c11 */ /* 0x000fe2000f8208ff */
[----:B------:R-:W3:Y:S01]  /*0450*/  LDG.E.U16.CONSTANT R9, desc[UR8][R8.64] ;  /* 0x0000000808097981 */ /* 0x000ee2000c1e9500 */
[----:B------:R-:W-:Y:S02]  /*0460*/  LEA.HI.X R11, R11, UR11, R20, 0x1, P2 ;  /* 0x0000000b0b0b7c11 */ /* 0x000fe400090f0c14 */
[----:B------:R-:W-:-:S04]  /*0470*/  LEA.HI.X R13, R13, UR11, R0, 0x1, P1 ;  /* 0x0000000b0d0d7c11 */ /* 0x000fc800088f0c00 */
[----:B------:R-:W4:Y:S04]  /*0480*/  LDG.E.U16.CONSTANT R11, desc[UR8][R10.64] ;  /* 0x000000080a0b7981 */ /* 0x000f28000c1e9500 */
[----:B------:R-:W5:Y:S01]  /*0490*/  LDG.E.U16.CONSTANT R13, desc[UR8][R12.64] ;  /* 0x000000080c0d7981 */ /* 0x000f62000c1e9500 */
[----:B------:R-:W-:-:S05]  /*04a0*/  VIADD R14, R14, 0x4 ;  /* 0x000000040e0e7836 */ /* 0x000fca0000000000 */
[----:B------:R-:W-:Y:S01]  /*04b0*/  ISETP.GE.AND P1, PT, R14, -0x3, PT ;  /* 0xfffffffd0e00780c */ /* 0x000fe20003f26270 */
[----:B------:R-:W-:Y:S01]  /*04c0*/  IMAD.IADD R0, R18, 0x1, R5 ;  /* 0x0000000112007824 */ /* 0x000fe200078e0205 */
[----:B--2---:R-:W-:Y:S04]  /*04d0*/  STS.U16 [R16], R7 ;  /* 0x0000000710007388 */ /* 0x004fe80000000400 */
[----:B---3--:R-:W-:Y:S04]  /*04e0*/  STS.U16 [R16+0x80], R9 ;  /* 0x0000800910007388 */ /* 0x008fe80000000400 */
[----:B----4-:R-:W-:Y:S04]  /*04f0*/  STS.U16 [R16+0x100], R11 ;  /* 0x0001000b10007388 */ /* 0x010fe80000000400 */
[----:B-----5:R0:W-:Y:S02]  /*0500*/  STS.U16 [R16+0x180], R13 ;  /* 0x0001800d10007388 */ /* 0x0201e40000000400 */
[----:B0-----:R-:W-:Y:S01]  /*0510*/  VIADD R16, R16, 0x200 ;  /* 0x0000020010107836 */ /* 0x001fe20000000000 */
[----:B------:R-:W-:Y:S06]  /*0520*/  @!P1 BRA `(.L_x_3185) ;  /* 0xfffffffc00809947 */ /* 0x000fec000383ffff */
.L_x_3184:
[----:B------:R-:W-:-:S05]  /*0530*/  IMAD.MOV R6, RZ, RZ, -R14 ;  /* 0x000000ffff067224 */ /* 0x000fca00078e0a0e */
        /* <DEDUP_REMOVED lines=10> */
[----:B------:R-:W-:-:S04]  /*05e0*/  LEA.HI.X R9, R9, UR11, R0, 0x1, P1 ;  /* 0x0000000b09097c11 */ /* 0x000fc800088f0c00 */
[----:B------:R-:W2:Y:S04]  /*05f0*/  LDG.E.U16.CONSTANT R7, desc[UR8][R6.64] ;  /* 0x0000000806077981 */ /* 0x000ea8000c1e9500 */
[----:B------:R-:W3:Y:S01]  /*0600*/  LDG.E.U16.CONSTANT R9, desc[UR8][R8.64] ;  /* 0x0000000808097981 */ /* 0x000ee2000c1e9500 */
[----:B------:R-:W-:Y:S01]  /*0610*/  PLOP3.LUT P0, PT, PT, PT, PT, 0x8, 0x80 ;  /* 0x000000000080781c */ /* 0x000fe20003f0e170 */
[----:B------:R-:W-:Y:S02]  /*0620*/  VIADD R14, R14, 0x2 ;  /* 0x000000020e0e7836 */ /* 0x000fe40000000000 */
[----:B------:R-:W-:Y:S01]  /*0630*/  IMAD.IADD R0, R10, 0x1, R5 ;  /* 0x000000010a007824 */ /* 0x000fe200078e0205 */
[----:B--2---:R-:W-:Y:S04]  /*0640*/  STS.U16 [R16], R7 ;  /* 0x0000000710007388 */ /* 0x004fe80000000400 */
[----:B---3--:R0:W-:Y:S02]  /*0650*/  STS.U16 [R16+0x80], R9 ;  /* 0x0000800910007388 */ /* 0x0081e40000000400 */
[----:B0-----:R-:W-:-:S07]  /*0660*/  VIADD R16, R16, 0x100 ;  /* 0x0000010010107836 */ /* 0x001fce0000000000 */
.L_x_3186:
[----:B------:R-:W-:-:S13]  /*0670*/  ISETP.EQ.AND P1, PT, R14, RZ, PT ;  /* 0x000000ff0e00720c */ /* 0x000fda0003f22270 */
[----:B------:R-:W-:Y:S05]  /*0680*/  @!P0 BRA P1, `(.L_x_3181) ;  /* 0x00000004007c8947 */ /* 0x000fea0000800000 */
.L_x_3183:
[----:B------:R-:W-:-:S04]  /*0690*/  IADD3 R7, P0, PT, R15, R0, RZ ;  /* 0x000000000f077210 */ /* 0x000fc80007f1e0ff */
[----:B------:R-:W-:Y:S02]  /*06a0*/  LEA.HI.X.SX32 R8, R0, RZ, 0x1, P0 ;  /* 0x000000ff00087211 */ /* 0x000fe400000f0eff */
[----:B------:R-:W-:-:S04]  /*06b0*/  LEA R6, P0, R7, UR10, 0x1 ;  /* 0x0000000a07067c11 */ /* 0x000fc8000f8008ff */
[----:B------:R-:W-:-:S06]  /*06c0*/  LEA.HI.X R7, R7, UR11, R8, 0x1, P0 ;  /* 0x0000000b07077c11 */ /* 0x000fcc00080f0c08 */
[----:B------:R-:W2:Y:S01]  /*06d0*/  LDG.E.U16.CONSTANT R7, desc[UR8][R6.64] ;  /* 0x0000000806077981 */ /* 0x000ea2000c1e9500 */
[----:B------:R-:W-:Y:S01]  /*06e0*/  IADD3 R14, PT, PT, R14, 0x1, RZ ;  /* 0x000000010e0e7810 */ /* 0x000fe20007ffe0ff */
[----:B------:R-:W-:-:S03]  /*06f0*/  IMAD.IADD R0, R0, 0x1, R5 ;  /* 0x0000000100007824 */ /* 0x000fc600078e0205 */
[----:B------:R-:W-:Y:S01]  /*0700*/  ISETP.NE.AND P0, PT, R14, RZ, PT ;  /* 0x000000ff0e00720c */ /* 0x000fe20003f05270 */
[----:B--2---:R0:W-:Y:S02]  /*0710*/  STS.U16 [R16], R7 ;  /* 0x0000000710007388 */ /* 0x0041e40000000400 */
[----:B0-----:R-:W-:-:S10]  /*0720*/  VIADD R16, R16, 0x80 ;  /* 0x0000008010107836 */ /* 0x001fd40000000000 */
[----:B------:R-:W-:Y:S05]  /*0730*/  @P0 BRA `(.L_x_3183) ;  /* 0xfffffffc00d40947 */ /* 0x000fea000383ffff */
[----:B------:R-:W-:Y:S05]  /*0740*/  BRA `(.L_x_3181) ;  /* 0x00000004004c7947 */ /* 0x000fea0003800000 */
.L_x_3182:
[C---:B------:R-:W-:Y:S01]  /*0750*/  LEA R6, P0, R15.reuse, UR10, 0x1 ;  /* 0x0000000a0f067c11 */ /* 0x040fe2000f8008ff */
[----:B------:R-:W0:Y:S03]  /*0760*/  LDCU.64 UR12, c[0x0][0x380] ;  /* 0x00007000ff0c77ac */ /* 0x000e260008000a00 */
[----:B------:R-:W-:-:S05]  /*0770*/  LEA.HI.X R7, R15, UR11, RZ, 0x1, P0 ;  /* 0x0000000b0f077c11 */ /* 0x000fca00080f0cff */
[----:B------:R1:W5:Y:S01]  /*0780*/  LDG.E.U16.CONSTANT R14, desc[UR8][R6.64] ;  /* 0x00000008060e7981 */ /* 0x000362000c1e9500 */
[----:B------:R-:W-:Y:S01]  /*0790*/  VIMNMX R15, PT, PT, R19, 0x1, !PT ;  /* 0x00000001130f7848 */ /* 0x000fe20007fe0100 */
[----:B------:R-:W-:-:S04]  /*07a0*/  IMAD R16, R5, UR7, RZ ;  /* 0x0000000705107c24 */ /* 0x000fc8000f8e02ff */
[----:B------:R-:W-:Y:S02]  /*07b0*/  IMAD.MOV R15, RZ, RZ, -R15 ;  /* 0x000000ffff0f7224 */ /* 0x000fe400078e0a0f */
[----:B------:R-:W-:-:S03]  /*07c0*/  IMAD.SHL.U32 R16, R16, 0x2, RZ ;  /* 0x0000000210107824 */ /* 0x000fc600078e00ff */
[----:B------:R-:W-:-:S13]  /*07d0*/  ISETP.GE.AND P0, PT, R15, RZ, PT ;  /* 0x000000ff0f00720c */ /* 0x000fda0003f06270 */
[----:B01----:R-:W-:Y:S05]  /*07e0*/  @P0 BRA `(.L_x_3187) ;  /* 0x0000000000f80947 */ /* 0x003fea0003800000 */
[----:B------:R-:W-:Y:S01]  /*07f0*/  IMAD.MOV R6, RZ, RZ, -R15 ;  /* 0x000000ffff067224 */ /* 0x000fe200078e0a0f */
[----:B------:R-:W-:-:S04]  /*0800*/  PLOP3.LUT P0, PT, PT, PT, PT, 0x80, 0x8 ;  /* 0x000000000008781c */ /* 0x000fc80003f0f070 */
[----:B------:R-:W-:-:S13]  /*0810*/  ISETP.GT.AND P1, PT, R6, 0x3, PT ;  /* 0x000000030600780c */ /* 0x000fda0003f24270 */
[----:B------:R-:W-:Y:S05]  /*0820*/  @!P1 BRA `(.L_x_3188) ;  /* 0x00000000008c9947 */ /* 0x000fea0003800000 */
[----:B------:R-:W-:Y:S01]  /*0830*/  PLOP3.LUT P0, PT, PT, PT, PT, 0x8, 0x80 ;  /* 0x000000000080781c */ /* 0x000fe20003f0e170 */
[----:B------:R-:W0:Y:S01]  /*0840*/  LDCU.64 UR10, c[0x0][0x380] ;  /* 0x00007000ff0a77ac */ /* 0x000e220008000a00 */
[----:B------:R-:W-:-:S11]  /*0850*/  NOP ;  /* 0x0000000000007918 */ /* 0x000fd60000000000 */
.L_x_3189:
[----:B-----5:R-:W-:Y:S01]  /*0860*/  IADD3 R7, P1, PT, R14, R16, RZ ;  /* 0x000000100e077210 */ /* 0x020fe20007f3e0ff */
[----:B------:R-:W-:-:S03]  /*0870*/  IMAD.IADD R8, R16, 0x1, R5 ;  /* 0x0000000110087824 */ /* 0x000fc600078e0205 */
[----:B------:R-:W-:Y:S01]  /*0880*/  LEA.HI.X.SX32 R16, R16, RZ, 0x1, P1 ;  /* 0x000000ff10107211 */ /* 0x000fe200008f0eff */
[--C-:B------:R-:W-:Y:S01]  /*0890*/  IMAD.IADD R9, R8, 0x1, R5.reuse ;  /* 0x0000000108097824 */ /* 0x100fe200078e0205 */
[C---:B0-----:R-:W-:Y:S02]  /*08a0*/  LEA R6, P1, R7.reuse, UR10, 0x1 ;  /* 0x0000000a07067c11 */ /* 0x041fe4000f8208ff */
[C---:B------:R-:W-:Y:S02]  /*08b0*/  IADD3 R12, P2, PT, R14.reuse, R8, RZ ;  /* 0x000000080e0c7210 */ /* 0x040fe40007f5e0ff */
[----:B------:R-:W-:Y:S01]  /*08c0*/  LEA.HI.X R7, R7, UR11, R16, 0x1, P1 ;  /* 0x0000000b07077c11 */ /* 0x000fe200088f0c10 */
[----:B------:R-:W-:Y:S01]  /*08d0*/  IMAD.IADD R16, R9, 0x1, R5 ;  /* 0x0000000109107824 */ /* 0x000fe200078e0205 */
[----:B------:R-:W-:Y:S02]  /*08e0*/  IADD3 R11, P3, PT, R14, R9, RZ ;  /* 0x000000090e0b7210 */ /* 0x000fe40007f7e0ff */
[----:B------:R-:W-:-:S02]  /*08f0*/  LEA.HI.X.SX32 R17, R8, RZ, 0x1, P2 ;  /* 0x000000ff08117211 */ /* 0x000fc400010f0eff */
        /* <DEDUP_REMOVED lines=12> */
[----:B------:R-:W4:Y:S01]  /*09c0*/  LDG.E.U16.CONSTANT R13, desc[UR8][R12.64] ;  /* 0x000000080c0d7981 */ /* 0x000f22000c1e9500 */
[----:B------:R-:W-:-:S05]  /*09d0*/  VIADD R15, R15, 0x4 ;  /* 0x000000040f0f7836 */ /* 0x000fca0000000000 */
[----:B------:R-:W-:Y:S01]  /*09e0*/  ISETP.GE.AND P1, PT, R15, -0x3, PT ;  /* 0xfffffffd0f00780c */ /* 0x000fe20003f26270 */
[----:B------:R-:W-:Y:S01]  /*09f0*/  IMAD.IADD R16, R16, 0x1, R5 ;  /* 0x0000000110107824 */ /* 0x000fe200078e0205 */
[----:B--2---:R-:W-:Y:S04]  /*0a00*/  STS.U16 [R0], R7 ;  /* 0x0000000700007388 */ /* 0x004fe80000000400 */
[----:B---3--:R-:W-:Y:S04]  /*0a10*/  STS.U16 [R0+0x80], R9 ;  /* 0x0000800900007388 */ /* 0x008fe80000000400 */
[----:B----4-:R-:W-:Y:S04]  /*0a20*/  STS.U16 [R0+0x100], R11 ;  /* 0x0001000b00007388 */ /* 0x010fe80000000400 */
[----:B------:R0:W-:Y:S02]  /*0a30*/  STS.U16 [R0+0x180], R13 ;  /* 0x0001800d00007388 */ /* 0x0001e40000000400 */
[----:B0-----:R-:W-:Y:S01]  /*0a40*/  VIADD R0, R0, 0x200 ;  /* 0x0000020000007836 */ /* 0x001fe20000000000 */
[----:B------:R-:W-:Y:S06]  /*0a50*/  @!P1 BRA `(.L_x_3189) ;  /* 0xfffffffc00809947 */ /* 0x000fec000383ffff */
.L_x_3188:
[----:B------:R-:W-:-:S05]  /*0a60*/  IMAD.MOV R6, RZ, RZ, -R15 ;  /* 0x000000ffff067224 */ /* 0x000fca00078e0a0f */
[----:B------:R-:W-:-:S13]  /*0a70*/  ISETP.GT.AND P1, PT, R6, 0x1, PT ;  /* 0x000000010600780c */ /* 0x000fda0003f24270 */
[----:B------:R-:W-:Y:S05]  /*0a80*/  @!P1 BRA `(.L_x_3190) ;  /* 0x0000000000489947 */ /* 0x000fea0003800000 */
[----:B------:R-:W0:Y:S01]  /*0a90*/  LDCU.64 UR10, c[0x0][0x380] ;  /* 0x00007000ff0a77ac */ /* 0x000e220008000a00 */
[----:B------:R-:W-:Y:S01]  /*0aa0*/  IMAD.IADD R10, R16, 0x1, R5 ;  /* 0x00000001100a7824 */ /* 0x000fe200078e0205 */
[----:B-----5:R-:W-:-:S04]  /*0ab0*/  IADD3 R7, P0, PT, R14, R16, RZ ;  /* 0x000000100e077210 */ /* 0x020fc80007f1e0ff */
[----:B------:R-:W-:Y:S02]  /*0ac0*/  IADD3 R9, P1, PT, R14, R10, RZ ;  /* 0x0000000a0e097210 */ /* 0x000fe40007f3e0ff */
[----:B------:R-:W-:Y:S02]  /*0ad0*/  LEA.HI.X.SX32 R16, R16, RZ, 0x1, P0 ;  /* 0x000000ff10107211 */ /* 0x000fe400000f0eff */
[----:B------:R-:W-:Y:S02]  /*0ae0*/  LEA.HI.X.SX32 R12, R10, RZ, 0x1, P1 ;  /* 0x000000ff0a0c7211 */ /* 0x000fe400008f0eff */
[----:B0-----:R-:W-:Y:S02]  /*0af0*/  LEA R6, P0, R7, UR10, 0x1 ;  /* 0x0000000a07067c11 */ /* 0x001fe4000f8008ff */
        /* <DEDUP_REMOVED lines=11> */
.L_x_3190:
[----:B------:R-:W-:-:S13]  /*0bb0*/  ISETP.NE.OR P0, PT, R15, RZ, P0 ;  /* 0x000000ff0f00720c */ /* 0x000fda0000705670 */
[----:B------:R-:W-:Y:S05]  /*0bc0*/  @!P0 BRA `(.L_x_3181) ;  /* 0x00000000002c8947 */ /* 0x000fea0003800000 */
.L_x_3187:
[----:B-----5:R-:W-:-:S04]  /*0bd0*/  IADD3 R7, P0, PT, R14, R16, RZ ;  /* 0x000000100e077210 */ /* 0x020fc80007f1e0ff */
        /* <DEDUP_REMOVED lines=10> */
.L_x_3181:
[----:B------:R-:W-:Y:S05]  /*0c80*/  BSYNC.RECONVERGENT B0 ;  /* 0x0000000000007941 */ /* 0x000fea0003800200 */
.L_x_3180:
[----:B------:R-:W1:Y:S02]  /*0c90*/  LDCU UR5, c[0x0][0x3ac] ;  /* 0x00007580ff0577ac */ /* 0x000e640008000800 */
[----:B-1----:R-:W-:-:S05]  /*0ca0*/  IMAD.U32 R23, RZ, RZ, UR5 ;  /* 0x00000005ff177e24 */ /* 0x002fca000f8e00ff */
        /* <DEDUP_REMOVED lines=9> */
[----:B------:R-:W-:-:S04]  /*0d40*/  IMAD R0, R23, UR7, RZ ;  /* 0x0000000717007c24 */ /* 0x000fc8000f8e02ff */
[----:B------:R-:W-:Y:S01]  /*0d50*/  IMAD.MOV R16, RZ, RZ, -R16 ;  /* 0x000000ffff107224 */ /* 0x000fe200078e0a10 */
[----:B------:R-:W-:-:S04]  /*0d60*/  LEA R0, R0, UR4, 0x1 ;  /* 0x0000000400007c11 */ /* 0x000fc8000f8e08ff */
[----:B------:R-:W-:Y:S01]  /*0d70*/  ISETP.GE.AND P0, PT, R16, RZ, PT ;  /* 0x000000ff1000720c */ /* 0x000fe20003f06270 */
[----:B------:R-:W-:-:S12]  /*0d80*/  IMAD R0, R3, 0x4, R0 ;  /* 0x0000000403007824 */ /* 0x000fd800078e0200 */
[----:B------:R-:W-:Y:S05]  /*0d90*/  @P0 BRA `(.L_x_3192) ;  /* 0x00000000008c0947 */ /* 0x000fea0003800000 */
[----:B------:R-:W-:Y:S01]  /*0da0*/  IMAD.MOV R6, RZ, RZ, -R16 ;  /* 0x000000ffff067224 */ /* 0x000fe200078e0a10 */
[----:B------:R-:W-:-:S04]  /*0db0*/  PLOP3.LUT P0, PT, PT, PT, PT, 0x80, 0x8 ;  /* 0x000000000008781c */ /* 0x000fc80003f0f070 */
[----:B------:R-:W-:-:S13]  /*0dc0*/  ISETP.GT.AND P1, PT, R6, 0x3, PT ;  /* 0x000000030600780c */ /* 0x000fda0003f24270 */
[----:B------:R-:W-:Y:S05]  /*0dd0*/  @!P1 BRA `(.L_x_3193) ;  /* 0x0000000000449947 */ /* 0x000fea0003800000 */
[----:B-----5:R-:W0:Y:S01]  /*0de0*/  LDC.64 R14, c[0x0][0x3a0] ;  /* 0x0000e800ff0e7b82 */ /* 0x020e220000000a00 */
[----:B------:R-:W-:-:S13]  /*0df0*/  PLOP3.LUT P0, PT, PT, PT, PT, 0x8, 0x80 ;  /* 0x000000000080781c */ /* 0x000fda0003f0e170 */
.L_x_3194:
[C---:B------:R-:W-:Y:S02]  /*0e00*/  IMAD.IADD R8, R0.reuse, 0x1, R23 ;  /* 0x0000000100087824 */ /* 0x040fe400078e0217 */
[----:B0-----:R-:W-:-:S04]  /*0e10*/  IMAD.WIDE R6, R0, 0x2, R14 ;  /* 0x0000000200067825 */ /* 0x001fc800078e020e */
[C---:B------:R-:W-:Y:S01]  /*0e20*/  IMAD.IADD R10, R8.reuse, 0x1, R23 ;  /* 0x00000001080a7824 */ /* 0x040fe200078e0217 */
[----:B------:R1:W-:Y:S01]  /*0e30*/  STG.E.64 desc[UR8][R6.64], RZ ;  /* 0x000000ff06007986 */ /* 0x0003e2000c101b08 */
[----:B------:R-:W-:-:S04]  /*0e40*/  IMAD.WIDE R8, R8, 0x2, R14 ;  /* 0x0000000208087825 */ /* 0x000fc800078e020e */
[C---:B------:R-:W-:Y:S01]  /*0e50*/  IMAD.IADD R17, R10.reuse, 0x1, R23 ;  /* 0x000000010a117824 */ /* 0x040fe200078e0217 */
[----:B------:R1:W-:Y:S01]  /*0e60*/  STG.E.64 desc[UR8][R8.64], RZ ;  /* 0x000000ff08007986 */ /* 0x0003e2000c101b08 */
[----:B------:R-:W-:-:S04]  /*0e70*/  IMAD.WIDE R10, R10, 0x2, R14 ;  /* 0x000000020a0a7825 */ /* 0x000fc800078e020e */
[C---:B------:R-:W-:Y:S01]  /*0e80*/  IMAD.WIDE R12, R17.reuse, 0x2, R14 ;  /* 0x00000002110c7825 */ /* 0x040fe200078e020e */
[----:B------:R1:W-:Y:S03]  /*0e90*/  STG.E.64 desc[UR8][R10.64], RZ ;  /* 0x000000ff0a007986 */ /* 0x0003e6000c101b08 */
[----:B------:R-:W-:Y:S01]  /*0ea0*/  VIADD R16, R16, 0x4 ;  /* 0x0000000410107836 */ /* 0x000fe20000000000 */
[----:B------:R1:W-:Y:S01]  /*0eb0*/  STG.E.64 desc[UR8][R12.64], RZ ;  /* 0x000000ff0c007986 */ /* 0x0003e2000c101b08 */
[----:B------:R-:W-:-:S03]  /*0ec0*/  IMAD.IADD R0, R17, 0x1, R23 ;  /* 0x0000000111007824 */ /* 0x000fc600078e0217 */
[----:B------:R-:W-:-:S13]  /*0ed0*/  ISETP.GE.AND P1, PT, R16, -0x3, PT ;  /* 0xfffffffd1000780c */ /* 0x000fda0003f26270 */
[----:B-1----:R-:W-:Y:S05]  /*0ee0*/  @!P1 BRA `(.L_x_3194) ;  /* 0xfffffffc00c49947 */ /* 0x002fea000383ffff */
.L_x_3193:
[----:B------:R-:W-:-:S05]  /*0ef0*/  IMAD.MOV R6, RZ, RZ, -R16 ;  /* 0x000000ffff067224 */ /* 0x000fca00078e0a10 */
[----:B------:R-:W-:-:S13]  /*0f00*/  ISETP.GT.AND P1, PT, R6, 0x1, PT ;  /* 0x000000010600780c */ /* 0x000fda0003f24270 */
[----:B------:R-:W-:Y:S05]  /*0f10*/  @!P1 BRA `(.L_x_3195) ;  /* 0x0000000000249947 */ /* 0x000fea0003800000 */
[----:B------:R-:W0:Y:S01]  /*0f20*/  LDC.64 R8, c[0x0][0x3a0] ;  /* 0x0000e800ff087b82 */ /* 0x000e220000000a00 */
[----:B------:R-:W-:Y:S01]  /*0f30*/  IMAD.IADD R10, R0, 0x1, R23 ;  /* 0x00000001000a7824 */ /* 0x000fe200078e0217 */
[----:B------:R-:W-:Y:S01]  /*0f40*/  PLOP3.LUT P0, PT, PT, PT, PT, 0x8, 0x80 ;  /* 0x000000000080781c */ /* 0x000fe20003f0e170 */
[----:B------:R-:W-:Y:S02]  /*0f50*/  VIADD R16, R16, 0x2 ;  /* 0x0000000210107836 */ /* 0x000fe40000000000 */
[----:B0-----:R-:W-:-:S04]  /*0f60*/  IMAD.WIDE R6, R0, 0x2, R8 ;  /* 0x0000000200067825 */ /* 0x001fc800078e0208 */
[C---:B------:R-:W-:Y:S01]  /*0f70*/  IMAD.WIDE R8, R10.reuse, 0x2, R8 ;  /* 0x000000020a087825 */ /* 0x040fe200078e0208 */
[----:B------:R0:W-:Y:S03]  /*0f80*/  STG.E.64 desc[UR8][R6.64], RZ ;  /* 0x000000ff06007986 */ /* 0x0001e6000c101b08 */
[----:B------:R-:W-:Y:S01]  /*0f90*/  IMAD.IADD R0, R10, 0x1, R23 ;  /* 0x000000010a007824 */ /* 0x000fe200078e0217 */
[----:B------:R0:W-:Y:S06]  /*0fa0*/  STG.E.64 desc[UR8][R8.64], RZ ;  /* 0x000000ff08007986 */ /* 0x0001ec000c101b08 */
.L_x_3195:
[----:B------:R-:W-:-:S13]  /*0fb0*/  ISETP.NE.OR P0, PT, R16, RZ, P0 ;  /* 0x000000ff1000720c */ /* 0x000fda0000705670 */
[----:B------:R-:W-:Y:S05]  /*0fc0*/  @!P0 BRA `(.L_x_3191) ;  /* 0x00000000001c8947 */ /* 0x000fea0003800000 */
.L_x_3192:
[----:B0-----:R-:W0:Y:S02]  /*0fd0*/  LDC.64 R6, c[0x0][0x3a0] ;  /* 0x0000e800ff067b82 */ /* 0x001e240000000a00 */
.L_x_3196:
[C---:B0-----:R-:W-:Y:S01]  /*0fe0*/  IMAD.WIDE R8, R0.reuse, 0x2, R6 ;  /* 0x0000000200087825 */ /* 0x041fe200078e0206 */
[----:B------:R-:W-:-:S03]  /*0ff0*/  IADD3 R0, PT, PT, R0, R23, RZ ;  /* 0x0000001700007210 */ /* 0x000fc60007ffe0ff */
[----:B------:R-:W-:Y:S01]  /*1000*/  VIADD R16, R16, 0x1 ;  /* 0x0000000110107836 */ /* 0x000fe20000000000 */
[----:B------:R1:W-:Y:S04]  /*1010*/  STG.E.64 desc[UR8][R8.64], RZ ;  /* 0x000000ff08007986 */ /* 0x0003e8000c101b08 */
[----:B------:R-:W-:-:S13]  /*1020*/  ISETP.NE.AND P0, PT, R16, RZ, PT ;  /* 0x000000ff1000720c */ /* 0x000fda0003f05270 */
[----:B-1----:R-:W-:Y:S05]  /*1030*/  @P0 BRA `(.L_x_3196) ;  /* 0xfffffffc00e80947 */ /* 0x002fea000383ffff */
.L_x_3191:
[----:B0-----:R-:W0:Y:S01]  /*1040*/  LDC.64 R6, c[0x0][0x3b8] ;  /* 0x0000ee00ff067b82 */ /* 0x001e220000000a00 */
[----:B------:R-:W-:-:S04]  /*1050*/  IMAD.SHL.U32 R9, R2, 0x80, RZ ;  /* 0x0000008002097824 */ /* 0x000fc800078e00ff */
        /* <DEDUP_REMOVED lines=8> */
[----:B------:R-:W-:Y:S01]  /*10e0*/  IMAD.MOV.U32 R15, RZ, RZ, RZ ;  /* 0x000000ffff0f7224 */ /* 0x000fe200078e00ff */
[----:B------:R-:W-:Y:S01]  /*10f0*/  LEA.HI R11, R11, R4, RZ, 0x3 ;  /* 0x000000040b0b7211 */ /* 0x000fe200078f18ff */
[----:B------:R-:W-:Y:S01]  /*1100*/  IMAD.MOV.U32 R17, RZ, RZ, R26 ;  /* 0x000000ffff117224 */ /* 0x000fe200078e001a */
[----:B------:R-:W-:Y:S02]  /*1110*/  LOP3.LUT R3, R3, 0x10, RZ, 0xc0, !PT ;  /* 0x0000001003037812 */ /* 0x000fe400078ec0ff */
[----:B-----5:R-:W-:-:S07]  /*1120*/  SHF.R.S32.HI R14, RZ, 0x3, R11 ;  /* 0x00000003ff0e7819 */ /* 0x020fce000001140b */
.L_x_3198:
[----:B01----:R-:W0:Y:S01]  /*1130*/  LDC.64 R8, c[0x0][0x390] ;  /* 0x0000e400ff087b82 */ /* 0x003e220000000a00 */
[----:B------:R-:W-:-:S04]  /*1140*/  IMAD.IADD R12, R0, 0x1, R15 ;  /* 0x00000001000c7824 */ /* 0x000fc800078e020f */
[----:B------:R-:W-:-:S05]  /*1150*/  IMAD R10, R12, R23, RZ ;  /* 0x000000170c0a7224 */ /* 0x000fca00078e02ff */
[----:B------:R-:W-:-:S04]  /*1160*/  SHF.R.S32.HI R11, RZ, 0x1f, R10 ;  /* 0x0000001fff0b7819 */ /* 0x000fc8000001140a */
[----:B------:R-:W-:-:S04]  /*1170*/  LEA.HI R11, R11, R10, RZ, 0x3 ;  /* 0x0000000a0b0b7211 */ /* 0x000fc800078f18ff */
[----:B------:R-:W-:-:S05]  /*1180*/  LEA.HI.SX32 R11, R11, R14, 0x1d ;  /* 0x0000000e0b0b7211 */ /* 0x000fca00078feaff */
[----:B0-----:R-:W-:Y:S02]  /*1190*/  IMAD.WIDE R8, R11, 0x4, R8 ;  /* 0x000000040b087825 */ /* 0x001fe400078e0208 */
[----:B------:R-:W0:Y:S04]  /*11a0*/  LDC.64 R10, c[0x0][0x398] ;  /* 0x0000e600ff0a7b82 */ /* 0x000e280000000a00 */
[----:B------:R-:W2:Y:S01]  /*11b0*/  LDG.E.CONSTANT R8, desc[UR8][R8.64] ;  /* 0x0000000808087981 */ /* 0x000ea2000c1e9900 */
[----:B------:R-:W-:Y:S02]  /*11c0*/  IMAD.SHL.U32 R13, R17, 0x2, RZ ;  /* 0x00000002110d7824 */ /* 0x000fe400078e00ff */
        /* <DEDUP_REMOVED lines=17> */
[C---:B------:R-:W-:Y:S02]  /*12e0*/  IMAD R9, R16.reuse, R16, R16 ;  /* 0x0000001010097224 */ /* 0x040fe400078e0210 */
[----:B------:R-:W-:Y:S01]  /*12f0*/  IMAD R8, R15, 0x8, R1 ;  /* 0x000000080f087824 */ /* 0x000fe200078e0201 */
[----:B------:R-:W-:Y:S01]  /*1300*/  IADD3 R10, PT, PT, R19, 0x1, R10 ;  /* 0x00000001130a7810 */ /* 0x000fe20007ffe00a */
[----:B------:R-:W-:Y:S01]  /*1310*/  I2F.F16 R12, R12 ;  /* 0x0000000c000c7306 */ /* 0x000fe20000200c00 */
[----:B------:R-:W-:Y:S01]  /*1320*/  IADD3 R9, PT, PT, R16, 0x1, R9 ;  /* 0x0000000110097810 */ /* 0x000fe20007ffe009 */
[----:B------:R-:W-:-:S02]  /*1330*/  VIADD R15, R15, 0x1 ;  /* 0x000000010f0f7836 */ /* 0x000fc40000000000 */
[----:B----4-:R-:W-:-:S04]  /*1340*/  IMAD.IADD R17, R20, 0x1, R17 ;  /* 0x0000000114117824 */ /* 0x010fc800078e0211 */
        /* <DEDUP_REMOVED lines=10> */
.L_x_3197:
[----:B-1----:R0:W5:Y:S01]  /*13f0*/  LDL.64 R8, [R1] ;  /* 0x0000000001087983 */ /* 0x0021620000100a00 */
[----:B------:R-:W1:Y:S01]  /*1400*/  LDCU UR4, c[0x0][0x3c8] ;  /* 0x00007900ff0477ac */ /* 0x000e620008000800 */
[----:B------:R-:W-:Y:S01]  /*1410*/  CS2R R10, SRZ ;  /* 0x00000000000a7805 */ /* 0x000fe2000001ff00 */
[----:B------:R-:W-:Y:S01]  /*1420*/  IMAD.MOV.U32 R13, RZ, RZ, RZ ;  /* 0x000000ffff0d7224 */ /* 0x000fe200078e00ff */
[----:B------:R-:W2:Y:S01]  /*1430*/  LDCU UR5, c[0x0][0x3cc] ;  /* 0x00007980ff0577ac */ /* 0x000ea20008000800 */
[----:B-----5:R-:W-:Y:S01]  /*1440*/  IMAD.MOV.U32 R14, RZ, RZ, RZ ;  /* 0x000000ffff0e7224 */ /* 0x020fe200078e00ff */
[----:B------:R-:W3:Y:S01]  /*1450*/  LDCU UR6, c[0x0][0x3d0] ;  /* 0x00007a00ff0677ac */ /* 0x000ee20008000800 */
[----:B------:R-:W4:Y:S01]  /*1460*/  LDCU UR10, c[0x0][0x3d4] ;  /* 0x00007a80ff0a77ac */ /* 0x000f220008000800 */
[----:B------:R-:W0:Y:S01]  /*1470*/  LDCU UR11, c[0x0][0x3d8] ;  /* 0x00007b00ff0b77ac */ /* 0x000e220008000800 */
[C---:B-1----:R-:W-:Y:S02]  /*1480*/  ISETP.GT.AND P0, PT, R26.reuse, UR4, PT ;  /* 0x000000041a007c0c */ /* 0x042fe4000bf04270 */
[----:B------:R-:W-:-:S02]  /*1490*/  VIMNMX R0, PT, PT, R26, UR4, PT ;  /* 0x000000041a007c48 */ /* 0x000fc4000bfe0100 */
[C---:B--2---:R-:W-:Y:S02]  /*14a0*/  ISETP.GT.AND P1, PT, R26.reuse, UR5, PT ;  /* 0x000000051a007c0c */ /* 0x044fe4000bf24270 */
[----:B------:R-:W-:Y:S02]  /*14b0*/  SHF.R.S32.HI R3, RZ, 0x1f, R0 ;  /* 0x0000001fff037819 */ /* 0x000fe40000011400 */
[C---:B---3--:R-:W-:Y:S02]  /*14c0*/  ISETP.GT.AND P2, PT, R26.reuse, UR6, PT ;  /* 0x000000061a007c0c */ /* 0x048fe4000bf44270 */
[----:B------:R-:W-:Y:S01]  /*14d0*/  LEA.HI R3, R3, R0, RZ, 0x5 ;  /* 0x0000000003037211 */ /* 0x000fe200078f28ff */
[----:B------:R-:W-:Y:S01]  /*14e0*/  IMAD.MOV.U32 R0, RZ, RZ, RZ ;  /* 0x000000ffff007224 */ /* 0x000fe200078e00ff */
[----:B----4-:R-:W-:Y:S02]  /*14f0*/  ISETP.GT.AND P3, PT, R26, UR10, PT ;  /* 0x0000000a1a007c0c */ /* 0x010fe4000bf64270 */
[----:B------:R-:W-:-:S02]  /*1500*/  SHF.R.S32.HI R15, RZ, 0x5, R3 ;  /* 0x00000005ff0f7819 */ /* 0x000fc40000011403 */
[----:B0-----:R-:W-:Y:S01]  /*1510*/  ISETP.GT.AND P4, PT, R26, UR11, PT ;  /* 0x0000000b1a007c0c */ /* 0x001fe2000bf84270 */
[----:B------:R-:W-:-:S12]  /*1520*/  @!P0 BRA `(.L_x_3199) ;  /* 0x00000000001c8947 */ /* 0x000fd80003800000 */
[----:B------:R-:W0:Y:S02]  /*1530*/  LDC R3, c[0x0][0x3cc] ;  /* 0x0000f300ff037b82 */ /* 0x000e240000000800 */
[----:B0-----:R-:W-:-:S05]  /*1540*/  VIMNMX R0, PT, PT, R26, R3, PT ;  /* 0x000000031a007248 */ /* 0x001fca0003fe0100 */
[----:B------:R-:W-:-:S05]  /*1550*/  VIADD R0, R0, -UR4 ;  /* 0x8000000400007c36 */ /* 0x000fca0008000000 */
[----:B------:R-:W-:-:S04]  /*1560*/  SHF.R.S32.HI R3, RZ, 0x1f, R0 ;  /* 0x0000001fff037819 */ /* 0x000fc80000011400 */
[----:B------:R-:W-:-:S04]  /*1570*/  LEA.HI R3, R3, R0, RZ, 0x5 ;  /* 0x0000000003037211 */ /* 0x000fc800078f28ff */
[----:B------:R-:W-:-:S05]  /*1580*/  SHF.R.S32.HI R3, RZ, 0x5, R3 ;  /* 0x00000005ff037819 */ /* 0x000fca0000011403 */
[----:B------:R-:W-:-:S07]  /*1590*/  IMAD R0, R3, 0x6, RZ ;  /* 0x0000000603007824 */ /* 0x000fce00078e02ff */
.L_x_3199:
[----:B------:R-:W-:Y:S05]  /*15a0*/  @!P1 BRA `(.L_x_3200) ;  /* 0x00000000001c9947 */ /* 0x000fea0003800000 */
[----:B------:R-:W0:Y:S02]  /*15b0*/  LDC R3, c[0x0][0x3d0] ;  /* 0x0000f400ff037b82 */ /* 0x000e240000000800 */
[----:B0-----:R-:W-:-:S05]  /*15c0*/  VIMNMX R3, PT, PT, R26, R3, PT ;  /* 0x000000031a037248 */ /* 0x001fca0003fe0100 */
[----:B------:R-:W-:-:S05]  /*15d0*/  VIADD R3, R3, -UR5 ;  /* 0x8000000503037c36 */ /* 0x000fca0008000000 */
[----:B------:R-:W-:-:S04]  /*15e0*/  SHF.R.S32.HI R10, RZ, 0x1f, R3 ;  /* 0x0000001fff0a7819 */ /* 0x000fc80000011403 */
[----:B------:R-:W-:-:S04]  /*15f0*/  LEA.HI R10, R10, R3, RZ, 0x5 ;  /* 0x000000030a0a7211 */ /* 0x000fc800078f28ff */
[----:B------:R-:W-:-:S05]  /*1600*/  SHF.R.S32.HI R10, RZ, 0x5, R10 ;  /* 0x00000005ff0a7819 */ /* 0x000fca000001140a */
[----:B------:R-:W-:-:S07]  /*1610*/  IMAD R10, R10, 0x5, RZ ;  /* 0x000000050a0a7824 */ /* 0x000fce00078e02ff */
.L_x_3200:
[----:B------:R-:W-:Y:S05]  /*1620*/  @!P2 BRA `(.L_x_3201) ;  /* 0x00000000001ca947 */ /* 0x000fea0003800000 */
[----:B------:R-:W0:Y:S02]  /*1630*/  LDC R3, c[0x0][0x3d4] ;  /* 0x0000f500ff037b82 */ /* 0x000e240000000800 */
[----:B0-----:R-:W-:-:S05]  /*1640*/  VIMNMX R3, PT, PT, R26, R3, PT ;  /* 0x000000031a037248 */ /* 0x001fca0003fe0100 */
[----:B------:R-:W-:-:S05]  /*1650*/  VIADD R3, R3, -UR6 ;  /* 0x8000000603037c36 */ /* 0x000fca0008000000 */
[----:B------:R-:W-:-:S04]  /*1660*/  SHF.R.S32.HI R12, RZ, 0x1f, R3 ;  /* 0x0000001fff0c7819 */ /* 0x000fc80000011403 */
[----:B------:R-:W-:-:S04]  /*1670*/  LEA.HI R12, R12, R3, RZ, 0x5 ;  /* 0x000000030c0c7211 */ /* 0x000fc800078f28ff */
[----:B------:R-:W-:-:S04]  /*1680*/  SHF.R.S32.HI R12, RZ, 0x5, R12 ;  /* 0x00000005ff0c7819 */ /* 0x000fc8000001140c */
[----:B------:R-:W-:-:S07]  /*1690*/  SHF.L.U32 R11, R12, 0x2, RZ ;  /* 0x000000020c0b7819 */ /* 0x000fce00000006ff */
.L_x_3201:
        /* <DEDUP_REMOVED lines=8> */
.L_x_3202:
[----:B------:R-:W-:Y:S05]  /*1720*/  @!P4 BRA `(.L_x_3203) ;  /* 0x00000000001cc947 */ /* 0x000fea0003800000 */
[----:B------:R-:W0:Y:S02]  /*1730*/  LDC R3, c[0x0][0x3dc] ;  /* 0x0000f700ff037b82 */ /* 0x000e240000000800 */
[----:B0-----:R-:W-:-:S05]  /*1740*/  VIMNMX R3, PT, PT, R26, R3, PT ;  /* 0x000000031a037248 */ /* 0x001fca0003fe0100 */
[----:B------:R-:W-:-:S05]  /*1750*/  VIADD R3, R3, -UR11 ;  /* 0x8000000b03037c36 */ /* 0x000fca0008000000 */
[----:B------:R-:W-:-:S04]  /*1760*/  SHF.R.S32.HI R12, RZ, 0x1f, R3 ;  /* 0x0000001fff0c7819 */ /* 0x000fc80000011403 */
[----:B------:R-:W-:-:S04]  /*1770*/  LEA.HI R12, R12, R3, RZ, 0x5 ;  /* 0x000000030c0c7211 */ /* 0x000fc800078f28ff */
[----:B------:R-:W-:-:S05]  /*1780*/  SHF.R.S32.HI R12, RZ, 0x5, R12 ;  /* 0x00000005ff0c7819 */ /* 0x000fca000001140c */
[----:B------:R-:W-:-:S07]  /*1790*/  IMAD.SHL.U32 R14, R12, 0x2, RZ ;  /* 0x000000020c0e7824 */ /* 0x000fce00078e00ff */
.L_x_3203:
[----:B------:R-:W-:Y:S01]  /*17a0*/  IMAD R0, R15, 0x8, R0 ;  /* 0x000000080f007824 */ /* 0x000fe200078e0200 */
[----:B------:R-:W0:Y:S01]  /*17b0*/  LDCU.64 UR10, c[0x0][0x388] ;  /* 0x00007100ff0a77ac */ /* 0x000e220008000a00 */
[----:B------:R-:W1:Y:S01]  /*17c0*/  S2UR UR5, SR_CgaCtaId ;  /* 0x00000000000579c3 */ /* 0x000e620000008800 */
[----:B------:R-:W-:Y:S01]  /*17d0*/  VIMNMX R5, PT, PT, R5, UR6, PT ;  /* 0x0000000605057c48 */ /* 0x000fe2000bfe0100 */
[----:B------:R-:W-:Y:S01]  /*17e0*/  IMAD.MOV.U32 R28, RZ, RZ, RZ ;  /* 0x000000ffff1c7224 */ /* 0x000fe200078e00ff */
[----:B------:R-:W-:Y:S01]  /*17f0*/  IADD3 R0, PT, PT, R11, R0, R10 ;  /* 0x000000000b007210 */ /* 0x000fe20007ffe00a */
[----:B------:R-:W-:Y:S01]  /*1800*/  UMOV UR4, 0x400 ;  /* 0x0000040000047882 */ /* 0x000fe20000000000 */
[----:B------:R-:W-:Y:S01]  /*1810*/  PRMT R22, R8, 0x7610, R8 ;  /* 0x0000761008167816 */ /* 0x000fe20000000008 */
[----:B------:R-:W-:Y:S01]  /*1820*/  IMAD.IADD R31, R26, 0x1, R31 ;  /* 0x000000011a1f7824 */ /* 0x000fe200078e021f */
        /* <DEDUP_REMOVED lines=8> */
[----:B------:R-:W-:Y:S01]  /*18b0*/  LEA.HI.X.SX32 R3, R3, R0, 0x1, P0 ;  /* 0x0000000003037211 */ /* 0x000fe200000f0eff */
[C---:B------:R-:W-:Y:S01]  /*18c0*/  IMAD.SHL.U32 R0, R4.reuse, 0x4, RZ ;  /* 0x0000000404007824 */ /* 0x040fe200078e00ff */
[----:B------:R-:W-:Y:S01]  /*18d0*/  ISETP.GT.AND P0, PT, R5, R26, PT ;  /* 0x0000001a0500720c */ /* 0x000fe20003f04270 */
[----:B-1----:R-:W-:Y:S01]  /*18e0*/  ULEA UR4, UR5, UR4, 0x18 ;  /* 0x0000000405047291 */ /* 0x002fe2000f8ec0ff */
[----:B------:R-:W-:-:S02]  /*18f0*/  SHF.L.U64.HI R3, R4, 0x2, R3 ;  /* 0x0000000204037819 */ /* 0x000fc40000010203 */
[----:B0-----:R-:W-:Y:S02]  /*1900*/  IADD3 R20, P1, PT, R0, UR10, RZ ;  /* 0x0000000a00147c10 */ /* 0x001fe4000ff3e0ff */
[----:B------:R-:W-:Y:S02]  /*1910*/  PRMT R0, R9, 0x7610, R9 ;  /* 0x0000761009007816 */ /* 0x000fe40000000009 */
[----:B------:R-:W-:Y:S01]  /*1920*/  IADD3.X R21, PT, PT, R3, UR11, RZ, P1, !PT ;  /* 0x0000000b03157c10 */ /* 0x000fe20008ffe4ff */
[----:B------:R-:W-:-:S04]  /*1930*/  IMAD.MOV.U32 R12, RZ, RZ, R20 ;  /* 0x000000ffff0c7224 */ /* 0x000fc800078e0014 */
[----:B------:R-:W-:Y:S01]  /*1940*/  IMAD.MOV.U32 R13, RZ, RZ, R21 ;  /* 0x000000ffff0d7224 */ /* 0x000fe200078e0015 */
[----:B------:R-:W-:Y:S06]  /*1950*/  @!P0 BRA `(.L_x_3204) ;  /* 0x0000001800fc8947 */ /* 0x000fec0003800000 */
[----:B------:R-:W-:Y:S01]  /*1960*/  IMAD.WIDE.U32 R2, R2, 0x100, R6 ;  /* 0x0000010002027825 */ /* 0x000fe200078e0006 */
[----:B------:R-:W-:Y:S01]  /*1970*/  VIMNMX R35, PT, PT, R24, UR6, PT ;  /* 0x0000000618237c48 */ /* 0x000fe2000bfe0100 */
[----:B------:R-:W0:Y:S01]  /*1980*/  LDCU.64 UR10, c[0x0][0x3a8] ;  /* 0x00007500ff0a77ac */ /* 0x000e220008000a00 */
[----:B------:R-:W-:Y:S01]  /*1990*/  PRMT R36, RZ, 0x7610, R36 ;  /* 0x00007610ff247816 */ /* 0x000fe20000000024 */
[----:B------:R-:W-:Y:S01]  /*19a0*/  IMAD.MOV.U32 R28, RZ, RZ, RZ ;  /* 0x000000ffff1c7224 */ /* 0x000fe200078e00ff */
[----:B------:R-:W-:-:S05]  /*19b0*/  IADD3 R30, P0, PT, R2, 0x2, RZ ;  /* 0x00000002021e7810 */ /* 0x000fca0007f1e0ff */
[----:B------:R-:W-:-:S08]  /*19c0*/  IMAD.X R33, RZ, RZ, R3, P0 ;  /* 0x000000ffff217224 */ /* 0x000fd000000e0603 */
.L_x_3206:
[----:B------:R-:W-:Y:S01]  /*19d0*/  ISETP.NE.AND P0, PT, R26, R31, PT ;  /* 0x0000001f1a00720c */ /* 0x000fe20003f05270 */
[----:B0-----:R-:W-:Y:S01]  /*19e0*/  IMAD.U32 R23, RZ, RZ, UR11 ;  /* 0x0000000bff177e24 */ /* 0x001fe2000f8e00ff */
[----:B------:R-:W-:-:S11]  /*19f0*/  MOV R3, R21 ;  /* 0x0000001500037202 */ /* 0x000fd60000000f00 */
[----:B------:R-:W-:-:S05]  /*1a00*/  @!P0 IMAD R2, R28, 0x8, R1 ;  /* 0x000000081c028824 */ /* 0x000fca00078e0201 */
[----:B------:R0:W2:Y:S01]  /*1a10*/  @!P0 LDL.64 R6, [R2+0x8] ;  /* 0x0000080002068983 */ /* 0x0000a20000100a00 */
[----:B------:R-:W-:-:S05]  /*1a20*/  @!P0 IMAD.MOV.U32 R32, RZ, RZ, R30 ;  /* 0x000000ffff208224 */ /* 0x000fca00078e001e */
[----:B------:R1:W3:Y:S01]  /*1a30*/  @!P0 LDG.E.U16.CONSTANT R5, desc[UR8][R32.64] ;  /* 0x0000000820058981 */ /* 0x0002e2000c1e9500 */
[----:B0-----:R-:W-:-:S04]  /*1a40*/  IMAD.MOV.U32 R2, RZ, RZ, R20 ;  /* 0x000000ffff027224 */ /* 0x001fc800078e0014 */
[C---:B-----5:R-:W-:Y:S01]  /*1a50*/  IMAD.WIDE R16, R23.reuse, 0x4, R2 ;  /* 0x0000000417107825 */ /* 0x060fe200078e0202 */
[----:B------:R-:W5:Y:S03]  /*1a60*/  LDG.E.128.CONSTANT R40, desc[UR8][R2.64] ;  /* 0x0000000802287981 */ /* 0x000f66000c1e9d00 */
[C---:B------:R-:W-:Y:S02]  /*1a70*/  IMAD.WIDE R12, R23.reuse, 0x4, R16 ;  /* 0x00000004170c7825 */ /* 0x040fe400078e0210 */
[----:B------:R-:W5:Y:S02]  /*1a80*/  LDG.E.128.CONSTANT R16, desc[UR8][R16.64] ;  /* 0x0000000810107981 */ /* 0x000f64000c1e9d00 */
[----:B------:R-:W-:Y:S02]  /*1a90*/  IMAD.WIDE R20, R23, 0x4, R12 ;  /* 0x0000000417147825 */ /* 0x000fe400078e020c */
[----:B------:R-:W5:Y:S01]  /*1aa0*/  LDG.E.128.CONSTANT R12, desc[UR8][R12.64] ;  /* 0x000000080c0c7981 */ /* 0x000f62000c1e9d00 */
[----:B------:R-:W0:Y:S01]  /*1ab0*/  S2UR UR7, SR_CTAID.Y ;  /* 0x00000000000779c3 */ /* 0x000e220000002600 */
[----:B-1----:R-:W-:-:S02]  /*1ac0*/  @!P0 VIADD R32, R28, 0x1 ;  /* 0x000000011c208836 */ /* 0x002fc40000000000 */
[----:B------:R1:W5:Y:S01]  /*1ad0*/  LDG.E.128.CONSTANT R8, desc[UR8][R20.64] ;  /* 0x0000000814087981 */ /* 0x000362000c1e9d00 */
[----:B0-----:R-:W-:-:S06]  /*1ae0*/  UIMAD UR5, UR7, -0x2, UR10 ;  /* 0xfffffffe070578a4 */ /* 0x001fcc000f8e020a */
[----:B------:R-:W-:-:S05]  /*1af0*/  IMAD.U32 R25, RZ, RZ, UR5 ;  /* 0x00000005ff197e24 */ /* 0x000fca000f8e00ff */
[----:B------:R-:W-:Y:S01]  /*1b00*/  ISETP.GE.AND P1, PT, R25, 0x1, PT ;  /* 0x000000011900780c */ /* 0x000fe20003f26270 */
[----:B-1----:R-:W-:Y:S01]  /*1b10*/  IMAD.WIDE R20, R23, 0x4, R20 ;  /* 0x0000000417147825 */ /* 0x002fe200078e0214 */
[----:B--2---:R-:W-:Y:S02]  /*1b20*/  @!P0 PRMT R22, R6, 0x7610, R22 ;  /* 0x0000761006168816 */ /* 0x004fe40000000016 */
[----:B------:R-:W-:Y:S02]  /*1b30*/  @!P0 PRMT R0, R7, 0x7610, R0 ;  /* 0x0000761007008816 */ /* 0x000fe40000000000 */
[----:B------:R-:W-:Y:S01]  /*1b40*/  @!P0 PRMT R22, R22, 0x7610, R6 ;  /* 0x0000761016168816 */ /* 0x000fe20000000006 */
[----:B---3--:R-:W-:Y:S01]  /*1b50*/  @!P0 IMAD.IADD R31, R5, 0x1, R26 ;  /* 0x00000001051f8824 */ /* 0x008fe200078e021a */
[----:B------:R-:W-:Y:S01]  /*1b60*/  @!P0 PRMT R0, R0, 0x7610, R7 ;  /* 0x0000761000008816 */ /* 0x000fe20000000007 */
[----:B------:R-:W-:-:S04]  /*1b70*/  VIADD R26, R26, 0x20 ;  /* 0x000000201a1a7836 */ /* 0x000fc80000000000 */
[----:B------:R-:W-:Y:S05]  /*1b80*/  @!P1 BRA `(.L_x_3205) ;  /* 0x0000001800509947 */ /* 0x000fea0003800000 */
[----:B------:R-:W2:Y:S01]  /*1b90*/  LDG.E.128.CONSTANT R4, desc[UR8][R20.64] ;  /* 0x0000000814047981 */ /* 0x000ea2000c1e9d00 */
[----:B-----5:R-:W-:Y:S01]  /*1ba0*/  SHF.R.U32.HI R54, RZ, 0xf, R41 ;  /* 0x0000000fff367819 */ /* 0x020fe20000011629 */
[----:B------:R-:W-:Y:S01]  /*1bb0*/  IMAD.MOV.U32 R38, RZ, RZ, 0x2800 ;  /* 0x00002800ff267424 */ /* 0x000fe200078e00ff */
        /* <DEDUP_REMOVED lines=45> */
[----:B------:R-:W-:Y:S02]  /*1e90*/  LOP3.LUT R67, R67, 0x40004, R56, 0xf8, !PT ;  /* 0x0004000443437812 */ /* 0x000fe400078ef838 */
        /* <DEDUP_REMOVED lines=9> */
[----:B------:R-:W-:Y:S02]  /*1f30*/  LOP3.LUT R44, R40, 0x3e003e0, RZ, 0xc0, !PT ;  /* 0x03e003e0282c7812 */ /* 0x000fe400078ec0ff */
[C---:B------:R-:W-:Y:S02]  /*1f40*/  LOP3.LUT R85, R19.reuse, 0x1f001f, RZ, 0xc0, !PT ;  /* 0x001f001f13557812 */ /* 0x040fe400078ec0ff */
[----:B------:R-:W-:Y:S02]  /*1f50*/  LOP3.LUT R18, R19, 0x3e003e0, RZ, 0xc0, !PT ;  /* 0x03e003e013127812 */ /* 0x000fe400078ec0ff */
[----:B------:R-:W-:Y:S02]  /*1f60*/  SHF.R.U32.HI R88, RZ, 0xa, R19 ;  /* 0x0000000aff587819 */ /* 0x000fe40000011613 */
[----:B------:R-:W-:-:S02]  /*1f70*/  LOP3.LUT R82, R67, 0x80008, R82, 0xf8, !PT ;  /* 0x0008000843527812 */ /* 0x000fc400078ef852 */
[----:B------:R-:W-:Y:S02]  /*1f80*/  LOP3.LUT R19, R12, 0x3e003e0, RZ, 0xc0, !PT ;  /* 0x03e003e00c137812 */ /* 0x000fe400078ec0ff */
[----:B------:R-:W-:Y:S02]  /*1f90*/  LOP3.LUT R96, R17, 0x80008, R96, 0xf8, !PT ;  /* 0x0008000811607812 */ /* 0x000fe400078ef860 */
[----:B------:R-:W-:Y:S02]  /*1fa0*/  LOP3.LUT R83, R68, 0x80008, R83, 0xf8, !PT ;  /* 0x0008000844537812 */ /* 0x000fe400078ef853 */
        /* <DEDUP_REMOVED lines=63> */
[----:B------:R-:W-:Y:S02]  /*23a0*/  SHF.R.U32.HI R12, RZ, 0xa, R12 ;  /* 0x0000000aff0c7819 */ /* 0x000fe4000001160c */
[----:B------:R-:W-:Y:S02]  /*23b0*/  SHF.R.U32.HI R14, RZ, 0xa, R14 ;  /* 0x0000000aff0e7819 */ /* 0x000fe4000001160e */
[----:B------:R-:W-:-:S02]  /*23c0*/  LOP3.LUT R12, R12, 0x1f001f, RZ, 0xc0, !PT ;  /* 0x001f001f0c0c7812 */ /* 0x000fc400078ec0ff */
[----:B------:R-:W-:Y:S02]  /*23d0*/  LOP3.LUT R14, R14, 0x1f001f, RZ, 0xc0, !PT ;  /* 0x001f001f0e0e7812 */ /* 0x000fe400078ec0ff */
[----:B------:R-:W-:Y:S02]  /*23e0*/  LOP3.LUT R12, R12, 0x64006400, RZ, 0xfc, !PT ;  /* 0x640064000c0c7812 */ /* 0x000fe400078efcff */
[----:B------:R-:W-:Y:S02]  /*23f0*/  LOP3.LUT R14, R14, 0x64006400, RZ, 0xfc, !PT ;  /* 0x640064000e0e7812 */ /* 0x000fe400078efcff */
[----:B------:R-:W-:Y:S01]  /*2400*/  SHF.R.U32.HI R13, RZ, 0xa, R13 ;  /* 0x0000000aff0d7819 */ /* 0x000fe2000001160d */
[----:B------:R-:W-:Y:S01]  /*2410*/  HADD2 R99, R12, -1040, -1040 ;  /* 0xe410e4100c637430 */ /* 0x000fe20000000000 */
[----:B------:R-:W-:Y:S02]  /*2420*/  SHF.R.U32.HI R15, RZ, 0xa, R15 ;  /* 0x0000000aff0f7819 */ /* 0x000fe4000001160f */
        /* <DEDUP_REMOVED lines=13> */
[--C-:B--2---:R-:W-:Y:S02]  /*2500*/  SHF.R.U32.HI R81, RZ, 0xb, R4.reuse ;  /* 0x0000000bff517819 */ /* 0x104fe40000011604 */
        /* <DEDUP_REMOVED lines=201> */
[----:B--2---:R-:W-:Y:S02]  /*31a0*/  HFMA2 R55, R97, R12, R55 ;  /* 0x0000000c61377231 */ /* 0x004fe40000000037 */
        /* <DEDUP_REMOVED lines=50> */
.L_x_3205:
[----:B------:R-:W-:Y:S01]  /*34d0*/  ISETP.GE.AND P1, PT, R26, R35, PT ;  /* 0x000000231a00720c */ /* 0x000fe20003f26270 */
[----:B------:R-:W-:Y:S01]  /*34e0*/  UIADD3 UR4, UPT, UPT, UR4, 0x40, URZ ;  /* 0x0000004004047890 */ /* 0x000fe2000fffe0ff */
[----:B------:R-:W-:Y:S01]  /*34f0*/  IADD3 R30, P2, PT, R30, 0x80, RZ ;  /* 0x000000801e1e7810 */ /* 0x000fe20007f5e0ff */
[----:B------:R-:W-:-:S04]  /*3500*/  IMAD.WIDE R20, R23, 0x4, R20 ;  /* 0x0000000417147825 */ /* 0x000fc800078e0214 */
[----:B------:R-:W-:Y:S02]  /*3510*/  @!P0 IMAD.MOV.U32 R28, RZ, RZ, R32 ;  /* 0x000000ffff1c8224 */ /* 0x000fe400078e0020 */
[----:B------:R-:W-:-:S04]  /*3520*/  IMAD.X R33, RZ, RZ, R33, P2 ;  /* 0x000000ffff217224 */ /* 0x000fc800010e0621 */
[----:B------:R-:W-:Y:S05]  /*3530*/  @!P1 BRA `(.L_x_3206) ;  /* 0xffffffe400249947 */ /* 0x000fea000383ffff */
[----:B-----5:R-:W-:-:S07]  /*3540*/  IMAD.WIDE R12, R23, 0x14, R2 ;  /* 0x00000014170c7825 */ /* 0x020fce00078e0202 */
.L_x_3204:
[----:B------:R-:W0:Y:S02]  /*3550*/  LDCU UR5, c[0x0][0x3d8] ;  /* 0x00007b00ff0577ac */ /* 0x000e240008000800 */
[----:B0-----:R-:W-:-:S04]  /*3560*/  VIMNMX R21, PT, PT, R24, UR5, PT ;  /* 0x0000000518157c48 */ /* 0x001fc8000bfe0100 */
[----:B------:R-:W-:-:S13]  /*3570*/  ISETP.GT.AND P0, PT, R21, R26, PT ;  /* 0x0000001a1500720c */ /* 0x000fda0003f04270 */
[----:B------:R-:W-:Y:S05]  /*3580*/  @!P0 BRA `(.L_x_3207) ;  /* 0x0000001800808947 */ /* 0x000fea0003800000 */
[----:B------:R-:W0:Y:S01]  /*3590*/  LDC.64 R2, c[0x0][0x3b8] ;  /* 0x0000ee00ff027b82 */ /* 0x000e220000000a00 */
[----:B------:R-:W1:Y:S01]  /*35a0*/  LDCU.64 UR10, c[0x0][0x3a8] ;  /* 0x00007500ff0a77ac */ /* 0x000e620008000a00 */
[----:B------:R-:W-:Y:S01]  /*35b0*/  UIADD3 UR4, UPT, UPT, UR4, 0x80, URZ ;  /* 0x0000008004047890 */ /* 0x000fe2000fffe0ff */
[----:B0-----:R-:W-:-:S03]  /*35c0*/  IMAD.WIDE.U32 R2, R26, 0x4, R2 ;  /* 0x000000041a027825 */ /* 0x001fc600078e0002 */
[----:B------:R-:W-:-:S05]  /*35d0*/  IADD3 R20, P0, PT, R2, 0x2, RZ ;  /* 0x0000000202147810 */ /* 0x000fca0007f1e0ff */
[----:B-1----:R-:W-:-:S08]  /*35e0*/  IMAD.X R33, RZ, RZ, R3, P0 ;  /* 0x000000ffff217224 */ /* 0x002fd000000e0603 */
.L_x_3209:
[----:B------:R-:W-:Y:S01]  /*35f0*/  ISETP.NE.AND P0, PT, R26, R31, PT ;  /* 0x0000001f1a00720c */ /* 0x000fe20003f05270 */
[----:B------:R-:W-:-:S12]  /*3600*/  IMAD.U32 R23, RZ, RZ, UR11 ;  /* 0x0000000bff177e24 */ /* 0x000fd8000f8e00ff */
[----:B------:R-:W-:Y:S02]  /*3610*/  @!P0 IMAD R6, R28, 0x8, R1 ;  /* 0x000000081c068824 */ /* 0x000fe400078e0201 */
[----:B------:R-:W-:-:S04]  /*3620*/  @!P0 IMAD.MOV.U32 R32, RZ, RZ, R20 ;  /* 0x000000ffff208224 */ /* 0x000fc800078e0014 */
[----:B------:R-:W2:Y:S04]  /*3630*/  @!P0 LDL.64 R6, [R6+0x8] ;  /* 0x0000080006068983 */ /* 0x000ea80000100a00 */
[----:B------:R-:W3:Y:S01]  /*3640*/  @!P0 LDG.E.U16.CONSTANT R5, desc[UR8][R32.64] ;  /* 0x0000000820058981 */ /* 0x000ee2000c1e9500 */
[----:B------:R-:W-:-:S03]  /*3650*/  IMAD.WIDE R2, R23, 0x4, R12 ;  /* 0x0000000417027825 */ /* 0x000fc600078e020c */
[----:B------:R-:W5:Y:S01]  /*3660*/  LDG.E.128.CONSTANT R12, desc[UR8][R12.64] ;  /* 0x000000080c0c7981 */ /* 0x000f62000c1e9d00 */
[----:B------:R-:W0:Y:S01]  /*3670*/  S2UR UR7, SR_CTAID.Y ;  /* 0x00000000000779c3 */ /* 0x000e220000002600 */
[----:B------:R-:W-:Y:S02]  /*3680*/  @!P0 VIADD R24, R28, 0x1 ;  /* 0x000000011c188836 */ /* 0x000fe40000000000 */
[----:B------:R1:W5:Y:S02]  /*3690*/  LDG.E.128.CONSTANT R8, desc[UR8][R2.64] ;  /* 0x0000000802087981 */ /* 0x000364000c1e9d00 */
[----:B-1----:R-:W-:Y:S01]  /*36a0*/  IMAD.WIDE R2, R23, 0x4, R2 ;  /* 0x0000000417027825 */ /* 0x002fe200078e0202 */
[----:B0-----:R-:W-:-:S06]  /*36b0*/  UIMAD UR5, UR7, -0x2, UR10 ;  /* 0xfffffffe070578a4 */ /* 0x001fcc000f8e020a */
[----:B------:R-:W-:-:S05]  /*36c0*/  IMAD.U32 R25, RZ, RZ, UR5 ;  /* 0x00000005ff197e24 */ /* 0x000fca000f8e00ff */
[----:B------:R-:W-:Y:S02]  /*36d0*/  ISETP.GE.AND P1, PT, R25, 0x1, PT ;  /* 0x000000011900780c */ /* 0x000fe40003f26270 */
[----:B--2---:R-:W-:Y:S02]  /*36e0*/  @!P0 PRMT R22, R6, 0x7610, R22 ;  /* 0x0000761006168816 */ /* 0x004fe40000000016 */
[----:B------:R-:W-:Y:S01]  /*36f0*/  @!P0 PRMT R0, R7, 0x7610, R0 ;  /* 0x0000761007008816 */ /* 0x000fe20000000000 */
[----:B---3--:R-:W-:Y:S01]  /*3700*/  @!P0 IMAD.IADD R31, R5, 0x1, R26 ;  /* 0x00000001051f8824 */ /* 0x008fe200078e021a */
[----:B------:R-:W-:Y:S01]  /*3710*/  @!P0 PRMT R22, R22, 0x7610, R6 ;  /* 0x0000761016168816 */ /* 0x000fe20000000006 */
[----:B------:R-:W-:Y:S01]  /*3720*/  VIADD R26, R26, 0x20 ;  /* 0x000000201a1a7836 */ /* 0x000fe20000000000 */
[----:B------:R-:W-:-:S05]  /*3730*/  @!P0 PRMT R0, R0, 0x7610, R7 ;  /* 0x0000761000008816 */ /* 0x000fca0000000007 */
[----:B------:R-:W-:Y:S05]  /*3740*/  @!P1 BRA `(.L_x_3208) ;  /* 0x0000001400f49947 */ /* 0x000fea0003800000 */
[----:B------:R-:W2:Y:S01]  /*3750*/  LDG.E.128.CONSTANT R4, desc[UR8][R2.64] ;  /* 0x0000000802047981 */ /* 0x000ea2000c1e9d00 */
[----:B-----5:R-:W-:Y:S01]  /*3760*/  SHF.R.U32.HI R30, RZ, 0xf, R13 ;  /* 0x0000000fff1e7819 */ /* 0x020fe2000001160d */
[----:B------:R-:W-:Y:S01]  /*3770*/  IMAD.MOV.U32 R35, RZ, RZ, 0x2400 ;  /* 0x00002400ff237424 */ /* 0x000fe200078e00ff */
[--C-:B------:R-:W-:Y:S02]  /*3780*/  SHF.R.U32.HI R40, RZ, 0xf, R15.reuse ;  /* 0x0000000fff287819 */ /* 0x100fe4000001160f */
[C---:B------:R-:W-:Y:S02]  /*3790*/  LOP3.LUT R39, R15.reuse, 0x380038, RZ, 0xc0, !PT ;  /* 0x003800380f277812 */ /* 0x040fe400078ec0ff */
[----:B------:R-:W-:Y:S02]  /*37a0*/  SHF.R.U32.HI R71, RZ, 0x6, R15 ;  /* 0x00000006ff477819 */ /* 0x000fe4000001160f */
[----:B------:R-:W-:Y:S02]  /*37b0*/  LOP3.LUT R79, R15, 0x70007, RZ, 0xc0, !PT ;  /* 0x000700070f4f7812 */ /* 0x000fe400078ec0ff */
[----:B------:R-:W-:-:S02]  /*37c0*/  SHF.R.U32.HI R15, RZ, 0xe, R9 ;  /* 0x0000000eff0f7819 */ /* 0x000fc40000011609 */
[----:B------:R-:W-:Y:S02]  /*37d0*/  LOP3.LUT R30, R30, 0x10001, RZ, 0xc0, !PT ;  /* 0x000100011e1e7812 */ /* 0x000fe400078ec0ff */
[C---:B------:R-:W-:Y:S02]  /*37e0*/  LOP3.LUT R18, R13.reuse, 0x380038, RZ, 0xc0, !PT ;  /* 0x003800380d127812 */ /* 0x040fe400078ec0ff */
[----:B------:R-:W-:Y:S02]  /*37f0*/  SHF.R.U32.HI R67, RZ, 0x6, R13 ;  /* 0x00000006ff437819 */ /* 0x000fe4000001160d */
[----:B------:R-:W-:Y:S02]  /*3800*/  LOP3.LUT R73, R13, 0x70007, RZ, 0xc0, !PT ;  /* 0x000700070d497812 */ /* 0x000fe400078ec0ff */
[----:B------:R-:W-:Y:S02]  /*3810*/  LOP3.LUT R15, R30, 0x20002, R15, 0xf8, !PT ;  /* 0x000200021e0f7812 */ /* 0x000fe400078ef80f */
[----:B------:R-:W-:-:S02]  /*3820*/  SHF.R.U32.HI R17, RZ, 0xf, R12 ;  /* 0x0000000fff117819 */ /* 0x000fc4000001160c */
        /* <DEDUP_REMOVED lines=9> */
[----:B------:R-:W-:Y:S02]  /*38c0*/  SHF.R.U32.HI R37, RZ, 0xf, R14 ;  /* 0x0000000fff257819 */ /* 0x000fe4000001160e */
[----:B------:R-:W-:Y:S02]  /*38d0*/  LOP3.LUT R77, R14, 0x70007, RZ, 0xc0, !PT ;  /* 0x000700070e4d7812 */ /* 0x000fe400078ec0ff */
[----:B------:R-:W-:-:S02]  /*38e0*/  MOV R42, 0x3000 ;  /* 0x00003000002a7802 */ /* 0x000fc40000000f00 */
[----:B------:R-:W-:Y:S02]  /*38f0*/  LOP3.LUT R13, R13, 0x64006400, RZ, 0xfc, !PT ;  /* 0x640064000d0d7812 */ /* 0x000fe400078efcff */
[----:B------:R-:W-:Y:S02]  /*3900*/  SHF.R.U32.HI R14, RZ, 0xe, R8 ;  /* 0x0000000eff0e7819 */ /* 0x000fe40000011608 */
[----:B------:R-:W-:Y:S01]  /*3910*/  LOP3.LUT R17, R17, 0x10001, RZ, 0xc0, !PT ;  /* 0x0001000111117812 */ /* 0x000fe200078ec0ff */
[-C--:B------:R-:W-:Y:S01]  /*3920*/  HFMA2 R63, R13, R42.reuse.H0_H0, -132, -132 ;  /* 0xd820d8200d3f7431 */ /* 0x080fe2000004002a */
[----:B------:R-:W-:Y:S02]  /*3930*/  LOP3.LUT R65, R12, 0x64006400, RZ, 0xfc, !PT ;  /* 0x640064000c417812 */ /* 0x000fe400078efcff */
[----:B------:R-:W-:Y:S02]  /*3940*/  SHF.R.U32.HI R92, RZ, 0x6, R10 ;  /* 0x00000006ff5c7819 */ /* 0x000fe4000001160a */
[----:B------:R-:W-:Y:S01]  /*3950*/  LOP3.LUT R41, R40, 0x20002, R41, 0xf8, !PT ;  /* 0x0002000228297812 */ /* 0x000fe200078ef829 */
[----:B------:R-:W-:Y:S01]  /*3960*/  HFMA2 R65, R65, R42.H0_H0, -132, -132 ;  /* 0xd820d82041417431 */ /* 0x000fe2000004002a */
[----:B------:R-:W-:-:S02]  /*3970*/  LOP3.LUT R12, R69, 0x380038, RZ, 0xc0, !PT ;  /* 0x00380038450c7812 */ /* 0x000fc400078ec0ff */
[----:B------:R-:W-:Y:S02]  /*3980*/  SHF.R.U32.HI R91, RZ, 0x6, R9 ;  /* 0x00000006ff5b7819 */ /* 0x000fe40000011609 */
[----:B------:R-:W-:Y:S02]  /*3990*/  LOP3.LUT R80, R9, 0x70007, RZ, 0xc0, !PT ;  /* 0x0007000709507812 */ /* 0x000fe400078ec0ff */
[----:B------:R-:W-:Y:S02]  /*39a0*/  LOP3.LUT R9, R17, 0x20002, R14, 0xf8, !PT ;  /* 0x0002000211097812 */ /* 0x000fe400078ef80e */
[----:B------:R-:W-:Y:S02]  /*39b0*/  SHF.R.U32.HI R90, RZ, 0x6, R8 ;  /* 0x00000006ff5a7819 */ /* 0x000fe40000011608 */
[----:B------:R-:W-:Y:S02]  /*39c0*/  LOP3.LUT R78, R8, 0x70007, RZ, 0xc0, !PT ;  /* 0x00070007084e7812 */ /* 0x000fe400078ec0ff */
[----:B------:R-:W-:-:S02]  /*39d0*/  LOP3.LUT R14, R92, 0x380038, RZ, 0xc0, !PT ;  /* 0x003800385c0e7812 */ /* 0x000fc400078ec0ff */
[----:B------:R-:W-:Y:S02]  /*39e0*/  LOP3.LUT R13, R12, 0x64006400, RZ, 0xfc, !PT ;  /* 0x640064000c0d7812 */ /* 0x000fe400078efcff */
[----:B------:R-:W-:Y:S02]  /*39f0*/  SHF.R.U32.HI R8, RZ, 0xe, R10 ;  /* 0x0000000eff087819 */ /* 0x000fe4000001160a */
[----:B------:R-:W-:Y:S01]  /*3a00*/  LOP3.LUT R37, R37, 0x10001, RZ, 0xc0, !PT ;  /* 0x0001000125257812 */ /* 0x000fe200078ec0ff */
[----:B------:R-:W-:Y:S01]  /*3a10*/  HFMA2 R60, R13, R42.H0_H0, -132, -132 ;  /* 0xd820d8200d3c7431 */ /* 0x000fe2000004002a */
[C---:B------:R-:W-:Y:S02]  /*3a20*/  LOP3.LUT R38, R10.reuse, 0x380038, RZ, 0xc0, !PT ;  /* 0x003800380a267812 */ /* 0x040fe400078ec0ff */
[----:B------:R-:W-:Y:S02]  /*3a30*/  LOP3.LUT R82, R10, 0x70007, RZ, 0xc0, !PT ;  /* 0x000700070a527812 */ /* 0x000fe400078ec0ff */
[----:B------:R-:W-:-:S02]  /*3a40*/  LOP3.LUT R10, R11, 0x380038, RZ, 0xc0, !PT ;  /* 0x003800380b0a7812 */ /* 0x000fc400078ec0ff */
[----:B------:R-:W-:Y:S02]  /*3a50*/  SHF.R.U32.HI R93, RZ, 0x6, R11 ;  /* 0x00000006ff5d7819 */ /* 0x000fe4000001160b */
[----:B------:R-:W-:Y:S02]  /*3a60*/  LOP3.LUT R84, R11, 0x70007, RZ, 0xc0, !PT ;  /* 0x000700070b547812 */ /* 0x000fe400078ec0ff */
[----:B------:R-:W-:Y:S02]  /*3a70*/  LOP3.LUT R37, R37, 0x20002, R8, 0xf8, !PT ;  /* 0x0002000225257812 */ /* 0x000fe400078ef808 */
        /* <DEDUP_REMOVED lines=19> */
[----:B--2---:R-:W-:Y:S02]  /*3bb0*/  SHF.R.U32.HI R72, RZ, 0xd, R5 ;  /* 0x0000000dff487819 */ /* 0x004fe40000011605 */
[----:B------:R-:W-:Y:S02]  /*3bc0*/  LOP3.LUT R30, R6, 0x380038, RZ, 0xc0, !PT ;  /* 0x00380038061e7812 */ /* 0x000fe400078ec0ff */
[----:B------:R-:W-:-:S02]  /*3bd0*/  LOP3.LUT R72, R15, 0x40004, R72, 0xf8, !PT ;  /* 0x000400040f487812 */ /* 0x000fc400078ef848 */
[----:B------:R-:W-:Y:S02]  /*3be0*/  LOP3.LUT R15, R32, 0x64006400, RZ, 0xfc, !PT ;  /* 0x64006400200f7812 */ /* 0x000fe400078efcff */
[--C-:B------:R-:W-:Y:S02]  /*3bf0*/  SHF.R.U32.HI R76, RZ, 0xd, R7.reuse ;  /* 0x0000000dff4c7819 */ /* 0x100fe40000011607 */
[C---:B------:R-:W-:Y:S02]  /*3c00*/  LOP3.LUT R40, R7.reuse, 0x380038, RZ, 0xc0, !PT ;  /* 0x0038003807287812 */ /* 0x040fe400078ec0ff */
[----:B------:R-:W-:Y:S02]  /*3c10*/  SHF.R.U32.HI R85, RZ, 0x6, R7 ;  /* 0x00000006ff557819 */ /* 0x000fe40000011607 */
[----:B------:R-:W-:Y:S02]  /*3c20*/  LOP3.LUT R89, R7, 0x70007, RZ, 0xc0, !PT ;  /* 0x0007000707597812 */ /* 0x000fe400078ec0ff */
[----:B------:R-:W-:Y:S01]  /*3c30*/  LOP3.LUT R7, R18, 0x64006400, RZ, 0xfc, !PT ;  /* 0x6400640012077812 */ /* 0x000fe200078efcff */
[----:B------:R-:W-:Y:S01]  /*3c40*/  HFMA2 R18, R15, R42.H0_H0, -132, -132 ;  /* 0xd820d8200f127431 */ /* 0x000fe2000004002a */
[----:B------:R-:W-:-:S02]  /*3c50*/  LOP3.LUT R15, R30, 0x64006400, RZ, 0xfc, !PT ;  /* 0x640064001e0f7812 */ /* 0x000fc400078efcff */
[C---:B------:R-:W-:Y:S01]  /*3c60*/  LOP3.LUT R11, R5.reuse, 0x380038, RZ, 0xc0, !PT ;  /* 0x00380038050b7812 */ /* 0x040fe200078ec0ff */
[-C--:B------:R-:W-:Y:S01]  /*3c70*/  HFMA2 R66, R7, R42.reuse.H0_H0, -132, -132 ;  /* 0xd820d82007427431 */ /* 0x080fe2000004002a */
[----:B------:R-:W-:Y:S01]  /*3c80*/  SHF.R.U32.HI R81, RZ, 0x6, R5 ;  /* 0x00000006ff517819 */ /* 0x000fe20000011605 */
[-C--:B------:R-:W-:Y:S01]  /*3c90*/  HFMA2 R52, R15, R42.reuse.H0_H0, -132, -132 ;  /* 0xd820d8200f347431 */ /* 0x080fe2000004002a */
[----:B------:R-:W-:Y:S01]  /*3ca0*/  LOP3.LUT R87, R5, 0x70007, RZ, 0xc0, !PT ;  /* 0x0007000705577812 */ /* 0x000fe200078ec0ff */
[----:B------:R-:W0:Y:S01]  /*3cb0*/  LDS.128 R12, [UR4+-0x80] ;  /* 0xffff8004ff0c7984 */ /* 0x000e220008000c00 */
[----:B------:R-:W-:Y:S01]  /*3cc0*/  LOP3.LUT R5, R16, 0x64006400, RZ, 0xfc, !PT ;  /* 0x6400640010057812 */ /* 0x000fe200078efcff */
[-C--:B------:R-:W-:Y:S01]  /*3cd0*/  HFMA2 R16, R39, R42.reuse.H0_H0, -132, -132 ;  /* 0xd820d82027107431 */ /* 0x080fe2000004002a */
[--C-:B------:R-:W-:Y:S02]  /*3ce0*/  SHF.R.U32.HI R70, RZ, 0xd, R4.reuse ;  /* 0x0000000dff467819 */ /* 0x100fe40000011604 */
[----:B------:R-:W-:Y:S01]  /*3cf0*/  LOP3.LUT R8, R4, 0x380038, RZ, 0xc0, !PT ;  /* 0x0038003804087812 */ /* 0x000fe200078ec0ff */
[----:B------:R-:W-:Y:S01]  /*3d00*/  HFMA2 R68, R5, R42.H0_H0, -132, -132 ;  /* 0xd820d82005447431 */ /* 0x000fe2000004002a */
[----:B------:R-:W-:-:S02]  /*3d10*/  SHF.R.U32.HI R17, RZ, 0x6, R4 ;  /* 0x00000006ff117819 */ /* 0x000fc40000011604 */
[----:B------:R-:W-:Y:S02]  /*3d20*/  LOP3.LUT R86, R4, 0x70007, RZ, 0xc0, !PT ;  /* 0x0007000704567812 */ /* 0x000fe400078ec0ff */
[--C-:B------:R-:W-:Y:S02]  /*3d30*/  SHF.R.U32.HI R74, RZ, 0xd, R6.reuse ;  /* 0x0000000dff4a7819 */ /* 0x100fe40000011606 */
[----:B------:R-:W-:Y:S02]  /*3d40*/  SHF.R.U32.HI R83, RZ, 0x6, R6 ;  /* 0x00000006ff537819 */ /* 0x000fe40000011606 */
[----:B------:R-:W-:Y:S02]  /*3d50*/  LOP3.LUT R88, R6, 0x70007, RZ, 0xc0, !PT ;  /* 0x0007000706587812 */ /* 0x000fe400078ec0ff */
[----:B------:R-:W-:Y:S02]  /*3d60*/  LOP3.LUT R4, R19, 0x380038, RZ, 0xc0, !PT ;  /* 0x0038003813047812 */ /* 0x000fe400078ec0ff */
[----:B------:R-:W-:-:S02]  /*3d70*/  LOP3.LUT R6, R90, 0x380038, RZ, 0xc0, !PT ;  /* 0x003800385a067812 */ /* 0x000fc400078ec0ff */
        /* <DEDUP_REMOVED lines=58> */
[----:B------:R-:W-:Y:S01]  /*4120*/  LOP3.LUT R76, R41, 0x40004, R76, 0xf8, !PT ;  /* 0x00040004294c7812 */ /* 0x000fe200078ef84c */
        /* <DEDUP_REMOVED lines=20> */
[----:B------:R-:W-:Y:S01]  /*4270*/  LOP3.LUT R8, R8, 0x64006400, RZ, 0xfc, !PT ;  /* 0x6400640008087812 */ /* 0x000fe200078efcff */
[-C--:B------:R-:W-:Y:S01]  /*4280*/  HFMA2 R11, R75, R12.reuse, RZ.H0_H0 ;  /* 0x0000000c4b0b7231 */ /* 0x080fe200000400ff */
[----:B------:R-:W-:Y:S01]  /*4290*/  LOP3.LUT R69, R69, 0x64006400, RZ, 0xfc, !PT ;  /* 0x6400640045457812 */ /* 0x000fe200078efcff */
[----:B------:R-:W-:Y:S01]  /*42a0*/  HFMA2 R12, R19, R12, RZ.H0_H0 ;  /* 0x0000000c130c7231 */ /* 0x000fe200000400ff */
[----:B------:R-:W-:Y:S01]  /*42b0*/  LOP3.LUT R67, R67, 0x70007, RZ, 0xc0, !PT ;  /* 0x0007000743437812 */ /* 0x000fe200078ec0ff */
[----:B------:R-:W-:-:S02]  /*42c0*/  HFMA2 R10, R68, R13, R10 ;  /* 0x0000000d440a7231 */ /* 0x000fc4000000000a */
[----:B------:R-:W-:Y:S02]  /*42d0*/  HADD2 R79, R8, -1028, -1028 ;  /* 0xe404e404084f7430 */ /* 0x000fe40000000000 */
[-C--:B------:R-:W-:Y:S01]  /*42e0*/  HFMA2 R94, R18, R13.reuse, R71 ;  /* 0x0000000d125e7231 */ /* 0x080fe20000000047 */
[----:B------:R-:W-:Y:S01]  /*42f0*/  LOP3.LUT R67, R67, 0x64006400, RZ, 0xfc, !PT ;  /* 0x6400640043437812 */ /* 0x000fe200078efcff */
[----:B------:R-:W-:Y:S01]  /*4300*/  HADD2 R69, R69, -1028, -1028 ;  /* 0xe404e40445457430 */ /* 0x000fe20000000000 */
[----:B------:R-:W-:Y:S01]  /*4310*/  LOP3.LUT R90, R90, 0x70007, RZ, 0xc0, !PT ;  /* 0x000700075a5a7812 */ /* 0x000fe200078ec0ff */
[-C--:B------:R-:W-:Y:S01]  /*4320*/  HFMA2 R96, R16, R13.reuse, R12 ;  /* 0x0000000d10607231 */ /* 0x080fe2000000000c */
[----:B------:R-:W-:Y:S01]  /*4330*/  LOP3.LUT R92, R92, 0x70007, RZ, 0xc0, !PT ;  /* 0x000700075c5c7812 */ /* 0x000fe200078ec0ff */
[----:B------:R-:W-:Y:S02]  /*4340*/  HFMA2 R12, R79, R14, R10 ;  /* 0x0000000e4f0c7231 */ /* 0x000fe4000000000a */
[----:B------:R-:W-:-:S02]  /*4350*/  HFMA2 R11, R66, R13, R11 ;  /* 0x0000000d420b7231 */ /* 0x000fc4000000000b */
        /* <DEDUP_REMOVED lines=8> */
[----:B------:R-:W0:Y:S01]  /*43e0*/  LDS.128 R8, [UR4+-0x60] ;  /* 0xffffa004ff087984 */ /* 0x000e220008000c00 */
[----:B------:R-:W-:-:S02]  /*43f0*/  HFMA2 R14, R64, R15, R12 ;  /* 0x0000000f400e7231 */ /* 0x000fc4000000000c */
[-C--:B------:R-:W-:Y:S02]  /*4400*/  HFMA2 R94, R62, R15.reuse, R13 ;  /* 0x0000000f3e5e7231 */ /* 0x080fe4000000000d */
        /* <DEDUP_REMOVED lines=22> */
[----:B------:R-:W-:Y:S01]  /*4570*/  HFMA2 R4, R65, R6, R14 ;  /* 0x0000000641047231 */ /* 0x000fe2000000000e */
[----:B------:R-:W-:Y:S01]  /*4580*/  LOP3.LUT R94, R92, 0x64006400, RZ, 0xfc, !PT ;  /* 0x640064005c5e7812 */ /* 0x000fe200078efcff */
[----:B------:R-:W-:-:S02]  /*4590*/  HADD2 R90, R90, -1028, -1028 ;  /* 0xe404e4045a5a7430 */ /* 0x000fc40000000000 */
[-C--:B------:R-:W-:Y:S01]  /*45a0*/  HFMA2 R95, R61, R6.reuse, R95 ;  /* 0x000000063d5f7231 */ /* 0x080fe2000000005f */
[----:B------:R-:W1:Y:S01]  /*45b0*/  LDS.128 R12, [UR4+-0x50] ;  /* 0xffffb004ff0c7984 */ /* 0x000e620008000c00 */
[----:B------:R-:W-:Y:S01]  /*45c0*/  HADD2 R92, R91, -1028, -1028 ;  /* 0xe404e4045b5c7430 */ /* 0x000fe20000000000 */
[----:B------:R-:W-:Y:S01]  /*45d0*/  LOP3.LUT R81, R81, 0x70007, RZ, 0xc0, !PT ;  /* 0x0007000751517812 */ /* 0x000fe200078ec0ff */
[----:B------:R-:W-:Y:S02]  /*45e0*/  HADD2 R94, R94, -1028, -1028 ;  /* 0xe404e4045e5e7430 */ /* 0x000fe40000000000 */
[-C--:B------:R-:W-:Y:S02]  /*45f0*/  HFMA2 R4, R90, R7.reuse, R4 ;  /* 0x000000075a047231 */ /* 0x080fe40000000004 */
[----:B------:R-:W-:Y:S01]  /*4600*/  HFMA2 R97, R59, R6, R96 ;  /* 0x000000063b617231 */ /* 0x000fe20000000060 */
[----:B------:R-:W-:Y:S01]  /*4610*/  LOP3.LUT R17, R17, 0x64006400, RZ, 0xfc, !PT ;  /* 0x6400640011117812 */ /* 0x000fe200078efcff */
[-C--:B------:R-:W-:Y:S01]  /*4620*/  HFMA2 R6, R92, R7.reuse, R5 ;  /* 0x000000075c067231 */ /* 0x080fe20000000005 */
[----:B------:R-:W-:Y:S01]  /*4630*/  LOP3.LUT R85, R85, 0x70007, RZ, 0xc0, !PT ;  /* 0x0007000755557812 */ /* 0x000fe200078ec0ff */
[----:B------:R-:W-:-:S02]  /*4640*/  HFMA2 R95, R94, R7, R95 ;  /* 0x000000075e5f7231 */ /* 0x000fc4000000005f */
[----:B------:R-:W-:Y:S01]  /*4650*/  HADD2 R96, R93, -1028, -1028 ;  /* 0xe404e4045d607430 */ /* 0x000fe20000000000 */
[----:B------:R-:W-:Y:S01]  /*4660*/  LOP3.LUT R93, R89, 0x64006400, RZ, 0xfc, !PT ;  /* 0x64006400595d7812 */ /* 0x000fe200078efcff */
[-C--:B0-----:R-:W-:Y:S01]  /*4670*/  HFMA2 R5, R57, R8.reuse, R4 ;  /* 0x0000000839057231 */ /* 0x081fe20000000004 */
[----:B------:R-:W-:Y:S01]  /*4680*/  LOP3.LUT R4, R87, 0x64006400, RZ, 0xfc, !PT ;  /* 0x6400640057047812 */ /* 0x000fe200078efcff */
[----:B------:R-:W-:Y:S01]  /*4690*/  HADD2 R87, R86, -1028, -1028 ;  /* 0xe404e40456577430 */ /* 0x000fe20000000000 */
[----:B------:R-:W-:Y:S01]  /*46a0*/  LOP3.LUT R70, R70, 0x64006400, RZ, 0xfc, !PT ;  /* 0x6400640046467812 */ /* 0x000fe200078efcff */
[----:B------:R-:W-:Y:S02]  /*46b0*/  HADD2 R91, R88, -1028, -1028 ;  /* 0xe404e404585b7430 */ /* 0x000fe40000000000 */
[----:B------:R-:W-:Y:S02]  /*46c0*/  HFMA2 R95, R53, R8, R95 ;  /* 0x00000008355f7231 */ /* 0x000fe4000000005f */
[----:B------:R-:W-:Y:S01]  /*46d0*/  HFMA2 R97, R96, R7, R97 ;  /* 0x0000000760617231 */ /* 0x000fe20000000061 */
[----:B------:R-:W-:Y:S01]  /*46e0*/  LOP3.LUT R74, R74, 0x64006400, RZ, 0xfc, !PT ;  /* 0x640064004a4a7812 */ /* 0x000fe200078efcff */
[----:B------:R-:W-:-:S02]  /*46f0*/  HFMA2 R5, R40, R9, R5 ;  /* 0x0000000928057231 */ /* 0x000fc40000000005 */
[-C--:B------:R-:W-:Y:S01]  /*4700*/  HFMA2 R6, R55, R8.reuse, R6 ;  /* 0x0000000837067231 */ /* 0x080fe20000000006 */
[----:B------:R-:W-:Y:S01]  /*4710*/  LOP3.LUT R72, R72, 0x64006400, RZ, 0xfc, !PT ;  /* 0x6400640048487812 */ /* 0x000fe200078efcff */
[----:B------:R-:W-:Y:S01]  /*4720*/  HFMA2 R97, R51, R8, R97 ;  /* 0x0000000833617231 */ /* 0x000fe20000000061 */
[----:B------:R-:W-:Y:S01]  /*4730*/  LOP3.LUT R76, R76, 0x64006400, RZ, 0xfc, !PT ;  /* 0x640064004c4c7812 */ /* 0x000fe200078efcff */
[-C--:B------:R-:W-:Y:S02]  /*4740*/  HFMA2 R95, R32, R9.reuse, R95 ;  /* 0x00000009205f7231 */ /* 0x080fe4000000005f */
[-C--:B------:R-:W-:Y:S02]  /*4750*/  HFMA2 R6, R38, R9.reuse, R6 ;  /* 0x0000000926067231 */ /* 0x080fe40000000006 */
[-C--:B------:R-:W-:Y:S02]  /*4760*/  HFMA2 R5, R87, R10.reuse, R5 ;  /* 0x0000000a57057231 */ /* 0x080fe40000000005 */
[----:B------:R-:W-:Y:S01]  /*4770*/  HADD2 R89, R4, -1028, -1028 ;  /* 0xe404e40404597430 */ /* 0x000fe20000000000 */
        /* <DEDUP_REMOVED lines=10> */
[----:B------:R-:W-:Y:S02]  /*4820*/  HFMA2 R8, R52, R11, R8 ;  /* 0x0000000b34087231 */ /* 0x000fe40000000008 */
[----:B------:R-:W-:-:S02]  /*4830*/  HADD2 R85, R4, -1028, -1028 ;  /* 0xe404e40404557430 */ /* 0x000fc40000000000 */
[-C--:B-1----:R-:W-:Y:S02]  /*4840*/  HFMA2 R6, R81, R12.reuse, R6 ;  /* 0x0000000c51067231 */ /* 0x082fe40000000006 */
[----:B------:R-:W-:Y:S02]  /*4850*/  HADD2 R83, R83, -1028, -1028 ;  /* 0xe404e40453537430 */ /* 0x000fe40000000000 */
[----:B------:R-:W-:Y:S02]  /*4860*/  HADD2 R93, R93, -1028, -1028 ;  /* 0xe404e4045d5d7430 */ /* 0x000fe40000000000 */
[-C--:B------:R-:W-:Y:S02]  /*4870*/  HFMA2 R8, R85, R12.reuse, R8 ;  /* 0x0000000c55087231 */ /* 0x080fe40000000008 */
[----:B------:R-:W-:Y:S02]  /*4880*/  HFMA2 R4, R83, R12, R7 ;  /* 0x0000000c53047231 */ /* 0x000fe40000000007 */
[----:B------:R-:W-:-:S02]  /*4890*/  HFMA2 R7, R48, R13, R6 ;  /* 0x0000000d30077231 */ /* 0x000fc40000000006 */
[----:B------:R-:W-:Y:S02]  /*48a0*/  HFMA2 R97, R93, R10, R97 ;  /* 0x0000000a5d617231 */ /* 0x000fe40000000061 */
[----:B------:R-:W-:Y:S02]  /*48b0*/  HADD2 R95, R95, -1028, -1028 ;  /* 0xe404e4045f5f7430 */ /* 0x000fe40000000000 */
[----:B------:R-:W-:Y:S02]  /*48c0*/  HFMA2 R8, R44, R13, R8 ;  /* 0x0000000d2c087231 */ /* 0x000fe40000000008 */
[----:B------:R-:W-:Y:S02]  /*48d0*/  HFMA2 R97, R50, R11, R97 ;  /* 0x0000000b32617231 */ /* 0x000fe40000000061 */
[----:B------:R-:W-:Y:S02]  /*48e0*/  HFMA2 R7, R41, R14, R7 ;  /* 0x0000000e29077231 */ /* 0x000fe40000000007 */
[----:B------:R-:W-:-:S02]  /*48f0*/  HADD2 R70, R70, -1028, -1028 ;  /* 0xe404e40446467430 */ /* 0x000fc40000000000 */
[----:B------:R-:W-:Y:S02]  /*4900*/  HFMA2 R97, R95, R12, R97 ;  /* 0x0000000c5f617231 */ /* 0x000fe40000000061 */
[----:B------:R-:W-:Y:S02]  /*4910*/  HFMA2 R8, R37, R14, R8 ;  /* 0x0000000e25087231 */ /* 0x000fe40000000008 */
[----:B------:R-:W-:Y:S02]  /*4920*/  HADD2 R74, R74, -1028, -1028 ;  /* 0xe404e4044a4a7430 */ /* 0x000fe40000000000 */
[----:B------:R-:W-:Y:S02]  /*4930*/  HFMA2 R4, R46, R13, R4 ;  /* 0x0000000d2e047231 */ /* 0x000fe40000000004 */
        /* <DEDUP_REMOVED lines=54> */
[----:B------:R-:W-:Y:S02]  /*4ca0*/  HFMA2 R10, R59, R10, R6 ;  /* 0x0000000a3b0a7231 */ /* 0x000fe40000000006 */
[----:B0-----:R-:W-:Y:S02]  /*4cb0*/  HFMA2 R75, R83, R16, R75 ;  /* 0x00000010534b7231 */ /* 0x001fe4000000004b */
[-C--:B------:R-:W-:Y:S02]  /*4cc0*/  HFMA2 R10, R96, R11.reuse, R10 ;  /* 0x0000000b600a7231 */ /* 0x080fe4000000000a */
        /* <DEDUP_REMOVED lines=10> */
[----:B------:R-:W-:Y:S02]  /*4d70*/  HADD2 R75, R75.H0_H0, R75.H1_H1 ;  /* 0x3000004b4b4b7230 */ /* 0x000fe40000000800 */
        /* <DEDUP_REMOVED lines=26> */
.L_x_3208:
[----:B------:R-:W-:Y:S01]  /*4f20*/  ISETP.GE.AND P1, PT, R26, R21, PT ;  /* 0x000000151a00720c */ /* 0x000fe20003f26270 */
[----:B------:R-:W-:Y:S01]  /*4f30*/  UIADD3 UR4, UPT, UPT, UR4, 0x40, URZ ;  /* 0x0000004004047890 */ /* 0x000fe2000fffe0ff */
[----:B------:R-:W-:Y:S01]  /*4f40*/  IADD3 R20, P2, PT, R20, 0x80, RZ ;  /* 0x0000008014147810 */ /* 0x000fe20007f5e0ff */
[----:B------:R-:W-:Y:S02]  /*4f50*/  @!P0 IMAD.MOV.U32 R28, RZ, RZ, R24 ;  /* 0x000000ffff1c8224 */ /* 0x000fe400078e0018 */
[----:B-----5:R-:W-:-:S04]  /*4f60*/  IMAD.WIDE R12, R23, 0x4, R2 ;  /* 0x00000004170c7825 */ /* 0x020fc800078e0202 */
[----:B------:R-:W-:-:S04]  /*4f70*/  IMAD.X R33, RZ, RZ, R33, P2 ;  /* 0x000000ffff217224 */ /* 0x000fc800010e0621 */
[----:B------:R-:W-:Y:S05]  /*4f80*/  @!P1 BRA `(.L_x_3209) ;  /* 0xffffffe400989947 */ /* 0x000fea000383ffff */
.L_x_3207:
[----:B------:R-:W-:-:S13]  /*4f90*/  ISETP.GT.AND P0, PT, R25, RZ, PT ;  /* 0x000000ff1900720c */ /* 0x000fda0003f04270 */
[----:B------:R-:W-:Y:S05]  /*4fa0*/  @!P0 EXIT ;  /* 0x000000000000894d */ /* 0x000fea0003800000 */
[----:B------:R-:W0:Y:S01]  /*4fb0*/  S2R R0, SR_CTAID.X ;  /* 0x0000000000007919 */ /* 0x000e220000002500 */
[----:B------:R-:W1:Y:S01]  /*4fc0*/  LDC.64 R4, c[0x0][0x3a0] ;  /* 0x0000e800ff047b82 */ /* 0x000e620000000a00 */
[----:B------:R-:W-:Y:S01]  /*4fd0*/  IMAD R3, R23, UR7, RZ ;  /* 0x0000000717037c24 */ /* 0x000fe2000f8e02ff */
[----:B------:R-:W0:Y:S02]  /*4fe0*/  S2R R7, SR_TID.X ;  /* 0x0000000000077919 */ /* 0x000e240000002100 */
[----:B0-----:R-:W-:-:S04]  /*4ff0*/  IMAD R0, R0, 0x40, R7 ;  /* 0x0000004000007824 */ /* 0x001fc800078e0207 */
[----:B------:R-:W-:-:S04]  /*5000*/  IMAD R0, R0, 0x2, R3 ;  /* 0x0000000200007824 */ /* 0x000fc800078e0203 */
[----:B------:R-:W-:-:S04]  /*5010*/  IMAD.SHL.U32 R3, R0, 0x2, RZ ;  /* 0x0000000200037824 */ /* 0x000fc800078e00ff */
[----:B-1----:R-:W-:-:S05]  /*5020*/  IMAD.WIDE R4, R3, 0x2, R4 ;  /* 0x0000000203047825 */ /* 0x002fca00078e0204 */
[----:B------:R0:W-:Y:S01]  /*5030*/  ATOM.E.ADD.F16x2.RN.STRONG.GPU P0, RZ, desc[UR8][R4.64], R36 ;  /* 0x8000002404ff79a2 */ /* 0x0001e2000c10e108 */
[----:B------:R-:W-:Y:S04]  /*5040*/  BSSY.RECONVERGENT B0, `(.L_x_3210) ;  /* 0x000000e000007945 */ /* 0x000fe80003800200 */
[----:B0-----:R-:W-:Y:S05]  /*5050*/  @P0 BRA `(.L_x_3211) ;  /* 0x0000000000300947 */ /* 0x001fea0003800000 */
[----:B------:R-:W0:Y:S02]  /*5060*/  QSPC.E.S P0, RZ, [R4] ;  /* 0x0000000004ff73aa */ /* 0x000e240000000500 */
[----:B0-----:R-:W-:Y:S05]  /*5070*/  @!P0 BRA `(.L_x_3212) ;  /* 0x00000000001c8947 */ /* 0x001fea0003800000 */
[----:B------:R-:W-:-:S05]  /*5080*/  IMAD.MOV.U32 R2, RZ, RZ, R4 ;  /* 0x000000ffff027224 */ /* 0x000fca00078e0004 */
[----:B------:R-:W-:-:S07]  /*5090*/  MOV R0, R2 ;  /* 0x0000000200007202 */ /* 0x000fce0000000f00 */
.L_x_3213:
[----:B------:R-:W0:Y:S02]  /*50a0*/  LDS R2, [R0] ;  /* 0x0000000000027984 */ /* 0x000e240000000800 */
[----:B0-----:R-:W-:-:S05]  /*50b0*/  HADD2 R3, R2, R36 ;  /* 0x0000002402037230 */ /* 0x001fca0000000000 */
[----:B------:R-:W0:Y:S02]  /*50c0*/  ATOMS.CAST.SPIN P0, [R0], R2, R3 ;  /* 0x000000020000758d */ /* 0x000e240001800003 */
[----:B0-----:R-:W-:Y:S05]  /*50d0*/  @!P0 BRA `(.L_x_3213) ;  /* 0xfffffffc00f08947 */ /* 0x001fea000383ffff */
[----:B------:R-:W-:Y:S05]  /*50e0*/  BRA `(.L_x_3211) ;  /* 0x00000000000c7947 */ /* 0x000fea0003800000 */
.L_x_3212:
[----:B------:R-:W2:Y:S02]  /*50f0*/  LD.E R0, desc[UR8][R4.64] ;  /* 0x0000000804007980 */ /* 0x000ea4000c101900 */
[----:B--2---:R-:W-:-:S05]  /*5100*/  IMAD.IADD R3, R36, 0x1, R0 ;  /* 0x0000000124037824 */ /* 0x004fca00078e0200 */
[----:B------:R0:W-:Y:S02]  /*5110*/  ST.E desc[UR8][R4.64], R3 ;  /* 0x0000000304007985 */ /* 0x0001e4000c101908 */
.L_x_3211:
[----:B------:R-:W-:Y:S05]  /*5120*/  BSYNC.RECONVERGENT B0 ;  /* 0x0000000000007941 */ /* 0x000fea0003800200 */
.L_x_3210:
[----:B------:R1:W-:Y:S01]  /*5130*/  ATOM.E.ADD.F16x2.RN.STRONG.GPU P0, RZ, desc[UR8][R4.64+0x4], R34 ;  /* 0x8000042204ff79a2 */ /* 0x0003e2000c10e108 */
[----:B------:R-:W-:Y:S04]  /*5140*/  BSSY.RECONVERGENT B0, `(.L_x_3214) ;  /* 0x000000e000007945 */ /* 0x000fe80003800200 */
[----:B-1----:R-:W-:Y:S05]  /*5150*/  @P0 BRA `(.L_x_3215) ;  /* 0x0000000000300947 */ /* 0x002fea0003800000 */
[----:B------:R-:W1:Y:S02]  /*5160*/  QSPC.E.S P0, RZ, [R4+0x4] ;  /* 0x0000040004ff73aa */ /* 0x000e640000000500 */
[----:B-1----:R-:W-:Y:S05]  /*5170*/  @!P0 BRA `(.L_x_3216) ;  /* 0x00000000001c8947 */ /* 0x002fea0003800000 */
[----:B------:R-:W-:-:S05]  /*5180*/  IMAD.MOV.U32 R2, RZ, RZ, R4 ;  /* 0x000000ffff027224 */ /* 0x000fca00078e0004 */
[----:B------:R-:W-:-:S07]  /*5190*/  MOV R0, R2 ;  /* 0x0000000200007202 */ /* 0x000fce0000000f00 */
.L_x_3217:
[----:B------:R-:W0:Y:S02]  /*51a0*/  LDS R2, [R0+0x4] ;  /* 0x0000040000027984 */ /* 0x000e240000000800 */
[----:B0-----:R-:W-:-:S05]  /*51b0*/  HFMA2 R3, R2, 1, 1, R34 ;  /* 0x3c003c0002037831 */ /* 0x001fca0000000022 */
[----:B------:R-:W0:Y:S02]  /*51c0*/  ATOMS.CAST.SPIN P0, [R0+0x4], R2, R3 ;  /* 0x000004020000758d */ /* 0x000e240001800003 */
[----:B0-----:R-:W-:Y:S05]  /*51d0*/  @!P0 BRA `(.L_x_3217) ;  /* 0xfffffffc00f08947 */ /* 0x001fea000383ffff */
[----:B------:R-:W-:Y:S05]  /*51e0*/  BRA `(.L_x_3215) ;  /* 0x00000000000c7947 */ /* 0x000fea0003800000 */
.L_x_3216:
[----:B------:R-:W0:Y:S02]  /*51f0*/  LD.E R0, desc[UR8][R4.64+0x4] ;  /* 0x0000040804007980 */ /* 0x000e24000c101900 */
[----:B0-----:R-:W-:-:S05]  /*5200*/  IMAD.IADD R3, R34, 0x1, R0 ;  /* 0x0000000122037824 */ /* 0x001fca00078e0200 */
[----:B------:R1:W-:Y:S02]  /*5210*/  ST.E desc[UR8][R4.64+0x4], R3 ;  /* 0x0000040304007985 */ /* 0x0003e4000c101908 */
.L_x_3215:
[----:B------:R-:W-:Y:S05]  /*5220*/  BSYNC.RECONVERGENT B0 ;  /* 0x0000000000007941 */ /* 0x000fea0003800200 */
.L_x_3214:
        /* <DEDUP_REMOVED lines=8> */
[----:B------:R-:W-:-:S05]  /*52b0*/  IMAD.MOV.U32 R2, RZ, RZ, R4 ;  /* 0x000000ffff027224 */ /* 0x000fca00078e0004 */
[----:B------:R-:W-:-:S07]  /*52c0*/  MOV R0, R2 ;  /* 0x0000000200007202 */ /* 0x000fce0000000f00 */
.L_x_3221:
[----:B------:R-:W0:Y:S02]  /*52d0*/  LDS R2, [R0] ;  /* 0x0000000000027984 */ /* 0x000e240000000800 */
[----:B0-----:R-:W-:-:S05]  /*52e0*/  HADD2 R3, R2, R27 ;  /* 0x0000001b02037230 */ /* 0x001fca0000000000 */
[----:B------:R-:W0:Y:S02]  /*52f0*/  ATOMS.CAST.SPIN P0, [R0], R2, R3 ;  /* 0x000000020000758d */ /* 0x000e240001800003 */
[----:B0-----:R-:W-:Y:S05]  /*5300*/  @!P0 BRA `(.L_x_3221) ;  /* 0xfffffffc00f08947 */ /* 0x001fea000383ffff */
[----:B------:R-:W-:Y:S05]  /*5310*/  BRA `(.L_x_3219) ;  /* 0x00000000000c7947 */ /* 0x000fea0003800000 */
.L_x_3220:
[----:B------:R-:W2:Y:S02]  /*5320*/  LD.E R0, desc[UR8][R4.64] ;  /* 0x0000000804007980 */ /* 0x000ea4000c101900 */
[----:B--2---:R-:W-:-:S05]  /*5330*/  IMAD.IADD R3, R27, 0x1, R0 ;  /* 0x000000011b037824 */ /* 0x004fca00078e0200 */
[----:B------:R0:W-:Y:S02]  /*5340*/  ST.E desc[UR8][R4.64], R3 ;  /* 0x0000000304007985 */ /* 0x0001e4000c101908 */
.L_x_3219:
[----:B------:R-:W-:Y:S05]  /*5350*/  BSYNC.RECONVERGENT B0 ;  /* 0x0000000000007941 */ /* 0x000fea0003800200 */
.L_x_3218:
[----:B------:R1:W-:Y:S02]  /*5360*/  ATOM.E.ADD.F16x2.RN.STRONG.GPU P0, RZ, desc[UR8][R4.64+0x4], R29 ;  /* 0x8000041d04ff79a2 */ /* 0x0003e4000c10e108 */
[----:B-1----:R-:W-:Y:S05]  /*5370*/  @P0 EXIT ;  /* 0x000000000000094d */ /* 0x002fea0003800000 */
[----:B------:R-:W1:Y:S02]  /*5380*/  QSPC.E.S P0, RZ, [R4+0x4] ;  /* 0x0000040004ff73aa */ /* 0x000e640000000500 */
[----:B-1----:R-:W-:Y:S05]  /*5390*/  @!P0 BRA `(.L_x_3222) ;  /* 0x00000000001c8947 */ /* 0x002fea0003800000 */
[----:B------:R-:W-:-:S05]  /*53a0*/  IMAD.MOV.U32 R2, RZ, RZ, R4 ;  /* 0x000000ffff027224 */ /* 0x000fca00078e0004 */
[----:B------:R-:W-:-:S07]  /*53b0*/  MOV R0, R2 ;  /* 0x0000000200007202 */ /* 0x000fce0000000f00 */
.L_x_3223:
[----:B------:R-:W0:Y:S02]  /*53c0*/  LDS R2, [R0+0x4] ;  /* 0x0000040000027984 */ /* 0x000e240000000800 */
[----:B0-----:R-:W-:-:S05]  /*53d0*/  HFMA2 R3, R2, 1, 1, R29 ;  /* 0x3c003c0002037831 */ /* 0x001fca000000001d */
[----:B------:R-:W0:Y:S02]  /*53e0*/  ATOMS.CAST.SPIN P0, [R0+0x4], R2, R3 ;  /* 0x000004020000758d */ /* 0x000e240001800003 */
[----:B0-----:R-:W-:Y:S05]  /*53f0*/  @!P0 BRA `(.L_x_3223) ;  /* 0xfffffffc00f08947 */ /* 0x001fea000383ffff */
[----:B------:R-:W-:Y:S05]  /*5400*/  EXIT ;  /* 0x000000000000794d */ /* 0x000fea0003800000 */
.L_x_3222:
[----:B------:R-:W0:Y:S02]  /*5410*/  LD.E R0, desc[UR8][R4.64+0x4] ;  /* 0x0000040804007980 */ /* 0x000e24000c101900 */
[----:B0-----:R-:W-:-:S05]  /*5420*/  IMAD.IADD R3, R29, 0x1, R0 ;  /* 0x000000011d037824 */ /* 0x001fca00078e0200 */
[----:B------:R-:W-:Y:S01]  /*5430*/  ST.E desc[UR8][R4.64+0x4], R3 ;  /* 0x0000040304007985 */ /* 0x000fe2000c101908 */
[----:B------:R-:W-:Y:S05]  /*5440*/  EXIT ;  /* 0x000000000000794d */ /* 0x000fea0003800000 */
.L_x_3224:
        /* <DEDUP_REMOVED lines=11> */
.L_x_4522:


//--------------------- .text._Z23gemm_half_q_half_kernelILi2ELi38ELb0ELb0ELi64EEvPK6__halfPKjS4_S2_PS0_iiiiPKtS7_iiiiiibS2_i --------------------------
	.section	.text._Z23gemm_half_q_half_kernelILi2ELi38ELb0ELb0ELi64EEvPK6__halfPKjS4_S2_PS0_iiiiPKtS7_iiiiiibS2_i,"ax",@progbits
	.align	128
        .global         _Z23gemm_half_q_half_kernelILi2ELi38ELb0ELb0ELi64EEvPK6__halfPKjS4_S2_PS0_iiiiPKtS7_iiiiiibS2_i
        .type           _Z23gemm_half_q_half_kernelILi2ELi38ELb0ELb0ELi64EEvPK6__halfPKjS4_S2_PS0_iiiiPKtS7_iiiiiibS2_i,@function
        .size           _Z23gemm_half_q_half_kernelILi2ELi38ELb0ELb0ELi64EEvPK6__halfPKjS4_S2_PS0_iiiiPKtS7_iiiiiibS2_i,(.L_x_4523 - _Z23gemm_half_q_half_kernelILi2ELi38ELb0ELb0ELi64EEvPK6__halfPKjS4_S2_PS0_iiiiPKtS7_iiiiiibS2_i)
        .other          _Z23gemm_half_q_half_kernelILi2ELi38ELb0ELb0ELi64EEvPK6__halfPKjS4_S2_PS0_iiiiPKtS7_iiiiiibS2_i,@"STO_CUDA_ENTRY STV_DEFAULT"
_Z23gemm_half_q_half_kernelILi2ELi38ELb0ELb0ELi64EEvPK6__halfPKjS4_S2_PS0_iiiiPKtS7_iiiiiibS2_i:
.text._Z23gemm_half_q_half_kernelILi2ELi38ELb0ELb0ELi64EEvPK6__halfPKjS4_S2_PS0_iiiiPKtS7_iiiiiibS2_i:
[----:B------:R-:W0:Y:S01]  /*0000*/  LDC R1, c[0x0][0x37c] ;  /* 0x0000df00ff017b82 */ /* 0x000e220000000800 */
[----:B------:R-:W1:Y:S07]  /*0010*/  S2R R13, SR_CTAID.Z ;  /* 0x00000000000d7919 */ /* 0x000e6e0000002700 */
[----:B------:R-:W2:Y:S01]  /*0020*/  LDC R4, c[0x0][0x3a8] ;  /* 0x0000ea00ff047b82 */ /* 0x000ea20000000800 */
[----:B------:R-:W3:Y:S01]  /*0030*/  LDCU.64 UR8, c[0x0][0x358] ;  /* 0x00006b00ff0877ac */ /* 0x000ee20008000a00 */
[----:B------:R-:W-:Y:S01]  /*0040*/  BSSY.RECONVERGENT B0, `(.L_x_3225) ;  /* 0x00000c3000007945 */ /* 0x000fe20003800200 */
[----:B------:R-:W2:Y:S01]  /*0050*/  S2R R21, SR_CTAID.Y ;  /* 0x0000000000157919 */ /* 0x000ea20000002600 */
[----:B0-----:R-:W-:Y:S01]  /*0060*/  VIADD R1, R1, 0xfffffff0 ;  /* 0xfffffff001017836 */ /* 0x001fe20000000000 */
[----:B------:R-:W0:Y:S03]  /*0070*/  S2R R0, SR_TID.X ;  /* 0x0000000000007919 */ /* 0x000e260000002100 */
[----:B------:R-:W4:Y:S08]  /*0080*/  LDC R2, c[0x0][0x3b0] ;  /* 0x0000ec00ff027b82 */ /* 0x000f300000000800 */
[----:B------:R-:W5:Y:S01]  /*0090*/  S2UR UR4, SR_CTAID.X ;  /* 0x00000000000479c3 */ /* 0x000f620000002500 */
[----:B-1----:R-:W-:-:S02]  /*00a0*/  IMAD.SHL.U32 R7, R13, 0x40, RZ ;  /* 0x000000400d077824 */ /* 0x002fc400078e00ff */
[----:B--2---:R-:W-:-:S03]  /*00b0*/  IMAD R4, R21, -0x2, R4 ;  /* 0xfffffffe15047824 */ /* 0x004fc600078e0204 */
[C---:B----4-:R-:W-:Y:S01]  /*00c0*/  VIADDMNMX R6, R7.reuse, 0x40, R2, PT ;  /* 0x0000004007067846 */ /* 0x050fe20003800102 */
[----:B0-----:R-:W-:Y:S01]  /*00d0*/  IMAD.IADD R5, R7, 0x1, R0 ;  /* 0x0000000107057824 */ /* 0x001fe200078e0200 */
[C---:B------:R-:W-:Y:S01]  /*00e0*/  ISETP.GE.AND P0, PT, R4.reuse, 0x1, PT ;  /* 0x000000010400780c */ /* 0x040fe20003f06270 */
[----:B-----5:R-:W-:Y:S01]  /*00f0*/  USHF.L.U32 UR4, UR4, 0x8, URZ ;  /* 0x0000000804047899 */ /* 0x020fe200080006ff */
[----:B------:R-:W-:Y:S02]  /*0100*/  VIMNMX R3, PT, PT, R4, 0x2, PT ;  /* 0x0000000204037848 */ /* 0x000fe40003fe0100 */
        /* <DEDUP_REMOVED lines=12> */
[----:B------:R-:W-:-:S04]  /*01d0*/  IMAD R10, R21, R2, RZ ;  /* 0x00000002150a7224 */ /* 0x000fc800078e02ff */
[----:B------:R-:W-:-:S05]  /*01e0*/  IMAD.SHL.U32 R14, R10, 0x2, RZ ;  /* 0x000000020a0e7824 */ /* 0x000fca00078e00ff */
        /* <DEDUP_REMOVED lines=14> */
[----:B------:R-:W-:Y:S01]  /*02d0*/  IMAD.MOV R10, RZ, RZ, -R12 ;  /* 0x000000ffff0a7224 */ /* 0x000fe200078e0a0c */
[----:B------:R-:W-:-:S04]  /*02e0*/  PLOP3.LUT P0, PT, PT, PT, PT, 0x80, 0x8 ;  /* 0x000000000008781c */ /* 0x000fc80003f0f070 */
[----:B------:R-:W-:-:S13]  /*02f0*/  ISETP.GT.AND P1, PT, R10, 0x3, PT ;  /* 0x000000030a00780c */ /* 0x000fda0003f24270 */
[----:B------:R-:W-:Y:S05]  /*0300*/  @!P1 BRA `(.L_x_3229) ;  /* 0x0000000000849947 */ /* 0x000fea0003800000 */
[----:B------:R-:W-:-:S13]  /*0310*/  PLOP3.LUT P0, PT, PT, PT, PT, 0x8, 0x80 ;  /* 0x000000000080781c */ /* 0x000fda0003f0e170 */
.L_x_3230:
[----:B------:R-:W-:Y:S01]  /*0320*/  IADD3 R11, P1, PT, R5, R9, RZ ;  /* 0x00000009050b7210 */ /* 0x000fe20007f3e0ff */
[----:B------:R-:W-:-:S03]  /*0330*/  IMAD.IADD R14, R9, 0x1, R2 ;  /* 0x00000001090e7824 */ /* 0x000fc600078e0202 */
[----:B------:R-:W-:Y:S01]  /*0340*/  LEA.HI.X.SX32 R16, R9, RZ, 0x1, P1 ;  /* 0x000000ff09107211 */ /* 0x000fe200008f0eff */
[C-C-:B------:R-:W-:Y:S01]  /*0350*/  IMAD.IADD R9, R14.reuse, 0x1, R2.reuse ;  /* 0x000000010e097824 */ /* 0x140fe200078e0202 */
[----:B------:R-:W-:Y:S02]  /*0360*/  LEA R10, P1, R11, UR6, 0x1 ;  /* 0x000000060b0a7c11 */ /* 0x000fe4000f8208ff */
[----:B------:R-:W-:Y:S01]  /*0370*/  IADD3 R15, P2, PT, R5, R14, RZ ;  /* 0x0000000e050f7210 */ /* 0x000fe20007f5e0ff */
[----:B------:R-:W-:Y:S01]  /*0380*/  IMAD.IADD R22, R9, 0x1, R2 ;  /* 0x0000000109167824 */ /* 0x000fe200078e0202 */
[----:B------:R-:W-:Y:S02]  /*0390*/  LEA.HI.X R11, R11, UR7, R16, 0x1, P1 ;  /* 0x000000070b0b7c11 */ /* 0x000fe400088f0c10 */
[----:B------:R-:W-:Y:S02]  /*03a0*/  LEA.HI.X.SX32 R18, R14, RZ, 0x1, P2 ;  /* 0x000000ff0e127211 */ /* 0x000fe400010f0eff */
[----:B------:R-:W-:-:S02]  /*03b0*/  LEA R14, P1, R15, UR6, 0x1 ;  /* 0x000000060f0e7c11 */ /* 0x000fc4000f8208ff */
[C---:B------:R-:W-:Y:S01]  /*03c0*/  IADD3 R17, P3, PT, R5.reuse, R9, RZ ;  /* 0x0000000905117210 */ /* 0x040fe20007f7e0ff */
[----:B------:R-:W2:Y:S01]  /*03d0*/  LDG.E.U16.CONSTANT R11, desc[UR8][R10.64] ;  /* 0x000000080a0b7981 */ /* 0x000ea2000c1e9500 */
[----:B------:R-:W-:Y:S02]  /*03e0*/  IADD3 R19, P4, PT, R5, R22, RZ ;  /* 0x0000001605137210 */ /* 0x000fe40007f9e0ff */
[----:B------:R-:W-:Y:S02]  /*03f0*/  LEA.HI.X R15, R15, UR7, R18, 0x1, P1 ;  /* 0x000000070f0f7c11 */ /* 0x000fe400088f0c12 */
[----:B------:R-:W-:Y:S02]  /*0400*/  LEA.HI.X.SX32 R26, R9, RZ, 0x1, P3 ;  /* 0x000000ff091a7211 */ /* 0x000fe400018f0eff */
[----:B------:R-:W-:Y:S02]  /*0410*/  LEA R16, P2, R17, UR6, 0x1 ;  /* 0x0000000611107c11 */ /* 0x000fe4000f8408ff */
[----:B------:R-:W-:Y:S01]  /*0420*/  LEA.HI.X.SX32 R24, R22, RZ, 0x1, P4 ;  /* 0x000000ff16187211 */ /* 0x000fe200020f0eff */
[----:B------:R-:W3:Y:S01]  /*0430*/  LDG.E.U16.CONSTANT R15, desc[UR8][R14.64] ;  /* 0x000000080e0f7981 */ /* 0x000ee2000c1e9500 */
[----:B------:R-:W-:-:S02]  /*0440*/  LEA R18, P1, R19, UR6, 0x1 ;  /* 0x0000000613127c11 */ /* 0x000fc4000f8208ff */
[----:B------:R-:W-:Y:S02]  /*0450*/  LEA.HI.X R17, R17, UR7, R26, 0x1, P2 ;  /* 0x0000000711117c11 */ /* 0x000fe400090f0c1a */
[----:B------:R-:W-:-:S04]  /*0460*/  LEA.HI.X R19, R19, UR7, R24, 0x1, P1 ;  /* 0x0000000713137c11 */ /* 0x000fc800088f0c18 */
[----:B------:R-:W4:Y:S04]  /*0470*/  LDG.E.U16.CONSTANT R17, desc[UR8][R16.64] ;  /* 0x0000000810117981 */ /* 0x000f28000c1e9500 */
[----:B------:R-:W5:Y:S01]  /*0480*/  LDG.E.U16.CONSTANT R19, desc[UR8][R18.64] ;  /* 0x0000000812137981 */ /* 0x000f62000c1e9500 */
[----:B------:R-:W-:-:S05]  /*0490*/  VIADD R12, R12, 0x4 ;  /* 0x000000040c0c7836 */ /* 0x000fca0000000000 */
[----:B------:R-:W-:Y:S02]  /*04a0*/  ISETP.GE.AND P1, PT, R12, -0x3, PT ;  /* 0xfffffffd0c00780c */ /* 0x000fe40003f26270 */
[----:B------:R-:W-:Y:S01]  /*04b0*/  IADD3 R9, PT, PT, R22, R2, RZ ;  /* 0x0000000216097210 */ /* 0x000fe20007ffe0ff */
[----:B--2---:R-:W-:Y:S04]  /*04c0*/  STS.U16 [R20], R11 ;  /* 0x0000000b14007388 */ /* 0x004fe80000000400 */
[----:B---3--:R-:W-:Y:S04]  /*04d0*/  STS.U16 [R20+0x80], R15 ;  /* 0x0000800f14007388 */ /* 0x008fe80000000400 */
[----:B----4-:R-:W-:Y:S04]  /*04e0*/  STS.U16 [R20+0x100], R17 ;  /* 0x0001001114007388 */ /* 0x010fe80000000400 */
[----:B-----5:R0:W-:Y:S02]  /*04f0*/  STS.U16 [R20+0x180], R19 ;  /* 0x0001801314007388 */ /* 0x0201e40000000400 */
[----:B0-----:R-:W-:Y:S01]  /*0500*/  VIADD R20, R20, 0x200 ;  /* 0x0000020014147836 */ /* 0x001fe20000000000 */
[----:B------:R-:W-:Y:S06]  /*0510*/  @!P1 BRA `(.L_x_3230) ;  /* 0xfffffffc00809947 */ /* 0x000fec000383ffff */
.L_x_3229:
        /* <DEDUP_REMOVED lines=19> */
[----:B0-----:R-:W-:-:S07]  /*0650*/  IADD3 R20, PT, PT, R20, 0x100, RZ ;  /* 0x0000010014147810 */ /* 0x001fce0007ffe0ff */
.L_x_3231:
[----:B------:R-:W-:-:S13]  /*0660*/  ISETP.EQ.AND P1, PT, R12, RZ, PT ;  /* 0x000000ff0c00720c */ /* 0x000fda0003f22270 */
[----:B------:R-:W-:Y:S05]  /*0670*/  @!P0 BRA P1, `(.L_x_3226) ;  /* 0x00000004007c8947 */ /* 0x000fea0000800000 */
.L_x_3228:
[----:B------:R-:W-:-:S04]  /*0680*/  IADD3 R11, P0, PT, R5, R9, RZ ;  /* 0x00000009050b7210 */ /* 0x000fc80007f1e0ff */
[----:B------:R-:W-:Y:S02]  /*0690*/  LEA.HI.X.SX32 R14, R9, RZ, 0x1, P0 ;  /* 0x000000ff090e7211 */ /* 0x000fe400000f0eff */
[----:B------:R-:W-:-:S04]  /*06a0*/  LEA R10, P0, R11, UR6, 0x1 ;  /* 0x000000060b0a7c11 */ /* 0x000fc8000f8008ff */
[----:B------:R-:W-:-:S06]  /*06b0*/  LEA.HI.X R11, R11, UR7, R14, 0x1, P0 ;  /* 0x000000070b0b7c11 */ /* 0x000fcc00080f0c0e */
[----:B------:R-:W2:Y:S01]  /*06c0*/  LDG.E.U16.CONSTANT R11, desc[UR8][R10.64] ;  /* 0x000000080a0b7981 */ /* 0x000ea2000c1e9500 */
[----:B------:R-:W-:Y:S02]  /*06d0*/  VIADD R12, R12, 0x1 ;  /* 0x000000010c0c7836 */ /* 0x000fe40000000000 */
[----:B------:R-:W-:-:S03]  /*06e0*/  IMAD.IADD R9, R9, 0x1, R2 ;  /* 0x0000000109097824 */ /* 0x000fc600078e0202 */
[----:B------:R-:W-:Y:S01]  /*06f0*/  ISETP.NE.AND P0, PT, R12, RZ, PT ;  /* 0x000000ff0c00720c */ /* 0x000fe20003f05270 */
[----:B--2---:R0:W-:Y:S02]  /*0700*/  STS.U16 [R20], R11 ;  /* 0x0000000b14007388 */ /* 0x0041e40000000400 */
[----:B0-----:R-:W-:-:S10]  /*0710*/  VIADD R20, R20, 0x80 ;  /* 0x0000008014147836 */ /* 0x001fd40000000000 */
[----:B------:R-:W-:Y:S05]  /*0720*/  @P0 BRA `(.L_x_3228) ;  /* 0xfffffffc00d40947 */ /* 0x000fea000383ffff */
[----:B------:R-:W-:Y:S05]  /*0730*/  BRA `(.L_x_3226) ;  /* 0x00000004004c7947 */ /* 0x000fea0003800000 */
.L_x_3227:
[----:B------:R-:W-:-:S04]  /*0740*/  LEA R10, P0, R5, UR10, 0x1 ;  /* 0x0000000a050a7c11 */ /* 0x000fc8000f8008ff */
[----:B------:R-:W-:Y:S02]  /*0750*/  LEA.HI.X R11, R5, UR11, RZ, 0x1, P0 ;  /* 0x0000000b050b7c11 */ /* 0x000fe400080f0cff */
[----:B------:R-:W-:Y:S01]  /*0760*/  VIMNMX R12, PT, PT, R3, 0x1, !PT ;  /* 0x00000001030c7848 */ /* 0x000fe20007fe0100 */
[----:B------:R-:W-:Y:S01]  /*0770*/  IMAD R20, R21, R2, RZ ;  /* 0x0000000215147224 */ /* 0x000fe200078e02ff */
[----:B------:R-:W0:Y:S01]  /*0780*/  LDCU.64 UR10, c[0x0][0x380] ;  /* 0x00007000ff0a77ac */ /* 0x000e220008000a00 */
[----:B------:R1:W5:Y:S02]  /*0790*/  LDG.E.U16.CONSTANT R5, desc[UR8][R10.64] ;  /* 0x000000080a057981 */ /* 0x000364000c1e9500 */
[----:B------:R-:W-:Y:S02]  /*07a0*/  IMAD.MOV R12, RZ, RZ, -R12 ;  /* 0x000000ffff0c7224 */ /* 0x000fe400078e0a0c */
[----:B------:R-:W-:-:S03]  /*07b0*/  IMAD.SHL.U32 R20, R20, 0x2, RZ ;  /* 0x0000000214147824 */ /* 0x000fc600078e00ff */
        /* <DEDUP_REMOVED lines=9> */
.L_x_3234:
[----:B-----5:R-:W-:Y:S01]  /*0850*/  IADD3 R11, P1, PT, R5, R20, RZ ;  /* 0x00000014050b7210 */ /* 0x020fe20007f3e0ff */
[----:B------:R-:W-:-:S03]  /*0860*/  IMAD.IADD R14, R20, 0x1, R2 ;  /* 0x00000001140e7824 */ /* 0x000fc600078e0202 */
[----:B------:R-:W-:Y:S01]  /*0870*/  LEA.HI.X.SX32 R20, R20, RZ, 0x1, P1 ;  /* 0x000000ff14147211 */ /* 0x000fe200008f0eff */
[C---:B------:R-:W-:Y:S01]  /*0880*/  IMAD.IADD R15, R14.reuse, 0x1, R2 ;  /* 0x000000010e0f7824 */ /* 0x040fe200078e0202 */
[----:B0-----:R-:W-:Y:S02]  /*0890*/  LEA R10, P1, R11, UR6, 0x1 ;  /* 0x000000060b0a7c11 */ /* 0x001fe4000f8208ff */
[----:B------:R-:W-:Y:S02]  /*08a0*/  IADD3 R18, P2, PT, R5, R14, RZ ;  /* 0x0000000e05127210 */ /* 0x000fe40007f5e0ff */
[----:B------:R-:W-:Y:S01]  /*08b0*/  LEA.HI.X R11, R11, UR7, R20, 0x1, P1 ;  /* 0x000000070b0b7c11 */ /* 0x000fe200088f0c14 */
[----:B------:R-:W-:Y:S01]  /*08c0*/  IMAD.IADD R20, R15, 0x1, R2 ;  /* 0x000000010f147824 */ /* 0x000fe200078e0202 */
[----:B------:R-:W-:Y:S02]  /*08d0*/  IADD3 R17, P3, PT, R5, R15, RZ ;  /* 0x0000000f05117210 */ /* 0x000fe40007f7e0ff */
[----:B------:R-:W-:Y:S01]  /*08e0*/  LEA.HI.X.SX32 R23, R14, RZ, 0x1, P2 ;  /* 0x000000ff0e177211 */ /* 0x000fe200010f0eff */
[----:B------:R-:W2:Y:S01]  /*08f0*/  LDG.E.U16.CONSTANT R10, desc[UR8][R10.64] ;  /* 0x000000080a0a7981 */ /* 0x000ea2000c1e9500 */
[----:B------:R-:W-:-:S02]  /*0900*/  LEA R14, P1, R18, UR6, 0x1 ;  /* 0x00000006120e7c11 */ /* 0x000fc4000f8208ff */
[----:B------:R-:W-:Y:S02]  /*0910*/  IADD3 R19, P4, PT, R5, R20, RZ ;  /* 0x0000001405137210 */ /* 0x000fe40007f9e0ff */
[----:B------:R-:W-:Y:S02]  /*0920*/  LEA.HI.X.SX32 R24, R15, RZ, 0x1, P3 ;  /* 0x000000ff0f187211 */ /* 0x000fe400018f0eff */
[----:B------:R-:W-:Y:S02]  /*0930*/  LEA.HI.X R15, R18, UR7, R23, 0x1, P1 ;  /* 0x00000007120f7c11 */ /* 0x000fe400088f0c17 */
[----:B------:R-:W-:Y:S02]  /*0940*/  LEA R16, P2, R17, UR6, 0x1 ;  /* 0x0000000611107c11 */ /* 0x000fe4000f8408ff */
[----:B------:R-:W-:Y:S01]  /*0950*/  LEA.HI.X.SX32 R22, R20, RZ, 0x1, P4 ;  /* 0x000000ff14167211 */ /* 0x000fe200020f0eff */
[----:B------:R-:W3:Y:S01]  /*0960*/  LDG.E.U16.CONSTANT R14, desc[UR8][R14.64] ;  /* 0x000000080e0e7981 */ /* 0x000ee2000c1e9500 */
[----:B------:R-:W-:-:S02]  /*0970*/  LEA R18, P1, R19, UR6, 0x1 ;  /* 0x0000000613127c11 */ /* 0x000fc4000f8208ff */
[----:B------:R-:W-:Y:S02]  /*0980*/  LEA.HI.X R17, R17, UR7, R24, 0x1, P2 ;  /* 0x0000000711117c11 */ /* 0x000fe400090f0c18 */
[----:B------:R-:W-:-:S03]  /*0990*/  LEA.HI.X R19, R19, UR7, R22, 0x1, P1 ;  /* 0x0000000713137c11 */ /* 0x000fc600088f0c16 */
        /* <DEDUP_REMOVED lines=9> */
[----:B0-----:R-:W-:Y:S01]  /*0a30*/  IADD3 R9, PT, PT, R9, 0x200, RZ ;  /* 0x0000020009097810 */ /* 0x001fe20007ffe0ff */
[----:B------:R-:W-:Y:S06]  /*0a40*/  @!P1 BRA `(.L_x_3234) ;  /* 0xfffffffc00809947 */ /* 0x000fec000383ffff */
.L_x_3233:
        /* <DEDUP_REMOVED lines=12> */
[----:B------:R-:W-:-:S03]  /*0b10*/  LEA.HI.X R15, R15, UR7, R18, 0x1, P1 ;  /* 0x000000070f0f7c11 */ /* 0x000fc600088f0c12 */
        /* <DEDUP_REMOVED lines=8> */
.L_x_3235:
[----:B------:R-:W-:-:S13]  /*0ba0*/  ISETP.NE.OR P0, PT, R12, RZ, P0 ;  /* 0x000000ff0c00720c */ /* 0x000fda0000705670 */
[----:B------:R-:W-:Y:S05]  /*0bb0*/  @!P0 BRA `(.L_x_3226) ;  /* 0x00000000002c8947 */ /* 0x000fea0003800000 */
.L_x_3232:
[----:B-----5:R-:W-:-:S04]  /*0bc0*/  IADD3 R11, P0, PT, R5, R20, RZ ;  /* 0x00000014050b7210 */ /* 0x020fc80007f1e0ff */
        /* <DEDUP_REMOVED lines=8> */
[----:B0-----:R-:W-:-:S10]  /*0c50*/  VIADD R9, R9, 0x80 ;  /* 0x0000008009097836 */ /* 0x001fd40000000000 */
[----:B------:R-:W-:Y:S05]  /*0c60*/  @P0 BRA `(.L_x_3232) ;  /* 0xfffffffc00d40947 */ /* 0x000fea000383ffff */
.L_x_3226:
[----:B------:R-:W-:Y:S05]  /*0c70*/  BSYNC.RECONVERGENT B0 ;  /* 0x0000000000007941 */ /* 0x000fea0003800200 */
.L_x_3225:
[----:B------:R-:W1:Y:S02]  /*0c80*/  LDCU UR5, c[0x0][0x3ac] ;  /* 0x00007580ff0577ac */ /* 0x000e640008000800 */
[----:B-1---5:R-:W-:-:S05]  /*0c90*/  IMAD.U32 R5, RZ, RZ, UR5 ;  /* 0x00000005ff057e24 */ /* 0x022fca000f8e00ff */
        /* <DEDUP_REMOVED lines=8> */
[----:B------:R-:W-:-:S05]  /*0d20*/  VIMNMX R3, PT, PT, R3, 0x1, !PT ;  /* 0x0000000103037848 */ /* 0x000fca0007fe0100 */
[----:B------:R-:W-:Y:S02]  /*0d30*/  IMAD.MOV R9, RZ, RZ, -R3 ;  /* 0x000000ffff097224 */ /* 0x000fe400078e0a03 */
[----:B------:R-:W-:-:S03]  /*0d40*/  IMAD R3, R21, R5, RZ ;  /* 0x0000000515037224 */ /* 0x000fc600078e02ff */
[----:B------:R-:W-:Y:S02]  /*0d50*/  ISETP.GE.AND P0, PT, R9, RZ, PT ;  /* 0x000000ff0900720c */ /* 0x000fe40003f06270 */
[----:B------:R-:W-:-:S05]  /*0d60*/  LEA R3, R3, UR4, 0x1 ;  /* 0x0000000403037c11 */ /* 0x000fca000f8e08ff */
[----:B------:R-:W-:-:S06]  /*0d70*/  IMAD R3, R0, 0x4, R3 ;  /* 0x0000000400037824 */ /* 0x000fcc00078e0203 */
[----:B------:R-:W-:Y:S05]  /*0d80*/  @P0 BRA `(.L_x_3237) ;  /* 0x00000000008c0947 */ /* 0x000fea0003800000 */
[----:B------:R-:W-:Y:S02]  /*0d90*/  IADD3 R10, PT, PT, RZ, -R9, RZ ;  /* 0x80000009ff0a7210 */ /* 0x000fe40007ffe0ff */
[----:B------:R-:W-:Y:S02]  /*0da0*/  PLOP3.LUT P0, PT, PT, PT, PT, 0x80, 0x8 ;  /* 0x000000000008781c */ /* 0x000fe40003f0f070 */
[----:B------:R-:W-:-:S13]  /*0db0*/  ISETP.GT.AND P1, PT, R10, 0x3, PT ;  /* 0x000000030a00780c */ /* 0x000fda0003f24270 */
[----:B------:R-:W-:Y:S05]  /*0dc0*/  @!P1 BRA `(.L_x_3238) ;  /* 0x0000000000449947 */ /* 0x000fea0003800000 */
[----:B------:R-:W0:Y:S01]  /*0dd0*/  LDC.64 R20, c[0x0][0x3a0] ;  /* 0x0000e800ff147b82 */ /* 0x000e220000000a00 */
[----:B------:R-:W-:-:S13]  /*0de0*/  PLOP3.LUT P0, PT, PT, PT, PT, 0x8, 0x80 ;  /* 0x000000000080781c */ /* 0x000fda0003f0e170 */
.L_x_3239:
        /* <DEDUP_REMOVED lines=15> */
.L_x_3238:
[----:B------:R-:W-:-:S04]  /*0ee0*/  IADD3 R10, PT, PT, RZ, -R9, RZ ;  /* 0x80000009ff0a7210 */ /* 0x000fc80007ffe0ff */
        /* <DEDUP_REMOVED lines=11> */
.L_x_3240:
[----:B------:R-:W-:-:S13]  /*0fa0*/  ISETP.NE.OR P0, PT, R9, RZ, P0 ;  /* 0x000000ff0900720c */ /* 0x000fda0000705670 */
[----:B------:R-:W-:Y:S05]  /*0fb0*/  @!P0 BRA `(.L_x_3236) ;  /* 0x00000000001c8947 */ /* 0x000fea0003800000 */
.L_x_3237:
[----:B0-----:R-:W0:Y:S02]  /*0fc0*/  LDC.64 R10, c[0x0][0x3a0] ;  /* 0x0000e800ff0a7b82 */ /* 0x001e240000000a00 */
.L_x_3241:
[----:B0-----:R-:W-:-:S04]  /*0fd0*/  IMAD.WIDE R14, R3, 0x2, R10 ;  /* 0x00000002030e7825 */ /* 0x001fc800078e020a */
[----:B------:R-:W-:Y:S01]  /*0fe0*/  VIADD R9, R9, 0x1 ;  /* 0x0000000109097836 */ /* 0x000fe20000000000 */
[----:B------:R1:W-:Y:S01]  /*0ff0*/  STG.E.64 desc[UR8][R14.64], RZ ;  /* 0x000000ff0e007986 */ /* 0x0003e2000c101b08 */
[----:B------:R-:W-:-:S03]  /*1000*/  IMAD.IADD R3, R3, 0x1, R5 ;  /* 0x0000000103037824 */ /* 0x000fc600078e0205 */
[----:B------:R-:W-:-:S13]  /*1010*/  ISETP.NE.AND P0, PT, R9, RZ, PT ;  /* 0x000000ff0900720c */ /* 0x000fda0003f05270 */
[----:B-1----:R-:W-:Y:S05]  /*1020*/  @P0 BRA `(.L_x_3241) ;  /* 0xfffffffc00e80947 */ /* 0x002fea000383ffff */
.L_x_3236:
        /* <DEDUP_REMOVED lines=14> */
[----:B------:R-:W-:-:S07]  /*1110*/  SHF.R.S32.HI R9, RZ, 0x3, R9 ;  /* 0x00000003ff097819 */ /* 0x000fce0000011409 */
.L_x_3243:
[----:B01----:R-:W0:Y:S01]  /*1120*/  LDC.64 R10, c[0x0][0x390] ;  /* 0x0000e400ff0a7b82 */ /* 0x003e220000000a00 */
[----:B-----5:R-:W-:-:S04]  /*1130*/  IMAD.IADD R20, R3, 0x1, R12 ;  /* 0x0000000103147824 */ /* 0x020fc800078e020c */
        /* <DEDUP_REMOVED lines=28> */
[C---:B------:R-:W-:Y:S01]  /*1300*/  LEA R10, R12.reuse, R1, 0x3 ;  /* 0x000000010c0a7211 */ /* 0x040fe200078e18ff */
[----:B------:R-:W-:-:S03]  /*1310*/  VIADD R12, R12, 0x1 ;  /* 0x000000010c0c7836 */ /* 0x000fc60000000000 */
[----:B------:R-:W-:Y:S01]  /*1320*/  IADD3 R11, PT, PT, R22, 0x1, R11 ;  /* 0x00000001160b7810 */ /* 0x000fe20007ffe00b */
[----:B------:R-:W0:Y:S01]  /*1330*/  I2F.F16 R26, R26 ;  /* 0x0000001a001a7306 */ /* 0x000e220000200c00 */
[----:B----4-:R-:W-:-:S05]  /*1340*/  IMAD.IADD R17, R28, 0x1, R17 ;  /* 0x000000011c117824 */ /* 0x010fca00078e0211 */
[----:B------:R-:W-:Y:S02]  /*1350*/  ISETP.GE.AND P0, PT, R17, R6, PT ;  /* 0x000000061100720c */ /* 0x000fe40003f06270 */
        /* <DEDUP_REMOVED lines=8> */
.L_x_3242:
[----:B-1----:R0:W5:Y:S01]  /*13e0*/  LDL.64 R10, [R1] ;  /* 0x00000000010a7983 */ /* 0x0021620000100a00 */
[----:B------:R-:W1:Y:S01]  /*13f0*/  LDCU UR4, c[0x0][0x3c8] ;  /* 0x00007900ff0477ac */ /* 0x000e620008000800 */
[----:B------:R-:W-:Y:S02]  /*1400*/  HFMA2 R20, -RZ, RZ, 0, 0 ;  /* 0x00000000ff147431 */ /* 0x000fe400000001ff */
[----:B------:R-:W-:Y:S01]  /*1410*/  IMAD.MOV.U32 R9, RZ, RZ, RZ ;  /* 0x000000ffff097224 */ /* 0x000fe200078e00ff */
[----:B------:R-:W2:Y:S01]  /*1420*/  LDCU UR10, c[0x0][0x3cc] ;  /* 0x00007980ff0a77ac */ /* 0x000ea20008000800 */
[----:B------:R-:W-:Y:S02]  /*1430*/  IMAD.MOV.U32 R18, RZ, RZ, RZ ;  /* 0x000000ffff127224 */ /* 0x000fe400078e00ff */
        /* <DEDUP_REMOVED lines=10> */
[----:B------:R-:W-:Y:S01]  /*14e0*/  IMAD.MOV.U32 R0, RZ, RZ, RZ ;  /* 0x000000ffff007224 */ /* 0x000fe200078e00ff */
[----:B----4-:R-:W-:-:S02]  /*14f0*/  ISETP.GT.AND P3, PT, R7, UR6, PT ;  /* 0x0000000607007c0c */ /* 0x010fc4000bf64270 */
[----:B------:R-:W-:Y:S02]  /*1500*/  SHF.R.S32.HI R19, RZ, 0x5, R3 ;  /* 0x00000005ff137819 */ /* 0x000fe40000011403 */
        /* <DEDUP_REMOVED lines=9> */
.L_x_3244:
        /* <DEDUP_REMOVED lines=8> */
.L_x_3245:
        /* <DEDUP_REMOVED lines=8> */
.L_x_3246:
        /* <DEDUP_REMOVED lines=8> */
.L_x_3247:
        /* <DEDUP_REMOVED lines=8> */
.L_x_3248:
[----:B------:R-:W-:Y:S01]  /*17a0*/  IMAD R0, R19, 0x8, R0 ;  /* 0x0000000813007824 */ /* 0x000fe200078e0200 */
[----:B------:R-:W0:Y:S01]  /*17b0*/  S2UR UR5, SR_CgaCtaId ;  /* 0x00000000000579c3 */ /* 0x000e220000008800 */
[----:B------:R-:W1:Y:S01]  /*17c0*/  LDCU.64 UR6, c[0x0][0x388] ;  /* 0x00007100ff0677ac */ /* 0x000e620008000a00 */
[----:B------:R-:W-:Y:S02]  /*17d0*/  VIMNMX R2, PT, PT, R2, UR10, PT ;  /* 0x0000000a02027c48 */ /* 0x000fe4000bfe0100 */
[----:B------:R-:W-:Y:S01]  /*17e0*/  IADD3 R0, PT, PT, R18, R0, R9 ;  /* 0x0000000012007210 */ /* 0x000fe20007ffe009 */
[----:B------:R-:W-:Y:S01]  /*17f0*/  UMOV UR4, 0x400 ;  /* 0x0000040000047882 */ /* 0x000fe20000000000 */
[----:B------:R-:W-:Y:S02]  /*1800*/  MOV R12, RZ ;  /* 0x000000ff000c7202 */ /* 0x000fe40000000f00 */
[----:B------:R-:W-:Y:S02]  /*1810*/  IADD3 R0, PT, PT, R20, R0, R17 ;  /* 0x0000000014007210 */ /* 0x000fe40007ffe011 */
[----:B------:R-:W-:-:S03]  /*1820*/  PRMT R9, RZ, 0x5410, RZ ;  /* 0x00005410ff097816 */ /* 0x000fc600000000ff */
[----:B------:R-:W-:Y:S01]  /*1830*/  IMAD R3, R0, R5, RZ ;  /* 0x0000000500037224 */ /* 0x000fe200078e02ff */
[----:B------:R-:W-:-:S04]  /*1840*/  SHF.R.S32.HI R0, RZ, 0x1f, R8 ;  /* 0x0000001fff007819 */ /* 0x000fc80000011408 */
[----:B------:R-:W-:-:S04]  /*1850*/  IADD3 R8, P0, PT, R8, R3, RZ ;  /* 0x0000000308087210 */ /* 0x000fc80007f1e0ff */
[----:B------:R-:W-:Y:S01]  /*1860*/  LEA.HI.X.SX32 R3, R3, R0, 0x1, P0 ;  /* 0x0000000003037211 */ /* 0x000fe200000f0eff */
[----:B------:R-:W-:Y:S01]  /*1870*/  IMAD.SHL.U32 R0, R8, 0x4, RZ ;  /* 0x0000000408007824 */ /* 0x000fe200078e00ff */
[----:B------:R-:W-:Y:S01]  /*1880*/  ISETP.GT.AND P0, PT, R2, R7, PT ;  /* 0x000000070200720c */ /* 0x000fe20003f04270 */
[----:B0-----:R-:W-:Y:S01]  /*1890*/  ULEA UR4, UR5, UR4, 0x18 ;  /* 0x0000000405047291 */ /* 0x001fe2000f8ec0ff */
[----:B------:R-:W-:Y:S01]  /*18a0*/  SHF.L.U64.HI R3, R8, 0x2, R3 ;  /* 0x0000000208037819 */ /* 0x000fe20000010203 */
[----:B-----5:R-:W-:Y:S01]  /*18b0*/  IMAD.IADD R8, R7, 0x1, R16 ;  /* 0x0000000107087824 */ /* 0x020fe200078e0210 */
[----:B-1----:R-:W-:Y:S02]  /*18c0*/  IADD3 R32, P1, PT, R0, UR6, RZ ;  /* 0x0000000600207c10 */ /* 0x002fe4000ff3e0ff */
[----:B------:R-:W-:Y:S02]  /*18d0*/  PRMT R2, R10, 0x7610, R10 ;  /* 0x000076100a027816 */ /* 0x000fe4000000000a */
[----:B------:R-:W-:-:S02]  /*18e0*/  IADD3.X R33, PT, PT, R3, UR7, RZ, P1, !PT ;  /* 0x0000000703217c10 */ /* 0x000fc40008ffe4ff */
[----:B------:R-:W-:Y:S02]  /*18f0*/  PRMT R0, R11, 0x7610, R11 ;  /* 0x000076100b007816 */ /* 0x000fe4000000000b */
[----:B------:R-:W-:Y:S02]  /*1900*/  PRMT R11, RZ, 0x5410, RZ ;  /* 0x00005410ff0b7816 */ /* 0x000fe400000000ff */
[----:B------:R-:W-:Y:S02]  /*1910*/  PRMT R10, RZ, 0x5410, RZ ;  /* 0x00005410ff0a7816 */ /* 0x000fe400000000ff */
[----:B------:R-:W-:Y:S01]  /*1920*/  PRMT R3, RZ, 0x5410, RZ ;  /* 0x00005410ff037816 */ /* 0x000fe200000000ff */
[----:B------:R-:W-:Y:S06]  /*1930*/  @!P0 BRA `(.L_x_3249) ;  /* 0x0000001c007c8947 */ /* 0x000fec0003800000 */
[----:B------:R-:W-:Y:S01]  /*1940*/  IMAD.WIDE.U32 R14, R13, 0x100, R14 ;  /* 0x000001000d0e7825 */ /* 0x000fe200078e000e */
[----:B------:R-:W-:Y:S02]  /*1950*/  VIMNMX R34, PT, PT, R6, UR10, PT ;  /* 0x0000000a06227c48 */ /* 0x000fe4000bfe0100 */
[----:B------:R-:W-:Y:S01]  /*1960*/  PRMT R11, RZ, 0x7610, R11 ;  /* 0x00007610ff0b7816 */ /* 0x000fe2000000000b */
[----:B------:R-:W-:Y:S01]  /*1970*/  IMAD.MOV.U32 R12, RZ, RZ, RZ ;  /* 0x000000ffff0c7224 */ /* 0x000fe200078e00ff */
[----:B------:R-:W-:-:S05]  /*1980*/  IADD3 R36, P0, PT, R14, 0x2, RZ ;  /* 0x000000020e247810 */ /* 0x000fca0007f1e0ff */
[----:B------:R-:W-:-:S08]  /*1990*/  IMAD.X R13, RZ, RZ, R15, P0 ;  /* 0x000000ffff0d7224 */ /* 0x000fd000000e060f */
.L_x_3252:
[----:B------:R-:W0:Y:S01]  /*19a0*/  LDC R5, c[0x0][0x3ac] ;  /* 0x0000eb00ff057b82 */ /* 0x000e220000000800 */
[----:B------:R-:W-:Y:S01]  /*19b0*/  MOV R15, R33 ;  /* 0x00000021000f7202 */ /* 0x000fe20000000f00 */
[----:B------:R-:W-:Y:S01]  /*19c0*/  IMAD.MOV.U32 R14, RZ, RZ, R32 ;  /* 0x000000ffff0e7224 */ /* 0x000fe200078e0020 */
[----:B------:R-:W-:-:S04]  /*19d0*/  ISETP.NE.AND P0, PT, R7, R8, PT ;  /* 0x000000080700720c */ /* 0x000fc80003f05270 */
[----:B------:R1:W5:Y:S09]  /*19e0*/  LDG.E.128.CONSTANT R40, desc[UR8][R14.64] ;  /* 0x000000080e287981 */ /* 0x000372000c1e9d00 */
[----:B------:R-:W-:Y:S02]  /*19f0*/  @!P0 IMAD R31, R12, 0x8, R1 ;  /* 0x000000080c1f8824 */ /* 0x000fe400078e0201 */
[----:B0-----:R-:W-:-:S03]  /*1a00*/  IMAD.WIDE R24, R5, 0x4, R14 ;  /* 0x0000000405187825 */ /* 0x001fc600078e020e */
[----:B------:R-:W2:Y:S01]  /*1a10*/  @!P0 LDL.64 R44, [R31+0x8] ;  /* 0x000008001f2c8983 */ /* 0x000ea20000100a00 */
[----:B------:R-:W-:-:S03]  /*1a20*/  IMAD.WIDE R28, R5, 0x4, R24 ;  /* 0x00000004051c7825 */ /* 0x000fc600078e0218 */
[----:B------:R-:W5:Y:S01]  /*1a30*/  LDG.E.128.CONSTANT R24, desc[UR8][R24.64] ;  /* 0x0000000818187981 */ /* 0x000f62000c1e9d00 */
[----:B------:R-:W-:-:S04]  /*1a40*/  IMAD.WIDE R20, R5, 0x4, R28 ;  /* 0x0000000405147825 */ /* 0x000fc800078e021c */
[----:B------:R-:W-:Y:S02]  /*1a50*/  @!P0 IMAD.MOV.U32 R37, RZ, RZ, R13 ;  /* 0x000000ffff258224 */ /* 0x000fe400078e000d */
[----:B------:R-:W-:Y:S02]  /*1a60*/  IMAD.WIDE R32, R5, 0x4, R20 ;  /* 0x0000000405207825 */ /* 0x000fe400078e0214 */
[----:B------:R-:W5:Y:S04]  /*1a70*/  LDG.E.128.CONSTANT R20, desc[UR8][R20.64] ;  /* 0x0000000814147981 */ /* 0x000f68000c1e9d00 */
[----:B------:R1:W5:Y:S04]  /*1a80*/  @!P0 LDG.E.U16.CONSTANT R38, desc[UR8][R36.64] ;  /* 0x0000000824268981 */ /* 0x000368000c1e9500 */
[----:B------:R1:W5:Y:S01]  /*1a90*/  LDG.E.128.CONSTANT R16, desc[UR8][R32.64] ;  /* 0x0000000820107981 */ /* 0x000362000c1e9d00 */
[----:B------:R-:W-:Y:S01]  /*1aa0*/  ISETP.GE.AND P2, PT, R4, 0x1, PT ;  /* 0x000000010400780c */ /* 0x000fe20003f46270 */
[----:B------:R-:W-:-:S04]  /*1ab0*/  @!P0 VIADD R30, R12, 0x1 ;  /* 0x000000010c1e8836 */ /* 0x000fc80000000000 */
[----:B------:R-:W-:Y:S01]  /*1ac0*/  @!P0 IMAD.MOV.U32 R12, RZ, RZ, R30 ;  /* 0x000000ffff0c8224 */ /* 0x000fe200078e001e */
[----:B--2---:R-:W-:Y:S02]  /*1ad0*/  @!P0 PRMT R2, R44, 0x7610, R2 ;  /* 0x000076102c028816 */ /* 0x004fe40000000002 */
        /* <DEDUP_REMOVED lines=21> */
[--C-:B------:R-:W-:Y:S02]  /*1c30*/  SHF.R.U32.HI R37, RZ, 0xc, R40.reuse ;  /* 0x0000000cff257819 */ /* 0x100fe40000011628 */
[----:B------:R-:W-:Y:S02]  /*1c40*/  LOP3.LUT R35, R40, 0x3f003f, RZ, 0xc0, !PT ;  /* 0x003f003f28237812 */ /* 0x000fe400078ec0ff */
[----:B------:R-:W-:-:S02]  /*1c50*/  SHF.R.U32.HI R51, RZ, 0x6, R40 ;  /* 0x00000006ff337819 */ /* 0x000fc40000011628 */
[--C-:B------:R-:W-:Y:S02]  /*1c60*/  SHF.R.U32.HI R49, RZ, 0xc, R41.reuse ;  /* 0x0000000cff317819 */ /* 0x100fe40000011629 */
        /* <DEDUP_REMOVED lines=10> */
[--C-:B------:R-:W-:Y:S02]  /*1d10*/  SHF.R.U32.HI R73, RZ, 0xc, R43.reuse ;  /* 0x0000000cff497819 */ /* 0x100fe4000001162b */
[----:B------:R-:W-:Y:S02]  /*1d20*/  LOP3.LUT R71, R43, 0x3f003f, RZ, 0xc0, !PT ;  /* 0x003f003f2b477812 */ /* 0x000fe400078ec0ff */
[----:B------:R-:W-:-:S02]  /*1d30*/  SHF.R.U32.HI R72, RZ, 0x6, R43 ;  /* 0x00000006ff487819 */ /* 0x000fc4000001162b */
[----:B------:R-:W-:Y:S02]  /*1d40*/  LOP3.LUT R62, R62, 0x64006400, RZ, 0xfc, !PT ;  /* 0x640064003e3e7812 */ /* 0x000fe400078efcff */
[----:B------:R-:W-:Y:S02]  /*1d50*/  LOP3.LUT R73, R73, 0xf000f, RZ, 0xc0, !PT ;  /* 0x000f000f49497812 */ /* 0x000fe400078ec0ff */
[----:B------:R-:W-:Y:S01]  /*1d60*/  LOP3.LUT R72, R72, 0x3f003f, RZ, 0xc0, !PT ;  /* 0x003f003f48487812 */ /* 0x000fe200078ec0ff */
[----:B------:R-:W-:Y:S01]  /*1d70*/  HADD2 R62, R62, -1056, -1056 ;  /* 0xe420e4203e3e7430 */ /* 0x000fe20000000000 */
[----:B------:R-:W-:Y:S02]  /*1d80*/  LOP3.LUT R67, R67, 0x64006400, RZ, 0xfc, !PT ;  /* 0x6400640043437812 */ /* 0x000fe400078efcff */
[----:B------:R-:W-:Y:S02]  /*1d90*/  LOP3.LUT R61, R61, 0x64006400, RZ, 0xfc, !PT ;  /* 0x640064003d3d7812 */ /* 0x000fe400078efcff */
[----:B------:R-:W-:-:S02]  /*1da0*/  LOP3.LUT R68, R68, 0x3f003f, RZ, 0xc0, !PT ;  /* 0x003f003f44447812 */ /* 0x000fc400078ec0ff */
[----:B------:R-:W-:Y:S01]  /*1db0*/  LOP3.LUT R63, R63, 0x3f003f, RZ, 0xc0, !PT ;  /* 0x003f003f3f3f7812 */ /* 0x000fe200078ec0ff */
[----:B------:R-:W-:Y:S01]  /*1dc0*/  HADD2 R61, R61, -1056, -1056 ;  /* 0xe420e4203d3d7430 */ /* 0x000fe20000000000 */
[----:B------:R-:W-:Y:S02]  /*1dd0*/  LOP3.LUT R65, R65, 0x64006400, RZ, 0xfc, !PT ;  /* 0x6400640041417812 */ /* 0x000fe400078efcff */
[----:B------:R-:W-:Y:S02]  /*1de0*/  ISETP.NE.AND P1, PT, R4, 0x1, PT ;  /* 0x000000010400780c */ /* 0x000fe40003f25270 */
[--C-:B--2---:R-:W-:Y:S02]  /*1df0*/  SHF.R.U32.HI R40, RZ, 0x8, R28.reuse ;  /* 0x00000008ff287819 */ /* 0x104fe4000001161c */
[----:B------:R-:W-:Y:S02]  /*1e00*/  SHF.R.U32.HI R41, RZ, 0xa, R28 ;  /* 0x0000000aff297819 */ /* 0x000fe4000001161c */
[----:B------:R-:W-:-:S02]  /*1e10*/  LOP3.LUT R54, R28, 0x3f003f, RZ, 0xc0, !PT ;  /* 0x003f003f1c367812 */ /* 0x000fc400078ec0ff */
[----:B------:R-:W-:Y:S02]  /*1e20*/  SHF.R.U32.HI R55, RZ, 0x6, R28 ;  /* 0x00000006ff377819 */ /* 0x000fe4000001161c */
[----:B------:R-:W-:Y:S02]  /*1e30*/  LOP3.LUT R28, R39, 0xf000f, RZ, 0xc0, !PT ;  /* 0x000f000f271c7812 */ /* 0x000fe400078ec0ff */
[--C-:B------:R-:W-:Y:S02]  /*1e40*/  SHF.R.U32.HI R50, RZ, 0x8, R29.reuse ;  /* 0x00000008ff327819 */ /* 0x100fe4000001161d */
[--C-:B------:R-:W-:Y:S02]  /*1e50*/  SHF.R.U32.HI R52, RZ, 0xa, R29.reuse ;  /* 0x0000000aff347819 */ /* 0x100fe4000001161d */
[----:B------:R-:W-:Y:S02]  /*1e60*/  LOP3.LUT R47, R29, 0x3f003f, RZ, 0xc0, !PT ;  /* 0x003f003f1d2f7812 */ /* 0x000fe400078ec0ff */
[----:B------:R-:W-:-:S02]  /*1e70*/  SHF.R.U32.HI R48, RZ, 0x6, R29 ;  /* 0x00000006ff307819 */ /* 0x000fc4000001161d */
[----:B------:R-:W-:Y:S02]  /*1e80*/  LOP3.LUT R29, R42, 0xf000f, RZ, 0xc0, !PT ;  /* 0x000f000f2a1d7812 */ /* 0x000fe400078ec0ff */
[----:B------:R-:W-:Y:S02]  /*1e90*/  LOP3.LUT R39, R28, 0x300030, R41, 0xf8, !PT ;  /* 0x003000301c277812 */ /* 0x000fe400078ef829 */
[----:B------:R-:W-:Y:S02]  /*1ea0*/  LOP3.LUT R28, R58, 0x3f003f, RZ, 0xc0, !PT ;  /* 0x003f003f3a1c7812 */ /* 0x000fe400078ec0ff */
[----:B------:R-:W-:Y:S01]  /*1eb0*/  LOP3.LUT R58, R51, 0x64006400, RZ, 0xfc, !PT ;  /* 0x64006400333a7812 */ /* 0x000fe200078efcff */
[----:B------:R-:W-:Y:S01]  /*1ec0*/  HADD2 R51, R60, -1056, -1056 ;  /* 0xe420e4203c337430 */ /* 0x000fe20000000000 */
[----:B------:R-:W-:Y:S02]  /*1ed0*/  SHF.R.U32.HI R69, RZ, 0x8, R30 ;  /* 0x00000008ff457819 */ /* 0x000fe4000001161e */
[----:B------:R-:W-:Y:S01]  /*1ee0*/  LOP3.LUT R42, R29, 0x300030, R52, 0xf8, !PT ;  /* 0x003000301d2a7812 */ /* 0x000fe200078ef834 */
[----:B------:R-:W-:Y:S01]  /*1ef0*/  HADD2 R58, R58, -1056, -1056 ;  /* 0xe420e4203a3a7430 */ /* 0x000fe20000000000 */
[----:B------:R-:W-:-:S02]  /*1f00*/  SHF.R.U32.HI R70, RZ, 0xa, R30 ;  /* 0x0000000aff467819 */ /* 0x000fc4000001161e */
[----:B------:R-:W-:Y:S02]  /*1f10*/  LOP3.LUT R29, R64, 0xf000f, RZ, 0xc0, !PT ;  /* 0x000f000f401d7812 */ /* 0x000fe400078ec0ff */
[----:B------:R-:W-:Y:S02]  /*1f20*/  LOP3.LUT R41, R53, 0x64006400, RZ, 0xfc, !PT ;  /* 0x6400640035297812 */ /* 0x000fe400078efcff */
[----:B------:R-:W-:Y:S02]  /*1f30*/  LOP3.LUT R37, R37, 0x300030, R40, 0xf8, !PT ;  /* 0x0030003025257812 */ /* 0x000fe400078ef828 */
[----:B------:R-:W-:Y:S01]  /*1f40*/  LOP3.LUT R40, R49, 0x300030, R50, 0xf8, !PT ;  /* 0x0030003031287812 */ /* 0x000fe200078ef832 */
[----:B------:R-:W-:Y:S01]  /*1f50*/  HADD2 R41, R41, -1056, -1056 ;  /* 0xe420e42029297430 */ /* 0x000fe20000000000 */
[----:B------:R-:W-:Y:S02]  /*1f60*/  LOP3.LUT R44, R30, 0x3f003f, RZ, 0xc0, !PT ;  /* 0x003f003f1e2c7812 */ /* 0x000fe400078ec0ff */
[----:B------:R-:W-:-:S02]  /*1f70*/  SHF.R.U32.HI R45, RZ, 0x6, R30 ;  /* 0x00000006ff2d7819 */ /* 0x000fc4000001161e */
[----:B------:R-:W-:Y:S02]  /*1f80*/  LOP3.LUT R49, R56, 0x300030, R69, 0xf8, !PT ;  /* 0x0030003038317812 */ /* 0x000fe400078ef845 */
[----:B------:R-:W-:Y:S02]  /*1f90*/  LOP3.LUT R43, R31, 0x3f003f, RZ, 0xc0, !PT ;  /* 0x003f003f1f2b7812 */ /* 0x000fe400078ec0ff */
[--C-:B------:R-:W-:Y:S02]  /*1fa0*/  SHF.R.U32.HI R30, RZ, 0x8, R31.reuse ;  /* 0x00000008ff1e7819 */ /* 0x100fe4000001161f */
[--C-:B------:R-:W-:Y:S02]  /*1fb0*/  SHF.R.U32.HI R75, RZ, 0xa, R31.reuse ;  /* 0x0000000aff4b7819 */ /* 0x100fe4000001161f */
[----:B------:R-:W-:Y:S01]  /*1fc0*/  SHF.R.U32.HI R46, RZ, 0x6, R31 ;  /* 0x00000006ff2e7819 */ /* 0x000fe2000001161f */
[-C--:B0-----:R-:W-:Y:S01]  /*1fd0*/  HFMA2 R31, R51, R24.reuse, RZ ;  /* 0x00000018331f7231 */ /* 0x081fe200000000ff */
[----:B------:R-:W-:Y:S01]  /*1fe0*/  LOP3.LUT R56, R29, 0x300030, R70, 0xf8, !PT ;  /* 0x003000301d387812 */ /* 0x000fe200078ef846 */
[----:B------:R-:W-:Y:S01]  /*1ff0*/  HFMA2 R29, R35, R24, RZ ;  /* 0x00000018231d7231 */ /* 0x000fe200000000ff */
[----:B------:R-:W-:-:S02]  /*2000*/  LOP3.LUT R28, R28, 0x64006400, RZ, 0xfc, !PT ;  /* 0x640064001c1c7812 */ /* 0x000fc400078efcff */
[----:B------:R-:W-:Y:S01]  /*2010*/  LOP3.LUT R52, R73, 0x300030, R30, 0xf8, !PT ;  /* 0x0030003049347812 */ /* 0x000fe200078ef81e */
[-C--:B------:R-:W-:Y:S01]  /*2020*/  HFMA2 R30, R41, R24.reuse, RZ.H0_H0 ;  /* 0x00000018291e7231 */ /* 0x080fe200000400ff */
[----:B------:R-:W-:Y:S01]  /*2030*/  LOP3.LUT R53, R71, 0x64006400, RZ, 0xfc, !PT ;  /* 0x6400640047357812 */ /* 0x000fe200078efcff */
[----:B------:R-:W-:Y:S01]  /*2040*/  HADD2 R60, R28, -1056, -1056 ;  /* 0xe420e4201c3c7430 */ /* 0x000fe20000000000 */
[----:B------:R-:W-:Y:S01]  /*2050*/  LOP3.LUT R64, R72, 0x64006400, RZ, 0xfc, !PT ;  /* 0x6400640048407812 */ /* 0x000fe200078efcff */
[-C--:B------:R-:W-:Y:S01]  /*2060*/  HFMA2 R71, R58, R25.reuse, R29 ;  /* 0x000000193a477231 */ /* 0x080fe2000000001d */
[----:B------:R-:W-:Y:S01]  /*2070*/  LOP3.LUT R50, R74, 0xf000f, RZ, 0xc0, !PT ;  /* 0x000f000f4a327812 */ /* 0x000fe200078ec0ff */
[-C--:B------:R-:W-:Y:S02]  /*2080*/  HFMA2 R72, R60, R25.reuse, R30 ;  /* 0x000000193c487231 */ /* 0x080fe4000000001e */
[----:B------:R-:W-:Y:S02]  /*2090*/  HFMA2 R73, R62, R25, R31 ;  /* 0x000000193e497231 */ /* 0x000fe4000000001f */
[----:B------:R-:W-:Y:S01]  /*20a0*/  HADD2 R53, R53, -1056, -1056 ;  /* 0xe420e42035357430 */ /* 0x000fe20000000000 */
[----:B------:R-:W0:Y:S01]  /*20b0*/  LDS.128 R28, [UR4+0x10] ;  /* 0x00001004ff1c7984 */ /* 0x000e220008000c00 */
[----:B------:R-:W-:Y:S01]  /*20c0*/  HADD2 R64, R64, -1056, -1056 ;  /* 0xe420e42040407430 */ /* 0x000fe20000000000 */
[----:B------:R-:W-:Y:S01]  /*20d0*/  LOP3.LUT R70, R63, 0x64006400, RZ, 0xfc, !PT ;  /* 0x640064003f467812 */ /* 0x000fe200078efcff */
[----:B------:R-:W-:Y:S01]  /*20e0*/  HFMA2 R24, R53, R24, RZ.H0_H0 ;  /* 0x0000001835187231 */ /* 0x000fe200000400ff */
[----:B------:R-:W-:Y:S01]  /*20f0*/  LOP3.LUT R69, R59, 0x3f003f, RZ, 0xc0, !PT ;  /* 0x003f003f3b457812 */ /* 0x000fe200078ec0ff */
[----:B------:R-:W-:-:S02]  /*2100*/  HADD2 R59, R65, -1056, -1056 ;  /* 0xe420e420413b7430 */ /* 0x000fc40000000000 */
        /* <DEDUP_REMOVED lines=20> */
[-C--:B------:R-:W-:Y:S01]  /*2250*/  HFMA2 R65, R68, R27.reuse, R25 ;  /* 0x0000001b44417231 */ /* 0x080fe20000000019 */
[----:B------:R-:W-:Y:S01]  /*2260*/  LOP3.LUT R26, R43, 0x64006400, RZ, 0xfc, !PT ;  /* 0x640064002b1a7812 */ /* 0x000fe200078efcff */
        /* <DEDUP_REMOVED lines=32> */
[----:B------:R-:W-:Y:S01]  /*2470*/  LOP3.LUT R50, R50, 0x300030, R75, 0xf8, !PT ;  /* 0x0030003032327812 */ /* 0x000fe200078ef84b */
        /* <DEDUP_REMOVED lines=69> */
.L_x_3250:
[----:B-----5:R-:W-:Y:S01]  /*28d0*/  @!P0 IADD3 R8, PT, PT, R38, R7, RZ ;  /* 0x0000000726088210 */ /* 0x020fe20007ffe0ff */
        /* <DEDUP_REMOVED lines=47> */
[----:B------:R-:W-:Y:S02]  /*2bd0*/  ISETP.NE.AND P0, PT, R4, 0x1, PT ;  /* 0x000000010400780c */ /* 0x000fe40003f05270 */
[----:B------:R-:W-:-:S02]  /*2be0*/  LOP3.LUT R65, R65, 0x64006400, RZ, 0xfc, !PT ;  /* 0x6400640041417812 */ /* 0x000fc400078efcff */
[--C-:B--2---:R-:W-:Y:S02]  /*2bf0*/  SHF.R.U32.HI R59, RZ, 0x8, R26.reuse ;  /* 0x00000008ff3b7819 */ /* 0x104fe4000001161a */
[--C-:B------:R-:W-:Y:S02]  /*2c00*/  SHF.R.U32.HI R60, RZ, 0xa, R26.reuse ;  /* 0x0000000aff3c7819 */ /* 0x100fe4000001161a */
[----:B------:R-:W-:Y:S02]  /*2c10*/  LOP3.LUT R29, R26, 0x3f003f, RZ, 0xc0, !PT ;  /* 0x003f003f1a1d7812 */ /* 0x000fe400078ec0ff */
[----:B------:R-:W-:Y:S02]  /*2c20*/  SHF.R.U32.HI R31, RZ, 0x6, R26 ;  /* 0x00000006ff1f7819 */ /* 0x000fe4000001161a */
[----:B------:R-:W-:Y:S02]  /*2c30*/  SHF.R.U32.HI R41, RZ, 0xa, R24 ;  /* 0x0000000aff297819 */ /* 0x000fe40000011618 */
[----:B------:R-:W-:-:S02]  /*2c40*/  LOP3.LUT R26, R21, 0xf000f, RZ, 0xc0, !PT ;  /* 0x000f000f151a7812 */ /* 0x000fc400078ec0ff */
[--C-:B------:R-:W-:Y:S02]  /*2c50*/  SHF.R.U32.HI R47, RZ, 0x8, R25.reuse ;  /* 0x00000008ff2f7819 */ /* 0x100fe40000011619 */
[----:B------:R-:W-:Y:S02]  /*2c60*/  SHF.R.U32.HI R22, RZ, 0x8, R24 ;  /* 0x00000008ff167819 */ /* 0x000fe40000011618 */
[--C-:B------:R-:W-:Y:S02]  /*2c70*/  SHF.R.U32.HI R48, RZ, 0xa, R25.reuse ;  /* 0x0000000aff307819 */ /* 0x100fe40000011619 */
[----:B------:R-:W-:Y:S02]  /*2c80*/  LOP3.LUT R35, R25, 0x3f003f, RZ, 0xc0, !PT ;  /* 0x003f003f19237812 */ /* 0x000fe400078ec0ff */
[----:B------:R-:W-:Y:S02]  /*2c90*/  SHF.R.U32.HI R37, RZ, 0x6, R25 ;  /* 0x00000006ff257819 */ /* 0x000fe40000011619 */
[----:B------:R-:W-:-:S02]  /*2ca0*/  LOP3.LUT R25, R26, 0x300030, R41, 0xf8, !PT ;  /* 0x003000301a197812 */ /* 0x000fc400078ef829 */
[----:B------:R-:W-:Y:S02]  /*2cb0*/  LOP3.LUT R28, R27, 0x3f003f, RZ, 0xc0, !PT ;  /* 0x003f003f1b1c7812 */ /* 0x000fe400078ec0ff */
[--C-:B------:R-:W-:Y:S02]  /*2cc0*/  SHF.R.U32.HI R67, RZ, 0x8, R27.reuse ;  /* 0x00000008ff437819 */ /* 0x100fe4000001161b */
[--C-:B------:R-:W-:Y:S02]  /*2cd0*/  SHF.R.U32.HI R68, RZ, 0xa, R27.reuse ;  /* 0x0000000aff447819 */ /* 0x100fe4000001161b */
[----:B------:R-:W-:Y:S02]  /*2ce0*/  SHF.R.U32.HI R30, RZ, 0x6, R27 ;  /* 0x00000006ff1e7819 */ /* 0x000fe4000001161b */
[----:B------:R-:W-:Y:S02]  /*2cf0*/  LOP3.LUT R26, R42, 0x300030, R47, 0xf8, !PT ;  /* 0x003000302a1a7812 */ /* 0x000fe400078ef82f */
[----:B------:R-:W-:-:S02]  /*2d00*/  LOP3.LUT R38, R24, 0x3f003f, RZ, 0xc0, !PT ;  /* 0x003f003f18267812 */ /* 0x000fc400078ec0ff */
[----:B------:R-:W-:Y:S02]  /*2d10*/  SHF.R.U32.HI R39, RZ, 0x6, R24 ;  /* 0x00000006ff277819 */ /* 0x000fe40000011618 */
[----:B------:R-:W-:Y:S02]  /*2d20*/  LOP3.LUT R27, R43, 0xf000f, RZ, 0xc0, !PT ;  /* 0x000f000f2b1b7812 */ /* 0x000fe400078ec0ff */
[----:B------:R-:W-:Y:S01]  /*2d30*/  LOP3.LUT R47, R45, 0x64006400, RZ, 0xfc, !PT ;  /* 0x640064002d2f7812 */ /* 0x000fe200078efcff */
[----:B------:R-:W-:Y:S01]  /*2d40*/  HADD2 R45, R44, -1056, -1056 ;  /* 0xe420e4202c2d7430 */ /* 0x000fe20000000000 */
[----:B------:R-:W-:Y:S01]  /*2d50*/  LOP3.LUT R24, R23, 0x300030, R22, 0xf8, !PT ;  /* 0x0030003017187812 */ /* 0x000fe200078ef816 */
[----:B------:R-:W-:Y:S01]  /*2d60*/  HADD2 R44, R20, -1056, -1056 ;  /* 0xe420e420142c7430 */ /* 0x000fe20000000000 */
[----:B------:R-:W-:Y:S01]  /*2d70*/  LOP3.LUT R22, R51, 0xf000f, RZ, 0xc0, !PT ;  /* 0x000f000f33167812 */ /* 0x000fe200078ec0ff */
[----:B------:R-:W-:Y:S01]  /*2d80*/  HADD2 R47, R47, -1056, -1056 ;  /* 0xe420e4202f2f7430 */ /* 0x000fe20000000000 */
[----:B------:R-:W-:Y:S01]  /*2d90*/  LOP3.LUT R27, R27, 0x300030, R48, 0xf8, !PT ;  /* 0x003000301b1b7812 */ /* 0x000fe200078ef830 */
[-C--:B0-----:R-:W-:Y:S01]  /*2da0*/  HFMA2 R20, R49, R16.reuse, RZ ;  /* 0x0000001031147231 */ /* 0x081fe200000000ff */
[----:B------:R-:W-:Y:S01]  /*2db0*/  LOP3.LUT R48, R50, 0x64006400, RZ, 0xfc, !PT ;  /* 0x6400640032307812 */ /* 0x000fe200078efcff */
[-C--:B------:R-:W-:Y:S01]  /*2dc0*/  HFMA2 R23, R47, R16.reuse, RZ.H0_H0 ;  /* 0x000000102f177231 */ /* 0x080fe200000400ff */
[----:B------:R-:W-:Y:S01]  /*2dd0*/  LOP3.LUT R41, R22, 0x300030, R59, 0xf8, !PT ;  /* 0x0030003016297812 */ /* 0x000fe200078ef83b */
[----:B------:R-:W-:Y:S01]  /*2de0*/  HFMA2 R22, R45, R16, RZ ;  /* 0x000000102d167231 */ /* 0x000fe200000000ff */
[----:B------:R-:W-:Y:S01]  /*2df0*/  LOP3.LUT R43, R58, 0xf000f, RZ, 0xc0, !PT ;  /* 0x000f000f3a2b7812 */ /* 0x000fe200078ec0ff */
[----:B------:R-:W-:Y:S01]  /*2e00*/  HADD2 R48, R48, -1056, -1056 ;  /* 0xe420e42030307430 */ /* 0x000fe20000000000 */
[----:B------:R-:W-:-:S02]  /*2e10*/  LOP3.LUT R21, R66, 0xf000f, RZ, 0xc0, !PT ;  /* 0x000f000f42157812 */ /* 0x000fc400078ec0ff */
[----:B------:R-:W-:Y:S02]  /*2e20*/  LOP3.LUT R43, R43, 0x300030, R60, 0xf8, !PT ;  /* 0x003000302b2b7812 */ /* 0x000fe400078ef83c */
[----:B------:R-:W-:Y:S01]  /*2e30*/  LOP3.LUT R51, R61, 0x64006400, RZ, 0xfc, !PT ;  /* 0x640064003d337812 */ /* 0x000fe200078efcff */
[-C--:B------:R-:W-:Y:S01]  /*2e40*/  HFMA2 R60, R44, R17.reuse, R22 ;  /* 0x000000112c3c7231 */ /* 0x080fe20000000016 */
[----:B------:R-:W-:Y:S01]  /*2e50*/  LOP3.LUT R50, R62, 0x64006400, RZ, 0xfc, !PT ;  /* 0x640064003e327812 */ /* 0x000fe200078efcff */
[-C--:B------:R-:W-:Y:S01]  /*2e60*/  HFMA2 R61, R46, R17.reuse, R23 ;  /* 0x000000112e3d7231 */ /* 0x080fe20000000017 */
[----:B------:R-:W-:Y:S01]  /*2e70*/  LOP3.LUT R40, R21, 0x300030, R68, 0xf8, !PT ;  /* 0x0030003015287812 */ /* 0x000fe200078ef844 */
        /* <DEDUP_REMOVED lines=41> */
[-C--:B0-----:R-:W-:Y:S02]  /*3110*/  HFMA2 R16, R29, R20.reuse, R60 ;  /* 0x000000141d107231 */ /* 0x081fe4000000003c */
[----:B------:R-:W-:Y:S02]  /*3120*/  HADD2 R28, R28, -1056, -1056 ;  /* 0xe420e4201c1c7430 */ /* 0x000fe40000000000 */
[----:B------:R-:W-:Y:S02]  /*3130*/  HFMA2 R62, R37, R20, R62 ;  /* 0x00000014253e7231 */ /* 0x000fe4000000003e */
        /* <DEDUP_REMOVED lines=8> */
[----:B------:R-:W-:Y:S01]  /*31c0*/  LOP3.LUT R42, R42, 0x300030, R67, 0xf8, !PT ;  /* 0x003000302a2a7812 */ /* 0x000fe200078ef843 */
[----:B------:R-:W-:Y:S01]  /*31d0*/  HADD2 R31, R35, -1056, -1056 ;  /* 0xe420e420231f7430 */ /* 0x000fe20000000000 */
[----:B------:R-:W-:Y:S01]  /*31e0*/  LOP3.LUT R19, R19, 0x64006400, RZ, 0xfc, !PT ;  /* 0x6400640013137812 */ /* 0x000fe200078efcff */
[----:B------:R-:W-:Y:S01]  /*31f0*/  HADD2 R35, R18, -1056, -1056 ;  /* 0xe420e42012237430 */ /* 0x000fe20000000000 */
[----:B------:R-:W-:Y:S01]  /*3200*/  LOP3.LUT R43, R43, 0x64006400, RZ, 0xfc, !PT ;  /* 0x640064002b2b7812 */ /* 0x000fe200078efcff */
[----:B------:R-:W-:Y:S01]  /*3210*/  HFMA2 R16, R39, R22, R16 ;  /* 0x0000001627107231 */ /* 0x000fe20000000010 */
[----:B------:R-:W-:Y:S01]  /*3220*/  LOP3.LUT R26, R26, 0x64006400, RZ, 0xfc, !PT ;  /* 0x640064001a1a7812 */ /* 0x000fe200078efcff */
[----:B------:R-:W-:Y:S02]  /*3230*/  HFMA2 R61, R31, R20, R61 ;  /* 0x000000141f3d7231 */ /* 0x000fe4000000003d */
[----:B------:R-:W-:-:S02]  /*3240*/  HFMA2 R62, R65, R22, R62 ;  /* 0x00000016413e7231 */ /* 0x000fc4000000003e */
[----:B------:R-:W-:Y:S01]  /*3250*/  HADD2 R41, R25, -1056, -1056 ;  /* 0xe420e42019297430 */ /* 0x000fe20000000000 */
[----:B------:R-:W-:Y:S01]  /*3260*/  LOP3.LUT R42, R42, 0x64006400, RZ, 0xfc, !PT ;  /* 0x640064002a2a7812 */ /* 0x000fe200078efcff */
[----:B------:R-:W-:Y:S01]  /*3270*/  HFMA2 R63, R35, R20, R63 ;  /* 0x00000014233f7231 */ /* 0x000fe2000000003f */
        /* <DEDUP_REMOVED lines=67> */
.L_x_3251:
[----:B------:R-:W-:Y:S01]  /*36b0*/  VIADD R7, R7, 0x20 ;  /* 0x0000002007077836 */ /* 0x000fe20000000000 */
[----:B------:R-:W-:Y:S01]  /*36c0*/  IADD3 R36, P1, PT, R36, 0x80, RZ ;  /* 0x0000008024247810 */ /* 0x000fe20007f3e0ff */
[----:B------:R-:W-:Y:S01]  /*36d0*/  UIADD3 UR4, UPT, UPT, UR4, 0x40, URZ ;  /* 0x0000004004047890 */ /* 0x000fe2000fffe0ff */
[----:B------:R-:W-:Y:S02]  /*36e0*/  IMAD.WIDE R32, R5, 0x4, R32 ;  /* 0x0000000405207825 */ /* 0x000fe400078e0220 */
[----:B------:R-:W-:Y:S02]  /*36f0*/  ISETP.GE.AND P0, PT, R7, R34, PT ;  /* 0x000000220700720c */ /* 0x000fe40003f06270 */
[----:B------:R-:W-:-:S11]  /*3700*/  IMAD.X R13, RZ, RZ, R13, P1 ;  /* 0x000000ffff0d7224 */ /* 0x000fd600008e060d */
[----:B------:R-:W-:Y:S05]  /*3710*/  @!P0 BRA `(.L_x_3252) ;  /* 0xffffffe000a08947 */ /* 0x000fea000383ffff */
[----:B------:R-:W-:-:S07]  /*3720*/  IMAD.WIDE R32, R5, 0x18, R14 ;  /* 0x0000001805207825 */ /* 0x000fce00078e020e */
.L_x_3249:
[----:B------:R-:W0:Y:S02]  /*3730*/  LDCU UR5, c[0x0][0x3d8] ;  /* 0x00007b00ff0577ac */ /* 0x000e240008000800 */
[----:B0-----:R-:W-:-:S04]  /*3740*/  VIMNMX R36, PT, PT, R6, UR5, PT ;  /* 0x0000000506247c48 */ /* 0x001fc8000bfe0100 */
[----:B------:R-:W-:-:S13]  /*3750*/  ISETP.GT.AND P0, PT, R36, R7, PT ;  /* 0x000000072400720c */ /* 0x000fda0003f04270 */
[----:B------:R-:W-:Y:S05]  /*3760*/  @!P0 BRA `(.L_x_3253) ;  /* 0x0000001800808947 */ /* 0x000fea0003800000 */
[----:B------:R-:W0:Y:S02]  /*3770*/  LDC.64 R4, c[0x0][0x3b8] ;  /* 0x0000ee00ff047b82 */ /* 0x000e240000000a00 */
[----:B0-----:R-:W-:-:S03]  /*3780*/  IMAD.WIDE.U32 R4, R7, 0x4, R4 ;  /* 0x0000000407047825 */ /* 0x001fc600078e0004 */
[----:B------:R-:W-:-:S05]  /*3790*/  IADD3 R34, P0, PT, R4, 0x2, RZ ;  /* 0x0000000204227810 */ /* 0x000fca0007f1e0ff */
[----:B------:R-:W-:-:S08]  /*37a0*/  IMAD.X R13, RZ, RZ, R5, P0 ;  /* 0x000000ffff0d7224 */ /* 0x000fd000000e0605 */
.L_x_3255:
[----:B------:R-:W-:Y:S01]  /*37b0*/  ISETP.NE.AND P0, PT, R7, R8, PT ;  /* 0x000000080700720c */ /* 0x000fe20003f05270 */
[----:B-----5:R-:W5:Y:S01]  /*37c0*/  LDG.E.128.CONSTANT R24, desc[UR8][R32.64] ;  /* 0x0000000820187981 */ /* 0x020f62000c1e9d00 */
[----:B------:R-:W0:Y:S11]  /*37d0*/  LDC.64 R4, c[0x0][0x3a8] ;  /* 0x0000ea00ff047b82 */ /* 0x000e360000000a00 */
[----:B------:R-:W-:Y:S01]  /*37e0*/  @!P0 IMAD R18, R12, 0x8, R1 ;  /* 0x000000080c128824 */ /* 0x000fe200078e0201 */
[----:B------:R-:W-:-:S05]  /*37f0*/  @!P0 MOV R35, R13 ;  /* 0x0000000d00238202 */ /* 0x000fca0000000f00 */
[----:B------:R-:W2:Y:S04]  /*3800*/  @!P0 LDL.64 R18, [R18+0x8] ;  /* 0x0000080012128983 */ /* 0x000ea80000100a00 */
[----:B------:R-:W3:Y:S01]  /*3810*/  @!P0 LDG.E.U16.CONSTANT R16, desc[UR8][R34.64] ;  /* 0x0000000822108981 */ /* 0x000ee2000c1e9500 */
[----:B0-----:R-:W-:Y:S01]  /*3820*/  IMAD.WIDE R14, R5, 0x4, R32 ;  /* 0x00000004050e7825 */ /* 0x001fe200078e0220 */
[----:B------:R-:W0:Y:S04]  /*3830*/  S2R R29, SR_CTAID.Y ;  /* 0x00000000001d7919 */ /* 0x000e280000002600 */
[----:B------:R1:W5:Y:S01]  /*3840*/  LDG.E.128.CONSTANT R20, desc[UR8][R14.64] ;  /* 0x000000080e147981 */ /* 0x000362000c1e9d00 */
[----:B0-----:R-:W-:-:S05]  /*3850*/  IMAD R29, R29, -0x2, R4 ;  /* 0xfffffffe1d1d7824 */ /* 0x001fca00078e0204 */
[----:B------:R-:W-:Y:S01]  /*3860*/  ISETP.GE.AND P1, PT, R29, 0x1, PT ;  /* 0x000000011d00780c */ /* 0x000fe20003f26270 */
[----:B------:R-:W-:Y:S02]  /*3870*/  @!P0 VIADD R4, R12, 0x1 ;  /* 0x000000010c048836 */ /* 0x000fe40000000000 */
[----:B-1----:R-:W-:Y:S01]  /*3880*/  IMAD.WIDE R14, R5, 0x4, R14 ;  /* 0x00000004050e7825 */ /* 0x002fe200078e020e */
[----:B--2---:R-:W-:Y:S02]  /*3890*/  @!P0 PRMT R2, R18, 0x7610, R2 ;  /* 0x0000761012028816 */ /* 0x004fe40000000002 */
[----:B------:R-:W-:Y:S01]  /*38a0*/  @!P0 PRMT R0, R19, 0x7610, R0 ;  /* 0x0000761013008816 */ /* 0x000fe20000000000 */
[----:B---3--:R-:W-:Y:S01]  /*38b0*/  @!P0 IMAD.IADD R8, R16, 0x1, R7 ;  /* 0x0000000110088824 */ /* 0x008fe200078e0207 */
[----:B------:R-:W-:Y:S01]  /*38c0*/  @!P0 PRMT R2, R2, 0x7610, R18 ;  /* 0x0000761002028816 */ /* 0x000fe20000000012 */
[----:B------:R-:W-:Y:S01]  /*38d0*/  VIADD R7, R7, 0x20 ;  /* 0x0000002007077836 */ /* 0x000fe20000000000 */
[----:B------:R-:W-:-:S03]  /*38e0*/  @!P0 PRMT R0, R0, 0x7610, R19 ;  /* 0x0000761000008816 */ /* 0x000fc60000000013 */
[----:B------:R-:W-:Y:S05]  /*38f0*/  @!P1 BRA `(.L_x_3254) ;  /* 0x0000001400f49947 */ /* 0x000fea0003800000 */
[----:B------:R-:W2:Y:S01]  /*3900*/  LDG.E.128.CONSTANT R16, desc[UR8][R14.64] ;  /* 0x000000080e107981 */ /* 0x000ea2000c1e9d00 */
[----:B-----5:R-:W-:Y:S01]  /*3910*/  SHF.R.U32.HI R30, RZ, 0xf, R24 ;  /* 0x0000000fff1e7819 */ /* 0x020fe20000011618 */
[----:B------:R-:W-:Y:S01]  /*3920*/  IMAD.MOV.U32 R46, RZ, RZ, 0x3000 ;  /* 0x00003000ff2e7424 */ /* 0x000fe200078e00ff */
[--C-:B------:R-:W-:Y:S01]  /*3930*/  SHF.R.U32.HI R31, RZ, 0xf, R25.reuse ;  /* 0x0000000fff1f7819 */ /* 0x100fe20000011619 */
[----:B------:R-:W-:Y:S01]  /*3940*/  HFMA2 R35, -RZ, RZ, 0, 0.015625 ;  /* 0x00002400ff237431 */ /* 0x000fe200000001ff */
        /* <DEDUP_REMOVED lines=65> */
[----:B--2---:R-:W-:Y:S02]  /*3d60*/  SHF.R.U32.HI R78, RZ, 0xd, R16 ;  /* 0x0000000dff4e7819 */ /* 0x004fe40000011610 */
[----:B------:R-:W-:Y:S02]  /*3d70*/  SHF.R.U32.HI R80, RZ, 0xd, R17 ;  /* 0x0000000dff507819 */ /* 0x000fe40000011611 */
[----:B------:R-:W-:-:S02]  /*3d80*/  LOP3.LUT R78, R25, 0x40004, R78, 0xf8, !PT ;  /* 0x00040004194e7812 */ /* 0x000fc400078ef84e */
[----:B------:R-:W-:Y:S02]  /*3d90*/  LOP3.LUT R25, R38, 0x64006400, RZ, 0xfc, !PT ;  /* 0x6400640026197812 */ /* 0x000fe400078efcff */
[----:B------:R-:W-:Y:S02]  /*3da0*/  LOP3.LUT R38, R77, 0x380038, RZ, 0xc0, !PT ;  /* 0x003800384d267812 */ /* 0x000fe400078ec0ff */
[C---:B------:R-:W-:Y:S01]  /*3db0*/  LOP3.LUT R23, R17.reuse, 0x380038, RZ, 0xc0, !PT ;  /* 0x0038003811177812 */ /* 0x040fe200078ec0ff */
[-C--:B------:R-:W-:Y:S01]  /*3dc0*/  HFMA2 R30, R25, R46.reuse.H0_H0, -132, -132 ;  /* 0xd820d820191e7431 */ /* 0x080fe2000004002e */
[----:B------:R-:W-:Y:S02]  /*3dd0*/  LOP3.LUT R25, R24, 0x64006400, RZ, 0xfc, !PT ;  /* 0x6400640018197812 */ /* 0x000fe400078efcff */
[----:B------:R-:W-:Y:S02]  /*3de0*/  LOP3.LUT R27, R38, 0x64006400, RZ, 0xfc, !PT ;  /* 0x64006400261b7812 */ /* 0x000fe400078efcff */
[----:B------:R-:W-:Y:S01]  /*3df0*/  SHF.R.U32.HI R73, RZ, 0x6, R17 ;  /* 0x00000006ff497819 */ /* 0x000fe20000011611 */
[-C--:B------:R-:W-:Y:S01]  /*3e00*/  HFMA2 R64, R25, R46.reuse.H0_H0, -132, -132 ;  /* 0xd820d82019407431 */ /* 0x080fe2000004002e */
[----:B------:R-:W-:Y:S01]  /*3e10*/  LOP3.LUT R87, R17, 0x70007, RZ, 0xc0, !PT ;  /* 0x0007000711577812 */ /* 0x000fe200078ec0ff */
[----:B------:R-:W-:Y:S01]  /*3e20*/  HFMA2 R62, R27, R46.H0_H0, -132, -132 ;  /* 0xd820d8201b3e7431 */ /* 0x000fe2000004002e */
[----:B------:R-:W-:Y:S01]  /*3e30*/  SHF.R.U32.HI R84, RZ, 0xd, R19 ;  /* 0x0000000dff547819 */ /* 0x000fe20000011613 */
[----:B------:R-:W0:Y:S01]  /*3e40*/  LDS.128 R24, [UR4] ;  /* 0x00000004ff187984 */ /* 0x000e220008000c00 */
[----:B------:R-:W-:-:S02]  /*3e50*/  LOP3.LUT R44, R19, 0x380038, RZ, 0xc0, !PT ;  /* 0x00380038132c7812 */ /* 0x000fc400078ec0ff */
[----:B------:R-:W-:Y:S02]  /*3e60*/  SHF.R.U32.HI R76, RZ, 0x6, R19 ;  /* 0x00000006ff4c7819 */ /* 0x000fe40000011613 */
[----:B------:R-:W-:Y:S02]  /*3e70*/  LOP3.LUT R91, R19, 0x70007, RZ, 0xc0, !PT ;  /* 0x00070007135b7812 */ /* 0x000fe400078ec0ff */
[----:B------:R-:W-:Y:S02]  /*3e80*/  LOP3.LUT R17, R28, 0x64006400, RZ, 0xfc, !PT ;  /* 0x640064001c117812 */ /* 0x000fe400078efcff */
[C---:B------:R-:W-:Y:S02]  /*3e90*/  LOP3.LUT R20, R16.reuse, 0x380038, RZ, 0xc0, !PT ;  /* 0x0038003810147812 */ /* 0x040fe400078ec0ff */
[----:B------:R-:W-:Y:S01]  /*3ea0*/  SHF.R.U32.HI R31, RZ, 0x6, R16 ;  /* 0x00000006ff1f7819 */ /* 0x000fe20000011610 */
[----:B------:R-:W-:Y:S01]  /*3eb0*/  HFMA2 R72, R17, R46.H0_H0, -132, -132 ;  /* 0xd820d82011487431 */ /* 0x000fe2000004002e */
[----:B------:R-:W-:-:S02]  /*3ec0*/  LOP3.LUT R85, R16, 0x70007, RZ, 0xc0, !PT ;  /* 0x0007000710557812 */ /* 0x000fc400078ec0ff */
[----:B------:R-:W-:Y:S02]  /*3ed0*/  LOP3.LUT R19, R69, 0x380038, RZ, 0xc0, !PT ;  /* 0x0038003845137812 */ /* 0x000fe400078ec0ff */
[--C-:B------:R-:W-:Y:S02]  /*3ee0*/  SHF.R.U32.HI R82, RZ, 0xd, R18.reuse ;  /* 0x0000000dff527819 */ /* 0x100fe40000011612 */
[C---:B------:R-:W-:Y:S02]  /*3ef0*/  LOP3.LUT R39, R18.reuse, 0x380038, RZ, 0xc0, !PT ;  /* 0x0038003812277812 */ /* 0x040fe400078ec0ff */
[----:B------:R-:W-:Y:S02]  /*3f00*/  SHF.R.U32.HI R74, RZ, 0x6, R18 ;  /* 0x00000006ff4a7819 */ /* 0x000fe40000011612 */
[----:B------:R-:W-:Y:S02]  /*3f10*/  LOP3.LUT R89, R18, 0x70007, RZ, 0xc0, !PT ;  /* 0x0007000712597812 */ /* 0x000fe400078ec0ff */
[----:B------:R-:W-:-:S02]  /*3f20*/  LOP3.LUT R16, R67, 0x380038, RZ, 0xc0, !PT ;  /* 0x0038003843107812 */ /* 0x000fc400078ec0ff */
[----:B------:R-:W-:Y:S02]  /*3f30*/  LOP3.LUT R18, R93, 0x380038, RZ, 0xc0, !PT ;  /* 0x003800385d127812 */ /* 0x000fe400078ec0ff */
[----:B------:R-:W-:Y:S02]  /*3f40*/  LOP3.LUT R80, R21, 0x40004, R80, 0xf8, !PT ;  /* 0x0004000415507812 */ /* 0x000fe400078ef850 */
        /* <DEDUP_REMOVED lines=136> */
[----:B------:R-:W-:Y:S01]  /*47d0*/  HFMA2 R99, R96, R19, R99 ;  /* 0x0000001360637231 */ /* 0x000fe20000000063 */
[----:B------:R-:W-:-:S02]  /*47e0*/  LOP3.LUT R73, R73, 0x70007, RZ, 0xc0, !PT ;  /* 0x0007000749497812 */ /* 0x000fc400078ec0ff */
[----:B------:R-:W-:Y:S01]  /*47f0*/  LOP3.LUT R31, R31, 0x64006400, RZ, 0xfc, !PT ;  /* 0x640064001f1f7812 */ /* 0x000fe200078efcff */
[----:B------:R-:W-:Y:S02]  /*4800*/  HADD2 R98, R94, -1028, -1028 ;  /* 0xe404e4045e627430 */ /* 0x000fe40000000000 */
[-C--:B0-----:R-:W-:Y:S01]  /*4810*/  HFMA2 R17, R57, R20.reuse, R17 ;  /* 0x0000001439117231 */ /* 0x081fe20000000011 */
[----:B------:R-:W-:Y:S01]  /*4820*/  LOP3.LUT R74, R74, 0x64006400, RZ, 0xfc, !PT ;  /* 0x640064004a4a7812 */ /* 0x000fe200078efcff */
[----:B------:R-:W-:Y:S02]  /*4830*/  HADD2 R94, R16, -1028, -1028 ;  /* 0xe404e404105e7430 */ /* 0x000fe40000000000 */
[----:B------:R-:W-:Y:S01]  /*4840*/  HFMA2 R99, R53, R20, R99 ;  /* 0x0000001435637231 */ /* 0x000fe20000000063 */
[----:B------:R-:W-:Y:S01]  /*4850*/  LOP3.LUT R93, R73, 0x64006400, RZ, 0xfc, !PT ;  /* 0x64006400495d7812 */ /* 0x000fe200078efcff */
[----:B------:R-:W-:Y:S01]  /*4860*/  HADD2 R73, R31, -1028, -1028 ;  /* 0xe404e4041f497430 */ /* 0x000fe20000000000 */
[----:B------:R-:W-:Y:S01]  /*4870*/  LOP3.LUT R87, R87, 0x64006400, RZ, 0xfc, !PT ;  /* 0x6400640057577812 */ /* 0x000fe200078efcff */
[----:B------:R-:W-:-:S02]  /*4880*/  HADD2 R95, R74, -1028, -1028 ;  /* 0xe404e4044a5f7430 */ /* 0x000fc40000000000 */
[----:B------:R-:W-:Y:S02]  /*4890*/  HFMA2 R17, R44, R21, R17 ;  /* 0x000000152c117231 */ /* 0x000fe40000000011 */
[----:B------:R-:W-:Y:S01]  /*48a0*/  HFMA2 R97, R98, R19, R97 ;  /* 0x0000001362617231 */ /* 0x000fe20000000061 */
[----:B------:R-:W-:Y:S01]  /*48b0*/  LOP3.LUT R91, R91, 0x64006400, RZ, 0xfc, !PT ;  /* 0x640064005b5b7812 */ /* 0x000fe200078efcff */
[----:B------:R-:W-:Y:S02]  /*48c0*/  HFMA2 R99, R40, R21, R99 ;  /* 0x0000001528637231 */ /* 0x000fe40000000063 */
[----:B------:R-:W-:Y:S01]  /*48d0*/  HFMA2 R18, R94, R19, R18 ;  /* 0x000000135e127231 */ /* 0x000fe20000000012 */
[----:B------:R-:W-:Y:S01]  /*48e0*/  LOP3.LUT R76, R76, 0x70007, RZ, 0xc0, !PT ;  /* 0x000700074c4c7812 */ /* 0x000fe200078ec0ff */
[----:B------:R-:W-:Y:S01]  /*48f0*/  HFMA2 R97, R55, R20, R97 ;  /* 0x0000001437617231 */ /* 0x000fe20000000061 */
[----:B------:R-:W-:Y:S01]  /*4900*/  LOP3.LUT R74, R78, 0x64006400, RZ, 0xfc, !PT ;  /* 0x640064004e4a7812 */ /* 0x000fe200078efcff */
[----:B------:R-:W-:-:S02]  /*4910*/  HFMA2 R17, R85, R22, R17 ;  /* 0x0000001655117231 */ /* 0x000fc40000000011 */
[----:B------:R-:W-:Y:S01]  /*4920*/  HFMA2 R19, R51, R20, R18 ;  /* 0x0000001433137231 */ /* 0x000fe20000000012 */
[----:B------:R-:W-:Y:S01]  /*4930*/  LOP3.LUT R76, R76, 0x64006400, RZ, 0xfc, !PT ;  /* 0x640064004c4c7812 */ /* 0x000fe200078efcff */
[----:B------:R-:W-:Y:S02]  /*4940*/  HFMA2 R99, R89, R22, R99 ;  /* 0x0000001659637231 */ /* 0x000fe40000000063 */
[----:B------:R-:W-:Y:S01]  /*4950*/  HFMA2 R97, R42, R21, R97 ;  /* 0x000000152a617231 */ /* 0x000fe20000000061 */
[----:B------:R-:W-:Y:S01]  /*4960*/  LOP3.LUT R78, R82, 0x64006400, RZ, 0xfc, !PT ;  /* 0x64006400524e7812 */ /* 0x000fe200078efcff */
[----:B------:R-:W-:Y:S02]  /*4970*/  HADD2 R87, R87, -1028, -1028 ;  /* 0xe404e40457577430 */ /* 0x000fe40000000000 */
[----:B------:R-:W-:Y:S02]  /*4980*/  HFMA2 R17, R60, R23, R17 ;  /* 0x000000173c117231 */ /* 0x000fe40000000011 */
[----:B------:R-:W-:-:S02]  /*4990*/  HFMA2 R19, R38, R21, R19 ;  /* 0x0000001526137231 */ /* 0x000fc40000000013 */
[----:B------:R-:W-:Y:S02]  /*49a0*/  HFMA2 R99, R56, R23, R99 ;  /* 0x0000001738637231 */ /* 0x000fe40000000063 */
[----:B------:R-:W-:Y:S02]  /*49b0*/  HADD2 R91, R91, -1028, -1028 ;  /* 0xe404e4045b5b7430 */ /* 0x000fe40000000000 */
[----:B------:R-:W-:Y:S02]  /*49c0*/  HFMA2 R97, R87, R22, R97 ;  /* 0x0000001657617231 */ /* 0x000fe40000000061 */
[----:B-1----:R-:W-:Y:S02]  /*49d0*/  HFMA2 R17, R73, R24, R17 ;  /* 0x0000001849117231 */ /* 0x002fe40000000011 */
[----:B------:R-:W-:Y:S02]  /*49e0*/  HFMA2 R19, R91, R22, R19 ;  /* 0x000000165b137231 */ /* 0x000fe40000000013 */
[----:B------:R-:W-:-:S02]  /*49f0*/  HFMA2 R99, R95, R24, R99 ;  /* 0x000000185f637231 */ /* 0x000fc40000000063 */
[----:B------:R-:W-:Y:S02]  /*4a00*/  HFMA2 R16, R58, R23, R97 ;  /* 0x000000173a107231 */ /* 0x000fe40000000061 */
[----:B------:R-:W-:Y:S02]  /*4a10*/  HADD2 R93, R93, -1028, -1028 ;  /* 0xe404e4045d5d7430 */ /* 0x000fe40000000000 */
[----:B------:R-:W-:Y:S02]  /*4a20*/  HFMA2 R17, R52, R25, R17 ;  /* 0x0000001934117231 */ /* 0x000fe40000000011 */
[----:B------:R-:W-:Y:S02]  /*4a30*/  HFMA2 R19, R54, R23, R19 ;  /* 0x0000001736137231 */ /* 0x000fe40000000013 */
[----:B------:R-:W-:Y:S02]  /*4a40*/  HFMA2 R99, R48, R25, R99 ;  /* 0x0000001930637231 */ /* 0x000fe40000000063 */
[----:B------:R-:W-:Y:S01]  /*4a50*/  HADD2 R97, R76, -1028, -1028 ;  /* 0xe404e4044c617430 */ /* 0x000fe20000000000 */
[----:B------:R-:W-:Y:S01]  /*4a60*/  LOP3.LUT R76, R80, 0x64006400, RZ, 0xfc, !PT ;  /* 0x64006400504c7812 */ /* 0x000fe200078efcff */
[----:B------:R-:W-:Y:S01]  /*4a70*/  HFMA2 R16, R93, R24, R16 ;  /* 0x000000185d107231 */ /* 0x000fe20000000010 */
[----:B------:R-:W-:Y:S01]  /*4a80*/  LOP3.LUT R80, R84, 0x64006400, RZ, 0xfc, !PT ;  /* 0x6400640054507812 */ /* 0x000fe200078efcff */
[----:B------:R-:W-:-:S02]  /*4a90*/  HFMA2 R17, R41, R26, R17 ;  /* 0x0000001a29117231 */ /* 0x000fc40000000011 */
[----:B------:R-:W-:Y:S02]  /*4aa0*/  HADD2 R74, R74, -1028, -1028 ;  /* 0xe404e4044a4a7430 */ /* 0x000fe40000000000 */
[----:B------:R-:W-:Y:S02]  /*4ab0*/  HFMA2 R99, R37, R26, R99 ;  /* 0x0000001a25637231 */ /* 0x000fe40000000063 */
[----:B------:R-:W-:Y:S02]  /*4ac0*/  HFMA2 R23, R97, R24, R19 ;  /* 0x0000001861177231 */ /* 0x000fe40000000013 */
[----:B------:R-:W-:Y:S02]  /*4ad0*/  HADD2 R78, R78, -1028, -1028 ;  /* 0xe404e4044e4e7430 */ /* 0x000fe40000000000 */
[----:B------:R-:W-:Y:S02]  /*4ae0*/  HFMA2 R16, R50, R25, R16 ;  /* 0x0000001932107231 */ /* 0x000fe40000000010 */
[----:B------:R-:W-:-:S02]  /*4af0*/  HFMA2 R17, R74, R27, R17 ;  /* 0x0000001b4a117231 */ /* 0x000fc40000000011 */
[----:B------:R-:W-:Y:S02]  /*4b00*/  HFMA2 R23, R46, R25, R23 ;  /* 0x000000192e177231 */ /* 0x000fe40000000017 */
        /* <DEDUP_REMOVED lines=92> */
.L_x_3254:
[----:B------:R-:W-:Y:S01]  /*50d0*/  ISETP.GE.AND P1, PT, R7, R36, PT ;  /* 0x000000240700720c */ /* 0x000fe20003f26270 */
[----:B------:R-:W-:Y:S01]  /*50e0*/  UIADD3 UR4, UPT, UPT, UR4, 0x40, URZ ;  /* 0x0000004004047890 */ /* 0x000fe2000fffe0ff */
[----:B------:R-:W-:Y:S01]  /*50f0*/  IADD3 R34, P2, PT, R34, 0x80, RZ ;  /* 0x0000008022227810 */ /* 0x000fe20007f5e0ff */
[----:B------:R-:W-:Y:S02]  /*5100*/  IMAD.MOV.U32 R16, RZ, RZ, R32 ;  /* 0x000000ffff107224 */ /* 0x000fe400078e0020 */
[----:B------:R-:W-:Y:S02]  /*5110*/  IMAD.MOV.U32 R17, RZ, RZ, R33 ;  /* 0x000000ffff117224 */ /* 0x000fe400078e0021 */
[----:B------:R-:W-:Y:S02]  /*5120*/  @!P0 IMAD.MOV.U32 R12, RZ, RZ, R4 ;  /* 0x000000ffff0c8224 */ /* 0x000fe400078e0004 */
[----:B------:R-:W-:Y:S02]  /*5130*/  IMAD.X R13, RZ, RZ, R13, P2 ;  /* 0x000000ffff0d7224 */ /* 0x000fe400010e060d */
[----:B------:R-:W-:-:S02]  /*5140*/  IMAD.WIDE R32, R5, 0x4, R14 ;  /* 0x0000000405207825 */ /* 0x000fc400078e020e */
[----:B------:R-:W-:Y:S05]  /*5150*/  @!P1 BRA `(.L_x_3255) ;  /* 0xffffffe400949947 */ /* 0x000fea000383ffff */
[----:B------:R-:W-:-:S07]  /*5160*/  IMAD.WIDE R32, R5, 0xc, R16 ;  /* 0x0000000c05207825 */ /* 0x000fce00078e0210 */
.L_x_3253:
        /* <DEDUP_REMOVED lines=10> */
.L_x_3258:
[----:B------:R-:W-:Y:S01]  /*5210*/  ISETP.NE.AND P0, PT, R7, R8, PT ;  /* 0x000000080700720c */ /* 0x000fe20003f05270 */
[----:B------:R-:W0:Y:S08]  /*5220*/  S2UR UR5, SR_CTAID.Y ;  /* 0x00000000000579c3 */ /* 0x000e300000002600 */
[----:B------:R-:W1:Y:S04]  /*5230*/  LDC R5, c[0x0][0x3ac] ;  /* 0x0000eb00ff057b82 */ /* 0x000e680000000800 */
[----:B------:R-:W-:-:S02]  /*5240*/  @!P0 IMAD R18, R12, 0x8, R1 ;  /* 0x000000080c128824 */ /* 0x000fc400078e0201 */
[----:B------:R-:W-:Y:S02]  /*5250*/  @!P0 IMAD.MOV.U32 R16, RZ, RZ, R4 ;  /* 0x000000ffff108224 */ /* 0x000fe400078e0004 */
[----:B------:R-:W-:Y:S02]  /*5260*/  @!P0 IMAD.MOV.U32 R17, RZ, RZ, R13 ;  /* 0x000000ffff118224 */ /* 0x000fe400078e000d */
[----:B------:R-:W2:Y:S04]  /*5270*/  @!P0 LDL.64 R18, [R18+0x8] ;  /* 0x0000080012128983 */ /* 0x000ea80000100a00 */
[----:B------:R-:W3:Y:S01]  /*5280*/  @!P0 LDG.E.U16.CONSTANT R14, desc[UR8][R16.64] ;  /* 0x00000008100e8981 */ /* 0x000ee2000c1e9500 */
[----:B------:R-:W-:Y:S01]  /*5290*/  IADD3 R4, P2, PT, R4, 0x40, RZ ;  /* 0x0000004004047810 */ /* 0x000fe20007f5e0ff */
[----:B0-----:R-:W-:-:S04]  /*52a0*/  UIMAD UR5, UR5, -0x2, UR6 ;  /* 0xfffffffe050578a4 */ /* 0x001fc8000f8e0206 */
[----:B------:R-:W-:Y:S01]  /*52b0*/  UISETP.GE.AND UP0, UPT, UR5, 0x1, UPT ;  /* 0x000000010500788c */ /* 0x000fe2000bf06270 */
[----:B--2---:R-:W-:Y:S02]  /*52c0*/  @!P0 PRMT R2, R18, 0x7610, R2 ;  /* 0x0000761012028816 */ /* 0x004fe40000000002 */
[----:B------:R-:W-:Y:S01]  /*52d0*/  @!P0 PRMT R0, R19, 0x7610, R0 ;  /* 0x0000761013008816 */ /* 0x000fe20000000000 */
[----:B---3--:R-:W-:Y:S01]  /*52e0*/  @!P0 IMAD.IADD R8, R14, 0x1, R7 ;  /* 0x000000010e088824 */ /* 0x008fe200078e0207 */
[----:B------:R-:W-:Y:S01]  /*52f0*/  @!P0 PRMT R2, R2, 0x7610, R18 ;  /* 0x0000761002028816 */ /* 0x000fe20000000012 */
[----:B------:R-:W-:Y:S01]  /*5300*/  VIADD R7, R7, 0x10 ;  /* 0x0000001007077836 */ /* 0x000fe20000000000 */
[----:B------:R-:W-:Y:S02]  /*5310*/  @!P0 IADD3 R14, PT, PT, R12, 0x1, RZ ;  /* 0x000000010c0e8810 */ /* 0x000fe40007ffe0ff */
[----:B------:R-:W-:Y:S01]  /*5320*/  @!P0 PRMT R0, R0, 0x7610, R19 ;  /* 0x0000761000008816 */ /* 0x000fe20000000013 */
[----:B-1----:R-:W-:Y:S06]  /*5330*/  BRA.U !UP0, `(.L_x_3257) ;  /* 0x0000000d08007547 */ /* 0x002fec000b800000 */
[----:B------:R-:W2:Y:S01]  /*5340*/  LDG.E.128.CONSTANT R16, desc[UR8][R32.64] ;  /* 0x0000000820107981 */ /* 0x000ea2000c1e9d00 */
[----:B------:R-:W-:Y:S01]  /*5350*/  IMAD.MOV.U32 R40, RZ, RZ, 0x3400 ;  /* 0x00003400ff287424 */ /* 0x000fe200078e00ff */
[----:B------:R-:W-:Y:S01]  /*5360*/  UISETP.NE.AND UP0, UPT, UR5, 0x1, UPT ;  /* 0x000000010500788c */ /* 0x000fe2000bf05270 */
[----:B------:R-:W-:Y:S02]  /*5370*/  IMAD.MOV.U32 R59, RZ, RZ, 0x2400 ;  /* 0x00002400ff3b7424 */ /* 0x000fe400078e00ff */
[----:B------:R-:W-:Y:S01]  /*5380*/  IMAD.MOV.U32 R47, RZ, RZ, 0x2c00 ;  /* 0x00002c00ff2f7424 */ /* 0x000fe200078e00ff */
[----:B------:R-:W-:Y:S02]  /*5390*/  PRMT R40, R40, 0x5410, R40 ;  /* 0x0000541028287816 */ /* 0x000fe40000000028 */
[----:B------:R-:W-:Y:S02]  /*53a0*/  PRMT R59, R59, 0x5410, R59 ;  /* 0x000054103b3b7816 */ /* 0x000fe4000000003b */
[----:B--2---:R-:W-:-:S02]  /*53b0*/  LOP3.LUT R15, R16, 0xc000c, RZ, 0xc0, !PT ;  /* 0x000c000c100f7812 */ /* 0x004fc400078ec0ff */
[----:B------:R-:W-:Y:S02]  /*53c0*/  SHF.R.U32.HI R42, RZ, 0x8, R16 ;  /* 0x00000008ff2a7819 */ /* 0x000fe40000011610 */
[C---:B-----5:R-:W-:Y:S02]  /*53d0*/  LOP3.LUT R20, R16.reuse, 0x300030, RZ, 0xc0, !PT ;  /* 0x0030003010147812 */ /* 0x060fe400078ec0ff */
        /* <DEDUP_REMOVED lines=89> */
[----:B------:R-:W-:-:S02]  /*5970*/  HFMA2 R51, R53, R16, RZ ;  /* 0x0000001035337231 */ /* 0x000fc400000000ff */
[----:B------:R-:W-:Y:S02]  /*5980*/  HADD2 R59, R49, -1026, -1026 ;  /* 0xe402e402313b7430 */ /* 0x000fe40000000000 */
[-C--:B------:R-:W-:Y:S01]  /*5990*/  HFMA2 R47, R24, R17.reuse, R47 ;  /* 0x00000011182f7231 */ /* 0x080fe2000000002f */
        /* <DEDUP_REMOVED lines=8> */
[----:B------:R-:W-:Y:S01]  /*5a20*/  LOP3.LUT R41, R41, 0x30003, RZ, 0xc0, !PT ;  /* 0x0003000329297812 */ /* 0x000fe200078ec0ff */
[----:B------:R-:W-:Y:S01]  /*5a30*/  HADD2 R42, R42, -1026, -1026 ;  /* 0xe402e4022a2a7430 */ /* 0x000fe20000000000 */
[----:B------:R-:W-:Y:S01]  /*5a40*/  LOP3.LUT R39, R39, 0x30003, RZ, 0xc0, !PT ;  /* 0x0003000327277812 */ /* 0x000fe200078ec0ff */
[----:B------:R-:W-:Y:S02]  /*5a50*/  HADD2 R57, R35, -1026, -1026 ;  /* 0xe402e40223397430 */ /* 0x000fe40000000000 */
[-C--:B------:R-:W-:Y:S02]  /*5a60*/  HFMA2 R51, R27, R18.reuse, R51 ;  /* 0x000000121b337231 */ /* 0x080fe40000000033 */
[----:B------:R-:W-:-:S02]  /*5a70*/  HFMA2 R49, R25, R18, R49 ;  /* 0x0000001219317231 */ /* 0x000fc40000000031 */
[-C--:B------:R-:W-:Y:S02]  /*5a80*/  HFMA2 R47, R44, R19.reuse, R47 ;  /* 0x000000132c2f7231 */ /* 0x080fe4000000002f */
[----:B------:R-:W-:Y:S01]  /*5a90*/  HFMA2 R16, R29, R18, R16 ;  /* 0x000000121d107231 */ /* 0x000fe20000000010 */
[----:B------:R-:W-:Y:S01]  /*5aa0*/  LOP3.LUT R41, R41, 0x64006400, RZ, 0xfc, !PT ;  /* 0x6400640029297812 */ /* 0x000fe200078efcff */
[-C--:B------:R-:W-:Y:S01]  /*5ab0*/  HFMA2 R49, R46, R19.reuse, R49 ;  /* 0x000000132e317231 */ /* 0x080fe20000000031 */
[----:B------:R-:W-:Y:S01]  /*5ac0*/  LOP3.LUT R39, R39, 0x64006400, RZ, 0xfc, !PT ;  /* 0x6400640027277812 */ /* 0x000fe200078efcff */
[-C--:B------:R-:W-:Y:S02]  /*5ad0*/  HFMA2 R16, R58, R19.reuse, R16 ;  /* 0x000000133a107231 */ /* 0x080fe40000000010 */
[----:B------:R-:W-:Y:S02]  /*5ae0*/  HFMA2 R51, R48, R19, R51 ;  /* 0x0000001330337231 */ /* 0x000fe40000000033 */
[----:B------:R-:W-:-:S02]  /*5af0*/  HADD2 R60, R41, -1026, -1026 ;  /* 0xe402e402293c7430 */ /* 0x000fc40000000000 */
[-C--:B-1----:R-:W-:Y:S02]  /*5b00*/  HFMA2 R17, R42, R20.reuse, R47 ;  /* 0x000000142a117231 */ /* 0x082fe4000000002f */
[----:B------:R-:W-:Y:S02]  /*5b10*/  HADD2 R63, R39, -1026, -1026 ;  /* 0xe402e402273f7430 */ /* 0x000fe40000000000 */
        /* <DEDUP_REMOVED lines=66> */
.L_x_3257:
[----:B------:R-:W-:Y:S01]  /*5f40*/  ISETP.GE.AND P1, PT, R7, R6, PT ;  /* 0x000000060700720c */ /* 0x000fe20003f26270 */
[----:B------:R-:W-:Y:S01]  /*5f50*/  UIADD3 UR4, UPT, UPT, UR4, 0x20, URZ ;  /* 0x0000002004047890 */ /* 0x000fe2000fffe0ff */
[----:B------:R-:W-:Y:S01]  /*5f60*/  @!P0 MOV R12, R14 ;  /* 0x0000000e000c8202 */ /* 0x000fe20000000f00 */
[----:B------:R-:W-:Y:S02]  /*5f70*/  IMAD.X R13, RZ, RZ, R13, P2 ;  /* 0x000000ffff0d7224 */ /* 0x000fe400010e060d */
[----:B------:R-:W-:-:S08]  /*5f80*/  IMAD.WIDE R32, R5, 0x4, R32 ;  /* 0x0000000405207825 */ /* 0x000fd000078e0220 */
[----:B------:R-:W-:Y:S05]  /*5f90*/  @!P1 BRA `(.L_x_3258) ;  /* 0xfffffff0009c9947 */ /* 0x000fea000383ffff */
.L_x_3256:
        /* <DEDUP_REMOVED lines=20> */
.L_x_3262:
[----:B------:R-:W0:Y:S02]  /*60e0*/  LDS R6, [R0] ;  /* 0x0000000000067984 */ /* 0x000e240000000800 */
[----:B0-----:R-:W-:-:S05]  /*60f0*/  HADD2 R7, R6, R11 ;  /* 0x0000000b06077230 */ /* 0x001fca0000000000 */
[----:B------:R-:W0:Y:S02]  /*6100*/  ATOMS.CAST.SPIN P0, [R0], R6, R7 ;  /* 0x000000060000758d */ /* 0x000e240001800007 */
[----:B0-----:R-:W-:Y:S05]  /*6110*/  @!P0 BRA `(.L_x_3262) ;  /* 0xfffffffc00f08947 */ /* 0x001fea000383ffff */
[----:B------:R-:W-:Y:S05]  /*6120*/  BRA `(.L_x_3260) ;  /* 0x00000000000c7947 */ /* 0x000fea0003800000 */
.L_x_3261:
[----:B------:R-:W2:Y:S02]  /*6130*/  LD.E R0, desc[UR8][R12.64] ;  /* 0x000000080c007980 */ /* 0x000ea4000c101900 */
[----:B--2---:R-:W-:-:S05]  /*6140*/  IMAD.IADD R7, R11, 0x1, R0 ;  /* 0x000000010b077824 */ /* 0x004fca00078e0200 */
[----:B------:R0:W-:Y:S02]  /*6150*/  ST.E desc[UR8][R12.64], R7 ;  /* 0x000000070c007985 */ /* 0x0001e4000c101908 */
.L_x_3260:
[----:B------:R-:W-:Y:S05]  /*6160*/  BSYNC.RECONVERGENT B0 ;  /* 0x0000000000007941 */ /* 0x000fea0003800200 */
.L_x_3259:
[----:B------:R1:W-:Y:S01]  /*6170*/  ATOM.E.ADD.F16x2.RN.STRONG.GPU P0, RZ, desc[UR8][R12.64+0x4], R10 ;  /* 0x8000040a0cff79a2 */ /* 0x0003e2000c10e108 */
[----:B------:R-:W-:Y:S04]  /*6180*/  BSSY.RECONVERGENT B0, `(.L_x_3263) ;  /* 0x000000e000007945 */ /* 0x000fe80003800200 */
[----:B-1----:R-:W-:Y:S05]  /*6190*/  @P0 BRA `(.L_x_3264) ;  /* 0x0000000000300947 */ /* 0x002fea0003800000 */
[----:B------:R-:W1:Y:S02]  /*61a0*/  QSPC.E.S P0, RZ, [R12+0x4] ;  /* 0x000004000cff73aa */ /* 0x000e640000000500 */
[----:B-1----:R-:W-:Y:S05]  /*61b0*/  @!P0 BRA `(.L_x_3265) ;  /* 0x00000000001c8947 */ /* 0x002fea0003800000 */
[----:B------:R-:W-:-:S05]  /*61c0*/  IMAD.MOV.U32 R6, RZ, RZ, R12 ;  /* 0x000000ffff067224 */ /* 0x000fca00078e000c */
[----:B------:R-:W-:-:S07]  /*61d0*/  MOV R0, R6 ;  /* 0x0000000600007202 */ /* 0x000fce0000000f00 */
.L_x_3266:
[----:B------:R-:W0:Y:S02]  /*61e0*/  LDS R6, [R0+0x4] ;  /* 0x0000040000067984 */ /* 0x000e240000000800 */
[----:B0-----:R-:W-:-:S05]  /*61f0*/  HFMA2 R7, R6, 1, 1, R10 ;  /* 0x3c003c0006077831 */ /* 0x001fca000000000a */
[----:B------:R-:W0:Y:S02]  /*6200*/  ATOMS.CAST.SPIN P0, [R0+0x4], R6, R7 ;  /* 0x000004060000758d */ /* 0x000e240001800007 */
[----:B0-----:R-:W-:Y:S05]  /*6210*/  @!P0 BRA `(.L_x_3266) ;  /* 0xfffffffc00f08947 */ /* 0x001fea000383ffff */
[----:B------:R-:W-:Y:S05]  /*6220*/  BRA `(.L_x_3264) ;  /* 0x00000000000c7947 */ /* 0x000fea0003800000 */
.L_x_3265:
[----:B------:R-:W0:Y:S02]  /*6230*/  LD.E R0, desc[UR8][R12.64+0x4] ;  /* 0x000004080c007980 */ /* 0x000e24000c101900 */
[----:B0-----:R-:W-:-:S05]  /*6240*/  IMAD.IADD R7, R10, 0x1, R0 ;  /* 0x000000010a077824 */ /* 0x001fca00078e0200 */
[----:B------:R1:W-:Y:S02]  /*6250*/  ST.E desc[UR8][R12.64+0x4], R7 ;  /* 0x000004070c007985 */ /* 0x0003e4000c101908 */
.L_x_3264:
[----:B------:R-:W-:Y:S05]  /*6260*/  BSYNC.RECONVERGENT B0 ;  /* 0x0000000000007941 */ /* 0x000fea0003800200 */
.L_x_3263:
        /* <DEDUP_REMOVED lines=10> */
.L_x_3270:
[----:B------:R-:W0:Y:S02]  /*6310*/  LDS R4, [R0] ;  /* 0x0000000000047984 */ /* 0x000e240000000800 */
[----:B0-----:R-:W-:-:S05]  /*6320*/  HADD2 R5, R4, R9 ;  /* 0x0000000904057230 */ /* 0x001fca0000000000 */
[----:B------:R-:W0:Y:S02]  /*6330*/  ATOMS.CAST.SPIN P0, [R0], R4, R5 ;  /* 0x000000040000758d */ /* 0x000e240001800005 */
[----:B0-----:R-:W-:Y:S05]  /*6340*/  @!P0 BRA `(.L_x_3270) ;  /* 0xfffffffc00f08947 */ /* 0x001fea000383ffff */
[----:B------:R-:W-:Y:S05]  /*6350*/  BRA `(.L_x_3268) ;  /* 0x00000000000c7947 */ /* 0x000fea0003800000 */
.L_x_3269:
[----:B------:R-:W2:Y:S02]  /*6360*/  LD.E R0, desc[UR8][R12.64] ;  /* 0x000000080c007980 */ /* 0x000ea4000c101900 */
[----:B--2---:R-:W-:-:S05]  /*6370*/  IADD3 R5, PT, PT, R9, R0, RZ ;  /* 0x0000000009057210 */ /* 0x004fca0007ffe0ff */
[----:B------:R0:W-:Y:S02]  /*6380*/  ST.E desc[UR8][R12.64], R5 ;  /* 0x000000050c007985 */ /* 0x0001e4000c101908 */
.L_x_3268:
[----:B------:R-:W-:Y:S05]  /*6390*/  BSYNC.RECONVERGENT B0 ;  /* 0x0000000000007941 */ /* 0x000fea0003800200 */
.L_x_3267:
[----:B------:R1:W-:Y:S02]  /*63a0*/  ATOM.E.ADD.F16x2.RN.STRONG.GPU P0, RZ, desc[UR8][R12.64+0x4], R3 ;  /* 0x800004030cff79a2 */ /* 0x0003e4000c10e108 */
[----:B-1----:R-:W-:Y:S05]  /*63b0*/  @P0 EXIT ;  /* 0x000000000000094d */ /* 0x002fea0003800000 */
[----:B------:R-:W1:Y:S02]  /*63c0*/  QSPC.E.S P0, RZ, [R12+0x4] ;  /* 0x000004000cff73aa */ /* 0x000e640000000500 */
[----:B-1----:R-:W-:Y:S05]  /*63d0*/  @!P0 BRA `(.L_x_3271) ;  /* 0x0000000000208947 */ /* 0x002fea0003800000 */
[----:B------:R-:W-:-:S05]  /*63e0*/  IMAD.MOV.U32 R4, RZ, RZ, R12 ;  /* 0x000000ffff047224 */ /* 0x000fca00078e000c */
[----:B------:R-:W-:Y:S01]  /*63f0*/  MOV R4, R4 ;  /* 0x0000000400047202 */ /* 0x000fe20000000f00 */
[----:B0-----:R-:W-:-:S07]  /*6400*/  IMAD.MOV.U32 R5, RZ, RZ, R3 ;  /* 0x000000ffff057224 */ /* 0x001fce00078e0003 */
.L_x_3272:
[----:B------:R-:W0:Y:S02]  /*6410*/  LDS R2, [R4+0x4] ;  /* 0x0000040004027984 */ /* 0x000e240000000800 */
[----:B0-----:R-:W-:-:S05]  /*6420*/  HFMA2 R3, R2, 1, 1, R5 ;  /* 0x3c003c0002037831 */ /* 0x001fca0000000005 */
[----:B------:R-:W0:Y:S02]  /*6430*/  ATOMS.CAST.SPIN P0, [R4+0x4], R2, R3 ;  /* 0x000004020400758d */ /* 0x000e240001800003 */
[----:B0-----:R-:W-:Y:S05]  /*6440*/  @!P0 BRA `(.L_x_3272) ;  /* 0xfffffffc00f08947 */ /* 0x001fea000383ffff */
[----:B------:R-:W-:Y:S05]  /*6450*/  EXIT ;  /* 0x000000000000794d */ /* 0x000fea0003800000 */
.L_x_3271:
[----:B------:R-:W2:Y:S02]  /*6460*/  LD.E R0, desc[UR8][R12.64+0x4] ;  /* 0x000004080c007980 */ /* 0x000ea4000c101900 */
[----:B--2---:R-:W-:-:S05]  /*6470*/  IMAD.IADD R3, R3, 0x1, R0 ;  /* 0x0000000103037824 */ /* 0x004fca00078e0200 */
[----:B------:R-:W-:Y:S01]  /*6480*/  ST.E desc[UR8][R12.64+0x4], R3 ;  /* 0x000004030c007985 */ /* 0x000fe2000c101908 */
[----:B------:R-:W-:Y:S05]  /*6490*/  EXIT ;  /* 0x000000000000794d */ /* 0x000fea0003800000 */
.L_x_3273:
        /* <DEDUP_REMOVED lines=14> */
.L_x_4523:


//--------------------- .text._Z23gemm_half_q_half_kernelILi2ELi128ELb0ELb0ELi64EEvPK6__halfPKjS4_S2_PS0_iiiiPKtS7_iiiiiibS2_i --------------------------
	.section	.text._Z23gemm_half_q_half_kernelILi2ELi128ELb0ELb0ELi64EEvPK6__halfPKjS4_S2_PS0_iiiiPKtS7_iiiiiibS2_i,"ax",@progbits
	.align	128
        .global         _Z23gemm_half_q_half_kernelILi2ELi128ELb0ELb0ELi64EEvPK6__halfPKjS4_S2_PS0_iiiiPKtS7_iiiiiibS2_i
        .type           _Z23gemm_half_q_half_kernelILi2ELi128ELb0ELb0ELi64EEvPK6__halfPKjS4_S2_PS0_iiiiPKtS7_iiiiiibS2_i,@function
        .size           _Z23gemm_half_q_half_kernelILi2ELi128ELb0ELb0ELi64EEvPK6__halfPKjS4_S2_PS0_iiiiPKtS7_iiiiiibS2_i,(.L_x_4524 - _Z23gemm_half_q_half_kernelILi2ELi128ELb0ELb0ELi64EEvPK6__halfPKjS4_S2_PS0_iiiiPKtS7_iiiiiibS2_i)
        .other          _Z23gemm_half_q_half_kernelILi2ELi128ELb0ELb0ELi64EEvPK6__halfPKjS4_S2_PS0_iiiiPKtS7_iiiiiibS2_i,@"STO_CUDA_ENTRY STV_DEFAULT"
_Z23gemm_half_q_half_kernelILi2ELi128ELb0ELb0ELi64EEvPK6__halfPKjS4_S2_PS0_iiiiPKtS7_iiiiiibS2_i:
.text._Z23gemm_half_q_half_kernelILi2ELi128ELb0ELb0ELi64EEvPK6__halfPKjS4_S2_PS0_iiiiPKtS7_iiiiiibS2_i:
        /* <DEDUP_REMOVED lines=56> */
.L_x_3279:
        /* <DEDUP_REMOVED lines=32> */
.L_x_3278:
        /* <DEDUP_REMOVED lines=20> */
.L_x_3280:
[----:B------:R-:W-:-:S13]  /*06c0*/  ISETP.EQ.AND P1, PT, RZ, UR5, PT ;  /* 0x00000005ff007c0c */ /* 0x000fda000bf22270 */
[----:B------:R-:W-:Y:S05]  /*06d0*/  @!P0 BRA P1, `(.L_x_3275) ;  /* 0x00000004007c8947 */ /* 0x000fea0000800000 */
.L_x_3277:
        /* <DEDUP_REMOVED lines=12> */
.L_x_3276:
        /* <DEDUP_REMOVED lines=17> */
.L_x_3283:
        /* <DEDUP_REMOVED lines=32> */
.L_x_3282:
        /* <DEDUP_REMOVED lines=21> */
.L_x_3284:
[----:B------:R-:W-:-:S09]  /*0c00*/  UISETP.NE.OR UP0, UPT, UR5, URZ, UP0 ;  /* 0x000000ff0500728c */ /* 0x000fd20008705670 */
[----:B------:R-:W-:Y:S05]  /*0c10*/  BRA.U !UP0, `(.L_x_3275) ;  /* 0x00000001082c7547 */ /* 0x000fea000b800000 */
.L_x_3281:
        /* <DEDUP_REMOVED lines=11> */
.L_x_3275:
[----:B------:R-:W-:Y:S05]  /*0cd0*/  BSYNC.RECONVERGENT B0 ;  /* 0x0000000000007941 */ /* 0x000fea0003800200 */
.L_x_3274:
        /* <DEDUP_REMOVED lines=21> */
[----:B------:R-:W1:Y:S01]  /*0e30*/  LDC.64 R12, c[0x0][0x3a0] ;  /* 0x0000e800ff0c7b82 */ /* 0x000e620000000a00 */
[----:B------:R-:W-:-:S11]  /*0e40*/  UPLOP3.LUT UP0, UPT, UPT, UPT, UPT, 0x40, 0x4 ;  /* 0x000000000004789c */ /* 0x000fd60003f0e870 */
.L_x_3288:
[C---:B--2---:R-:W-:Y:S01]  /*0e50*/  IADD3 R7, PT, PT, R15.reuse, UR15, RZ ;  /* 0x0000000f0f077c10 */ /* 0x044fe2000fffe0ff */
[--C-:B01---5:R-:W-:Y:S01]  /*0e60*/  IMAD.WIDE R4, R15, 0x2, R12.reuse ;  /* 0x000000020f047825 */ /* 0x123fe200078e020c */
        /* <DEDUP_REMOVED lines=13> */
.L_x_3287:
[----:B------:R-:W-:-:S04]  /*0f40*/  UIADD3 UR4, UPT, UPT, URZ, -UR6, URZ ;  /* 0x80000006ff047290 */ /* 0x000fc8000fffe0ff */
[----:B------:R-:W-:-:S09]  /*0f50*/  UISETP.GT.AND UP1, UPT, UR4, 0x1, UPT ;  /* 0x000000010400788c */ /* 0x000fd2000bf24270 */
[----:B------:R-:W-:Y:S05]  /*0f60*/  BRA.U !UP1, `(.L_x_3289) ;  /* 0x0000000109247547 */ /* 0x000fea000b800000 */
[----:B0-2---:R-:W0:Y:S01]  /*0f70*/  LDC.64 R6, c[0x0][0x3a0] ;  /* 0x0000e800ff067b82 */ /* 0x005e220000000a00 */
[C---:B------:R-:W-:Y:S01]  /*0f80*/  IADD3 R9, PT, PT, R15.reuse, UR15, RZ ;  /* 0x0000000f0f097c10 */ /* 0x040fe2000fffe0ff */
[----:B------:R-:W-:Y:S02]  /*0f90*/  UIADD3 UR6, UPT, UPT, UR6, 0x2, URZ ;  /* 0x0000000206067890 */ /* 0x000fe4000fffe0ff */
[----:B------:R-:W-:Y:S01]  /*0fa0*/  UPLOP3.LUT UP0, UPT, UPT, UPT, UPT, 0x40, 0x4 ;  /* 0x000000000004789c */ /* 0x000fe20003f0e870 */
[----:B0----5:R-:W-:Y:S01]  /*0fb0*/  IMAD.WIDE R4, R15, 0x2, R6 ;  /* 0x000000020f047825 */ /* 0x021fe200078e0206 */
[----:B------:R-:W-:-:S03]  /*0fc0*/  IADD3 R15, PT, PT, R9, UR15, RZ ;  /* 0x0000000f090f7c10 */ /* 0x000fc6000fffe0ff */
[----:B------:R-:W-:Y:S01]  /*0fd0*/  IMAD.WIDE R6, R9, 0x2, R6 ;  /* 0x0000000209067825 */ /* 0x000fe200078e0206 */
[----:B------:R1:W-:Y:S04]  /*0fe0*/  STG.E.64 desc[UR18][R4.64], RZ ;  /* 0x000000ff04007986 */ /* 0x0003e8000c101b12 */
[----:B------:R1:W-:Y:S02]  /*0ff0*/  STG.E.64 desc[UR18][R6.64], RZ ;  /* 0x000000ff06007986 */ /* 0x0003e4000c101b12 */
.L_x_3289:
[----:B------:R-:W-:-:S09]  /*1000*/  UISETP.NE.OR UP0, UPT, UR6, URZ, UP0 ;  /* 0x000000ff0600728c */ /* 0x000fd20008705670 */
[----:B------:R-:W-:Y:S05]  /*1010*/  BRA.U !UP0, `(.L_x_3285) ;  /* 0x00000001081c7547 */ /* 0x000fea000b800000 */
.L_x_3286:
[----:B012--5:R-:W0:Y:S02]  /*1020*/  LDC.64 R4, c[0x0][0x3a0] ;  /* 0x0000e800ff047b82 */ /* 0x027e240000000a00 */
.L_x_3290:
[C---:B0-----:R-:W-:Y:S01]  /*1030*/  IMAD.WIDE R6, R15.reuse, 0x2, R4 ;  /* 0x000000020f067825 */ /* 0x041fe200078e0204 */
[----:B------:R-:W-:Y:S01]  /*1040*/  UIADD3 UR6, UPT, UPT, UR6, 0x1, URZ ;  /* 0x0000000106067890 */ /* 0x000fe2000fffe0ff */
[----:B------:R-:W-:-:S03]  /*1050*/  IADD3 R15, PT, PT, R15, UR15, RZ ;  /* 0x0000000f0f0f7c10 */ /* 0x000fc6000fffe0ff */
[----:B------:R3:W-:Y:S01]  /*1060*/  STG.E.64 desc[UR18][R6.64], RZ ;  /* 0x000000ff06007986 */ /* 0x0007e2000c101b12 */
[----:B------:R-:W-:-:S09]  /*1070*/  UISETP.NE.AND UP0, UPT, UR6, URZ, UPT ;  /* 0x000000ff0600728c */ /* 0x000fd2000bf05270 */
[----:B---3--:R-:W-:Y:S05]  /*1080*/  BRA.U UP0, `(.L_x_3290) ;  /* 0xfffffffd00e87547 */ /* 0x008fea000b83ffff */
.L_x_3285:
        /* <DEDUP_REMOVED lines=18> */
[----:B---3--:R-:W-:Y:S01]  /*11b0*/  UIMAD.WIDE.U32 UR12, UR12, 0x2, UR10 ;  /* 0x000000020c0c78a5 */ /* 0x008fe2000f8e000a */
[----:B------:R-:W-:Y:S06]  /*11c0*/  BAR.SYNC.DEFER_BLOCKING 0x0 ;  /* 0x0000000000007b1d */ /* 0x000fec0000010000 */
[----:B------:R-:W-:Y:S05]  /*11d0*/  @P0 BRA `(.L_x_3291) ;  /* 0x0000000000e40947 */ /* 0x000fea0003800000 */
[----:B------:R-:W-:Y:S01]  /*11e0*/  MOV R8, UR12 ;  /* 0x0000000c00087c02 */ /* 0x000fe20008000f00 */
[----:B-----5:R-:W0:Y:S01]  /*11f0*/  LDC.64 R4, c[0x0][0x390] ;  /* 0x0000e400ff047b82 */ /* 0x020e220000000a00 */
        /* <DEDUP_REMOVED lines=10> */
.L_x_3292:
        /* <DEDUP_REMOVED lines=45> */
.L_x_3291:
[----:B------:R-:W-:Y:S01]  /*1570*/  UISETP.GT.AND UP4, UPT, UR9, UR16, UPT ;  /* 0x000000100900728c */ /* 0x000fe2000bf84270 */
[----:B------:R-:W-:Y:S01]  /*1580*/  UMOV UR4, URZ ;  /* 0x000000ff00047c82 */ /* 0x000fe20008000000 */
[----:B------:R-:W-:Y:S01]  /*1590*/  UMOV UR6, URZ ;  /* 0x000000ff00067c82 */ /* 0x000fe20008000000 */
[----:B------:R-:W-:Y:S01]  /*15a0*/  UMOV UR7, URZ ;  /* 0x000000ff00077c82 */ /* 0x000fe20008000000 */
[----:B------:R-:W-:-:S05]  /*15b0*/  UMOV UR8, URZ ;  /* 0x000000ff00087c82 */ /* 0x000fca0008000000 */
        /* <DEDUP_REMOVED lines=9> */
.L_x_3293:
        /* <DEDUP_REMOVED lines=9> */
.L_x_3294:
        /* <DEDUP_REMOVED lines=9> */
.L_x_3295:
        /* <DEDUP_REMOVED lines=9> */
.L_x_3296:
        /* <DEDUP_REMOVED lines=9> */
.L_x_3297:
[----:B------:R-:W-:Y:S01]  /*1890*/  VIMNMX R0, PT, PT, R0, UR16, PT ;  /* 0x0000001000007c48 */ /* 0x000fe2000bfe0100 */
[----:B------:R-:W-:Y:S01]  /*18a0*/  ULEA UR5, UR20, UR5, 0x3 ;  /* 0x0000000514057291 */ /* 0x000fe2000f8e18ff */
[----:B------:R-:W-:Y:S02]  /*18b0*/  PRMT R15, RZ, 0x5410, RZ ;  /* 0x00005410ff0f7816 */ /* 0x000fe400000000ff */
[----:B------:R-:W-:Y:S01]  /*18c0*/  ISETP.GT.AND P0, PT, R0, UR9, PT ;  /* 0x0000000900007c0c */ /* 0x000fe2000bf04270 */
[----:B------:R-:W-:Y:S01]  /*18d0*/  UIADD3 UR4, UPT, UPT, UR6, UR5, UR4 ;  /* 0x0000000506047290 */ /* 0x000fe2000fffe004 */
[----:B------:R-:W-:Y:S02]  /*18e0*/  PRMT R14, RZ, 0x5410, RZ ;  /* 0x00005410ff0e7816 */ /* 0x000fe400000000ff */
[----:B------:R-:W-:Y:S01]  /*18f0*/  PRMT R13, RZ, 0x5410, RZ ;  /* 0x00005410ff0d7816 */ /* 0x000fe200000000ff */
[----:B------:R-:W-:Y:S01]  /*1900*/  UIADD3 UR4, UPT, UPT, UR8, UR4, UR7 ;  /* 0x0000000408047290 */ /* 0x000fe2000fffe007 */
[----:B------:R-:W-:-:S03]  /*1910*/  PRMT R12, RZ, 0x5410, RZ ;  /* 0x00005410ff0c7816 */ /* 0x000fc600000000ff */
[----:B------:R-:W-:-:S04]  /*1920*/  UIMAD UR5, UR4, UR15, URZ ;  /* 0x0000000f040572a4 */ /* 0x000fc8000f8e02ff */
[----:B------:R-:W-:Y:S08]  /*1930*/  @!P0 BRA `(.L_x_3298) ;  /* 0x0000004000ec8947 */ /* 0x000ff00003800000 */
[----:B-----5:R-:W-:Y:S01]  /*1940*/  MOV R4, UR12 ;  /* 0x0000000c00047c02 */ /* 0x020fe20008000f00 */
        /* <DEDUP_REMOVED lines=25> */
.L_x_3303:
[----:B------:R-:W-:-:S06]  /*1ae0*/  UISETP.NE.AND UP0, UPT, UR9, UR5, UPT ;  /* 0x000000050900728c */ /* 0x000fcc000bf05270 */
[----:B------:R-:W-:-:S05]  /*1af0*/  PLOP3.LUT P0, PT, PT, PT, UP0, 0x80, 0x8 ;  /* 0x000000000008781c */ /* 0x000fca0003f0f008 */
[----:B------:R-:W-:Y:S01]  /*1b00*/  @!UP0 UMOV UR6, UR10 ;  /* 0x0000000a00068c82 */ /* 0x000fe20008000000 */
[----:B------:R-:W-:Y:S01]  /*1b10*/  @!UP0 UMOV UR7, UR11 ;  /* 0x0000000b00078c82 */ /* 0x000fe20008000000 */
[----:B------:R-:W-:Y:S01]  /*1b20*/  MOV R2, UR6 ;  /* 0x0000000600027c02 */ /* 0x000fe20008000f00 */
[----:B------:R-:W-:Y:S01]  /*1b30*/  @!UP0 ULEA UR6, UR4, UR21, 0x3 ;  /* 0x0000001504068291 */ /* 0x000fe2000f8e18ff */
[----:B------:R-:W-:-:S05]  /*1b40*/  MOV R3, UR7 ;  /* 0x0000000700037c02 */ /* 0x000fca0008000f00 */
[----:B------:R-:W2:Y:S01]  /*1b50*/  @!P0 LDG.E.U16.CONSTANT R2, desc[UR18][R2.64] ;  /* 0x0000001202028981 */ /* 0x000ea2000c1e9500 */
[----:B------:R-:W-:-:S03]  /*1b60*/  UMOV UR15, UR27 ;  /* 0x0000001b000f7c82 */ /* 0x000fc60008000000 */
[----:B------:R-:W3:Y:S01]  /*1b70*/  @!P0 LDL.64 R4, [UR6+0x8] ;  /* 0x00000806ff048983 */ /* 0x000ee20008100a00 */
[----:B------:R-:W-:Y:S01]  /*1b80*/  MOV R9, UR15 ;  /* 0x0000000f00097c02 */ /* 0x000fe20008000f00 */
[----:B------:R-:W0:Y:S01]  /*1b90*/  S2UR UR24, SR_CTAID.Y ;  /* 0x00000000001879c3 */ /* 0x000e220000002600 */
[----:B------:R-:W-:-:S03]  /*1ba0*/  MOV R21, UR15 ;  /* 0x0000000f00157c02 */ /* 0x000fc60008000f00 */
[----:B------:R-:W-:Y:S02]  /*1bb0*/  IMAD.WIDE R8, R9, 0x4, R16 ;  /* 0x0000000409087825 */ /* 0x000fe400078e0210 */
[----:B------:R-:W5:Y:S02]  /*1bc0*/  LDG.E.128.CONSTANT R16, desc[UR18][R16.64] ;  /* 0x0000001210107981 */ /* 0x000f64000c1e9d00 */
[----:B------:R-:W-:Y:S01]  /*1bd0*/  IMAD.WIDE R20, R21, 0x4, R8 ;  /* 0x0000000415147825 */ /* 0x000fe200078e0208 */
[----:B0-----:R-:W-:-:S04]  /*1be0*/  UIMAD UR14, UR24, -0x2, UR26 ;  /* 0xfffffffe180e78a4 */ /* 0x001fc8000f8e021a */
[----:B------:R-:W-:Y:S01]  /*1bf0*/  UISETP.GE.AND UP2, UPT, UR14, 0x1, UPT ;  /* 0x000000010e00788c */ /* 0x000fe2000bf46270 */
[----:B--2---:R-:W-:Y:S02]  /*1c00*/  @!P0 R2UR UR7, R2 ;  /* 0x00000000020782ca */ /* 0x004fe400000e0000 */
[----:B---3--:R-:W-:Y:S02]  /*1c10*/  @!P0 PRMT R7, R4, 0x7610, R7 ;  /* 0x0000761004078816 */ /* 0x008fe40000000007 */
[----:B------:R-:W-:Y:S02]  /*1c20*/  @!P0 PRMT R6, R6, 0x7610, R4 ;  /* 0x0000761006068816 */ /* 0x000fe40000000004 */
[----:B------:R-:W-:Y:S02]  /*1c30*/  @!P0 PRMT R7, R7, 0x5410, R5 ;  /* 0x0000541007078816 */ /* 0x000fe40000000005 */
[----:B------:R-:W-:Y:S01]  /*1c40*/  @!P0 PRMT R6, R5, 0x7632, R6 ;  /* 0x0000763205068816 */ /* 0x000fe20000000006 */
[----:B------:R-:W-:Y:S06]  /*1c50*/  BRA.U !UP2, `(.L_x_3299) ;  /* 0x0000000d0aec7547 */ /* 0x000fec000b800000 */
[----:B------:R-:W2:Y:S01]  /*1c60*/  LDG.E.128.CONSTANT R8, desc[UR18][R8.64] ;  /* 0x0000001208087981 */ /* 0x000ea2000c1e9d00 */
[----:B-----5:R-:W-:Y:S01]  /*1c70*/  LOP3.LUT R0, R17, 0xff, RZ, 0xc0, !PT ;  /* 0x000000ff11007812 */ /* 0x020fe200078ec0ff */
[----:B------:R-:W-:Y:S01]  /*1c80*/  UISETP.NE.AND UP1, UPT, UR14, 0x1, UPT ;  /* 0x000000010e00788c */ /* 0x000fe2000bf25270 */
[----:B------:R-:W-:Y:S02]  /*1c90*/  LEA.HI R35, R16, 0xffffff80, RZ, 0x8 ;  /* 0xffffff8010237811 */ /* 0x000fe400078f40ff */
[----:B------:R-:W-:Y:S02]  /*1ca0*/  IADD3 R4, PT, PT, R0, -0x80, RZ ;  /* 0xffffff8000047810 */ /* 0x000fe40007ffe0ff */
[----:B------:R-:W-:Y:S02]  /*1cb0*/  LOP3.LUT R0, R19, 0xff, RZ, 0xc0, !PT ;  /* 0x000000ff13007812 */ /* 0x000fe400078ec0ff */
[----:B------:R-:W-:Y:S01]  /*1cc0*/  LEA.HI R22, R17, 0xffffff80, RZ, 0x8 ;  /* 0xffffff8011167811 */ /* 0x000fe200078f40ff */
[----:B------:R-:W0:Y:S01]  /*1cd0*/  I2F.F16 R35, R35 ;  /* 0x0000002300237306 */ /* 0x000e220000200c00 */
[----:B------:R-:W-:-:S02]  /*1ce0*/  IADD3 R3, PT, PT, R0, -0x80, RZ ;  /* 0xffffff8000037810 */ /* 0x000fc40007ffe0ff */
[----:B------:R-:W-:Y:S02]  /*1cf0*/  LOP3.LUT R0, R16, 0xff, RZ, 0xc0, !PT ;  /* 0x000000ff10007812 */ /* 0x000fe400078ec0ff */
[--C-:B------:R-:W-:Y:S02]  /*1d00*/  SHF.R.U32.HI R5, RZ, 0x8, R16.reuse ;  /* 0x00000008ff057819 */ /* 0x100fe40000011610 */
[--C-:B------:R-:W-:Y:S01]  /*1d10*/  SHF.R.U32.HI R29, RZ, 0x8, R17.reuse ;  /* 0x00000008ff1d7819 */ /* 0x100fe20000011611 */
[----:B------:R-:W1:Y:S01]  /*1d20*/  I2F.F16 R4, R4 ;  /* 0x0000000400047306 */ /* 0x000e620000200c00 */
[----:B------:R-:W-:Y:S02]  /*1d30*/  SHF.R.U32.HI R16, RZ, 0x10, R16 ;  /* 0x00000010ff107819 */ /* 0x000fe40000011610 */
[----:B------:R-:W-:Y:S02]  /*1d40*/  SHF.R.U32.HI R17, RZ, 0x10, R17 ;  /* 0x00000010ff117819 */ /* 0x000fe40000011611 */
[----:B------:R-:W-:-:S02]  /*1d50*/  LOP3.LUT R16, R16, 0xff, RZ, 0xc0, !PT ;  /* 0x000000ff10107812 */ /* 0x000fc400078ec0ff */
[----:B------:R-:W-:Y:S01]  /*1d60*/  LOP3.LUT R17, R17, 0xff, RZ, 0xc0, !PT ;  /* 0x000000ff11117812 */ /* 0x000fe200078ec0ff */
[----:B------:R-:W3:Y:S01]  /*1d70*/  I2F.F16 R3, R3 ;  /* 0x0000000300037306 */ /* 0x000ee20000200c00 */
[----:B------:R-:W-:Y:S01]  /*1d80*/  IADD3 R40, PT, PT, R16, -0x80, RZ ;  /* 0xffffff8010287810 */ /* 0x000fe20007ffe0ff */
[----:B0-----:R-:W-:Y:S01]  /*1d90*/  HADD2.F32 R35, -RZ, R35.H0_H0 ;  /* 0x20000023ff237230 */ /* 0x001fe20000004100 */
[----:B------:R-:W-:Y:S02]  /*1da0*/  IADD3 R32, PT, PT, R17, -0x80, RZ ;  /* 0xffffff8011207810 */ /* 0x000fe40007ffe0ff */
[----:B------:R-:W0:Y:S01]  /*1db0*/  LDS.64 R16, [UR8+-0x80] ;  /* 0xffff8008ff107984 */ /* 0x000e220008000a00 */
[----:B------:R-:W-:Y:S01]  /*1dc0*/  LOP3.LUT R5, R5, 0xff, RZ, 0xc0, !PT ;  /* 0x000000ff05057812 */ /* 0x000fe200078ec0ff */
[----:B-1----:R-:W-:Y:S01]  /*1dd0*/  HADD2.F32 R4, -RZ, R4.H0_H0 ;  /* 0x20000004ff047230 */ /* 0x002fe20000004100 */
[----:B------:R-:W-:Y:S01]  /*1de0*/  LOP3.LUT R29, R29, 0xff, RZ, 0xc0, !PT ;  /* 0x000000ff1d1d7812 */ /* 0x000fe200078ec0ff */
[----:B------:R-:W-:Y:S01]  /*1df0*/  I2F.F16 R40, R40 ;  /* 0x0000002800287306 */ /* 0x000fe20000200c00 */
[----:B------:R-:W-:-:S02]  /*1e00*/  IADD3 R2, PT, PT, R0, -0x80, RZ ;  /* 0xffffff8000027810 */ /* 0x000fc40007ffe0ff */
[----:B------:R-:W-:Y:S02]  /*1e10*/  IADD3 R5, PT, PT, R5, -0x80, RZ ;  /* 0xffffff8005057810 */ /* 0x000fe40007ffe0ff */
[----:B------:R-:W-:Y:S01]  /*1e20*/  IADD3 R30, PT, PT, R29, -0x80, RZ ;  /* 0xffffff801d1e7810 */ /* 0x000fe20007ffe0ff */
[----:B---3--:R-:W-:Y:S01]  /*1e30*/  HADD2.F32 R3, -RZ, R3.H0_H0 ;  /* 0x20000003ff037230 */ /* 0x008fe20000004100 */
[C---:B------:R-:W-:Y:S01]  /*1e40*/  LOP3.LUT R0, R18.reuse, 0xff, RZ, 0xc0, !PT ;  /* 0x000000ff12007812 */ /* 0x040fe200078ec0ff */
[----:B------:R1:W3:Y:S01]  /*1e50*/  I2F.F16 R31, R5 ;  /* 0x00000005001f7306 */ /* 0x0002e20000200c00 */
[--C-:B------:R-:W-:Y:S02]  /*1e60*/  SHF.R.U32.HI R29, RZ, 0x8, R18.reuse ;  /* 0x00000008ff1d7819 */ /* 0x100fe40000011612 */
[----:B------:R-:W-:Y:S02]  /*1e70*/  LEA.HI R23, R18, 0xffffff80, RZ, 0x8 ;  /* 0xffffff8012177811 */ /* 0x000fe400078f40ff */
[----:B------:R-:W-:-:S02]  /*1e80*/  SHF.R.U32.HI R18, RZ, 0x10, R18 ;  /* 0x00000010ff127819 */ /* 0x000fc40000011612 */
[----:B------:R-:W-:Y:S01]  /*1e90*/  IADD3 R0, PT, PT, R0, -0x80, RZ ;  /* 0xffffff8000007810 */ /* 0x000fe20007ffe0ff */
[----:B------:R-:W4:Y:S01]  /*1ea0*/  I2F.F16 R30, R30 ;  /* 0x0000001e001e7306 */ /* 0x000f220000200c00 */
[----:B------:R-:W-:Y:S02]  /*1eb0*/  LOP3.LUT R29, R29, 0xff, RZ, 0xc0, !PT ;  /* 0x000000ff1d1d7812 */ /* 0x000fe400078ec0ff */
[----:B-1----:R-:W-:Y:S02]  /*1ec0*/  SHF.R.U32.HI R5, RZ, 0x8, R19 ;  /* 0x00000008ff057819 */ /* 0x002fe40000011613 */
[----:B------:R-:W-:Y:S02]  /*1ed0*/  LEA.HI R24, R19, 0xffffff80, RZ, 0x8 ;  /* 0xffffff8013187811 */ /* 0x000fe400078f40ff */
[----:B------:R-:W-:Y:S01]  /*1ee0*/  LOP3.LUT R18, R18, 0xff, RZ, 0xc0, !PT ;  /* 0x000000ff12127812 */ /* 0x000fe200078ec0ff */
[----:B------:R-:W1:Y:S01]  /*1ef0*/  I2F.F16 R0, R0 ;  /* 0x0000000000007306 */ /* 0x000e620000200c00 */
[----:B------:R-:W-:Y:S01]  /*1f00*/  IADD3 R29, PT, PT, R29, -0x80, RZ ;  /* 0xffffff801d1d7810 */ /* 0x000fe20007ffe0ff */
[----:B---3--:R-:W-:Y:S01]  /*1f10*/  HADD2.F32 R31, -RZ, R31.H0_H0 ;  /* 0x2000001fff1f7230 */ /* 0x008fe20000004100 */
[----:B------:R-:W-:-:S02]  /*1f20*/  LOP3.LUT R5, R5, 0xff, RZ, 0xc0, !PT ;  /* 0x000000ff05057812 */ /* 0x000fc400078ec0ff */
[----:B------:R-:W-:Y:S02]  /*1f30*/  SHF.R.U32.HI R19, RZ, 0x10, R19 ;  /* 0x00000010ff137819 */ /* 0x000fe40000011613 */
[----:B------:R-:W-:Y:S01]  /*1f40*/  IADD3 R18, PT, PT, R18, -0x80, RZ ;  /* 0xffffff8012127810 */ /* 0x000fe20007ffe0ff */
[----:B------:R-:W3:Y:S01]  /*1f50*/  I2F.F16 R29, R29 ;  /* 0x0000001d001d7306 */ /* 0x000ee20000200c00 */
[----:B------:R-:W-:Y:S01]  /*1f60*/  IADD3 R41, PT, PT, R5, -0x80, RZ ;  /* 0xffffff8005297810 */ /* 0x000fe20007ffe0ff */
[----:B----4-:R-:W-:Y:S01]  /*1f70*/  HADD2.F32 R30, -RZ, R30.H0_H0 ;  /* 0x2000001eff1e7230 */ /* 0x010fe20000004100 */
[----:B------:R-:W-:Y:S01]  /*1f80*/  LOP3.LUT R19, R19, 0xff, RZ, 0xc0, !PT ;  /* 0x000000ff13137812 */ /* 0x000fe200078ec0ff */
[----:B0-----:R-:W-:-:S03]  /*1f90*/  HADD2.F32 R47, -RZ, R16.H1_H1 ;  /* 0x30000010ff2f7230 */ /* 0x001fc60000004100 */
[----:B------:R-:W-:Y:S01]  /*1fa0*/  IADD3 R19, PT, PT, R19, -0x80, RZ ;  /* 0xffffff8013137810 */ /* 0x000fe20007ffe0ff */
[----:B------:R-:W0:Y:S01]  /*1fb0*/  I2F.F16 R2, R2 ;  /* 0x0000000200027306 */ /* 0x000e220000200c00 */
[----:B-1----:R-:W-:Y:S02]  /*1fc0*/  HADD2.F32 R0, -RZ, R0.H0_H0 ;  /* 0x20000000ff007230 */ /* 0x002fe40000004100 */
[----:B---3--:R-:W-:-:S05]  /*1fd0*/  HADD2.F32 R29, -RZ, R29.H0_H0 ;  /* 0x2000001dff1d7230 */ /* 0x008fca0000004100 */
[----:B------:R-:W1:Y:S01]  /*1fe0*/  I2F.F16 R33, R18 ;  /* 0x0000001200217306 */ /* 0x000e620000200c00 */
[----:B0-----:R-:W-:-:S07]  /*1ff0*/  HADD2.F32 R2, -RZ, R2.H0_H0 ;  /* 0x20000002ff027230 */ /* 0x001fce0000004100 */
[----:B------:R-:W-:Y:S01]  /*2000*/  I2F.F16 R41, R41 ;  /* 0x0000002900297306 */ /* 0x000fe20000200c00 */
[----:B-1----:R-:W-:-:S07]  /*2010*/  HADD2.F32 R33, -RZ, R33.H0_H0 ;  /* 0x20000021ff217230 */ /* 0x002fce0000004100 */
[----:B------:R-:W0:Y:S08]  /*2020*/  I2F.F16 R34, R19 ;  /* 0x0000001300227306 */ /* 0x000e300000200c00 */
[----:B------:R-:W1:Y:S01]  /*2030*/  I2F.F16 R32, R32 ;  /* 0x0000002000207306 */ /* 0x000e620000200c00 */
[----:B0-----:R-:W-:-:S07]  /*2040*/  HADD2.F32 R34, -RZ, R34.H0_H0 ;  /* 0x20000022ff227230 */ /* 0x001fce0000004100 */
[----:B------:R-:W-:Y:S01]  /*2050*/  I2F.F16 R23, R23 ;  /* 0x0000001700177306 */ /* 0x000fe20000200c00 */
[----:B-1----:R-:W-:-:S07]  /*2060*/  HADD2.F32 R32, -RZ, R32.H0_H0 ;  /* 0x20000020ff207230 */ /* 0x002fce0000004100 */
[----:B------:R-:W0:Y:S08]  /*2070*/  I2F.F16 R22, R22 ;  /* 0x0000001600167306 */ /* 0x000e300000200c00 */
[----:B------:R-:W1:Y:S01]  /*2080*/  I2F.F16 R24, R24 ;  /* 0x0000001800187306 */ /* 0x000e620000200c00 */
[----:B0-----:R-:W-:Y:S01]  /*2090*/  HADD2.F32 R22, -RZ, R22.H0_H0 ;  /* 0x20000016ff167230 */ /* 0x001fe20000004100 */
[----:B--2---:R-:W-:-:S02]  /*20a0*/  LOP3.LUT R5, R8, 0xff, RZ, 0xc0, !PT ;  /* 0x000000ff08057812 */ /* 0x004fc400078ec0ff */
[----:B------:R-:W-:Y:S02]  /*20b0*/  LOP3.LUT R18, R10, 0xff, RZ, 0xc0, !PT ;  /* 0x000000ff0a127812 */ /* 0x000fe400078ec0ff */
[----:B------:R-:W-:Y:S02]  /*20c0*/  IADD3 R36, PT, PT, R5, -0x80, RZ ;  /* 0xffffff8005247810 */ /* 0x000fe40007ffe0ff */
[----:B------:R-:W-:Y:S02]  /*20d0*/  LOP3.LUT R5, R9, 0xff, RZ, 0xc0, !PT ;  /* 0x000000ff09057812 */ /* 0x000fe400078ec0ff */
[----:B------:R-:W-:Y:S02]  /*20e0*/  IADD3 R38, PT, PT, R18, -0x80, RZ ;  /* 0xffffff8012267810 */ /* 0x000fe40007ffe0ff */
[----:B------:R-:W-:Y:S01]  /*20f0*/  SHF.R.U32.HI R19, RZ, 0x8, R8 ;  /* 0x00000008ff137819 */ /* 0x000fe20000011608 */
[----:B------:R-:W-:Y:S01]  /*2100*/  I2F.F16 R36, R36 ;  /* 0x0000002400247306 */ /* 0x000fe20000200c00 */
[----:B------:R-:W-:-:S02]  /*2110*/  SHF.R.U32.HI R18, RZ, 0x8, R9 ;  /* 0x00000008ff127819 */ /* 0x000fc40000011609 */
[----:B------:R-:W-:Y:S01]  /*2120*/  IADD3 R37, PT, PT, R5, -0x80, RZ ;  /* 0xffffff8005257810 */ /* 0x000fe20007ffe0ff */
[----:B------:R-:W-:Y:S01]  /*2130*/  HADD2.F32 R5, -RZ, R16.H0_H0 ;  /* 0x20000010ff057230 */ /* 0x000fe20000004100 */
[----:B------:R-:W-:Y:S02]  /*2140*/  LOP3.LUT R19, R19, 0xff, RZ, 0xc0, !PT ;  /* 0x000000ff13137812 */ /* 0x000fe400078ec0ff */
[----:B------:R-:W-:Y:S01]  /*2150*/  LOP3.LUT R18, R18, 0xff, RZ, 0xc0, !PT ;  /* 0x000000ff12127812 */ /* 0x000fe200078ec0ff */
[----:B------:R-:W0:Y:S01]  /*2160*/  I2F.F16 R38, R38 ;  /* 0x0000002600267306 */ /* 0x000e220000200c00 */
[----:B------:R-:W-:Y:S01]  /*2170*/  FFMA.FTZ R44, R5, R4, RZ ;  /* 0x00000004052c7223 */ /* 0x000fe200000100ff */
[----:B------:R-:W-:Y:S01]  /*2180*/  LOP3.LUT R16, R11, 0xff, RZ, 0xc0, !PT ;  /* 0x000000ff0b107812 */ /* 0x000fe200078ec0ff */
[----:B------:R-:W-:Y:S01]  /*2190*/  FFMA.FTZ R48, R5, R0, RZ ;  /* 0x0000000005307223 */ /* 0x000fe200000100ff */
[----:B------:R-:W-:Y:S01]  /*21a0*/  IADD3 R43, PT, PT, R19, -0x80, RZ ;  /* 0xffffff80132b7810 */ /* 0x000fe20007ffe0ff */
[C---:B------:R-:W-:Y:S01]  /*21b0*/  FFMA.FTZ R45, R47.reuse, R30, R44 ;  /* 0x0000001e2f2d7223 */ /* 0x040fe2000001002c */
[----:B------:R-:W-:Y:S01]  /*21c0*/  IADD3 R49, PT, PT, R18, -0x80, RZ ;  /* 0xffffff8012317810 */ /* 0x000fe20007ffe0ff */
[----:B------:R-:W-:Y:S01]  /*21d0*/  HADD2.F32 R44, -RZ, R17.H0_H0 ;  /* 0x20000011ff2c7230 */ /* 0x000fe20000004100 */
[----:B------:R-:W2:Y:S01]  /*21e0*/  LDS.64 R18, [UR8+-0x78] ;  /* 0xffff8808ff127984 */ /* 0x000ea20008000a00 */
[----:B------:R-:W-:Y:S01]  /*21f0*/  IADD3 R39, PT, PT, R16, -0x80, RZ ;  /* 0xffffff8010277810 */ /* 0x000fe20007ffe0ff */
[----:B------:R-:W-:Y:S01]  /*2200*/  FFMA.FTZ R48, R47, R29, R48 ;  /* 0x0000001d2f307223 */ /* 0x000fe20000010030 */
[----:B------:R-:W-:-:S02]  /*2210*/  HADD2.F32 R16, -RZ, R41.H0_H0 ;  /* 0x20000029ff107230 */ /* 0x000fc40000004100 */
[----:B------:R-:W-:Y:S01]  /*2220*/  FFMA.FTZ R42, R2, R5, RZ ;  /* 0x00000005022a7223 */ /* 0x000fe200000100ff */
[----:B------:R-:W-:Y:S01]  /*2230*/  FFMA.FTZ R5, R5, R3, RZ ;  /* 0x0000000305057223 */ /* 0x000fe200000100ff */
[----:B------:R-:W-:Y:S01]  /*2240*/  FFMA.FTZ R41, R44, R33, R48 ;  /* 0x000000212c297223 */ /* 0x000fe20000010030 */
[----:B------:R-:W-:Y:S01]  /*2250*/  SHF.R.U32.HI R48, RZ, 0x8, R11 ;  /* 0x00000008ff307819 */ /* 0x000fe2000001160b */
[----:B------:R-:W-:Y:S01]  /*2260*/  FFMA.FTZ R42, R31, R47, R42 ;  /* 0x0000002f1f2a7223 */ /* 0x000fe2000001002a */
[----:B------:R-:W-:Y:S01]  /*2270*/  FFMA.FTZ R47, R47, R16, R5 ;  /* 0x000000102f2f7223 */ /* 0x000fe20000010005 */
[----:B------:R-:W-:Y:S01]  /*2280*/  SHF.R.U32.HI R46, RZ, 0x8, R10 ;  /* 0x00000008ff2e7819 */ /* 0x000fe2000001160a */
[----:B------:R-:W-:Y:S01]  /*2290*/  HADD2.F32 R5, -RZ, R40.H0_H0 ;  /* 0x20000028ff057230 */ /* 0x000fe20000004100 */
[----:B------:R-:W-:Y:S01]  /*22a0*/  LOP3.LUT R48, R48, 0xff, RZ, 0xc0, !PT ;  /* 0x000000ff30307812 */ /* 0x000fe200078ec0ff */
[----:B------:R-:W-:Y:S01]  /*22b0*/  FFMA.FTZ R45, R44, R32, R45 ;  /* 0x000000202c2d7223 */ /* 0x000fe2000001002d */
[----:B------:R-:W-:Y:S01]  /*22c0*/  LOP3.LUT R46, R46, 0xff, RZ, 0xc0, !PT ;  /* 0x000000ff2e2e7812 */ /* 0x000fe200078ec0ff */
[----:B------:R-:W-:Y:S01]  /*22d0*/  I2F.F16 R37, R37 ;  /* 0x0000002500257306 */ /* 0x000fe20000200c00 */
[----:B------:R-:W-:Y:S01]  /*22e0*/  FFMA.FTZ R42, R5, R44, R42 ;  /* 0x0000002c052a7223 */ /* 0x000fe2000001002a */
[----:B------:R-:W-:Y:S01]  /*22f0*/  LEA.HI R25, R9, 0xffffff80, RZ, 0x8 ;  /* 0xffffff8009197811 */ /* 0x000fe200078f40ff */
[----:B------:R-:W-:Y:S01]  /*2300*/  FFMA.FTZ R44, R44, R34, R47 ;  /* 0x000000222c2c7223 */ /* 0x000fe2000001002f */
[----:B------:R-:W-:Y:S01]  /*2310*/  IADD3 R50, PT, PT, R48, -0x80, RZ ;  /* 0xffffff8030327810 */ /* 0x000fe20007ffe0ff */
[----:B------:R-:W-:Y:S01]  /*2320*/  HADD2.F32 R48, -RZ, R23.H0_H0 ;  /* 0x20000017ff307230 */ /* 0x000fe20000004100 */
[----:B------:R-:W-:Y:S01]  /*2330*/  IADD3 R47, PT, PT, R46, -0x80, RZ ;  /* 0xffffff802e2f7810 */ /* 0x000fe20007ffe0ff */
[----:B------:R-:W-:Y:S01]  /*2340*/  HADD2.F32 R46, -RZ, R17.H1_H1 ;  /* 0x30000011ff2e7230 */ /* 0x000fe20000004100 */
[----:B------:R-:W-:Y:S01]  /*2350*/  SHF.R.U32.HI R9, RZ, 0x10, R9 ;  /* 0x00000010ff097819 */ /* 0x000fe20000011609 */
[----:B-1----:R-:W-:Y:S01]  /*2360*/  HADD2.F32 R23, -RZ, R24.H0_H0 ;  /* 0x20000018ff177230 */ /* 0x002fe20000004100 */
[----:B------:R-:W-:Y:S01]  /*2370*/  LEA.HI R26, R10, 0xffffff80, RZ, 0x8 ;  /* 0xffffff800a1a7811 */ /* 0x000fe200078f40ff */
[----:B------:R-:W1:Y:S01]  /*2380*/  I2F.F16 R39, R39 ;  /* 0x0000002700277306 */ /* 0x000e620000200c00 */
[----:B------:R-:W-:Y:S01]  /*2390*/  LOP3.LUT R24, R9, 0xff, RZ, 0xc0, !PT ;  /* 0x000000ff09187812 */ /* 0x000fe200078ec0ff */
[----:B------:R-:W-:Y:S01]  /*23a0*/  FFMA.FTZ R42, R35, R46, R42 ;  /* 0x0000002e232a7223 */ /* 0x000fe2000001002a */
[C---:B------:R-:W-:Y:S01]  /*23b0*/  FFMA.FTZ R45, R46.reuse, R22, R45 ;  /* 0x000000162e2d7223 */ /* 0x040fe2000001002d */
[C---:B------:R-:W-:Y:S01]  /*23c0*/  FFMA.FTZ R41, R46.reuse, R48, R41 ;  /* 0x000000302e297223 */ /* 0x040fe20000010029 */
[----:B------:R-:W-:Y:S01]  /*23d0*/  FFMA.FTZ R44, R46, R23, R44 ;  /* 0x000000172e2c7223 */ /* 0x000fe2000001002c */
[----:B------:R-:W-:Y:S01]  /*23e0*/  SHF.R.U32.HI R46, RZ, 0x10, R10 ;  /* 0x00000010ff2e7819 */ /* 0x000fe2000001160a */
[----:B0-----:R-:W-:Y:S01]  /*23f0*/  HADD2.F32 R38, -RZ, R38.H0_H0 ;  /* 0x20000026ff267230 */ /* 0x001fe20000004100 */
[----:B------:R-:W-:Y:S01]  /*2400*/  IADD3 R10, PT, PT, R24, -0x80, RZ ;  /* 0xffffff80180a7810 */ /* 0x000fe20007ffe0ff */
[----:B------:R0:W3:Y:S01]  /*2410*/  I2F.F16 R40, R49 ;  /* 0x0000003100287306 */ /* 0x0000e20000200c00 */
[----:B------:R-:W-:-:S02]  /*2420*/  LEA.HI R28, R8, 0xffffff80, RZ, 0x8 ;  /* 0xffffff80081c7811 */ /* 0x000fc400078f40ff */
[----:B------:R-:W-:Y:S02]  /*2430*/  SHF.R.U32.HI R24, RZ, 0x10, R11 ;  /* 0x00000010ff187819 */ /* 0x000fe4000001160b */
[----:B------:R-:W-:Y:S01]  /*2440*/  SHF.R.U32.HI R8, RZ, 0x10, R8 ;  /* 0x00000010ff087819 */ /* 0x000fe20000011608 */
[----:B-1----:R-:W-:Y:S01]  /*2450*/  HADD2.F32 R39, -RZ, R39.H0_H0 ;  /* 0x20000027ff277230 */ /* 0x002fe20000004100 */
[----:B------:R-:W-:Y:S01]  /*2460*/  LEA.HI R27, R11, 0xffffff80, RZ, 0x8 ;  /* 0xffffff800b1b7811 */ /* 0x000fe200078f40ff */
[----:B------:R1:W4:Y:S01]  /*2470*/  I2F.F16 R17, R47 ;  /* 0x0000002f00117306 */ /* 0x0003220000200c00 */
[----:B------:R-:W-:Y:S02]  /*2480*/  LOP3.LUT R11, R46, 0xff, RZ, 0xc0, !PT ;  /* 0x000000ff2e0b7812 */ /* 0x000fe400078ec0ff */
[----:B------:R-:W-:Y:S01]  /*2490*/  LOP3.LUT R46, R24, 0xff, RZ, 0xc0, !PT ;  /* 0x000000ff182e7812 */ /* 0x000fe200078ec0ff */
[----:B------:R-:W-:Y:S01]  /*24a0*/  HADD2.F32 R24, -RZ, R37.H0_H0 ;  /* 0x20000025ff187230 */ /* 0x000fe20000004100 */
[----:B0-----:R-:W-:-:S02]  /*24b0*/  LOP3.LUT R49, R8, 0xff, RZ, 0xc0, !PT ;  /* 0x000000ff08317812 */ /* 0x001fc400078ec0ff */
[----:B------:R-:W-:Y:S01]  /*24c0*/  IADD3 R11, PT, PT, R11, -0x80, RZ ;  /* 0xffffff800b0b7810 */ /* 0x000fe20007ffe0ff */
[----:B------:R-:W0:Y:S01]  /*24d0*/  I2F.F16 R43, R43 ;  /* 0x0000002b002b7306 */ /* 0x000e220000200c00 */
[----:B------:R-:W-:Y:S01]  /*24e0*/  IADD3 R37, PT, PT, R46, -0x80, RZ ;  /* 0xffffff802e257810 */ /* 0x000fe20007ffe0ff */
[----:B-1----:R-:W-:Y:S01]  /*24f0*/  HADD2.F32 R47, -RZ, R36.H0_H0 ;  /* 0x20000024ff2f7230 */ /* 0x002fe20000004100 */
[----:B------:R-:W-:Y:S01]  /*2500*/  IADD3 R49, PT, PT, R49, -0x80, RZ ;  /* 0xffffff8031317810 */ /* 0x000fe20007ffe0ff */
[----:B--2---:R-:W-:Y:S02]  /*2510*/  HADD2.F32 R36, -RZ, R18.H0_H0 ;  /* 0x20000012ff247230 */ /* 0x004fe40000004100 */
[----:B---3--:R-:W-:Y:S02]  /*2520*/  HADD2.F32 R40, -RZ, R40.H0_H0 ;  /* 0x20000028ff287230 */ /* 0x008fe40000004100 */
[----:B------:R-:W1:Y:S01]  /*2530*/  I2F.F16 R8, R50 ;  /* 0x0000003200087306 */ /* 0x000e620000200c00 */
[----:B------:R-:W-:Y:S01]  /*2540*/  FFMA.FTZ R42, R47, R36, R42 ;  /* 0x000000242f2a7223 */ /* 0x000fe2000001002a */
[C---:B------:R-:W-:Y:S01]  /*2550*/  FFMA.FTZ R45, R36.reuse, R24, R45 ;  /* 0x00000018242d7223 */ /* 0x040fe2000001002d */
[C---:B------:R-:W-:Y:S01]  /*2560*/  FFMA.FTZ R41, R36.reuse, R38, R41 ;  /* 0x0000002624297223 */ /* 0x040fe20000010029 */
[----:B------:R-:W-:Y:S01]  /*2570*/  FFMA.FTZ R44, R36, R39, R44 ;  /* 0x00000027242c7223 */ /* 0x000fe2000001002c */
[----:B------:R-:W-:-:S02]  /*2580*/  HADD2.F32 R36, -RZ, R18.H1_H1 ;  /* 0x30000012ff247230 */ /* 0x000fc40000004100 */
[----:B----4-:R-:W-:Y:S01]  /*2590*/  HADD2.F32 R18, -RZ, R17.H0_H0 ;  /* 0x20000011ff127230 */ /* 0x010fe20000004100 */
[----:B------:R2:W3:Y:S01]  /*25a0*/  I2F.F16 R9, R49 ;  /* 0x0000003100097306 */ /* 0x0004e20000200c00 */
[----:B0-----:R-:W-:Y:S02]  /*25b0*/  HADD2.F32 R43, -RZ, R43.H0_H0 ;  /* 0x2000002bff2b7230 */ /* 0x001fe40000004100 */
[C---:B------:R-:W-:Y:S01]  /*25c0*/  FFMA.FTZ R45, R36.reuse, R40, R45 ;  /* 0x00000028242d7223 */ /* 0x040fe2000001002d */
[----:B------:R-:W-:Y:S02]  /*25d0*/  FFMA.FTZ R41, R36, R18, R41 ;  /* 0x0000001224297223 */ /* 0x000fe40000010029 */
[----:B------:R-:W-:Y:S01]  /*25e0*/  FFMA.FTZ R42, R43, R36, R42 ;  /* 0x000000242b2a7223 */ /* 0x000fe2000001002a */
[----:B-1----:R-:W-:Y:S01]  /*25f0*/  HADD2.F32 R17, -RZ, R8.H0_H0 ;  /* 0x20000008ff117230 */ /* 0x002fe20000004100 */
[----:B------:R-:W0:Y:S01]  /*2600*/  I2F.F16 R10, R10 ;  /* 0x0000000a000a7306 */ /* 0x000e220000200c00 */
[----:B------:R-:W-:-:S02]  /*2610*/  HADD2.F32 R8, -RZ, R19.H0_H0 ;  /* 0x20000013ff087230 */ /* 0x000fc40000004100 */
[----:B--2---:R-:W-:Y:S02]  /*2620*/  HADD2.F32 R49, -RZ, R19.H1_H1 ;  /* 0x30000013ff317230 */ /* 0x004fe40000004100 */
[----:B------:R-:W-:Y:S01]  /*2630*/  FFMA.FTZ R44, R36, R17, R44 ;  /* 0x00000011242c7223 */ /* 0x000fe2000001002c */
[----:B---3--:R-:W-:Y:S02]  /*2640*/  HADD2.F32 R19, -RZ, R9.H0_H0 ;  /* 0x20000009ff137230 */ /* 0x008fe40000004100 */
[----:B------:R-:W1:Y:S03]  /*2650*/  I2F.F16 R11, R11 ;  /* 0x0000000b000b7306 */ /* 0x000e660000200c00 */
[----:B------:R-:W-:Y:S01]  /*2660*/  FFMA.FTZ R9, R19, R8, R42 ;  /* 0x0000000813097223 */ /* 0x000fe2000001002a */
[----:B------:R-:W-:Y:S02]  /*2670*/  HADD2.F32 R42, -RZ, R6.H1_H1 ;  /* 0x30000006ff2a7230 */ /* 0x000fe40000004100 */
[----:B0-----:R-:W-:-:S02]  /*2680*/  HADD2.F32 R36, -RZ, R10.H0_H0 ;  /* 0x2000000aff247230 */ /* 0x001fc40000004100 */
[----:B------:R-:W0:Y:S03]  /*2690*/  I2F.F16 R37, R37 ;  /* 0x0000002500257306 */ /* 0x000e260000200c00 */
[----:B------:R-:W-:Y:S01]  /*26a0*/  FFMA.FTZ R10, R8, R36, R45 ;  /* 0x00000024080a7223 */ /* 0x000fe2000001002d */
[----:B-1----:R-:W-:-:S04]  /*26b0*/  HADD2.F32 R46, -RZ, R11.H0_H0 ;  /* 0x2000000bff2e7230 */ /* 0x002fc80000004100 */
[----:B------:R-:W1:Y:S01]  /*26c0*/  I2F.F16 R28, R28 ;  /* 0x0000001c001c7306 */ /* 0x000e620000200c00 */
[----:B------:R-:W-:Y:S01]  /*26d0*/  FFMA.FTZ R41, R8, R46, R41 ;  /* 0x0000002e08297223 */ /* 0x000fe20000010029 */
[----:B0-----:R-:W-:-:S06]  /*26e0*/  HADD2.F32 R37, -RZ, R37.H0_H0 ;  /* 0x20000025ff257230 */ /* 0x001fcc0000004100 */
[----:B------:R-:W0:Y:S01]  /*26f0*/  I2F.F16 R25, R25 ;  /* 0x0000001900197306 */ /* 0x000e220000200c00 */
[----:B-1----:R-:W-:-:S07]  /*2700*/  HADD2.F32 R28, -RZ, R28.H0_H0 ;  /* 0x2000001cff1c7230 */ /* 0x002fce0000004100 */
[----:B------:R-:W1:Y:S01]  /*2710*/  I2F.F16 R26, R26 ;  /* 0x0000001a001a7306 */ /* 0x000e620000200c00 */
[----:B------:R-:W-:Y:S01]  /*2720*/  FFMA.FTZ R9, R28, R49, R9 ;  /* 0x000000311c097223 */ /* 0x000fe20000010009 */
[----:B0-----:R-:W-:-:S06]  /*2730*/  HADD2.F32 R25, -RZ, R25.H0_H0 ;  /* 0x20000019ff197230 */ /* 0x001fcc0000004100 */
[----:B------:R-:W0:Y:S01]  /*2740*/  I2F.F16 R27, R27 ;  /* 0x0000001b001b7306 */ /* 0x000e220000200c00 */
[----:B------:R-:W-:Y:S01]  /*2750*/  FFMA.FTZ R11, R49, R25, R10 ;  /* 0x00000019310b7223 */ /* 0x000fe2000001000a */
[----:B-1----:R-:W-:-:S03]  /*2760*/  HADD2.F32 R26, -RZ, R26.H0_H0 ;  /* 0x2000001aff1a7230 */ /* 0x002fc60000004100 */
[----:B------:R-:W-:-:S05]  /*2770*/  FMUL.FTZ R11, R42, R11 ;  /* 0x0000000b2a0b7220 */ /* 0x000fca0000410000 */
[----:B------:R-:W-:Y:S01]  /*2780*/  F2FP.F16.F32.PACK_AB R11, RZ, R11 ;  /* 0x0000000bff0b723e */ /* 0x000fe200000000ff */
[----:B0-----:R-:W-:Y:S02]  /*2790*/  HADD2.F32 R50, -RZ, R27.H0_H0 ;  /* 0x2000001bff327230 */ /* 0x001fe40000004100 */
[----:B------:R-:W-:Y:S01]  /*27a0*/  FFMA.FTZ R27, R8, R37, R44 ;  /* 0x00000025081b7223 */ /* 0x000fe2000001002c */
[--C-:B------:R-:W-:Y:S02]  /*27b0*/  HADD2.F32 R44, -RZ, R7.reuse.H0_H0 ;  /* 0x20000007ff2c7230 */ /* 0x100fe40000004100 */
[C---:B------:R-:W-:Y:S01]  /*27c0*/  FFMA.FTZ R8, R49.reuse, R26, R41 ;  /* 0x0000001a31087223 */ /* 0x040fe20000010029 */
[----:B------:R-:W-:Y:S02]  /*27d0*/  HADD2.F32 R41, -RZ, R7.H1_H1 ;  /* 0x30000007ff297230 */ /* 0x000fe40000004100 */
[----:B------:R-:W-:Y:S01]  /*27e0*/  FFMA.FTZ R10, R49, R50, R27 ;  /* 0x00000032310a7223 */ /* 0x000fe2000001001b */
[----:B------:R-:W-:-:S02]  /*27f0*/  HADD2.F32 R27, -RZ, R6.H0_H0 ;  /* 0x20000006ff1b7230 */ /* 0x000fc40000004100 */
[----:B------:R-:W-:Y:S01]  /*2800*/  FMUL.FTZ R9, R44, R9 ;  /* 0x000000092c097220 */ /* 0x000fe20000410000 */
[----:B------:R-:W-:Y:S02]  /*2810*/  FMUL.FTZ R8, R41, R8 ;  /* 0x0000000829087220 */ /* 0x000fe40000410000 */
        /* <DEDUP_REMOVED lines=63> */
.L_x_3299:
[----:B------:R-:W-:Y:S02]  /*2c10*/  MOV R9, UR15 ;  /* 0x0000000f00097c02 */ /* 0x000fe40008000f00 */
[----:B-----5:R-:W-:-:S03]  /*2c20*/  MOV R17, UR15 ;  /* 0x0000000f00117c02 */ /* 0x020fc60008000f00 */
[----:B------:R-:W-:Y:S02]  /*2c30*/  IMAD.WIDE R8, R9, 0x4, R20 ;  /* 0x0000000409087825 */ /* 0x000fe400078e0214 */
[----:B------:R-:W5:Y:S02]  /*2c40*/  LDG.E.128.CONSTANT R20, desc[UR18][R20.64] ;  /* 0x0000001214147981 */ /* 0x000f64000c1e9d00 */
[----:B------:R-:W-:Y:S01]  /*2c50*/  IMAD.WIDE R16, R17, 0x4, R8 ;  /* 0x0000000411107825 */ /* 0x000fe200078e0208 */
[----:B------:R-:W-:Y:S06]  /*2c60*/  BRA.U !UP2, `(.L_x_3300) ;  /* 0x0000000d0aec7547 */ /* 0x000fec000b800000 */
[----:B------:R-:W2:Y:S01]  /*2c70*/  LDG.E.128.CONSTANT R8, desc[UR18][R8.64] ;  /* 0x0000001208087981 */ /* 0x000ea2000c1e9d00 */
[----:B-----5:R-:W-:Y:S01]  /*2c80*/  SHF.R.U32.HI R18, RZ, 0x8, R21 ;  /* 0x00000008ff127819 */ /* 0x020fe20000011615 */
[----:B------:R-:W-:Y:S01]  /*2c90*/  UISETP.NE.AND UP1, UPT, UR14, 0x1, UPT ;  /* 0x000000010e00788c */ /* 0x000fe2000bf25270 */
[----:B------:R-:W-:Y:S02]  /*2ca0*/  SHF.R.U32.HI R5, RZ, 0x8, R20 ;  /* 0x00000008ff057819 */ /* 0x000fe40000011614 */
[----:B------:R-:W-:Y:S02]  /*2cb0*/  LOP3.LUT R18, R18, 0xff, RZ, 0xc0, !PT ;  /* 0x000000ff12127812 */ /* 0x000fe400078ec0ff */
[----:B------:R-:W-:Y:S02]  /*2cc0*/  LOP3.LUT R0, R21, 0xff, RZ, 0xc0, !PT ;  /* 0x000000ff15007812 */ /* 0x000fe400078ec0ff */
[----:B------:R-:W-:Y:S02]  /*2cd0*/  IADD3 R41, PT, PT, R18, -0x80, RZ ;  /* 0xffffff8012297810 */ /* 0x000fe40007ffe0ff */
[----:B------:R-:W0:Y:S01]  /*2ce0*/  LDS.64 R18, [UR8+-0x70] ;  /* 0xffff9008ff127984 */ /* 0x000e220008000a00 */
[----:B------:R-:W-:-:S02]  /*2cf0*/  LOP3.LUT R5, R5, 0xff, RZ, 0xc0, !PT ;  /* 0x000000ff05057812 */ /* 0x000fc400078ec0ff */
[----:B------:R-:W-:Y:S01]  /*2d00*/  IADD3 R4, PT, PT, R0, -0x80, RZ ;  /* 0xffffff8000047810 */ /* 0x000fe20007ffe0ff */
[----:B------:R-:W-:Y:S01]  /*2d10*/  I2F.F16 R41, R41 ;  /* 0x0000002900297306 */ /* 0x000fe20000200c00 */
[----:B------:R-:W-:Y:S02]  /*2d20*/  LOP3.LUT R0, R23, 0xff, RZ, 0xc0, !PT ;  /* 0x000000ff17007812 */ /* 0x000fe400078ec0ff */
[----:B------:R-:W-:Y:S02]  /*2d30*/  IADD3 R5, PT, PT, R5, -0x80, RZ ;  /* 0xffffff8005057810 */ /* 0x000fe40007ffe0ff */
[----:B------:R-:W-:Y:S02]  /*2d40*/  SHF.R.U32.HI R32, RZ, 0x8, R22 ;  /* 0x00000008ff207819 */ /* 0x000fe40000011616 */
[----:B------:R-:W-:Y:S01]  /*2d50*/  IADD3 R3, PT, PT, R0, -0x80, RZ ;  /* 0xffffff8000037810 */ /* 0x000fe20007ffe0ff */
[----:B------:R1:W3:Y:S01]  /*2d60*/  I2F.F16 R31, R5 ;  /* 0x00000005001f7306 */ /* 0x0002e20000200c00 */
[----:B------:R-:W-:-:S02]  /*2d70*/  LOP3.LUT R0, R20, 0xff, RZ, 0xc0, !PT ;  /* 0x000000ff14007812 */ /* 0x000fc400078ec0ff */
[----:B------:R-:W-:Y:S02]  /*2d80*/  LEA.HI R25, R22, 0xffffff80, RZ, 0x8 ;  /* 0xffffff8016197811 */ /* 0x000fe400078f40ff */
[----:B------:R-:W-:Y:S02]  /*2d90*/  IADD3 R2, PT, PT, R0, -0x80, RZ ;  /* 0xffffff8000027810 */ /* 0x000fe40007ffe0ff */
[----:B------:R-:W-:Y:S01]  /*2da0*/  LOP3.LUT R0, R22, 0xff, RZ, 0xc0, !PT ;  /* 0x000000ff16007812 */ /* 0x000fe200078ec0ff */
[----:B------:R-:W4:Y:S01]  /*2db0*/  I2F.F16 R4, R4 ;  /* 0x0000000400047306 */ /* 0x000f220000200c00 */
[----:B-1----:R-:W-:Y:S02]  /*2dc0*/  LOP3.LUT R5, R32, 0xff, RZ, 0xc0, !PT ;  /* 0x000000ff20057812 */ /* 0x002fe400078ec0ff */
[----:B------:R-:W-:Y:S02]  /*2dd0*/  SHF.R.U32.HI R33, RZ, 0x10, R22 ;  /* 0x00000010ff217819 */ /* 0x000fe40000011616 */
[----:B------:R-:W-:-:S02]  /*2de0*/  IADD3 R22, PT, PT, R5, -0x80, RZ ;  /* 0xffffff8005167810 */ /* 0x000fc40007ffe0ff */
[----:B------:R-:W-:Y:S01]  /*2df0*/  SHF.R.U32.HI R5, RZ, 0x8, R23 ;  /* 0x00000008ff057819 */ /* 0x000fe20000011617 */
[----:B------:R-:W1:Y:S01]  /*2e00*/  I2F.F16 R2, R2 ;  /* 0x0000000200027306 */ /* 0x000e620000200c00 */
[----:B------:R-:W-:Y:S01]  /*2e10*/  IADD3 R0, PT, PT, R0, -0x80, RZ ;  /* 0xffffff8000007810 */ /* 0x000fe20007ffe0ff */
[----:B---3--:R-:W-:Y:S01]  /*2e20*/  HADD2.F32 R31, -RZ, R31.H0_H0 ;  /* 0x2000001fff1f7230 */ /* 0x008fe20000004100 */
[----:B------:R-:W-:Y:S02]  /*2e30*/  LOP3.LUT R5, R5, 0xff, RZ, 0xc0, !PT ;  /* 0x000000ff05057812 */ /* 0x000fe400078ec0ff */
[----:B------:R-:W-:Y:S02]  /*2e40*/  LEA.HI R35, R20, 0xffffff80, RZ, 0x8 ;  /* 0xffffff8014237811 */ /* 0x000fe400078f40ff */
[----:B------:R-:W-:Y:S01]  /*2e50*/  SHF.R.U32.HI R20, RZ, 0x10, R20 ;  /* 0x00000010ff147819 */ /* 0x000fe20000011614 */
[----:B------:R-:W3:Y:S01]  /*2e60*/  I2F.F16 R0, R0 ;  /* 0x0000000000007306 */ /* 0x000ee20000200c00 */
[----:B------:R-:W-:Y:S01]  /*2e70*/  LEA.HI R24, R21, 0xffffff80, RZ, 0x8 ;  /* 0xffffff8015187811 */ /* 0x000fe200078f40ff */
[----:B----4-:R-:W-:Y:S01]  /*2e80*/  HADD2.F32 R4, -RZ, R4.H0_H0 ;  /* 0x20000004ff047230 */ /* 0x010fe20000004100 */
[----:B------:R-:W-:Y:S01]  /*2e90*/  IADD3 R42, PT, PT, R5, -0x80, RZ ;  /* 0xffffff80052a7810 */ /* 0x000fe20007ffe0ff */
[----:B0-----:R-:W-:Y:S01]  /*2ea0*/  HADD2.F32 R47, -RZ, R18.H1_H1 ;  /* 0x30000012ff2f7230 */ /* 0x001fe20000004100 */
[----:B------:R-:W-:-:S02]  /*2eb0*/  SHF.R.U32.HI R21, RZ, 0x10, R21 ;  /* 0x00000010ff157819 */ /* 0x000fc40000011615 */
[----:B------:R-:W-:Y:S01]  /*2ec0*/  LOP3.LUT R20, R20, 0xff, RZ, 0xc0, !PT ;  /* 0x000000ff14147812 */ /* 0x000fe200078ec0ff */
[----:B------:R-:W0:Y:S01]  /*2ed0*/  I2F.F16 R3, R3 ;  /* 0x0000000300037306 */ /* 0x000e220000200c00 */
[----:B------:R-:W-:Y:S01]  /*2ee0*/  LOP3.LUT R21, R21, 0xff, RZ, 0xc0, !PT ;  /* 0x000000ff15157812 */ /* 0x000fe200078ec0ff */
[----:B-1----:R-:W-:Y:S01]  /*2ef0*/  HADD2.F32 R2, -RZ, R2.H0_H0 ;  /* 0x20000002ff027230 */ /* 0x002fe20000004100 */
[----:B------:R-:W-:Y:S02]  /*2f00*/  LOP3.LUT R33, R33, 0xff, RZ, 0xc0, !PT ;  /* 0x000000ff21217812 */ /* 0x000fe400078ec0ff */
[----:B------:R-:W-:Y:S02]  /*2f10*/  LEA.HI R26, R23, 0xffffff80, RZ, 0x8 ;  /* 0xffffff80171a7811 */ /* 0x000fe400078f40ff */
[----:B------:R-:W-:Y:S01]  /*2f20*/  IADD3 R20, PT, PT, R20, -0x80, RZ ;  /* 0xffffff8014147810 */ /* 0x000fe20007ffe0ff */
[----:B------:R-:W1:Y:S01]  /*2f30*/  I2F.F16 R22, R22 ;  /* 0x0000001600167306 */ /* 0x000e620000200c00 */
[----:B------:R-:W-:Y:S01]  /*2f40*/  SHF.R.U32.HI R23, RZ, 0x10, R23 ;  /* 0x00000010ff177819 */ /* 0x000fe20000011617 */
[----:B---3--:R-:W-:Y:S01]  /*2f50*/  HADD2.F32 R0, -RZ, R0.H0_H0 ;  /* 0x20000000ff007230 */ /* 0x008fe20000004100 */
[----:B------:R-:W-:-:S02]  /*2f60*/  IADD3 R21, PT, PT, R21, -0x80, RZ ;  /* 0xffffff8015157810 */ /* 0x000fc40007ffe0ff */
[----:B------:R-:W-:Y:S02]  /*2f70*/  IADD3 R33, PT, PT, R33, -0x80, RZ ;  /* 0xffffff8021217810 */ /* 0x000fe40007ffe0ff */
[----:B------:R-:W-:Y:S01]  /*2f80*/  LOP3.LUT R23, R23, 0xff, RZ, 0xc0, !PT ;  /* 0x000000ff17177812 */ /* 0x000fe200078ec0ff */
[----:B------:R-:W-:Y:S01]  /*2f90*/  I2F.F16 R42, R42 ;  /* 0x0000002a002a7306 */ /* 0x000fe20000200c00 */
[----:B0-----:R-:W-:Y:S02]  /*2fa0*/  HADD2.F32 R3, -RZ, R3.H0_H0 ;  /* 0x20000003ff037230 */ /* 0x001fe40000004100 */
[----:B------:R-:W-:Y:S01]  /*2fb0*/  IADD3 R23, PT, PT, R23, -0x80, RZ ;  /* 0xffffff8017177810 */ /* 0x000fe20007ffe0ff */
[----:B-1----:R-:W-:-:S04]  /*2fc0*/  HADD2.F32 R22, -RZ, R22.H0_H0 ;  /* 0x20000016ff167230 */ /* 0x002fc80000004100 */
[----:B------:R-:W-:Y:S08]  /*2fd0*/  I2F.F16 R20, R20 ;  /* 0x0000001400147306 */ /* 0x000ff00000200c00 */
[----:B------:R-:W0:Y:S08]  /*2fe0*/  I2F.F16 R32, R21 ;  /* 0x0000001500207306 */ /* 0x000e300000200c00 */
[----:B------:R-:W1:Y:S01]  /*2ff0*/  I2F.F16 R33, R33 ;  /* 0x0000002100217306 */ /* 0x000e620000200c00 */
[----:B0-----:R-:W-:-:S07]  /*3000*/  HADD2.F32 R32, -RZ, R32.H0_H0 ;  /* 0x20000020ff207230 */ /* 0x001fce0000004100 */
[----:B------:R0:W3:Y:S01]  /*3010*/  I2F.F16 R34, R23 ;  /* 0x0000001700227306 */ /* 0x0000e20000200c00 */
[----:B-1----:R-:W-:-:S07]  /*3020*/  HADD2.F32 R33, -RZ, R33.H0_H0 ;  /* 0x20000021ff217230 */ /* 0x002fce0000004100 */
[----:B------:R-:W-:Y:S01]  /*3030*/  I2F.F16 R25, R25 ;  /* 0x0000001900197306 */ /* 0x000fe20000200c00 */
[----:B0-----:R-:W-:Y:S02]  /*3040*/  HADD2.F32 R23, -RZ, R41.H0_H0 ;  /* 0x20000029ff177230 */ /* 0x001fe40000004100 */
[----:B---3--:R-:W-:-:S05]  /*3050*/  HADD2.F32 R34, -RZ, R34.H0_H0 ;  /* 0x20000022ff227230 */ /* 0x008fca0000004100 */
[----:B------:R-:W0:Y:S08]  /*3060*/  I2F.F16 R35, R35 ;  /* 0x0000002300237306 */ /* 0x000e300000200c00 */
[----:B------:R-:W1:Y:S01]  /*3070*/  I2F.F16 R24, R24 ;  /* 0x0000001800187306 */ /* 0x000e620000200c00 */
[----:B0-----:R-:W-:-:S07]  /*3080*/  HADD2.F32 R35, -RZ, R35.H0_H0 ;  /* 0x20000023ff237230 */ /* 0x001fce0000004100 */
[----:B------:R-:W0:Y:S01]  /*3090*/  I2F.F16 R26, R26 ;  /* 0x0000001a001a7306 */ /* 0x000e220000200c00 */
[----:B-1----:R-:W-:Y:S01]  /*30a0*/  HADD2.F32 R24, -RZ, R24.H0_H0 ;  /* 0x20000018ff187230 */ /* 0x002fe20000004100 */
[----:B--2---:R-:W-:Y:S02]  /*30b0*/  LOP3.LUT R5, R8, 0xff, RZ, 0xc0, !PT ;  /* 0x000000ff08057812 */ /* 0x004fe400078ec0ff */
[----:B------:R-:W-:Y:S02]  /*30c0*/  LOP3.LUT R21, R10, 0xff, RZ, 0xc0, !PT ;  /* 0x000000ff0a157812 */ /* 0x000fe400078ec0ff */
[----:B------:R-:W-:Y:S02]  /*30d0*/  IADD3 R36, PT, PT, R5, -0x80, RZ ;  /* 0xffffff8005247810 */ /* 0x000fe40007ffe0ff */
[----:B------:R-:W-:Y:S02]  /*30e0*/  LOP3.LUT R5, R9, 0xff, RZ, 0xc0, !PT ;  /* 0x000000ff09057812 */ /* 0x000fe400078ec0ff */
[----:B------:R-:W-:-:S02]  /*30f0*/  IADD3 R38, PT, PT, R21, -0x80, RZ ;  /* 0xffffff8015267810 */ /* 0x000fc40007ffe0ff */
[----:B------:R-:W-:Y:S01]  /*3100*/  IADD3 R37, PT, PT, R5, -0x80, RZ ;  /* 0xffffff8005257810 */ /* 0x000fe20007ffe0ff */
[----:B------:R-:W-:Y:S01]  /*3110*/  HADD2.F32 R5, -RZ, R18.H0_H0 ;  /* 0x20000012ff057230 */ /* 0x000fe20000004100 */
[----:B------:R-:W-:Y:S01]  /*3120*/  LOP3.LUT R18, R11, 0xff, RZ, 0xc0, !PT ;  /* 0x000000ff0b127812 */ /* 0x000fe200078ec0ff */
[----:B------:R-:W-:Y:S01]  /*3130*/  I2F.F16 R36, R36 ;  /* 0x0000002400247306 */ /* 0x000fe20000200c00 */
[----:B------:R-:W-:Y:S02]  /*3140*/  SHF.R.U32.HI R40, RZ, 0x8, R8 ;  /* 0x00000008ff287819 */ /* 0x000fe40000011608 */
[----:B------:R-:W-:Y:S01]  /*3150*/  SHF.R.U32.HI R21, RZ, 0x8, R9 ;  /* 0x00000008ff157819 */ /* 0x000fe20000011609 */
[C---:B------:R-:W-:Y:S01]  /*3160*/  FFMA.FTZ R44, R5.reuse, R4, RZ ;  /* 0x00000004052c7223 */ /* 0x040fe200000100ff */
[----:B------:R-:W-:Y:S01]  /*3170*/  IADD3 R39, PT, PT, R18, -0x80, RZ ;  /* 0xffffff8012277810 */ /* 0x000fe20007ffe0ff */
[----:B------:R-:W-:Y:S02]  /*3180*/  HADD2.F32 R18, -RZ, R42.H0_H0 ;  /* 0x2000002aff127230 */ /* 0x000fe40000004100 */
[----:B------:R-:W-:Y:S01]  /*3190*/  FFMA.FTZ R42, R2, R5, RZ ;  /* 0x00000005022a7223 */ /* 0x000fe200000100ff */
[C---:B------:R-:W-:Y:S01]  /*31a0*/  FFMA.FTZ R41, R5.reuse, R0, RZ ;  /* 0x0000000005297223 */ /* 0x040fe200000100ff */
[----:B------:R-:W-:Y:S01]  /*31b0*/  LOP3.LUT R40, R40, 0xff, RZ, 0xc0, !PT ;  /* 0x000000ff28287812 */ /* 0x000fe200078ec0ff */
[----:B------:R-:W-:Y:S01]  /*31c0*/  FFMA.FTZ R5, R5, R3, RZ ;  /* 0x0000000305057223 */ /* 0x000fe200000100ff */
[----:B------:R-:W-:Y:S01]  /*31d0*/  LOP3.LUT R21, R21, 0xff, RZ, 0xc0, !PT ;  /* 0x000000ff15157812 */ /* 0x000fe200078ec0ff */
[----:B------:R-:W-:Y:S01]  /*31e0*/  FFMA.FTZ R42, R31, R47, R42 ;  /* 0x0000002f1f2a7223 */ /* 0x000fe2000001002a */
[C---:B------:R-:W-:Y:S01]  /*31f0*/  FFMA.FTZ R45, R47.reuse, R23, R44 ;  /* 0x000000172f2d7223 */ /* 0x040fe2000001002c */
[C---:B------:R-:W-:Y:S01]  /*3200*/  FFMA.FTZ R48, R47.reuse, R22, R41 ;  /* 0x000000162f307223 */ /* 0x040fe20000010029 */
[----:B------:R-:W-:Y:S01]  /*3210*/  FFMA.FTZ R47, R47, R18, R5 ;  /* 0x000000122f2f7223 */ /* 0x000fe20000010005 */
[----:B------:R-:W-:Y:S01]  /*3220*/  IADD3 R43, PT, PT, R40, -0x80, RZ ;  /* 0xffffff80282b7810 */ /* 0x000fe20007ffe0ff */
[----:B------:R-:W-:Y:S01]  /*3230*/  HADD2.F32 R5, -RZ, R20.H0_H0 ;  /* 0x20000014ff057230 */ /* 0x000fe20000004100 */
[----:B------:R-:W-:Y:S01]  /*3240*/  IADD3 R40, PT, PT, R21, -0x80, RZ ;  /* 0xffffff8015287810 */ /* 0x000fe20007ffe0ff */
[--C-:B------:R-:W-:Y:S01]  /*3250*/  HADD2.F32 R44, -RZ, R19.reuse.H0_H0 ;  /* 0x20000013ff2c7230 */ /* 0x100fe20000004100 */
[----:B------:R-:W1:Y:S01]  /*3260*/  LDS.64 R20, [UR8+-0x68] ;  /* 0xffff9808ff147984 */ /* 0x000e620008000a00 */
[----:B------:R-:W-:Y:S01]  /*3270*/  SHF.R.U32.HI R46, RZ, 0x8, R10 ;  /* 0x00000008ff2e7819 */ /* 0x000fe2000001160a */
[----:B------:R-:W2:Y:S01]  /*3280*/  I2F.F16 R37, R37 ;  /* 0x0000002500257306 */ /* 0x000ea20000200c00 */
[----:B------:R-:W-:Y:S01]  /*3290*/  LEA.HI R27, R9, 0xffffff80, RZ, 0x8 ;  /* 0xffffff80091b7811 */ /* 0x000fe200078f40ff */
[----:B------:R-:W-:Y:S01]  /*32a0*/  FFMA.FTZ R41, R44, R33, R48 ;  /* 0x000000212c297223 */ /* 0x000fe20000010030 */
[----:B------:R-:W-:Y:S01]  /*32b0*/  SHF.R.U32.HI R48, RZ, 0x8, R11 ;  /* 0x00000008ff307819 */ /* 0x000fe2000001160b */
[----:B------:R-:W-:Y:S01]  /*32c0*/  FFMA.FTZ R42, R5, R44, R42 ;  /* 0x0000002c052a7223 */ /* 0x000fe2000001002a */
[----:B------:R-:W-:Y:S01]  /*32d0*/  LOP3.LUT R46, R46, 0xff, RZ, 0xc0, !PT ;  /* 0x000000ff2e2e7812 */ /* 0x000fe200078ec0ff */
[----:B------:R-:W-:Y:S01]  /*32e0*/  FFMA.FTZ R45, R44, R32, R45 ;  /* 0x000000202c2d7223 */ /* 0x000fe2000001002d */
[----:B------:R-:W-:Y:S01]  /*32f0*/  LOP3.LUT R48, R48, 0xff, RZ, 0xc0, !PT ;  /* 0x000000ff30307812 */ /* 0x000fe200078ec0ff */
[----:B------:R-:W-:Y:S01]  /*3300*/  FFMA.FTZ R44, R44, R34, R47 ;  /* 0x000000222c2c7223 */ /* 0x000fe2000001002f */
[----:B------:R-:W-:Y:S01]  /*3310*/  IADD3 R47, PT, PT, R46, -0x80, RZ ;  /* 0xffffff802e2f7810 */ /* 0x000fe20007ffe0ff */
[----:B------:R-:W-:Y:S01]  /*3320*/  HADD2.F32 R46, -RZ, R19.H1_H1 ;  /* 0x30000013ff2e7230 */ /* 0x000fe20000004100 */
[----:B------:R-:W-:Y:S01]  /*3330*/  IADD3 R50, PT, PT, R48, -0x80, RZ ;  /* 0xffffff8030327810 */ /* 0x000fe20007ffe0ff */
[----:B------:R-:W-:Y:S01]  /*3340*/  HADD2.F32 R48, -RZ, R25.H0_H0 ;  /* 0x20000019ff307230 */ /* 0x000fe20000004100 */
[----:B------:R-:W-:Y:S01]  /*3350*/  SHF.R.U32.HI R9, RZ, 0x10, R9 ;  /* 0x00000010ff097819 */ /* 0x000fe20000011609 */
[----:B0-----:R-:W-:-:S02]  /*3360*/  HADD2.F32 R25, -RZ, R26.H0_H0 ;  /* 0x2000001aff197230 */ /* 0x001fc40000004100 */
[----:B------:R-:W-:Y:S01]  /*3370*/  FFMA.FTZ R42, R35, R46, R42 ;  /* 0x0000002e232a7223 */ /* 0x000fe2000001002a */
[C---:B------:R-:W-:Y:S01]  /*3380*/  FFMA.FTZ R45, R46.reuse, R24, R45 ;  /* 0x000000182e2d7223 */ /* 0x040fe2000001002d */
[----:B------:R-:W-:Y:S01]  /*3390*/  LOP3.LUT R26, R9, 0xff, RZ, 0xc0, !PT ;  /* 0x000000ff091a7812 */ /* 0x000fe200078ec0ff */
[C---:B------:R-:W-:Y:S01]  /*33a0*/  FFMA.FTZ R41, R46.reuse, R48, R41 ;  /* 0x000000302e297223 */ /* 0x040fe20000010029 */
[----:B------:R-:W-:Y:S01]  /*33b0*/  FFMA.FTZ R44, R46, R25, R44 ;  /* 0x000000192e2c7223 */ /* 0x000fe2000001002c */
[----:B------:R-:W-:Y:S01]  /*33c0*/  LEA.HI R28, R10, 0xffffff80, RZ, 0x8 ;  /* 0xffffff800a1c7811 */ /* 0x000fe200078f40ff */
[----:B------:R-:W0:Y:S01]  /*33d0*/  I2F.F16 R38, R38 ;  /* 0x0000002600267306 */ /* 0x000e220000200c00 */
[----:B------:R-:W-:Y:S02]  /*33e0*/  SHF.R.U32.HI R46, RZ, 0x10, R10 ;  /* 0x00000010ff2e7819 */ /* 0x000fe4000001160a */
[----:B------:R-:W-:Y:S02]  /*33f0*/  IADD3 R10, PT, PT, R26, -0x80, RZ ;  /* 0xffffff801a0a7810 */ /* 0x000fe40007ffe0ff */
[----:B------:R-:W-:-:S02]  /*3400*/  LEA.HI R30, R8, 0xffffff80, RZ, 0x8 ;  /* 0xffffff80081e7811 */ /* 0x000fc400078f40ff */
[----:B------:R-:W-:Y:S01]  /*3410*/  SHF.R.U32.HI R26, RZ, 0x10, R11 ;  /* 0x00000010ff1a7819 */ /* 0x000fe2000001160b */
[----:B------:R-:W3:Y:S01]  /*3420*/  I2F.F16 R39, R39 ;  /* 0x0000002700277306 */ /* 0x000ee20000200c00 */
[----:B------:R-:W-:Y:S02]  /*3430*/  SHF.R.U32.HI R8, RZ, 0x10, R8 ;  /* 0x00000010ff087819 */ /* 0x000fe40000011608 */
[----:B------:R-:W-:Y:S02]  /*3440*/  LEA.HI R29, R11, 0xffffff80, RZ, 0x8 ;  /* 0xffffff800b1d7811 */ /* 0x000fe400078f40ff */
[----:B------:R-:W-:Y:S02]  /*3450*/  LOP3.LUT R11, R46, 0xff, RZ, 0xc0, !PT ;  /* 0x000000ff2e0b7812 */ /* 0x000fe400078ec0ff */
[----:B------:R-:W-:Y:S01]  /*3460*/  LOP3.LUT R46, R26, 0xff, RZ, 0xc0, !PT ;  /* 0x000000ff1a2e7812 */ /* 0x000fe200078ec0ff */
[----:B------:R4:W3:Y:S01]  /*3470*/  I2F.F16 R19, R47 ;  /* 0x0000002f00137306 */ /* 0x0008e20000200c00 */
[----:B------:R-:W-:Y:S01]  /*3480*/  LOP3.LUT R49, R8, 0xff, RZ, 0xc0, !PT ;  /* 0x000000ff08317812 */ /* 0x000fe200078ec0ff */
[----:B--2---:R-:W-:Y:S01]  /*3490*/  HADD2.F32 R26, -RZ, R37.H0_H0 ;  /* 0x20000025ff1a7230 */ /* 0x004fe20000004100 */
[----:B------:R-:W-:Y:S01]  /*34a0*/  IADD3 R11, PT, PT, R11, -0x80, RZ ;  /* 0xffffff800b0b7810 */ /* 0x000fe20007ffe0ff */
[----:B0-----:R-:W-:Y:S01]  /*34b0*/  HADD2.F32 R38, -RZ, R38.H0_H0 ;  /* 0x20000026ff267230 */ /* 0x001fe20000004100 */
[----:B------:R-:W-:-:S02]  /*34c0*/  IADD3 R37, PT, PT, R46, -0x80, RZ ;  /* 0xffffff802e257810 */ /* 0x000fc40007ffe0ff */
[----:B------:R-:W-:Y:S01]  /*34d0*/  IADD3 R49, PT, PT, R49, -0x80, RZ ;  /* 0xffffff8031317810 */ /* 0x000fe20007ffe0ff */
[----:B------:R-:W0:Y:S01]  /*34e0*/  I2F.F16 R43, R43 ;  /* 0x0000002b002b7306 */ /* 0x000e220000200c00 */
[----:B----4-:R-:W-:Y:S02]  /*34f0*/  HADD2.F32 R47, -RZ, R36.H0_H0 ;  /* 0x20000024ff2f7230 */ /* 0x010fe40000004100 */
[----:B-1----:R-:W-:Y:S02]  /*3500*/  HADD2.F32 R36, -RZ, R20.H0_H0 ;  /* 0x20000014ff247230 */ /* 0x002fe40000004100 */
[----:B---3--:R-:W-:-:S03]  /*3510*/  HADD2.F32 R39, -RZ, R39.H0_H0 ;  /* 0x20000027ff277230 */ /* 0x008fc60000004100 */
[----:B------:R-:W1:Y:S01]  /*3520*/  I2F.F16 R40, R40 ;  /* 0x0000002800287306 */ /* 0x000e620000200c00 */
[----:B------:R-:W-:Y:S01]  /*3530*/  FFMA.FTZ R42, R47, R36, R42 ;  /* 0x000000242f2a7223 */ /* 0x000fe2000001002a */
[C---:B------:R-:W-:Y:S01]  /*3540*/  FFMA.FTZ R45, R36.reuse, R26, R45 ;  /* 0x0000001a242d7223 */ /* 0x040fe2000001002d */
[C---:B------:R-:W-:Y:S01]  /*3550*/  FFMA.FTZ R41, R36.reuse, R38, R41 ;  /* 0x0000002624297223 */ /* 0x040fe20000010029 */
[----:B------:R-:W-:Y:S01]  /*3560*/  FFMA.FTZ R44, R36, R39, R44 ;  /* 0x00000027242c7223 */ /* 0x000fe2000001002c */
[----:B------:R-:W-:Y:S02]  /*3570*/  HADD2.F32 R36, -RZ, R20.H1_H1 ;  /* 0x30000014ff247230 */ /* 0x000fe40000004100 */
[----:B------:R-:W-:Y:S01]  /*3580*/  HADD2.F32 R20, -RZ, R19.H0_H0 ;  /* 0x20000013ff147230 */ /* 0x000fe20000004100 */
[----:B------:R-:W2:Y:S01]  /*3590*/  I2F.F16 R8, R50 ;  /* 0x0000003200087306 */ /* 0x000ea20000200c00 */
[----:B0-----:R-:W-:-:S03]  /*35a0*/  HADD2.F32 R43, -RZ, R43.H0_H0 ;  /* 0x2000002bff2b7230 */ /* 0x001fc60000004100 */
[C---:B------:R-:W-:Y:S02]  /*35b0*/  FFMA.FTZ R41, R36.reuse, R20, R41 ;  /* 0x0000001424297223 */ /* 0x040fe40000010029 */
[----:B------:R-:W-:Y:S01]  /*35c0*/  FFMA.FTZ R42, R43, R36, R42 ;  /* 0x000000242b2a7223 */ /* 0x000fe2000001002a */
[----:B-1----:R-:W-:Y:S01]  /*35d0*/  HADD2.F32 R40, -RZ, R40.H0_H0 ;  /* 0x20000028ff287230 */ /* 0x002fe20000004100 */
[----:B------:R0:W1:Y:S04]  /*35e0*/  I2F.F16 R9, R49 ;  /* 0x0000003100097306 */ /* 0x0000680000200c00 */
[----:B------:R-:W-:Y:S01]  /*35f0*/  FFMA.FTZ R45, R36, R40, R45 ;  /* 0x00000028242d7223 */ /* 0x000fe2000001002d */
[----:B--2---:R-:W-:-:S03]  /*3600*/  HADD2.F32 R19, -RZ, R8.H0_H0 ;  /* 0x20000008ff137230 */ /* 0x004fc60000004100 */
[----:B------:R-:W2:Y:S01]  /*3610*/  I2F.F16 R10, R10 ;  /* 0x0000000a000a7306 */ /* 0x000ea20000200c00 */
[--C-:B------:R-:W-:Y:S02]  /*3620*/  HADD2.F32 R8, -RZ, R21.reuse.H0_H0 ;  /* 0x20000015ff087230 */ /* 0x100fe40000004100 */
[----:B0-----:R-:W-:Y:S02]  /*3630*/  HADD2.F32 R49, -RZ, R21.H1_H1 ;  /* 0x30000015ff317230 */ /* 0x001fe40000004100 */
[----:B------:R-:W-:Y:S01]  /*3640*/  FFMA.FTZ R44, R36, R19, R44 ;  /* 0x00000013242c7223 */ /* 0x000fe2000001002c */
[----:B-1----:R-:W-:Y:S02]  /*3650*/  HADD2.F32 R21, -RZ, R9.H0_H0 ;  /* 0x20000009ff157230 */ /* 0x002fe40000004100 */
[----:B------:R-:W0:Y:S03]  /*3660*/  I2F.F16 R11, R11 ;  /* 0x0000000b000b7306 */ /* 0x000e260000200c00 */
[----:B------:R-:W-:Y:S01]  /*3670*/  FFMA.FTZ R9, R21, R8, R42 ;  /* 0x0000000815097223 */ /* 0x000fe2000001002a */
[----:B------:R-:W-:-:S02]  /*3680*/  HADD2.F32 R42, -RZ, R6.H1_H1 ;  /* 0x30000006ff2a7230 */ /* 0x000fc40000004100 */
[----:B--2---:R-:W-:Y:S02]  /*3690*/  HADD2.F32 R36, -RZ, R10.H0_H0 ;  /* 0x2000000aff247230 */ /* 0x004fe40000004100 */
[----:B------:R-:W1:Y:S03]  /*36a0*/  I2F.F16 R37, R37 ;  /* 0x0000002500257306 */ /* 0x000e660000200c00 */
[----:B------:R-:W-:Y:S01]  /*36b0*/  FFMA.FTZ R10, R8, R36, R45 ;  /* 0x00000024080a7223 */ /* 0x000fe2000001002d */
[----:B0-----:R-:W-:-:S04]  /*36c0*/  HADD2.F32 R46, -RZ, R11.H0_H0 ;  /* 0x2000000bff2e7230 */ /* 0x001fc80000004100 */
[----:B------:R-:W0:Y:S01]  /*36d0*/  I2F.F16 R30, R30 ;  /* 0x0000001e001e7306 */ /* 0x000e220000200c00 */
[----:B------:R-:W-:Y:S01]  /*36e0*/  FFMA.FTZ R41, R8, R46, R41 ;  /* 0x0000002e08297223 */ /* 0x000fe20000010029 */
[----:B-1----:R-:W-:-:S06]  /*36f0*/  HADD2.F32 R37, -RZ, R37.H0_H0 ;  /* 0x20000025ff257230 */ /* 0x002fcc0000004100 */
        /* <DEDUP_REMOVED lines=8> */
[----:B------:R-:W-:-:S05]  /*3780*/  FMUL.FTZ R11, R42, R11 ;  /* 0x0000000b2a0b7220 */ /* 0x000fca0000410000 */
[----:B------:R-:W-:Y:S01]  /*3790*/  F2FP.F16.F32.PACK_AB R11, RZ, R11 ;  /* 0x0000000bff0b723e */ /* 0x000fe200000000ff */
[----:B-1----:R-:W-:Y:S02]  /*37a0*/  HADD2.F32 R50, -RZ, R29.H0_H0 ;  /* 0x2000001dff327230 */ /* 0x002fe40000004100 */
        /* <DEDUP_REMOVED lines=71> */
.L_x_3300:
[----:B------:R-:W-:Y:S02]  /*3c20*/  MOV R9, UR15 ;  /* 0x0000000f00097c02 */ /* 0x000fe40008000f00 */
[----:B-----5:R-:W-:-:S03]  /*3c30*/  MOV R21, UR15 ;  /* 0x0000000f00157c02 */ /* 0x020fc60008000f00 */
[----:B------:R-:W-:Y:S02]  /*3c40*/  IMAD.WIDE R8, R9, 0x4, R16 ;  /* 0x0000000409087825 */ /* 0x000fe400078e0210 */
[----:B------:R-:W5:Y:S02]  /*3c50*/  LDG.E.128.CONSTANT R16, desc[UR18][R16.64] ;  /* 0x0000001210107981 */ /* 0x000f64000c1e9d00 */
[----:B------:R-:W-:Y:S01]  /*3c60*/  IMAD.WIDE R20, R21, 0x4, R8 ;  /* 0x0000000415147825 */ /* 0x000fe200078e0208 */
        /* <DEDUP_REMOVED lines=252> */
.L_x_3301:
[----:B-----5:R0:W5:Y:S01]  /*4c30*/  LDG.E.128.CONSTANT R16, desc[UR18][R20.64] ;  /* 0x0000001214107981 */ /* 0x020162000c1e9d00 */
[----:B------:R-:W-:Y:S01]  /*4c40*/  MOV R23, UR15 ;  /* 0x0000000f00177c02 */ /* 0x000fe20008000f00 */
[----:B------:R-:W-:Y:S02]  /*4c50*/  @!UP0 UIADD3 UR6, UPT, UPT, UR4, 0x1, URZ ;  /* 0x0000000104068890 */ /* 0x000fe4000fffe0ff */
[----:B------:R-:W-:Y:S02]  /*4c60*/  @!UP0 UIADD3 UR5, UPT, UPT, UR7, UR9, URZ ;  /* 0x0000000907058290 */ /* 0x000fe4000fffe0ff */
[----:B------:R-:W-:-:S03]  /*4c70*/  IMAD.WIDE R22, R23, 0x4, R20 ;  /* 0x0000000417167825 */ /* 0x000fc600078e0214 */
[----:B------:R-:W-:Y:S01]  /*4c80*/  @!UP0 UMOV UR4, UR6 ;  /* 0x0000000600048c82 */ /* 0x000fe20008000000 */
[----:B0-----:R-:W-:Y:S06]  /*4c90*/  BRA.U !UP2, `(.L_x_3302) ;  /* 0x0000000d0aec7547 */ /* 0x001fec000b800000 */
        /* <DEDUP_REMOVED lines=251> */
.L_x_3302:
[----:B------:R-:W-:Y:S01]  /*5c50*/  UIADD3 UR10, UP0, UPT, UR10, 0x80, URZ ;  /* 0x000000800a0a7890 */ /* 0x000fe2000ff1e0ff */
[----:B------:R-:W-:Y:S01]  /*5c60*/  MOV R3, UR15 ;  /* 0x0000000f00037c02 */ /* 0x000fe20008000f00 */
[----:B------:R-:W-:Y:S02]  /*5c70*/  UIADD3 UR9, UPT, UPT, UR9, 0x20, URZ ;  /* 0x0000002009097890 */ /* 0x000fe4000fffe0ff */
[----:B------:R-:W-:Y:S02]  /*5c80*/  UIADD3.X UR11, UPT, UPT, URZ, UR11, URZ, UP0, !UPT ;  /* 0x0000000bff0b7290 */ /* 0x000fe400087fe4ff */
[----:B------:R-:W-:Y:S01]  /*5c90*/  UISETP.GE.AND UP0, UPT, UR9, UR16, UPT ;  /* 0x000000100900728c */ /* 0x000fe2000bf06270 */
[----:B------:R-:W-:Y:S01]  /*5ca0*/  IMAD.WIDE R22, R3, 0x4, R22 ;  /* 0x0000000403167825 */ /* 0x000fe200078e0216 */
[----:B------:R-:W-:Y:S02]  /*5cb0*/  UIADD3 UR8, UPT, UPT, UR8, 0x40, URZ ;  /* 0x0000004008087890 */ /* 0x000fe4000fffe0ff */
[----:B-----5:R-:W-:-:S02]  /*5cc0*/  MOV R16, R22 ;  /* 0x0000001600107202 */ /* 0x020fc40000000f00 */
[----:B------:R-:W-:-:S03]  /*5cd0*/  MOV R17, R23 ;  /* 0x0000001700117202 */ /* 0x000fc60000000f00 */
[----:B------:R-:W-:Y:S05]  /*5ce0*/  BRA.U !UP0, `(.L_x_3303) ;  /* 0xffffffbd087c7547 */ /* 0x000fea000b83ffff */
.L_x_3298:
[----:B------:R-:W-:-:S13]  /*5cf0*/  ISETP.LT.AND P0, PT, RZ, UR14, PT ;  /* 0x0000000eff007c0c */ /* 0x000fda000bf01270 */
[----:B------:R-:W-:Y:S05]  /*5d00*/  @!P0 EXIT ;  /* 0x000000000000894d */ /* 0x000fea0003800000 */
[----:B------:R-:W0:Y:S01]  /*5d10*/  S2R R0, SR_CTAID.X ;  /* 0x0000000000007919 */ /* 0x000e220000002500 */
[----:B-----5:R-:W1:Y:S01]  /*5d20*/  LDC.64 R4, c[0x0][0x3a0] ;  /* 0x0000e800ff047b82 */ /* 0x020e620000000a00 */
[----:B------:R-:W-:Y:S01]  /*5d30*/  UIMAD UR4, UR24, UR15, URZ ;  /* 0x0000000f180472a4 */ /* 0x000fe2000f8e02ff */
[----:B------:R-:W0:Y:S02]  /*5d40*/  S2R R3, SR_TID.X ;  /* 0x0000000000037919 */ /* 0x000e240000002100 */
[----:B0-----:R-:W-:-:S04]  /*5d50*/  LEA R0, R0, R3, 0x6 ;  /* 0x0000000300007211 */ /* 0x001fc800078e30ff */
[----:B------:R-:W-:-:S04]  /*5d60*/  LEA R0, R0, UR4, 0x1 ;  /* 0x0000000400007c11 */ /* 0x000fc8000f8e08ff */
        /* <DEDUP_REMOVED lines=9> */
.L_x_3307:
[----:B------:R-:W0:Y:S02]  /*5e00*/  LDS R2, [R0] ;  /* 0x0000000000027984 */ /* 0x000e240000000800 */
[----:B0-----:R-:W-:-:S05]  /*5e10*/  HFMA2 R3, R2, 1, 1, R12 ;  /* 0x3c003c0002037831 */ /* 0x001fca000000000c */
[----:B------:R-:W0:Y:S02]  /*5e20*/  ATOMS.CAST.SPIN P0, [R0], R2, R3 ;  /* 0x000000020000758d */ /* 0x000e240001800003 */
[----:B0-----:R-:W-:Y:S05]  /*5e30*/  @!P0 BRA `(.L_x_3307) ;  /* 0xfffffffc00f08947 */ /* 0x001fea000383ffff */
[----:B------:R-:W-:Y:S05]  /*5e40*/  BRA `(.L_x_3305) ;  /* 0x00000000000c7947 */ /* 0x000fea0003800000 */
.L_x_3306:
[----:B------:R-:W2:Y:S02]  /*5e50*/  LD.E R0, desc[UR18][R4.64] ;  /* 0x0000001204007980 */ /* 0x000ea4000c101900 */
[----:B--2---:R-:W-:-:S05]  /*5e60*/  IADD3 R3, PT, PT, R12, R0, RZ ;  /* 0x000000000c037210 */ /* 0x004fca0007ffe0ff */
[----:B------:R0:W-:Y:S02]  /*5e70*/  ST.E desc[UR18][R4.64], R3 ;  /* 0x0000000304007985 */ /* 0x0001e4000c101912 */
.L_x_3305:
[----:B------:R-:W-:Y:S05]  /*5e80*/  BSYNC.RECONVERGENT B0 ;  /* 0x0000000000007941 */ /* 0x000fea0003800200 */
.L_x_3304:
[----:B------:R1:W-:Y:S01]  /*5e90*/  ATOM.E.ADD.F16x2.RN.STRONG.GPU P0, RZ, desc[UR18][R4.64+0x4], R13 ;  /* 0x8000040d04ff79a2 */ /* 0x0003e2000c10e112 */
[----:B------:R-:W-:Y:S04]  /*5ea0*/  BSSY.RECONVERGENT B0, `(.L_x_3308) ;  /* 0x000000e000007945 */ /* 0x000fe80003800200 */
[----:B-1----:R-:W-:Y:S05]  /*5eb0*/  @P0 BRA `(.L_x_3309) ;  /* 0x0000000000300947 */ /* 0x002fea0003800000 */
[----:B------:R-:W1:Y:S02]  /*5ec0*/  QSPC.E.S P0, RZ, [R4+0x4] ;  /* 0x0000040004ff73aa */ /* 0x000e640000000500 */
[----:B-1----:R-:W-:Y:S05]  /*5ed0*/  @!P0 BRA `(.L_x_3310) ;  /* 0x00000000001c8947 */ /* 0x002fea0003800000 */
[----:B------:R-:W-:-:S04]  /*5ee0*/  MOV R2, R4 ;  /* 0x0000000400027202 */ /* 0x000fc80000000f00 */
[----:B------:R-:W-:-:S07]  /*5ef0*/  MOV R0, R2 ;  /* 0x0000000200007202 */ /* 0x000fce0000000f00 */
.L_x_3311:
[----:B------:R-:W0:Y:S02]  /*5f00*/  LDS R2, [R0+0x4] ;  /* 0x0000040000027984 */ /* 0x000e240000000800 */
[----:B0-----:R-:W-:-:S05]  /*5f10*/  HADD2 R3, R2, R13 ;  /* 0x0000000d02037230 */ /* 0x001fca0000000000 */
[----:B------:R-:W0:Y:S02]  /*5f20*/  ATOMS.CAST.SPIN P0, [R0+0x4], R2, R3 ;  /* 0x000004020000758d */ /* 0x000e240001800003 */
[----:B0-----:R-:W-:Y:S05]  /*5f30*/  @!P0 BRA `(.L_x_3311) ;  /* 0xfffffffc00f08947 */ /* 0x001fea000383ffff */
[----:B------:R-:W-:Y:S05]  /*5f40*/  BRA `(.L_x_3309) ;  /* 0x00000000000c7947 */ /* 0x000fea0003800000 */
.L_x_3310:
[----:B------:R-:W0:Y:S02]  /*5f50*/  LD.E R0, desc[UR18][R4.64+0x4] ;  /* 0x0000041204007980 */ /* 0x000e24000c101900 */
[----:B0-----:R-:W-:-:S05]  /*5f60*/  IADD3 R3, PT, PT, R13, R0, RZ ;  /* 0x000000000d037210 */ /* 0x001fca0007ffe0ff */
[----:B------:R1:W-:Y:S02]  /*5f70*/  ST.E desc[UR18][R4.64+0x4], R3 ;  /* 0x0000040304007985 */ /* 0x0003e4000c101912 */
.L_x_3309:
[----:B------:R-:W-:Y:S05]  /*5f80*/  BSYNC.RECONVERGENT B0 ;  /* 0x0000000000007941 */ /* 0x000fea0003800200 */
.L_x_3308:
        /* <DEDUP_REMOVED lines=12> */
.L_x_3315:
[----:B------:R-:W0:Y:S02]  /*6050*/  LDS R2, [R0] ;  /* 0x0000000000027984 */ /* 0x000e240000000800 */
[----:B0-----:R-:W-:-:S05]  /*6060*/  HFMA2 R3, R2, 1, 1, R14 ;  /* 0x3c003c0002037831 */ /* 0x001fca000000000e */
[----:B------:R-:W0:Y:S02]  /*6070*/  ATOMS.CAST.SPIN P0, [R0], R2, R3 ;  /* 0x000000020000758d */ /* 0x000e240001800003 */
[----:B0-----:R-:W-:Y:S05]  /*6080*/  @!P0 BRA `(.L_x_3315) ;  /* 0xfffffffc00f08947 */ /* 0x001fea000383ffff */
[----:B------:R-:W-:Y:S05]  /*6090*/  BRA `(.L_x_3313) ;  /* 0x00000000000c7947 */ /* 0x000fea0003800000 */
.L_x_3314:
[----:B------:R-:W2:Y:S02]  /*60a0*/  LD.E R0, desc[UR18][R4.64] ;  /* 0x0000001204007980 */ /* 0x000ea4000c101900 */
[----:B--2---:R-:W-:-:S05]  /*60b0*/  IADD3 R3, PT, PT, R14, R0, RZ ;  /* 0x000000000e037210 */ /* 0x004fca0007ffe0ff */
[----:B------:R0:W-:Y:S02]  /*60c0*/  ST.E desc[UR18][R4.64], R3 ;  /* 0x0000000304007985 */ /* 0x0001e4000c101912 */
.L_x_3313:
[----:B------:R-:W-:Y:S05]  /*60d0*/  BSYNC.RECONVERGENT B0 ;  /* 0x0000000000007941 */ /* 0x000fea0003800200 */
.L_x_3312:
[----:B------:R1:W-:Y:S02]  /*60e0*/  ATOM.E.ADD.F16x2.RN.STRONG.GPU P0, RZ, desc[UR18][R4.64+0x4], R15 ;  /* 0x8000040f04ff79a2 */ /* 0x0003e4000c10e112 */
[----:B-1----:R-:W-:Y:S05]  /*60f0*/  @P0 EXIT ;  /* 0x000000000000094d */ /* 0x002fea0003800000 */
[----:B------:R-:W1:Y:S02]  /*6100*/  QSPC.E.S P0, RZ, [R4+0x4] ;  /* 0x0000040004ff73aa */ /* 0x000e640000000500 */
[----:B-1----:R-:W-:Y:S05]  /*6110*/  @!P0 BRA `(.L_x_3316) ;  /* 0x00000000001c8947 */ /* 0x002fea0003800000 */
[----:B------:R-:W-:-:S04]  /*6120*/  MOV R2, R4 ;  /* 0x0000000400027202 */ /* 0x000fc80000000f00 */
[----:B------:R-:W-:-:S07]  /*6130*/  MOV R0, R2 ;  /* 0x0000000200007202 */ /* 0x000fce0000000f00 */
.L_x_3317:
[----:B------:R-:W0:Y:S02]  /*6140*/  LDS R2, [R0+0x4] ;  /* 0x0000040000027984 */ /* 0x000e240000000800 */
[----:B0-----:R-:W-:-:S05]  /*6150*/  HADD2 R3, R2, R15 ;  /* 0x0000000f02037230 */ /* 0x001fca0000000000 */
[----:B------:R-:W0:Y:S02]  /*6160*/  ATOMS.CAST.SPIN P0, [R0+0x4], R2, R3 ;  /* 0x000004020000758d */ /* 0x000e240001800003 */
[----:B0-----:R-:W-:Y:S05]  /*6170*/  @!P0 BRA `(.L_x_3317) ;  /* 0xfffffffc00f08947 */ /* 0x001fea000383ffff */
[----:B------:R-:W-:Y:S05]  /*6180*/  EXIT ;  /* 0x000000000000794d */ /* 0x000fea0003800000 */
.L_x_3316:
[----:B------:R-:W0:Y:S02]  /*6190*/  LD.E R0, desc[UR18][R4.64+0x4] ;  /* 0x0000041204007980 */ /* 0x000e24000c101900 */
[----:B0-----:R-:W-:-:S05]  /*61a0*/  IADD3 R3, PT, PT, R15, R0, RZ ;  /* 0x000000000f037210 */ /* 0x001fca0007ffe0ff */
[----:B------:R-:W-:Y:S01]  /*61b0*/  ST.E desc[UR18][R4.64+0x4], R3 ;  /* 0x0000040304007985 */ /* 0x000fe2000c101912 */
[----:B------:R-:W-:Y:S05]  /*61c0*/  EXIT ;  /* 0x000000000000794d */ /* 0x000fea0003800000 */
.L_x_3318:
        /* <DEDUP_REMOVED lines=11> */
.L_x_4524:


//--------------------- .text._Z23gemm_half_q_half_kernelILi2ELi190ELb0ELb0ELi32EEvPK6__halfPKjS4_S2_PS0_iiiiPKtS7_iiiiiibS2_i --------------------------
	.section	.text._Z23gemm_half_q_half_kernelILi2ELi190ELb0ELb0ELi32EEvPK6__halfPKjS4_S2_PS0_iiiiPKtS7_iiiiiibS2_i,"ax",@progbits
	.align	128
        .global         _Z23gemm_half_q_half_kernelILi2ELi190ELb0ELb0ELi32EEvPK6__halfPKjS4_S2_PS0_iiiiPKtS7_iiiiiibS2_i
        .type           _Z23gemm_half_q_half_kernelILi2ELi190ELb0ELb0ELi32EEvPK6__halfPKjS4_S2_PS0_iiiiPKtS7_iiiiiibS2_i,@function
        .size           _Z23gemm_half_q_half_kernelILi2ELi190ELb0ELb0ELi32EEvPK6__halfPKjS4_S2_PS0_iiiiPKtS7_iiiiiibS2_i,(.L_x_4525 - _Z23gemm_half_q_half_kernelILi2ELi190ELb0ELb0ELi32EEvPK6__halfPKjS4_S2_PS0_iiiiPKtS7_iiiiiibS2_i)
        .other          _Z23gemm_half_q_half_kernelILi2ELi190ELb0ELb0ELi32EEvPK6__halfPKjS4_S2_PS0_iiiiPKtS7_iiiiiibS2_i,@"STO_CUDA_ENTRY STV_DEFAULT"
_Z23gemm_half_q_half_kernelILi2ELi190ELb0ELb0ELi32EEvPK6__halfPKjS4_S2_PS0_iiiiPKtS7_iiiiiibS2_i:
.text._Z23gemm_half_q_half_kernelILi2ELi190ELb0ELb0ELi32EEvPK6__halfPKjS4_S2_PS0_iiiiPKtS7_iiiiiibS2_i:
        /* <DEDUP_REMOVED lines=50> */
.L_x_3324:
        /* <DEDUP_REMOVED lines=32> */
.L_x_3323:
        /* <DEDUP_REMOVED lines=20> */
.L_x_3325:
[----:B------:R-:W-:-:S13]  /*0660*/  ISETP.EQ.AND P2, PT, R9, RZ, PT ;  /* 0x000000ff0900720c */ /* 0x000fda0003f42270 */
[----:B------:R-:W-:Y:S05]  /*0670*/  @!P0 BRA P2, `(.L_x_3320) ;  /* 0x00000004007c8947 */ /* 0x000fea0001000000 */
.L_x_3322:
        /* <DEDUP_REMOVED lines=12> */
.L_x_3321:
        /* <DEDUP_REMOVED lines=17> */
.L_x_3328:
        /* <DEDUP_REMOVED lines=32> */
.L_x_3327:
        /* <DEDUP_REMOVED lines=21> */
.L_x_3329:
[----:B------:R-:W-:-:S13]  /*0ba0*/  ISETP.NE.OR P0, PT, R18, RZ, P0 ;  /* 0x000000ff1200720c */ /* 0x000fda0000705670 */
[----:B------:R-:W-:Y:S05]  /*0bb0*/  @!P0 BRA `(.L_x_3320) ;  /* 0x00000000002c8947 */ /* 0x000fea0003800000 */
.L_x_3326:
        /* <DEDUP_REMOVED lines=11> */
.L_x_3320:
[----:B------:R-:W-:Y:S05]  /*0c70*/  BSYNC.RECONVERGENT B0 ;  /* 0x0000000000007941 */ /* 0x000fea0003800200 */
.L_x_3319:
        /* <DEDUP_REMOVED lines=11> */
[----:B-----5:R-:W-:Y:S01]  /*0d30*/  IADD3 R9, PT, PT, RZ, -R6, RZ ;  /* 0x80000006ff097210 */ /* 0x020fe20007ffe0ff */
        /* <DEDUP_REMOVED lines=11> */
.L_x_3333:
        /* <DEDUP_REMOVED lines=15> */
.L_x_3332:
        /* <DEDUP_REMOVED lines=12> */
.L_x_3334:
[----:B------:R-:W-:-:S13]  /*0fa0*/  ISETP.NE.OR P0, PT, R9, RZ, P0 ;  /* 0x000000ff0900720c */ /* 0x000fda0000705670 */
[----:B------:R-:W-:Y:S05]  /*0fb0*/  @!P0 BRA `(.L_x_3330) ;  /* 0x00000000001c8947 */ /* 0x000fea0003800000 */
.L_x_3331:
[----:B0-----:R-:W0:Y:S02]  /*0fc0*/  LDC.64 R6, c[0x0][0x3a0] ;  /* 0x0000e800ff067b82 */ /* 0x001e240000000a00 */
.L_x_3335:
[C---:B0-----:R-:W-:Y:S01]  /*0fd0*/  IMAD.WIDE R10, R18.reuse, 0x2, R6 ;  /* 0x00000002120a7825 */ /* 0x041fe200078e0206 */
[----:B------:R-:W-:Y:S02]  /*0fe0*/  IADD3 R9, PT, PT, R9, 0x1, RZ ;  /* 0x0000000109097810 */ /* 0x000fe40007ffe0ff */
[----:B------:R-:W-:Y:S02]  /*0ff0*/  IADD3 R18, PT, PT, R18, R43, RZ ;  /* 0x0000002b12127210 */ /* 0x000fe40007ffe0ff */
[----:B------:R1:W-:Y:S01]  /*1000*/  STG.E.64 desc[UR8][R10.64], RZ ;  /* 0x000000ff0a007986 */ /* 0x0003e2000c101b08 */
[----:B------:R-:W-:-:S13]  /*1010*/  ISETP.NE.AND P0, PT, R9, RZ, PT ;  /* 0x000000ff0900720c */ /* 0x000fda0003f05270 */
[----:B-1----:R-:W-:Y:S05]  /*1020*/  @P0 BRA `(.L_x_3335) ;  /* 0xfffffffc00e80947 */ /* 0x002fea000383ffff */
.L_x_3330:
        /* <DEDUP_REMOVED lines=12> */
[----:B-----5:R0:W5:Y:S01]  /*10f0*/  LDG.E.U16.CONSTANT R9, desc[UR8][R6.64] ;  /* 0x0000000806097981 */ /* 0x020162000c1e9500 */
[----:B------:R-:W-:Y:S01]  /*1100*/  SHF.R.S32.HI R13, RZ, 0x1f, R8 ;  /* 0x0000001fff0d7819 */ /* 0x000fe20000011408 */
[----:B------:R-:W-:Y:S01]  /*1110*/  UMOV UR4, URZ ;  /* 0x000000ff00047c82 */ /* 0x000fe20008000000 */
[----:B------:R-:W-:Y:S02]  /*1120*/  SHF.L.U32 R5, R5, 0x4, RZ ;  /* 0x0000000405057819 */ /* 0x000fe400000006ff */
[----:B------:R-:W-:Y:S02]  /*1130*/  LEA.HI R13, R13, R8, RZ, 0x3 ;  /* 0x000000080d0d7211 */ /* 0x000fe400078f18ff */
[----:B------:R-:W-:Y:S02]  /*1140*/  MOV R16, R2 ;  /* 0x0000000200107202 */ /* 0x000fe40000000f00 */
[----:B------:R-:W-:Y:S02]  /*1150*/  LOP3.LUT R14, R5, 0x10, RZ, 0xc0, !PT ;  /* 0x00000010050e7812 */ /* 0x000fe400078ec0ff */
[----:B0-----:R-:W-:-:S07]  /*1160*/  SHF.R.S32.HI R15, RZ, 0x3, R13 ;  /* 0x00000003ff0f7819 */ /* 0x001fce000001140d */
.L_x_3337:
        /* <DEDUP_REMOVED lines=11> */
[----:B------:R1:W3:Y:S01]  /*1220*/  LDG.E.U16.CONSTANT R23, desc[UR8][R12.64+0x2] ;  /* 0x000002080c177981 */ /* 0x0002e2000c1e9500 */
[----:B0-----:R-:W-:-:S06]  /*1230*/  IMAD.WIDE.U32 R6, R17, 0x2, R6 ;  /* 0x0000000211067825 */ /* 0x001fcc00078e0006 */
[----:B------:R-:W4:Y:S01]  /*1240*/  LDG.E.U16.CONSTANT R7, desc[UR8][R6.64] ;  /* 0x0000000806077981 */ /* 0x000f22000c1e9500 */
        /* <DEDUP_REMOVED lines=15> */
[----:B---3--:R-:W-:Y:S01]  /*1340*/  IADD3 R16, PT, PT, R23, R16, RZ ;  /* 0x0000001017107210 */ /* 0x008fe20007ffe0ff */
[----:B------:R-:W4:Y:S01]  /*1350*/  I2F.F16 R12, R21 ;  /* 0x00000015000c7306 */ /* 0x000f220000200c00 */
[----:B------:R-:W-:Y:S02]  /*1360*/  IADD3 R18, PT, PT, R19, 0x1, R18 ;  /* 0x0000000113127810 */ /* 0x000fe40007ffe012 */
[----:B------:R-:W-:Y:S02]  /*1370*/  IADD3 R17, PT, PT, R17, 0x1, R4 ;  /* 0x0000000111117810 */ /* 0x000fe40007ffe004 */
[----:B------:R-:W-:-:S03]  /*1380*/  ISETP.GE.AND P0, PT, R16, R3, PT ;  /* 0x000000031000720c */ /* 0x000fc60003f06270 */
[----:B------:R-:W0:Y:S01]  /*1390*/  I2F.F16 R18, R18 ;  /* 0x0000001200127306 */ /* 0x000e220000200c00 */
[----:B----4-:R-:W-:-:S07]  /*13a0*/  HMUL2 R4, R12.H0_H0, R7.H0_H0 ;  /* 0x200000070c047232 */ /* 0x010fce0000000800 */
[----:B------:R-:W1:Y:S01]  /*13b0*/  I2F.F16 R6, R13 ;  /* 0x0000000d00067306 */ /* 0x000e620000200c00 */
[----:B0-----:R-:W-:-:S07]  /*13c0*/  HMUL2 R5, R18.H0_H0, R7.H0_H0 ;  /* 0x2000000712057232 */ /* 0x001fce0000000800 */
[----:B------:R-:W0:Y:S01]  /*13d0*/  I2F.F16 R20, R17 ;  /* 0x0000001100147306 */ /* 0x000e220000200c00 */
[-C--:B-1----:R-:W-:Y:S02]  /*13e0*/  HMUL2 R6, R6.H0_H0, R7.reuse.H0_H0 ;  /* 0x2000000706067232 */ /* 0x082fe40000000800 */
[----:B0-----:R-:W-:Y:S01]  /*13f0*/  HMUL2 R7, R20.H0_H0, R7.H0_H0 ;  /* 0x2000000714077232 */ /* 0x001fe20000000800 */
[----:B------:R-:W-:Y:S06]  /*1400*/  @!P0 BRA `(.L_x_3337) ;  /* 0xfffffffc00588947 */ /* 0x000fec000383ffff */
.L_x_3336:
[C---:B------:R-:W-:Y:S01]  /*1410*/  ISETP.GT.AND P0, PT, R2.reuse, UR5, PT ;  /* 0x0000000502007c0c */ /* 0x040fe2000bf04270 */
[----:B0-----:R-:W-:Y:S01]  /*1420*/  HFMA2 R11, -RZ, RZ, 0, 0 ;  /* 0x00000000ff0b7431 */ /* 0x001fe200000001ff */
[----:B-----5:R-:W-:Y:S02]  /*1430*/  SHF.R.S32.HI R9, RZ, 0x1f, R22 ;  /* 0x0000001fff097819 */ /* 0x020fe40000011416 */
        /* <DEDUP_REMOVED lines=17> */
.L_x_3338:
        /* <DEDUP_REMOVED lines=8> */
.L_x_3339:
        /* <DEDUP_REMOVED lines=8> */
.L_x_3340:
        /* <DEDUP_REMOVED lines=8> */
.L_x_3341:
        /* <DEDUP_REMOVED lines=8> */
.L_x_3342:
[----:B------:R-:W-:Y:S01]  /*1750*/  LEA R9, R16, R9, 0x3 ;  /* 0x0000000910097211 */ /* 0x000fe200078e18ff */
[----:B------:R-:W0:Y:S01]  /*1760*/  LDCU.64 UR10, c[0x0][0x388] ;  /* 0x00007100ff0a77ac */ /* 0x000e220008000a00 */
[----:B------:R-:W1:Y:S01]  /*1770*/  S2UR UR6, SR_CgaCtaId ;  /* 0x00000000000679c3 */ /* 0x000e620000008800 */
[----:B------:R-:W-:Y:S02]  /*1780*/  SHF.R.S32.HI R10, RZ, 0x1f, R8 ;  /* 0x0000001fff0a7819 */ /* 0x000fe40000011408 */
[----:B------:R-:W-:Y:S01]  /*1790*/  IADD3 R9, PT, PT, R12, R9, R11 ;  /* 0x000000090c097210 */ /* 0x000fe20007ffe00b */
[----:B------:R-:W-:Y:S01]  /*17a0*/  UISETP.LT.AND UP0, UPT, UR7, UR5, UPT ;  /* 0x000000050700728c */ /* 0x000fe2000bf01270 */
[----:B------:R-:W-:Y:S02]  /*17b0*/  PRMT R12, RZ, 0x5410, RZ ;  /* 0x00005410ff0c7816 */ /* 0x000fe400000000ff */
[----:B------:R-:W-:Y:S01]  /*17c0*/  IADD3 R14, PT, PT, R15, R9, R14 ;  /* 0x000000090f0e7210 */ /* 0x000fe20007ffe00e */
[----:B------:R-:W-:-:S03]  /*17d0*/  USEL UR4, UR7, UR5, UP0 ;  /* 0x0000000507047287 */ /* 0x000fc60008000000 */
[----:B------:R-:W-:Y:S01]  /*17e0*/  UMOV UR5, 0x400 ;  /* 0x0000040000057882 */ /* 0x000fe20000000000 */
[----:B------:R-:W-:-:S05]  /*17f0*/  IMAD R9, R14, R43, RZ ;  /* 0x0000002b0e097224 */ /* 0x000fca00078e02ff */
        /* <DEDUP_REMOVED lines=12> */
[----:B------:R-:W2:Y:S03]  /*18c0*/  LDG.E.128.CONSTANT R44, desc[UR8][R94.64] ;  /* 0x000000085e2c7981 */ /* 0x000ea6000c1e9d00 */
[C---:B------:R-:W-:Y:S02]  /*18d0*/  IMAD.WIDE R32, R43.reuse, 0x4, R48 ;  /* 0x000000042b207825 */ /* 0x040fe400078e0230 */
[----:B------:R-:W3:Y:S02]  /*18e0*/  LDG.E.128.CONSTANT R48, desc[UR8][R48.64] ;  /* 0x0000000830307981 */ /* 0x000ee4000c1e9d00 */
[C---:B------:R-:W-:Y:S02]  /*18f0*/  IMAD.WIDE R36, R43.reuse, 0x4, R32 ;  /* 0x000000042b247825 */ /* 0x040fe400078e0220 */
[----:B------:R-:W5:Y:S02]  /*1900*/  LDG.E.128.CONSTANT R32, desc[UR8][R32.64] ;  /* 0x0000000820207981 */ /* 0x000f64000c1e9d00 */
[----:B------:R-:W-:-:S02]  /*1910*/  IMAD.WIDE R28, R43, 0x4, R36 ;  /* 0x000000042b1c7825 */ /* 0x000fc400078e0224 */
[----:B------:R-:W5:Y:S02]  /*1920*/  LDG.E.128.CONSTANT R36, desc[UR8][R36.64] ;  /* 0x0000000824247981 */ /* 0x000f64000c1e9d00 */
[C---:B------:R-:W-:Y:S02]  /*1930*/  IMAD.WIDE R24, R43.reuse, 0x4, R28 ;  /* 0x000000042b187825 */ /* 0x040fe400078e021c */
[----:B------:R-:W5:Y:S02]  /*1940*/  LDG.E.128.CONSTANT R28, desc[UR8][R28.64] ;  /* 0x000000081c1c7981 */ /* 0x000f64000c1e9d00 */
[C---:B------:R-:W-:Y:S02]  /*1950*/  IMAD.WIDE R16, R43.reuse, 0x4, R24 ;  /* 0x000000042b107825 */ /* 0x040fe400078e0218 */
[----:B------:R-:W5:Y:S02]  /*1960*/  LDG.E.128.CONSTANT R24, desc[UR8][R24.64] ;  /* 0x0000000818187981 */ /* 0x000f64000c1e9d00 */
[----:B------:R-:W-:-:S02]  /*1970*/  IMAD.WIDE R40, R43, 0x4, R16 ;  /* 0x000000042b287825 */ /* 0x000fc400078e0210 */
[----:B------:R-:W5:Y:S04]  /*1980*/  LDG.E.128.CONSTANT R16, desc[UR8][R16.64] ;  /* 0x0000000810107981 */ /* 0x000f68000c1e9d00 */
[----:B------:R0:W5:Y:S01]  /*1990*/  LDG.E.128.CONSTANT R20, desc[UR8][R40.64] ;  /* 0x0000000828147981 */ /* 0x000162000c1e9d00 */
[----:B------:R-:W-:Y:S02]  /*19a0*/  ISETP.GT.AND P0, PT, R42, RZ, PT ;  /* 0x000000ff2a00720c */ /* 0x000fe40003f04270 */
[----:B------:R-:W-:Y:S02]  /*19b0*/  PRMT R12, RZ, 0x7610, R12 ;  /* 0x00007610ff0c7816 */ /* 0x000fe4000000000c */
        /* <DEDUP_REMOVED lines=8> */
[----:B0-----:R-:W-:Y:S06]  /*1a40*/  @!P0 BRA `(.L_x_3344) ;  /* 0x0000000c00d08947 */ /* 0x001fec0003800000 */
[----:B------:R-:W-:Y:S01]  /*1a50*/  LOP3.LUT R10, R46, 0xff, RZ, 0xc0, !PT ;  /* 0x000000ff2e0a7812 */ /* 0x000fe200078ec0ff */
[----:B------:R0:W-:Y:S01]  /*1a60*/  I2F.F16 R9, R14 ;  /* 0x0000000e00097306 */ /* 0x0001e20000200c00 */
[----:B------:R-:W-:Y:S02]  /*1a70*/  LOP3.LUT R8, R47, 0xff, RZ, 0xc0, !PT ;  /* 0x000000ff2f087812 */ /* 0x000fe400078ec0ff */
[----:B------:R-:W-:Y:S02]  /*1a80*/  LOP3.LUT R2, R45, 0xff, RZ, 0xc0, !PT ;  /* 0x000000ff2d027812 */ /* 0x000fe400078ec0ff */
[----:B------:R-:W-:Y:S02]  /*1a90*/  IADD3 R13, PT, PT, R8, -0x80, RZ ;  /* 0xffffff80080d7810 */ /* 0x000fe40007ffe0ff */
[----:B------:R-:W-:Y:S01]  /*1aa0*/  LOP3.LUT R8, R44, 0xff, RZ, 0xc0, !PT ;  /* 0x000000ff2c087812 */ /* 0x000fe200078ec0ff */
[----:B------:R1:W-:Y:S01]  /*1ab0*/  I2F.F16 R12, R11 ;  /* 0x0000000b000c7306 */ /* 0x0003e20000200c00 */
[----:B0-----:R-:W-:-:S02]  /*1ac0*/  IADD3 R14, PT, PT, R10, -0x80, RZ ;  /* 0xffffff800a0e7810 */ /* 0x001fc40007ffe0ff */
[----:B------:R-:W-:Y:S02]  /*1ad0*/  LOP3.LUT R10, R48, 0xff, RZ, 0xc0, !PT ;  /* 0x000000ff300a7812 */ /* 0x000fe400078ec0ff */
[----:B------:R-:W-:Y:S02]  /*1ae0*/  IADD3 R8, PT, PT, R8, -0x80, RZ ;  /* 0xffffff8008087810 */ /* 0x000fe40007ffe0ff */
[----:B------:R-:W-:Y:S01]  /*1af0*/  IADD3 R10, PT, PT, R10, -0x80, RZ ;  /* 0xffffff800a0a7810 */ /* 0x000fe20007ffe0ff */
[----:B------:R-:W-:Y:S01]  /*1b00*/  I2F.F16 R13, R13 ;  /* 0x0000000d000d7306 */ /* 0x000fe20000200c00 */
[----:B-1----:R-:W-:Y:S02]  /*1b10*/  LOP3.LUT R11, R49, 0xff, RZ, 0xc0, !PT ;  /* 0x000000ff310b7812 */ /* 0x002fe400078ec0ff */
[----:B------:R-:W-:Y:S02]  /*1b20*/  IADD3 R2, PT, PT, R2, -0x80, RZ ;  /* 0xffffff8002027810 */ /* 0x000fe40007ffe0ff */
[----:B------:R-:W-:-:S02]  /*1b30*/  IADD3 R11, PT, PT, R11, -0x80, RZ ;  /* 0xffffff800b0b7810 */ /* 0x000fc40007ffe0ff */
[----:B------:R-:W-:Y:S01]  /*1b40*/  LOP3.LUT R54, R50, 0xff, RZ, 0xc0, !PT ;  /* 0x000000ff32367812 */ /* 0x000fe200078ec0ff */
[----:B------:R0:W1:Y:S01]  /*1b50*/  I2F.F16 R57, R10 ;  /* 0x0000000a00397306 */ /* 0x0000620000200c00 */
[--C-:B------:R-:W-:Y:S02]  /*1b60*/  SHF.R.U32.HI R75, RZ, 0x8, R51.reuse ;  /* 0x00000008ff4b7819 */ /* 0x100fe40000011633 */
[----:B------:R-:W-:Y:S02]  /*1b70*/  IADD3 R55, PT, PT, R54, -0x80, RZ ;  /* 0xffffff8036377810 */ /* 0x000fe40007ffe0ff */
[----:B------:R-:W-:Y:S02]  /*1b80*/  LOP3.LUT R54, R51, 0xff, RZ, 0xc0, !PT ;  /* 0x000000ff33367812 */ /* 0x000fe400078ec0ff */
[----:B------:R-:W-:Y:S01]  /*1b90*/  SHF.R.U32.HI R72, RZ, 0x10, R51 ;  /* 0x00000010ff487819 */ /* 0x000fe20000011633 */
[----:B------:R-:W2:Y:S01]  /*1ba0*/  I2F.F16 R56, R11 ;  /* 0x0000000b00387306 */ /* 0x000ea20000200c00 */
[----:B0-----:R-:W-:-:S02]  /*1bb0*/  SHF.R.U32.HI R10, RZ, 0x8, R45 ;  /* 0x00000008ff0a7819 */ /* 0x001fc4000001162d */
[----:B------:R-:W-:Y:S02]  /*1bc0*/  SHF.R.U32.HI R45, RZ, 0x10, R45 ;  /* 0x00000010ff2d7819 */ /* 0x000fe4000001162d */
[----:B------:R-:W-:Y:S02]  /*1bd0*/  LOP3.LUT R10, R10, 0xff, RZ, 0xc0, !PT ;  /* 0x000000ff0a0a7812 */ /* 0x000fe400078ec0ff */
[----:B------:R-:W-:Y:S01]  /*1be0*/  LOP3.LUT R45, R45, 0xff, RZ, 0xc0, !PT ;  /* 0x000000ff2d2d7812 */ /* 0x000fe200078ec0ff */
[----:B------:R0:W-:Y:S01]  /*1bf0*/  I2F.F16 R62, R8 ;  /* 0x00000008003e7306 */ /* 0x0001e20000200c00 */
[----:B------:R-:W-:Y:S01]  /*1c00*/  IADD3 R69, PT, PT, R10, -0x80, RZ ;  /* 0xffffff800a457810 */ /* 0x000fe20007ffe0ff */
[----:B-1----:R-:W-:Y:S01]  /*1c10*/  HADD2.F32 R57, -RZ, R57.H0_H0 ;  /* 0x20000039ff397230 */ /* 0x002fe20000004100 */
[----:B------:R-:W-:Y:S02]  /*1c20*/  SHF.R.U32.HI R10, RZ, 0x8, R46 ;  /* 0x00000008ff0a7819 */ /* 0x000fe4000001162e */
[----:B------:R-:W-:-:S02]  /*1c30*/  IADD3 R45, PT, PT, R45, -0x80, RZ ;  /* 0xffffff802d2d7810 */ /* 0x000fc40007ffe0ff */
[----:B------:R-:W-:Y:S01]  /*1c40*/  LOP3.LUT R10, R10, 0xff, RZ, 0xc0, !PT ;  /* 0x000000ff0a0a7812 */ /* 0x000fe200078ec0ff */
[----:B------:R-:W1:Y:S01]  /*1c50*/  I2F.F16 R2, R2 ;  /* 0x0000000200027306 */ /* 0x000e620000200c00 */
[--C-:B0-----:R-:W-:Y:S01]  /*1c60*/  SHF.R.U32.HI R8, RZ, 0x8, R44.reuse ;  /* 0x00000008ff087819 */ /* 0x101fe2000001162c */
[----:B--2---:R-:W-:Y:S01]  /*1c70*/  HADD2.F32 R56, -RZ, R56.H0_H0 ;  /* 0x20000038ff387230 */ /* 0x004fe20000004100 */
[----:B------:R-:W-:Y:S02]  /*1c80*/  IADD3 R70, PT, PT, R10, -0x80, RZ ;  /* 0xffffff800a467810 */ /* 0x000fe40007ffe0ff */
[----:B------:R-:W0:Y:S01]  /*1c90*/  LDS.64 R10, [UR5] ;  /* 0x00000005ff0a7984 */ /* 0x000e220008000a00 */
[----:B------:R-:W-:Y:S02]  /*1ca0*/  LOP3.LUT R8, R8, 0xff, RZ, 0xc0, !PT ;  /* 0x000000ff08087812 */ /* 0x000fe400078ec0ff */
[----:B------:R-:W-:Y:S01]  /*1cb0*/  SHF.R.U32.HI R44, RZ, 0x10, R44 ;  /* 0x00000010ff2c7819 */ /* 0x000fe2000001162c */
[----:B------:R2:W3:Y:S01]  /*1cc0*/  I2F.F16 R64, R45 ;  /* 0x0000002d00407306 */ /* 0x0004e20000200c00 */
[----:B------:R-:W-:-:S02]  /*1cd0*/  IADD3 R8, PT, PT, R8, -0x80, RZ ;  /* 0xffffff8008087810 */ /* 0x000fc40007ffe0ff */
[----:B------:R-:W-:Y:S02]  /*1ce0*/  LOP3.LUT R44, R44, 0xff, RZ, 0xc0, !PT ;  /* 0x000000ff2c2c7812 */ /* 0x000fe400078ec0ff */
[----:B------:R-:W-:Y:S01]  /*1cf0*/  SHF.R.U32.HI R46, RZ, 0x10, R46 ;  /* 0x00000010ff2e7819 */ /* 0x000fe2000001162e */
[----:B-1----:R-:W-:Y:S01]  /*1d00*/  HADD2.F32 R2, -RZ, R2.H0_H0 ;  /* 0x20000002ff027230 */ /* 0x002fe20000004100 */
[----:B------:R-:W-:Y:S01]  /*1d10*/  IADD3 R44, PT, PT, R44, -0x80, RZ ;  /* 0xffffff802c2c7810 */ /* 0x000fe20007ffe0ff */
[----:B------:R1:W-:Y:S01]  /*1d20*/  I2F.F16 R68, R8 ;  /* 0x0000000800447306 */ /* 0x0003e20000200c00 */
[----:B--2---:R-:W-:Y:S02]  /*1d30*/  SHF.R.U32.HI R45, RZ, 0x10, R49 ;  /* 0x00000010ff2d7819 */ /* 0x004fe40000011631 */
[----:B------:R-:W-:Y:S02]  /*1d40*/  LOP3.LUT R46, R46, 0xff, RZ, 0xc0, !PT ;  /* 0x000000ff2e2e7812 */ /* 0x000fe400078ec0ff */
[----:B------:R-:W-:-:S02]  /*1d50*/  LOP3.LUT R45, R45, 0xff, RZ, 0xc0, !PT ;  /* 0x000000ff2d2d7812 */ /* 0x000fc400078ec0ff */
[----:B------:R-:W-:Y:S01]  /*1d60*/  IADD3 R46, PT, PT, R46, -0x80, RZ ;  /* 0xffffff802e2e7810 */ /* 0x000fe20007ffe0ff */
[----:B------:R2:W4:Y:S01]  /*1d70*/  I2F.F16 R63, R44 ;  /* 0x0000002c003f7306 */ /* 0x0005220000200c00 */
[--C-:B-1----:R-:W-:Y:S01]  /*1d80*/  SHF.R.U32.HI R8, RZ, 0x8, R47.reuse ;  /* 0x00000008ff087819 */ /* 0x102fe2000001162f */
[----:B---3--:R-:W-:Y:S01]  /*1d90*/  HADD2.F32 R64, -RZ, R64.H0_H0 ;  /* 0x20000040ff407230 */ /* 0x008fe20000004100 */
[----:B------:R-:W-:Y:S02]  /*1da0*/  SHF.R.U32.HI R47, RZ, 0x10, R47 ;  /* 0x00000010ff2f7819 */ /* 0x000fe4000001162f */
[----:B------:R-:W-:Y:S02]  /*1db0*/  LOP3.LUT R8, R8, 0xff, RZ, 0xc0, !PT ;  /* 0x000000ff08087812 */ /* 0x000fe400078ec0ff */
[----:B------:R-:W-:Y:S01]  /*1dc0*/  LOP3.LUT R47, R47, 0xff, RZ, 0xc0, !PT ;  /* 0x000000ff2f2f7812 */ /* 0x000fe200078ec0ff */
[----:B------:R-:W-:Y:S01]  /*1dd0*/  I2F.F16 R69, R69 ;  /* 0x0000004500457306 */ /* 0x000fe20000200c00 */
[----:B------:R-:W-:-:S02]  /*1de0*/  IADD3 R71, PT, PT, R8, -0x80, RZ ;  /* 0xffffff8008477810 */ /* 0x000fc40007ffe0ff */
[--C-:B------:R-:W-:Y:S02]  /*1df0*/  SHF.R.U32.HI R8, RZ, 0x8, R48.reuse ;  /* 0x00000008ff087819 */ /* 0x100fe40000011630 */
[----:B--2---:R-:W-:Y:S02]  /*1e00*/  SHF.R.U32.HI R44, RZ, 0x8, R49 ;  /* 0x00000008ff2c7819 */ /* 0x004fe40000011631 */
[----:B------:R-:W-:Y:S01]  /*1e10*/  LOP3.LUT R8, R8, 0xff, RZ, 0xc0, !PT ;  /* 0x000000ff08087812 */ /* 0x000fe200078ec0ff */
[----:B------:R-:W1:Y:S01]  /*1e20*/  I2F.F16 R70, R70 ;  /* 0x0000004600467306 */ /* 0x000e620000200c00 */
[----:B------:R-:W-:Y:S01]  /*1e30*/  LOP3.LUT R44, R44, 0xff, RZ, 0xc0, !PT ;  /* 0x000000ff2c2c7812 */ /* 0x000fe200078ec0ff */
[----:B----4-:R-:W-:Y:S01]  /*1e40*/  HADD2.F32 R63, -RZ, R63.H0_H0 ;  /* 0x2000003fff3f7230 */ /* 0x010fe20000004100 */
[----:B------:R-:W-:Y:S01]  /*1e50*/  IADD3 R8, PT, PT, R8, -0x80, RZ ;  /* 0xffffff8008087810 */ /* 0x000fe20007ffe0ff */
[----:B0-----:R-:W-:Y:S01]  /*1e60*/  HADD2.F32 R77, -RZ, R10.H1_H1 ;  /* 0x3000000aff4d7230 */ /* 0x001fe20000004100 */
[----:B------:R-:W-:Y:S01]  /*1e70*/  IADD3 R66, PT, PT, R47, -0x80, RZ ;  /* 0xffffff802f427810 */ /* 0x000fe20007ffe0ff */
[--C-:B------:R-:W-:Y:S01]  /*1e80*/  HADD2.F32 R74, -RZ, R11.reuse.H0_H0 ;  /* 0x2000000bff4a7230 */ /* 0x100fe20000004100 */
[----:B------:R-:W-:Y:S01]  /*1e90*/  IADD3 R49, PT, PT, R44, -0x80, RZ ;  /* 0xffffff802c317810 */ /* 0x000fe20007ffe0ff */
[----:B------:R0:W2:Y:S01]  /*1ea0*/  I2F.F16 R47, R8 ;  /* 0x00000008002f7306 */ /* 0x0000a20000200c00 */
[----:B------:R-:W-:Y:S01]  /*1eb0*/  SHF.R.U32.HI R48, RZ, 0x10, R48 ;  /* 0x00000010ff307819 */ /* 0x000fe20000011630 */
[----:B------:R-:W-:Y:S01]  /*1ec0*/  HADD2.F32 R73, -RZ, R11.H1_H1 ;  /* 0x3000000bff497230 */ /* 0x000fe20000004100 */
[----:B------:R-:W-:Y:S01]  /*1ed0*/  IADD3 R54, PT, PT, R54, -0x80, RZ ;  /* 0xffffff8036367810 */ /* 0x000fe20007ffe0ff */
[----:B------:R-:W-:Y:S01]  /*1ee0*/  HADD2.F32 R11, -RZ, R13.H0_H0 ;  /* 0x2000000dff0b7230 */ /* 0x000fe20000004100 */
[----:B------:R-:W-:Y:S01]  /*1ef0*/  LOP3.LUT R48, R48, 0xff, RZ, 0xc0, !PT ;  /* 0x000000ff30307812 */ /* 0x000fe200078ec0ff */
[----:B------:R-:W-:Y:S01]  /*1f00*/  HADD2.F32 R13, -RZ, R62.H0_H0 ;  /* 0x2000003eff0d7230 */ /* 0x000fe20000004100 */
[----:B------:R-:W-:Y:S01]  /*1f10*/  LOP3.LUT R75, R75, 0xff, RZ, 0xc0, !PT ;  /* 0x000000ff4b4b7812 */ /* 0x000fe200078ec0ff */
[----:B------:R-:W3:Y:S01]  /*1f20*/  I2F.F16 R71, R71 ;  /* 0x0000004700477306 */ /* 0x000ee20000200c00 */
[----:B0-----:R-:W-:Y:S01]  /*1f30*/  HADD2.F32 R8, -RZ, R10.H0_H0 ;  /* 0x2000000aff087230 */ /* 0x001fe20000004100 */
[----:B------:R-:W-:Y:S01]  /*1f40*/  IADD3 R10, PT, PT, R45, -0x80, RZ ;  /* 0xffffff802d0a7810 */ /* 0x000fe20007ffe0ff */
[----:B-1----:R-:W-:Y:S01]  /*1f50*/  HADD2.F32 R51, -RZ, R70.H0_H0 ;  /* 0x20000046ff337230 */ /* 0x002fe20000004100 */
[----:B------:R-:W0:Y:S01]  /*1f60*/  LDS.64 R44, [UR5+0x8] ;  /* 0x00000805ff2c7984 */ /* 0x000e220008000a00 */
[----:B------:R-:W-:Y:S01]  /*1f70*/  LOP3.LUT R72, R72, 0xff, RZ, 0xc0, !PT ;  /* 0x000000ff48487812 */ /* 0x000fe200078ec0ff */
[----:B------:R-:W-:Y:S01]  /*1f80*/  FFMA.FTZ R70, R8, R2, RZ ;  /* 0x0000000208467223 */ /* 0x000fe200000100ff */
[----:B--2---:R-:W-:Y:S01]  /*1f90*/  HADD2.F32 R47, -RZ, R47.H0_H0 ;  /* 0x2000002fff2f7230 */ /* 0x004fe20000004100 */
[----:B------:R1:W2:Y:S01]  /*1fa0*/  I2F.F16 R65, R46 ;  /* 0x0000002e00417306 */ /* 0x0002a20000200c00 */
[----:B------:R-:W-:-:S02]  /*1fb0*/  IADD3 R72, PT, PT, R72, -0x80, RZ ;  /* 0xffffff8048487810 */ /* 0x000fc40007ffe0ff */
[----:B------:R-:W-:Y:S01]  /*1fc0*/  ISETP.NE.AND P0, PT, R42, 0x1, PT ;  /* 0x000000012a00780c */ /* 0x000fe20003f05270 */
[----:B---3--:R-:W-:-:S04]  /*1fd0*/  HADD2.F32 R62, -RZ, R71.H0_H0 ;  /* 0x20000047ff3e7230 */ /* 0x008fc80000004100 */
[----:B------:R-:W3:Y:S01]  /*1fe0*/  I2F.F16 R66, R66 ;  /* 0x0000004200427306 */ /* 0x000ee20000200c00 */
[----:B-1----:R-:W-:Y:S01]  /*1ff0*/  IADD3 R46, PT, PT, R48, -0x80, RZ ;  /* 0xffffff80302e7810 */ /* 0x002fe20007ffe0ff */
[----:B------:R-:W-:Y:S01]  /*2000*/  FFMA.FTZ R71, R8, R11, RZ ;  /* 0x0000000b08477223 */ /* 0x000fe200000100ff */
[--C-:B------:R-:W-:Y:S02]  /*2010*/  SHF.R.U32.HI R48, RZ, 0x8, R50.reuse ;  /* 0x00000008ff307819 */ /* 0x100fe40000011632 */
[----:B------:R-:W-:Y:S01]  /*2020*/  SHF.R.U32.HI R50, RZ, 0x10, R50 ;  /* 0x00000010ff327819 */ /* 0x000fe20000011632 */
[----:B------:R-:W-:Y:S01]  /*2030*/  FFMA.FTZ R71, R77, R62, R71 ;  /* 0x0000003e4d477223 */ /* 0x000fe20000010047 */
[----:B------:R-:W-:Y:S01]  /*2040*/  LOP3.LUT R48, R48, 0xff, RZ, 0xc0, !PT ;  /* 0x000000ff30307812 */ /* 0x000fe200078ec0ff */
[----:B------:R-:W1:Y:S01]  /*2050*/  I2F.F16 R14, R14 ;  /* 0x0000000e000e7306 */ /* 0x000e620000200c00 */
[----:B------:R-:W-:Y:S01]  /*2060*/  LOP3.LUT R76, R50, 0xff, RZ, 0xc0, !PT ;  /* 0x000000ff324c7812 */ /* 0x000fe200078ec0ff */
[----:B------:R-:W-:Y:S01]  /*2070*/  HADD2.F32 R50, -RZ, R69.H0_H0 ;  /* 0x20000045ff327230 */ /* 0x000fe20000004100 */
[----:B------:R-:W-:Y:S01]  /*2080*/  IADD3 R67, PT, PT, R48, -0x80, RZ ;  /* 0xffffff8030437810 */ /* 0x000fe20007ffe0ff */
[----:B------:R-:W-:-:S02]  /*2090*/  HADD2.F32 R48, -RZ, R68.H0_H0 ;  /* 0x20000044ff307230 */ /* 0x000fc40000004100 */
[----:B------:R-:W-:Y:S01]  /*20a0*/  FFMA.FTZ R69, R13, R8, RZ ;  /* 0x000000080d457223 */ /* 0x000fe200000100ff */
[----:B--2---:R-:W-:Y:S01]  /*20b0*/  HADD2.F32 R65, -RZ, R65.H0_H0 ;  /* 0x20000041ff417230 */ /* 0x004fe20000004100 */
[----:B------:R-:W2:Y:S02]  /*20c0*/  I2F.F16 R58, R58 ;  /* 0x0000003a003a7306 */ /* 0x000ea40000200c00 */
[----:B------:R-:W-:Y:S01]  /*20d0*/  FFMA.FTZ R68, R48, R77, R69 ;  /* 0x0000004d30447223 */ /* 0x000fe20000010045 */
[----:B------:R-:W-:Y:S01]  /*20e0*/  FFMA.FTZ R69, R77, R50, R70 ;  /* 0x000000324d457223 */ /* 0x000fe20000010046 */
[----:B---3--:R-:W-:Y:S02]  /*20f0*/  HADD2.F32 R66, -RZ, R66.H0_H0 ;  /* 0x20000042ff427230 */ /* 0x008fe40000004100 */
[----:B------:R-:W-:Y:S01]  /*2100*/  FFMA.FTZ R68, R63, R74, R68 ;  /* 0x0000004a3f447223 */ /* 0x000fe20000010044 */
[C---:B------:R-:W-:Y:S01]  /*2110*/  FFMA.FTZ R70, R74.reuse, R64, R69 ;  /* 0x000000404a467223 */ /* 0x040fe20000010045 */
[----:B-1----:R-:W-:Y:S01]  /*2120*/  HADD2.F32 R14, -RZ, R14.H0_H0 ;  /* 0x2000000eff0e7230 */ /* 0x002fe20000004100 */
[----:B------:R-:W1:Y:S01]  /*2130*/  I2F.F16 R59, R59 ;  /* 0x0000003b003b7306 */ /* 0x000e620000200c00 */
[----:B------:R-:W-:Y:S01]  /*2140*/  FFMA.FTZ R69, R74, R66, R71 ;  /* 0x000000424a457223 */ /* 0x000fe20000010047 */
[----:B------:R-:W-:-:S02]  /*2150*/  IADD3 R71, PT, PT, R75, -0x80, RZ ;  /* 0xffffff804b477810 */ /* 0x000fc40007ffe0ff */
[----:B------:R-:W-:Y:S01]  /*2160*/  FFMA.FTZ R78, R8, R14, RZ ;  /* 0x0000000e084e7223 */ /* 0x000fe200000100ff */
[----:B------:R-:W-:Y:S01]  /*2170*/  IADD3 R8, PT, PT, R76, -0x80, RZ ;  /* 0xffffff804c087810 */ /* 0x000fe20007ffe0ff */
[----:B--2---:R-:W-:Y:S02]  /*2180*/  HADD2.F32 R58, -RZ, R58.H0_H0 ;  /* 0x2000003aff3a7230 */ /* 0x004fe40000004100 */
[----:B------:R-:W2:Y:S01]  /*2190*/  I2F.F16 R54, R54 ;  /* 0x0000003600367306 */ /* 0x000ea20000200c00 */
[----:B------:R-:W-:Y:S02]  /*21a0*/  FFMA.FTZ R78, R77, R51, R78 ;  /* 0x000000334d4e7223 */ /* 0x000fe4000001004e */
[----:B------:R-:W-:Y:S01]  /*21b0*/  FFMA.FTZ R75, R73, R58, R69 ;  /* 0x0000003a494b7223 */ /* 0x000fe20000010045 */
[--C-:B0-----:R-:W-:Y:S02]  /*21c0*/  HADD2.F32 R69, -RZ, R44.reuse.H0_H0 ;  /* 0x2000002cff457230 */ /* 0x101fe40000004100 */
[----:B------:R-:W-:Y:S01]  /*21d0*/  FFMA.FTZ R78, R74, R65, R78 ;  /* 0x000000414a4e7223 */ /* 0x000fe2000001004e */
[----:B-1----:R-:W-:Y:S01]  /*21e0*/  HADD2.F32 R59, -RZ, R59.H0_H0 ;  /* 0x2000003bff3b7230 */ /* 0x002fe20000004100 */
[----:B------:R-:W0:Y:S01]  /*21f0*/  I2F.F16 R61, R61 ;  /* 0x0000003d003d7306 */ /* 0x000e220000200c00 */
[----:B------:R-:W-:-:S03]  /*2200*/  HADD2.F32 R44, -RZ, R44.H1_H1 ;  /* 0x3000002cff2c7230 */ /* 0x000fc60000004100 */
[----:B------:R-:W-:Y:S01]  /*2210*/  FFMA.FTZ R78, R73, R59, R78 ;  /* 0x0000003b494e7223 */ /* 0x000fe2000001004e */
[----:B--2---:R-:W-:-:S03]  /*2220*/  HADD2.F32 R54, -RZ, R54.H0_H0 ;  /* 0x20000036ff367230 */ /* 0x004fc60000004100 */
        /* <DEDUP_REMOVED lines=8> */
[----:B------:R-:W-:Y:S01]  /*22b0*/  FFMA.FTZ R70, R73, R60, R70 ;  /* 0x0000003c49467223 */ /* 0x000fe20000010046 */
[----:B------:R-:W-:Y:S02]  /*22c0*/  HADD2.F32 R73, -RZ, R45.H0_H0 ;  /* 0x2000002dff497230 */ /* 0x000fe40000004100 */
[----:B------:R-:W-:Y:S01]  /*22d0*/  FFMA.FTZ R77, R47, R44, R74 ;  /* 0x0000002c2f4d7223 */ /* 0x000fe2000001004a */
[----:B0-----:R-:W-:Y:S02]  /*22e0*/  HADD2.F32 R55, -RZ, R55.H0_H0 ;  /* 0x20000037ff377230 */ /* 0x001fe40000004100 */
[----:B------:R-:W0:Y:S01]  /*22f0*/  I2F.F16 R49, R49 ;  /* 0x0000003100317306 */ /* 0x000e220000200c00 */
[----:B------:R-:W-:Y:S01]  /*2300*/  FFMA.FTZ R79, R69, R56, R70 ;  /* 0x00000038454f7223 */ /* 0x000fe20000010046 */
[----:B------:R-:W-:-:S02]  /*2310*/  HADD2.F32 R45, -RZ, R45.H1_H1 ;  /* 0x3000002dff2d7230 */ /* 0x000fc40000004100 */
[----:B------:R-:W-:Y:S01]  /*2320*/  FFMA.FTZ R78, R69, R55, R78 ;  /* 0x00000037454e7223 */ /* 0x000fe2000001004e */
[----:B------:R-:W-:Y:S02]  /*2330*/  HADD2.F32 R74, -RZ, R12.H0_H0 ;  /* 0x2000000cff4a7230 */ /* 0x000fe40000004100 */
[----:B-1----:R-:W-:Y:S01]  /*2340*/  HADD2.F32 R67, -RZ, R67.H0_H0 ;  /* 0x20000043ff437230 */ /* 0x002fe20000004100 */
[----:B------:R-:W1:Y:S04]  /*2350*/  I2F.F16 R71, R71 ;  /* 0x0000004700477306 */ /* 0x000e680000200c00 */
[----:B------:R-:W-:Y:S01]  /*2360*/  FFMA.FTZ R78, R44, R67, R78 ;  /* 0x000000432c4e7223 */ /* 0x000fe2000001004e */
[----:B0-----:R-:W-:-:S03]  /*2370*/  HADD2.F32 R49, -RZ, R49.H0_H0 ;  /* 0x20000031ff317230 */ /* 0x001fc60000004100 */
[----:B------:R-:W0:Y:S01]  /*2380*/  I2F.F16 R8, R8 ;  /* 0x0000000800087306 */ /* 0x000e220000200c00 */
[----:B-1----:R-:W-:-:S07]  /*2390*/  HADD2.F32 R71, -RZ, R71.H0_H0 ;  /* 0x20000047ff477230 */ /* 0x002fce0000004100 */
[----:B------:R-:W1:Y:S01]  /*23a0*/  I2F.F16 R46, R46 ;  /* 0x0000002e002e7306 */ /* 0x000e620000200c00 */
[----:B0-----:R-:W-:-:S07]  /*23b0*/  HADD2.F32 R69, -RZ, R8.H0_H0 ;  /* 0x20000008ff457230 */ /* 0x001fce0000004100 */
[----:B------:R-:W0:Y:S01]  /*23c0*/  I2F.F16 R10, R10 ;  /* 0x0000000a000a7306 */ /* 0x000e220000200c00 */
[----:B------:R-:W-:Y:S01]  /*23d0*/  FFMA.FTZ R8, R44, R49, R79 ;  /* 0x000000312c087223 */ /* 0x000fe2000001004f */
[----:B-1----:R-:W-:-:S06]  /*23e0*/  HADD2.F32 R46, -RZ, R46.H0_H0 ;  /* 0x2000002eff2e7230 */ /* 0x002fcc0000004100 */
[----:B------:R-:W1:Y:S01]  /*23f0*/  I2F.F16 R72, R72 ;  /* 0x0000004800487306 */ /* 0x000e620000200c00 */
[----:B------:R-:W-:Y:S01]  /*2400*/  FFMA.FTZ R77, R46, R73, R77 ;  /* 0x000000492e4d7223 */ /* 0x000fe2000001004d */
[----:B0-----:R-:W-:-:S06]  /*2410*/  HADD2.F32 R68, -RZ, R10.H0_H0 ;  /* 0x2000000aff447230 */ /* 0x001fcc0000004100 */
[----:B------:R-:W0:Y:S01]  /*2420*/  I2F.F16 R53, R53 ;  /* 0x0000003500357306 */ /* 0x000e220000200c00 */
[C---:B------:R-:W-:Y:S01]  /*2430*/  FFMA.FTZ R10, R73.reuse, R69, R78 ;  /* 0x00000045490a7223 */ /* 0x040fe2000001004e */
[----:B------:R-:W-:Y:S02]  /*2440*/  HADD2.F32 R78, -RZ, R9.H0_H0 ;  /* 0x20000009ff4e7230 */ /* 0x000fe40000004100 */
[----:B------:R-:W-:Y:S01]  /*2450*/  FFMA.FTZ R79, R73, R68, R8 ;  /* 0x00000044494f7223 */ /* 0x000fe20000010008 */
[----:B------:R-:W-:Y:S01]  /*2460*/  FFMA.FTZ R8, R74, R45, R77 ;  /* 0x0000002d4a087223 */ /* 0x000fe2000001004d */
[----:B-1----:R-:W-:Y:S02]  /*2470*/  HADD2.F32 R70, -RZ, R72.H0_H0 ;  /* 0x20000048ff467230 */ /* 0x002fe40000004100 */
[----:B------:R1:W2:Y:S01]  /*2480*/  I2F.F16 R75, R15 ;  /* 0x0000000f004b7306 */ /* 0x0002a20000200c00 */
[----:B------:R-:W-:Y:S02]  /*2490*/  HADD2.F32 R72, -RZ, R6.H0_H0 ;  /* 0x20000006ff487230 */ /* 0x000fe40000004100 */
[----:B-1----:R-:W-:Y:S01]  /*24a0*/  FFMA.FTZ R15, R44, R71, R76 ;  /* 0x000000472c0f7223 */ /* 0x002fe2000001004c */
[----:B0-----:R-:W-:-:S02]  /*24b0*/  HADD2.F32 R76, -RZ, R53.H0_H0 ;  /* 0x20000035ff4c7230 */ /* 0x001fc40000004100 */
[----:B------:R-:W-:Y:S02]  /*24c0*/  HADD2.F32 R53, -RZ, R7.H0_H0 ;  /* 0x20000007ff357230 */ /* 0x000fe40000004100 */
[----:B------:R-:W-:Y:S01]  /*24d0*/  FFMA.FTZ R81, R73, R70, R15 ;  /* 0x0000004649517223 */ /* 0x000fe2000001000f */
[----:B------:R-:W-:Y:S02]  /*24e0*/  HADD2.F32 R73, -RZ, R4.H0_H0 ;  /* 0x20000004ff497230 */ /* 0x000fe40000004100 */
[C---:B------:R-:W-:Y:S01]  /*24f0*/  FFMA.FTZ R9, R45.reuse, R76, R10 ;  /* 0x0000004c2d097223 */ /* 0x040fe2000001000a */
[----:B--2---:R-:W-:Y:S02]  /*2500*/  HADD2.F32 R80, -RZ, R75.H0_H0 ;  /* 0x2000004bff507230 */ /* 0x004fe40000004100 */
[----:B------:R-:W-:Y:S01]  /*2510*/  FFMA.FTZ R10, R45, R78, R79 ;  /* 0x0000004e2d0a7223 */ /* 0x000fe2000001004f */
[----:B------:R-:W-:Y:S02]  /*2520*/  HADD2.F32 R15, -RZ, R5.H0_H0 ;  /* 0x20000005ff0f7230 */ /* 0x000fe40000004100 */
[----:B------:R-:W-:Y:S01]  /*2530*/  FMUL.FTZ R8, R73, R8 ;  /* 0x0000000849087220 */ /* 0x000fe20000410000 */
[----:B------:R-:W-:Y:S01]  /*2540*/  FMUL.FTZ R12, R72, R9 ;  /* 0x00000009480c7220 */ /* 0x000fe20000410000 */
[----:B------:R-:W-:Y:S01]  /*2550*/  FFMA.FTZ R44, R45, R80, R81 ;  /* 0x000000502d2c7223 */ /* 0x000fe20000010051 */
[----:B------:R-:W-:-:S02]  /*2560*/  FMUL.FTZ R10, R15, R10 ;  /* 0x0000000a0f0a7220 */ /* 0x000fc40000410000 */
[----:B------:R-:W-:Y:S01]  /*2570*/  F2FP.F16.F32.PACK_AB R9, RZ, R8 ;  /* 0x00000008ff09723e */ /* 0x000fe200000000ff */
[----:B------:R-:W-:Y:S01]  /*2580*/  FMUL.FTZ R44, R53, R44 ;  /* 0x0000002c352c7220 */ /* 0x000fe20000410000 */
        /* <DEDUP_REMOVED lines=64> */
.L_x_3344:
[----:B------:R-:W-:Y:S05]  /*2990*/  @!P1 BRA `(.L_x_3345) ;  /* 0x0000000c00e89947 */ /* 0x000fea0003800000 */
[----:B-----5:R-:W-:Y:S02]  /*29a0*/  LOP3.LUT R15, R36, 0xff, RZ, 0xc0, !PT ;  /* 0x000000ff240f7812 */ /* 0x020fe400078ec0ff */
[C---:B------:R-:W-:Y:S02]  /*29b0*/  LEA.HI R56, R32.reuse, 0xffffff80, RZ, 0x8 ;  /* 0xffffff8020387811 */ /* 0x040fe400078f40ff */
[----:B------:R-:W-:Y:S02]  /*29c0*/  IADD3 R50, PT, PT, R15, -0x80, RZ ;  /* 0xffffff800f327810 */ /* 0x000fe40007ffe0ff */
[----:B------:R-:W-:Y:S02]  /*29d0*/  LOP3.LUT R15, R37, 0xff, RZ, 0xc0, !PT ;  /* 0x000000ff250f7812 */ /* 0x000fe400078ec0ff */
[----:B------:R-:W-:Y:S01]  /*29e0*/  LOP3.LUT R13, R32, 0xff, RZ, 0xc0, !PT ;  /* 0x000000ff200d7812 */ /* 0x000fe200078ec0ff */
[----:B------:R-:W0:Y:S01]  /*29f0*/  I2F.F16 R56, R56 ;  /* 0x0000003800387306 */ /* 0x000e220000200c00 */
[----:B------:R-:W-:-:S02]  /*2a00*/  IADD3 R49, PT, PT, R15, -0x80, RZ ;  /* 0xffffff800f317810 */ /* 0x000fc40007ffe0ff */
[----:B------:R-:W-:Y:S02]  /*2a10*/  LOP3.LUT R15, R38, 0xff, RZ, 0xc0, !PT ;  /* 0x000000ff260f7812 */ /* 0x000fe400078ec0ff */
[----:B------:R-:W-:Y:S02]  /*2a20*/  LEA.HI R59, R33, 0xffffff80, RZ, 0x8 ;  /* 0xffffff80213b7811 */ /* 0x000fe400078f40ff */
[----:B------:R-:W-:Y:S01]  /*2a30*/  IADD3 R48, PT, PT, R15, -0x80, RZ ;  /* 0xffffff800f307810 */ /* 0x000fe20007ffe0ff */
[----:B------:R-:W1:Y:S01]  /*2a40*/  I2F.F16 R49, R49 ;  /* 0x0000003100317306 */ /* 0x000e620000200c00 */
[--C-:B------:R-:W-:Y:S02]  /*2a50*/  SHF.R.U32.HI R15, RZ, 0x8, R32.reuse ;  /* 0x00000008ff0f7819 */ /* 0x100fe40000011620 */
[----:B------:R-:W-:Y:S02]  /*2a60*/  SHF.R.U32.HI R32, RZ, 0x10, R32 ;  /* 0x00000010ff207819 */ /* 0x000fe40000011620 */
[----:B------:R-:W-:-:S02]  /*2a70*/  LOP3.LUT R2, R33, 0xff, RZ, 0xc0, !PT ;  /* 0x000000ff21027812 */ /* 0x000fc400078ec0ff */
[--C-:B------:R-:W-:Y:S01]  /*2a80*/  SHF.R.U32.HI R53, RZ, 0x8, R33.reuse ;  /* 0x00000008ff357819 */ /* 0x100fe20000011621 */
[----:B------:R-:W2:Y:S01]  /*2a90*/  I2F.F16 R59, R59 ;  /* 0x0000003b003b7306 */ /* 0x000ea20000200c00 */
[----:B------:R-:W-:Y:S01]  /*2aa0*/  LOP3.LUT R32, R32, 0xff, RZ, 0xc0, !PT ;  /* 0x000000ff20207812 */ /* 0x000fe200078ec0ff */
[----:B0-----:R-:W-:Y:S01]  /*2ab0*/  HADD2.F32 R56, -RZ, R56.H0_H0 ;  /* 0x20000038ff387230 */ /* 0x001fe20000004100 */
[----:B------:R-:W-:Y:S02]  /*2ac0*/  SHF.R.U32.HI R33, RZ, 0x10, R33 ;  /* 0x00000010ff217819 */ /* 0x000fe40000011621 */
[----:B------:R-:W-:Y:S02]  /*2ad0*/  IADD3 R32, PT, PT, R32, -0x80, RZ ;  /* 0xffffff8020207810 */ /* 0x000fe40007ffe0ff */
[----:B------:R-:W-:Y:S01]  /*2ae0*/  LOP3.LUT R54, R53, 0xff, RZ, 0xc0, !PT ;  /* 0x000000ff35367812 */ /* 0x000fe200078ec0ff */
[----:B------:R-:W0:Y:S01]  /*2af0*/  I2F.F16 R50, R50 ;  /* 0x0000003200327306 */ /* 0x000e220000200c00 */
[----:B------:R-:W-:Y:S01]  /*2b00*/  LOP3.LUT R33, R33, 0xff, RZ, 0xc0, !PT ;  /* 0x000000ff21217812 */ /* 0x000fe200078ec0ff */
[----:B-1----:R-:W-:Y:S01]  /*2b10*/  HADD2.F32 R49, -RZ, R49.H0_H0 ;  /* 0x20000031ff317230 */ /* 0x002fe20000004100 */
[----:B------:R-:W-:-:S02]  /*2b20*/  IADD3 R64, PT, PT, R54, -0x80, RZ ;  /* 0xffffff8036407810 */ /* 0x000fc40007ffe0ff */
[----:B------:R-:W-:Y:S02]  /*2b30*/  IADD3 R54, PT, PT, R33, -0x80, RZ ;  /* 0xffffff8021367810 */ /* 0x000fe40007ffe0ff */
[----:B------:R-:W-:Y:S01]  /*2b40*/  LOP3.LUT R15, R15, 0xff, RZ, 0xc0, !PT ;  /* 0x000000ff0f0f7812 */ /* 0x000fe200078ec0ff */
[----:B------:R1:W-:Y:S01]  /*2b50*/  I2F.F16 R53, R32 ;  /* 0x0000002000357306 */ /* 0x0003e20000200c00 */
[----:B------:R-:W-:Y:S01]  /*2b60*/  LEA.HI R60, R35, 0xffffff80, RZ, 0x8 ;  /* 0xffffff80233c7811 */ /* 0x000fe200078f40ff */
[----:B--2---:R-:W-:Y:S01]  /*2b70*/  HADD2.F32 R59, -RZ, R59.H0_H0 ;  /* 0x2000003bff3b7230 */ /* 0x004fe20000004100 */
[----:B------:R-:W-:Y:S02]  /*2b80*/  IADD3 R15, PT, PT, R15, -0x80, RZ ;  /* 0xffffff800f0f7810 */ /* 0x000fe40007ffe0ff */
[----:B------:R-:W-:Y:S02]  /*2b90*/  LOP3.LUT R11, R35, 0xff, RZ, 0xc0, !PT ;  /* 0x000000ff230b7812 */ /* 0x000fe400078ec0ff */
[C---:B------:R-:W-:Y:S01]  /*2ba0*/  LOP3.LUT R14, R34.reuse, 0xff, RZ, 0xc0, !PT ;  /* 0x000000ff220e7812 */ /* 0x040fe200078ec0ff */
[----:B------:R2:W-:Y:S01]  /*2bb0*/  I2F.F16 R51, R15 ;  /* 0x0000000f00337306 */ /* 0x0005e20000200c00 */
[----:B-1----:R-:W1:Y:S01]  /*2bc0*/  LDS.64 R32, [UR5+0x10] ;  /* 0x00001005ff207984 */ /* 0x002e620008000a00 */
[----:B------:R-:W-:Y:S01]  /*2bd0*/  SHF.R.U32.HI R55, RZ, 0x8, R34 ;  /* 0x00000008ff377819 */ /* 0x000fe20000011622 */
[----:B0-----:R-:W-:Y:S01]  /*2be0*/  HADD2.F32 R50, -RZ, R50.H0_H0 ;  /* 0x20000032ff327230 */ /* 0x001fe20000004100 */
[----:B------:R-:W-:-:S02]  /*2bf0*/  LEA.HI R61, R34, 0xffffff80, RZ, 0x8 ;  /* 0xffffff80223d7811 */ /* 0x000fc400078f40ff */
[----:B------:R-:W-:Y:S02]  /*2c00*/  IADD3 R2, PT, PT, R2, -0x80, RZ ;  /* 0xffffff8002027810 */ /* 0x000fe40007ffe0ff */
[----:B------:R-:W-:Y:S01]  /*2c10*/  IADD3 R14, PT, PT, R14, -0x80, RZ ;  /* 0xffffff800e0e7810 */ /* 0x000fe20007ffe0ff */
[----:B------:R-:W-:Y:S01]  /*2c20*/  I2F.F16 R64, R64 ;  /* 0x0000004000407306 */ /* 0x000fe20000200c00 */
[--C-:B--2---:R-:W-:Y:S02]  /*2c30*/  SHF.R.U32.HI R15, RZ, 0x8, R35.reuse ;  /* 0x00000008ff0f7819 */ /* 0x104fe40000011623 */
[----:B------:R-:W-:Y:S02]  /*2c40*/  SHF.R.U32.HI R35, RZ, 0x10, R35 ;  /* 0x00000010ff237819 */ /* 0x000fe40000011623 */
[----:B------:R-:W-:Y:S02]  /*2c50*/  LOP3.LUT R15, R15, 0xff, RZ, 0xc0, !PT ;  /* 0x000000ff0f0f7812 */ /* 0x000fe400078ec0ff */
[----:B------:R-:W-:Y:S01]  /*2c60*/  LOP3.LUT R35, R35, 0xff, RZ, 0xc0, !PT ;  /* 0x000000ff23237812 */ /* 0x000fe200078ec0ff */
[----:B------:R-:W0:Y:S01]  /*2c70*/  I2F.F16 R2, R2 ;  /* 0x0000000200027306 */ /* 0x000e220000200c00 */
[----:B------:R-:W-:-:S02]  /*2c80*/  IADD3 R66, PT, PT, R15, -0x80, RZ ;  /* 0xffffff800f427810 */ /* 0x000fc40007ffe0ff */
[----:B------:R-:W-:Y:S02]  /*2c90*/  SHF.R.U32.HI R15, RZ, 0x8, R36 ;  /* 0x00000008ff0f7819 */ /* 0x000fe40000011624 */
[----:B------:R-:W-:Y:S02]  /*2ca0*/  IADD3 R62, PT, PT, R35, -0x80, RZ ;  /* 0xffffff80233e7810 */ /* 0x000fe40007ffe0ff */
[----:B------:R-:W-:Y:S01]  /*2cb0*/  LOP3.LUT R15, R15, 0xff, RZ, 0xc0, !PT ;  /* 0x000000ff0f0f7812 */ /* 0x000fe200078ec0ff */
[----:B------:R-:W2:Y:S01]  /*2cc0*/  I2F.F16 R14, R14 ;  /* 0x0000000e000e7306 */ /* 0x000ea20000200c00 */
[----:B------:R-:W-:Y:S02]  /*2cd0*/  LOP3.LUT R55, R55, 0xff, RZ, 0xc0, !PT ;  /* 0x000000ff37377812 */ /* 0x000fe400078ec0ff */
[----:B------:R-:W-:Y:S02]  /*2ce0*/  IADD3 R15, PT, PT, R15, -0x80, RZ ;  /* 0xffffff800f0f7810 */ /* 0x000fe40007ffe0ff */
[----:B------:R-:W-:-:S02]  /*2cf0*/  SHF.R.U32.HI R34, RZ, 0x10, R34 ;  /* 0x00000010ff227819 */ /* 0x000fc40000011622 */
[----:B------:R-:W-:Y:S01]  /*2d00*/  IADD3 R11, PT, PT, R11, -0x80, RZ ;  /* 0xffffff800b0b7810 */ /* 0x000fe20007ffe0ff */
[----:B------:R3:W-:Y:S01]  /*2d10*/  I2F.F16 R35, R15 ;  /* 0x0000000f00237306 */ /* 0x0007e20000200c00 */
[----:B------:R-:W-:Y:S01]  /*2d20*/  IADD3 R13, PT, PT, R13, -0x80, RZ ;  /* 0xffffff800d0d7810 */ /* 0x000fe20007ffe0ff */
[----:B0-----:R-:W-:Y:S01]  /*2d30*/  HADD2.F32 R2, -RZ, R2.H0_H0 ;  /* 0x20000002ff027230 */ /* 0x001fe20000004100 */
[----:B------:R-:W-:Y:S02]  /*2d40*/  IADD3 R65, PT, PT, R55, -0x80, RZ ;  /* 0xffffff8037417810 */ /* 0x000fe40007ffe0ff */
[----:B------:R-:W-:Y:S02]  /*2d50*/  LOP3.LUT R34, R34, 0xff, RZ, 0xc0, !PT ;  /* 0x000000ff22227812 */ /* 0x000fe400078ec0ff */
[----:B------:R-:W-:Y:S01]  /*2d60*/  SHF.R.U32.HI R57, RZ, 0x8, R38 ;  /* 0x00000008ff397819 */ /* 0x000fe20000011626 */
[--C-:B-1----:R-:W-:Y:S01]  /*2d70*/  HADD2.F32 R72, -RZ, R32.reuse.H1_H1 ;  /* 0x30000020ff487230 */ /* 0x102fe20000004100 */
[----:B------:R-:W0:Y:S01]  /*2d80*/  I2F.F16 R11, R11 ;  /* 0x0000000b000b7306 */ /* 0x000e220000200c00 */
[----:B---3--:R-:W-:Y:S01]  /*2d90*/  HADD2.F32 R15, -RZ, R32.H0_H0 ;  /* 0x20000020ff0f7230 */ /* 0x008fe20000004100 */
[----:B------:R-:W-:Y:S01]  /*2da0*/  IADD3 R55, PT, PT, R34, -0x80, RZ ;  /* 0xffffff8022377810 */ /* 0x000fe20007ffe0ff */
[--C-:B------:R-:W-:Y:S01]  /*2db0*/  HADD2.F32 R70, -RZ, R33.reuse.H0_H0 ;  /* 0x20000021ff467230 */ /* 0x100fe20000004100 */
[----:B------:R-:W-:Y:S01]  /*2dc0*/  LEA.HI R45, R37, 0xffffff80, RZ, 0x8 ;  /* 0xffffff80252d7811 */ /* 0x000fe200078f40ff */
[----:B------:R-:W-:Y:S01]  /*2dd0*/  HADD2.F32 R68, -RZ, R33.H1_H1 ;  /* 0x30000021ff447230 */ /* 0x000fe20000004100 */
[--C-:B------:R-:W-:Y:S01]  /*2de0*/  SHF.R.U32.HI R34, RZ, 0x8, R37.reuse ;  /* 0x00000008ff227819 */ /* 0x100fe20000011625 */
[----:B------:R-:W1:Y:S01]  /*2df0*/  LDS.64 R32, [UR5+0x18] ;  /* 0x00001805ff207984 */ /* 0x000e620008000a00 */
[----:B------:R-:W3:Y:S01]  /*2e00*/  I2F.F16 R13, R13 ;  /* 0x0000000d000d7306 */ /* 0x000ee20000200c00 */
[----:B------:R-:W-:Y:S01]  /*2e10*/  SHF.R.U32.HI R63, RZ, 0x10, R37 ;  /* 0x00000010ff3f7819 */ /* 0x000fe20000011625 */
[----:B--2---:R-:W-:Y:S01]  /*2e20*/  HADD2.F32 R14, -RZ, R14.H0_H0 ;  /* 0x2000000eff0e7230 */ /* 0x004fe20000004100 */
[----:B------:R-:W-:-:S02]  /*2e30*/  SHF.R.U32.HI R37, RZ, 0x8, R39 ;  /* 0x00000008ff257819 */ /* 0x000fc40000011627 */
[----:B------:R-:W-:Y:S02]  /*2e40*/  LOP3.LUT R58, R57, 0xff, RZ, 0xc0, !PT ;  /* 0x000000ff393a7812 */ /* 0x000fe400078ec0ff */
[----:B------:R-:W-:Y:S01]  /*2e50*/  LOP3.LUT R47, R39, 0xff, RZ, 0xc0, !PT ;  /* 0x000000ff272f7812 */ /* 0x000fe200078ec0ff */
[----:B------:R-:W-:Y:S01]  /*2e60*/  I2F.F16 R65, R65 ;  /* 0x0000004100417306 */ /* 0x000fe20000200c00 */
[----:B------:R-:W-:Y:S01]  /*2e70*/  LOP3.LUT R37, R37, 0xff, RZ, 0xc0, !PT ;  /* 0x000000ff25257812 */ /* 0x000fe200078ec0ff */
[----:B0-----:R-:W-:Y:S01]  /*2e80*/  HADD2.F32 R11, -RZ, R11.H0_H0 ;  /* 0x2000000bff0b7230 */ /* 0x001fe20000004100 */
[----:B------:R-:W-:Y:S02]  /*2e90*/  LEA.HI R44, R36, 0xffffff80, RZ, 0x8 ;  /* 0xffffff80242c7811 */ /* 0x000fe400078f40ff */
[----:B------:R-:W-:Y:S02]  /*2ea0*/  SHF.R.U32.HI R57, RZ, 0x10, R36 ;  /* 0x00000010ff397819 */ /* 0x000fe40000011624 */
[----:B------:R-:W-:Y:S01]  /*2eb0*/  IADD3 R36, PT, PT, R58, -0x80, RZ ;  /* 0xffffff803a247810 */ /* 0x000fe20007ffe0ff */
[----:B------:R-:W0:Y:S01]  /*2ec0*/  I2F.F16 R66, R66 ;  /* 0x0000004200427306 */ /* 0x000e220000200c00 */
[----:B------:R-:W-:Y:S01]  /*2ed0*/  LEA.HI R58, R39, 0xffffff80, RZ, 0x8 ;  /* 0xffffff80273a7811 */ /* 0x000fe200078f40ff */
[----:B---3--:R-:W-:Y:S01]  /*2ee0*/  HADD2.F32 R13, -RZ, R13.H0_H0 ;  /* 0x2000000dff0d7230 */ /* 0x008fe20000004100 */
[----:B------:R-:W-:Y:S01]  /*2ef0*/  SHF.R.U32.HI R67, RZ, 0x10, R39 ;  /* 0x00000010ff437819 */ /* 0x000fe20000011627 */
[----:B------:R-:W-:Y:S01]  /*2f00*/  FFMA.FTZ R74, R15, R11, RZ ;  /* 0x0000000b0f4a7223 */ /* 0x000fe200000100ff */
[----:B------:R-:W-:-:S02]  /*2f10*/  IADD3 R47, PT, PT, R47, -0x80, RZ ;  /* 0xffffff802f2f7810 */ /* 0x000fc40007ffe0ff */
[----:B------:R-:W-:Y:S01]  /*2f20*/  IADD3 R39, PT, PT, R37, -0x80, RZ ;  /* 0xffffff8025277810 */ /* 0x000fe20007ffe0ff */
[----:B------:R-:W-:Y:S01]  /*2f30*/  I2F.F16 R54, R54 ;  /* 0x0000003600367306 */ /* 0x000fe20000200c00 */
[----:B------:R-:W-:Y:S02]  /*2f40*/  LOP3.LUT R37, R57, 0xff, RZ, 0xc0, !PT ;  /* 0x000000ff39257812 */ /* 0x000fe400078ec0ff */
[----:B------:R-:W-:Y:S02]  /*2f50*/  LOP3.LUT R34, R34, 0xff, RZ, 0xc0, !PT ;  /* 0x000000ff22227812 */ /* 0x000fe400078ec0ff */
[----:B------:R-:W-:Y:S02]  /*2f60*/  LOP3.LUT R71, R63, 0xff, RZ, 0xc0, !PT ;  /* 0x000000ff3f477812 */ /* 0x000fe400078ec0ff */
[----:B------:R-:W-:Y:S01]  /*2f70*/  SHF.R.U32.HI R69, RZ, 0x10, R38 ;  /* 0x00000010ff457819 */ /* 0x000fe20000011626 */
[----:B------:R-:W-:Y:S01]  /*2f80*/  I2F.F16 R55, R55 ;  /* 0x0000003700377306 */ /* 0x000fe20000200c00 */
[----:B------:R-:W-:Y:S01]  /*2f90*/  IADD3 R63, PT, PT, R37, -0x80, RZ ;  /* 0xffffff80253f7810 */ /* 0x000fe20007ffe0ff */
[----:B------:R-:W-:Y:S01]  /*2fa0*/  HADD2.F32 R37, -RZ, R51.H0_H0 ;  /* 0x20000033ff257230 */ /* 0x000fe20000004100 */
[----:B------:R-:W-:Y:S01]  /*2fb0*/  LEA.HI R46, R38, 0xffffff80, RZ, 0x8 ;  /* 0xffffff80262e7811 */ /* 0x000fe200078f40ff */
[----:B------:R-:W-:Y:S01]  /*2fc0*/  HADD2.F32 R38, -RZ, R64.H0_H0 ;  /* 0x20000040ff267230 */ /* 0x000fe20000004100 */
[----:B------:R-:W-:Y:S01]  /*2fd0*/  IADD3 R34, PT, PT, R34, -0x80, RZ ;  /* 0xffffff8022227810 */ /* 0x000fe20007ffe0ff */
[----:B0-----:R-:W-:-:S02]  /*2fe0*/  HADD2.F32 R51, -RZ, R66.H0_H0 ;  /* 0x20000042ff337230 */ /* 0x001fc40000004100 */
[----:B------:R-:W-:Y:S01]  /*2ff0*/  FFMA.FTZ R66, R15, R14, RZ ;  /* 0x0000000e0f427223 */ /* 0x000fe200000100ff */
[----:B------:R-:W-:Y:S01]  /*3000*/  I2F.F16 R62, R62 ;  /* 0x0000003e003e7306 */ /* 0x000fe20000200c00 */
[----:B------:R-:W-:Y:S01]  /*3010*/  FFMA.FTZ R64, R13, R15, RZ ;  /* 0x0000000f0d407223 */ /* 0x000fe200000100ff */
[----:B------:R-:W-:Y:S01]  /*3020*/  LOP3.LUT R69, R69, 0xff, RZ, 0xc0, !PT ;  /* 0x000000ff45457812 */ /* 0x000fe200078ec0ff */
[----:B------:R-:W-:Y:S01]  /*3030*/  FFMA.FTZ R74, R72, R51, R74 ;  /* 0x00000033484a7223 */ /* 0x000fe2000001004a */
[----:B------:R-:W-:Y:S01]  /*3040*/  LOP3.LUT R67, R67, 0xff, RZ, 0xc0, !PT ;  /* 0x000000ff43437812 */ /* 0x000fe200078ec0ff */
[----:B------:R-:W-:Y:S01]  /*3050*/  FFMA.FTZ R64, R37, R72, R64 ;  /* 0x0000004825407223 */ /* 0x000fe20000010040 */
[----:B------:R-:W-:Y:S02]  /*3060*/  IADD3 R71, PT, PT, R71, -0x80, RZ ;  /* 0xffffff8047477810 */ /* 0x000fe40007ffe0ff */
[----:B------:R-:W0:Y:S01]  /*3070*/  I2F.F16 R61, R61 ;  /* 0x0000003d003d7306 */ /* 0x000e220000200c00 */
[----:B------:R-:W-:-:S02]  /*3080*/  IADD3 R67, PT, PT, R67, -0x80, RZ ;  /* 0xffffff8043437810 */ /* 0x000fc40007ffe0ff */
[----:B------:R-:W-:-:S05]  /*3090*/  ISETP.NE.AND P0, PT, R42, 0x1, PT ;  /* 0x000000012a00780c */ /* 0x000fca0003f05270 */
[----:B------:R-:W-:Y:S01]  /*30a0*/  I2F.F16 R60, R60 ;  /* 0x0000003c003c7306 */ /* 0x000fe20000200c00 */
[----:B0-----:R-:W-:-:S07]  /*30b0*/  HADD2.F32 R61, -RZ, R61.H0_H0 ;  /* 0x2000003dff3d7230 */ /* 0x001fce0000004100 */
[----:B------:R-:W0:Y:S08]  /*30c0*/  I2F.F16 R48, R48 ;  /* 0x0000003000307306 */ /* 0x000e300000200c00 */
[----:B------:R-:W2:Y:S01]  /*30d0*/  I2F.F16 R47, R47 ;  /* 0x0000002f002f7306 */ /* 0x000ea20000200c00 */
[----:B0-----:R-:W-:-:S07]  /*30e0*/  HADD2.F32 R48, -RZ, R48.H0_H0 ;  /* 0x20000030ff307230 */ /* 0x001fce0000004100 */
[----:B------:R0:W-:Y:S01]  /*30f0*/  I2F.F16 R57, R39 ;  /* 0x0000002700397306 */ /* 0x0001e20000200c00 */
[----:B--2---:R-:W-:-:S07]  /*3100*/  HADD2.F32 R47, -RZ, R47.H0_H0 ;  /* 0x2000002fff2f7230 */ /* 0x004fce0000004100 */
[----:B------:R-:W-:Y:S01]  /*3110*/  I2F.F16 R34, R34 ;  /* 0x0000002200227306 */ /* 0x000fe20000200c00 */
[----:B0-----:R-:W-:Y:S02]  /*3120*/  HADD2.F32 R39, -RZ, R65.H0_H0 ;  /* 0x20000041ff277230 */ /* 0x001fe40000004100 */
[----:B------:R-:W-:Y:S01]  /*3130*/  FFMA.FTZ R65, R15, R2, RZ ;  /* 0x000000020f417223 */ /* 0x000fe200000100ff */
[----:B------:R-:W-:Y:S02]  /*3140*/  HADD2.F32 R15, -RZ, R53.H0_H0 ;  /* 0x20000035ff0f7230 */ /* 0x000fe40000004100 */
[----:B------:R-:W-:Y:S02]  /*3150*/  HADD2.F32 R53, -RZ, R54.H0_H0 ;  /* 0x20000036ff357230 */ /* 0x000fe40000004100 */
[C---:B------:R-:W-:Y:S01]  /*3160*/  FFMA.FTZ R65, R72.reuse, R38, R65 ;  /* 0x0000002648417223 */ /* 0x040fe20000010041 */
[----:B------:R-:W-:Y:S01]  /*3170*/  FFMA.FTZ R77, R72, R39, R66 ;  /* 0x00000027484d7223 */ /* 0x000fe20000010042 */
[----:B------:R-:W-:Y:S01]  /*3180*/  HADD2.F32 R54, -RZ, R55.H0_H0 ;  /* 0x20000037ff367230 */ /* 0x000fe20000004100 */
[----:B------:R-:W-:Y:S01]  /*3190*/  IADD3 R66, PT, PT, R69, -0x80, RZ ;  /* 0xffffff8045427810 */ /* 0x000fe20007ffe0ff */
[----:B------:R-:W-:Y:S01]  /*31a0*/  HADD2.F32 R55, -RZ, R62.H0_H0 ;  /* 0x2000003eff377230 */ /* 0x000fe20000004100 */
[----:B------:R-:W0:Y:S01]  /*31b0*/  I2F.F16 R36, R36 ;  /* 0x0000002400247306 */ /* 0x000e220000200c00 */
[----:B------:R-:W-:Y:S01]  /*31c0*/  FFMA.FTZ R75, R70, R53, R65 ;  /* 0x00000035464b7223 */ /* 0x000fe20000010041 */
[----:B------:R-:W-:Y:S01]  /*31d0*/  FFMA.FTZ R73, R15, R70, R64 ;  /* 0x000000460f497223 */ /* 0x000fe20000010040 */
[----:B------:R-:W-:-:S02]  /*31e0*/  HADD2.F32 R65, -RZ, R60.H0_H0 ;  /* 0x2000003cff417230 */ /* 0x000fc40000004100 */
[C---:B------:R-:W-:Y:S01]  /*31f0*/  FFMA.FTZ R64, R70.reuse, R54, R77 ;  /* 0x0000003646407223 */ /* 0x040fe2000001004d */
[----:B------:R-:W-:Y:S01]  /*3200*/  FFMA.FTZ R74, R70, R55, R74 ;  /* 0x00000037464a7223 */ /* 0x000fe2000001004a */
[--C-:B-1----:R-:W-:Y:S02]  /*3210*/  HADD2.F32 R60, -RZ, R32.reuse.H0_H0 ;  /* 0x20000020ff3c7230 */ /* 0x102fe40000004100 */
[----:B------:R-:W-:Y:S01]  /*3220*/  FFMA.FTZ R75, R68, R59, R75 ;  /* 0x0000003b444b7223 */ /* 0x000fe2000001004b */
[----:B------:R-:W1:Y:S01]  /*3230*/  I2F.F16 R63, R63 ;  /* 0x0000003f003f7306 */ /* 0x000e620000200c00 */
[----:B------:R-:W-:Y:S01]  /*3240*/  FFMA.FTZ R73, R56, R68, R73 ;  /* 0x0000004438497223 */ /* 0x000fe20000010049 */
[----:B------:R-:W-:Y:S01]  /*3250*/  FFMA.FTZ R74, R68, R65, R74 ;  /* 0x00000041444a7223 */ /* 0x000fe2000001004a */
[----:B------:R-:W-:Y:S02]  /*3260*/  HADD2.F32 R69, -RZ, R32.H1_H1 ;  /* 0x30000020ff457230 */ /* 0x000fe40000004100 */
[----:B------:R-:W-:Y:S01]  /*3270*/  FFMA.FTZ R73, R50, R60, R73 ;  /* 0x0000003c32497223 */ /* 0x000fe20000010049 */
[----:B------:R-:W-:Y:S01]  /*3280*/  FFMA.FTZ R74, R60, R47, R74 ;  /* 0x0000002f3c4a7223 */ /* 0x000fe2000001004a */
[----:B0-----:R-:W-:Y:S01]  /*3290*/  HADD2.F32 R36, -RZ, R36.H0_H0 ;  /* 0x20000024ff247230 */ /* 0x001fe20000004100 */
[----:B------:R0:W2:Y:S01]  /*32a0*/  I2F.F16 R62, R71 ;  /* 0x00000047003e7306 */ /* 0x0000a20000200c00 */
[----:B------:R-:W-:-:S02]  /*32b0*/  HADD2.F32 R57, -RZ, R57.H0_H0 ;  /* 0x20000039ff397230 */ /* 0x000fc40000004100 */
[--C-:B------:R-:W-:Y:S02]  /*32c0*/  HADD2.F32 R32, -RZ, R33.reuse.H0_H0 ;  /* 0x20000021ff207230 */ /* 0x100fe40000004100 */
[----:B------:R-:W-:Y:S02]  /*32d0*/  HADD2.F32 R33, -RZ, R33.H1_H1 ;  /* 0x30000021ff217230 */ /* 0x000fe40000004100 */
[----:B------:R-:W-:Y:S01]  /*32e0*/  FFMA.FTZ R74, R69, R57, R74 ;  /* 0x00000039454a7223 */ /* 0x000fe2000001004a */
[----:B-1----:R-:W-:Y:S01]  /*32f0*/  HADD2.F32 R63, -RZ, R63.H0_H0 ;  /* 0x2000003fff3f7230 */ /* 0x002fe20000004100 */
[----:B------:R-:W1:Y:S01]  /*3300*/  I2F.F16 R66, R66 ;  /* 0x0000004200427306 */ /* 0x000e620000200c00 */
[----:B0-----:R-:W-:Y:S01]  /*3310*/  FFMA.FTZ R71, R68, R61, R64 ;  /* 0x0000003d44477223 */ /* 0x001fe20000010040 */
[C---:B------:R-:W-:Y:S01]  /*3320*/  FFMA.FTZ R68, R60.reuse, R49, R75 ;  /* 0x000000313c447223 */ /* 0x040fe2000001004b */
[----:B------:R-:W-:Y:S02]  /*3330*/  HADD2.F32 R64, -RZ, R34.H0_H0 ;  /* 0x20000022ff407230 */ /* 0x000fe40000004100 */
[----:B------:R-:W-:Y:S01]  /*3340*/  FFMA.FTZ R75, R60, R48, R71 ;  /* 0x000000303c4b7223 */ /* 0x000fe20000010047 */
[----:B------:R-:W-:-:S02]  /*3350*/  HADD2.F32 R60, -RZ, R35.H0_H0 ;  /* 0x20000023ff3c7230 */ /* 0x000fc40000004100 */
[----:B------:R-:W0:Y:S01]  /*3360*/  I2F.F16 R67, R67 ;  /* 0x0000004300437306 */ /* 0x000e220000200c00 */
[----:B--2---:R-:W-:Y:S02]  /*3370*/  HADD2.F32 R62, -RZ, R62.H0_H0 ;  /* 0x2000003eff3e7230 */ /* 0x004fe40000004100 */
[C---:B------:R-:W-:Y:S01]  /*3380*/  FFMA.FTZ R71, R69.reuse, R64, R68 ;  /* 0x0000004045477223 */ /* 0x040fe20000010044 */
[----:B------:R-:W-:Y:S01]  /*3390*/  FFMA.FTZ R34, R60, R69, R73 ;  /* 0x000000453c227223 */ /* 0x000fe20000010049 */
[----:B------:R-:W-:Y:S01]  /*33a0*/  FFMA.FTZ R75, R69, R36, R75 ;  /* 0x00000024454b7223 */ /* 0x000fe2000001004b */
[----:B------:R-:W-:Y:S02]  /*33b0*/  HADD2.F32 R69, -RZ, R4.H0_H0 ;  /* 0x20000004ff457230 */ /* 0x000fe40000004100 */
[----:B-1----:R-:W-:Y:S01]  /*33c0*/  HADD2.F32 R66, -RZ, R66.H0_H0 ;  /* 0x20000042ff427230 */ /* 0x002fe20000004100 */
[----:B------:R-:W1:Y:S01]  /*33d0*/  I2F.F16 R44, R44 ;  /* 0x0000002c002c7306 */ /* 0x000e620000200c00 */
[----:B------:R-:W-:Y:S01]  /*33e0*/  FFMA.FTZ R35, R63, R32, R34 ;  /* 0x000000203f237223 */ /* 0x000fe20000010022 */
[----:B------:R-:W-:Y:S01]  /*33f0*/  FFMA.FTZ R34, R32, R62, R71 ;  /* 0x0000003e20227223 */ /* 0x000fe20000010047 */
[----:B------:R-:W-:-:S02]  /*3400*/  HADD2.F32 R68, -RZ, R5.H0_H0 ;  /* 0x20000005ff447230 */ /* 0x000fc40000004100 */
        /* <DEDUP_REMOVED lines=8> */
[----:B------:R0:W2:Y:S01]  /*3490*/  I2F.F16 R76, R58 ;  /* 0x0000003a004c7306 */ /* 0x0000a20000200c00 */
[----:B------:R-:W-:Y:S02]  /*34a0*/  HADD2.F32 R45, -RZ, R7.H0_H0 ;  /* 0x20000007ff2d7230 */ /* 0x000fe40000004100 */
[----:B------:R-:W-:Y:S01]  /*34b0*/  FMUL.FTZ R32, R69, R32 ;  /* 0x0000002045207220 */ /* 0x000fe20000410000 */
[----:B------:R-:W-:Y:S01]  /*34c0*/  FFMA.FTZ R35, R33, R70, R34 ;  /* 0x0000004621237223 */ /* 0x000fe20000010022 */
[----:B-1----:R-:W-:-:S03]  /*34d0*/  HADD2.F32 R72, -RZ, R46.H0_H0 ;  /* 0x2000002eff487230 */ /* 0x002fc60000004100 */
[----:B------:R-:W-:Y:S01]  /*34e0*/  FMUL.FTZ R35, R68, R35 ;  /* 0x0000002344237220 */ /* 0x000fe20000410000 */
[----:B0-----:R-:W-:Y:S01]  /*34f0*/  HADD2.F32 R58, -RZ, R6.H0_H0 ;  /* 0x20000006ff3a7230 */ /* 0x001fe20000004100 */
[----:B------:R-:W-:Y:S01]  /*3500*/  F2FP.F16.F32.PACK_AB R32, RZ, R32 ;  /* 0x00000020ff20723e */ /* 0x000fe200000000ff */
[C---:B------:R-:W-:Y:S02]  /*3510*/  FFMA.FTZ R75, R33.reuse, R72, R75 ;  /* 0x00000048214b7223 */ /* 0x040fe4000001004b */
        /* <DEDUP_REMOVED lines=66> */
.L_x_3345:
        /* <DEDUP_REMOVED lines=28> */
[----:B------:R1:W3:Y:S01]  /*3b00*/  I2F.F16 R47, R28 ;  /* 0x0000001c002f7306 */ /* 0x0002e20000200c00 */
[--C-:B------:R-:W-:Y:S01]  /*3b10*/  SHF.R.U32.HI R50, RZ, 0x8, R30.reuse ;  /* 0x00000008ff327819 */ /* 0x100fe2000001161e */
[----:B--2---:R-:W-:Y:S01]  /*3b20*/  HADD2.F32 R39, -RZ, R39.H0_H0 ;  /* 0x20000027ff277230 */ /* 0x004fe20000004100 */
[----:B------:R-:W-:Y:S02]  /*3b30*/  IADD3 R15, PT, PT, R15, -0x80, RZ ;  /* 0xffffff800f0f7810 */ /* 0x000fe40007ffe0ff */
[C---:B------:R-:W-:Y:S02]  /*3b40*/  LEA.HI R36, R30.reuse, 0xffffff80, RZ, 0x8 ;  /* 0xffffff801e247811 */ /* 0x040fe400078f40ff */
[----:B------:R-:W-:Y:S01]  /*3b50*/  LOP3.LUT R14, R30, 0xff, RZ, 0xc0, !PT ;  /* 0x000000ff1e0e7812 */ /* 0x000fe200078ec0ff */
[----:B------:R2:W-:Y:S01]  /*3b60*/  I2F.F16 R48, R15 ;  /* 0x0000000f00307306 */ /* 0x0005e20000200c00 */
[----:B-1----:R-:W1:Y:S01]  /*3b70*/  LDS.64 R28, [UR5+0x20] ;  /* 0x00002005ff1c7984 */ /* 0x002e620008000a00 */
[----:B------:R-:W-:Y:S01]  /*3b80*/  LOP3.LUT R50, R50, 0xff, RZ, 0xc0, !PT ;  /* 0x000000ff32327812 */ /* 0x000fe200078ec0ff */
[----:B0-----:R-:W-:Y:S01]  /*3b90*/  HADD2.F32 R44, -RZ, R44.H0_H0 ;  /* 0x2000002cff2c7230 */ /* 0x001fe20000004100 */
[----:B------:R-:W-:-:S02]  /*3ba0*/  SHF.R.U32.HI R30, RZ, 0x10, R30 ;  /* 0x00000010ff1e7819 */ /* 0x000fc4000001161e */
[----:B------:R-:W-:Y:S01]  /*3bb0*/  IADD3 R50, PT, PT, R50, -0x80, RZ ;  /* 0xffffff8032327810 */ /* 0x000fe20007ffe0ff */
[----:B---3--:R-:W-:Y:S01]  /*3bc0*/  HADD2.F32 R47, -RZ, R47.H0_H0 ;  /* 0x2000002fff2f7230 */ /* 0x008fe20000004100 */
[----:B------:R-:W-:Y:S01]  /*3bd0*/  LOP3.LUT R30, R30, 0xff, RZ, 0xc0, !PT ;  /* 0x000000ff1e1e7812 */ /* 0x000fe200078ec0ff */
[----:B------:R-:W0:Y:S01]  /*3be0*/  I2F.F16 R51, R51 ;  /* 0x0000003300337306 */ /* 0x000e220000200c00 */
[----:B--2---:R-:W-:Y:S02]  /*3bf0*/  SHF.R.U32.HI R15, RZ, 0x8, R31 ;  /* 0x00000008ff0f7819 */ /* 0x004fe4000001161f */
[----:B------:R-:W-:Y:S02]  /*3c00*/  LEA.HI R35, R31, 0xffffff80, RZ, 0x8 ;  /* 0xffffff801f237811 */ /* 0x000fe400078f40ff */
[----:B------:R-:W-:Y:S02]  /*3c10*/  LOP3.LUT R15, R15, 0xff, RZ, 0xc0, !PT ;  /* 0x000000ff0f0f7812 */ /* 0x000fe400078ec0ff */
[----:B------:R-:W-:Y:S01]  /*3c20*/  LOP3.LUT R11, R31, 0xff, RZ, 0xc0, !PT ;  /* 0x000000ff1f0b7812 */ /* 0x000fe200078ec0ff */
[----:B------:R2:W-:Y:S01]  /*3c30*/  I2F.F16 R54, R50 ;  /* 0x0000003200367306 */ /* 0x0005e20000200c00 */
[----:B------:R-:W-:-:S02]  /*3c40*/  IADD3 R55, PT, PT, R15, -0x80, RZ ;  /* 0xffffff800f377810 */ /* 0x000fc40007ffe0ff */
[----:B------:R-:W-:Y:S02]  /*3c50*/  SHF.R.U32.HI R15, RZ, 0x8, R24 ;  /* 0x00000008ff0f7819 */ /* 0x000fe40000011618 */
[----:B------:R-:W-:Y:S02]  /*3c60*/  SHF.R.U32.HI R31, RZ, 0x10, R31 ;  /* 0x00000010ff1f7819 */ /* 0x000fe4000001161f */
[----:B------:R-:W-:Y:S01]  /*3c70*/  IADD3 R53, PT, PT, R30, -0x80, RZ ;  /* 0xffffff801e357810 */ /* 0x000fe20007ffe0ff */
[----:B------:R3:W-:Y:S01]  /*3c80*/  I2F.F16 R65, R55 ;  /* 0x0000003700417306 */ /* 0x0007e20000200c00 */
[----:B------:R-:W-:Y:S02]  /*3c90*/  LEA.HI R33, R25, 0xffffff80, RZ, 0x8 ;  /* 0xffffff8019217811 */ /* 0x000fe400078f40ff */
[----:B------:R-:W-:Y:S02]  /*3ca0*/  LOP3.LUT R15, R15, 0xff, RZ, 0xc0, !PT ;  /* 0x000000ff0f0f7812 */ /* 0x000fe400078ec0ff */
[----:B------:R-:W-:-:S02]  /*3cb0*/  SHF.R.U32.HI R30, RZ, 0x8, R25 ;  /* 0x00000008ff1e7819 */ /* 0x000fc40000011619 */
[----:B--2---:R-:W-:Y:S01]  /*3cc0*/  SHF.R.U32.HI R50, RZ, 0x8, R26 ;  /* 0x00000008ff327819 */ /* 0x004fe2000001161a */
[----:B------:R-:W2:Y:S01]  /*3cd0*/  I2F.F16 R49, R49 ;  /* 0x0000003100317306 */ /* 0x000ea20000200c00 */
[----:B------:R-:W-:Y:S02]  /*3ce0*/  SHF.R.U32.HI R57, RZ, 0x10, R25 ;  /* 0x00000010ff397819 */ /* 0x000fe40000011619 */
[----:B------:R-:W-:Y:S02]  /*3cf0*/  SHF.R.U32.HI R25, RZ, 0x8, R27 ;  /* 0x00000008ff197819 */ /* 0x000fe4000001161b */
[----:B------:R-:W-:Y:S02]  /*3d00*/  LOP3.LUT R31, R31, 0xff, RZ, 0xc0, !PT ;  /* 0x000000ff1f1f7812 */ /* 0x000fe400078ec0ff */
[----:B------:R-:W-:Y:S01]  /*3d10*/  LEA.HI R32, R24, 0xffffff80, RZ, 0x8 ;  /* 0xffffff8018207811 */ /* 0x000fe200078f40ff */
[----:B-1----:R-:W-:Y:S01]  /*3d20*/  HADD2.F32 R63, -RZ, R28.H1_H1 ;  /* 0x3000001cff3f7230 */ /* 0x002fe20000004100 */
[----:B------:R-:W-:Y:S01]  /*3d30*/  IADD3 R15, PT, PT, R15, -0x80, RZ ;  /* 0xffffff800f0f7810 */ /* 0x000fe20007ffe0ff */
[----:B------:R-:W1:Y:S01]  /*3d40*/  I2F.F16 R53, R53 ;  /* 0x0000003500357306 */ /* 0x000e620000200c00 */
[----:B---3--:R-:W-:Y:S01]  /*3d50*/  LOP3.LUT R55, R50, 0xff, RZ, 0xc0, !PT ;  /* 0x000000ff32377812 */ /* 0x008fe200078ec0ff */
[--C-:B------:R-:W-:Y:S01]  /*3d60*/  HADD2.F32 R64, -RZ, R29.reuse.H0_H0 ;  /* 0x2000001dff407230 */ /* 0x100fe20000004100 */
[----:B------:R-:W-:Y:S01]  /*3d70*/  SHF.R.U32.HI R24, RZ, 0x10, R24 ;  /* 0x00000010ff187819 */ /* 0x000fe20000011618 */
[----:B------:R-:W-:Y:S01]  /*3d80*/  HADD2.F32 R58, -RZ, R29.H1_H1 ;  /* 0x3000001dff3a7230 */ /* 0x000fe20000004100 */
[----:B------:R-:W-:Y:S01]  /*3d90*/  LOP3.LUT R25, R25, 0xff, RZ, 0xc0, !PT ;  /* 0x000000ff19197812 */ /* 0x000fe200078ec0ff */
[----:B0-----:R-:W-:Y:S01]  /*3da0*/  HADD2.F32 R29, -RZ, R51.H0_H0 ;  /* 0x20000033ff1d7230 */ /* 0x001fe20000004100 */
[----:B------:R-:W-:Y:S01]  /*3db0*/  IADD3 R56, PT, PT, R31, -0x80, RZ ;  /* 0xffffff801f387810 */ /* 0x000fe20007ffe0ff */
[----:B------:R-:W0:Y:S01]  /*3dc0*/  I2F.F16 R36, R36 ;  /* 0x0000002400247306 */ /* 0x000e220000200c00 */
[----:B------:R-:W-:Y:S01]  /*3dd0*/  LOP3.LUT R31, R30, 0xff, RZ, 0xc0, !PT ;  /* 0x000000ff1e1f7812 */ /* 0x000fe200078ec0ff */
[----:B--2---:R-:W-:Y:S01]  /*3de0*/  HADD2.F32 R49, -RZ, R49.H0_H0 ;  /* 0x20000031ff317230 */ /* 0x004fe20000004100 */
[----:B------:R-:W-:-:S02]  /*3df0*/  IADD3 R61, PT, PT, R55, -0x80, RZ ;  /* 0xffffff80373d7810 */ /* 0x000fc40007ffe0ff */
[C---:B------:R-:W-:Y:S02]  /*3e00*/  LOP3.LUT R37, R27.reuse, 0xff, RZ, 0xc0, !PT ;  /* 0x000000ff1b257812 */ /* 0x040fe400078ec0ff */
[----:B------:R-:W-:Y:S01]  /*3e10*/  LEA.HI R55, R27, 0xffffff80, RZ, 0x8 ;  /* 0xffffff801b377811 */ /* 0x000fe200078f40ff */
[----:B------:R2:W3:Y:S01]  /*3e20*/  I2F.F16 R30, R15 ;  /* 0x0000000f001e7306 */ /* 0x0004e20000200c00 */
[----:B------:R-:W-:Y:S01]  /*3e30*/  SHF.R.U32.HI R59, RZ, 0x10, R27 ;  /* 0x00000010ff3b7819 */ /* 0x000fe2000001161b */
[----:B-1----:R-:W-:Y:S01]  /*3e40*/  HADD2.F32 R53, -RZ, R53.H0_H0 ;  /* 0x20000035ff357230 */ /* 0x002fe20000004100 */
[----:B------:R-:W-:Y:S02]  /*3e50*/  IADD3 R13, PT, PT, R13, -0x80, RZ ;  /* 0xffffff800d0d7810 */ /* 0x000fe40007ffe0ff */
[----:B------:R-:W-:Y:S02]  /*3e60*/  IADD3 R27, PT, PT, R25, -0x80, RZ ;  /* 0xffffff80191b7810 */ /* 0x000fe40007ffe0ff */
[----:B------:R-:W-:Y:S01]  /*3e70*/  IADD3 R2, PT, PT, R2, -0x80, RZ ;  /* 0xffffff8002027810 */ /* 0x000fe20007ffe0ff */
[----:B------:R-:W1:Y:S01]  /*3e80*/  I2F.F16 R56, R56 ;  /* 0x0000003800387306 */ /* 0x000e620000200c00 */
[----:B--2---:R-:W-:Y:S01]  /*3e90*/  HADD2.F32 R15, -RZ, R28.H0_H0 ;  /* 0x2000001cff0f7230 */ /* 0x004fe20000004100 */
[----:B------:R-:W-:Y:S01]  /*3ea0*/  LOP3.LUT R28, R24, 0xff, RZ, 0xc0, !PT ;  /* 0x000000ff181c7812 */ /* 0x000fe200078ec0ff */
[----:B0-----:R-:W-:Y:S01]  /*3eb0*/  HADD2.F32 R36, -RZ, R36.H0_H0 ;  /* 0x20000024ff247230 */ /* 0x001fe20000004100 */
[----:B------:R-:W0:Y:S01]  /*3ec0*/  LDS.64 R24, [UR5+0x28] ;  /* 0x00002805ff187984 */ /* 0x000e220008000a00 */
[----:B------:R-:W-:-:S02]  /*3ed0*/  IADD3 R14, PT, PT, R14, -0x80, RZ ;  /* 0xffffff800e0e7810 */ /* 0x000fc40007ffe0ff */
[----:B------:R-:W-:Y:S01]  /*3ee0*/  IADD3 R11, PT, PT, R11, -0x80, RZ ;  /* 0xffffff800b0b7810 */ /* 0x000fe20007ffe0ff */
[----:B------:R-:W2:Y:S01]  /*3ef0*/  I2F.F16 R13, R13 ;  /* 0x0000000d000d7306 */ /* 0x000ea20000200c00 */
[----:B------:R-:W-:Y:S01]  /*3f00*/  LOP3.LUT R60, R57, 0xff, RZ, 0xc0, !PT ;  /* 0x000000ff393c7812 */ /* 0x000fe200078ec0ff */
[----:B---3--:R-:W-:Y:S01]  /*3f10*/  HADD2.F32 R30, -RZ, R30.H0_H0 ;  /* 0x2000001eff1e7230 */ /* 0x008fe20000004100 */
[----:B------:R-:W-:Y:S01]  /*3f20*/  IADD3 R57, PT, PT, R28, -0x80, RZ ;  /* 0xffffff801c397810 */ /* 0x000fe20007ffe0ff */
[----:B------:R-:W-:Y:S01]  /*3f30*/  HADD2.F32 R28, -RZ, R48.H0_H0 ;  /* 0x20000030ff1c7230 */ /* 0x000fe20000004100 */
[----:B------:R-:W-:Y:S01]  /*3f40*/  IADD3 R31, PT, PT, R31, -0x80, RZ ;  /* 0xffffff801f1f7810 */ /* 0x000fe20007ffe0ff */
[----:B------:R-:W-:Y:S01]  /*3f50*/  HADD2.F32 R48, -RZ, R54.H0_H0 ;  /* 0x20000036ff307230 */ /* 0x000fe20000004100 */
[----:B------:R-:W-:Y:S01]  /*3f60*/  LEA.HI R34, R26, 0xffffff80, RZ, 0x8 ;  /* 0xffffff801a227811 */ /* 0x000fe200078f40ff */
[----:B------:R-:W3:Y:S01]  /*3f70*/  I2F.F16 R2, R2 ;  /* 0x0000000200027306 */ /* 0x000ee20000200c00 */
[----:B------:R-:W-:Y:S01]  /*3f80*/  SHF.R.U32.HI R62, RZ, 0x10, R26 ;  /* 0x00000010ff3e7819 */ /* 0x000fe2000001161a */
[----:B-1----:R-:W-:Y:S01]  /*3f90*/  HADD2.F32 R56, -RZ, R56.H0_H0 ;  /* 0x20000038ff387230 */ /* 0x002fe20000004100 */
[----:B------:R-:W-:-:S02]  /*3fa0*/  IADD3 R37, PT, PT, R37, -0x80, RZ ;  /* 0xffffff8025257810 */ /* 0x000fc40007ffe0ff */
[----:B------:R-:W-:Y:S01]  /*3fb0*/  LOP3.LUT R59, R59, 0xff, RZ, 0xc0, !PT ;  /* 0x000000ff3b3b7812 */ /* 0x000fe200078ec0ff */
[----:B--2---:R-:W-:Y:S02]  /*3fc0*/  HADD2.F32 R13, -RZ, R13.H0_H0 ;  /* 0x2000000dff0d7230 */ /* 0x004fe40000004100 */
[----:B------:R-:W1:Y:S01]  /*3fd0*/  I2F.F16 R14, R14 ;  /* 0x0000000e000e7306 */ /* 0x000e620000200c00 */
[----:B------:R-:W-:Y:S02]  /*3fe0*/  LOP3.LUT R62, R62, 0xff, RZ, 0xc0, !PT ;  /* 0x000000ff3e3e7812 */ /* 0x000fe400078ec0ff */
[----:B------:R-:W-:Y:S01]  /*3ff0*/  IADD3 R59, PT, PT, R59, -0x80, RZ ;  /* 0xffffff803b3b7810 */ /* 0x000fe20007ffe0ff */
[----:B------:R-:W-:Y:S01]  /*4000*/  FFMA.FTZ R51, R13, R15, RZ ;  /* 0x0000000f0d337223 */ /* 0x000fe200000100ff */
[----:B------:R-:W-:Y:S01]  /*4010*/  IADD3 R62, PT, PT, R62, -0x80, RZ ;  /* 0xffffff803e3e7810 */ /* 0x000fe20007ffe0ff */
[----:B---3--:R-:W-:Y:S02]  /*4020*/  HADD2.F32 R2, -RZ, R2.H0_H0 ;  /* 0x20000002ff027230 */ /* 0x008fe40000004100 */
[----:B------:R-:W2:Y:S01]  /*4030*/  I2F.F16 R11, R11 ;  /* 0x0000000b000b7306 */ /* 0x000ea20000200c00 */
[----:B------:R-:W-:Y:S01]  /*4040*/  FFMA.FTZ R54, R28, R63, R51 ;  /* 0x0000003f1c367223 */ /* 0x000fe20000010033 */
[----:B------:R-:W-:Y:S01]  /*4050*/  ISETP.NE.AND P0, PT, R42, 0x1, PT ;  /* 0x000000012a00780c */ /* 0x000fe20003f05270 */
[----:B------:R-:W-:-:S02]  /*4060*/  FFMA.FTZ R66, R15, R2, RZ ;  /* 0x000000020f427223 */ /* 0x000fc400000100ff */
[----:B------:R-:W-:Y:S01]  /*4070*/  FFMA.FTZ R54, R47, R64, R54 ;  /* 0x000000402f367223 */ /* 0x000fe20000010036 */
[----:B-1----:R-:W-:Y:S02]  /*4080*/  HADD2.F32 R14, -RZ, R14.H0_H0 ;  /* 0x2000000eff0e7230 */ /* 0x002fe40000004100 */
[----:B------:R1:W-:Y:S01]  /*4090*/  I2F.F16 R26, R61 ;  /* 0x0000003d001a7306 */ /* 0x0003e20000200c00 */
[----:B------:R-:W-:Y:S01]  /*40a0*/  FFMA.FTZ R51, R63, R29, R66 ;  /* 0x0000001d3f337223 */ /* 0x000fe20000010042 */
[----:B--2---:R-:W-:-:S06]  /*40b0*/  HADD2.F32 R11, -RZ, R11.H0_H0 ;  /* 0x2000000bff0b7230 */ /* 0x004fcc0000004100 */
[----:B------:R2:W3:Y:S01]  /*40c0*/  I2F.F16 R50, R31 ;  /* 0x0000001f00327306 */ /* 0x0004e20000200c00 */
[C---:B-1----:R-:W-:Y:S01]  /*40d0*/  FFMA.FTZ R61, R15.reuse, R14, RZ ;  /* 0x0000000e0f3d7223 */ /* 0x042fe200000100ff */
[----:B------:R-:W-:-:S03]  /*40e0*/  FFMA.FTZ R68, R15, R11, RZ ;  /* 0x0000000b0f447223 */ /* 0x000fc600000100ff */
[----:B------:R-:W-:Y:S01]  /*40f0*/  FFMA.FTZ R66, R63, R48, R61 ;  /* 0x000000303f427223 */ /* 0x000fe2000001003d */
[----:B------:R-:W-:Y:S01]  /*4100*/  IADD3 R15, PT, PT, R60, -0x80, RZ ;  /* 0xffffff803c0f7810 */ /* 0x000fe20007ffe0ff */
[----:B------:R-:W-:Y:S01]  /*4110*/  FFMA.FTZ R61, R64, R49, R51 ;  /* 0x00000031403d7223 */ /* 0x000fe20000010033 */
[----:B------:R-:W1:Y:S01]  /*4120*/  I2F.F16 R35, R35 ;  /* 0x0000002300237306 */ /* 0x000e620000200c00 */
[----:B--2---:R-:W-:Y:S02]  /*4130*/  HADD2.F32 R31, -RZ, R65.H0_H0 ;  /* 0x20000041ff1f7230 */ /* 0x004fe40000004100 */
[----:B------:R-:W-:Y:S01]  /*4140*/  FFMA.FTZ R51, R45, R58, R54 ;  /* 0x0000003a2d337223 */ /* 0x000fe20000010036 */
[----:B------:R-:W-:Y:S01]  /*4150*/  FFMA.FTZ R54, R58, R39, R61 ;  /* 0x000000273a367223 */ /* 0x000fe2000001003d */
[----:B0-----:R-:W-:Y:S02]  /*4160*/  HADD2.F32 R61, -RZ, R24.H0_H0 ;  /* 0x20000018ff3d7230 */ /* 0x001fe40000004100 */
[----:B------:R-:W-:Y:S01]  /*4170*/  FFMA.FTZ R65, R63, R31, R68 ;  /* 0x0000001f3f417223 */ /* 0x000fe20000010044 */
[----:B------:R-:W-:Y:S01]  /*4180*/  FFMA.FTZ R63, R64, R53, R66 ;  /* 0x00000035403f7223 */ /* 0x000fe20000010042 */
[----:B------:R-:W0:Y:S01]  /*4190*/  I2F.F16 R38, R38 ;  /* 0x0000002600267306 */ /* 0x000e220000200c00 */
[----:B---3--:R-:W-:-:S02]  /*41a0*/  HADD2.F32 R50, -RZ, R50.H0_H0 ;  /* 0x20000032ff327230 */ /* 0x008fc40000004100 */
[----:B------:R-:W-:Y:S01]  /*41b0*/  FFMA.FTZ R64, R64, R56, R65 ;  /* 0x0000003840407223 */ /* 0x000fe20000010041 */
[----:B------:R-:W-:Y:S01]  /*41c0*/  FFMA.FTZ R67, R58, R36, R63 ;  /* 0x000000243a437223 */ /* 0x000fe2000001003f */
[----:B------:R-:W-:Y:S02]  /*41d0*/  HADD2.F32 R63, -RZ, R24.H1_H1 ;  /* 0x30000018ff3f7230 */ /* 0x000fe40000004100 */
[----:B------:R-:W-:Y:S01]  /*41e0*/  FFMA.FTZ R65, R46, R61, R51 ;  /* 0x0000003d2e417223 */ /* 0x000fe20000010033 */
[----:B------:R-:W-:Y:S01]  /*41f0*/  HADD2.F32 R51, -RZ, R26.H0_H0 ;  /* 0x2000001aff337230 */ /* 0x000fe20000004100 */
[----:B------:R-:W2:Y:S01]  /*4200*/  I2F.F16 R37, R37 ;  /* 0x0000002500257306 */ /* 0x000ea20000200c00 */
[----:B-1----:R-:W-:Y:S02]  /*4210*/  HADD2.F32 R35, -RZ, R35.H0_H0 ;  /* 0x20000023ff237230 */ /* 0x002fe40000004100 */
[--C-:B------:R-:W-:Y:S02]  /*4220*/  HADD2.F32 R60, -RZ, R25.reuse.H0_H0 ;  /* 0x20000019ff3c7230 */ /* 0x100fe40000004100 */
[----:B------:R-:W-:-:S02]  /*4230*/  HADD2.F32 R25, -RZ, R25.H1_H1 ;  /* 0x30000019ff197230 */ /* 0x000fc40000004100 */
[----:B------:R-:W-:Y:S01]  /*4240*/  FFMA.FTZ R58, R58, R35, R64 ;  /* 0x000000233a3a7223 */ /* 0x000fe20000010040 */
[----:B0-----:R-:W-:Y:S01]  /*4250*/  HADD2.F32 R38, -RZ, R38.H0_H0 ;  /* 0x20000026ff267230 */ /* 0x001fe20000004100 */
[----:B------:R-:W-:Y:S04]  /*4260*/  I2F.F16 R27, R27 ;  /* 0x0000001b001b7306 */ /* 0x000fe80000200c00 */
[----:B------:R-:W-:Y:S01]  /*4270*/  FFMA.FTZ R64, R61, R38, R67 ;  /* 0x000000263d407223 */ /* 0x000fe20000010043 */
[----:B--2---:R-:W-:-:S03]  /*4280*/  HADD2.F32 R37, -RZ, R37.H0_H0 ;  /* 0x20000025ff257230 */ /* 0x004fc60000004100 */
[----:B------:R-:W-:Y:S02]  /*4290*/  I2F.F16 R15, R15 ;  /* 0x0000000f000f7306 */ /* 0x000fe40000200c00 */
[----:B------:R-:W-:-:S06]  /*42a0*/  FFMA.FTZ R67, R61, R37, R58 ;  /* 0x000000253d437223 */ /* 0x000fcc000001003a */
[----:B------:R-:W0:Y:S08]  /*42b0*/  I2F.F16 R57, R57 ;  /* 0x0000003900397306 */ /* 0x000e300000200c00 */
[----:B------:R1:W2:Y:S01]  /*42c0*/  I2F.F16 R24, R59 ;  /* 0x0000003b00187306 */ /* 0x0002a20000200c00 */
[----:B0-----:R-:W-:-:S07]  /*42d0*/  HADD2.F32 R57, -RZ, R57.H0_H0 ;  /* 0x20000039ff397230 */ /* 0x001fce0000004100 */
[----:B------:R0:W3:Y:S01]  /*42e0*/  I2F.F16 R66, R62 ;  /* 0x0000003e00427306 */ /* 0x0000e20000200c00 */
[----:B-1----:R-:W-:Y:S02]  /*42f0*/  HADD2.F32 R59, -RZ, R15.H0_H0 ;  /* 0x2000000fff3b7230 */ /* 0x002fe40000004100 */
[----:B--2---:R-:W-:-:S05]  /*4300*/  HADD2.F32 R15, -RZ, R24.H0_H0 ;  /* 0x20000018ff0f7230 */ /* 0x004fca0000004100 */
[----:B------:R-:W1:Y:S01]  /*4310*/  I2F.F16 R32, R32 ;  /* 0x0000002000207306 */ /* 0x000e620000200c00 */
[----:B0-----:R-:W-:Y:S01]  /*4320*/  FFMA.FTZ R62, R61, R44, R54 ;  /* 0x0000002c3d3e7223 */ /* 0x001fe20000010036 */
[----:B------:R-:W-:Y:S02]  /*4330*/  HADD2.F32 R54, -RZ, R27.H0_H0 ;  /* 0x2000001bff367230 */ /* 0x000fe40000004100 */
[----:B------:R-:W-:Y:S01]  /*4340*/  FFMA.FTZ R24, R30, R63, R65 ;  /* 0x0000003f1e187223 */ /* 0x000fe20000010041 */
[C---:B------:R-:W-:Y:S01]  /*4350*/  FFMA.FTZ R61, R63.reuse, R50, R62 ;  /* 0x000000323f3d7223 */ /* 0x040fe2000001003e */
[----:B---3--:R-:W-:Y:S02]  /*4360*/  HADD2.F32 R58, -RZ, R66.H0_H0 ;  /* 0x20000042ff3a7230 */ /* 0x008fe40000004100 */
[----:B------:R-:W0:Y:S01]  /*4370*/  I2F.F16 R33, R33 ;  /* 0x0000002100217306 */ /* 0x000e220000200c00 */
[----:B------:R-:W-:Y:S01]  /*4380*/  FFMA.FTZ R62, R63, R54, R67 ;  /* 0x000000363f3e7223 */ /* 0x000fe20000010043 */
[----:B------:R-:W-:Y:S01]  /*4390*/  FFMA.FTZ R27, R57, R60, R24 ;  /* 0x0000003c391b7223 */ /* 0x000fe20000010018 */
[----:B------:R-:W-:Y:S01]  /*43a0*/  FFMA.FTZ R26, R60, R59, R61 ;  /* 0x0000003b3c1a7223 */ /* 0x000fe2000001003d */
[----:B------:R-:W-:-:S02]  /*43b0*/  HADD2.F32 R61, -RZ, R4.H0_H0 ;  /* 0x20000004ff3d7230 */ /* 0x000fc40000004100 */
[----:B------:R-:W-:Y:S01]  /*43c0*/  FFMA.FTZ R65, R60, R15, R62 ;  /* 0x0000000f3c417223 */ /* 0x000fe2000001003e */
        /* <DEDUP_REMOVED lines=8> */
[----:B0-----:R-:W-:Y:S01]  /*4450*/  FFMA.FTZ R55, R63, R51, R64 ;  /* 0x000000333f377223 */ /* 0x001fe20000010040 */
[----:B-1----:R-:W-:Y:S02]  /*4460*/  HADD2.F32 R63, -RZ, R34.H0_H0 ;  /* 0x20000022ff3f7230 */ /* 0x002fe40000004100 */
[----:B------:R-:W-:Y:S02]  /*4470*/  HADD2.F32 R34, -RZ, R7.H0_H0 ;  /* 0x20000007ff227230 */ /* 0x000fe40000004100 */
[----:B------:R-:W-:Y:S01]  /*4480*/  FFMA.FTZ R64, R60, R58, R55 ;  /* 0x0000003a3c407223 */ /* 0x000fe20000010037 */
[----:B------:R-:W-:Y:S02]  /*4490*/  HADD2.F32 R60, -RZ, R5.H0_H0 ;  /* 0x20000005ff3c7230 */ /* 0x000fe40000004100 */
[----:B--2---:R-:W-:Y:S02]  /*44a0*/  HADD2.F32 R62, -RZ, R68.H0_H0 ;  /* 0x20000044ff3e7230 */ /* 0x004fe40000004100 */
[----:B------:R-:W-:Y:S01]  /*44b0*/  FFMA.FTZ R64, R25, R63, R64 ;  /* 0x0000003f19407223 */ /* 0x000fe20000010040 */
        /* <DEDUP_REMOVED lines=67> */
.L_x_3346:
[----:B------:R-:W-:Y:S01]  /*48f0*/  UIADD3 UR4, UPT, UPT, UR5, 0x40, URZ ;  /* 0x0000004005047890 */ /* 0x000fe2000fffe0ff */
[----:B------:R-:W-:Y:S01]  /*4900*/  MOV R2, R52 ;  /* 0x0000003400027202 */ /* 0x000fe20000000f00 */
[----:B------:R-:W-:Y:S01]  /*4910*/  IMAD.WIDE R94, R43, 0x4, R40 ;  /* 0x000000042b5e7825 */ /* 0x000fe200078e0228 */
[----:B-----5:R-:W-:Y:S02]  /*4920*/  LEA.HI R30, R16, 0xffffff80, RZ, 0x8 ;  /* 0xffffff80101e7811 */ /* 0x020fe400078f40ff */
[----:B------:R-:W-:Y:S02]  /*4930*/  LEA.HI R31, R17, 0xffffff80, RZ, 0x8 ;  /* 0xffffff80111f7811 */ /* 0x000fe400078f40ff */
[----:B------:R-:W-:Y:S02]  /*4940*/  LEA.HI R29, R18, 0xffffff80, RZ, 0x8 ;  /* 0xffffff80121d7811 */ /* 0x000fe400078f40ff */
[----:B------:R-:W-:Y:S02]  /*4950*/  LEA.HI R28, R19, 0xffffff80, RZ, 0x8 ;  /* 0xffffff80131c7811 */ /* 0x000fe400078f40ff */
[----:B------:R-:W-:-:S02]  /*4960*/  LEA.HI R26, R20, 0xffffff80, RZ, 0x8 ;  /* 0xffffff80141a7811 */ /* 0x000fc400078f40ff */
        /* <DEDUP_REMOVED lines=15> */
[----:B------:R-:W2:Y:S01]  /*4a60*/  I2F.F16 R11, R11 ;  /* 0x0000000b000b7306 */ /* 0x000ea20000200c00 */
[----:B------:R-:W-:Y:S01]  /*4a70*/  IADD3 R2, PT, PT, R2, -0x80, RZ ;  /* 0xffffff8002027810 */ /* 0x000fe20007ffe0ff */
[----:B0-----:R-:W-:Y:S01]  /*4a80*/  HADD2.F32 R30, -RZ, R30.H0_H0 ;  /* 0x2000001eff1e7230 */ /* 0x001fe20000004100 */
[----:B------:R-:W-:Y:S02]  /*4a90*/  LOP3.LUT R15, R21, 0xff, RZ, 0xc0, !PT ;  /* 0x000000ff150f7812 */ /* 0x000fe400078ec0ff */
[----:B------:R-:W-:-:S02]  /*4aa0*/  LOP3.LUT R32, R22, 0xff, RZ, 0xc0, !PT ;  /* 0x000000ff16207812 */ /* 0x000fc400078ec0ff */
[----:B------:R-:W-:Y:S01]  /*4ab0*/  IADD3 R15, PT, PT, R15, -0x80, RZ ;  /* 0xffffff800f0f7810 */ /* 0x000fe20007ffe0ff */
[----:B------:R0:W3:Y:S01]  /*4ac0*/  I2F.F16 R33, R14 ;  /* 0x0000000e00217306 */ /* 0x0000e20000200c00 */
[----:B------:R-:W-:Y:S01]  /*4ad0*/  IADD3 R34, PT, PT, R32, -0x80, RZ ;  /* 0xffffff8020227810 */ /* 0x000fe20007ffe0ff */
[----:B-1----:R-:W-:Y:S01]  /*4ae0*/  HADD2.F32 R31, -RZ, R31.H0_H0 ;  /* 0x2000001fff1f7230 */ /* 0x002fe20000004100 */
[----:B------:R-:W-:Y:S02]  /*4af0*/  LOP3.LUT R32, R23, 0xff, RZ, 0xc0, !PT ;  /* 0x000000ff17207812 */ /* 0x000fe400078ec0ff */
[--C-:B------:R-:W-:Y:S02]  /*4b00*/  SHF.R.U32.HI R49, RZ, 0x8, R23.reuse ;  /* 0x00000008ff317819 */ /* 0x100fe40000011617 */
[----:B------:R-:W-:Y:S01]  /*4b10*/  SHF.R.U32.HI R50, RZ, 0x10, R23 ;  /* 0x00000010ff327819 */ /* 0x000fe20000011617 */
[----:B------:R1:W-:Y:S01]  /*4b20*/  I2F.F16 R36, R2 ;  /* 0x0000000200247306 */ /* 0x0003e20000200c00 */
[--C-:B0-----:R-:W-:Y:S01]  /*4b30*/  SHF.R.U32.HI R14, RZ, 0x8, R17.reuse ;  /* 0x00000008ff0e7819 */ /* 0x101fe20000011611 */
[----:B--2---:R-:W-:Y:S01]  /*4b40*/  HADD2.F32 R11, -RZ, R11.H0_H0 ;  /* 0x2000000bff0b7230 */ /* 0x004fe20000004100 */
[----:B------:R-:W-:-:S02]  /*4b50*/  SHF.R.U32.HI R17, RZ, 0x10, R17 ;  /* 0x00000010ff117819 */ /* 0x000fc40000011611 */
[----:B------:R-:W-:Y:S02]  /*4b60*/  LOP3.LUT R14, R14, 0xff, RZ, 0xc0, !PT ;  /* 0x000000ff0e0e7812 */ /* 0x000fe400078ec0ff */
[----:B------:R-:W-:Y:S01]  /*4b70*/  LOP3.LUT R17, R17, 0xff, RZ, 0xc0, !PT ;  /* 0x000000ff11117812 */ /* 0x000fe200078ec0ff */
[----:B------:R-:W0:Y:S01]  /*4b80*/  I2F.F16 R35, R15 ;  /* 0x0000000f00237306 */ /* 0x000e220000200c00 */
[----:B-1----:R-:W-:Y:S01]  /*4b90*/  SHF.R.U32.HI R2, RZ, 0x8, R16 ;  /* 0x00000008ff027819 */ /* 0x002fe20000011610 */
[----:B---3--:R-:W-:Y:S01]  /*4ba0*/  HADD2.F32 R33, -RZ, R33.H0_H0 ;  /* 0x20000021ff217230 */ /* 0x008fe20000004100 */
[----:B------:R-:W-:Y:S02]  /*4bb0*/  IADD3 R41, PT, PT, R14, -0x80, RZ ;  /* 0xffffff800e297810 */ /* 0x000fe40007ffe0ff */
[----:B------:R-:W-:Y:S02]  /*4bc0*/  LOP3.LUT R2, R2, 0xff, RZ, 0xc0, !PT ;  /* 0x000000ff02027812 */ /* 0x000fe400078ec0ff */
[----:B------:R-:W-:Y:S01]  /*4bd0*/  SHF.R.U32.HI R14, RZ, 0x8, R18 ;  /* 0x00000008ff0e7819 */ /* 0x000fe20000011612 */
[----:B------:R-:W1:Y:S01]  /*4be0*/  I2F.F16 R13, R13 ;  /* 0x0000000d000d7306 */ /* 0x000e620000200c00 */
[----:B------:R-:W-:-:S02]  /*4bf0*/  IADD3 R2, PT, PT, R2, -0x80, RZ ;  /* 0xffffff8002027810 */ /* 0x000fc40007ffe0ff */
[----:B------:R-:W-:Y:S02]  /*4c00*/  LOP3.LUT R14, R14, 0xff, RZ, 0xc0, !PT ;  /* 0x000000ff0e0e7812 */ /* 0x000fe400078ec0ff */
[----:B------:R-:W-:Y:S02]  /*4c10*/  SHF.R.U32.HI R16, RZ, 0x10, R16 ;  /* 0x00000010ff107819 */ /* 0x000fe40000011610 */
[----:B------:R-:W-:Y:S01]  /*4c20*/  IADD3 R17, PT, PT, R17, -0x80, RZ ;  /* 0xffffff8011117810 */ /* 0x000fe20007ffe0ff */
[----:B------:R2:W3:Y:S01]  /*4c30*/  I2F.F16 R39, R2 ;  /* 0x0000000200277306 */ /* 0x0004e20000200c00 */
[----:B------:R-:W-:Y:S01]  /*4c40*/  LOP3.LUT R16, R16, 0xff, RZ, 0xc0, !PT ;  /* 0x000000ff10107812 */ /* 0x000fe200078ec0ff */
[----:B0-----:R-:W-:Y:S01]  /*4c50*/  HADD2.F32 R35, -RZ, R35.H0_H0 ;  /* 0x20000023ff237230 */ /* 0x001fe20000004100 */
[----:B------:R-:W-:Y:S02]  /*4c60*/  SHF.R.U32.HI R48, RZ, 0x10, R22 ;  /* 0x00000010ff307819 */ /* 0x000fe40000011616 */
[----:B------:R-:W-:-:S02]  /*4c70*/  IADD3 R16, PT, PT, R16, -0x80, RZ ;  /* 0xffffff8010107810 */ /* 0x000fc40007ffe0ff */
[----:B------:R-:W-:Y:S01]  /*4c80*/  IADD3 R32, PT, PT, R32, -0x80, RZ ;  /* 0xffffff8020207810 */ /* 0x000fe20007ffe0ff */
[----:B------:R-:W0:Y:S01]  /*4c90*/  I2F.F16 R40, R17 ;  /* 0x0000001100287306 */ /* 0x000e220000200c00 */
[----:B--2---:R-:W-:Y:S01]  /*4ca0*/  SHF.R.U32.HI R2, RZ, 0x10, R18 ;  /* 0x00000010ff027819 */ /* 0x004fe20000011612 */
[----:B-1----:R-:W-:Y:S01]  /*4cb0*/  HADD2.F32 R13, -RZ, R13.H0_H0 ;  /* 0x2000000dff0d7230 */ /* 0x002fe20000004100 */
[----:B------:R-:W-:Y:S02]  /*4cc0*/  IADD3 R18, PT, PT, R14, -0x80, RZ ;  /* 0xffffff800e127810 */ /* 0x000fe40007ffe0ff */
[----:B------:R-:W1:Y:S01]  /*4cd0*/  LDS.64 R14, [UR5+0x30] ;  /* 0x00003005ff0e7984 */ /* 0x000e620008000a00 */
[----:B------:R-:W-:Y:S01]  /*4ce0*/  LOP3.LUT R2, R2, 0xff, RZ, 0xc0, !PT ;  /* 0x000000ff02027812 */ /* 0x000fe200078ec0ff */
[----:B---3--:R-:W-:Y:S01]  /*4cf0*/  HADD2.F32 R39, -RZ, R39.H0_H0 ;  /* 0x20000027ff277230 */ /* 0x008fe20000004100 */
[----:B------:R2:W3:Y:S01]  /*4d00*/  I2F.F16 R38, R16 ;  /* 0x0000001000267306 */ /* 0x0004e20000200c00 */
[----:B------:R-:W-:-:S02]  /*4d10*/  LOP3.LUT R48, R48, 0xff, RZ, 0xc0, !PT ;  /* 0x000000ff30307812 */ /* 0x000fc400078ec0ff */
[----:B------:R-:W-:Y:S02]  /*4d20*/  IADD3 R44, PT, PT, R2, -0x80, RZ ;  /* 0xffffff80022c7810 */ /* 0x000fe40007ffe0ff */
[--C-:B------:R-:W-:Y:S02]  /*4d30*/  SHF.R.U32.HI R2, RZ, 0x8, R20.reuse ;  /* 0x00000008ff027819 */ /* 0x100fe40000011614 */
[----:B------:R-:W-:Y:S01]  /*4d40*/  SHF.R.U32.HI R20, RZ, 0x10, R20 ;  /* 0x00000010ff147819 */ /* 0x000fe20000011614 */
[----:B------:R-:W-:Y:S01]  /*4d50*/  I2F.F16 R51, R18 ;  /* 0x0000001200337306 */ /* 0x000fe20000200c00 */
[--C-:B--2---:R-:W-:Y:S01]  /*4d60*/  SHF.R.U32.HI R16, RZ, 0x8, R19.reuse ;  /* 0x00000008ff107819 */ /* 0x104fe20000011613 */
[----:B0-----:R-:W-:Y:S01]  /*4d70*/  HADD2.F32 R40, -RZ, R40.H0_H0 ;  /* 0x20000028ff287230 */ /* 0x001fe20000004100 */
[----:B------:R-:W-:Y:S02]  /*4d80*/  SHF.R.U32.HI R19, RZ, 0x10, R19 ;  /* 0x00000010ff137819 */ /* 0x000fe40000011613 */
[----:B------:R-:W-:-:S02]  /*4d90*/  LOP3.LUT R16, R16, 0xff, RZ, 0xc0, !PT ;  /* 0x000000ff10107812 */ /* 0x000fc400078ec0ff */
[----:B------:R-:W-:Y:S01]  /*4da0*/  LOP3.LUT R2, R2, 0xff, RZ, 0xc0, !PT ;  /* 0x000000ff02027812 */ /* 0x000fe200078ec0ff */
[----:B------:R-:W0:Y:S01]  /*4db0*/  I2F.F16 R37, R37 ;  /* 0x0000002500257306 */ /* 0x000e220000200c00 */
[----:B------:R-:W-:Y:S01]  /*4dc0*/  IADD3 R17, PT, PT, R16, -0x80, RZ ;  /* 0xffffff8010117810 */ /* 0x000fe20007ffe0ff */
[----:B---3--:R-:W-:Y:S01]  /*4dd0*/  HADD2.F32 R38, -RZ, R38.H0_H0 ;  /* 0x20000026ff267230 */ /* 0x008fe20000004100 */
[----:B------:R-:W-:Y:S02]  /*4de0*/  SHF.R.U32.HI R16, RZ, 0x8, R21 ;  /* 0x00000008ff107819 */ /* 0x000fe40000011615 */
[----:B------:R-:W-:Y:S02]  /*4df0*/  LOP3.LUT R19, R19, 0xff, RZ, 0xc0, !PT ;  /* 0x000000ff13137812 */ /* 0x000fe400078ec0ff */
[----:B------:R-:W-:Y:S01]  /*4e00*/  IADD3 R2, PT, PT, R2, -0x80, RZ ;  /* 0xffffff8002027810 */ /* 0x000fe20007ffe0ff */
[----:B------:R2:W-:Y:S01]  /*4e10*/  I2F.F16 R55, R17 ;  /* 0x0000001100377306 */ /* 0x0005e20000200c00 */
[----:B------:R-:W-:-:S02]  /*4e20*/  LOP3.LUT R20, R20, 0xff, RZ, 0xc0, !PT ;  /* 0x000000ff14147812 */ /* 0x000fc400078ec0ff */
[----:B------:R-:W-:Y:S02]  /*4e30*/  LOP3.LUT R16, R16, 0xff, RZ, 0xc0, !PT ;  /* 0x000000ff10107812 */ /* 0x000fe400078ec0ff */
[----:B------:R-:W-:Y:S02]  /*4e40*/  IADD3 R46, PT, PT, R19, -0x80, RZ ;  /* 0xffffff80132e7810 */ /* 0x000fe40007ffe0ff */
[----:B------:R-:W-:Y:S01]  /*4e50*/  IADD3 R19, PT, PT, R20, -0x80, RZ ;  /* 0xffffff8014137810 */ /* 0x000fe20007ffe0ff */
[----:B------:R3:W-:Y:S01]  /*4e60*/  I2F.F16 R18, R2 ;  /* 0x0000000200127306 */ /* 0x0007e20000200c00 */
[----:B--2---:R-:W-:Y:S02]  /*4e70*/  SHF.R.U32.HI R17, RZ, 0x8, R22 ;  /* 0x00000008ff117819 */ /* 0x004fe40000011616 */
[----:B------:R-:W-:Y:S01]  /*4e80*/  IADD3 R20, PT, PT, R16, -0x80, RZ ;  /* 0xffffff8010147810 */ /* 0x000fe20007ffe0ff */
[----:B-1----:R-:W-:Y:S01]  /*4e90*/  HADD2.F32 R54, -RZ, R14.H1_H1 ;  /* 0x3000000eff367230 */ /* 0x002fe20000004100 */
[----:B------:R-:W-:Y:S01]  /*4ea0*/  SHF.R.U32.HI R21, RZ, 0x10, R21 ;  /* 0x00000010ff157819 */ /* 0x000fe20000011615 */
[----:B------:R-:W-:-:S02]  /*4eb0*/  HADD2.F32 R53, -RZ, R15.H0_H0 ;  /* 0x2000000fff357230 */ /* 0x000fc40000004100 */
[----:B------:R-:W1:Y:S01]  /*4ec0*/  I2F.F16 R41, R41 ;  /* 0x0000002900297306 */ /* 0x000e620000200c00 */
[----:B---3--:R-:W-:Y:S01]  /*4ed0*/  HADD2.F32 R2, -RZ, R14.H0_H0 ;  /* 0x2000000eff027230 */ /* 0x008fe20000004100 */
[----:B------:R-:W-:Y:S01]  /*4ee0*/  LOP3.LUT R14, R17, 0xff, RZ, 0xc0, !PT ;  /* 0x000000ff110e7812 */ /* 0x000fe200078ec0ff */
[----:B------:R-:W-:Y:S01]  /*4ef0*/  HADD2.F32 R47, -RZ, R15.H1_H1 ;  /* 0x3000000fff2f7230 */ /* 0x000fe20000004100 */
[----:B------:R-:W2:Y:S01]  /*4f00*/  LDS.64 R16, [UR5+0x38] ;  /* 0x00003805ff107984 */ /* 0x000ea20008000a00 */
[----:B------:R-:W-:Y:S01]  /*4f10*/  LOP3.LUT R21, R21, 0xff, RZ, 0xc0, !PT ;  /* 0x000000ff15157812 */ /* 0x000fe200078ec0ff */
[----:B0-----:R-:W-:Y:S01]  /*4f20*/  HADD2.F32 R15, -RZ, R37.H0_H0 ;  /* 0x20000025ff0f7230 */ /* 0x001fe20000004100 */
[----:B------:R-:W-:Y:S01]  /*4f30*/  IADD3 R23, PT, PT, R14, -0x80, RZ ;  /* 0xffffff800e177810 */ /* 0x000fe20007ffe0ff */
[----:B------:R-:W-:Y:S01]  /*4f40*/  I2F.F16 R44, R44 ;  /* 0x0000002c002c7306 */ /* 0x000fe20000200c00 */
[----:B------:R-:W-:Y:S01]  /*4f50*/  IADD3 R21, PT, PT, R21, -0x80, RZ ;  /* 0xffffff8015157810 */ /* 0x000fe20007ffe0ff */
[----:B------:R-:W-:-:S02]  /*4f60*/  HADD2.F32 R14, -RZ, R36.H0_H0 ;  /* 0x20000024ff0e7230 */ /* 0x000fc40000004100 */
[C---:B------:R-:W-:Y:S01]  /*4f70*/  FFMA.FTZ R57, R2.reuse, R15, RZ ;  /* 0x0000000f02397223 */ /* 0x040fe200000100ff */
[----:B------:R-:W-:Y:S01]  /*4f80*/  FFMA.FTZ R58, R2, R13, RZ ;  /* 0x0000000d023a7223 */ /* 0x000fe200000100ff */
[----:B------:R-:W-:Y:S01]  /*4f90*/  LOP3.LUT R49, R49, 0xff, RZ, 0xc0, !PT ;  /* 0x000000ff31317812 */ /* 0x000fe200078ec0ff */
[----:B-1----:R-:W-:Y:S01]  /*4fa0*/  HADD2.F32 R41, -RZ, R41.H0_H0 ;  /* 0x20000029ff297230 */ /* 0x002fe20000004100 */
[----:B------:R-:W-:Y:S01]  /*4fb0*/  I2F.F16 R46, R46 ;  /* 0x0000002e002e7306 */ /* 0x000fe20000200c00 */
[----:B------:R-:W-:Y:S01]  /*4fc0*/  FFMA.FTZ R36, R14, R2, RZ ;  /* 0x000000020e247223 */ /* 0x000fe200000100ff */
[----:B------:R-:W-:Y:S02]  /*4fd0*/  IADD3 R48, PT, PT, R48, -0x80, RZ ;  /* 0xffffff8030307810 */ /* 0x000fe40007ffe0ff */
[----:B------:R-:W-:Y:S02]  /*4fe0*/  LOP3.LUT R50, R50, 0xff, RZ, 0xc0, !PT ;  /* 0x000000ff32327812 */ /* 0x000fe400078ec0ff */
[----:B------:R-:W-:-:S02]  /*4ff0*/  IADD3 R49, PT, PT, R49, -0x80, RZ ;  /* 0xffffff8031317810 */ /* 0x000fc40007ffe0ff */
[----:B------:R-:W0:Y:S01]  /*5000*/  I2F.F16 R29, R29 ;  /* 0x0000001d001d7306 */ /* 0x000e220000200c00 */
[----:B------:R-:W-:Y:S02]  /*5010*/  IADD3 R50, PT, PT, R50, -0x80, RZ ;  /* 0xffffff8032327810 */ /* 0x000fe40007ffe0ff */
[----:B------:R-:W-:-:S05]  /*5020*/  ISETP.NE.AND P0, PT, R42, 0x1, PT ;  /* 0x000000012a00780c */ /* 0x000fca0003f05270 */
[----:B------:R-:W1:Y:S01]  /*5030*/  I2F.F16 R28, R28 ;  /* 0x0000001c001c7306 */ /* 0x000e620000200c00 */
[----:B0-----:R-:W-:-:S07]  /*5040*/  HADD2.F32 R29, -RZ, R29.H0_H0 ;  /* 0x2000001dff1d7230 */ /* 0x001fce0000004100 */
[----:B------:R0:W-:Y:S01]  /*5050*/  I2F.F16 R45, R21 ;  /* 0x00000015002d7306 */ /* 0x0001e20000200c00 */
[----:B-1----:R-:W-:-:S07]  /*5060*/  HADD2.F32 R28, -RZ, R28.H0_H0 ;  /* 0x2000001cff1c7230 */ /* 0x002fce0000004100 */
[----:B------:R-:W1:Y:S01]  /*5070*/  I2F.F16 R34, R34 ;  /* 0x0000002200227306 */ /* 0x000e620000200c00 */
[----:B0-----:R-:W-:Y:S02]  /*5080*/  HADD2.F32 R21, -RZ, R55.H0_H0 ;  /* 0x20000037ff157230 */ /* 0x001fe40000004100 */
[----:B------:R-:W-:-:S04]  /*5090*/  FFMA.FTZ R55, R2, R11, RZ ;  /* 0x0000000b02377223 */ /* 0x000fc800000100ff */
[C---:B------:R-:W-:Y:S01]  /*50a0*/  FFMA.FTZ R2, R54.reuse, R41, R55 ;  /* 0x0000002936027223 */ /* 0x040fe20000010037 */
[----:B------:R-:W-:Y:S01]  /*50b0*/  FFMA.FTZ R55, R54, R21, R58 ;  /* 0x0000001536377223 */ /* 0x000fe2000001003a */
[----:B------:R0:W3:Y:S01]  /*50c0*/  I2F.F16 R22, R20 ;  /* 0x0000001400167306 */ /* 0x0000e20000200c00 */
[----:B-1----:R-:W-:-:S07]  /*50d0*/  HADD2.F32 R34, -RZ, R34.H0_H0 ;  /* 0x20000022ff227230 */ /* 0x002fce0000004100 */
[----:B------:R-:W1:Y:S01]  /*50e0*/  I2F.F16 R32, R32 ;  /* 0x0000002000207306 */ /* 0x000e620000200c00 */
[----:B0-----:R-:W-:Y:S02]  /*50f0*/  HADD2.F32 R20, -RZ, R51.H0_H0 ;  /* 0x20000033ff147230 */ /* 0x001fe40000004100 */
[----:B------:R-:W-:Y:S01]  /*5100*/  FFMA.FTZ R51, R39, R54, R36 ;  /* 0x0000003627337223 */ /* 0x000fe20000010024 */
[----:B------:R-:W-:Y:S02]  /*5110*/  HADD2.F32 R36, -RZ, R46.H0_H0 ;  /* 0x2000002eff247230 */ /* 0x000fe40000004100 */
[----:B------:R-:W-:Y:S02]  /*5120*/  HADD2.F32 R46, -RZ, R45.H0_H0 ;  /* 0x2000002dff2e7230 */ /* 0x000fe40000004100 */
[----:B------:R-:W-:Y:S01]  /*5130*/  FFMA.FTZ R56, R54, R20, R57 ;  /* 0x0000001436387223 */ /* 0x000fe20000010039 */
[----:B------:R-:W-:Y:S01]  /*5140*/  FFMA.FTZ R51, R38, R53, R51 ;  /* 0x0000003526337223 */ /* 0x000fe20000010033 */
[----:B------:R0:W-:Y:S01]  /*5150*/  I2F.F16 R37, R23 ;  /* 0x0000001700257306 */ /* 0x0001e20000200c00 */
[----:B------:R-:W-:Y:S01]  /*5160*/  FFMA.FTZ R55, R53, R36, R55 ;  /* 0x0000002435377223 */ /* 0x000fe20000010037 */
[----:B---3--:R-:W-:-:S02]  /*5170*/  HADD2.F32 R22, -RZ, R22.H0_H0 ;  /* 0x20000016ff167230 */ /* 0x008fc40000004100 */
[--C-:B--2---:R-:W-:Y:S02]  /*5180*/  HADD2.F32 R54, -RZ, R17.reuse.H0_H0 ;  /* 0x20000011ff367230 */ /* 0x104fe40000004100 */
[----:B------:R-:W-:Y:S01]  /*5190*/  FFMA.FTZ R57, R47, R28, R55 ;  /* 0x0000001c2f397223 */ /* 0x000fe20000010037 */
[----:B------:R-:W-:Y:S01]  /*51a0*/  HADD2.F32 R55, -RZ, R17.H1_H1 ;  /* 0x30000011ff377230 */ /* 0x000fe20000004100 */
[----:B------:R-:W2:Y:S01]  /*51b0*/  I2F.F16 R48, R48 ;  /* 0x0000003000307306 */ /* 0x000ea20000200c00 */
[----:B0-----:R-:W-:Y:S02]  /*51c0*/  HADD2.F32 R23, -RZ, R44.H0_H0 ;  /* 0x2000002cff177230 */ /* 0x001fe40000004100 */
[C---:B------:R-:W-:Y:S01]  /*51d0*/  FFMA.FTZ R44, R53.reuse, R40, R2 ;  /* 0x00000028352c7223 */ /* 0x040fe20000010002 */
[----:B------:R-:W-:Y:S01]  /*51e0*/  FFMA.FTZ R2, R30, R47, R51 ;  /* 0x0000002f1e027223 */ /* 0x000fe20000010033 */
[----:B-1----:R-:W-:Y:S02]  /*51f0*/  HADD2.F32 R32, -RZ, R32.H0_H0 ;  /* 0x20000020ff207230 */ /* 0x002fe40000004100 */
[----:B------:R-:W-:Y:S01]  /*5200*/  FFMA.FTZ R56, R53, R23, R56 ;  /* 0x0000001735387223 */ /* 0x000fe20000010038 */
[C---:B------:R-:W-:Y:S01]  /*5210*/  FFMA.FTZ R44, R47.reuse, R31, R44 ;  /* 0x0000001f2f2c7223 */ /* 0x040fe2000001002c */
[----:B------:R0:W1:Y:S02]  /*5220*/  I2F.F16 R58, R49 ;  /* 0x00000031003a7306 */ /* 0x0000640000200c00 */
[----:B------:R-:W-:Y:S01]  /*5230*/  FFMA.FTZ R53, R47, R29, R56 ;  /* 0x0000001d2f357223 */ /* 0x000fe20000010038 */
[----:B------:R-:W-:-:S02]  /*5240*/  HADD2.F32 R47, -RZ, R16.H0_H0 ;  /* 0x20000010ff2f7230 */ /* 0x000fc40000004100 */
[----:B------:R-:W-:Y:S02]  /*5250*/  HADD2.F32 R16, -RZ, R16.H1_H1 ;  /* 0x30000010ff107230 */ /* 0x000fe40000004100 */
[----:B--2---:R-:W-:Y:S01]  /*5260*/  HADD2.F32 R45, -RZ, R48.H0_H0 ;  /* 0x20000030ff2d7230 */ /* 0x004fe20000004100 */
[----:B------:R-:W2:Y:S01]  /*5270*/  I2F.F16 R19, R19 ;  /* 0x0000001300137306 */ /* 0x000ea20000200c00 */
[----:B------:R-:W-:Y:S01]  /*5280*/  FFMA.FTZ R56, R47, R34, R53 ;  /* 0x000000222f387223 */ /* 0x000fe20000010035 */
[----:B------:R-:W-:Y:S01]  /*5290*/  FFMA.FTZ R2, R33, R47, R2 ;  /* 0x0000002f21027223 */ /* 0x000fe20000010002 */
[C---:B------:R-:W-:Y:S01]  /*52a0*/  FFMA.FTZ R51, R47.reuse, R35, R44 ;  /* 0x000000232f337223 */ /* 0x040fe2000001002c */
[----:B------:R-:W-:Y:S01]  /*52b0*/  FFMA.FTZ R57, R47, R32, R57 ;  /* 0x000000202f397223 */ /* 0x000fe20000010039 */
[----:B------:R-:W-:Y:S02]  /*52c0*/  HADD2.F32 R47, -RZ, R18.H0_H0 ;  /* 0x20000012ff2f7230 */ /* 0x000fe40000004100 */
[----:B0-----:R-:W-:Y:S01]  /*52d0*/  HADD2.F32 R49, -RZ, R37.H0_H0 ;  /* 0x20000025ff317230 */ /* 0x001fe20000004100 */
[----:B------:R-:W0:Y:S01]  /*52e0*/  I2F.F16 R50, R50 ;  /* 0x0000003200327306 */ /* 0x000e220000200c00 */
[----:B-1----:R-:W-:-:S02]  /*52f0*/  HADD2.F32 R48, -RZ, R58.H0_H0 ;  /* 0x2000003aff307230 */ /* 0x002fc40000004100 */
[----:B------:R-:W-:Y:S01]  /*5300*/  FFMA.FTZ R17, R47, R16, R2 ;  /* 0x000000102f117223 */ /* 0x000fe20000010002 */
[C---:B------:R-:W-:Y:S01]  /*5310*/  FFMA.FTZ R51, R16.reuse, R22, R51 ;  /* 0x0000001610337223 */ /* 0x040fe20000010033 */
[C---:B------:R-:W-:Y:S01]  /*5320*/  FFMA.FTZ R56, R16.reuse, R49, R56 ;  /* 0x0000003110387223 */ /* 0x040fe20000010038 */
[----:B------:R-:W-:Y:S01]  /*5330*/  FFMA.FTZ R2, R16, R48, R57 ;  /* 0x0000003010027223 */ /* 0x000fe20000010039 */
[----:B--2---:R-:W-:Y:S01]  /*5340*/  HADD2.F32 R44, -RZ, R19.H0_H0 ;  /* 0x20000013ff2c7230 */ /* 0x004fe20000004100 */
[----:B------:R-:W1:Y:S01]  /*5350*/  I2F.F16 R26, R26 ;  /* 0x0000001a001a7306 */ /* 0x000e620000200c00 */
[C---:B------:R-:W-:Y:S01]  /*5360*/  FFMA.FTZ R16, R54.reuse, R46, R51 ;  /* 0x0000002e36107223 */ /* 0x040fe20000010033 */
[----:B------:R-:W-:Y:S01]  /*5370*/  FFMA.FTZ R19, R54, R45, R56 ;  /* 0x0000002d36137223 */ /* 0x000fe20000010038 */
[----:B------:R-:W-:Y:S02]  /*5380*/  HADD2.F32 R51, -RZ, R4.H0_H0 ;  /* 0x20000004ff337230 */ /* 0x000fe40000004100 */
[----:B------:R-:W-:Y:S01]  /*5390*/  FFMA.FTZ R17, R44, R54, R17 ;  /* 0x000000362c117223 */ /* 0x000fe20000010011 */
[----:B0-----:R-:W-:-:S02]  /*53a0*/  HADD2.F32 R37, -RZ, R50.H0_H0 ;  /* 0x20000032ff257230 */ /* 0x001fc40000004100 */
[----:B------:R-:W0:Y:S01]  /*53b0*/  I2F.F16 R25, R25 ;  /* 0x0000001900197306 */ /* 0x000e220000200c00 */
[----:B------:R-:W-:Y:S02]  /*53c0*/  HADD2.F32 R50, -RZ, R5.H0_H0 ;  /* 0x20000005ff327230 */ /* 0x000fe40000004100 */
[----:B------:R-:W-:Y:S01]  /*53d0*/  FFMA.FTZ R18, R54, R37, R2 ;  /* 0x0000002536127223 */ /* 0x000fe20000010002 */
[----:B-1----:R-:W-:-:S04]  /*53e0*/  HADD2.F32 R26, -RZ, R26.H0_H0 ;  /* 0x2000001aff1a7230 */ /* 0x002fc80000004100 */
[----:B------:R-:W1:Y:S01]  /*53f0*/  I2F.F16 R24, R24 ;  /* 0x0000001800187306 */ /* 0x000e620000200c00 */
[----:B------:R-:W-:Y:S01]  /*5400*/  FFMA.FTZ R2, R26, R55, R17 ;  /* 0x000000371a027223 */ /* 0x000fe20000010011 */
[----:B0-----:R-:W-:-:S06]  /*5410*/  HADD2.F32 R25, -RZ, R25.H0_H0 ;  /* 0x20000019ff197230 */ /* 0x001fcc0000004100 */
[----:B------:R0:W2:Y:S01]  /*5420*/  I2F.F16 R53, R27 ;  /* 0x0000001b00357306 */ /* 0x0000a20000200c00 */
[----:B------:R-:W-:Y:S01]  /*5430*/  FMUL.FTZ R2, R51, R2 ;  /* 0x0000000233027220 */ /* 0x000fe20000410000 */
[----:B------:R-:W-:-:S04]  /*5440*/  FFMA.FTZ R17, R55, R25, R16 ;  /* 0x0000001937117223 */ /* 0x000fc80000010010 */
[----:B------:R-:W-:Y:S01]  /*5450*/  F2FP.F16.F32.PACK_AB R2, RZ, R2 ;  /* 0x00000002ff02723e */ /* 0x000fe200000000ff */
[----:B-1----:R-:W-:Y:S02]  /*5460*/  HADD2.F32 R54, -RZ, R24.H0_H0 ;  /* 0x20000018ff367230 */ /* 0x002fe40000004100 */
[----:B------:R-:W-:Y:S01]  /*5470*/  FMUL.FTZ R17, R50, R17 ;  /* 0x0000001132117220 */ /* 0x000fe20000410000 */
[----:B0-----:R-:W-:Y:S02]  /*5480*/  HADD2.F32 R27, -RZ, R6.H0_H0 ;  /* 0x20000006ff1b7230 */ /* 0x001fe40000004100 */
[----:B------:R-:W-:Y:S02]  /*5490*/  HADD2.F32 R24, -RZ, R7.H0_H0 ;  /* 0x20000007ff187230 */ /* 0x000fe40000004100 */
[----:B------:R-:W-:Y:S01]  /*54a0*/  FFMA.FTZ R16, R55, R54, R19 ;  /* 0x0000003637107223 */ /* 0x000fe20000010013 */
[----:B------:R-:W-:Y:S01]  /*54b0*/  F2FP.F16.F32.PACK_AB R17, RZ, R17 ;  /* 0x00000011ff11723e */ /* 0x000fe200000000ff */
[----:B--2---:R-:W-:-:S02]  /*54c0*/  HADD2.F32 R53, -RZ, R53.H0_H0 ;  /* 0x20000035ff357230 */ /* 0x004fc40000004100 */
[----:B------:R-:W-:Y:S01]  /*54d0*/  FMUL.FTZ R16, R27, R16 ;  /* 0x000000101b107220 */ /* 0x000fe20000410000 */
[----:B------:R-:W-:Y:S02]  /*54e0*/  PRMT R2, R2, 0x5410, R17 ;  /* 0x0000541002027816 */ /* 0x000fe40000000011 */
[----:B------:R-:W-:Y:S02]  /*54f0*/  FFMA.FTZ R55, R55, R53, R18 ;  /* 0x0000003537377223 */ /* 0x000fe40000010012 */
[----:B------:R-:W-:Y:S01]  /*5500*/  F2FP.F16.F32.PACK_AB R16, RZ, R16 ;  /* 0x00000010ff10723e */ /* 0x000fe200000000ff */
[----:B------:R-:W-:Y:S02]  /*5510*/  HFMA2 R12, R2, 1, 1, R12 ;  /* 0x3c003c00020c7831 */ /* 0x000fe4000000000c */
[----:B------:R-:W-:Y:S01]  /*5520*/  FMUL.FTZ R55, R24, R55 ;  /* 0x0000003718377220 */ /* 0x000fe20000410000 */
[----:B------:R-:W-:-:S04]  /*5530*/  MOV R2, R52 ;  /* 0x0000003400027202 */ /* 0x000fc80000000f00 */
        /* <DEDUP_REMOVED lines=59> */
.L_x_3343:
[----:B------:R-:W-:-:S04]  /*58f0*/  VIMNMX R11, PT, PT, R3, UR12, PT ;  /* 0x0000000c030b7c48 */ /* 0x000fc8000bfe0100 */
[----:B------:R-:W-:-:S13]  /*5900*/  ISETP.GT.AND P0, PT, R11, R2, PT ;  /* 0x000000020b00720c */ /* 0x000fda0003f04270 */
[----:B------:R-:W-:Y:S05]  /*5910*/  @!P0 BRA `(.L_x_3347) ;  /* 0x0000001c00408947 */ /* 0x000fea0003800000 */
[----:B------:R-:W0:Y:S01]  /*5920*/  LDC R43, c[0x0][0x3ac] ;  /* 0x0000eb00ff2b7b82 */ /* 0x000e220000000800 */
[----:B------:R-:W-:Y:S02]  /*5930*/  ISETP.GE.AND P1, PT, R42, 0x1, PT ;  /* 0x000000012a00780c */ /* 0x000fe40003f26270 */
[----:B------:R-:W-:-:S11]  /*5940*/  VIMNMX.U32 R11, PT, PT, R3, UR12, PT ;  /* 0x0000000c030b7c48 */ /* 0x000fd6000bfe0000 */
.L_x_3350:
[C---:B0----5:R-:W-:Y:S01]  /*5950*/  IMAD.WIDE R28, R43.reuse, 0x4, R94 ;  /* 0x000000042b1c7825 */ /* 0x061fe200078e025e */
[----:B------:R0:W5:Y:S03]  /*5960*/  LDG.E.128.CONSTANT R32, desc[UR8][R94.64] ;  /* 0x000000085e207981 */ /* 0x000166000c1e9d00 */
[C---:B------:R-:W-:Y:S02]  /*5970*/  IMAD.WIDE R24, R43.reuse, 0x4, R28 ;  /* 0x000000042b187825 */ /* 0x040fe400078e021c */
[----:B------:R-:W5:Y:S02]  /*5980*/  LDG.E.128.CONSTANT R28, desc[UR8][R28.64] ;  /* 0x000000081c1c7981 */ /* 0x000f64000c1e9d00 */
[----:B------:R-:W-:-:S04]  /*5990*/  IMAD.WIDE R16, R43, 0x4, R24 ;  /* 0x000000042b107825 */ /* 0x000fc800078e0218 */
[----:B------:R-:W-:Y:S02]  /*59a0*/  IMAD.WIDE R14, R43, 0x4, R16 ;  /* 0x000000042b0e7825 */ /* 0x000fe400078e0210 */
[----:B------:R-:W5:Y:S04]  /*59b0*/  LDG.E.128.CONSTANT R16, desc[UR8][R16.64] ;  /* 0x0000000810107981 */ /* 0x000f68000c1e9d00 */
[----:B------:R0:W5:Y:S01]  /*59c0*/  LDG.E.128.CONSTANT R20, desc[UR8][R14.64] ;  /* 0x000000080e147981 */ /* 0x000162000c1e9d00 */
[----:B------:R-:W-:Y:S05]  /*59d0*/  @!P1 BRA `(.L_x_3348) ;  /* 0x0000000c00749947 */ /* 0x000fea0003800000 */
        /* <DEDUP_REMOVED lines=13> */
[----:B------:R-:W1:Y:S01]  /*5ab0*/  LDS.128 R28, [UR4] ;  /* 0x00000004ff1c7984 */ /* 0x000e620008000c00 */
[--C-:B------:R-:W-:Y:S02]  /*5ac0*/  SHF.R.U32.HI R39, RZ, 0xc, R32.reuse ;  /* 0x0000000cff277819 */ /* 0x100fe40000011620 */
[----:B------:R-:W-:Y:S02]  /*5ad0*/  LOP3.LUT R38, R32, 0x3f003f, RZ, 0xc0, !PT ;  /* 0x003f003f20267812 */ /* 0x000fe400078ec0ff */
[----:B------:R-:W-:Y:S02]  /*5ae0*/  SHF.R.U32.HI R37, RZ, 0x6, R32 ;  /* 0x00000006ff257819 */ /* 0x000fe40000011620 */
[----:B------:R-:W-:Y:S02]  /*5af0*/  SHF.R.U32.HI R44, RZ, 0xc, R33 ;  /* 0x0000000cff2c7819 */ /* 0x000fe40000011621 */
[----:B------:R-:W-:Y:S02]  /*5b00*/  LOP3.LUT R36, R33, 0x3f003f, RZ, 0xc0, !PT ;  /* 0x003f003f21247812 */ /* 0x000fe400078ec0ff */
[----:B------:R-:W-:-:S02]  /*5b10*/  SHF.R.U32.HI R69, RZ, 0xc, R35 ;  /* 0x0000000cff457819 */ /* 0x000fc40000011623 */
[----:B------:R-:W-:Y:S02]  /*5b20*/  SHF.R.U32.HI R33, RZ, 0x6, R33 ;  /* 0x00000006ff217819 */ /* 0x000fe40000011621 */
        /* <DEDUP_REMOVED lines=21> */
[----:B------:R-:W-:Y:S02]  /*5c80*/  ISETP.NE.AND P0, PT, R42, 0x1, PT ;  /* 0x000000012a00780c */ /* 0x000fe40003f05270 */
[----:B------:R-:W-:Y:S02]  /*5c90*/  PRMT R4, R4, 0x5410, R5 ;  /* 0x0000541004047816 */ /* 0x000fe40000000005 */
[----:B------:R-:W-:Y:S02]  /*5ca0*/  PRMT R6, R6, 0x5410, R7 ;  /* 0x0000541006067816 */ /* 0x000fe40000000007 */
[----:B--2---:R-:W-:-:S02]  /*5cb0*/  SHF.R.U32.HI R41, RZ, 0x8, R24 ;  /* 0x00000008ff297819 */ /* 0x004fc40000011618 */
        /* <DEDUP_REMOVED lines=8> */
[----:B------:R-:W-:Y:S02]  /*5d40*/  LOP3.LUT R25, R40, 0xf000f, RZ, 0xc0, !PT ;  /* 0x000f000f28197812 */ /* 0x000fe400078ec0ff */
[--C-:B------:R-:W-:Y:S02]  /*5d50*/  SHF.R.U32.HI R67, RZ, 0x8, R26.reuse ;  /* 0x00000008ff437819 */ /* 0x100fe4000001161a */
[----:B------:R-:W-:Y:S02]  /*5d60*/  SHF.R.U32.HI R68, RZ, 0xa, R26 ;  /* 0x0000000aff447819 */ /* 0x000fe4000001161a */
[----:B------:R-:W-:-:S02]  /*5d70*/  LOP3.LUT R52, R26, 0x3f003f, RZ, 0xc0, !PT ;  /* 0x003f003f1a347812 */ /* 0x000fc400078ec0ff */
[----:B------:R-:W-:Y:S02]  /*5d80*/  SHF.R.U32.HI R56, RZ, 0x6, R26 ;  /* 0x00000006ff387819 */ /* 0x000fe4000001161a */
[----:B------:R-:W-:Y:S02]  /*5d90*/  LOP3.LUT R26, R45, 0xf000f, RZ, 0xc0, !PT ;  /* 0x000f000f2d1a7812 */ /* 0x000fe400078ec0ff */
[----:B------:R-:W-:Y:S02]  /*5da0*/  LOP3.LUT R40, R24, 0x300030, R41, 0xf8, !PT ;  /* 0x0030003018287812 */ /* 0x000fe400078ef829 */
[----:B------:R-:W-:Y:S02]  /*5db0*/  LOP3.LUT R48, R25, 0x300030, R48, 0xf8, !PT ;  /* 0x0030003019307812 */ /* 0x000fe400078ef830 */
[----:B------:R-:W-:Y:S02]  /*5dc0*/  SHF.R.U32.HI R71, RZ, 0x8, R27 ;  /* 0x00000008ff477819 */ /* 0x000fe4000001161b */
[----:B------:R-:W-:-:S02]  /*5dd0*/  LOP3.LUT R25, R66, 0xf000f, RZ, 0xc0, !PT ;  /* 0x000f000f42197812 */ /* 0x000fc400078ec0ff */
[----:B------:R-:W-:Y:S02]  /*5de0*/  LOP3.LUT R24, R69, 0xf000f, RZ, 0xc0, !PT ;  /* 0x000f000f45187812 */ /* 0x000fe400078ec0ff */
[----:B------:R-:W-:Y:S02]  /*5df0*/  LOP3.LUT R41, R26, 0x300030, R47, 0xf8, !PT ;  /* 0x003000301a297812 */ /* 0x000fe400078ef82f */
[----:B------:R-:W-:Y:S01]  /*5e00*/  LOP3.LUT R26, R35, 0x3f003f, RZ, 0xc0, !PT ;  /* 0x003f003f231a7812 */ /* 0x000fe200078ec0ff */
[----:B------:R-:W-:Y:S01]  /*5e10*/  HADD2 R35, R36, -1056, -1056 ;  /* 0xe420e42024237430 */ /* 0x000fe20000000000 */
[----:B------:R-:W-:Y:S02]  /*5e20*/  LOP3.LUT R39, R44, 0xf000f, RZ, 0xc0, !PT ;  /* 0x000f000f2c277812 */ /* 0x000fe400078ec0ff */
[----:B------:R-:W-:Y:S02]  /*5e30*/  LOP3.LUT R44, R25, 0x300030, R68, 0xf8, !PT ;  /* 0x00300030192c7812 */ /* 0x000fe400078ef844 */
[----:B------:R-:W-:-:S02]  /*5e40*/  LOP3.LUT R47, R24, 0x300030, R71, 0xf8, !PT ;  /* 0x00300030182f7812 */ /* 0x000fc400078ef847 */
[----:B------:R-:W-:Y:S01]  /*5e50*/  LOP3.LUT R24, R37, 0x64006400, RZ, 0xfc, !PT ;  /* 0x6400640025187812 */ /* 0x000fe200078efcff */
[----:B------:R-:W-:Y:S01]  /*5e60*/  HADD2 R37, R38, -1056, -1056 ;  /* 0xe420e42026257430 */ /* 0x000fe20000000000 */
[----:B------:R-:W-:Y:S01]  /*5e70*/  LOP3.LUT R25, R33, 0x64006400, RZ, 0xfc, !PT ;  /* 0x6400640021197812 */ /* 0x000fe200078efcff */
[----:B------:R-:W-:Y:S01]  /*5e80*/  HADD2 R33, R32, -1056, -1056 ;  /* 0xe420e42020217430 */ /* 0x000fe20000000000 */
[----:B------:R-:W-:Y:S01]  /*5e90*/  LOP3.LUT R26, R26, 0x64006400, RZ, 0xfc, !PT ;  /* 0x640064001a1a7812 */ /* 0x000fe200078efcff */
[----:B------:R-:W-:Y:S01]  /*5ea0*/  HADD2 R38, R24, -1056, -1056 ;  /* 0xe420e42018267430 */ /* 0x000fe20000000000 */
[----:B------:R-:W-:Y:S01]  /*5eb0*/  LOP3.LUT R39, R39, 0x300030, R46, 0xf8, !PT ;  /* 0x0030003027277812 */ /* 0x000fe200078ef82e */
[----:B-1----:R-:W-:Y:S02]  /*5ec0*/  HFMA2 R24, R37, R28, RZ ;  /* 0x0000001c25187231 */ /* 0x002fe400000000ff */
[----:B------:R-:W-:Y:S01]  /*5ed0*/  HADD2 R36, R25, -1056, -1056 ;  /* 0xe420e42019247430 */ /* 0x000fe20000000000 */
[----:B------:R-:W-:Y:S01]  /*5ee0*/  LOP3.LUT R46, R65, 0xf000f, RZ, 0xc0, !PT ;  /* 0x000f000f412e7812 */ /* 0x000fe200078ec0ff */
[----:B------:R-:W-:-:S02]  /*5ef0*/  HADD2 R32, R26, -1056, -1056 ;  /* 0xe420e4201a207430 */ /* 0x000fc40000000000 */
[-C--:B------:R-:W-:Y:S02]  /*5f00*/  HFMA2 R26, R33, R28.reuse, RZ ;  /* 0x0000001c211a7231 */ /* 0x080fe400000000ff */
[-C--:B------:R-:W-:Y:S01]  /*5f10*/  HFMA2 R25, R35, R28.reuse, RZ.H0_H0 ;  /* 0x0000001c23197231 */ /* 0x080fe200000400ff */
[----:B------:R-:W-:Y:S01]  /*5f20*/  LOP3.LUT R46, R46, 0x300030, R67, 0xf8, !PT ;  /* 0x003000302e2e7812 */ /* 0x000fe200078ef843 */
[----:B------:R-:W-:Y:S01]  /*5f30*/  HFMA2 R28, R13, R28, RZ.H0_H0 ;  /* 0x0000001c0d1c7231 */ /* 0x000fe200000400ff */
[----:B------:R-:W-:Y:S01]  /*5f40*/  LOP3.LUT R54, R27, 0x3f003f, RZ, 0xc0, !PT ;  /* 0x003f003f1b367812 */ /* 0x000fe200078ec0ff */
[-C--:B------:R-:W-:Y:S01]  /*5f50*/  HFMA2 R67, R38, R29.reuse, R24 ;  /* 0x0000001d26437231 */ /* 0x080fe20000000018 */
[--C-:B------:R-:W-:Y:S01]  /*5f60*/  SHF.R.U32.HI R72, RZ, 0xa, R27.reuse ;  /* 0x0000000aff487819 */ /* 0x100fe2000001161b */
[-C--:B------:R-:W-:Y:S01]  /*5f70*/  HFMA2 R68, R36, R29.reuse, R25 ;  /* 0x0000001d24447231 */ /* 0x080fe20000000019 */
[----:B------:R-:W-:Y:S01]  /*5f80*/  SHF.R.U32.HI R58, RZ, 0x6, R27 ;  /* 0x00000006ff3a7819 */ /* 0x000fe2000001161b */
[-C--:B------:R-:W-:Y:S01]  /*5f90*/  HFMA2 R69, R34, R29.reuse, R26 ;  /* 0x0000001d22457231 */ /* 0x080fe2000000001a */
[----:B------:R-:W-:Y:S01]  /*5fa0*/  LOP3.LUT R45, R70, 0xf000f, RZ, 0xc0, !PT ;  /* 0x000f000f462d7812 */ /* 0x000fe200078ec0ff */
[----:B------:R-:W1:Y:S01]  /*5fb0*/  LDS.128 R24, [UR4+0x10] ;  /* 0x00001004ff187984 */ /* 0x000e620008000c00 */
        /* <DEDUP_REMOVED lines=37> */
[-C--:B-1----:R-:W-:Y:S02]  /*6210*/  HFMA2 R67, R49, R24.reuse, R67 ;  /* 0x0000001831437231 */ /* 0x082fe40000000043 */
[----:B------:R-:W-:Y:S02]  /*6220*/  HADD2 R51, R51, -1056, -1056 ;  /* 0xe420e42033337430 */ /* 0x000fe40000000000 */
[-C--:B------:R-:W-:Y:S02]  /*6230*/  HFMA2 R69, R53, R24.reuse, R69 ;  /* 0x0000001835457231 */ /* 0x080fe40000000045 */
[----:B------:R-:W-:Y:S01]  /*6240*/  HADD2 R63, R63, -1056, -1056 ;  /* 0xe420e4203f3f7430 */ /* 0x000fe20000000000 */
[----:B------:R-:W-:Y:S01]  /*6250*/  LOP3.LUT R40, R40, 0x64006400, RZ, 0xfc, !PT ;  /* 0x6400640028287812 */ /* 0x000fe200078efcff */
[----:B------:R-:W-:Y:S01]  /*6260*/  HADD2 R54, R54, -1056, -1056 ;  /* 0xe420e42036367430 */ /* 0x000fe20000000000 */
[----:B------:R-:W-:Y:S01]  /*6270*/  LOP3.LUT R56, R58, 0x64006400, RZ, 0xfc, !PT ;  /* 0x640064003a387812 */ /* 0x000fe200078efcff */
[-C--:B------:R-:W-:Y:S01]  /*6280*/  HFMA2 R68, R51, R24.reuse, R68 ;  /* 0x0000001833447231 */ /* 0x080fe20000000044 */
[----:B------:R-:W-:Y:S01]  /*6290*/  LOP3.LUT R45, R45, 0x300030, R72, 0xf8, !PT ;  /* 0x003000302d2d7812 */ /* 0x000fe200078ef848 */
[----:B------:R-:W-:-:S02]  /*62a0*/  HFMA2 R28, R63, R24, R70 ;  /* 0x000000183f1c7231 */ /* 0x000fc40000000046 */
[-C--:B------:R-:W-:Y:S01]  /*62b0*/  HFMA2 R67, R50, R25.reuse, R67 ;  /* 0x0000001932437231 */ /* 0x080fe20000000043 */
[----:B------:R-:W-:Y:S01]  /*62c0*/  LOP3.LUT R46, R46, 0x64006400, RZ, 0xfc, !PT ;  /* 0x640064002e2e7812 */ /* 0x000fe200078efcff */
[----:B------:R-:W-:Y:S01]  /*62d0*/  HADD2 R56, R56, -1056, -1056 ;  /* 0xe420e42038387430 */ /* 0x000fe20000000000 */
[----:B------:R-:W-:Y:S01]  /*62e0*/  LOP3.LUT R24, R39, 0x64006400, RZ, 0xfc, !PT ;  /* 0x6400640027187812 */ /* 0x000fe200078efcff */
[----:B------:R-:W-:Y:S02]  /*62f0*/  HADD2 R39, R40, -1056, -1056 ;  /* 0xe420e42028277430 */ /* 0x000fe40000000000 */
[-C--:B------:R-:W-:Y:S01]  /*6300*/  HFMA2 R69, R54, R25.reuse, R69 ;  /* 0x0000001936457231 */ /* 0x080fe20000000045 */
        /* <DEDUP_REMOVED lines=8> */
[----:B------:R-:W-:Y:S02]  /*6390*/  HFMA2 R69, R45, R26, R69 ;  /* 0x0000001a2d457231 */ /* 0x000fe40000000045 */
        /* <DEDUP_REMOVED lines=23> */
[----:B------:R-:W1:Y:S04]  /*6510*/  LDS.128 R24, [UR4+0x40] ;  /* 0x00004004ff187984 */ /* 0x000e680008000c00 */
[----:B------:R-:W2:Y:S01]  /*6520*/  LDS.128 R28, [UR4+0x50] ;  /* 0x00005004ff1c7984 */ /* 0x000ea20008000c00 */
[-C--:B-1----:R-:W-:Y:S02]  /*6530*/  HFMA2 R37, R37, R24.reuse, RZ ;  /* 0x0000001825257231 */ /* 0x082fe400000000ff */
        /* <DEDUP_REMOVED lines=12> */
[----:B--2---:R-:W-:Y:S02]  /*6600*/  HFMA2 R26, R51, R28, R35 ;  /* 0x0000001c331a7231 */ /* 0x004fe40000000023 */
        /* <DEDUP_REMOVED lines=10> */
[-C--:B------:R-:W-:Y:S02]  /*66b0*/  HFMA2 R28, R56, R29.reuse, R28 ;  /* 0x0000001d381c7231 */ /* 0x080fe4000000001c */
        /* <DEDUP_REMOVED lines=15> */
.L_x_3348:
[----:B------:R-:W-:Y:S01]  /*67b0*/  MOV R24, R94 ;  /* 0x0000005e00187202 */ /* 0x000fe20000000f00 */
[----:B0-----:R-:W-:Y:S01]  /*67c0*/  IMAD.WIDE R14, R43, 0x4, R14 ;  /* 0x000000042b0e7825 */ /* 0x001fe200078e020e */
        /* <DEDUP_REMOVED lines=52> */
[----:B------:R-:W-:Y:S01]  /*6b10*/  ISETP.NE.AND P0, PT, R42, 0x1, PT ;  /* 0x000000012a00780c */ /* 0x000fe20003f05270 */
[----:B------:R-:W-:Y:S01]  /*6b20*/  HADD2 R58, R58, -1056, -1056 ;  /* 0xe420e4203a3a7430 */ /* 0x000fe20000000000 */
[----:B------:R-:W-:Y:S02]  /*6b30*/  PRMT R4, R4, 0x5410, R5 ;  /* 0x0000541004047816 */ /* 0x000fe40000000005 */
[----:B------:R-:W-:Y:S02]  /*6b40*/  PRMT R6, R6, 0x5410, R7 ;  /* 0x0000541006067816 */ /* 0x000fe40000000007 */
[----:B--2---:R-:W-:-:S02]  /*6b50*/  SHF.R.U32.HI R20, RZ, 0x8, R28 ;  /* 0x00000008ff147819 */ /* 0x004fc4000001161c */
[--C-:B------:R-:W-:Y:S02]  /*6b60*/  SHF.R.U32.HI R22, RZ, 0x8, R29.reuse ;  /* 0x00000008ff167819 */ /* 0x100fe4000001161d */
[--C-:B------:R-:W-:Y:S02]  /*6b70*/  SHF.R.U32.HI R23, RZ, 0xa, R29.reuse ;  /* 0x0000000aff177819 */ /* 0x100fe4000001161d */
[----:B------:R-:W-:Y:S02]  /*6b80*/  LOP3.LUT R34, R33, 0x300030, R20, 0xf8, !PT ;  /* 0x0030003021227812 */ /* 0x000fe400078ef814 */
[----:B------:R-:W-:Y:S02]  /*6b90*/  LOP3.LUT R33, R35, 0x300030, R22, 0xf8, !PT ;  /* 0x0030003023217812 */ /* 0x000fe400078ef816 */
[----:B------:R-:W-:Y:S02]  /*6ba0*/  LOP3.LUT R41, R29, 0x3f003f, RZ, 0xc0, !PT ;  /* 0x003f003f1d297812 */ /* 0x000fe400078ec0ff */
[----:B------:R-:W-:-:S02]  /*6bb0*/  SHF.R.U32.HI R46, RZ, 0x6, R29 ;  /* 0x00000006ff2e7819 */ /* 0x000fc4000001161d */
[----:B------:R-:W-:Y:S02]  /*6bc0*/  LOP3.LUT R35, R36, 0x300030, R23, 0xf8, !PT ;  /* 0x0030003024237812 */ /* 0x000fe400078ef817 */
[--C-:B------:R-:W-:Y:S02]  /*6bd0*/  SHF.R.U32.HI R40, RZ, 0xa, R28.reuse ;  /* 0x0000000aff287819 */ /* 0x100fe4000001161c */
[----:B------:R-:W-:Y:S02]  /*6be0*/  LOP3.LUT R44, R28, 0x3f003f, RZ, 0xc0, !PT ;  /* 0x003f003f1c2c7812 */ /* 0x000fe400078ec0ff */
[----:B------:R-:W-:Y:S02]  /*6bf0*/  SHF.R.U32.HI R47, RZ, 0x6, R28 ;  /* 0x00000006ff2f7819 */ /* 0x000fe4000001161c */
[----:B------:R-:W-:Y:S02]  /*6c00*/  SHF.R.U32.HI R29, RZ, 0xa, R30 ;  /* 0x0000000aff1d7819 */ /* 0x000fe4000001161e */
[----:B------:R-:W-:-:S02]  /*6c10*/  LOP3.LUT R36, R38, 0xf000f, RZ, 0xc0, !PT ;  /* 0x000f000f26247812 */ /* 0x000fc400078ec0ff */
[----:B------:R-:W-:Y:S02]  /*6c20*/  LOP3.LUT R20, R26, 0x3f003f, RZ, 0xc0, !PT ;  /* 0x003f003f1a147812 */ /* 0x000fe400078ec0ff */
[--C-:B------:R-:W-:Y:S02]  /*6c30*/  SHF.R.U32.HI R28, RZ, 0x8, R30.reuse ;  /* 0x00000008ff1c7819 */ /* 0x100fe4000001161e */
[----:B------:R-:W-:Y:S02]  /*6c40*/  LOP3.LUT R45, R30, 0x3f003f, RZ, 0xc0, !PT ;  /* 0x003f003f1e2d7812 */ /* 0x000fe400078ec0ff */
[----:B------:R-:W-:Y:S02]  /*6c50*/  SHF.R.U32.HI R49, RZ, 0x6, R30 ;  /* 0x00000006ff317819 */ /* 0x000fe4000001161e */
[----:B------:R-:W-:Y:S02]  /*6c60*/  LOP3.LUT R48, R31, 0x3f003f, RZ, 0xc0, !PT ;  /* 0x003f003f1f307812 */ /* 0x000fe400078ec0ff */
[----:B------:R-:W-:-:S02]  /*6c70*/  SHF.R.U32.HI R30, RZ, 0x8, R31 ;  /* 0x00000008ff1e7819 */ /* 0x000fc4000001161f */
[--C-:B------:R-:W-:Y:S02]  /*6c80*/  SHF.R.U32.HI R64, RZ, 0xa, R31.reuse ;  /* 0x0000000aff407819 */ /* 0x100fe4000001161f */
[----:B------:R-:W-:Y:S01]  /*6c90*/  SHF.R.U32.HI R50, RZ, 0x6, R31 ;  /* 0x00000006ff327819 */ /* 0x000fe2000001161f */
[----:B------:R-:W-:Y:S01]  /*6ca0*/  HADD2 R31, R27, -1056, -1056 ;  /* 0xe420e4201b1f7430 */ /* 0x000fe20000000000 */
[----:B------:R-:W-:Y:S01]  /*6cb0*/  LOP3.LUT R36, R36, 0x300030, R29, 0xf8, !PT ;  /* 0x0030003024247812 */ /* 0x000fe200078ef81d */
[----:B------:R-:W-:Y:S01]  /*6cc0*/  HADD2 R27, R61, -1056, -1056 ;  /* 0xe420e4203d1b7430 */ /* 0x000fe20000000000 */
[----:B------:R-:W-:Y:S02]  /*6cd0*/  LOP3.LUT R20, R20, 0x64006400, RZ, 0xfc, !PT ;  /* 0x6400640014147812 */ /* 0x000fe400078efcff */
[----:B------:R-:W-:Y:S02]  /*6ce0*/  LOP3.LUT R29, R59, 0x64006400, RZ, 0xfc, !PT ;  /* 0x640064003b1d7812 */ /* 0x000fe400078efcff */
[----:B------:R-:W-:Y:S01]  /*6cf0*/  LOP3.LUT R39, R39, 0x300030, R30, 0xf8, !PT ;  /* 0x0030003027277812 */ /* 0x000fe200078ef81e */
[-C--:B0-----:R-:W-:Y:S01]  /*6d00*/  HFMA2 R22, R27, R16.reuse, RZ ;  /* 0x000000101b167231 */ /* 0x081fe200000000ff */
[----:B------:R-:W-:Y:S01]  /*6d10*/  LOP3.LUT R26, R32, 0x64006400, RZ, 0xfc, !PT ;  /* 0x64006400201a7812 */ /* 0x000fe200078efcff */
[----:B------:R-:W-:Y:S01]  /*6d20*/  HADD2 R32, R20, -1056, -1056 ;  /* 0xe420e42014207430 */ /* 0x000fe20000000000 */
[----:B------:R-:W-:Y:S01]  /*6d30*/  LOP3.LUT R30, R62, 0x64006400, RZ, 0xfc, !PT ;  /* 0x640064003e1e7812 */ /* 0x000fe200078efcff */
[----:B------:R-:W-:Y:S01]  /*6d40*/  HADD2 R29, R29, -1056, -1056 ;  /* 0xe420e4201d1d7430 */ /* 0x000fe20000000000 */
        /* <DEDUP_REMOVED lines=9> */
[----:B------:R-:W-:-:S02]  /*6de0*/  HADD2 R28, R28, -1056, -1056 ;  /* 0xe420e4201c1c7430 */ /* 0x000fc40000000000 */
[-C--:B------:R-:W-:Y:S02]  /*6df0*/  HFMA2 R59, R26, R17.reuse, R20 ;  /* 0x000000111a3b7231 */ /* 0x080fe40000000014 */
[----:B------:R-:W-:Y:S02]  /*6e00*/  HFMA2 R16, R13, R16, RZ.H0_H0 ;  /* 0x000000100d107231 */ /* 0x000fe400000400ff */
[-C--:B------:R-:W-:Y:S02]  /*6e10*/  HFMA2 R61, R30, R17.reuse, R22 ;  /* 0x000000111e3d7231 */ /* 0x080fe40000000016 */
[-C--:B------:R-:W-:Y:S01]  /*6e20*/  HFMA2 R60, R28, R17.reuse, R21 ;  /* 0x000000111c3c7231 */ /* 0x080fe20000000015 */
[----:B------:R-:W-:Y:S01]  /*6e30*/  LOP3.LUT R49, R49, 0x3f003f, RZ, 0xc0, !PT ;  /* 0x003f003f31317812 */ /* 0x000fe200078ec0ff */
        /* <DEDUP_REMOVED lines=14> */
[----:B------:R-:W-:Y:S01]  /*6f20*/  HADD2 R52, R52, -1056, -1056 ;  /* 0xe420e42034347430 */ /* 0x000fe20000000000 */
[----:B------:R-:W-:Y:S01]  /*6f30*/  LOP3.LUT R16, R47, 0x64006400, RZ, 0xfc, !PT ;  /* 0x640064002f107812 */ /* 0x000fe200078efcff */
[----:B------:R-:W-:Y:S01]  /*6f40*/  HFMA2 R62, R57, R18, R62 ;  /* 0x00000012393e7231 */ /* 0x000fe2000000003e */
[----:B------:R-:W-:Y:S01]  /*6f50*/  LOP3.LUT R18, R45, 0x64006400, RZ, 0xfc, !PT ;  /* 0x640064002d127812 */ /* 0x000fe200078efcff */
[----:B------:R-:W-:Y:S01]  /*6f60*/  HADD2 R41, R44, -1056, -1056 ;  /* 0xe420e4202c297430 */ /* 0x000fe20000000000 */
[----:B------:R-:W-:Y:S01]  /*6f70*/  LOP3.LUT R34, R34, 0x64006400, RZ, 0xfc, !PT ;  /* 0x6400640022227812 */ /* 0x000fe200078efcff */
[----:B------:R-:W-:-:S02]  /*6f80*/  HFMA2 R59, R52, R19, R59 ;  /* 0x00000013343b7231 */ /* 0x000fc4000000003b */
[-C--:B------:R-:W-:Y:S02]  /*6f90*/  HFMA2 R60, R54, R19.reuse, R60 ;  /* 0x00000013363c7231 */ /* 0x080fe4000000003c */
[-C--:B------:R-:W-:Y:S02]  /*6fa0*/  HFMA2 R61, R56, R19.reuse, R61 ;  /* 0x00000013383d7231 */ /* 0x080fe4000000003d */
        /* <DEDUP_REMOVED lines=29> */
[----:B------:R-:W-:Y:S02]  /*7180*/  HFMA2 R62, R49, R20, R62 ;  /* 0x00000014313e7231 */ /* 0x000fe4000000003e */
[----:B------:R-:W-:Y:S02]  /*7190*/  HADD2 R50, R50, -1056, -1056 ;  /* 0xe420e42032327430 */ /* 0x000fe40000000000 */
[-C--:B------:R-:W-:Y:S02]  /*71a0*/  HFMA2 R19, R35, R22.reuse, R59 ;  /* 0x0000001623137231 */ /* 0x080fe4000000003b */
[----:B------:R-:W-:Y:S02]  /*71b0*/  HADD2 R34, R17, -1056, -1056 ;  /* 0xe420e42011227430 */ /* 0x000fe40000000000 */
[----:B------:R-:W-:-:S02]  /*71c0*/  HFMA2 R61, R37, R22, R61 ;  /* 0x00000016253d7231 */ /* 0x000fc4000000003d */
[-C--:B------:R-:W-:Y:S02]  /*71d0*/  HFMA2 R60, R46, R21.reuse, R60 ;  /* 0x000000152e3c7231 */ /* 0x080fe4000000003c */
[----:B------:R-:W-:Y:S02]  /*71e0*/  HADD2 R33, R33, -1056, -1056 ;  /* 0xe420e42021217430 */ /* 0x000fe40000000000 */
[----:B------:R-:W-:Y:S02]  /*71f0*/  HFMA2 R62, R50, R21, R62 ;  /* 0x00000015323e7231 */ /* 0x000fe4000000003e */
[-C--:B------:R-:W-:Y:S02]  /*7200*/  HFMA2 R19, R38, R23.reuse, R19 ;  /* 0x0000001726137231 */ /* 0x080fe40000000013 */
        /* <DEDUP_REMOVED lines=59> */
.L_x_3349:
[----:B------:R-:W-:Y:S01]  /*75c0*/  IADD3 R2, PT, PT, R2, 0x20, RZ ;  /* 0x0000002002027810 */ /* 0x000fe20007ffe0ff */
[----:B------:R-:W-:Y:S01]  /*75d0*/  UIADD3 UR4, UPT, UPT, UR4, 0x40, URZ ;  /* 0x0000004004047890 */ /* 0x000fe2000fffe0ff */
[----:B------:R-:W-:Y:S02]  /*75e0*/  IMAD.WIDE R94, R43, 0x4, R14 ;  /* 0x000000042b5e7825 */ /* 0x000fe400078e020e */
[----:B------:R-:W-:-:S13]  /*75f0*/  ISETP.GE.AND P0, PT, R2, R11, PT ;  /* 0x0000000b0200720c */ /* 0x000fda0003f06270 */
[----:B------:R-:W-:Y:S05]  /*7600*/  @!P0 BRA `(.L_x_3350) ;  /* 0xffffffe000d08947 */ /* 0x000fea000383ffff */
[----:B------:R-:W-:-:S07]  /*7610*/  IMAD.WIDE R94, R43, 0x18, R24 ;  /* 0x000000182b5e7825 */ /* 0x000fce00078e0218 */
.L_x_3347:
[----:B------:R-:W0:Y:S02]  /*7620*/  LDCU UR5, c[0x0][0x3d0] ;  /* 0x00007a00ff0577ac */ /* 0x000e240008000800 */
[----:B0-----:R-:W-:-:S04]  /*7630*/  VIMNMX R11, PT, PT, R3, UR5, PT ;  /* 0x00000005030b7c48 */ /* 0x001fc8000bfe0100 */
[----:B------:R-:W-:-:S13]  /*7640*/  ISETP.GT.AND P0, PT, R11, R2, PT ;  /* 0x000000020b00720c */ /* 0x000fda0003f04270 */
[----:B------:R-:W-:Y:S05]  /*7650*/  @!P0 BRA `(.L_x_3351) ;  /* 0x0000001800b48947 */ /* 0x000fea0003800000 */
[----:B------:R-:W-:Y:S02]  /*7660*/  MOV R48, R94 ;  /* 0x0000005e00307202 */ /* 0x000fe40000000f00 */
[----:B------:R-:W-:-:S07]  /*7670*/  MOV R49, R95 ;  /* 0x0000005f00317202 */ /* 0x000fce0000000f00 */
.L_x_3353:
        /* <DEDUP_REMOVED lines=9> */
[----:B------:R-:W-:Y:S02]  /*7710*/  ISETP.GE.AND P1, PT, R32, 0x1, PT ;  /* 0x000000012000780c */ /* 0x000fe40003f26270 */
[----:B------:R-:W-:Y:S01]  /*7720*/  IADD3 R2, PT, PT, R2, 0x20, RZ ;  /* 0x0000002002027810 */ /* 0x000fe20007ffe0ff */
[----:B------:R-:W-:-:S03]  /*7730*/  IMAD.WIDE R46, R43, 0x4, R14 ;  /* 0x000000042b2e7825 */ /* 0x000fc600078e020e */
[----:B------:R-:W-:-:S07]  /*7740*/  ISETP.GE.AND P0, PT, R2, R11, PT ;  /* 0x0000000b0200720c */ /* 0x000fce0003f06270 */
[----:B-1----:R-:W-:Y:S06]  /*7750*/  @!P1 BRA `(.L_x_3352) ;  /* 0x00000018005c9947 */ /* 0x002fec0003800000 */
[----:B------:R-:W2:Y:S01]  /*7760*/  LDG.E.128.CONSTANT R20, desc[UR8][R46.64] ;  /* 0x000000082e147981 */ /* 0x000ea2000c1e9d00 */
[--C-:B-----5:R-:W-:Y:S02]  /*7770*/  SHF.R.U32.HI R14, RZ, 0xf, R36.reuse ;  /* 0x0000000fff0e7819 */ /* 0x120fe40000011624 */
        /* <DEDUP_REMOVED lines=34> */
[----:B------:R-:W-:-:S02]  /*79a0*/  SHF.R.U32.HI R94, RZ, 0xc, R16 ;  /* 0x0000000cff5e7819 */ /* 0x000fc40000011610 */
[----:B------:R-:W-:Y:S02]  /*79b0*/  LOP3.LUT R31, R14, 0x40004, R31, 0xf8, !PT ;  /* 0x000400040e1f7812 */ /* 0x000fe400078ef81f */
[----:B------:R-:W-:Y:S02]  /*79c0*/  LOP3.LUT R79, R79, 0x10001, RZ, 0xc0, !PT ;  /* 0x000100014f4f7812 */ /* 0x000fe400078ec0ff */
[----:B------:R-:W-:Y:S02]  /*79d0*/  LOP3.LUT R80, R80, 0x10001, RZ, 0xc0, !PT ;  /* 0x0001000150507812 */ /* 0x000fe400078ec0ff */
[----:B------:R-:W-:Y:S02]  /*79e0*/  LOP3.LUT R81, R81, 0x10001, RZ, 0xc0, !PT ;  /* 0x0001000151517812 */ /* 0x000fe400078ec0ff */
[----:B------:R-:W-:Y:S02]  /*79f0*/  LOP3.LUT R79, R79, 0x20002, R28, 0xf8, !PT ;  /* 0x000200024f4f7812 */ /* 0x000fe400078ef81c */
[----:B------:R-:W-:-:S02]  /*7a00*/  LOP3.LUT R80, R80, 0x20002, R29, 0xf8, !PT ;  /* 0x0002000250507812 */ /* 0x000fc400078ef81d */
[----:B------:R-:W-:Y:S02]  /*7a10*/  LOP3.LUT R81, R81, 0x20002, R30, 0xf8, !PT ;  /* 0x0002000251517812 */ /* 0x000fe400078ef81e */
[----:B------:R-:W-:Y:S02]  /*7a20*/  LOP3.LUT R94, R31, 0x80008, R94, 0xf8, !PT ;  /* 0x000800081f5e7812 */ /* 0x000fe400078ef85e */
[----:B------:R-:W0:Y:S01]  /*7a30*/  LDS.128 R28, [UR4] ;  /* 0x00000004ff1c7984 */ /* 0x000e220008000c00 */
[C---:B------:R-:W-:Y:S02]  /*7a40*/  LOP3.LUT R90, R16.reuse, 0x3e003e0, RZ, 0xc0, !PT ;  /* 0x03e003e0105a7812 */ /* 0x040fe400078ec0ff */
[----:B------:R-:W-:Y:S02]  /*7a50*/  LOP3.LUT R35, R16, 0x1f001f, RZ, 0xc0, !PT ;  /* 0x001f001f10237812 */ /* 0x000fe400078ec0ff */
[----:B------:R-:W-:Y:S01]  /*7a60*/  SHF.R.U32.HI R72, RZ, 0xa, R16 ;  /* 0x0000000aff487819 */ /* 0x000fe20000011610 */
[----:B------:R-:W-:Y:S01]  /*7a70*/  HFMA2 R16, -RZ, RZ, 0, 0.03125 ;  /* 0x00002800ff107431 */ /* 0x000fe200000001ff */
        /* <DEDUP_REMOVED lines=13> */
[----:B------:R-:W-:Y:S02]  /*7b50*/  PRMT R6, R6, 0x5410, R16 ;  /* 0x0000541006067816 */ /* 0x000fe40000000010 */
[----:B------:R-:W-:Y:S02]  /*7b60*/  LOP3.LUT R19, R36, 0x64006400, RZ, 0xfc, !PT ;  /* 0x6400640024137812 */ /* 0x000fe400078efcff */
[----:B------:R-:W-:Y:S02]  /*7b70*/  LOP3.LUT R81, R81, 0x40004, R82, 0xf8, !PT ;  /* 0x0004000451517812 */ /* 0x000fe400078ef852 */
[----:B------:R-:W-:Y:S02]  /*7b80*/  LOP3.LUT R90, R90, 0x64006400, RZ, 0xfc, !PT ;  /* 0x640064005a5a7812 */ /* 0x000fe400078efcff */
[----:B------:R-:W-:Y:S02]  /*7b90*/  SHF.R.U32.HI R88, RZ, 0xc, R18 ;  /* 0x0000000cff587819 */ /* 0x000fe40000011612 */
[----:B------:R-:W-:-:S02]  /*7ba0*/  LOP3.LUT R25, R80, 0x40004, R25, 0xf8, !PT ;  /* 0x0004000450197812 */ /* 0x000fc400078ef819 */
[----:B------:R-:W-:Y:S01]  /*7bb0*/  LOP3.LUT R36, R38, 0x64006400, RZ, 0xfc, !PT ;  /* 0x6400640026247812 */ /* 0x000fe200078efcff */
[-C--:B------:R-:W-:Y:S01]  /*7bc0*/  HFMA2 R38, R19, R6.reuse.H1_H1, -48, -48 ;  /* 0xd200d20013267431 */ /* 0x080fe20000060006 */
[C---:B------:R-:W-:Y:S01]  /*7bd0*/  LOP3.LUT R67, R26.reuse, 0x1f001f, RZ, 0xc0, !PT ;  /* 0x001f001f1a437812 */ /* 0x040fe200078ec0ff */
[-C--:B------:R-:W-:Y:S01]  /*7be0*/  HFMA2 R19, R90, R6.reuse.H1_H1, -48, -48 ;  /* 0xd200d2005a137431 */ /* 0x080fe20000060006 */
[----:B------:R-:W-:Y:S01]  /*7bf0*/  LOP3.LUT R60, R26, 0x3e003e0, RZ, 0xc0, !PT ;  /* 0x03e003e01a3c7812 */ /* 0x000fe200078ec0ff */
[----:B------:R-:W-:Y:S01]  /*7c00*/  HFMA2 R36, R36, R6.H1_H1, -48, -48 ;  /* 0xd200d20024247431 */ /* 0x000fe20000060006 */
[----:B------:R-:W-:Y:S02]  /*7c10*/  SHF.R.U32.HI R71, RZ, 0xa, R26 ;  /* 0x0000000aff477819 */ /* 0x000fe4000001161a */
[----:B------:R-:W-:Y:S02]  /*7c20*/  LOP3.LUT R24, R79, 0x40004, R24, 0xf8, !PT ;  /* 0x000400044f187812 */ /* 0x000fe400078ef818 */
[----:B------:R-:W-:-:S02]  /*7c30*/  LOP3.LUT R86, R81, 0x80008, R86, 0xf8, !PT ;  /* 0x0008000851567812 */ /* 0x000fc400078ef856 */
[----:B------:R-:W-:Y:S02]  /*7c40*/  LOP3.LUT R26, R27, 0x3e003e0, RZ, 0xc0, !PT ;  /* 0x03e003e01b1a7812 */ /* 0x000fe400078ec0ff */
[--C-:B------:R-:W-:Y:S02]  /*7c50*/  SHF.R.U32.HI R89, RZ, 0xc, R17.reuse ;  /* 0x0000000cff597819 */ /* 0x100fe40000011611 */
[C---:B------:R-:W-:Y:S02]  /*7c60*/  LOP3.LUT R91, R17.reuse, 0x3e003e0, RZ, 0xc0, !PT ;  /* 0x03e003e0115b7812 */ /* 0x040fe400078ec0ff */
[----:B------:R-:W-:Y:S02]  /*7c70*/  LOP3.LUT R73, R17, 0x1f001f, RZ, 0xc0, !PT ;  /* 0x001f001f11497812 */ /* 0x000fe400078ec0ff */
[----:B------:R-:W-:Y:S02]  /*7c80*/  SHF.R.U32.HI R75, RZ, 0xa, R17 ;  /* 0x0000000aff4b7819 */ /* 0x000fe40000011611 */
[----:B------:R-:W-:-:S02]  /*7c90*/  LOP3.LUT R17, R18, 0x3e003e0, RZ, 0xc0, !PT ;  /* 0x03e003e012117812 */ /* 0x000fc400078ec0ff */
[----:B------:R-:W-:Y:S02]  /*7ca0*/  LOP3.LUT R74, R18, 0x1f001f, RZ, 0xc0, !PT ;  /* 0x001f001f124a7812 */ /* 0x000fe400078ec0ff */
[----:B------:R-:W-:Y:S02]  /*7cb0*/  SHF.R.U32.HI R77, RZ, 0xa, R18 ;  /* 0x0000000aff4d7819 */ /* 0x000fe40000011612 */
[----:B------:R-:W-:Y:S02]  /*7cc0*/  LOP3.LUT R88, R25, 0x80008, R88, 0xf8, !PT ;  /* 0x0008000819587812 */ /* 0x000fe400078ef858 */
[----:B------:R-:W-:Y:S02]  /*7cd0*/  LOP3.LUT R56, R56, 0x64006400, RZ, 0xfc, !PT ;  /* 0x6400640038387812 */ /* 0x000fe400078efcff */
[----:B------:R-:W-:Y:S02]  /*7ce0*/  LOP3.LUT R37, R37, 0x64006400, RZ, 0xfc, !PT ;  /* 0x6400640025257812 */ /* 0x000fe400078efcff */
[----:B------:R-:W-:-:S02]  /*7cf0*/  LOP3.LUT R68, R27, 0x1f001f, RZ, 0xc0, !PT ;  /* 0x001f001f1b447812 */ /* 0x000fc400078ec0ff */
[----:B------:R-:W-:Y:S02]  /*7d00*/  SHF.R.U32.HI R34, RZ, 0xa, R27 ;  /* 0x0000000aff227819 */ /* 0x000fe4000001161b */
[----:B------:R-:W-:Y:S02]  /*7d10*/  LOP3.LUT R89, R24, 0x80008, R89, 0xf8, !PT ;  /* 0x0008000818597812 */ /* 0x000fe400078ef859 */
[----:B------:R-:W-:Y:S02]  /*7d20*/  LOP3.LUT R57, R57, 0x64006400, RZ, 0xfc, !PT ;  /* 0x6400640039397812 */ /* 0x000fe400078efcff */
[----:B------:R-:W-:Y:S02]  /*7d30*/  LOP3.LUT R97, R13, 0x64006400, RZ, 0xfc, !PT ;  /* 0x640064000d617812 */ /* 0x000fe400078efcff */
[----:B------:R-:W-:Y:S01]  /*7d40*/  LOP3.LUT R95, R15, 0x64006400, RZ, 0xfc, !PT ;  /* 0x640064000f5f7812 */ /* 0x000fe200078efcff */
[----:B------:R-:W-:Y:S01]  /*7d50*/  HADD2 R57, R57, -1040, -1040 ;  /* 0xe410e41039397430 */ /* 0x000fe20000000000 */
[----:B------:R-:W-:-:S02]  /*7d60*/  LOP3.LUT R91, R91, 0x64006400, RZ, 0xfc, !PT ;  /* 0x640064005b5b7812 */ /* 0x000fc400078efcff */
[----:B------:R-:W-:Y:S02]  /*7d70*/  LOP3.LUT R96, R40, 0x64006400, RZ, 0xfc, !PT ;  /* 0x6400640028607812 */ /* 0x000fe400078efcff */
[----:B------:R-:W-:Y:S01]  /*7d80*/  LOP3.LUT R40, R60, 0x64006400, RZ, 0xfc, !PT ;  /* 0x640064003c287812 */ /* 0x000fe200078efcff */
[-C--:B------:R-:W-:Y:S01]  /*7d90*/  HFMA2 R60, R97, R6.reuse.H1_H1, -48, -48 ;  /* 0xd200d200613c7431 */ /* 0x080fe20000060006 */
[----:B------:R-:W-:Y:S01]  /*7da0*/  LOP3.LUT R15, R17, 0x64006400, RZ, 0xfc, !PT ;  /* 0x64006400110f7812 */ /* 0x000fe200078efcff */
[----:B------:R-:W-:Y:S01]  /*7db0*/  HFMA2 R17, R91, R6.H1_H1, -48, -48 ;  /* 0xd200d2005b117431 */ /* 0x000fe20000060006 */
[----:B------:R-:W-:Y:S01]  /*7dc0*/  LOP3.LUT R13, R92, 0x64006400, RZ, 0xfc, !PT ;  /* 0x640064005c0d7812 */ /* 0x000fe200078efcff */
[----:B0-----:R-:W-:Y:S01]  /*7dd0*/  HFMA2 R92, R57, R28, RZ.H0_H0 ;  /* 0x0000001c395c7231 */ /* 0x001fe200000400ff */
[----:B------:R-:W-:Y:S01]  /*7de0*/  LOP3.LUT R50, R50, 0x1f001f, RZ, 0xc0, !PT ;  /* 0x001f001f32327812 */ /* 0x000fe200078ec0ff */
[-C--:B------:R-:W-:Y:S01]  /*7df0*/  HFMA2 R40, R40, R6.reuse.H1_H1, -48, -48 ;  /* 0xd200d20028287431 */ /* 0x080fe20000060006 */
[----:B------:R-:W-:Y:S01]  /*7e00*/  LOP3.LUT R51, R51, 0x1f001f, RZ, 0xc0, !PT ;  /* 0x001f001f33337812 */ /* 0x000fe200078ec0ff */
[-C--:B------:R-:W-:Y:S01]  /*7e10*/  HFMA2 R15, R15, R6.reuse.H1_H1, -48, -48 ;  /* 0xd200d2000f0f7431 */ /* 0x080fe20000060006 */
[----:B------:R-:W-:Y:S01]  /*7e20*/  LOP3.LUT R53, R53, 0x1f001f, RZ, 0xc0, !PT ;  /* 0x001f001f35357812 */ /* 0x000fe200078ec0ff */
[----:B------:R-:W-:Y:S01]  /*7e30*/  HFMA2 R13, R13, R6.H1_H1, -48, -48 ;  /* 0xd200d2000d0d7431 */ /* 0x000fe20000060006 */
        /* <DEDUP_REMOVED lines=8> */
[----:B------:R-:W-:Y:S02]  /*7ec0*/  LOP3.LUT R33, R33, 0x64006400, RZ, 0xfc, !PT ;  /* 0x6400640021217812 */ /* 0x000fe400078efcff */
[----:B------:R-:W-:Y:S02]  /*7ed0*/  LOP3.LUT R71, R71, 0x64006400, RZ, 0xfc, !PT ;  /* 0x6400640047477812 */ /* 0x000fe400078efcff */
[----:B------:R-:W-:Y:S02]  /*7ee0*/  LOP3.LUT R77, R77, 0x1f001f, RZ, 0xc0, !PT ;  /* 0x001f001f4d4d7812 */ /* 0x000fe400078ec0ff */
[----:B------:R-:W-:Y:S01]  /*7ef0*/  ISETP.NE.AND P2, PT, R32, 0x1, PT ;  /* 0x000000012000780c */ /* 0x000fe20003f45270 */
[----:B------:R-:W-:Y:S01]  /*7f00*/  HADD2 R71, R71, -1040, -1040 ;  /* 0xe410e41047477430 */ /* 0x000fe20000000000 */
[----:B------:R-:W-:Y:S02]  /*7f10*/  PRMT R4, R4, 0x5410, R5 ;  /* 0x0000541004047816 */ /* 0x000fe40000000005 */
[----:B--2---:R-:W-:-:S02]  /*7f20*/  LOP3.LUT R14, R20, 0x3e003e0, RZ, 0xc0, !PT ;  /* 0x03e003e0140e7812 */ /* 0x004fc400078ec0ff */
[--C-:B------:R-:W-:Y:S02]  /*7f30*/  SHF.R.U32.HI R39, RZ, 0xb, R20.reuse ;  /* 0x0000000bff277819 */ /* 0x100fe40000011614 */
[----:B------:R-:W-:Y:S02]  /*7f40*/  LOP3.LUT R79, R20, 0x1f001f, RZ, 0xc0, !PT ;  /* 0x001f001f144f7812 */ /* 0x000fe400078ec0ff */
[----:B------:R-:W-:Y:S02]  /*7f50*/  SHF.R.U32.HI R81, RZ, 0xa, R20 ;  /* 0x0000000aff517819 */ /* 0x000fe40000011614 */
[----:B------:R-:W-:Y:S02]  /*7f60*/  LOP3.LUT R20, R23, 0x3e003e0, RZ, 0xc0, !PT ;  /* 0x03e003e017147812 */ /* 0x000fe400078ec0ff */
[----:B------:R-:W-:Y:S02]  /*7f70*/  LOP3.LUT R90, R14, 0x64006400, RZ, 0xfc, !PT ;  /* 0x640064000e5a7812 */ /* 0x000fe400078efcff */
[----:B------:R-:W-:-:S02]  /*7f80*/  LOP3.LUT R16, R21, 0x3e003e0, RZ, 0xc0, !PT ;  /* 0x03e003e015107812 */ /* 0x000fc400078ec0ff */
[--C-:B------:R-:W-:Y:S02]  /*7f90*/  SHF.R.U32.HI R25, RZ, 0xb, R22.reuse ;  /* 0x0000000bff197819 */ /* 0x100fe40000011616 */
[C---:B------:R-:W-:Y:S02]  /*7fa0*/  LOP3.LUT R18, R22.reuse, 0x3e003e0, RZ, 0xc0, !PT ;  /* 0x03e003e016127812 */ /* 0x040fe400078ec0ff */
[----:B------:R-:W-:Y:S02]  /*7fb0*/  LOP3.LUT R82, R22, 0x1f001f, RZ, 0xc0, !PT ;  /* 0x001f001f16527812 */ /* 0x000fe400078ec0ff */
[----:B------:R-:W-:Y:S02]  /*7fc0*/  SHF.R.U32.HI R85, RZ, 0xa, R22 ;  /* 0x0000000aff557819 */ /* 0x000fe40000011616 */
[----:B------:R-:W-:Y:S02]  /*7fd0*/  LOP3.LUT R22, R26, 0x64006400, RZ, 0xfc, !PT ;  /* 0x640064001a167812 */ /* 0x000fe400078efcff */
[----:B------:R-:W-:Y:S01]  /*7fe0*/  LOP3.LUT R26, R20, 0x64006400, RZ, 0xfc, !PT ;  /* 0x64006400141a7812 */ /* 0x000fe200078efcff */
[-C--:B------:R-:W-:Y:S01]  /*7ff0*/  HFMA2 R20, R90, R6.reuse.H1_H1, -48, -48 ;  /* 0xd200d2005a147431 */ /* 0x080fe20000060006 */
[----:B------:R-:W-:Y:S01]  /*8000*/  LOP3.LUT R16, R16, 0x64006400, RZ, 0xfc, !PT ;  /* 0x6400640010107812 */ /* 0x000fe200078efcff */
[----:B------:R-:W-:Y:S01]  /*8010*/  HFMA2 R22, R22, R6.H1_H1, -48, -48 ;  /* 0xd200d20016167431 */ /* 0x000fe20000060006 */
[----:B------:R-:W-:-:S02]  /*8020*/  LOP3.LUT R14, R18, 0x64006400, RZ, 0xfc, !PT ;  /* 0x64006400120e7812 */ /* 0x000fc400078efcff */
[----:B------:R-:W-:Y:S01]  /*8030*/  LOP3.LUT R94, R94, 0x100010, R39, 0xf8, !PT ;  /* 0x001000105e5e7812 */ /* 0x000fe200078ef827 */
[----:B------:R-:W-:Y:S01]  /*8040*/  HADD2 R39, R37, -1040, -1040 ;  /* 0xe410e41025277430 */ /* 0x000fe20000000000 */
[----:B------:R-:W-:Y:S01]  /*8050*/  LOP3.LUT R90, R59, 0x64006400, RZ, 0xfc, !PT ;  /* 0x640064003b5a7812 */ /* 0x000fe200078efcff */
[----:B------:R-:W-:Y:S01]  /*8060*/  HADD2 R59, R56, -1040, -1040 ;  /* 0xe410e410383b7430 */ /* 0x000fe20000000000 */
[----:B------:R-:W-:Y:S01]  /*8070*/  SHF.R.U32.HI R24, RZ, 0xb, R21 ;  /* 0x0000000bff187819 */ /* 0x000fe20000011615 */
[-C--:B------:R-:W-:Y:S01]  /*8080*/  HFMA2 R18, R16, R6.reuse.H1_H1, -48, -48 ;  /* 0xd200d20010127431 */ /* 0x080fe20000060006 */
[----:B------:R-:W-:Y:S01]  /*8090*/  SHF.R.U32.HI R27, RZ, 0xb, R23 ;  /* 0x0000000bff1b7819 */ /* 0x000fe20000011617 */
[-C--:B------:R-:W-:Y:S01]  /*80a0*/  HFMA2 R16, R14, R6.reuse.H1_H1, -48, -48 ;  /* 0xd200d2000e107431 */ /* 0x080fe20000060006 */
[----:B------:R-:W-:Y:S01]  /*80b0*/  LOP3.LUT R89, R89, 0x100010, R24, 0xf8, !PT ;  /* 0x0010001059597812 */ /* 0x000fe200078ef818 */
[----:B------:R-:W-:Y:S01]  /*80c0*/  HFMA2 R14, R26, R6.H1_H1, -48, -48 ;  /* 0xd200d2001a0e7431 */ /* 0x000fe20000060006 */
[----:B------:R-:W-:Y:S01]  /*80d0*/  LOP3.LUT R88, R88, 0x100010, R25, 0xf8, !PT ;  /* 0x0010001058587812 */ /* 0x000fe200078ef819 */
[----:B------:R-:W-:Y:S01]  /*80e0*/  HADD2 R37, R90, -1040, -1040 ;  /* 0xe410e4105a257430 */ /* 0x000fe20000000000 */
[----:B------:R-:W-:Y:S01]  /*80f0*/  LOP3.LUT R86, R86, 0x100010, R27, 0xf8, !PT ;  /* 0x0010001056567812 */ /* 0x000fe200078ef81b */
[-C--:B------:R-:W-:Y:S01]  /*8100*/  HFMA2 R90, R59, R28.reuse, RZ ;  /* 0x0000001c3b5a7231 */ /* 0x080fe200000000ff */
[----:B------:R-:W0:Y:S01]  /*8110*/  LDS.128 R24, [UR4+0x10] ;  /* 0x00001004ff187984 */ /* 0x000e220008000c00 */
[-C--:B------:R-:W-:Y:S01]  /*8120*/  HFMA2 R56, R39, R28.reuse, RZ ;  /* 0x0000001c27387231 */ /* 0x080fe200000000ff */
[----:B------:R-:W-:Y:S01]  /*8130*/  LOP3.LUT R84, R23, 0x1f001f, RZ, 0xc0, !PT ;  /* 0x001f001f17547812 */ /* 0x000fe200078ec0ff */
[----:B------:R-:W-:Y:S01]  /*8140*/  HFMA2 R91, R37, R28, RZ.H0_H0 ;  /* 0x0000001c255b7231 */ /* 0x000fe200000400ff */
[----:B------:R-:W-:-:S02]  /*8150*/  SHF.R.U32.HI R87, RZ, 0xa, R23 ;  /* 0x0000000aff577819 */ /* 0x000fc40000011617 */
[----:B------:R-:W-:Y:S01]  /*8160*/  LOP3.LUT R23, R42, 0x64006400, RZ, 0xfc, !PT ;  /* 0x640064002a177812 */ /* 0x000fe200078efcff */
[-C--:B------:R-:W-:Y:S01]  /*8170*/  HFMA2 R90, R60, R29.reuse, R90 ;  /* 0x0000001d3c5a7231 */ /* 0x080fe2000000005a */
[----:B------:R-:W-:Y:S01]  /*8180*/  LOP3.LUT R42, R58, 0x64006400, RZ, 0xfc, !PT ;  /* 0x640064003a2a7812 */ /* 0x000fe200078efcff */
[-C--:B------:R-:W-:Y:S02]  /*8190*/  HFMA2 R58, R95, R6.reuse.H1_H1, -48, -48 ;  /* 0xd200d2005f3a7431 */ /* 0x080fe40000060006 */
[-C--:B------:R-:W-:Y:S01]  /*81a0*/  HFMA2 R56, R38, R29.reuse, R56 ;  /* 0x0000001d26387231 */ /* 0x080fe20000000038 */
[----:B------:R-:W-:Y:S01]  /*81b0*/  LOP3.LUT R80, R21, 0x1f001f, RZ, 0xc0, !PT ;  /* 0x001f001f15507812 */ /* 0x000fe200078ec0ff */
[-C--:B------:R-:W-:Y:S01]  /*81c0*/  HFMA2 R23, R23, R6.reuse.H1_H1, -48, -48 ;  /* 0xd200d20017177431 */ /* 0x080fe20000060006 */
[----:B------:R-:W-:Y:S01]  /*81d0*/  SHF.R.U32.HI R83, RZ, 0xa, R21 ;  /* 0x0000000aff537819 */ /* 0x000fe20000011615 */
[-C--:B------:R-:W-:Y:S01]  /*81e0*/  HFMA2 R28, R58, R29.reuse, R92 ;  /* 0x0000001d3a1c7231 */ /* 0x080fe2000000005c */
[----:B------:R-:W-:Y:S01]  /*81f0*/  LOP3.LUT R92, R54, 0x64006400, RZ, 0xfc, !PT ;  /* 0x64006400365c7812 */ /* 0x000fe200078efcff */
[----:B------:R-:W-:Y:S01]  /*8200*/  HFMA2 R29, R36, R29, R91 ;  /* 0x0000001d241d7231 */ /* 0x000fe2000000005b */
[----:B------:R-:W-:Y:S01]  /*8210*/  LOP3.LUT R91, R52, 0x1f001f, RZ, 0xc0, !PT ;  /* 0x001f001f345b7812 */ /* 0x000fe200078ec0ff */
[----:B------:R-:W-:Y:S01]  /*8220*/  HFMA2 R42, R42, R6.H1_H1, -48, -48 ;  /* 0xd200d2002a2a7431 */ /* 0x000fe20000060006 */
[----:B------:R-:W-:-:S02]  /*8230*/  LOP3.LUT R52, R69, 0x64006400, RZ, 0xfc, !PT ;  /* 0x6400640045347812 */ /* 0x000fc400078efcff */
[----:B------:R-:W-:Y:S02]  /*8240*/  LOP3.LUT R69, R50, 0x64006400, RZ, 0xfc, !PT ;  /* 0x6400640032457812 */ /* 0x000fe400078efcff */
        /* <DEDUP_REMOVED lines=23> */
[-C--:B------:R-:W-:Y:S01]  /*83c0*/  HFMA2 R45, R96, R6.reuse.H1_H1, -48, -48 ;  /* 0xd200d200602d7431 */ /* 0x080fe20000060006 */
[----:B------:R-:W-:Y:S01]  /*83d0*/  LOP3.LUT R67, R62, 0x64006400, RZ, 0xfc, !PT ;  /* 0x640064003e437812 */ /* 0x000fe200078efcff */
[-C--:B------:R-:W-:Y:S01]  /*83e0*/  HFMA2 R28, R54, R31.reuse, R28 ;  /* 0x0000001f361c7231 */ /* 0x080fe2000000001c */
[----:B------:R-:W-:Y:S01]  /*83f0*/  LOP3.LUT R95, R95, 0x64006400, RZ, 0xfc, !PT ;  /* 0x640064005f5f7812 */ /* 0x000fe200078efcff */
[----:B------:R-:W-:Y:S01]  /*8400*/  HFMA2 R29, R50, R31, R29 ;  /* 0x0000001f321d7231 */ /* 0x000fe2000000001d */
[----:B------:R-:W-:Y:S01]  /*8410*/  LOP3.LUT R62, R64, 0x64006400, RZ, 0xfc, !PT ;  /* 0x64006400403e7812 */ /* 0x000fe200078efcff */
[----:B------:R-:W-:-:S02]  /*8420*/  HFMA2 R21, R21, R6.H1_H1, -48, -48 ;  /* 0xd200d20015157431 */ /* 0x000fc40000060006 */
[-C--:B0-----:R-:W-:Y:S02]  /*8430*/  HFMA2 R92, R45, R24.reuse, R90 ;  /* 0x000000182d5c7231 */ /* 0x081fe4000000005a */
[-C--:B------:R-:W-:Y:S02]  /*8440*/  HFMA2 R90, R41, R24.reuse, R28 ;  /* 0x00000018295a7231 */ /* 0x080fe4000000001c */
[-C--:B------:R-:W-:Y:S02]  /*8450*/  HFMA2 R91, R23, R24.reuse, R91 ;  /* 0x00000018175b7231 */ /* 0x080fe4000000005b */
[----:B------:R-:W-:Y:S01]  /*8460*/  HFMA2 R93, R21, R24, R29 ;  /* 0x00000018155d7231 */ /* 0x000fe2000000001d */
[----:B------:R-:W-:Y:S01]  /*8470*/  LOP3.LUT R24, R65, 0x64006400, RZ, 0xfc, !PT ;  /* 0x6400640041187812 */ /* 0x000fe200078efcff */
        /* <DEDUP_REMOVED lines=12> */
[----:B------:R-:W-:Y:S02]  /*8540*/  HFMA2 R92, R68, R25, R92 ;  /* 0x00000019445c7231 */ /* 0x000fe4000000005c */
[----:B------:R-:W-:Y:S01]  /*8550*/  HADD2 R62, R62, -1040, -1040 ;  /* 0xe410e4103e3e7430 */ /* 0x000fe20000000000 */
[----:B------:R-:W-:Y:S01]  /*8560*/  LOP3.LUT R35, R73, 0x64006400, RZ, 0xfc, !PT ;  /* 0x6400640049237812 */ /* 0x000fe200078efcff */
[----:B------:R-:W-:Y:S02]  /*8570*/  HFMA2 R44, R44, R6.H1_H1, -48, -48 ;  /* 0xd200d2002c2c7431 */ /* 0x000fe40000060006 */
[----:B------:R-:W-:-:S02]  /*8580*/  HFMA2 R91, R63, R26, R91 ;  /* 0x0000001a3f5b7231 */ /* 0x000fc4000000005b */
[-C--:B------:R-:W-:Y:S01]  /*8590*/  HFMA2 R90, R66, R25.reuse, R90 ;  /* 0x00000019425a7231 */ /* 0x080fe2000000005a */
[----:B------:R-:W-:Y:S01]  /*85a0*/  LOP3.LUT R73, R70, 0x64006400, RZ, 0xfc, !PT ;  /* 0x6400640046497812 */ /* 0x000fe200078efcff */
[----:B------:R-:W-:Y:S02]  /*85b0*/  HADD2 R65, R65, -1040, -1040 ;  /* 0xe410e41041417430 */ /* 0x000fe40000000000 */
[----:B------:R-:W-:Y:S02]  /*85c0*/  HFMA2 R92, R67, R26, R92 ;  /* 0x0000001a435c7231 */ /* 0x000fe4000000005c */
        /* <DEDUP_REMOVED lines=17> */
[----:B------:R-:W1:Y:S01]  /*86e0*/  LDS.128 R24, [UR4+0x30] ;  /* 0x00003004ff187984 */ /* 0x000e620008000c00 */
        /* <DEDUP_REMOVED lines=41> */
[----:B------:R-:W-:Y:S01]  /*8980*/  PRMT R6, R6, 0x5410, R7 ;  /* 0x0000541006067816 */ /* 0x000fe20000000007 */
[----:B------:R-:W-:Y:S02]  /*8990*/  HFMA2 R28, R72, R31, R28 ;  /* 0x0000001f481c7231 */ /* 0x000fe4000000001c */
[----:B------:R-:W-:Y:S02]  /*89a0*/  HADD2 R91, R30, -1040, -1040 ;  /* 0xe410e4101e5b7430 */ /* 0x000fe40000000000 */
[----:B-1----:R-:W-:-:S02]  /*89b0*/  HFMA2 R92, R97, R24, R92 ;  /* 0x00000018615c7231 */ /* 0x002fc4000000005c */
        /* <DEDUP_REMOVED lines=14> */
[----:B------:R-:W-:-:S02]  /*8aa0*/  HADD2 R84, R84, -1040, -1040 ;  /* 0xe410e41054547430 */ /* 0x000fc40000000000 */
[----:B------:R-:W-:Y:S02]  /*8ab0*/  HADD2 R83, R83, -1040, -1040 ;  /* 0xe410e41053537430 */ /* 0x000fe40000000000 */
        /* <DEDUP_REMOVED lines=97> */
.L_x_3352:
[----:B------:R-:W-:Y:S01]  /*90d0*/  UIADD3 UR4, UPT, UPT, UR4, 0x40, URZ ;  /* 0x0000004004047890 */ /* 0x000fe2000fffe0ff */
[----:B------:R-:W-:Y:S02]  /*90e0*/  MOV R94, R48 ;  /* 0x00000030005e7202 */ /* 0x000fe40000000f00 */
[----:B------:R-:W-:Y:S01]  /*90f0*/  MOV R95, R49 ;  /* 0x00000031005f7202 */ /* 0x000fe20000000f00 */
[----:B------:R-:W-:Y:S01]  /*9100*/  IMAD.WIDE R48, R43, 0x4, R46 ;  /* 0x000000042b307825 */ /* 0x000fe200078e022e */
[----:B------:R-:W-:Y:S07]  /*9110*/  @!P0 BRA `(.L_x_3353) ;  /* 0xffffffe400588947 */ /* 0x000fee000383ffff */
[----:B------:R-:W-:-:S07]  /*9120*/  IMAD.WIDE R94, R43, 0x14, R94 ;  /* 0x000000142b5e7825 */ /* 0x000fce00078e025e */
.L_x_3351:
[----:B------:R-:W0:Y:S02]  /*9130*/  LDCU UR5, c[0x0][0x3d4] ;  /* 0x00007a80ff0577ac */ /* 0x000e240008000800 */
[----:B0----5:R-:W-:-:S04]  /*9140*/  VIMNMX R17, PT, PT, R3, UR5, PT ;  /* 0x0000000503117c48 */ /* 0x021fc8000bfe0100 */
[----:B------:R-:W-:-:S13]  /*9150*/  ISETP.GT.AND P0, PT, R17, R2, PT ;  /* 0x000000021100720c */ /* 0x000fda0003f04270 */
[----:B------:R-:W-:Y:S05]  /*9160*/  @!P0 BRA `(.L_x_3354) ;  /* 0x0000003000c88947 */ /* 0x000fea0003800000 */
[----:B------:R-:W0:Y:S01]  /*9170*/  S2R R16, SR_CTAID.Y ;  /* 0x0000000000107919 */ /* 0x000e220000002600 */
[----:B------:R-:W0:Y:S02]  /*9180*/  LDC R11, c[0x0][0x3a8] ;  /* 0x0000ea00ff0b7b82 */ /* 0x000e240000000800 */
[----:B0-----:R-:W-:-:S07]  /*9190*/  IMAD R16, R16, -0x2, R11 ;  /* 0xfffffffe10107824 */ /* 0x001fce00078e020b */
.L_x_3359:
[----:B------:R-:W0:Y:S01]  /*91a0*/  LDC R43, c[0x0][0x3ac] ;  /* 0x0000eb00ff2b7b82 */ /* 0x000e220000000800 */
[----:B------:R-:W-:-:S04]  /*91b0*/  MOV R0, 0x2c00 ;  /* 0x00002c0000007802 */ /* 0x000fc80000000f00 */
[----:B------:R-:W-:Y:S01]  /*91c0*/  PRMT R4, R4, 0x5410, R0 ;  /* 0x0000541004047816 */ /* 0x000fe20000000000 */
[----:B------:R-:W-:Y:S06]  /*91d0*/  @!P1 BRA `(.L_x_3355) ;  /* 0x0000000c001c9947 */ /* 0x000fec0003800000 */
[----:B------:R-:W2:Y:S01]  /*91e0*/  LDG.E.128.CONSTANT R20, desc[UR8][R94.64] ;  /* 0x000000085e147981 */ /* 0x000ea2000c1e9d00 */
[----:B------:R-:W-:-:S03]  /*91f0*/  ISETP.NE.AND P0, PT, R16, 0x1, PT ;  /* 0x000000011000780c */ /* 0x000fc60003f05270 */
[----:B------:R-:W1:Y:S02]  /*9200*/  LDS.64 R24, [UR4] ;  /* 0x00000004ff187984 */ /* 0x000e640008000a00 */
[--C-:B-1----:R-:W-:Y:S02]  /*9210*/  HADD2.F32 R15, -RZ, R24.reuse.H0_H0 ;  /* 0x20000018ff0f7230 */ /* 0x102fe40000004100 */
        /* <DEDUP_REMOVED lines=14> */
[----:B------:R-:W-:Y:S02]  /*9300*/  LOP3.LUT R28, R22, 0xf000f0, RZ, 0xc0, !PT ;  /* 0x00f000f0161c7812 */ /* 0x000fe400078ec0ff */
[----:B------:R-:W-:Y:S01]  /*9310*/  SHF.R.U32.HI R21, RZ, 0x8, R22 ;  /* 0x00000008ff157819 */ /* 0x000fe20000011616 */
[----:B------:R-:W-:Y:S01]  /*9320*/  HADD2.F32 R22, -RZ, R19.H1_H1 ;  /* 0x30000013ff167230 */ /* 0x000fe20000004100 */
[----:B------:R-:W-:Y:S01]  /*9330*/  LOP3.LUT R30, R23, 0xf000f0, RZ, 0xc0, !PT ;  /* 0x00f000f0171e7812 */ /* 0x000fe200078ec0ff */
[----:B------:R-:W-:Y:S01]  /*9340*/  HADD2 R24, R11, -1032, -1032 ;  /* 0xe408e4080b187430 */ /* 0x000fe20000000000 */
[----:B------:R-:W-:Y:S02]  /*9350*/  SHF.R.U32.HI R33, RZ, 0x8, R23 ;  /* 0x00000008ff217819 */ /* 0x000fe40000011617 */
[----:B------:R-:W-:Y:S02]  /*9360*/  LOP3.LUT R23, R18, 0x64006400, RZ, 0xfc, !PT ;  /* 0x6400640012177812 */ /* 0x000fe400078efcff */
[----:B------:R-:W-:Y:S01]  /*9370*/  LOP3.LUT R13, R13, 0x64006400, RZ, 0xfc, !PT ;  /* 0x640064000d0d7812 */ /* 0x000fe200078efcff */
[----:B------:R-:W1:Y:S01]  /*9380*/  LDS.64 R18, [UR4+0x8] ;  /* 0x00000804ff127984 */ /* 0x000e620008000a00 */
[----:B------:R-:W-:Y:S01]  /*9390*/  LOP3.LUT R27, R14, 0x64006400, RZ, 0xfc, !PT ;  /* 0x640064000e1b7812 */ /* 0x000fe200078efcff */
[----:B------:R-:W-:Y:S01]  /*93a0*/  HADD2 R29, R23, -1032, -1032 ;  /* 0xe408e408171d7430 */ /* 0x000fe20000000000 */
[----:B------:R-:W-:Y:S01]  /*93b0*/  LOP3.LUT R31, R28, 0x64006400, RZ, 0xfc, !PT ;  /* 0x640064001c1f7812 */ /* 0x000fe200078efcff */
[----:B------:R-:W-:-:S02]  /*93c0*/  HADD2 R25, R13, -1032, -1032 ;  /* 0xe408e4080d197430 */ /* 0x000fc40000000000 */
[--C-:B------:R-:W-:Y:S02]  /*93d0*/  HADD2.F32 R11, -RZ, R24.reuse.H0_H0 ;  /* 0x20000018ff0b7230 */ /* 0x100fe40000004100 */
[----:B------:R-:W-:Y:S02]  /*93e0*/  HFMA2 R28, R27, R4.H1_H1, -72, -72 ;  /* 0xd480d4801b1c7431 */ /* 0x000fe40000060004 */
[----:B------:R-:W-:Y:S01]  /*93f0*/  FFMA.FTZ R27, R0, R15, RZ ;  /* 0x0000000f001b7223 */ /* 0x000fe200000100ff */
[----:B------:R-:W-:Y:S01]  /*9400*/  HADD2.F32 R23, -RZ, R24.H1_H1 ;  /* 0x30000018ff177230 */ /* 0x000fe20000004100 */
[----:B------:R-:W-:Y:S01]  /*9410*/  SHF.R.U32.HI R20, RZ, 0x8, R20 ;  /* 0x00000008ff147819 */ /* 0x000fe20000011614 */
[--C-:B------:R-:W-:Y:S02]  /*9420*/  HADD2.F32 R13, -RZ, R25.reuse.H0_H0 ;  /* 0x20000019ff0d7230 */ /* 0x100fe40000004100 */
[----:B------:R-:W-:Y:S01]  /*9430*/  FFMA.FTZ R36, R22, R32, R27 ;  /* 0x0000002016247223 */ /* 0x000fe2000001001b */
[----:B------:R-:W-:-:S02]  /*9440*/  HADD2.F32 R24, -RZ, R25.H1_H1 ;  /* 0x30000019ff187230 */ /* 0x000fc40000004100 */
[C---:B------:R-:W-:Y:S01]  /*9450*/  FFMA.FTZ R37, R15.reuse, R11, RZ ;  /* 0x0000000b0f257223 */ /* 0x040fe200000100ff */
[--C-:B------:R-:W-:Y:S01]  /*9460*/  HADD2.F32 R14, -RZ, R29.reuse.H0_H0 ;  /* 0x2000001dff0e7230 */ /* 0x100fe20000004100 */
[----:B------:R-:W-:Y:S01]  /*9470*/  LOP3.LUT R27, R30, 0x64006400, RZ, 0xfc, !PT ;  /* 0x640064001e1b7812 */ /* 0x000fe200078efcff */
[----:B------:R-:W-:Y:S01]  /*9480*/  HADD2.F32 R25, -RZ, R29.H1_H1 ;  /* 0x3000001dff197230 */ /* 0x000fe20000004100 */
[----:B------:R-:W-:Y:S01]  /*9490*/  LOP3.LUT R29, R26, 0x64006400, RZ, 0xfc, !PT ;  /* 0x640064001a1d7812 */ /* 0x000fe200078efcff */
[----:B------:R-:W-:Y:S01]  /*94a0*/  FFMA.FTZ R40, R32, R23, R37 ;  /* 0x0000001720287223 */ /* 0x000fe20000010025 */
[C---:B------:R-:W-:Y:S01]  /*94b0*/  FFMA.FTZ R26, R15.reuse, R14, RZ ;  /* 0x0000000e0f1a7223 */ /* 0x040fe200000100ff */
[----:B------:R-:W-:Y:S01]  /*94c0*/  FFMA.FTZ R39, R15, R13, RZ ;  /* 0x0000000d0f277223 */ /* 0x000fe200000100ff */
[----:B------:R-:W-:Y:S02]  /*94d0*/  HFMA2 R37, R31, R4.H1_H1, -72, -72 ;  /* 0xd480d4801f257431 */ /* 0x000fe40000060004 */
[----:B------:R-:W-:-:S02]  /*94e0*/  HADD2.F32 R15, -RZ, R28.H0_H0 ;  /* 0x2000001cff0f7230 */ /* 0x000fc40000004100 */
[-C--:B------:R-:W-:Y:S02]  /*94f0*/  HFMA2 R29, R29, R4.reuse.H1_H1, -72, -72 ;  /* 0xd480d4801d1d7431 */ /* 0x080fe40000060004 */
[C---:B------:R-:W-:Y:S01]  /*9500*/  FFMA.FTZ R45, R32.reuse, R25, R26 ;  /* 0x00000019202d7223 */ /* 0x040fe2000001001a */
[----:B------:R-:W-:Y:S02]  /*9510*/  HFMA2 R27, R27, R4.H1_H1, -72, -72 ;  /* 0xd480d4801b1b7431 */ /* 0x000fe40000060004 */
[----:B------:R-:W-:Y:S01]  /*9520*/  FFMA.FTZ R41, R32, R24, R39 ;  /* 0x0000001820297223 */ /* 0x000fe20000010027 */
[----:B------:R-:W-:Y:S02]  /*9530*/  HADD2.F32 R26, -RZ, R28.H1_H1 ;  /* 0x3000001cff1a7230 */ /* 0x000fe40000004100 */
[----:B------:R-:W-:Y:S02]  /*9540*/  HADD2.F32 R32, -RZ, R29.H0_H0 ;  /* 0x2000001dff207230 */ /* 0x000fe40000004100 */
[----:B------:R-:W-:-:S02]  /*9550*/  HADD2.F32 R30, -RZ, R37.H0_H0 ;  /* 0x20000025ff1e7230 */ /* 0x000fc40000004100 */
[----:B------:R-:W-:Y:S02]  /*9560*/  HADD2.F32 R28, -RZ, R27.H0_H0 ;  /* 0x2000001bff1c7230 */ /* 0x000fe40000004100 */
[----:B------:R-:W-:Y:S01]  /*9570*/  FFMA.FTZ R39, R35, R32, R40 ;  /* 0x0000002023277223 */ /* 0x000fe20000010028 */
[----:B------:R-:W-:Y:S02]  /*9580*/  HADD2.F32 R31, -RZ, R29.H1_H1 ;  /* 0x3000001dff1f7230 */ /* 0x000fe40000004100 */
[----:B------:R-:W-:Y:S02]  /*9590*/  HADD2.F32 R29, -RZ, R37.H1_H1 ;  /* 0x30000025ff1d7230 */ /* 0x000fe40000004100 */
[----:B------:R-:W-:Y:S01]  /*95a0*/  FFMA.FTZ R37, R15, R35, R36 ;  /* 0x000000230f257223 */ /* 0x000fe20000010024 */
        /* <DEDUP_REMOVED lines=39> */
[----:B------:R-:W-:Y:S02]  /*9820*/  LOP3.LUT R41, R34, 0x64006400, RZ, 0xfc, !PT ;  /* 0x6400640022297812 */ /* 0x000fe400078efcff */
[----:B------:R-:W-:Y:S02]  /*9830*/  LOP3.LUT R45, R18, 0x64006400, RZ, 0xfc, !PT ;  /* 0x64006400122d7812 */ /* 0x000fe400078efcff */
[----:B------:R-:W-:Y:S01]  /*9840*/  LOP3.LUT R47, R33, 0x64006400, RZ, 0xfc, !PT ;  /* 0x64006400212f7812 */ /* 0x000fe200078efcff */
[----:B------:R-:W-:-:S02]  /*9850*/  HADD2.F32 R33, -RZ, R53.H1_H1 ;  /* 0x30000035ff217230 */ /* 0x000fc40000004100 */
[-C--:B------:R-:W-:Y:S02]  /*9860*/  HFMA2 R53, R21, R4.reuse.H1_H1, -72, -72 ;  /* 0xd480d48015357431 */ /* 0x080fe40000060004 */
[----:B------:R-:W-:Y:S01]  /*9870*/  FFMA.FTZ R21, R39, R46, R48 ;  /* 0x0000002e27157223 */ /* 0x000fe20000010030 */
[-C--:B------:R-:W-:Y:S02]  /*9880*/  HFMA2 R56, R41, R4.reuse.H1_H1, -72, -72 ;  /* 0xd480d48029387431 */ /* 0x080fe40000060004 */
[----:B------:R-:W-:Y:S02]  /*9890*/  HADD2.F32 R48, -RZ, R5.H0_H0 ;  /* 0x20000005ff307230 */ /* 0x000fe40000004100 */
[-C--:B------:R-:W-:Y:S02]  /*98a0*/  HFMA2 R57, R45, R4.reuse.H1_H1, -72, -72 ;  /* 0xd480d4802d397431 */ /* 0x080fe40000060004 */
[----:B------:R-:W-:Y:S02]  /*98b0*/  HADD2.F32 R45, -RZ, R54.H1_H1 ;  /* 0x30000036ff2d7230 */ /* 0x000fe40000004100 */
[----:B------:R-:W-:-:S02]  /*98c0*/  HFMA2 R58, R47, R4.H1_H1, -72, -72 ;  /* 0xd480d4802f3a7431 */ /* 0x000fc40000060004 */
[----:B------:R-:W-:Y:S02]  /*98d0*/  HADD2.F32 R44, -RZ, R53.H0_H0 ;  /* 0x20000035ff2c7230 */ /* 0x000fe40000004100 */
[C---:B------:R-:W-:Y:S01]  /*98e0*/  FFMA.FTZ R50, R46.reuse, R33, R50 ;  /* 0x000000212e327223 */ /* 0x040fe20000010032 */
        /* <DEDUP_REMOVED lines=32> */
[----:B------:R-:W1:Y:S04]  /*9af0*/  LDS.64 R18, [UR4+0x40] ;  /* 0x00004004ff127984 */ /* 0x000e680008000a00 */
[----:B------:R-:W2:Y:S01]  /*9b00*/  LDS.64 R20, [UR4+0x48] ;  /* 0x00004804ff147984 */ /* 0x000ea20008000a00 */
[--C-:B-1----:R-:W-:Y:S02]  /*9b10*/  HADD2.F32 R54, -RZ, R18.reuse.H0_H0 ;  /* 0x20000012ff367230 */ /* 0x102fe40000004100 */
[--C-:B------:R-:W-:Y:S02]  /*9b20*/  HADD2.F32 R55, -RZ, R19.reuse.H0_H0 ;  /* 0x20000013ff377230 */ /* 0x100fe40000004100 */
[----:B------:R-:W-:Y:S02]  /*9b30*/  HADD2.F32 R56, -RZ, R19.H1_H1 ;  /* 0x30000013ff387230 */ /* 0x000fe40000004100 */
[----:B------:R-:W-:Y:S01]  /*9b40*/  FFMA.FTZ R19, R0, R54, RZ ;  /* 0x0000003600137223 */ /* 0x000fe200000100ff */
[----:B------:R-:W-:-:S02]  /*9b50*/  HADD2.F32 R18, -RZ, R18.H1_H1 ;  /* 0x30000012ff127230 */ /* 0x000fc40000004100 */
[-C--:B------:R-:W-:Y:S01]  /*9b60*/  FFMA.FTZ R0, R11, R54.reuse, RZ ;  /* 0x000000360b007223 */ /* 0x080fe200000100ff */
[-C--:B------:R-:W-:Y:S01]  /*9b70*/  FFMA.FTZ R13, R13, R54.reuse, RZ ;  /* 0x000000360d0d7223 */ /* 0x080fe200000100ff */
[----:B------:R-:W-:Y:S01]  /*9b80*/  FFMA.FTZ R14, R14, R54, RZ ;  /* 0x000000360e0e7223 */ /* 0x000fe200000100ff */
[--C-:B--2---:R-:W-:Y:S02]  /*9b90*/  HADD2.F32 R11, -RZ, R20.reuse.H0_H0 ;  /* 0x20000014ff0b7230 */ /* 0x104fe40000004100 */
        /* <DEDUP_REMOVED lines=43> */
.L_x_3355:
[----:B------:R-:W-:Y:S01]  /*9e50*/  ISETP.GE.AND P1, PT, R16, 0x1, PT ;  /* 0x000000011000780c */ /* 0x000fe20003f26270 */
[----:B0-----:R-:W-:-:S04]  /*9e60*/  IMAD.WIDE R20, R43, 0x4, R94 ;  /* 0x000000042b147825 */ /* 0x001fc800078e025e */
[----:B------:R-:W-:-:S08]  /*9e70*/  IMAD.WIDE R18, R43, 0x4, R20 ;  /* 0x000000042b127825 */ /* 0x000fd000078e0214 */
        /* <DEDUP_REMOVED lines=8> */
[C---:B--2---:R-:W-:Y:S02]  /*9f00*/  LOP3.LUT R0, R20.reuse, 0xf000f, RZ, 0xc0, !PT ;  /* 0x000f000f14007812 */ /* 0x044fe400078ec0ff */
[----:B------:R-:W-:-:S02]  /*9f10*/  LOP3.LUT R14, R20, 0xf000f0, RZ, 0xc0, !PT ;  /* 0x00f000f0140e7812 */ /* 0x000fc400078ec0ff */
[----:B------:R-:W-:Y:S02]  /*9f20*/  LOP3.LUT R0, R0, 0x64006400, RZ, 0xfc, !PT ;  /* 0x6400640000007812 */ /* 0x000fe400078efcff */
[----:B------:R-:W-:Y:S02]  /*9f30*/  SHF.R.U32.HI R35, RZ, 0x8, R20 ;  /* 0x00000008ff237819 */ /* 0x000fe40000011614 */
[C---:B------:R-:W-:Y:S02]  /*9f40*/  LOP3.LUT R11, R21.reuse, 0xf000f, RZ, 0xc0, !PT ;  /* 0x000f000f150b7812 */ /* 0x040fe400078ec0ff */
        /* <DEDUP_REMOVED lines=9> */
[----:B------:R-:W-:Y:S01]  /*9fe0*/  LOP3.LUT R25, R20, 0x64006400, RZ, 0xfc, !PT ;  /* 0x6400640014197812 */ /* 0x000fe200078efcff */
[----:B------:R-:W-:Y:S01]  /*9ff0*/  HADD2 R11, R11, -1032, -1032 ;  /* 0xe408e4080b0b7430 */ /* 0x000fe20000000000 */
[----:B------:R-:W0:Y:S01]  /*a000*/  LDS.64 R20, [UR4+0x18] ;  /* 0x00001804ff147984 */ /* 0x000e220008000a00 */
[----:B------:R-:W-:Y:S01]  /*a010*/  LOP3.LUT R29, R14, 0x64006400, RZ, 0xfc, !PT ;  /* 0x640064000e1d7812 */ /* 0x000fe200078efcff */
[----:B------:R-:W-:Y:S01]  /*a020*/  HADD2 R27, R13, -1032, -1032 ;  /* 0xe408e4080d1b7430 */ /* 0x000fe20000000000 */
[----:B------:R-:W-:Y:S01]  /*a030*/  LOP3.LUT R30, R22, 0xf000f0, RZ, 0xc0, !PT ;  /* 0x00f000f0161e7812 */ /* 0x000fe200078ec0ff */
[----:B------:R-:W-:-:S02]  /*a040*/  HADD2 R31, R25, -1032, -1032 ;  /* 0xe408e408191f7430 */ /* 0x000fc40000000000 */
[--C-:B------:R-:W-:Y:S02]  /*a050*/  HADD2.F32 R13, -RZ, R11.reuse.H0_H0 ;  /* 0x2000000bff0d7230 */ /* 0x100fe40000004100 */
[----:B------:R-:W-:Y:S02]  /*a060*/  HFMA2 R45, R29, R4.H1_H1, -72, -72 ;  /* 0xd480d4801d2d7431 */ /* 0x000fe40000060004 */
[----:B------:R-:W-:Y:S02]  /*a070*/  HADD2.F32 R26, -RZ, R11.H1_H1 ;  /* 0x3000000bff1a7230 */ /* 0x000fe40000004100 */
[----:B------:R-:W-:Y:S01]  /*a080*/  FFMA.FTZ R29, R0, R15, RZ ;  /* 0x0000000f001d7223 */ /* 0x000fe200000100ff */
[----:B------:R-:W-:Y:S01]  /*a090*/  HADD2.F32 R11, -RZ, R27.H0_H0 ;  /* 0x2000001bff0b7230 */ /* 0x000fe20000004100 */
[----:B------:R-:W-:Y:S01]  /*a0a0*/  LOP3.LUT R32, R23, 0xf000f0, RZ, 0xc0, !PT ;  /* 0x00f000f017207812 */ /* 0x000fe200078ec0ff */
[----:B------:R-:W-:Y:S01]  /*a0b0*/  HADD2.F32 R14, -RZ, R31.H0_H0 ;  /* 0x2000001fff0e7230 */ /* 0x000fe20000004100 */
[----:B------:R-:W-:Y:S01]  /*a0c0*/  LOP3.LUT R33, R30, 0x64006400, RZ, 0xfc, !PT ;  /* 0x640064001e217812 */ /* 0x000fe200078efcff */
[----:B------:R-:W-:-:S02]  /*a0d0*/  HADD2.F32 R25, -RZ, R27.H1_H1 ;  /* 0x3000001bff197230 */ /* 0x000fc40000004100 */
[----:B------:R-:W-:Y:S01]  /*a0e0*/  FFMA.FTZ R38, R24, R34, R29 ;  /* 0x0000002218267223 */ /* 0x000fe2000001001d */
[----:B------:R-:W-:Y:S01]  /*a0f0*/  HADD2.F32 R27, -RZ, R31.H1_H1 ;  /* 0x3000001fff1b7230 */ /* 0x000fe20000004100 */
[----:B------:R-:W-:Y:S01]  /*a100*/  LOP3.LUT R31, R28, 0x64006400, RZ, 0xfc, !PT ;  /* 0x640064001c1f7812 */ /* 0x000fe200078efcff */
[C---:B------:R-:W-:Y:S01]  /*a110*/  FFMA.FTZ R39, R15.reuse, R13, RZ ;  /* 0x0000000d0f277223 */ /* 0x040fe200000100ff */
[C---:B------:R-:W-:Y:S01]  /*a120*/  FFMA.FTZ R28, R15.reuse, R11, RZ ;  /* 0x0000000b0f1c7223 */ /* 0x040fe200000100ff */
[----:B------:R-:W-:Y:S01]  /*a130*/  FFMA.FTZ R30, R15, R14, RZ ;  /* 0x0000000e0f1e7223 */ /* 0x000fe200000100ff */
[----:B------:R-:W-:Y:S01]  /*a140*/  LOP3.LUT R29, R32, 0x64006400, RZ, 0xfc, !PT ;  /* 0x64006400201d7812 */ /* 0x000fe200078efcff */
[-C--:B------:R-:W-:Y:S02]  /*a150*/  HFMA2 R31, R31, R4.reuse.H1_H1, -72, -72 ;  /* 0xd480d4801f1f7431 */ /* 0x080fe40000060004 */
[C---:B------:R-:W-:Y:S01]  /*a160*/  FFMA.FTZ R41, R34.reuse, R26, R39 ;  /* 0x0000001a22297223 */ /* 0x040fe20000010027 */
[C---:B------:R-:W-:Y:S01]  /*a170*/  FFMA.FTZ R42, R34.reuse, R25, R28 ;  /* 0x00000019222a7223 */ /* 0x040fe2000001001c */
[----:B------:R-:W-:Y:S01]  /*a180*/  FFMA.FTZ R44, R34, R27, R30 ;  /* 0x0000001b222c7223 */ /* 0x000fe2000001001e */
[----:B------:R-:W-:-:S02]  /*a190*/  HFMA2 R33, R33, R4.H1_H1, -72, -72 ;  /* 0xd480d48021217431 */ /* 0x000fc40000060004 */
[----:B------:R-:W-:Y:S02]  /*a1a0*/  HADD2.F32 R15, -RZ, R45.H0_H0 ;  /* 0x2000002dff0f7230 */ /* 0x000fe40000004100 */
[----:B------:R-:W-:Y:S02]  /*a1b0*/  HFMA2 R34, R29, R4.H1_H1, -72, -72 ;  /* 0xd480d4801d227431 */ /* 0x000fe40000060004 */
[--C-:B------:R-:W-:Y:S01]  /*a1c0*/  HADD2.F32 R29, -RZ, R31.reuse.H0_H0 ;  /* 0x2000001fff1d7230 */ /* 0x100fe20000004100 */
[----:B------:R-:W-:Y:S01]  /*a1d0*/  SHF.R.U32.HI R22, RZ, 0x8, R22 ;  /* 0x00000008ff167819 */ /* 0x000fe20000011616 */
[----:B------:R-:W-:Y:S02]  /*a1e0*/  HADD2.F32 R30, -RZ, R31.H1_H1 ;  /* 0x3000001fff1e7230 */ /* 0x000fe40000004100 */
[----:B------:R-:W-:Y:S01]  /*a1f0*/  FFMA.FTZ R39, R15, R40, R38 ;  /* 0x000000280f277223 */ /* 0x000fe20000010026 */
[--C-:B------:R-:W-:Y:S02]  /*a200*/  HADD2.F32 R31, -RZ, R33.reuse.H0_H0 ;  /* 0x20000021ff1f7230 */ /* 0x100fe40000004100 */
[----:B------:R-:W-:Y:S01]  /*a210*/  FFMA.FTZ R38, R40, R29, R41 ;  /* 0x0000001d28267223 */ /* 0x000fe20000010029 */
[----:B------:R-:W-:Y:S01]  /*a220*/  HADD2.F32 R32, -RZ, R33.H1_H1 ;  /* 0x30000021ff207230 */ /* 0x000fe20000004100 */
[----:B------:R-:W-:Y:S01]  /*a230*/  SHF.R.U32.HI R23, RZ, 0x8, R23 ;  /* 0x00000008ff177819 */ /* 0x000fe20000011617 */
[----:B------:R-:W-:-:S02]  /*a240*/  HADD2.F32 R33, -RZ, R34.H0_H0 ;  /* 0x20000022ff217230 */ /* 0x000fc40000004100 */
        /* <DEDUP_REMOVED lines=40> */
[----:B------:R-:W-:Y:S02]  /*a4d0*/  LOP3.LUT R45, R36, 0x64006400, RZ, 0xfc, !PT ;  /* 0x64006400242d7812 */ /* 0x000fe400078efcff */
[----:B------:R-:W-:Y:S01]  /*a4e0*/  LOP3.LUT R47, R22, 0x64006400, RZ, 0xfc, !PT ;  /* 0x64006400162f7812 */ /* 0x000fe200078efcff */
[-C--:B------:R-:W-:Y:S01]  /*a4f0*/  HFMA2 R55, R23, R4.reuse.H1_H1, -72, -72 ;  /* 0xd480d48017377431 */ /* 0x080fe20000060004 */
        /* <DEDUP_REMOVED lines=96> */
.L_x_3356:
        /* <DEDUP_REMOVED lines=200> */
.L_x_3357:
[----:B------:R-:W-:Y:S01]  /*b780*/  MOV R20, R94 ;  /* 0x0000005e00147202 */ /* 0x000fe20000000f00 */
[----:B------:R-:W-:Y:S01]  /*b790*/  IMAD.WIDE R18, R43, 0x4, R18 ;  /* 0x000000042b127825 */ /* 0x000fe200078e0212 */
[----:B------:R-:W-:Y:S01]  /*b7a0*/  MOV R21, R95 ;  /* 0x0000005f00157202 */ /* 0x000fe20000000f00 */
        /* <DEDUP_REMOVED lines=12> */
[C---:B------:R-:W-:Y:S01]  /*b870*/  LOP3.LUT R30, R25.reuse, 0xf000f0, RZ, 0xc0, !PT ;  /* 0x00f000f0191e7812 */ /* 0x040fe200078ec0ff */
[----:B------:R-:W-:Y:S01]  /*b880*/  HADD2 R22, R0, -1032, -1032 ;  /* 0xe408e40800167430 */ /* 0x000fe20000000000 */
[----:B------:R-:W-:Y:S02]  /*b890*/  SHF.R.U32.HI R38, RZ, 0x8, R25 ;  /* 0x00000008ff267819 */ /* 0x000fe40000011619 */
[----:B------:R-:W-:Y:S02]  /*b8a0*/  LOP3.LUT R11, R25, 0xf000f, RZ, 0xc0, !PT ;  /* 0x000f000f190b7812 */ /* 0x000fe400078ec0ff */
[----:B------:R-:W-:Y:S01]  /*b8b0*/  LOP3.LUT R32, R26, 0xf000f0, RZ, 0xc0, !PT ;  /* 0x00f000f01a207812 */ /* 0x000fe200078ec0ff */
[----:B------:R-:W-:Y:S01]  /*b8c0*/  HADD2.F32 R0, -RZ, R22.H0_H0 ;  /* 0x20000016ff007230 */ /* 0x000fe20000004100 */
[----:B------:R-:W-:-:S02]  /*b8d0*/  SHF.R.U32.HI R24, RZ, 0x8, R26 ;  /* 0x00000008ff187819 */ /* 0x000fc4000001161a */
[C---:B------:R-:W-:Y:S02]  /*b8e0*/  LOP3.LUT R34, R27.reuse, 0xf000f0, RZ, 0xc0, !PT ;  /* 0x00f000f01b227812 */ /* 0x040fe400078ec0ff */
[----:B------:R-:W-:Y:S02]  /*b8f0*/  SHF.R.U32.HI R25, RZ, 0x8, R27 ;  /* 0x00000008ff197819 */ /* 0x000fe4000001161b */
[----:B------:R-:W-:Y:S02]  /*b900*/  LOP3.LUT R26, R26, 0xf000f, RZ, 0xc0, !PT ;  /* 0x000f000f1a1a7812 */ /* 0x000fe400078ec0ff */
[----:B------:R-:W-:Y:S02]  /*b910*/  LOP3.LUT R27, R27, 0xf000f, RZ, 0xc0, !PT ;  /* 0x000f000f1b1b7812 */ /* 0x000fe400078ec0ff */
[----:B------:R-:W-:Y:S02]  /*b920*/  LOP3.LUT R11, R11, 0x64006400, RZ, 0xfc, !PT ;  /* 0x640064000b0b7812 */ /* 0x000fe400078efcff */
[----:B------:R-:W-:Y:S01]  /*b930*/  LOP3.LUT R13, R26, 0x64006400, RZ, 0xfc, !PT ;  /* 0x640064001a0d7812 */ /* 0x000fe200078efcff */
[----:B------:R-:W-:Y:S01]  /*b940*/  HADD2.F32 R26, -RZ, R22.H1_H1 ;  /* 0x30000016ff1a7230 */ /* 0x000fe20000004100 */
[----:B------:R-:W-:Y:S01]  /*b950*/  LOP3.LUT R27, R27, 0x64006400, RZ, 0xfc, !PT ;  /* 0x640064001b1b7812 */ /* 0x000fe200078efcff */
[----:B------:R-:W0:Y:S01]  /*b960*/  LDS.64 R22, [UR4+0x38] ;  /* 0x00003804ff167984 */ /* 0x000e220008000a00 */
[----:B------:R-:W-:Y:S01]  /*b970*/  HADD2 R11, R11, -1032, -1032 ;  /* 0xe408e4080b0b7430 */ /* 0x000fe20000000000 */
        /* <DEDUP_REMOVED lines=8> */
[----:B------:R-:W-:Y:S02]  /*ba00*/  HADD2.F32 R11, -RZ, R29.H0_H0 ;  /* 0x2000001dff0b7230 */ /* 0x000fe40000004100 */
[----:B------:R-:W-:Y:S01]  /*ba10*/  FFMA.FTZ R41, R15, R13, RZ ;  /* 0x0000000d0f297223 */ /* 0x000fe200000100ff */
[----:B------:R-:W-:-:S02]  /*ba20*/  HADD2.F32 R14, -RZ, R33.H0_H0 ;  /* 0x20000021ff0e7230 */ /* 0x000fc40000004100 */
[----:B------:R-:W-:Y:S01]  /*ba30*/  FFMA.FTZ R40, R26, R36, R31 ;  /* 0x000000241a287223 */ /* 0x000fe2000001001f */
[----:B------:R-:W-:Y:S01]  /*ba40*/  HADD2.F32 R27, -RZ, R29.H1_H1 ;  /* 0x3000001dff1b7230 */ /* 0x000fe20000004100 */
[----:B------:R-:W-:Y:S01]  /*ba50*/  LOP3.LUT R31, R34, 0x64006400, RZ, 0xfc, !PT ;  /* 0x64006400221f7812 */ /* 0x000fe200078efcff */
[----:B------:R-:W-:Y:S01]  /*ba60*/  HADD2.F32 R29, -RZ, R33.H1_H1 ;  /* 0x30000021ff1d7230 */ /* 0x000fe20000004100 */
[----:B------:R-:W-:Y:S01]  /*ba70*/  LOP3.LUT R33, R30, 0x64006400, RZ, 0xfc, !PT ;  /* 0x640064001e217812 */ /* 0x000fe200078efcff */
[C---:B------:R-:W-:Y:S01]  /*ba80*/  FFMA.FTZ R30, R15.reuse, R11, RZ ;  /* 0x0000000b0f1e7223 */ /* 0x040fe200000100ff */
[----:B------:R-:W-:Y:S01]  /*ba90*/  FFMA.FTZ R32, R15, R14, RZ ;  /* 0x0000000e0f207223 */ /* 0x000fe200000100ff */
[C---:B------:R-:W-:Y:S01]  /*baa0*/  FFMA.FTZ R45, R36.reuse, R28, R41 ;  /* 0x0000001c242d7223 */ /* 0x040fe20000010029 */
[-C--:B------:R-:W-:Y:S02]  /*bab0*/  HFMA2 R35, R35, R4.reuse.H1_H1, -72, -72 ;  /* 0xd480d48023237431 */ /* 0x080fe40000060004 */
[----:B------:R-:W-:Y:S01]  /*bac0*/  FFMA.FTZ R44, R36, R27, R30 ;  /* 0x0000001b242c7223 */ /* 0x000fe2000001001e */
[----:B------:R-:W-:-:S02]  /*bad0*/  HFMA2 R33, R33, R4.H1_H1, -72, -72 ;  /* 0xd480d48021217431 */ /* 0x000fc40000060004 */
[----:B------:R-:W-:Y:S01]  /*bae0*/  FFMA.FTZ R46, R36, R29, R32 ;  /* 0x0000001d242e7223 */ /* 0x000fe20000010020 */
[----:B------:R-:W-:Y:S02]  /*baf0*/  HFMA2 R36, R31, R4.H1_H1, -72, -72 ;  /* 0xd480d4801f247431 */ /* 0x000fe40000060004 */
[----:B------:R-:W-:Y:S02]  /*bb00*/  HADD2.F32 R15, -RZ, R47.H0_H0 ;  /* 0x2000002fff0f7230 */ /* 0x000fe40000004100 */
[--C-:B------:R-:W-:Y:S02]  /*bb10*/  HADD2.F32 R31, -RZ, R33.reuse.H0_H0 ;  /* 0x20000021ff1f7230 */ /* 0x100fe40000004100 */
[----:B------:R-:W-:Y:S02]  /*bb20*/  HADD2.F32 R32, -RZ, R33.H1_H1 ;  /* 0x30000021ff207230 */ /* 0x000fe40000004100 */
[----:B------:R-:W-:Y:S01]  /*bb30*/  FFMA.FTZ R41, R15, R42, R40 ;  /* 0x0000002a0f297223 */ /* 0x000fe20000010028 */
[----:B------:R-:W-:-:S02]  /*bb40*/  HADD2.F32 R33, -RZ, R35.H0_H0 ;  /* 0x20000023ff217230 */ /* 0x000fc40000004100 */
[C---:B------:R-:W-:Y:S01]  /*bb50*/  FFMA.FTZ R40, R42.reuse, R31, R45 ;  /* 0x0000001f2a287223 */ /* 0x040fe2000001002d */
[----:B------:R-:W-:Y:S02]  /*bb60*/  HADD2.F32 R34, -RZ, R35.H1_H1 ;  /* 0x30000023ff227230 */ /* 0x000fe40000004100 */
        /* <DEDUP_REMOVED lines=140> */
.L_x_3358:
[----:B------:R-:W-:Y:S01]  /*c430*/  IADD3 R2, PT, PT, R2, 0x20, RZ ;  /* 0x0000002002027810 */ /* 0x000fe20007ffe0ff */
[----:B------:R-:W-:Y:S01]  /*c440*/  UIADD3 UR4, UPT, UPT, UR4, 0x40, URZ ;  /* 0x0000004004047890 */ /* 0x000fe2000fffe0ff */
[----:B------:R-:W-:Y:S02]  /*c450*/  IMAD.WIDE R94, R43, 0x4, R18 ;  /* 0x000000042b5e7825 */ /* 0x000fe400078e0212 */
[----:B------:R-:W-:-:S13]  /*c460*/  ISETP.GE.AND P0, PT, R2, R17, PT ;  /* 0x000000110200720c */ /* 0x000fda0003f06270 */
[----:B------:R-:W-:Y:S05]  /*c470*/  @!P0 BRA `(.L_x_3359) ;  /* 0xffffffcc00488947 */ /* 0x000fea000383ffff */
[----:B------:R-:W-:-:S07]  /*c480*/  IMAD.WIDE R94, R43, 0x10, R20 ;  /* 0x000000102b5e7825 */ /* 0x000fce00078e0214 */
.L_x_3354:
[----:B------:R-:W0:Y:S02]  /*c490*/  LDCU UR5, c[0x0][0x3d8] ;  /* 0x00007b00ff0577ac */ /* 0x000e240008000800 */
[----:B0-----:R-:W-:-:S04]  /*c4a0*/  VIMNMX R65, PT, PT, R3, UR5, PT ;  /* 0x0000000503417c48 */ /* 0x001fc8000bfe0100 */
[----:B------:R-:W-:-:S13]  /*c4b0*/  ISETP.GT.AND P0, PT, R65, R2, PT ;  /* 0x000000024100720c */ /* 0x000fda0003f04270 */
[----:B------:R-:W-:Y:S05]  /*c4c0*/  @!P0 BRA `(.L_x_3360) ;  /* 0x0000001800408947 */ /* 0x000fea0003800000 */
[----:B------:R-:W0:Y:S02]  /*c4d0*/  S2R R63, SR_CTAID.Y ;  /* 0x00000000003f7919 */ /* 0x000e240000002600 */
.L_x_3362:
[----:B------:R-:W1:Y:S01]  /*c4e0*/  LDC.64 R42, c[0x0][0x3a8] ;  /* 0x0000ea00ff2a7b82 */ /* 0x000e620000000a00 */
[----:B-----5:R2:W5:Y:S01]  /*c4f0*/  LDG.E.128.CONSTANT R20, desc[UR8][R94.64] ;  /* 0x000000085e147981 */ /* 0x020562000c1e9d00 */
[----:B-1----:R-:W-:-:S05]  /*c500*/  IMAD.WIDE R14, R43, 0x4, R94 ;  /* 0x000000042b0e7825 */ /* 0x002fca00078e025e */
[----:B------:R2:W5:Y:S01]  /*c510*/  LDG.E.128.CONSTANT R16, desc[UR8][R14.64] ;  /* 0x000000080e107981 */ /* 0x000562000c1e9d00 */
[----:B0-----:R-:W-:-:S05]  /*c520*/  IMAD R79, R63, -0x2, R42 ;  /* 0xfffffffe3f4f7824 */ /* 0x001fca00078e022a */
[----:B------:R-:W-:Y:S02]  /*c530*/  ISETP.GE.AND P1, PT, R79, 0x1, PT ;  /* 0x000000014f00780c */ /* 0x000fe40003f26270 */
[----:B------:R-:W-:Y:S01]  /*c540*/  IADD3 R2, PT, PT, R2, 0x20, RZ ;  /* 0x0000002002027810 */ /* 0x000fe20007ffe0ff */
[----:B------:R-:W-:-:S03]  /*c550*/  IMAD.WIDE R48, R43, 0x4, R14 ;  /* 0x000000042b307825 */ /* 0x000fc600078e020e */
[----:B------:R-:W-:-:S07]  /*c560*/  ISETP.GE.AND P0, PT, R2, R65, PT ;  /* 0x000000410200720c */ /* 0x000fce0003f06270 */
[----:B--2---:R-:W-:Y:S06]  /*c570*/  @!P1 BRA `(.L_x_3361) ;  /* 0x0000001400fc9947 */ /* 0x004fec0003800000 */
[----:B------:R-:W2:Y:S01]  /*c580*/  LDG.E.128.CONSTANT R84, desc[UR8][R48.64] ;  /* 0x0000000830547981 */ /* 0x000ea2000c1e9d00 */
[----:B-----5:R-:W-:Y:S01]  /*c590*/  SHF.R.U32.HI R30, RZ, 0xf, R22 ;  /* 0x0000000fff1e7819 */ /* 0x020fe20000011616 */
[----:B------:R-:W-:Y:S01]  /*c5a0*/  HFMA2 R11, -RZ, RZ, 0, 0.015625 ;  /* 0x00002400ff0b7431 */ /* 0x000fe200000001ff */
[----:B------:R-:W-:Y:S02]  /*c5b0*/  SHF.R.U32.HI R31, RZ, 0xe, R18 ;  /* 0x0000000eff1f7819 */ /* 0x000fe40000011612 */
[----:B------:R-:W-:Y:S02]  /*c5c0*/  LOP3.LUT R30, R30, 0x10001, RZ, 0xc0, !PT ;  /* 0x000100011e1e7812 */ /* 0x000fe400078ec0ff */
[----:B------:R-:W-:Y:S02]  /*c5d0*/  SHF.R.U32.HI R34, RZ, 0xf, R23 ;  /* 0x0000000fff227819 */ /* 0x000fe40000011617 */
[----:B------:R-:W-:Y:S02]  /*c5e0*/  SHF.R.U32.HI R14, RZ, 0xf, R21 ;  /* 0x0000000fff0e7819 */ /* 0x000fe40000011615 */
[----:B------:R-:W-:-:S02]  /*c5f0*/  LOP3.LUT R28, R21, 0x380038, RZ, 0xc0, !PT ;  /* 0x00380038151c7812 */ /* 0x000fc400078ec0ff */
[----:B------:R-:W-:Y:S02]  /*c600*/  SHF.R.U32.HI R26, RZ, 0x6, R21 ;  /* 0x00000006ff1a7819 */ /* 0x000fe40000011615 */
[----:B------:R-:W-:Y:S02]  /*c610*/  LOP3.LUT R33, R21, 0x70007, RZ, 0xc0, !PT ;  /* 0x0007000715217812 */ /* 0x000fe400078ec0ff */
[----:B------:R-:W-:Y:S02]  /*c620*/  LOP3.LUT R31, R30, 0x20002, R31, 0xf8, !PT ;  /* 0x000200021e1f7812 */ /* 0x000fe400078ef81f */
        /* <DEDUP_REMOVED lines=8> */
[----:B------:R-:W-:-:S02]  /*c6b0*/  SHF.R.U32.HI R13, RZ, 0xe, R16 ;  /* 0x0000000eff0d7819 */ /* 0x000fc40000011610 */
[C---:B------:R-:W-:Y:S02]  /*c6c0*/  LOP3.LUT R22, R16.reuse, 0x380038, RZ, 0xc0, !PT ;  /* 0x0038003810167812 */ /* 0x040fe400078ec0ff */
[----:B------:R-:W-:Y:S02]  /*c6d0*/  SHF.R.U32.HI R80, RZ, 0x6, R16 ;  /* 0x00000006ff507819 */ /* 0x000fe40000011610 */
[----:B------:R-:W-:Y:S02]  /*c6e0*/  LOP3.LUT R66, R16, 0x70007, RZ, 0xc0, !PT ;  /* 0x0007000710427812 */ /* 0x000fe400078ec0ff */
[C---:B------:R-:W-:Y:S02]  /*c6f0*/  LOP3.LUT R32, R18.reuse, 0x380038, RZ, 0xc0, !PT ;  /* 0x0038003812207812 */ /* 0x040fe400078ec0ff */
[----:B------:R-:W-:Y:S02]  /*c700*/  SHF.R.U32.HI R76, RZ, 0x6, R18 ;  /* 0x00000006ff4c7819 */ /* 0x000fe40000011612 */
[----:B------:R-:W-:-:S02]  /*c710*/  LOP3.LUT R72, R18, 0x70007, RZ, 0xc0, !PT ;  /* 0x0007000712487812 */ /* 0x000fc400078ec0ff */
[----:B------:R-:W-:Y:S02]  /*c720*/  MOV R36, 0x3000 ;  /* 0x0000300000247802 */ /* 0x000fe40000000f00 */
[C---:B------:R-:W-:Y:S02]  /*c730*/  LOP3.LUT R16, R19.reuse, 0x380038, RZ, 0xc0, !PT ;  /* 0x0038003813107812 */ /* 0x040fe400078ec0ff */
[----:B------:R-:W-:Y:S02]  /*c740*/  SHF.R.U32.HI R74, RZ, 0x6, R19 ;  /* 0x00000006ff4a7819 */ /* 0x000fe40000011613 */
[----:B------:R-:W-:Y:S02]  /*c750*/  LOP3.LUT R96, R19, 0x70007, RZ, 0xc0, !PT ;  /* 0x0007000713607812 */ /* 0x000fe400078ec0ff */
[----:B------:R-:W-:Y:S02]  /*c760*/  LOP3.LUT R34, R34, 0x20002, R37, 0xf8, !PT ;  /* 0x0002000222227812 */ /* 0x000fe400078ef825 */
[----:B------:R-:W-:-:S02]  /*c770*/  LOP3.LUT R29, R29, 0x64006400, RZ, 0xfc, !PT ;  /* 0x640064001d1d7812 */ /* 0x000fc400078efcff */
[----:B------:R-:W-:Y:S02]  /*c780*/  LOP3.LUT R18, R14, 0x20002, R15, 0xf8, !PT ;  /* 0x000200020e127812 */ /* 0x000fe400078ef80f */
[----:B------:R-:W-:Y:S01]  /*c790*/  LOP3.LUT R19, R28, 0x64006400, RZ, 0xfc, !PT ;  /* 0x640064001c137812 */ /* 0x000fe200078efcff */
[-C--:B------:R-:W-:Y:S01]  /*c7a0*/  HFMA2 R64, R29, R36.reuse.H0_H0, -132, -132 ;  /* 0xd820d8201d407431 */ /* 0x080fe20000040024 */
[----:B------:R-:W-:Y:S02]  /*c7b0*/  LOP3.LUT R28, R27, 0x380038, RZ, 0xc0, !PT ;  /* 0x003800381b1c7812 */ /* 0x000fe400078ec0ff */
[----:B------:R-:W-:Y:S01]  /*c7c0*/  SHF.R.U32.HI R0, RZ, 0xf, R20 ;  /* 0x0000000fff007819 */ /* 0x000fe20000011614 */
[----:B------:R-:W-:Y:S01]  /*c7d0*/  HFMA2 R62, R19, R36.H0_H0, -132, -132 ;  /* 0xd820d820133e7431 */ /* 0x000fe20000040024 */
[----:B------:R-:W-:Y:S02]  /*c7e0*/  LOP3.LUT R30, R76, 0x380038, RZ, 0xc0, !PT ;  /* 0x003800384c1e7812 */ /* 0x000fe400078ec0ff */
[----:B------:R-:W-:-:S02]  /*c7f0*/  LOP3.LUT R29, R28, 0x64006400, RZ, 0xfc, !PT ;  /* 0x640064001c1d7812 */ /* 0x000fc400078efcff */
[----:B------:R-:W-:Y:S02]  /*c800*/  LOP3.LUT R0, R0, 0x10001, RZ, 0xc0, !PT ;  /* 0x0001000100007812 */ /* 0x000fe400078ec0ff */
[----:B------:R-:W-:Y:S01]  /*c810*/  SHF.R.U32.HI R24, RZ, 0x6, R20 ;  /* 0x00000006ff187819 */ /* 0x000fe20000011614 */
[-C--:B------:R-:W-:Y:S01]  /*c820*/  HFMA2 R56, R29, R36.reuse.H0_H0, -132, -132 ;  /* 0xd820d8201d387431 */ /* 0x080fe20000040024 */
[----:B------:R-:W-:Y:S02]  /*c830*/  LOP3.LUT R25, R20, 0x70007, RZ, 0xc0, !PT ;  /* 0x0007000714197812 */ /* 0x000fe400078ec0ff */
[----:B------:R-:W-:Y:S02]  /*c840*/  LOP3.LUT R47, R30, 0x64006400, RZ, 0xfc, !PT ;  /* 0x640064001e2f7812 */ /* 0x000fe400078efcff */
[C---:B------:R-:W-:Y:S02]  /*c850*/  LOP3.LUT R20, R23.reuse, 0x380038, RZ, 0xc0, !PT ;  /* 0x0038003817147812 */ /* 0x040fe400078ec0ff */
[----:B------:R-:W-:Y:S01]  /*c860*/  SHF.R.U32.HI R35, RZ, 0x6, R23 ;  /* 0x00000006ff237819 */ /* 0x000fe20000011617 */
[----:B------:R-:W-:Y:S01]  /*c870*/  HFMA2 R47, R47, R36.H0_H0, -132, -132 ;  /* 0xd820d8202f2f7431 */ /* 0x000fe20000040024 */
[----:B------:R-:W-:-:S02]  /*c880*/  LOP3.LUT R68, R23, 0x70007, RZ, 0xc0, !PT ;  /* 0x0007000717447812 */ /* 0x000fc400078ec0ff */
[C---:B------:R-:W-:Y:S02]  /*c890*/  LOP3.LUT R23, R17.reuse, 0x380038, RZ, 0xc0, !PT ;  /* 0x0038003811177812 */ /* 0x040fe400078ec0ff */
[----:B------:R-:W-:Y:S02]  /*c8a0*/  SHF.R.U32.HI R78, RZ, 0x6, R17 ;  /* 0x00000006ff4e7819 */ /* 0x000fe40000011611 */
[----:B------:R-:W-:Y:S02]  /*c8b0*/  LOP3.LUT R70, R17, 0x70007, RZ, 0xc0, !PT ;  /* 0x0007000711467812 */ /* 0x000fe400078ec0ff */
[----:B------:R-:W-:Y:S02]  /*c8c0*/  LOP3.LUT R17, R0, 0x20002, R13, 0xf8, !PT ;  /* 0x0002000200117812 */ /* 0x000fe400078ef80d */
        /* <DEDUP_REMOVED lines=27> */
[----:B------:R-:W-:Y:S01]  /*ca80*/  LOP3.LUT R102, R35, 0x1c001c0, RZ, 0xc0, !PT ;  /* 0x01c001c023667812 */ /* 0x000fe200078ec0ff */
[----:B------:R-:W-:Y:S01]  /*ca90*/  HFMA2 R37, R98, R11.H0_H0, -20, -20 ;  /* 0xcd00cd0062257431 */ /* 0x000fe2000004000b */
        /* <DEDUP_REMOVED lines=23> */
[----:B------:R-:W-:Y:S01]  /*cc10*/  ISETP.NE.AND P1, PT, R79, 0x1, PT ;  /* 0x000000014f00780c */ /* 0x000fe20003f25270 */
[----:B------:R-:W-:Y:S01]  /*cc20*/  HADD2 R76, R76, -1028, -1028 ;  /* 0xe404e4044c4c7430 */ /* 0x000fe20000000000 */
[----:B------:R-:W-:Y:S01]  /*cc30*/  PRMT R4, R4, 0x5410, R5 ;  /* 0x0000541004047816 */ /* 0x000fe20000000005 */
[----:B------:R-:W-:Y:S01]  /*cc40*/  HADD2 R78, R78, -1028, -1028 ;  /* 0xe404e4044e4e7430 */ /* 0x000fe20000000000 */
[----:B------:R-:W-:Y:S02]  /*cc50*/  PRMT R6, R6, 0x5410, R7 ;  /* 0x0000541006067816 */ /* 0x000fe40000000007 */
[----:B--2---:R-:W-:Y:S02]  /*cc60*/  SHF.R.U32.HI R90, RZ, 0xd, R86 ;  /* 0x0000000dff5a7819 */ /* 0x004fe40000011656 */
[----:B------:R-:W-:-:S02]  /*cc70*/  SHF.R.U32.HI R89, RZ, 0xd, R87 ;  /* 0x0000000dff597819 */ /* 0x000fc40000011657 */
[----:B------:R-:W-:Y:S02]  /*cc80*/  LOP3.LUT R90, R31, 0x40004, R90, 0xf8, !PT ;  /* 0x000400041f5a7812 */ /* 0x000fe400078ef85a */
[----:B------:R-:W-:Y:S02]  /*cc90*/  LOP3.LUT R31, R21, 0x64006400, RZ, 0xfc, !PT ;  /* 0x64006400151f7812 */ /* 0x000fe400078efcff */
[----:B------:R-:W-:Y:S02]  /*cca0*/  LOP3.LUT R14, R86, 0x380038, RZ, 0xc0, !PT ;  /* 0x00380038560e7812 */ /* 0x000fe400078ec0ff */
[----:B------:R-:W-:Y:S01]  /*ccb0*/  LOP3.LUT R89, R34, 0x40004, R89, 0xf8, !PT ;  /* 0x0004000422597812 */ /* 0x000fe200078ef859 */
[----:B------:R-:W-:Y:S01]  /*ccc0*/  HFMA2 R34, R31, R36.H0_H0, -132, -132 ;  /* 0xd820d8201f227431 */ /* 0x000fe20000040024 */
[----:B------:R-:W-:Y:S02]  /*ccd0*/  LOP3.LUT R31, R14, 0x64006400, RZ, 0xfc, !PT ;  /* 0x640064000e1f7812 */ /* 0x000fe400078efcff */
[----:B------:R-:W-:-:S02]  /*cce0*/  SHF.R.U32.HI R92, RZ, 0xd, R84 ;  /* 0x0000000dff5c7819 */ /* 0x000fc40000011654 */
[C---:B------:R-:W-:Y:S01]  /*ccf0*/  LOP3.LUT R0, R84.reuse, 0x380038, RZ, 0xc0, !PT ;  /* 0x0038003854007812 */ /* 0x040fe200078ec0ff */
[----:B------:R-:W-:Y:S01]  /*cd00*/  HFMA2 R46, R31, R36.H0_H0, -132, -132 ;  /* 0xd820d8201f2e7431 */ /* 0x000fe20000040024 */
[----:B------:R-:W-:Y:S01]  /*cd10*/  SHF.R.U32.HI R81, RZ, 0x6, R84 ;  /* 0x00000006ff517819 */ /* 0x000fe20000011654 */
[----:B------:R-:W0:Y:S01]  /*cd20*/  LDS.128 R28, [UR4] ;  /* 0x00000004ff1c7984 */ /* 0x000e220008000c00 */
[----:B------:R-:W-:Y:S02]  /*cd30*/  LOP3.LUT R83, R84, 0x70007, RZ, 0xc0, !PT ;  /* 0x0007000754537812 */ /* 0x000fe400078ec0ff */
[--C-:B------:R-:W-:Y:S02]  /*cd40*/  SHF.R.U32.HI R82, RZ, 0x6, R85.reuse ;  /* 0x00000006ff527819 */ /* 0x100fe40000011655 */
[----:B------:R-:W-:Y:S02]  /*cd50*/  SHF.R.U32.HI R84, RZ, 0x6, R86 ;  /* 0x00000006ff547819 */ /* 0x000fe40000011656 */
        /* <DEDUP_REMOVED lines=8> */
[----:B------:R-:W-:Y:S02]  /*cde0*/  LOP3.LUT R91, R18, 0x40004, R91, 0xf8, !PT ;  /* 0x00040004125b7812 */ /* 0x000fe400078ef85b */
[----:B------:R-:W-:Y:S02]  /*cdf0*/  LOP3.LUT R19, R0, 0x64006400, RZ, 0xfc, !PT ;  /* 0x6400640000137812 */ /* 0x000fe400078efcff */
[----:B------:R-:W-:Y:S02]  /*ce00*/  LOP3.LUT R18, R80, 0x380038, RZ, 0xc0, !PT ;  /* 0x0038003850127812 */ /* 0x000fe400078ec0ff */
[----:B------:R-:W-:Y:S01]  /*ce10*/  LOP3.LUT R0, R81, 0x380038, RZ, 0xc0, !PT ;  /* 0x0038003851007812 */ /* 0x000fe200078ec0ff */
[----:B------:R-:W-:Y:S01]  /*ce20*/  HFMA2 R52, R19, R36.H0_H0, -132, -132 ;  /* 0xd820d82013347431 */ /* 0x000fe20000040024 */
        /* <DEDUP_REMOVED lines=14> */
[----:B------:R-:W-:Y:S01]  /*cf10*/  HFMA2 R68, R73, R28, RZ.H0_H0 ;  /* 0x0000001c49447231 */ /* 0x000fe200000400ff */
[----:B------:R-:W-:Y:S01]  /*cf20*/  LOP3.LUT R18, R88, 0x380038, RZ, 0xc0, !PT ;  /* 0x0038003858127812 */ /* 0x000fe200078ec0ff */
[-C--:B------:R-:W-:Y:S01]  /*cf30*/  HFMA2 R53, R53, R36.reuse.H0_H0, -132, -132 ;  /* 0xd820d82035357431 */ /* 0x080fe20000040024 */
        /* <DEDUP_REMOVED lines=18> */
[----:B------:R-:W-:Y:S01]  /*d060*/  LOP3.LUT R20, R88, 0x1c001c0, RZ, 0xc0, !PT ;  /* 0x01c001c058147812 */ /* 0x000fe200078ec0ff */
[----:B------:R-:W-:Y:S01]  /*d070*/  HFMA2 R25, R33, R28, RZ.H0_H0 ;  /* 0x0000001c21197231 */ /* 0x000fe200000400ff */
[----:B------:R-:W-:Y:S01]  /*d080*/  LOP3.LUT R18, R18, 0x64006400, RZ, 0xfc, !PT ;  /* 0x6400640012127812 */ /* 0x000fe200078efcff */
[----:B------:R-:W-:Y:S01]  /*d090*/  HFMA2 R93, R77, R30, R93 ;  /* 0x0000001e4d5d7231 */ /* 0x000fe2000000005d */
        /* <DEDUP_REMOVED lines=12> */
[----:B------:R-:W-:Y:S02]  /*d160*/  HFMA2 R93, R60, R31, R93 ;  /* 0x0000001f3c5d7231 */ /* 0x000fe4000000005d */
[----:B------:R-:W-:Y:S01]  /*d170*/  HFMA2 R11, R20, R11.H0_H0, -20, -20 ;  /* 0xcd00cd00140b7431 */ /* 0x000fe2000004000b */
[----:B------:R-:W-:Y:S01]  /*d180*/  LOP3.LUT R80, R80, 0x70007, RZ, 0xc0, !PT ;  /* 0x0007000750507812 */ /* 0x000fe200078ec0ff */
[----:B------:R-:W0:Y:S01]  /*d190*/  LDS.128 R20, [UR4+0x10] ;  /* 0x00001004ff147984 */ /* 0x000e220008000c00 */
[----:B------:R-:W-:Y:S01]  /*d1a0*/  HADD2 R35, R67, -1028, -1028 ;  /* 0xe404e40443237430 */ /* 0x000fe20000000000 */
[----:B------:R-:W-:Y:S01]  /*d1b0*/  LOP3.LUT R67, R24, 0x64006400, RZ, 0xfc, !PT ;  /* 0x6400640018437812 */ /* 0x000fe200078efcff */
[----:B------:R-:W-:Y:S01]  /*d1c0*/  HFMA2 R68, R71, R30, R68 ;  /* 0x0000001e47447231 */ /* 0x000fe20000000044 */
[----:B------:R-:W-:Y:S02]  /*d1d0*/  LOP3.LUT R80, R80, 0x64006400, RZ, 0xfc, !PT ;  /* 0x6400640050507812 */ /* 0x000fe400078efcff */
[----:B------:R-:W-:Y:S01]  /*d1e0*/  LOP3.LUT R74, R74, 0x70007, RZ, 0xc0, !PT ;  /* 0x000700074a4a7812 */ /* 0x000fe200078ec0ff */
[----:B------:R-:W-:-:S02]  /*d1f0*/  HFMA2 R24, R35, R28, RZ ;  /* 0x0000001c23187231 */ /* 0x000fc400000000ff */
[----:B------:R-:W-:Y:S01]  /*d200*/  HADD2 R67, R67, -1028, -1028 ;  /* 0xe404e40443437430 */ /* 0x000fe20000000000 */
[----:B------:R-:W-:Y:S01]  /*d210*/  LOP3.LUT R85, R85, 0x70007, RZ, 0xc0, !PT ;  /* 0x0007000755557812 */ /* 0x000fe200078ec0ff */
[----:B------:R-:W-:Y:S01]  /*d220*/  HADD2 R80, R80, -1028, -1028 ;  /* 0xe404e40450507430 */ /* 0x000fe20000000000 */
[----:B------:R-:W-:Y:S02]  /*d230*/  LOP3.LUT R74, R74, 0x64006400, RZ, 0xfc, !PT ;  /* 0x640064004a4a7812 */ /* 0x000fe400078efcff */
[----:B------:R-:W-:Y:S01]  /*d240*/  LOP3.LUT R86, R86, 0x70007, RZ, 0xc0, !PT ;  /* 0x0007000756567812 */ /* 0x000fe200078ec0ff */
[-C--:B------:R-:W-:Y:S02]  /*d250*/  HFMA2 R28, R34, R29.reuse, R24 ;  /* 0x0000001d221c7231 */ /* 0x080fe40000000018 */
[----:B------:R-:W-:Y:S01]  /*d260*/  HFMA2 R29, R32, R29, R25 ;  /* 0x0000001d201d7231 */ /* 0x000fe20000000019 */
[----:B------:R-:W-:Y:S01]  /*d270*/  LOP3.LUT R101, R81, 0x70007, RZ, 0xc0, !PT ;  /* 0x0007000751657812 */ /* 0x000fe200078ec0ff */
[----:B------:R-:W1:Y:S01]  /*d280*/  LDS.128 R24, [UR4+0x20] ;  /* 0x00002004ff187984 */ /* 0x000e620008000c00 */
        /* <DEDUP_REMOVED lines=8> */
[----:B------:R-:W-:Y:S02]  /*d310*/  LOP3.LUT R101, R101, 0x64006400, RZ, 0xfc, !PT ;  /* 0x6400640065657812 */ /* 0x000fe400078efcff */
        /* <DEDUP_REMOVED lines=19> */
[-C--:B------:R-:W-:Y:S02]  /*d450*/  HFMA2 R93, R72, R21.reuse, R93 ;  /* 0x00000015485d7231 */ /* 0x080fe4000000005d */
[-C--:B------:R-:W-:Y:S02]  /*d460*/  HFMA2 R20, R59, R22.reuse, R20 ;  /* 0x000000163b147231 */ /* 0x080fe40000000014 */
[----:B------:R-:W-:Y:S02]  /*d470*/  HFMA2 R28, R68, R21, R28 ;  /* 0x00000015441c7231 */ /* 0x000fe4000000001c */
[----:B------:R-:W-:Y:S01]  /*d480*/  HADD2 R83, R83, -1028, -1028 ;  /* 0xe404e40453537430 */ /* 0x000fe20000000000 */
[----:B------:R-:W-:Y:S01]  /*d490*/  LOP3.LUT R99, R99, 0x64006400, RZ, 0xfc, !PT ;  /* 0x6400640063637812 */ /* 0x000fe200078efcff */
[----:B------:R-:W-:Y:S01]  /*d4a0*/  HFMA2 R20, R78, R23, R20 ;  /* 0x000000174e147231 */ /* 0x000fe20000000014 */
[----:B------:R-:W-:Y:S01]  /*d4b0*/  LOP3.LUT R81, R81, 0x64006400, RZ, 0xfc, !PT ;  /* 0x6400640051517812 */ /* 0x000fe200078efcff */
[----:B------:R-:W-:-:S02]  /*d4c0*/  HFMA2 R93, R61, R22, R93 ;  /* 0x000000163d5d7231 */ /* 0x000fc4000000005d */
[----:B------:R-:W-:Y:S02]  /*d4d0*/  HADD2 R99, R99, -1028, -1028 ;  /* 0xe404e40463637430 */ /* 0x000fe40000000000 */
[-C--:B------:R-:W-:Y:S02]  /*d4e0*/  HFMA2 R21, R57, R22.reuse, R28 ;  /* 0x0000001639157231 */ /* 0x080fe4000000001c */
[----:B------:R-:W-:Y:S01]  /*d4f0*/  HFMA2 R22, R55, R22, R29 ;  /* 0x0000001637167231 */ /* 0x000fe2000000001d */
[----:B------:R-:W-:Y:S01]  /*d500*/  LOP3.LUT R88, R92, 0x64006400, RZ, 0xfc, !PT ;  /* 0x640064005c587812 */ /* 0x000fe200078efcff */
[----:B------:R-:W0:Y:S01]  /*d510*/  LDS.128 R28, [UR4+0x30] ;  /* 0x00003004ff1c7984 */ /* 0x000e220008000c00 */
[----:B-1----:R-:W-:Y:S01]  /*d520*/  HFMA2 R20, R51, R24, R20 ;  /* 0x0000001833147231 */ /* 0x002fe20000000014 */
[----:B------:R-:W-:Y:S01]  /*d530*/  LOP3.LUT R84, R90, 0x64006400, RZ, 0xfc, !PT ;  /* 0x640064005a547812 */ /* 0x000fe200078efcff */
[-C--:B------:R-:W-:Y:S02]  /*d540*/  HFMA2 R93, R80, R23.reuse, R93 ;  /* 0x00000017505d7231 */ /* 0x080fe4000000005d */
[----:B------:R-:W-:-:S02]  /*d550*/  HFMA2 R22, R74, R23, R22 ;  /* 0x000000174a167231 */ /* 0x000fc40000000016 */
[----:B------:R-:W-:Y:S02]  /*d560*/  HFMA2 R21, R76, R23, R21 ;  /* 0x000000174c157231 */ /* 0x000fe40000000015 */
[-C--:B------:R-:W-:Y:S01]  /*d570*/  HFMA2 R20, R16, R25.reuse, R20 ;  /* 0x0000001910147231 */ /* 0x080fe20000000014 */
[----:B------:R-:W-:Y:S01]  /*d580*/  LOP3.LUT R82, R89, 0x64006400, RZ, 0xfc, !PT ;  /* 0x6400640059527812 */ /* 0x000fe200078efcff */
[-C--:B------:R-:W-:Y:S02]  /*d590*/  HFMA2 R22, R45, R24.reuse, R22 ;  /* 0x000000182d167231 */ /* 0x080fe40000000016 */
[----:B------:R-:W-:Y:S02]  /*d5a0*/  HADD2 R81, R81, -1028, -1028 ;  /* 0xe404e40451517430 */ /* 0x000fe40000000000 */
[----:B------:R-:W-:Y:S02]  /*d5b0*/  HFMA2 R93, R53, R24, R93 ;  /* 0x00000018355d7231 */ /* 0x000fe4000000005d */
[----:B------:R-:W-:-:S02]  /*d5c0*/  HFMA2 R22, R0, R25, R22 ;  /* 0x0000001900167231 */ /* 0x000fc40000000016 */
        /* <DEDUP_REMOVED lines=8> */
[----:B------:R-:W-:-:S02]  /*d650*/  HFMA2 R21, R14, R25, R21 ;  /* 0x000000190e157231 */ /* 0x000fc40000000015 */
[----:B------:R-:W-:Y:S02]  /*d660*/  HADD2 R85, R85, -1028, -1028 ;  /* 0xe404e40455557430 */ /* 0x000fe40000000000 */
[----:B------:R-:W-:Y:S02]  /*d670*/  HADD2 R87, R24, -1028, -1028 ;  /* 0xe404e40418577430 */ /* 0x000fe40000000000 */
[----:B------:R-:W-:Y:S02]  /*d680*/  HFMA2 R22, R44, R27, R22 ;  /* 0x0000001b2c167231 */ /* 0x000fe40000000016 */
[-C--:B------:R-:W-:Y:S02]  /*d690*/  HFMA2 R23, R93, R26.reuse, R23 ;  /* 0x0000001a5d177231 */ /* 0x080fe40000000017 */
[-C--:B------:R-:W-:Y:S02]  /*d6a0*/  HFMA2 R25, R87, R26.reuse, R20 ;  /* 0x0000001a57197231 */ /* 0x080fe40000000014 */
[----:B------:R-:W-:-:S02]  /*d6b0*/  HFMA2 R21, R85, R26, R21 ;  /* 0x0000001a55157231 */ /* 0x000fc40000000015 */
[----:B------:R-:W-:Y:S02]  /*d6c0*/  HADD2 R84, R84, -1028, -1028 ;  /* 0xe404e40454547430 */ /* 0x000fe40000000000 */
[-C--:B------:R-:W-:Y:S02]  /*d6d0*/  HFMA2 R25, R50, R27.reuse, R25 ;  /* 0x0000001b32197231 */ /* 0x080fe40000000019 */
[----:B------:R-:W-:Y:S02]  /*d6e0*/  HADD2 R86, R86, -1028, -1028 ;  /* 0xe404e40456567430 */ /* 0x000fe40000000000 */
[-C--:B------:R-:W-:Y:S02]  /*d6f0*/  HFMA2 R23, R52, R27.reuse, R23 ;  /* 0x0000001b34177231 */ /* 0x080fe40000000017 */
[----:B------:R-:W-:Y:S02]  /*d700*/  HADD2 R82, R82, -1028, -1028 ;  /* 0xe404e40452527430 */ /* 0x000fe40000000000 */
        /* <DEDUP_REMOVED lines=102> */
.L_x_3361:
[----:B------:R-:W-:Y:S01]  /*dd70*/  UIADD3 UR4, UPT, UPT, UR4, 0x40, URZ ;  /* 0x0000004004047890 */ /* 0x000fe2000fffe0ff */
[----:B------:R-:W-:Y:S02]  /*dd80*/  MOV R14, R94 ;  /* 0x0000005e000e7202 */ /* 0x000fe40000000f00 */
[----:B------:R-:W-:Y:S01]  /*dd90*/  MOV R15, R95 ;  /* 0x0000005f000f7202 */ /* 0x000fe20000000f00 */
[----:B------:R-:W-:Y:S01]  /*dda0*/  IMAD.WIDE R94, R43, 0x4, R48 ;  /* 0x000000042b5e7825 */ /* 0x000fe200078e0230 */
[----:B------:R-:W-:Y:S07]  /*ddb0*/  @!P0 BRA `(.L_x_3362) ;  /* 0xffffffe400c88947 */ /* 0x000fee000383ffff */
[----:B------:R-:W-:-:S07]  /*ddc0*/  IMAD.WIDE R94, R43, 0xc, R14 ;  /* 0x0000000c2b5e7825 */ /* 0x000fce00078e020e */
.L_x_3360:
[----:B------:R-:W0:Y:S01]  /*ddd0*/  LDCU UR5, c[0x0][0x3dc] ;  /* 0x00007b80ff0577ac */ /* 0x000e220008000800 */
[----:B------:R-:W1:Y:S01]  /*dde0*/  S2R R14, SR_CTAID.Y ;  /* 0x00000000000e7919 */ /* 0x000e620000002600 */
[----:B------:R-:W1:Y:S01]  /*ddf0*/  LDC R11, c[0x0][0x3a8] ;  /* 0x0000ea00ff0b7b82 */ /* 0x000e620000000800 */
[----:B0-----:R-:W-:-:S04]  /*de00*/  VIMNMX R3, PT, PT, R3, UR5, PT ;  /* 0x0000000503037c48 */ /* 0x001fc8000bfe0100 */
[----:B------:R-:W-:Y:S01]  /*de10*/  ISETP.GT.AND P0, PT, R3, R2, PT ;  /* 0x000000020300720c */ /* 0x000fe20003f04270 */
[----:B-1----:R-:W-:-:S12]  /*de20*/  IMAD R0, R14, -0x2, R11 ;  /* 0xfffffffe0e007824 */ /* 0x002fd800078e020b */
[----:B------:R-:W-:Y:S05]  /*de30*/  @!P0 BRA `(.L_x_3363) ;  /* 0x0000000c002c8947 */ /* 0x000fea0003800000 */
[----:B------:R-:W-:-:S12]  /*de40*/  UIADD3 UR4, UPT, UPT, UR4, 0x40, URZ ;  /* 0x0000004004047890 */ /* 0x000fd8000fffe0ff */
.L_x_3365:
[----:B------:R-:W0:Y:S01]  /*de50*/  LDC R43, c[0x0][0x3ac] ;  /* 0x0000eb00ff2b7b82 */ /* 0x000e220000000800 */
[----:B------:R-:W-:Y:S02]  /*de60*/  ISETP.GE.AND P1, PT, R0, 0x1, PT ;  /* 0x000000010000780c */ /* 0x000fe40003f26270 */
[----:B------:R-:W-:-:S04]  /*de70*/  IADD3 R2, PT, PT, R2, 0x10, RZ ;  /* 0x0000001002027810 */ /* 0x000fc80007ffe0ff */
[----:B------:R-:W-:-:S07]  /*de80*/  ISETP.GE.AND P0, PT, R2, R3, PT ;  /* 0x000000030200720c */ /* 0x000fce0003f06270 */
[----:B------:R-:W-:Y:S06]  /*de90*/  @!P1 BRA `(.L_x_3364) ;  /* 0x0000000c00089947 */ /* 0x000fec0003800000 */
[----:B-----5:R-:W2:Y:S01]  /*dea0*/  LDG.E.128.CONSTANT R16, desc[UR8][R94.64] ;  /* 0x000000085e107981 */ /* 0x020ea2000c1e9d00 */
        /* <DEDUP_REMOVED lines=48> */
[----:B------:R-:W1:Y:S01]  /*e1b0*/  LDS.128 R16, [UR4+-0x40] ;  /* 0xffffc004ff107984 */ /* 0x000e620008000c00 */
[----:B------:R-:W-:Y:S01]  /*e1c0*/  HFMA2 R24, R11, R5.H1_H1, -258, -258 ;  /* 0xdc08dc080b187431 */ /* 0x000fe20000060005 */
        /* <DEDUP_REMOVED lines=22> */
[-C--:B------:R-:W-:Y:S01]  /*e330*/  HFMA2 R40, R47, R4.reuse.H1_H1, -18, -18 ;  /* 0xcc80cc802f287431 */ /* 0x080fe20000060004 */
[----:B------:R-:W-:Y:S01]  /*e340*/  LOP3.LUT R51, R46, 0x64006400, RZ, 0xfc, !PT ;  /* 0x640064002e337812 */ /* 0x000fe200078efcff */
[----:B------:R-:W2:Y:S01]  /*e350*/  LDS.128 R20, [UR4+-0x30] ;  /* 0xffffd004ff147984 */ /* 0x000ea20008000c00 */
[----:B------:R-:W-:Y:S01]  /*e360*/  LOP3.LUT R48, R27, 0xc000c0, RZ, 0xc0, !PT ;  /* 0x00c000c01b307812 */ /* 0x000fe200078ec0ff */
[----:B------:R-:W-:Y:S01]  /*e370*/  HADD2 R45, R45, -1026, -1026 ;  /* 0xe402e4022d2d7430 */ /* 0x000fe20000000000 */
[----:B------:R-:W-:Y:S01]  /*e380*/  LOP3.LUT R47, R42, 0x64006400, RZ, 0xfc, !PT ;  /* 0x640064002a2f7812 */ /* 0x000fe200078efcff */
[----:B------:R-:W-:Y:S01]  /*e390*/  HFMA2 R42, R51, R4.H1_H1, -18, -18 ;  /* 0xcc80cc80332a7431 */ /* 0x000fe20000060004 */
[----:B------:R-:W-:-:S02]  /*e3a0*/  LOP3.LUT R49, R44, 0x64006400, RZ, 0xfc, !PT ;  /* 0x640064002c317812 */ /* 0x000fc400078efcff */
        /* <DEDUP_REMOVED lines=8> */
[----:B------:R-:W-:Y:S01]  /*e430*/  HFMA2 R50, R51, R4.H1_H1, -18, -18 ;  /* 0xcc80cc8033327431 */ /* 0x000fe20000060004 */
[----:B------:R-:W-:Y:S01]  /*e440*/  LOP3.LUT R46, R13, 0xc000c0, RZ, 0xc0, !PT ;  /* 0x00c000c00d2e7812 */ /* 0x000fe200078ec0ff */
[----:B-1----:R-:W-:-:S02]  /*e450*/  HFMA2 R53, R45, R16, RZ ;  /* 0x000000102d357231 */ /* 0x002fc400000000ff */
[----:B------:R-:W-:Y:S02]  /*e460*/  HADD2 R51, R56, -1026, -1026 ;  /* 0xe402e40238337430 */ /* 0x000fe40000000000 */
[----:B------:R-:W-:Y:S02]  /*e470*/  HFMA2 R56, R49, R16, RZ ;  /* 0x0000001031387231 */ /* 0x000fe400000000ff */
[-C--:B------:R-:W-:Y:S01]  /*e480*/  HFMA2 R44, R55, R4.reuse.H1_H1, -18, -18 ;  /* 0xcc80cc80372c7431 */ /* 0x080fe20000060004 */
[----:B------:R-:W-:Y:S02]  /*e490*/  LOP3.LUT R55, R46, 0x64006400, RZ, 0xfc, !PT ;  /* 0x640064002e377812 */ /* 0x000fe400078efcff */
[----:B------:R-:W-:Y:S01]  /*e4a0*/  LOP3.LUT R25, R25, 0x30003, RZ, 0xc0, !PT ;  /* 0x0003000319197812 */ /* 0x000fe200078ec0ff */
[----:B------:R-:W-:Y:S02]  /*e4b0*/  HFMA2 R53, R24, R17, R53 ;  /* 0x0000001118357231 */ /* 0x000fe40000000035 */
[----:B------:R-:W-:-:S02]  /*e4c0*/  HFMA2 R52, R55, R4.H1_H1, -18, -18 ;  /* 0xcc80cc8037347431 */ /* 0x000fc40000060004 */
[-C--:B------:R-:W-:Y:S02]  /*e4d0*/  HFMA2 R56, R28, R17.reuse, R56 ;  /* 0x000000111c387231 */ /* 0x080fe40000000038 */
[-C--:B------:R-:W-:Y:S01]  /*e4e0*/  HFMA2 R55, R47, R16.reuse, RZ.H0_H0 ;  /* 0x000000102f377231 */ /* 0x080fe200000400ff */
[----:B------:R-:W-:Y:S01]  /*e4f0*/  LOP3.LUT R57, R54, 0x64006400, RZ, 0xfc, !PT ;  /* 0x6400640036397812 */ /* 0x000fe200078efcff */
[----:B------:R-:W-:Y:S01]  /*e500*/  HFMA2 R16, R51, R16, RZ.H0_H0 ;  /* 0x0000001033107231 */ /* 0x000fe200000400ff */
        /* <DEDUP_REMOVED lines=9> */
[----:B------:R-:W-:Y:S01]  /*e5a0*/  HFMA2 R46, R57, R4.H1_H1, -18, -18 ;  /* 0xcc80cc80392e7431 */ /* 0x000fe20000060004 */
        /* <DEDUP_REMOVED lines=8> */
[-C--:B------:R-:W-:Y:S02]  /*e630*/  HFMA2 R55, R42, R19.reuse, R55 ;  /* 0x000000132a377231 */ /* 0x080fe40000000037 */
[-C--:B--2---:R-:W-:Y:S02]  /*e640*/  HFMA2 R16, R15, R20.reuse, R53 ;  /* 0x000000140f107231 */ /* 0x084fe40000000035 */
[----:B------:R-:W-:Y:S02]  /*e650*/  HFMA2 R19, R46, R19, R18 ;  /* 0x000000132e137231 */ /* 0x000fe40000000012 */
[----:B------:R-:W-:Y:S02]  /*e660*/  HFMA2 R18, R25, R20, R56 ;  /* 0x0000001419127231 */ /* 0x000fe40000000038 */
[----:B------:R-:W-:Y:S02]  /*e670*/  HADD2 R13, R13, -1026, -1026 ;  /* 0xe402e4020d0d7430 */ /* 0x000fe40000000000 */
[----:B------:R-:W-:-:S02]  /*e680*/  HADD2 R27, R27, -1026, -1026 ;  /* 0xe402e4021b1b7430 */ /* 0x000fc40000000000 */
        /* <DEDUP_REMOVED lines=8> */
[----:B------:R-:W-:Y:S02]  /*e710*/  HFMA2 R54, R59, R4.H1_H1, -18, -18 ;  /* 0xcc80cc803b367431 */ /* 0x000fe40000060004 */
[-C--:B------:R-:W-:Y:S02]  /*e720*/  HFMA2 R18, R39, R22.reuse, R18 ;  /* 0x0000001627127231 */ /* 0x080fe40000000012 */
[----:B------:R-:W-:Y:S01]  /*e730*/  HFMA2 R19, R41, R22, R19 ;  /* 0x0000001629137231 */ /* 0x000fe20000000013 */
[----:B------:R-:W-:Y:S01]  /*e740*/  PRMT R4, R4, 0x5410, R5 ;  /* 0x0000541004047816 */ /* 0x000fe20000000005 */
        /* <DEDUP_REMOVED lines=13> */
[----:B------:R-:W1:Y:S04]  /*e820*/  LDS.128 R16, [UR4] ;  /* 0x00000004ff107984 */ /* 0x000e680008000c00 */
        /* <DEDUP_REMOVED lines=41> */
.L_x_3364:
[----:B------:R-:W-:Y:S01]  /*eac0*/  UIADD3 UR4, UPT, UPT, UR4, 0x20, URZ ;  /* 0x0000002004047890 */ /* 0x000fe2000fffe0ff */
[----:B0-----:R-:W-:Y:S01]  /*ead0*/  IMAD.WIDE R94, R43, 0x4, R94 ;  /* 0x000000042b5e7825 */ /* 0x001fe200078e025e */
[----:B------:R-:W-:Y:S10]  /*eae0*/  @!P0 BRA `(.L_x_3365) ;  /* 0xfffffff000d88947 */ /* 0x000ff4000383ffff */
.L_x_3363:
        /* <DEDUP_REMOVED lines=17> */
.L_x_3369:
[----:B------:R-:W0:Y:S02]  /*ec00*/  LDS R2, [R6] ;  /* 0x0000000006027984 */ /* 0x000e240000000800 */
[----:B0-----:R-:W-:-:S05]  /*ec10*/  HADD2 R3, R2, R12 ;  /* 0x0000000c02037230 */ /* 0x001fca0000000000 */
[----:B------:R-:W0:Y:S02]  /*ec20*/  ATOMS.CAST.SPIN P0, [R6], R2, R3 ;  /* 0x000000020600758d */ /* 0x000e240001800003 */
[----:B0-----:R-:W-:Y:S05]  /*ec30*/  @!P0 BRA `(.L_x_3369) ;  /* 0xfffffffc00f08947 */ /* 0x001fea000383ffff */
[----:B------:R-:W-:Y:S05]  /*ec40*/  BRA `(.L_x_3367) ;  /* 0x00000000000c7947 */ /* 0x000fea0003800000 */
.L_x_3368:
[----:B------:R-:W2:Y:S02]  /*ec50*/  LD.E R2, desc[UR8][R4.64] ;  /* 0x0000000804027980 */ /* 0x000ea4000c101900 */
[----:B--2---:R-:W-:-:S05]  /*ec60*/  IADD3 R3, PT, PT, R12, R2, RZ ;  /* 0x000000020c037210 */ /* 0x004fca0007ffe0ff */
[----:B------:R0:W-:Y:S02]  /*ec70*/  ST.E desc[UR8][R4.64], R3 ;  /* 0x0000000304007985 */ /* 0x0001e4000c101908 */
.L_x_3367:
[----:B------:R-:W-:Y:S05]  /*ec80*/  BSYNC.RECONVERGENT B0 ;  /* 0x0000000000007941 */ /* 0x000fea0003800200 */
.L_x_3366:
[----:B------:R1:W-:Y:S01]  /*ec90*/  ATOM.E.ADD.F16x2.RN.STRONG.GPU P0, RZ, desc[UR8][R4.64+0x4], R10 ;  /* 0x8000040a04ff79a2 */ /* 0x0003e2000c10e108 */
[----:B------:R-:W-:Y:S04]  /*eca0*/  BSSY.RECONVERGENT B0, `(.L_x_3370) ;  /* 0x000000e000007945 */ /* 0x000fe80003800200 */
[----:B-1----:R-:W-:Y:S05]  /*ecb0*/  @P0 BRA `(.L_x_3371) ;  /* 0x0000000000300947 */ /* 0x002fea0003800000 */
[----:B------:R-:W1:Y:S02]  /*ecc0*/  QSPC.E.S P0, RZ, [R4+0x4] ;  /* 0x0000040004ff73aa */ /* 0x000e640000000500 */
[----:B-1----:R-:W-:Y:S05]  /*ecd0*/  @!P0 BRA `(.L_x_3372) ;  /* 0x00000000001c8947 */ /* 0x002fea0003800000 */
[----:B------:R-:W-:-:S04]  /*ece0*/  MOV R2, R4 ;  /* 0x0000000400027202 */ /* 0x000fc80000000f00 */
[----:B------:R-:W-:-:S07]  /*ecf0*/  MOV R6, R2 ;  /* 0x0000000200067202 */ /* 0x000fce0000000f00 */
.L_x_3373:
[----:B------:R-:W0:Y:S02]  /*ed00*/  LDS R2, [R6+0x4] ;  /* 0x0000040006027984 */ /* 0x000e240000000800 */
[----:B0-----:R-:W-:-:S05]  /*ed10*/  HFMA2 R3, R2, 1, 1, R10 ;  /* 0x3c003c0002037831 */ /* 0x001fca000000000a */
[----:B------:R-:W0:Y:S02]  /*ed20*/  ATOMS.CAST.SPIN P0, [R6+0x4], R2, R3 ;  /* 0x000004020600758d */ /* 0x000e240001800003 */
[----:B0-----:R-:W-:Y:S05]  /*ed30*/  @!P0 BRA `(.L_x_3373) ;  /* 0xfffffffc00f08947 */ /* 0x001fea000383ffff */
[----:B------:R-:W-:Y:S05]  /*ed40*/  BRA `(.L_x_3371) ;  /* 0x00000000000c7947 */ /* 0x000fea0003800000 */
.L_x_3372:
[----:B------:R-:W0:Y:S02]  /*ed50*/  LD.E R2, desc[UR8][R4.64+0x4] ;  /* 0x0000040804027980 */ /* 0x000e24000c101900 */
[----:B0-----:R-:W-:-:S05]  /*ed60*/  IADD3 R3, PT, PT, R10, R2, RZ ;  /* 0x000000020a037210 */ /* 0x001fca0007ffe0ff */
[----:B------:R1:W-:Y:S02]  /*ed70*/  ST.E desc[UR8][R4.64+0x4], R3 ;  /* 0x0000040304007985 */ /* 0x0003e4000c101908 */
.L_x_3371:
[----:B------:R-:W-:Y:S05]  /*ed80*/  BSYNC.RECONVERGENT B0 ;  /* 0x0000000000007941 */ /* 0x000fea0003800200 */
.L_x_3370:
        /* <DEDUP_REMOVED lines=10> */
.L_x_3377:
[----:B------:R-:W0:Y:S02]  /*ee30*/  LDS R2, [R0] ;  /* 0x0000000000027984 */ /* 0x000e240000000800 */
[----:B0-----:R-:W-:-:S05]  /*ee40*/  HADD2 R3, R2, R8 ;  /* 0x0000000802037230 */ /* 0x001fca0000000000 */
[----:B------:R-:W0:Y:S02]  /*ee50*/  ATOMS.CAST.SPIN P0, [R0], R2, R3 ;  /* 0x000000020000758d */ /* 0x000e240001800003 */
[----:B0-----:R-:W-:Y:S05]  /*ee60*/  @!P0 BRA `(.L_x_3377) ;  /* 0xfffffffc00f08947 */ /* 0x001fea000383ffff */
[----:B------:R-:W-:Y:S05]  /*ee70*/  BRA `(.L_x_3375) ;  /* 0x00000000000c7947 */ /* 0x000fea0003800000 */
.L_x_3376:
[----:B------:R-:W2:Y:S02]  /*ee80*/  LD.E R0, desc[UR8][R4.64] ;  /* 0x0000000804007980 */ /* 0x000ea4000c101900 */
[----:B--2---:R-:W-:-:S05]  /*ee90*/  IADD3 R3, PT, PT, R8, R0, RZ ;  /* 0x0000000008037210 */ /* 0x004fca0007ffe0ff */
[----:B------:R0:W-:Y:S02]  /*eea0*/  ST.E desc[UR8][R4.64], R3 ;  /* 0x0000000304007985 */ /* 0x0001e4000c101908 */
.L_x_3375:
[----:B------:R-:W-:Y:S05]  /*eeb0*/  BSYNC.RECONVERGENT B0 ;  /* 0x0000000000007941 */ /* 0x000fea0003800200 */
.L_x_3374:
[----:B------:R1:W-:Y:S02]  /*eec0*/  ATOM.E.ADD.F16x2.RN.STRONG.GPU P0, RZ, desc[UR8][R4.64+0x4], R9 ;  /* 0x8000040904ff79a2 */ /* 0x0003e4000c10e108 */
[----:B-1----:R-:W-:Y:S05]  /*eed0*/  @P0 EXIT ;  /* 0x000000000000094d */ /* 0x002fea0003800000 */
[----:B------:R-:W1:Y:S02]  /*eee0*/  QSPC.E.S P0, RZ, [R4+0x4] ;  /* 0x0000040004ff73aa */ /* 0x000e640000000500 */
[----:B-1----:R-:W-:Y:S05]  /*eef0*/  @!P0 BRA `(.L_x_3378) ;  /* 0x00000000001c8947 */ /* 0x002fea0003800000 */
[----:B------:R-:W-:-:S04]  /*ef00*/  MOV R2, R4 ;  /* 0x0000000400027202 */ /* 0x000fc80000000f00 */
[----:B------:R-:W-:-:S07]  /*ef10*/  MOV R0, R2 ;  /* 0x0000000200007202 */ /* 0x000fce0000000f00 */
.L_x_3379:
[----:B------:R-:W0:Y:S02]  /*ef20*/  LDS R2, [R0+0x4] ;  /* 0x0000040000027984 */ /* 0x000e240000000800 */
[----:B0-----:R-:W-:-:S05]  /*ef30*/  HFMA2 R3, R2, 1, 1, R9 ;  /* 0x3c003c0002037831 */ /* 0x001fca0000000009 */
[----:B------:R-:W0:Y:S02]  /*ef40*/  ATOMS.CAST.SPIN P0, [R0+0x4], R2, R3 ;  /* 0x000004020000758d */ /* 0x000e240001800003 */
[----:B0-----:R-:W-:Y:S05]  /*ef50*/  @!P0 BRA `(.L_x_3379) ;  /* 0xfffffffc00f08947 */ /* 0x001fea000383ffff */
[----:B------:R-:W-:Y:S05]  /*ef60*/  EXIT ;  /* 0x000000000000794d */ /* 0x000fea0003800000 */
.L_x_3378:
[----:B------:R-:W0:Y:S02]  /*ef70*/  LD.E R0, desc[UR8][R4.64+0x4] ;  /* 0x0000040804007980 */ /* 0x000e24000c101900 */
[----:B0-----:R-:W-:-:S05]  /*ef80*/  IADD3 R3, PT, PT, R9, R0, RZ ;  /* 0x0000000009037210 */ /* 0x001fca0007ffe0ff */
[----:B------:R-:W-:Y:S01]  /*ef90*/  ST.E desc[UR8][R4.64+0x4], R3 ;  /* 0x0000040304007985 */ /* 0x000fe2000c101908 */
[----:B------:R-:W-:Y:S05]  /*efa0*/  EXIT ;  /* 0x000000000000794d */ /* 0x000fea0003800000 */
.L_x_3380:
        /* <DEDUP_REMOVED lines=13> */
.L_x_4525:


//--------------------- .text._Z23gemm_half_q_half_kernelILi2ELi160ELb0ELb0ELi32EEvPK6__halfPKjS4_S2_PS0_iiiiPKtS7_iiiiiibS2_i --------------------------
	.section	.text._Z23gemm_half_q_half_kernelILi2ELi160ELb0ELb0ELi32EEvPK6__halfPKjS4_S2_PS0_iiiiPKtS7_iiiiiibS2_i,"ax",@progbits
	.align	128
        .global         _Z23gemm_half_q_half_kernelILi2ELi160ELb0ELb0ELi32EEvPK6__halfPKjS4_S2_PS0_iiiiPKtS7_iiiiiibS2_i
        .type           _Z23gemm_half_q_half_kernelILi2ELi160ELb0ELb0ELi32EEvPK6__halfPKjS4_S2_PS0_iiiiPKtS7_iiiiiibS2_i,@function
        .size           _Z23gemm_half_q_half_kernelILi2ELi160ELb0ELb0ELi32EEvPK6__halfPKjS4_S2_PS0_iiiiPKtS7_iiiiiibS2_i,(.L_x_4526 - _Z23gemm_half_q_half_kernelILi2ELi160ELb0ELb0ELi32EEvPK6__halfPKjS4_S2_PS0_iiiiPKtS7_iiiiiibS2_i)
        .other          _Z23gemm_half_q_half_kernelILi2ELi160ELb0ELb0ELi32EEvPK6__halfPKjS4_S2_PS0_iiiiPKtS7_iiiiiibS2_i,@"STO_CUDA_ENTRY STV_DEFAULT"
_Z23gemm_half_q_half_kernelILi2ELi160ELb0ELb0ELi32EEvPK6__halfPKjS4_S2_PS0_iiiiPKtS7_iiiiiibS2_i:
.text._Z23gemm_half_q_half_kernelILi2ELi160ELb0ELb0ELi32EEvPK6__halfPKjS4_S2_PS0_iiiiPKtS7_iiiiiibS2_i:
        /* <DEDUP_REMOVED lines=43> */
[----:B------:R-:W-:Y:S01]  /*02b0*/  IMAD.IADD R11, R11, 0x1, R3 ;  /* 0x000000010b0b7824 */ /* 0x000fe200078e0203 */
[----:B0-----:R-:W-:-:S11]  /*02c0*/  IADD3 R7, PT, PT, R7, 0x40, RZ ;  /* 0x0000004007077810 */ /* 0x001fd60007ffe0ff */
[----:B------:R-:W-:Y:S05]  /*02d0*/  @P0 BRA `(.L_x_3384) ;  /* 0x0000000000ec0947 */ /* 0x000fea0003800000 */
[----:B------:R-:W-:Y:S02]  /*02e0*/  IADD3 R8, PT, PT, RZ, -R10, RZ ;  /* 0x8000000aff087210 */ /* 0x000fe40007ffe0ff */
[----:B------:R-:W-:Y:S02]  /*02f0*/  PLOP3.LUT P0, PT, PT, PT, PT, 0x80, 0x8 ;  /* 0x000000000008781c */ /* 0x000fe40003f0f070 */
[----:B------:R-:W-:-:S13]  /*0300*/  ISETP.GT.AND P2, PT, R8, 0x3, PT ;  /* 0x000000030800780c */ /* 0x000fda0003f44270 */
[----:B------:R-:W-:Y:S05]  /*0310*/  @!P2 BRA `(.L_x_3385) ;  /* 0x000000000084a947 */ /* 0x000fea0003800000 */
[----:B------:R-:W-:-:S13]  /*0320*/  PLOP3.LUT P0, PT, PT, PT, PT, 0x8, 0x80 ;  /* 0x000000000080781c */ /* 0x000fda0003f0e170 */
.L_x_3386:
        /* <DEDUP_REMOVED lines=32> */
.L_x_3385:
        /* <DEDUP_REMOVED lines=20> */
.L_x_3387:
[----:B------:R-:W-:-:S13]  /*0670*/  ISETP.EQ.AND P2, PT, R10, RZ, PT ;  /* 0x000000ff0a00720c */ /* 0x000fda0003f42270 */
[----:B------:R-:W-:Y:S05]  /*0680*/  @!P0 BRA P2, `(.L_x_3382) ;  /* 0x00000004007c8947 */ /* 0x000fea0001000000 */
.L_x_3384:
        /* <DEDUP_REMOVED lines=12> */
.L_x_3383:
        /* <DEDUP_REMOVED lines=17> */
.L_x_3390:
[----:B-----5:R-:W-:Y:S02]  /*0860*/  IADD3 R9, P2, PT, R6, R11, RZ ;  /* 0x0000000b06097210 */ /* 0x020fe40007f5e0ff */
[CC--:B------:R-:W-:Y:S02]  /*0870*/  IADD3 R12, PT, PT, R11.reuse, R3.reuse, RZ ;  /* 0x000000030b0c7210 */ /* 0x0c0fe40007ffe0ff */
[----:B------:R-:W-:Y:S02]  /*0880*/  LEA.HI.X.SX32 R14, R11, RZ, 0x1, P2 ;  /* 0x000000ff0b0e7211 */ /* 0x000fe400010f0eff */
[----:B------:R-:W-:Y:S02]  /*0890*/  IADD3 R11, PT, PT, R12, R3, RZ ;  /* 0x000000030c0b7210 */ /* 0x000fe40007ffe0ff */
[----:B0-----:R-:W-:Y:S02]  /*08a0*/  LEA R8, P2, R9, UR12, 0x1 ;  /* 0x0000000c09087c11 */ /* 0x001fe4000f8408ff */
[----:B------:R-:W-:Y:S01]  /*08b0*/  IADD3 R13, P3, PT, R6, R12, RZ ;  /* 0x0000000c060d7210 */ /* 0x000fe20007f7e0ff */
[----:B------:R-:W-:Y:S01]  /*08c0*/  IMAD.IADD R17, R11, 0x1, R3 ;  /* 0x000000010b117824 */ /* 0x000fe200078e0203 */
[----:B------:R-:W-:-:S02]  /*08d0*/  LEA.HI.X R9, R9, UR13, R14, 0x1, P2 ;  /* 0x0000000d09097c11 */ /* 0x000fc400090f0c0e */
[----:B------:R-:W-:Y:S02]  /*08e0*/  LEA.HI.X.SX32 R18, R12, RZ, 0x1, P3 ;  /* 0x000000ff0c127211 */ /* 0x000fe400018f0eff */
[C---:B------:R-:W-:Y:S01]  /*08f0*/  LEA R12, P2, R13.reuse, UR12, 0x1 ;  /* 0x0000000c0d0c7c11 */ /* 0x040fe2000f8408ff */
        /* <DEDUP_REMOVED lines=22> */
.L_x_3389:
        /* <DEDUP_REMOVED lines=15> */
[----:B------:R-:W-:Y:S01]  /*0b50*/  PLOP3.LUT P0, PT, PT, PT, PT, 0x8, 0x80 ;  /* 0x000000000080781c */ /* 0x000fe20003f0e170 */
[----:B------:R-:W-:Y:S01]  /*0b60*/  IMAD.IADD R11, R14, 0x1, R3 ;  /* 0x000000010e0b7824 */ /* 0x000fe200078e0203 */
[----:B------:R-:W-:Y:S01]  /*0b70*/  IADD3 R10, PT, PT, R10, 0x2, RZ ;  /* 0x000000020a0a7810 */ /* 0x000fe20007ffe0ff */
[----:B--2---:R-:W-:Y:S04]  /*0b80*/  STS.U16 [R7], R8 ;  /* 0x0000000807007388 */ /* 0x004fe80000000400 */
[----:B---3--:R0:W-:Y:S02]  /*0b90*/  STS.U16 [R7+0x40], R12 ;  /* 0x0000400c07007388 */ /* 0x0081e40000000400 */
[----:B0-----:R-:W-:-:S07]  /*0ba0*/  IADD3 R7, PT, PT, R7, 0x80, RZ ;  /* 0x0000008007077810 */ /* 0x001fce0007ffe0ff */
.L_x_3391:
[----:B------:R-:W-:-:S13]  /*0bb0*/  ISETP.NE.OR P0, PT, R10, RZ, P0 ;  /* 0x000000ff0a00720c */ /* 0x000fda0000705670 */
[----:B------:R-:W-:Y:S05]  /*0bc0*/  @!P0 BRA `(.L_x_3382) ;  /* 0x00000000002c8947 */ /* 0x000fea0003800000 */
.L_x_3388:
        /* <DEDUP_REMOVED lines=11> */
.L_x_3382:
[----:B------:R-:W-:Y:S05]  /*0c80*/  BSYNC.RECONVERGENT B0 ;  /* 0x0000000000007941 */ /* 0x000fea0003800200 */
.L_x_3381:
        /* <DEDUP_REMOVED lines=21> */
[----:B------:R-:W1:Y:S01]  /*0de0*/  LDC.64 R14, c[0x0][0x3a0] ;  /* 0x0000e800ff0e7b82 */ /* 0x000e620000000a00 */
[----:B------:R-:W-:-:S13]  /*0df0*/  PLOP3.LUT P0, PT, PT, PT, PT, 0x8, 0x80 ;  /* 0x000000000080781c */ /* 0x000fda0003f0e170 */
.L_x_3395:
[CC--:B0-2---:R-:W-:Y:S01]  /*0e00*/  IADD3 R8, PT, PT, R4.reuse, R29.reuse, RZ ;  /* 0x0000001d04087210 */ /* 0x0c5fe20007ffe0ff */
[--C-:B-1----:R-:W-:Y:S01]  /*0e10*/  IMAD.WIDE R6, R4, 0x2, R14.reuse ;  /* 0x0000000204067825 */ /* 0x102fe200078e020e */
        /* <DEDUP_REMOVED lines=13> */
.L_x_3394:
[----:B--2---:R-:W-:-:S05]  /*0ef0*/  IMAD.MOV R6, RZ, RZ, -R17 ;  /* 0x000000ffff067224 */ /* 0x004fca00078e0a11 */
        /* <DEDUP_REMOVED lines=11> */
.L_x_3396:
[----:B------:R-:W-:-:S13]  /*0fb0*/  ISETP.NE.OR P0, PT, R17, RZ, P0 ;  /* 0x000000ff1100720c */ /* 0x000fda0000705670 */
[----:B------:R-:W-:Y:S05]  /*0fc0*/  @!P0 BRA `(.L_x_3392) ;  /* 0x00000000001c8947 */ /* 0x000fea0003800000 */
.L_x_3393:
[----:B01----:R-:W0:Y:S02]  /*0fd0*/  LDC.64 R6, c[0x0][0x3a0] ;  /* 0x0000e800ff067b82 */ /* 0x003e240000000a00 */
.L_x_3397:
[C---:B0-----:R-:W-:Y:S01]  /*0fe0*/  IMAD.WIDE R8, R4.reuse, 0x2, R6 ;  /* 0x0000000204087825 */ /* 0x041fe200078e0206 */
[----:B------:R-:W-:Y:S02]  /*0ff0*/  IADD3 R17, PT, PT, R17, 0x1, RZ ;  /* 0x0000000111117810 */ /* 0x000fe40007ffe0ff */
[----:B------:R-:W-:Y:S02]  /*1000*/  IADD3 R4, PT, PT, R4, R29, RZ ;  /* 0x0000001d04047210 */ /* 0x000fe40007ffe0ff */
[----:B------:R2:W-:Y:S01]  /*1010*/  STG.E.64 desc[UR8][R8.64], RZ ;  /* 0x000000ff08007986 */ /* 0x0005e2000c101b08 */
[----:B------:R-:W-:-:S13]  /*1020*/  ISETP.NE.AND P0, PT, R17, RZ, PT ;  /* 0x000000ff1100720c */ /* 0x000fda0003f05270 */
[----:B--2---:R-:W-:Y:S05]  /*1030*/  @P0 BRA `(.L_x_3397) ;  /* 0xfffffffc00e80947 */ /* 0x004fea000383ffff */
.L_x_3392:
[----:B------:R-:W2:Y:S01]  /*1040*/  LDCU UR6, c[0x0][0x3c8] ;  /* 0x00007900ff0677ac */ /* 0x000ea20008000800 */
[----:B------:R-:W-:Y:S01]  /*1050*/  BAR.SYNC.DEFER_BLOCKING 0x0 ;  /* 0x0000000000007b1d */ /* 0x000fe20000010000 */
[----:B------:R-:W-:-:S05]  /*1060*/  ISETP.GE.AND P0, PT, R30, R3, PT ;  /* 0x000000031e00720c */ /* 0x000fca0003f06270 */
[----:B------:R-:W3:Y:S01]  /*1070*/  LDCU UR12, c[0x0][0x3cc] ;  /* 0x00007980ff0c77ac */ /* 0x000ee20008000800 */
[----:B------:R-:W4:Y:S01]  /*1080*/  LDCU UR5, c[0x0][0x3d0] ;  /* 0x00007a00ff0577ac */ /* 0x000f220008000800 */
[----:B------:R-:W0:Y:S01]  /*1090*/  LDCU UR10, c[0x0][0x3d4] ;  /* 0x00007a80ff0a77ac */ /* 0x000e220008000800 */
[----:B--2---:R-:W-:Y:S01]  /*10a0*/  VIMNMX R4, PT, PT, R30, UR6, PT ;  /* 0x000000061e047c48 */ /* 0x004fe2000bfe0100 */
[----:B------:R-:W2:Y:S04]  /*10b0*/  LDCU UR11, c[0x0][0x3d8] ;  /* 0x00007b00ff0b77ac */ /* 0x000ea80008000800 */
[----:B------:R-:W-:Y:S05]  /*10c0*/  @P0 BRA `(.L_x_3398) ;  /* 0x0000000000d40947 */ /* 0x000fea0003800000 */
[----:B01----:R-:W0:Y:S01]  /*10d0*/  LDC.64 R8, c[0x0][0x3b8] ;  /* 0x0000ee00ff087b82 */ /* 0x003e220000000a00 */
[----:B------:R-:W-:-:S05]  /*10e0*/  SHF.L.U32 R7, R2, 0x6, RZ ;  /* 0x0000000602077819 */ /* 0x000fca00000006ff */
[----:B0-----:R-:W-:-:S05]  /*10f0*/  IMAD.WIDE.U32 R6, R7, 0x2, R8 ;  /* 0x0000000207067825 */ /* 0x001fca00078e0008 */
[----:B------:R0:W5:Y:S01]  /*1100*/  LDG.E.U16.CONSTANT R2, desc[UR8][R6.64] ;  /* 0x0000000806027981 */ /* 0x000162000c1e9500 */
[----:B------:R-:W-:Y:S01]  /*1110*/  SHF.R.S32.HI R13, RZ, 0x1f, R0 ;  /* 0x0000001fff0d7819 */ /* 0x000fe20000011400 */
[----:B------:R-:W-:Y:S01]  /*1120*/  IMAD.SHL.U32 R11, R5, 0x10, RZ ;  /* 0x00000010050b7824 */ /* 0x000fe200078e00ff */
[----:B------:R-:W-:Y:S01]  /*1130*/  MOV R10, R30 ;  /* 0x0000001e000a7202 */ /* 0x000fe20000000f00 */
[----:B------:R-:W-:Y:S01]  /*1140*/  UMOV UR4, URZ ;  /* 0x000000ff00047c82 */ /* 0x000fe20008000000 */
[----:B------:R-:W-:Y:S02]  /*1150*/  LEA.HI R12, R13, R0, RZ, 0x3 ;  /* 0x000000000d0c7211 */ /* 0x000fe400078f18ff */
[----:B------:R-:W-:Y:S02]  /*1160*/  LOP3.LUT R11, R11, 0x10, RZ, 0xc0, !PT ;  /* 0x000000100b0b7812 */ /* 0x000fe400078ec0ff */
[----:B------:R-:W-:-:S07]  /*1170*/  SHF.R.S32.HI R12, RZ, 0x3, R12 ;  /* 0x00000003ff0c7819 */ /* 0x000fce000001140c */
.L_x_3399:
[----:B0-----:R-:W0:Y:S01]  /*1180*/  LDC.64 R6, c[0x0][0x390] ;  /* 0x0000e400ff067b82 */ /* 0x001e220000000a00 */
[----:B-----5:R-:W-:-:S05]  /*1190*/  IADD3 R5, PT, PT, R2, UR4, RZ ;  /* 0x0000000402057c10 */ /* 0x020fca000fffe0ff */
[----:B------:R-:W-:-:S05]  /*11a0*/  IMAD R13, R5, R29, RZ ;  /* 0x0000001d050d7224 */ /* 0x000fca00078e02ff */
[----:B------:R-:W-:-:S04]  /*11b0*/  SHF.R.S32.HI R14, RZ, 0x1f, R13 ;  /* 0x0000001fff0e7819 */ /* 0x000fc8000001140d */
[----:B------:R-:W-:Y:S02]  /*11c0*/  LEA.HI R13, R14, R13, RZ, 0x3 ;  /* 0x0000000d0e0d7211 */ /* 0x000fe400078f18ff */
[----:B------:R-:W1:Y:S02]  /*11d0*/  LDC.64 R14, c[0x0][0x398] ;  /* 0x0000e600ff0e7b82 */ /* 0x000e640000000a00 */
[----:B------:R-:W-:-:S05]  /*11e0*/  LEA.HI.SX32 R13, R13, R12, 0x1d ;  /* 0x0000000c0d0d7211 */ /* 0x000fca00078feaff */
[----:B0-----:R-:W-:-:S06]  /*11f0*/  IMAD.WIDE R6, R13, 0x4, R6 ;  /* 0x000000040d067825 */ /* 0x001fcc00078e0206 */
[----:B------:R-:W2:Y:S01]  /*1200*/  LDG.E.CONSTANT R6, desc[UR8][R6.64] ;  /* 0x0000000806067981 */ /* 0x000ea2000c1e9900 */
[----:B------:R-:W-:-:S05]  /*1210*/  SHF.L.U32 R19, R10, 0x1, RZ ;  /* 0x000000010a137819 */ /* 0x000fca00000006ff */
[----:B------:R-:W-:-:S06]  /*1220*/  IMAD.WIDE.U32 R18, R19, 0x2, R8 ;  /* 0x0000000213127825 */ /* 0x000fcc00078e0008 */
[----:B------:R-:W3:Y:S01]  /*1230*/  LDG.E.U16.CONSTANT R19, desc[UR8][R18.64+0x2] ;  /* 0x0000020812137981 */ /* 0x000ee2000c1e9500 */
[----:B-1----:R-:W-:-:S06]  /*1240*/  IMAD.WIDE.U32 R14, R5, 0x2, R14 ;  /* 0x00000002050e7825 */ /* 0x002fcc00078e000e */
[----:B------:R0:W4:Y:S01]  /*1250*/  LDG.E.U16.CONSTANT R14, desc[UR8][R14.64] ;  /* 0x000000080e0e7981 */ /* 0x000122000c1e9500 */
[----:B------:R-:W-:Y:S01]  /*1260*/  UIADD3 UR4, UPT, UPT, UR4, 0x1, URZ ;  /* 0x0000000104047890 */ /* 0x000fe2000fffe0ff */
[----:B--2---:R-:W-:-:S04]  /*1270*/  SHF.R.U32.HI R5, RZ, R11, R6 ;  /* 0x0000000bff057219 */ /* 0x004fc80000011606 */
[----:B------:R-:W-:Y:S02]  /*1280*/  LOP3.LUT R13, R5, 0xf, RZ, 0xc0, !PT ;  /* 0x0000000f050d7812 */ /* 0x000fe400078ec0ff */
[--C-:B------:R-:W-:Y:S02]  /*1290*/  SHF.R.U32.HI R17, RZ, 0x4, R5.reuse ;  /* 0x00000004ff117819 */ /* 0x100fe40000011605 */
[----:B------:R-:W-:Y:S01]  /*12a0*/  SHF.R.U32.HI R6, RZ, 0x8, R5 ;  /* 0x00000008ff067819 */ /* 0x000fe20000011605 */
[----:B------:R-:W-:Y:S01]  /*12b0*/  IMAD R20, R13, R13, R13 ;  /* 0x0000000d0d147224 */ /* 0x000fe200078e020d */
[----:B------:R-:W-:Y:S02]  /*12c0*/  LOP3.LUT R17, R17, 0xf, RZ, 0xc0, !PT ;  /* 0x0000000f11117812 */ /* 0x000fe400078ec0ff */
[----:B------:R-:W-:Y:S02]  /*12d0*/  LOP3.LUT R6, R6, 0xf, RZ, 0xc0, !PT ;  /* 0x0000000f06067812 */ /* 0x000fe400078ec0ff */
[----:B------:R-:W-:-:S02]  /*12e0*/  SHF.R.U32.HI R5, RZ, 0xc, R5 ;  /* 0x0000000cff057819 */ /* 0x000fc40000011605 */
[----:B------:R-:W-:Y:S01]  /*12f0*/  IADD3 R13, PT, PT, R13, 0x1, R20 ;  /* 0x000000010d0d7810 */ /* 0x000fe20007ffe014 */
[----:B------:R-:W-:Y:S01]  /*1300*/  IMAD R20, R17, R17, R17 ;  /* 0x0000001111147224 */ /* 0x000fe200078e0211 */
[----:B------:R-:W-:Y:S01]  /*1310*/  LOP3.LUT R5, R5, 0xf, RZ, 0xc0, !PT ;  /* 0x0000000f05057812 */ /* 0x000fe200078ec0ff */
[C---:B------:R-:W-:Y:S01]  /*1320*/  IMAD R7, R6.reuse, R6, R6 ;  /* 0x0000000606077224 */ /* 0x040fe200078e0206 */
[----:B---3--:R-:W-:Y:S02]  /*1330*/  IADD3 R10, PT, PT, R19, R10, RZ ;  /* 0x0000000a130a7210 */ /* 0x008fe40007ffe0ff */
[----:B------:R-:W-:Y:S01]  /*1340*/  IADD3 R20, PT, PT, R17, 0x1, R20 ;  /* 0x0000000111147810 */ /* 0x000fe20007ffe014 */
[----:B------:R-:W4:Y:S01]  /*1350*/  I2F.F16 R13, R13 ;  /* 0x0000000d000d7306 */ /* 0x000f220000200c00 */
[----:B------:R-:W-:Y:S01]  /*1360*/  IADD3 R17, PT, PT, R6, 0x1, R7 ;  /* 0x0000000106117810 */ /* 0x000fe20007ffe007 */
[----:B------:R-:W-:Y:S01]  /*1370*/  IMAD R6, R5, R5, R5 ;  /* 0x0000000505067224 */ /* 0x000fe200078e0205 */
[----:B------:R-:W-:-:S04]  /*1380*/  ISETP.GE.AND P0, PT, R10, R33, PT ;  /* 0x000000210a00720c */ /* 0x000fc80003f06270 */
[----:B------:R-:W-:Y:S01]  /*1390*/  IADD3 R18, PT, PT, R5, 0x1, R6 ;  /* 0x0000000105127810 */ /* 0x000fe20007ffe006 */
        /* <DEDUP_REMOVED lines=8> */
.L_x_3398:
[C---:B------:R-:W-:Y:S02]  /*1420*/  ISETP.GT.AND P0, PT, R30.reuse, UR6, PT ;  /* 0x000000061e007c0c */ /* 0x040fe4000bf04270 */
[----:B------:R-:W-:Y:S02]  /*1430*/  CS2R R10, SRZ ;  /* 0x00000000000a7805 */ /* 0x000fe4000001ff00 */
[----:B-1----:R-:W-:Y:S01]  /*1440*/  SHF.R.S32.HI R9, RZ, 0x1f, R4 ;  /* 0x0000001fff097819 */ /* 0x002fe20000011404 */
[----:B------:R-:W-:Y:S01]  /*1450*/  IMAD.MOV.U32 R2, RZ, RZ, RZ ;  /* 0x000000ffff027224 */ /* 0x000fe200078e00ff */
[C---:B---3--:R-:W-:Y:S02]  /*1460*/  ISETP.GT.AND P2, PT, R30.reuse, UR12, PT ;  /* 0x0000000c1e007c0c */ /* 0x048fe4000bf44270 */
[----:B------:R-:W-:Y:S01]  /*1470*/  LEA.HI R9, R9, R4, RZ, 0x5 ;  /* 0x0000000409097211 */ /* 0x000fe200078f28ff */
[----:B------:R-:W-:Y:S01]  /*1480*/  HFMA2 R4, -RZ, RZ, 0, 0 ;  /* 0x00000000ff047431 */ /* 0x000fe200000001ff */
        /* <DEDUP_REMOVED lines=13> */
.L_x_3400:
        /* <DEDUP_REMOVED lines=8> */
.L_x_3401:
        /* <DEDUP_REMOVED lines=8> */
.L_x_3402:
        /* <DEDUP_REMOVED lines=8> */
.L_x_3403:
[----:B------:R-:W-:Y:S05]  /*16e0*/  @!P5 BRA `(.L_x_3404) ;  /* 0x00000000001cd947 */ /* 0x000fea0003800000 */
[----:B------:R-:W0:Y:S02]  /*16f0*/  LDC R9, c[0x0][0x3dc] ;  /* 0x0000f700ff097b82 */ /* 0x000e240000000800 */
[----:B0-----:R-:W-:-:S04]  /*1700*/  VIMNMX R8, PT, PT, R30, R9, PT ;  /* 0x000000091e087248 */ /* 0x001fc80003fe0100 */
[----:B------:R-:W-:-:S04]  /*1710*/  IADD3 R8, PT, PT, R8, -UR11, RZ ;  /* 0x8000000b08087c10 */ /* 0x000fc8000fffe0ff */
[----:B------:R-:W-:-:S04]  /*1720*/  SHF.R.S32.HI R9, RZ, 0x1f, R8 ;  /* 0x0000001fff097819 */ /* 0x000fc80000011408 */
[----:B------:R-:W-:-:S04]  /*1730*/  LEA.HI R9, R9, R8, RZ, 0x5 ;  /* 0x0000000809097211 */ /* 0x000fc800078f28ff */
[----:B------:R-:W-:-:S05]  /*1740*/  SHF.R.S32.HI R9, RZ, 0x5, R9 ;  /* 0x00000005ff097819 */ /* 0x000fca0000011409 */
[----:B------:R-:W-:-:S07]  /*1750*/  IMAD.SHL.U32 R13, R9, 0x2, RZ ;  /* 0x00000002090d7824 */ /* 0x000fce00078e00ff */
.L_x_3404:
[----:B------:R-:W-:Y:S01]  /*1760*/  LEA R2, R15, R2, 0x3 ;  /* 0x000000020f027211 */ /* 0x000fe200078e18ff */
[----:B------:R-:W0:Y:S01]  /*1770*/  S2UR UR5, SR_CgaCtaId ;  /* 0x00000000000579c3 */ /* 0x000e220000008800 */
[----:B------:R-:W1:Y:S01]  /*1780*/  LDCU.64 UR10, c[0x0][0x388] ;  /* 0x00007100ff0a77ac */ /* 0x000e620008000a00 */
[----:B------:R-:W-:Y:S02]  /*1790*/  VIMNMX R3, PT, PT, R3, UR6, PT ;  /* 0x0000000603037c48 */ /* 0x000fe4000bfe0100 */
[----:B------:R-:W-:Y:S01]  /*17a0*/  IADD3 R2, PT, PT, R11, R2, R4 ;  /* 0x000000020b027210 */ /* 0x000fe20007ffe004 */
[----:B------:R-:W-:Y:S01]  /*17b0*/  UMOV UR4, 0x400 ;  /* 0x0000040000047882 */ /* 0x000fe20000000000 */
[----:B------:R-:W-:Y:S02]  /*17c0*/  PRMT R4, RZ, 0x5410, RZ ;  /* 0x00005410ff047816 */ /* 0x000fe400000000ff */
[----:B------:R-:W-:-:S05]  /*17d0*/  IADD3 R2, PT, PT, R13, R2, R10 ;  /* 0x000000020d027210 */ /* 0x000fca0007ffe00a */
        /* <DEDUP_REMOVED lines=12> */
[----:B------:R-:W-:Y:S05]  /*18a0*/  @!P0 BRA `(.L_x_3405) ;  /* 0x0000004000108947 */ /* 0x000fea0003800000 */
[----:B------:R-:W-:Y:S01]  /*18b0*/  IMAD.WIDE R20, R29, 0x4, R56 ;  /* 0x000000041d147825 */ /* 0x000fe200078e0238 */
        /* <DEDUP_REMOVED lines=16> */
[----:B------:R-:W-:Y:S01]  /*19c0*/  LOP3.LUT R21, R14, 0xff, RZ, 0xc0, !PT ;  /* 0x000000ff0e157812 */ /* 0x000fe200078ec0ff */
[----:B------:R-:W-:Y:S01]  /*19d0*/  HADD2.F32 R53, -RZ, R28.H0_H0 ;  /* 0x2000001cff357230 */ /* 0x000fe20000004100 */
[----:B------:R-:W-:Y:S02]  /*19e0*/  IADD3 R41, PT, PT, R2, -0x80, RZ ;  /* 0xffffff8002297810 */ /* 0x000fe40007ffe0ff */
[----:B------:R-:W-:Y:S02]  /*19f0*/  LOP3.LUT R2, R11, 0xff, RZ, 0xc0, !PT ;  /* 0x000000ff0b027812 */ /* 0x000fe400078ec0ff */
[----:B------:R-:W-:Y:S01]  /*1a00*/  IADD3 R35, PT, PT, R21, -0x80, RZ ;  /* 0xffffff8015237810 */ /* 0x000fe20007ffe0ff */
[----:B------:R1:W-:Y:S01]  /*1a10*/  I2F.F16 R4, R24 ;  /* 0x0000001800047306 */ /* 0x0003e20000200c00 */
[----:B0-----:R-:W-:-:S02]  /*1a20*/  LOP3.LUT R20, R13, 0xff, RZ, 0xc0, !PT ;  /* 0x000000ff0d147812 */ /* 0x001fc400078ec0ff */
[----:B------:R-:W-:Y:S02]  /*1a30*/  IADD3 R17, PT, PT, R2, -0x80, RZ ;  /* 0xffffff8002117810 */ /* 0x000fe40007ffe0ff */
[----:B------:R-:W-:Y:S01]  /*1a40*/  LOP3.LUT R21, R15, 0xff, RZ, 0xc0, !PT ;  /* 0x000000ff0f157812 */ /* 0x000fe200078ec0ff */
[----:B------:R-:W-:Y:S01]  /*1a50*/  VIADD R20, R20, 0xffffff80 ;  /* 0xffffff8014147836 */ /* 0x000fe20000000000 */
[----:B------:R-:W-:Y:S01]  /*1a60*/  LOP3.LUT R2, R8, 0xff, RZ, 0xc0, !PT ;  /* 0x000000ff08027812 */ /* 0x000fe200078ec0ff */
[----:B------:R-:W-:Y:S01]  /*1a70*/  I2F.F16 R41, R41 ;  /* 0x0000002900297306 */ /* 0x000fe20000200c00 */
[----:B------:R-:W-:Y:S02]  /*1a80*/  IADD3 R34, PT, PT, R21, -0x80, RZ ;  /* 0xffffff8015227810 */ /* 0x000fe40007ffe0ff */
[----:B------:R-:W-:Y:S02]  /*1a90*/  IADD3 R2, PT, PT, R2, -0x80, RZ ;  /* 0xffffff8002027810 */ /* 0x000fe40007ffe0ff */
[----:B------:R-:W-:-:S02]  /*1aa0*/  LOP3.LUT R3, R10, 0xff, RZ, 0xc0, !PT ;  /* 0x000000ff0a037812 */ /* 0x000fc400078ec0ff */
[--C-:B-1----:R-:W-:Y:S01]  /*1ab0*/  SHF.R.U32.HI R24, RZ, 0x8, R10.reuse ;  /* 0x00000008ff187819 */ /* 0x102fe2000001160a */
[----:B------:R0:W1:Y:S01]  /*1ac0*/  I2F.F16 R36, R20 ;  /* 0x0000001400247306 */ /* 0x0000620000200c00 */
[----:B------:R-:W-:Y:S02]  /*1ad0*/  IADD3 R26, PT, PT, R3, -0x80, RZ ;  /* 0xffffff80031a7810 */ /* 0x000fe40007ffe0ff */
[----:B------:R-:W-:Y:S02]  /*1ae0*/  LOP3.LUT R3, R12, 0xff, RZ, 0xc0, !PT ;  /* 0x000000ff0c037812 */ /* 0x000fe400078ec0ff */
[----:B------:R-:W-:Y:S02]  /*1af0*/  LOP3.LUT R24, R24, 0xff, RZ, 0xc0, !PT ;  /* 0x000000ff18187812 */ /* 0x000fe400078ec0ff */
[----:B------:R-:W-:Y:S01]  /*1b00*/  IADD3 R3, PT, PT, R3, -0x80, RZ ;  /* 0xffffff8003037810 */ /* 0x000fe20007ffe0ff */
[----:B------:R2:W-:Y:S01]  /*1b10*/  I2F.F16 R40, R2 ;  /* 0x0000000200287306 */ /* 0x0005e20000200c00 */
[----:B0-----:R-:W0:Y:S01]  /*1b20*/  LDS.64 R20, [UR5] ;  /* 0x00000005ff147984 */ /* 0x001e220008000a00 */
[----:B------:R-:W-:Y:S01]  /*1b30*/  VIADD R24, R24, 0xffffff80 ;  /* 0xffffff8018187836 */ /* 0x000fe20000000000 */
[----:B------:R-:W-:-:S02]  /*1b40*/  SHF.R.U32.HI R10, RZ, 0x10, R10 ;  /* 0x00000010ff0a7819 */ /* 0x000fc4000001160a */
[----:B------:R-:W-:Y:S02]  /*1b50*/  SHF.R.U32.HI R46, RZ, 0x10, R12 ;  /* 0x00000010ff2e7819 */ /* 0x000fe4000001160c */
[----:B------:R-:W-:Y:S01]  /*1b60*/  LOP3.LUT R10, R10, 0xff, RZ, 0xc0, !PT ;  /* 0x000000ff0a0a7812 */ /* 0x000fe200078ec0ff */
[----:B------:R3:W4:Y:S01]  /*1b70*/  I2F.F16 R37, R3 ;  /* 0x0000000300257306 */ /* 0x0007220000200c00 */
[--C-:B--2---:R-:W-:Y:S01]  /*1b80*/  SHF.R.U32.HI R2, RZ, 0x8, R8.reuse ;  /* 0x00000008ff027819 */ /* 0x104fe20000011608 */
[----:B-1----:R-:W-:Y:S01]  /*1b90*/  HADD2.F32 R36, -RZ, R36.H0_H0 ;  /* 0x20000024ff247230 */ /* 0x002fe20000004100 */
[----:B------:R-:W-:Y:S02]  /*1ba0*/  SHF.R.U32.HI R8, RZ, 0x10, R8 ;  /* 0x00000010ff087819 */ /* 0x000fe40000011608 */
[----:B------:R-:W-:Y:S02]  /*1bb0*/  LOP3.LUT R2, R2, 0xff, RZ, 0xc0, !PT ;  /* 0x000000ff02027812 */ /* 0x000fe400078ec0ff */
[----:B------:R-:W-:Y:S01]  /*1bc0*/  LOP3.LUT R8, R8, 0xff, RZ, 0xc0, !PT ;  /* 0x000000ff08087812 */ /* 0x000fe200078ec0ff */
[----:B------:R-:W-:Y:S01]  /*1bd0*/  I2F.F16 R17, R17 ;  /* 0x0000001100117306 */ /* 0x000fe20000200c00 */
[----:B------:R-:W-:-:S02]  /*1be0*/  IADD3 R2, PT, PT, R2, -0x80, RZ ;  /* 0xffffff8002027810 */ /* 0x000fc40007ffe0ff */
[--C-:B---3--:R-:W-:Y:S02]  /*1bf0*/  SHF.R.U32.HI R3, RZ, 0x8, R9.reuse ;  /* 0x00000008ff037819 */ /* 0x108fe40000011609 */
[----:B------:R-:W-:Y:S02]  /*1c00*/  IADD3 R8, PT, PT, R8, -0x80, RZ ;  /* 0xffffff8008087810 */ /* 0x000fe40007ffe0ff */
[----:B------:R-:W-:Y:S01]  /*1c10*/  LOP3.LUT R3, R3, 0xff, RZ, 0xc0, !PT ;  /* 0x000000ff03037812 */ /* 0x000fe200078ec0ff */
[----:B------:R1:W-:Y:S01]  /*1c20*/  I2F.F16 R44, R2 ;  /* 0x00000002002c7306 */ /* 0x0003e20000200c00 */
[----:B------:R-:W-:Y:S01]  /*1c30*/  SHF.R.U32.HI R9, RZ, 0x10, R9 ;  /* 0x00000010ff097819 */ /* 0x000fe20000011609 */
[----:B----4-:R-:W-:Y:S01]  /*1c40*/  HADD2.F32 R37, -RZ, R37.H0_H0 ;  /* 0x20000025ff257230 */ /* 0x010fe20000004100 */
[----:B------:R-:W-:Y:S02]  /*1c50*/  IADD3 R3, PT, PT, R3, -0x80, RZ ;  /* 0xffffff8003037810 */ /* 0x000fe40007ffe0ff */
[----:B------:R-:W-:-:S02]  /*1c60*/  LOP3.LUT R9, R9, 0xff, RZ, 0xc0, !PT ;  /* 0x000000ff09097812 */ /* 0x000fc400078ec0ff */
[----:B------:R-:W-:Y:S01]  /*1c70*/  IADD3 R10, PT, PT, R10, -0x80, RZ ;  /* 0xffffff800a0a7810 */ /* 0x000fe20007ffe0ff */
[----:B------:R-:W-:Y:S01]  /*1c80*/  I2F.F16 R26, R26 ;  /* 0x0000001a001a7306 */ /* 0x000fe20000200c00 */
[--C-:B-1----:R-:W-:Y:S02]  /*1c90*/  SHF.R.U32.HI R2, RZ, 0x8, R11.reuse ;  /* 0x00000008ff027819 */ /* 0x102fe4000001160b */
[----:B------:R-:W-:Y:S02]  /*1ca0*/  SHF.R.U32.HI R11, RZ, 0x10, R11 ;  /* 0x00000010ff0b7819 */ /* 0x000fe4000001160b */
[----:B------:R-:W-:Y:S02]  /*1cb0*/  LOP3.LUT R2, R2, 0xff, RZ, 0xc0, !PT ;  /* 0x000000ff02027812 */ /* 0x000fe400078ec0ff */
[----:B------:R-:W-:Y:S01]  /*1cc0*/  IADD3 R9, PT, PT, R9, -0x80, RZ ;  /* 0xffffff8009097810 */ /* 0x000fe20007ffe0ff */
[----:B------:R1:W2:Y:S01]  /*1cd0*/  I2F.F16 R45, R3 ;  /* 0x00000003002d7306 */ /* 0x0002a20000200c00 */
[----:B------:R-:W-:Y:S01]  /*1ce0*/  IADD3 R49, PT, PT, R2, -0x80, RZ ;  /* 0xffffff8002317810 */ /* 0x000fe20007ffe0ff */
[--C-:B0-----:R-:W-:Y:S01]  /*1cf0*/  HADD2.F32 R39, -RZ, R21.reuse.H0_H0 ;  /* 0x20000015ff277230 */ /* 0x101fe20000004100 */
[----:B------:R-:W-:Y:S01]  /*1d00*/  LOP3.LUT R11, R11, 0xff, RZ, 0xc0, !PT ;  /* 0x000000ff0b0b7812 */ /* 0x000fe200078ec0ff */
[----:B------:R-:W-:Y:S01]  /*1d10*/  HADD2.F32 R38, -RZ, R21.H1_H1 ;  /* 0x30000015ff267230 */ /* 0x000fe20000004100 */
[----:B------:R-:W-:Y:S01]  /*1d20*/  LOP3.LUT R46, R46, 0xff, RZ, 0xc0, !PT ;  /* 0x000000ff2e2e7812 */ /* 0x000fe200078ec0ff */
[--C-:B------:R-:W-:Y:S01]  /*1d30*/  HADD2.F32 R2, -RZ, R20.reuse.H0_H0 ;  /* 0x20000014ff027230 */ /* 0x100fe20000004100 */
[----:B------:R-:W-:Y:S01]  /*1d40*/  ISETP.NE.AND P0, PT, R31, 0x1, PT ;  /* 0x000000011f00780c */ /* 0x000fe20003f05270 */
[----:B------:R0:W-:Y:S01]  /*1d50*/  I2F.F16 R47, R24 ;  /* 0x00000018002f7306 */ /* 0x0001e20000200c00 */
[----:B-1----:R-:W-:Y:S01]  /*1d60*/  HADD2.F32 R3, -RZ, R20.H1_H1 ;  /* 0x30000014ff037230 */ /* 0x002fe20000004100 */
[----:B------:R-:W-:Y:S01]  /*1d70*/  IADD3 R46, PT, PT, R46, -0x80, RZ ;  /* 0xffffff802e2e7810 */ /* 0x000fe20007ffe0ff */
[----:B--2---:R-:W-:-:S05]  /*1d80*/  HADD2.F32 R20, -RZ, R45.H0_H0 ;  /* 0x2000002dff147230 */ /* 0x004fca0000004100 */
[----:B------:R-:W1:Y:S01]  /*1d90*/  I2F.F16 R49, R49 ;  /* 0x0000003100317306 */ /* 0x000e620000200c00 */
[----:B0-----:R-:W-:Y:S01]  /*1da0*/  IADD3 R24, PT, PT, R11, -0x80, RZ ;  /* 0xffffff800b187810 */ /* 0x001fe20007ffe0ff */
[----:B------:R-:W-:-:S05]  /*1db0*/  HADD2.F32 R11, -RZ, R40.H0_H0 ;  /* 0x20000028ff0b7230 */ /* 0x000fca0000004100 */
[----:B------:R-:W-:Y:S01]  /*1dc0*/  FFMA.FTZ R45, R11, R2, RZ ;  /* 0x000000020b2d7223 */ /* 0x000fe200000100ff */
[----:B------:R0:W2:Y:S08]  /*1dd0*/  I2F.F16 R32, R8 ;  /* 0x0000000800207306 */ /* 0x0000b00000200c00 */
[----:B------:R3:W4:Y:S01]  /*1de0*/  I2F.F16 R30, R9 ;  /* 0x00000009001e7306 */ /* 0x0007220000200c00 */
[----:B0-----:R-:W-:Y:S01]  /*1df0*/  SHF.R.U32.HI R8, RZ, 0x8, R12 ;  /* 0x00000008ff087819 */ /* 0x001fe2000001160c */
[----:B-1----:R-:W-:-:S03]  /*1e00*/  HADD2.F32 R12, -RZ, R49.H0_H0 ;  /* 0x20000031ff0c7230 */ /* 0x002fc60000004100 */
[----:B------:R-:W-:Y:S01]  /*1e10*/  LOP3.LUT R8, R8, 0xff, RZ, 0xc0, !PT ;  /* 0x000000ff08087812 */ /* 0x000fe200078ec0ff */
[----:B--2---:R-:W-:Y:S02]  /*1e20*/  HADD2.F32 R32, -RZ, R32.H0_H0 ;  /* 0x20000020ff207230 */ /* 0x004fe40000004100 */
[----:B------:R0:W1:Y:S01]  /*1e30*/  I2F.F16 R25, R10 ;  /* 0x0000000a00197306 */ /* 0x0000620000200c00 */
[----:B------:R-:W-:Y:S01]  /*1e40*/  IADD3 R21, PT, PT, R8, -0x80, RZ ;  /* 0xffffff8008157810 */ /* 0x000fe20007ffe0ff */
[----:B---3--:R-:W-:Y:S02]  /*1e50*/  HADD2.F32 R9, -RZ, R17.H0_H0 ;  /* 0x20000011ff097230 */ /* 0x008fe40000004100 */
[----:B------:R-:W-:Y:S02]  /*1e60*/  HADD2.F32 R8, -RZ, R26.H0_H0 ;  /* 0x2000001aff087230 */ /* 0x000fe40000004100 */
[----:B------:R-:W-:Y:S02]  /*1e70*/  HADD2.F32 R26, -RZ, R44.H0_H0 ;  /* 0x2000002cff1a7230 */ /* 0x000fe40000004100 */
[----:B------:R-:W-:-:S02]  /*1e80*/  HADD2.F32 R17, -RZ, R47.H0_H0 ;  /* 0x2000002fff117230 */ /* 0x000fc40000004100 */
[C---:B------:R-:W-:Y:S01]  /*1e90*/  FFMA.FTZ R44, R2.reuse, R8, RZ ;  /* 0x00000008022c7223 */ /* 0x040fe200000100ff */
[----:B0-----:R-:W-:Y:S02]  /*1ea0*/  HADD2.F32 R10, -RZ, R41.H0_H0 ;  /* 0x20000029ff0a7230 */ /* 0x001fe40000004100 */
[----:B------:R-:W-:Y:S01]  /*1eb0*/  FFMA.FTZ R47, R2, R9, RZ ;  /* 0x00000009022f7223 */ /* 0x000fe200000100ff */
[----:B------:R0:W2:Y:S01]  /*1ec0*/  I2F.F16 R41, R21 ;  /* 0x0000001500297306 */ /* 0x0000a20000200c00 */
[----:B------:R-:W-:Y:S01]  /*1ed0*/  FFMA.FTZ R45, R26, R3, R45 ;  /* 0x000000031a2d7223 */ /* 0x000fe2000001002d */
[----:B------:R-:W-:Y:S01]  /*1ee0*/  FFMA.FTZ R44, R3, R17, R44 ;  /* 0x00000011032c7223 */ /* 0x000fe2000001002c */
[----:B------:R-:W-:Y:S01]  /*1ef0*/  FFMA.FTZ R40, R2, R10, RZ ;  /* 0x0000000a02287223 */ /* 0x000fe200000100ff */
[----:B----4-:R-:W-:Y:S02]  /*1f00*/  HADD2.F32 R30, -RZ, R30.H0_H0 ;  /* 0x2000001eff1e7230 */ /* 0x010fe40000004100 */
[----:B------:R-:W-:Y:S01]  /*1f10*/  FFMA.FTZ R52, R32, R39, R45 ;  /* 0x0000002720347223 */ /* 0x000fe2000001002d */
[----:B-1----:R-:W-:-:S02]  /*1f20*/  HADD2.F32 R25, -RZ, R25.H0_H0 ;  /* 0x20000019ff197230 */ /* 0x002fc40000004100 */
[C---:B------:R-:W-:Y:S01]  /*1f30*/  FFMA.FTZ R40, R3.reuse, R20, R40 ;  /* 0x0000001403287223 */ /* 0x040fe20000010028 */
[----:B------:R-:W1:Y:S01]  /*1f40*/  I2F.F16 R24, R24 ;  /* 0x0000001800187306 */ /* 0x000e620000200c00 */
[----:B0-----:R-:W-:Y:S01]  /*1f50*/  FFMA.FTZ R21, R3, R12, R47 ;  /* 0x0000000c03157223 */ /* 0x001fe2000001002f */
[--C-:B------:R-:W-:Y:S01]  /*1f60*/  SHF.R.U32.HI R47, RZ, 0x8, R13.reuse ;  /* 0x00000008ff2f7819 */ /* 0x100fe2000001160d */
[----:B------:R-:W0:Y:S01]  /*1f70*/  LDS.64 R2, [UR5+0x8] ;  /* 0x00000805ff027984 */ /* 0x000e220008000a00 */
[----:B------:R-:W-:Y:S01]  /*1f80*/  SHF.R.U32.HI R13, RZ, 0x10, R13 ;  /* 0x00000010ff0d7819 */ /* 0x000fe2000001160d */
[----:B------:R-:W-:Y:S01]  /*1f90*/  FFMA.FTZ R44, R39, R25, R44 ;  /* 0x00000019272c7223 */ /* 0x000fe2000001002c */
[----:B------:R-:W-:Y:S01]  /*1fa0*/  LOP3.LUT R49, R47, 0xff, RZ, 0xc0, !PT ;  /* 0x000000ff2f317812 */ /* 0x000fe200078ec0ff */
[----:B--2---:R-:W-:Y:S01]  /*1fb0*/  HADD2.F32 R41, -RZ, R41.H0_H0 ;  /* 0x20000029ff297230 */ /* 0x004fe20000004100 */
[----:B------:R-:W2:Y:S01]  /*1fc0*/  I2F.F16 R23, R23 ;  /* 0x0000001700177306 */ /* 0x000ea20000200c00 */
[----:B------:R-:W-:-:S02]  /*1fd0*/  LOP3.LUT R13, R13, 0xff, RZ, 0xc0, !PT ;  /* 0x000000ff0d0d7812 */ /* 0x000fc400078ec0ff */
[----:B------:R-:W-:Y:S01]  /*1fe0*/  IADD3 R51, PT, PT, R49, -0x80, RZ ;  /* 0xffffff8031337810 */ /* 0x000fe20007ffe0ff */
[----:B------:R-:W-:Y:S01]  /*1ff0*/  FFMA.FTZ R49, R39, R30, R40 ;  /* 0x0000001e27317223 */ /* 0x000fe20000010028 */
[----:B------:R-:W-:Y:S01]  /*2000*/  SHF.R.U32.HI R45, RZ, 0x8, R15 ;  /* 0x00000008ff2d7819 */ /* 0x000fe2000001160f */
[----:B-1----:R-:W-:Y:S02]  /*2010*/  HADD2.F32 R24, -RZ, R24.H0_H0 ;  /* 0x20000018ff187230 */ /* 0x002fe40000004100 */
[----:B------:R-:W1:Y:S01]  /*2020*/  I2F.F16 R22, R22 ;  /* 0x0000001600167306 */ /* 0x000e620000200c00 */
[----:B------:R-:W-:Y:S02]  /*2030*/  LOP3.LUT R45, R45, 0xff, RZ, 0xc0, !PT ;  /* 0x000000ff2d2d7812 */ /* 0x000fe400078ec0ff */
[----:B------:R-:W-:Y:S01]  /*2040*/  FFMA.FTZ R50, R39, R24, R21 ;  /* 0x0000001827327223 */ /* 0x000fe20000010015 */
[----:B------:R-:W-:Y:S01]  /*2050*/  SHF.R.U32.HI R21, RZ, 0x8, R14 ;  /* 0x00000008ff157819 */ /* 0x000fe2000001160e */
[----:B--2---:R-:W-:-:S03]  /*2060*/  HADD2.F32 R23, -RZ, R23.H0_H0 ;  /* 0x20000017ff177230 */ /* 0x004fc60000004100 */
[----:B------:R-:W2:Y:S01]  /*2070*/  I2F.F16 R27, R27 ;  /* 0x0000001b001b7306 */ /* 0x000ea20000200c00 */
[----:B------:R-:W-:Y:S02]  /*2080*/  LOP3.LUT R39, R21, 0xff, RZ, 0xc0, !PT ;  /* 0x000000ff15277812 */ /* 0x000fe400078ec0ff */
[----:B------:R-:W-:Y:S02]  /*2090*/  SHF.R.U32.HI R14, RZ, 0x10, R14 ;  /* 0x00000010ff0e7819 */ /* 0x000fe4000001160e */
[----:B------:R-:W-:Y:S01]  /*20a0*/  IADD3 R39, PT, PT, R39, -0x80, RZ ;  /* 0xffffff8027277810 */ /* 0x000fe20007ffe0ff */
[----:B-1----:R-:W-:Y:S02]  /*20b0*/  HADD2.F32 R22, -RZ, R22.H0_H0 ;  /* 0x20000016ff167230 */ /* 0x002fe40000004100 */
[----:B------:R-:W1:Y:S01]  /*20c0*/  I2F.F16 R35, R35 ;  /* 0x0000002300237306 */ /* 0x000e620000200c00 */
[----:B------:R-:W-:Y:S02]  /*20d0*/  LOP3.LUT R14, R14, 0xff, RZ, 0xc0, !PT ;  /* 0x000000ff0e0e7812 */ /* 0x000fe400078ec0ff */
[----:B------:R-:W-:Y:S01]  /*20e0*/  FFMA.FTZ R49, R38, R22, R49 ;  /* 0x0000001626317223 */ /* 0x000fe20000010031 */
[----:B--2---:R-:W-:-:S04]  /*20f0*/  HADD2.F32 R21, -RZ, R27.H0_H0 ;  /* 0x2000001bff157230 */ /* 0x004fc80000004100 */
[----:B------:R2:W3:Y:S01]  /*2100*/  I2F.F16 R47, R46 ;  /* 0x0000002e002f7306 */ /* 0x0004e20000200c00 */
[----:B------:R-:W-:Y:S01]  /*2110*/  FFMA.FTZ R44, R38, R21, R44 ;  /* 0x00000015262c7223 */ /* 0x000fe2000001002c */
[----:B-1----:R-:W-:-:S06]  /*2120*/  HADD2.F32 R35, -RZ, R35.H0_H0 ;  /* 0x20000023ff237230 */ /* 0x002fcc0000004100 */
[----:B------:R1:W4:Y:S01]  /*2130*/  I2F.F16 R40, R51 ;  /* 0x0000003300287306 */ /* 0x0003220000200c00 */
[----:B--2---:R-:W-:Y:S02]  /*2140*/  VIADD R46, R13, 0xffffff80 ;  /* 0xffffff800d2e7836 */ /* 0x004fe40000000000 */
[----:B------:R-:W-:Y:S02]  /*2150*/  HADD2.F32 R13, -RZ, R4.H0_H0 ;  /* 0x20000004ff0d7230 */ /* 0x000fe40000004100 */
[----:B------:R-:W-:Y:S01]  /*2160*/  FFMA.FTZ R4, R23, R38, R52 ;  /* 0x0000002617047223 */ /* 0x000fe20000010034 */
[--C-:B0-----:R-:W-:Y:S02]  /*2170*/  HADD2.F32 R52, -RZ, R2.reuse.H0_H0 ;  /* 0x20000002ff347230 */ /* 0x101fe40000004100 */
[----:B---3--:R-:W-:Y:S02]  /*2180*/  HADD2.F32 R47, -RZ, R47.H0_H0 ;  /* 0x2000002fff2f7230 */ /* 0x008fe40000004100 */
[----:B------:R-:W-:Y:S01]  /*2190*/  FFMA.FTZ R27, R38, R13, R50 ;  /* 0x0000000d261b7223 */ /* 0x000fe20000010032 */
[----:B-1----:R-:W-:Y:S01]  /*21a0*/  SHF.R.U32.HI R51, RZ, 0x10, R15 ;  /* 0x00000010ff337819 */ /* 0x002fe2000001160f */
[----:B------:R-:W0:Y:S01]  /*21b0*/  I2F.F16 R39, R39 ;  /* 0x0000002700277306 */ /* 0x000e220000200c00 */
[----:B------:R-:W-:Y:S01]  /*21c0*/  IADD3 R38, PT, PT, R45, -0x80, RZ ;  /* 0xffffff802d267810 */ /* 0x000fe20007ffe0ff */
[----:B------:R-:W-:Y:S01]  /*21d0*/  FFMA.FTZ R50, R52, R36, R49 ;  /* 0x0000002434327223 */ /* 0x000fe20000010031 */
[----:B------:R-:W-:Y:S01]  /*21e0*/  LOP3.LUT R51, R51, 0xff, RZ, 0xc0, !PT ;  /* 0x000000ff33337812 */ /* 0x000fe200078ec0ff */
[----:B------:R-:W-:Y:S01]  /*21f0*/  HADD2.F32 R49, -RZ, R2.H1_H1 ;  /* 0x30000002ff317230 */ /* 0x000fe20000004100 */
[----:B------:R-:W-:Y:S01]  /*2200*/  IADD3 R45, PT, PT, R14, -0x80, RZ ;  /* 0xffffff800e2d7810 */ /* 0x000fe20007ffe0ff */
[----:B------:R-:W-:Y:S01]  /*2210*/  FFMA.FTZ R14, R52, R35, R44 ;  /* 0x00000023340e7223 */ /* 0x000fe2000001002c */
[----:B------:R-:W-:Y:S01]  /*2220*/  IADD3 R51, PT, PT, R51, -0x80, RZ ;  /* 0xffffff8033337810 */ /* 0x000fe20007ffe0ff */
[----:B------:R-:W1:Y:S01]  /*2230*/  I2F.F16 R34, R34 ;  /* 0x0000002200227306 */ /* 0x000e620000200c00 */
[----:B------:R-:W-:Y:S01]  /*2240*/  FFMA.FTZ R4, R37, R52, R4 ;  /* 0x0000003425047223 */ /* 0x000fe20000010004 */
[----:B----4-:R-:W-:-:S03]  /*2250*/  HADD2.F32 R40, -RZ, R40.H0_H0 ;  /* 0x20000028ff287230 */ /* 0x010fc60000004100 */
[----:B------:R-:W-:Y:S01]  /*2260*/  FFMA.FTZ R4, R41, R49, R4 ;  /* 0x0000003129047223 */ /* 0x000fe20000010004 */
[----:B0-----:R-:W-:Y:S02]  /*2270*/  HADD2.F32 R39, -RZ, R39.H0_H0 ;  /* 0x20000027ff277230 */ /* 0x001fe40000004100 */
[----:B------:R-:W0:Y:S03]  /*2280*/  I2F.F16 R38, R38 ;  /* 0x0000002600267306 */ /* 0x000e260000200c00 */
[----:B------:R-:W-:Y:S01]  /*2290*/  FFMA.FTZ R2, R49, R39, R14 ;  /* 0x0000002731027223 */ /* 0x000fe2000001000e */
[--C-:B------:R-:W-:Y:S02]  /*22a0*/  HADD2.F32 R14, -RZ, R3.reuse.H0_H0 ;  /* 0x20000003ff0e7230 */ /* 0x100fe40000004100 */
[----:B-1----:R-:W-:Y:S02]  /*22b0*/  HADD2.F32 R34, -RZ, R34.H0_H0 ;  /* 0x20000022ff227230 */ /* 0x002fe40000004100 */
[----:B------:R-:W1:Y:S01]  /*22c0*/  I2F.F16 R46, R46 ;  /* 0x0000002e002e7306 */ /* 0x000e620000200c00 */
[----:B------:R-:W-:-:S02]  /*22d0*/  HADD2.F32 R3, -RZ, R3.H1_H1 ;  /* 0x30000003ff037230 */ /* 0x000fc40000004100 */
[----:B------:R-:W-:Y:S01]  /*22e0*/  FFMA.FTZ R15, R52, R34, R27 ;  /* 0x00000022340f7223 */ /* 0x000fe2000001001b */
[----:B------:R-:W-:Y:S01]  /*22f0*/  FFMA.FTZ R27, R49, R40, R50 ;  /* 0x00000028311b7223 */ /* 0x000fe20000010032 */
[----:B------:R-:W-:-:S03]  /*2300*/  HADD2.F32 R50, -RZ, R6.H0_H0 ;  /* 0x20000006ff327230 */ /* 0x000fc60000004100 */
[----:B------:R-:W2:Y:S01]  /*2310*/  I2F.F16 R45, R45 ;  /* 0x0000002d002d7306 */ /* 0x000ea20000200c00 */
[----:B0-----:R-:W-:Y:S02]  /*2320*/  HADD2.F32 R38, -RZ, R38.H0_H0 ;  /* 0x20000026ff267230 */ /* 0x001fe40000004100 */
[----:B------:R-:W-:-:S03]  /*2330*/  HADD2.F32 R52, -RZ, R5.H0_H0 ;  /* 0x20000005ff347230 */ /* 0x000fc60000004100 */
[----:B------:R-:W-:Y:S01]  /*2340*/  FFMA.FTZ R15, R49, R38, R15 ;  /* 0x00000026310f7223 */ /* 0x000fe2000001000f */
[----:B-1----:R-:W-:Y:S01]  /*2350*/  HADD2.F32 R46, -RZ, R46.H0_H0 ;  /* 0x2000002eff2e7230 */ /* 0x002fe20000004100 */
[----:B------:R-:W0:Y:S01]  /*2360*/  I2F.F16 R42, R42 ;  /* 0x0000002a002a7306 */ /* 0x000e220000200c00 */
[----:B------:R-:W-:-:S03]  /*2370*/  HADD2.F32 R49, -RZ, R0.H0_H0 ;  /* 0x20000000ff317230 */ /* 0x000fc60000004100 */
[----:B------:R-:W-:Y:S01]  /*2380*/  FFMA.FTZ R0, R14, R46, R27 ;  /* 0x0000002e0e007223 */ /* 0x000fe2000001001b */
[----:B--2---:R-:W-:-:S03]  /*2390*/  HADD2.F32 R45, -RZ, R45.H0_H0 ;  /* 0x2000002dff2d7230 */ /* 0x004fc60000004100 */
[----:B------:R1:W2:Y:S02]  /*23a0*/  I2F.F16 R44, R51 ;  /* 0x00000033002c7306 */ /* 0x0002a40000200c00 */
[----:B------:R-:W-:Y:S01]  /*23b0*/  FFMA.FTZ R27, R14, R45, R2 ;  /* 0x0000002d0e1b7223 */ /* 0x000fe20000010002 */
[----:B0-----:R-:W-:-:S05]  /*23c0*/  HADD2.F32 R42, -RZ, R42.H0_H0 ;  /* 0x2000002aff2a7230 */ /* 0x001fca0000004100 */
[----:B------:R-:W0:Y:S01]  /*23d0*/  I2F.F16 R43, R43 ;  /* 0x0000002b002b7306 */ /* 0x000e220000200c00 */
[----:B-1----:R-:W-:Y:S01]  /*23e0*/  FFMA.FTZ R51, R47, R14, R4 ;  /* 0x0000000e2f337223 */ /* 0x002fe20000010004 */
[----:B------:R-:W-:-:S03]  /*23f0*/  PRMT R4, RZ, 0x5410, RZ ;  /* 0x00005410ff047816 */ /* 0x000fc600000000ff */
[----:B------:R-:W-:Y:S01]  /*2400*/  FFMA.FTZ R2, R42, R3, R51 ;  /* 0x000000032a027223 */ /* 0x000fe20000010033 */
[----:B------:R-:W-:Y:S02]  /*2410*/  HADD2.F32 R51, -RZ, R7.H0_H0 ;  /* 0x20000007ff337230 */ /* 0x000fe40000004100 */
[----:B------:R-:W1:Y:S01]  /*2420*/  I2F.F16 R48, R48 ;  /* 0x0000003000307306 */ /* 0x000e620000200c00 */
[----:B--2---:R-:W-:Y:S02]  /*2430*/  HADD2.F32 R44, -RZ, R44.H0_H0 ;  /* 0x2000002cff2c7230 */ /* 0x004fe40000004100 */
[----:B------:R-:W-:-:S03]  /*2440*/  FMUL.FTZ R2, R53, R2 ;  /* 0x0000000235027220 */ /* 0x000fc60000410000 */
[----:B------:R-:W-:Y:S01]  /*2450*/  FFMA.FTZ R14, R14, R44, R15 ;  /* 0x0000002c0e0e7223 */ /* 0x000fe2000001000f */
[----:B0-----:R-:W-:Y:S01]  /*2460*/  HADD2.F32 R43, -RZ, R43.H0_H0 ;  /* 0x2000002bff2b7230 */ /* 0x001fe20000004100 */
[----:B------:R-:W-:-:S04]  /*2470*/  F2FP.F16.F32.PACK_AB R2, RZ, R2 ;  /* 0x00000002ff02723e */ /* 0x000fc800000000ff */
[----:B------:R-:W-:Y:S01]  /*2480*/  FFMA.FTZ R0, R3, R43, R0 ;  /* 0x0000002b03007223 */ /* 0x000fe20000010000 */
[----:B-1----:R-:W-:-:S03]  /*2490*/  HADD2.F32 R48, -RZ, R48.H0_H0 ;  /* 0x20000030ff307230 */ /* 0x002fc60000004100 */
[----:B------:R-:W-:Y:S02]  /*24a0*/  FMUL.FTZ R0, R51, R0 ;  /* 0x0000000033007220 */ /* 0x000fe40000410000 */
[C---:B------:R-:W-:Y:S01]  /*24b0*/  FFMA.FTZ R27, R3.reuse, R48, R27 ;  /* 0x00000030031b7223 */ /* 0x040fe2000001001b */
[----:B------:R-:W-:Y:S02]  /*24c0*/  FFMA.FTZ R3, R3, R49, R14 ;  /* 0x0000003103037223 */ /* 0x000fe4000001000e */
[----:B------:R-:W-:Y:S01]  /*24d0*/  F2FP.F16.F32.PACK_AB R0, RZ, R0 ;  /* 0x00000000ff00723e */ /* 0x000fe200000000ff */
[----:B------:R-:W-:Y:S01]  /*24e0*/  FMUL.FTZ R27, R50, R27 ;  /* 0x0000001b321b7220 */ /* 0x000fe20000410000 */
[----:B------:R-:W-:Y:S02]  /*24f0*/  FMUL.FTZ R3, R52, R3 ;  /* 0x0000000334037220 */ /* 0x000fe40000410000 */
[----:B------:R-:W-:Y:S02]  /*2500*/  PRMT R2, R2, 0x5410, R0 ;  /* 0x0000541002027816 */ /* 0x000fe40000000000 */
[----:B------:R-:W-:-:S02]  /*2510*/  F2FP.F16.F32.PACK_AB R27, RZ, R27 ;  /* 0x0000001bff1b723e */ /* 0x000fc400000000ff */
[----:B------:R-:W-:Y:S01]  /*2520*/  F2FP.F16.F32.PACK_AB R3, RZ, R3 ;  /* 0x00000003ff03723e */ /* 0x000fe200000000ff */
[----:B------:R-:W-:-:S03]  /*2530*/  HFMA2 R0, R2, 1, 1, RZ ;  /* 0x3c003c0002007831 */ /* 0x000fc600000000ff */
[----:B------:R-:W-:Y:S02]  /*2540*/  PRMT R27, R27, 0x5410, R3 ;  /* 0x000054101b1b7816 */ /* 0x000fe40000000003 */
[----:B------:R-:W-:-:S03]  /*2550*/  PRMT R3, RZ, 0x5410, RZ ;  /* 0x00005410ff037816 */ /* 0x000fc600000000ff */
[----:B------:R-:W-:Y:S01]  /*2560*/  HADD2 R2, R27, RZ.H0_H0 ;  /* 0x200000ff1b027230 */ /* 0x000fe20000000000 */
[----:B------:R-:W-:Y:S06]  /*2570*/  @!P0 BRA `(.L_x_3406) ;  /* 0x0000000000d88947 */ /* 0x000fec0003800000 */
[----:B------:R-:W0:Y:S02]  /*2580*/  LDS.64 R14, [UR5+0x40] ;  /* 0x00004005ff0e7984 */ /* 0x000e240008000a00 */
        /* <DEDUP_REMOVED lines=9> */
[----:B------:R-:W0:Y:S01]  /*2620*/  LDS.64 R26, [UR5+0x48] ;  /* 0x00004805ff1a7984 */ /* 0x000e220008000a00 */
        /* <DEDUP_REMOVED lines=11> */
[--C-:B0-----:R-:W-:Y:S02]  /*26e0*/  HADD2.F32 R3, -RZ, R26.reuse.H0_H0 ;  /* 0x2000001aff037230 */ /* 0x101fe40000004100 */
[----:B------:R-:W-:-:S02]  /*26f0*/  HADD2.F32 R26, -RZ, R26.H1_H1 ;  /* 0x3000001aff1a7230 */ /* 0x000fc40000004100 */
[--C-:B------:R-:W-:Y:S02]  /*2700*/  HADD2.F32 R9, -RZ, R27.reuse.H0_H0 ;  /* 0x2000001bff097230 */ /* 0x100fe40000004100 */
[-C--:B------:R-:W-:Y:S01]  /*2710*/  FFMA.FTZ R32, R37, R3.reuse, R32 ;  /* 0x0000000325207223 */ /* 0x080fe20000010020 */
[-C--:B------:R-:W-:Y:S01]  /*2720*/  FFMA.FTZ R57, R36, R3.reuse, R57 ;  /* 0x0000000324397223 */ /* 0x080fe20000010039 */
[-C--:B------:R-:W-:Y:S01]  /*2730*/  FFMA.FTZ R8, R35, R3.reuse, R8 ;  /* 0x0000000323087223 */ /* 0x080fe20000010008 */
        /* <DEDUP_REMOVED lines=26> */
.L_x_3406:
[C---:B------:R-:W-:Y:S01]  /*28e0*/  IMAD.WIDE R12, R29.reuse, 0x4, R18 ;  /* 0x000000041d0c7825 */ /* 0x040fe200078e0212 */
[----:B------:R0:W5:Y:S03]  /*28f0*/  LDG.E.128.CONSTANT R8, desc[UR8][R18.64] ;  /* 0x0000000812087981 */ /* 0x000166000c1e9d00 */
[----:B------:R-:W-:Y:S02]  /*2900*/  IMAD.WIDE R24, R29, 0x4, R12 ;  /* 0x000000041d187825 */ /* 0x000fe400078e020c */
[----:B------:R-:W5:Y:S01]  /*2910*/  LDG.E.128.CONSTANT R12, desc[UR8][R12.64] ;  /* 0x000000080c0c7981 */ /* 0x000f62000c1e9d00 */
[----:B------:R-:W-:Y:S05]  /*2920*/  @!P1 BRA `(.L_x_3407) ;  /* 0x0000000c00e89947 */ /* 0x000fea0003800000 */
[----:B-----5:R-:W-:Y:S02]  /*2930*/  LOP3.LUT R22, R14, 0xff, RZ, 0xc0, !PT ;  /* 0x000000ff0e167812 */ /* 0x020fe400078ec0ff */
[----:B------:R-:W-:Y:S02]  /*2940*/  LOP3.LUT R17, R9, 0xff, RZ, 0xc0, !PT ;  /* 0x000000ff09117812 */ /* 0x000fe400078ec0ff */
[----:B------:R-:W-:Y:S02]  /*2950*/  IADD3 R35, PT, PT, R22, -0x80, RZ ;  /* 0xffffff8016237810 */ /* 0x000fe40007ffe0ff */
[----:B------:R-:W1:Y:S01]  /*2960*/  LDS.64 R22, [UR5+0x10] ;  /* 0x00001005ff167984 */ /* 0x000e620008000a00 */
[----:B0-----:R-:W-:Y:S02]  /*2970*/  LOP3.LUT R18, R10, 0xff, RZ, 0xc0, !PT ;  /* 0x000000ff0a127812 */ /* 0x001fe400078ec0ff */
[----:B------:R-:W-:Y:S02]  /*2980*/  IADD3 R44, PT, PT, R17, -0x80, RZ ;  /* 0xffffff80112c7810 */ /* 0x000fe40007ffe0ff */
[----:B------:R-:W-:-:S02]  /*2990*/  LOP3.LUT R17, R11, 0xff, RZ, 0xc0, !PT ;  /* 0x000000ff0b117812 */ /* 0x000fc400078ec0ff */
[----:B------:R-:W-:Y:S02]  /*29a0*/  IADD3 R37, PT, PT, R18, -0x80, RZ ;  /* 0xffffff8012257810 */ /* 0x000fe40007ffe0ff */
[----:B------:R-:W-:Y:S01]  /*29b0*/  LOP3.LUT R18, R12, 0xff, RZ, 0xc0, !PT ;  /* 0x000000ff0c127812 */ /* 0x000fe200078ec0ff */
[----:B------:R-:W-:Y:S01]  /*29c0*/  I2F.F16 R44, R44 ;  /* 0x0000002c002c7306 */ /* 0x000fe20000200c00 */
[----:B------:R-:W-:Y:S02]  /*29d0*/  IADD3 R32, PT, PT, R17, -0x80, RZ ;  /* 0xffffff8011207810 */ /* 0x000fe40007ffe0ff */
[----:B------:R-:W-:Y:S02]  /*29e0*/  LOP3.LUT R17, R8, 0xff, RZ, 0xc0, !PT ;  /* 0x000000ff08117812 */ /* 0x000fe400078ec0ff */
[----:B------:R-:W-:Y:S02]  /*29f0*/  IADD3 R20, PT, PT, R18, -0x80, RZ ;  /* 0xffffff8012147810 */ /* 0x000fe40007ffe0ff */
[----:B------:R-:W-:Y:S01]  /*2a00*/  LOP3.LUT R18, R13, 0xff, RZ, 0xc0, !PT ;  /* 0x000000ff0d127812 */ /* 0x000fe200078ec0ff */
[----:B------:R-:W-:Y:S01]  /*2a10*/  VIADD R17, R17, 0xffffff80 ;  /* 0xffffff8011117836 */ /* 0x000fe20000000000 */
[----:B------:R-:W-:Y:S01]  /*2a20*/  SHF.R.U32.HI R34, RZ, 0x8, R9 ;  /* 0x00000008ff227819 */ /* 0x000fe20000011609 */
[----:B------:R-:W-:Y:S01]  /*2a30*/  I2F.F16 R32, R32 ;  /* 0x0000002000207306 */ /* 0x000fe20000200c00 */
[----:B------:R-:W-:-:S02]  /*2a40*/  IADD3 R19, PT, PT, R18, -0x80, RZ ;  /* 0xffffff8012137810 */ /* 0x000fc40007ffe0ff */
[----:B------:R-:W-:Y:S02]  /*2a50*/  SHF.R.U32.HI R18, RZ, 0x8, R8 ;  /* 0x00000008ff127819 */ /* 0x000fe40000011608 */
[----:B------:R-:W-:Y:S02]  /*2a60*/  LOP3.LUT R34, R34, 0xff, RZ, 0xc0, !PT ;  /* 0x000000ff22227812 */ /* 0x000fe400078ec0ff */
[----:B------:R-:W-:Y:S01]  /*2a70*/  LEA.HI R26, R10, 0xffffff80, RZ, 0x8 ;  /* 0xffffff800a1a7811 */ /* 0x000fe200078f40ff */
[----:B------:R0:W-:Y:S01]  /*2a80*/  I2F.F16 R38, R17 ;  /* 0x0000001100267306 */ /* 0x0001e20000200c00 */
[----:B------:R-:W-:Y:S01]  /*2a90*/  LEA.HI R27, R9, 0xffffff80, RZ, 0x8 ;  /* 0xffffff80091b7811 */ /* 0x000fe200078f40ff */
[----:B------:R-:W-:Y:S01]  /*2aa0*/  VIADD R34, R34, 0xffffff80 ;  /* 0xffffff8022227836 */ /* 0x000fe20000000000 */
[----:B------:R-:W-:Y:S02]  /*2ab0*/  SHF.R.U32.HI R9, RZ, 0x10, R9 ;  /* 0x00000010ff097819 */ /* 0x000fe40000011609 */
[----:B------:R-:W-:-:S02]  /*2ac0*/  LEA.HI R21, R11, 0xffffff80, RZ, 0x8 ;  /* 0xffffff800b157811 */ /* 0x000fc400078f40ff */
[----:B------:R-:W-:Y:S01]  /*2ad0*/  LOP3.LUT R9, R9, 0xff, RZ, 0xc0, !PT ;  /* 0x000000ff09097812 */ /* 0x000fe200078ec0ff */
[----:B------:R-:W-:Y:S01]  /*2ae0*/  I2F.F16 R37, R37 ;  /* 0x0000002500257306 */ /* 0x000fe20000200c00 */
[----:B0-----:R-:W-:Y:S02]  /*2af0*/  LOP3.LUT R17, R18, 0xff, RZ, 0xc0, !PT ;  /* 0x000000ff12117812 */ /* 0x001fe400078ec0ff */
[----:B------:R-:W-:Y:S01]  /*2b00*/  LEA.HI R30, R8, 0xffffff80, RZ, 0x8 ;  /* 0xffffff80081e7811 */ /* 0x000fe200078f40ff */
[----:B-1----:R-:W-:Y:S01]  /*2b10*/  HADD2.F32 R42, -RZ, R22.H1_H1 ;  /* 0x30000016ff2a7230 */ /* 0x002fe20000004100 */
[----:B------:R-:W-:Y:S01]  /*2b20*/  IADD3 R17, PT, PT, R17, -0x80, RZ ;  /* 0xffffff8011117810 */ /* 0x000fe20007ffe0ff */
[--C-:B------:R-:W-:Y:S01]  /*2b30*/  HADD2.F32 R41, -RZ, R23.reuse.H0_H0 ;  /* 0x20000017ff297230 */ /* 0x100fe20000004100 */
[----:B------:R-:W-:Y:S01]  /*2b40*/  SHF.R.U32.HI R8, RZ, 0x10, R8 ;  /* 0x00000010ff087819 */ /* 0x000fe20000011608 */
[----:B------:R0:W1:Y:S01]  /*2b50*/  I2F.F16 R18, R35 ;  /* 0x0000002300127306 */ /* 0x0000620000200c00 */
[----:B------:R-:W-:Y:S01]  /*2b60*/  HADD2.F32 R48, -RZ, R23.H1_H1 ;  /* 0x30000017ff307230 */ /* 0x000fe20000004100 */
[----:B------:R-:W-:-:S02]  /*2b70*/  IADD3 R9, PT, PT, R9, -0x80, RZ ;  /* 0xffffff8009097810 */ /* 0x000fc40007ffe0ff */
[----:B------:R-:W-:Y:S02]  /*2b80*/  LOP3.LUT R8, R8, 0xff, RZ, 0xc0, !PT ;  /* 0x000000ff08087812 */ /* 0x000fe400078ec0ff */
[----:B------:R-:W-:Y:S02]  /*2b90*/  LOP3.LUT R43, R15, 0xff, RZ, 0xc0, !PT ;  /* 0x000000ff0f2b7812 */ /* 0x000fe400078ec0ff */
[----:B------:R2:W-:Y:S01]  /*2ba0*/  I2F.F16 R45, R17 ;  /* 0x00000011002d7306 */ /* 0x0005e20000200c00 */
[--C-:B0-----:R-:W-:Y:S02]  /*2bb0*/  SHF.R.U32.HI R35, RZ, 0x8, R10.reuse ;  /* 0x00000008ff237819 */ /* 0x101fe4000001160a */
[----:B------:R-:W-:Y:S02]  /*2bc0*/  SHF.R.U32.HI R10, RZ, 0x10, R10 ;  /* 0x00000010ff0a7819 */ /* 0x000fe4000001160a */
[----:B------:R-:W-:Y:S02]  /*2bd0*/  LOP3.LUT R35, R35, 0xff, RZ, 0xc0, !PT ;  /* 0x000000ff23237812 */ /* 0x000fe400078ec0ff */
[----:B------:R-:W-:Y:S01]  /*2be0*/  LOP3.LUT R10, R10, 0xff, RZ, 0xc0, !PT ;  /* 0x000000ff0a0a7812 */ /* 0x000fe200078ec0ff */
[----:B------:R0:W3:Y:S01]  /*2bf0*/  I2F.F16 R46, R34 ;  /* 0x00000022002e7306 */ /* 0x0000e20000200c00 */
[----:B--2---:R-:W-:Y:S01]  /*2c00*/  SHF.R.U32.HI R17, RZ, 0x8, R11 ;  /* 0x00000008ff117819 */ /* 0x004fe2000001160b */
[----:B-1----:R-:W-:Y:S01]  /*2c10*/  HADD2.F32 R18, -RZ, R18.H0_H0 ;  /* 0x20000012ff127230 */ /* 0x002fe20000004100 */
[----:B------:R-:W-:-:S02]  /*2c20*/  IADD3 R36, PT, PT, R35, -0x80, RZ ;  /* 0xffffff8023247810 */ /* 0x000fc40007ffe0ff */
[----:B------:R-:W-:Y:S02]  /*2c30*/  LOP3.LUT R17, R17, 0xff, RZ, 0xc0, !PT ;  /* 0x000000ff11117812 */ /* 0x000fe400078ec0ff */
[----:B------:R-:W-:Y:S01]  /*2c40*/  SHF.R.U32.HI R11, RZ, 0x10, R11 ;  /* 0x00000010ff0b7819 */ /* 0x000fe2000001160b */
[----:B------:R1:W2:Y:S01]  /*2c50*/  I2F.F16 R40, R9 ;  /* 0x0000000900287306 */ /* 0x0002a20000200c00 */
[----:B------:R-:W-:Y:S01]  /*2c60*/  IADD3 R35, PT, PT, R17, -0x80, RZ ;  /* 0xffffff8011237810 */ /* 0x000fe20007ffe0ff */
[----:B------:R-:W-:Y:S01]  /*2c70*/  HADD2.F32 R17, -RZ, R22.H0_H0 ;  /* 0x20000016ff117230 */ /* 0x000fe20000004100 */
[----:B------:R-:W-:Y:S01]  /*2c80*/  LOP3.LUT R11, R11, 0xff, RZ, 0xc0, !PT ;  /* 0x000000ff0b0b7812 */ /* 0x000fe200078ec0ff */
[----:B------:R-:W4:Y:S01]  /*2c90*/  LDS.64 R22, [UR5+0x18] ;  /* 0x00001805ff167984 */ /* 0x000f220008000a00 */
[----:B0-----:R-:W-:Y:S01]  /*2ca0*/  IADD3 R34, PT, PT, R10, -0x80, RZ ;  /* 0xffffff800a227810 */ /* 0x001fe20007ffe0ff */
[----:B------:R-:W-:Y:S01]  /*2cb0*/  HADD2.F32 R10, -RZ, R44.H0_H0 ;  /* 0x2000002cff0a7230 */ /* 0x000fe20000004100 */
[----:B------:R-:W-:Y:S01]  /*2cc0*/  IADD3 R47, PT, PT, R11, -0x80, RZ ;  /* 0xffffff800b2f7810 */ /* 0x000fe20007ffe0ff */
[----:B------:R-:W0:Y:S01]  /*2cd0*/  I2F.F16 R36, R36 ;  /* 0x0000002400247306 */ /* 0x000e220000200c00 */
[----:B-1----:R-:W-:Y:S01]  /*2ce0*/  HADD2.F32 R9, -RZ, R32.H0_H0 ;  /* 0x20000020ff097230 */ /* 0x002fe20000004100 */
[----:B------:R-:W-:Y:S01]  /*2cf0*/  IADD3 R8, PT, PT, R8, -0x80, RZ ;  /* 0xffffff8008087810 */ /* 0x000fe20007ffe0ff */
[----:B------:R-:W-:Y:S01]  /*2d00*/  HADD2.F32 R11, -RZ, R38.H0_H0 ;  /* 0x20000026ff0b7230 */ /* 0x000fe20000004100 */
[----:B------:R-:W-:Y:S01]  /*2d10*/  SHF.R.U32.HI R52, RZ, 0x8, R15 ;  /* 0x00000008ff347819 */ /* 0x000fe2000001160f */
[----:B---3--:R-:W-:-:S02]  /*2d20*/  HADD2.F32 R38, -RZ, R46.H0_H0 ;  /* 0x2000002eff267230 */ /* 0x008fc40000004100 */
[----:B------:R-:W-:Y:S01]  /*2d30*/  FFMA.FTZ R50, R17, R9, RZ ;  /* 0x0000000911327223 */ /* 0x000fe200000100ff */
[----:B--2---:R-:W-:Y:S01]  /*2d40*/  HADD2.F32 R40, -RZ, R40.H0_H0 ;  /* 0x20000028ff287230 */ /* 0x004fe20000004100 */
[----:B------:R-:W1:Y:S01]  /*2d50*/  I2F.F16 R35, R35 ;  /* 0x0000002300237306 */ /* 0x000e620000200c00 */
[----:B------:R-:W-:Y:S01]  /*2d60*/  FFMA.FTZ R46, R11, R17, RZ ;  /* 0x000000110b2e7223 */ /* 0x000fe200000100ff */
[----:B------:R-:W-:Y:S02]  /*2d70*/  LOP3.LUT R52, R52, 0xff, RZ, 0xc0, !PT ;  /* 0x000000ff34347812 */ /* 0x000fe400078ec0ff */
[----:B------:R-:W-:Y:S02]  /*2d80*/  SHF.R.U32.HI R54, RZ, 0x10, R15 ;  /* 0x00000010ff367819 */ /* 0x000fe4000001160f */
[----:B------:R-:W-:Y:S01]  /*2d90*/  IADD3 R52, PT, PT, R52, -0x80, RZ ;  /* 0xffffff8034347810 */ /* 0x000fe20007ffe0ff */
[----:B0-----:R-:W-:Y:S01]  /*2da0*/  HADD2.F32 R36, -RZ, R36.H0_H0 ;  /* 0x20000024ff247230 */ /* 0x001fe20000004100 */
[----:B------:R-:W0:Y:S01]  /*2db0*/  I2F.F16 R34, R34 ;  /* 0x0000002200227306 */ /* 0x000e220000200c00 */
[----:B------:R-:W-:-:S02]  /*2dc0*/  LOP3.LUT R54, R54, 0xff, RZ, 0xc0, !PT ;  /* 0x000000ff36367812 */ /* 0x000fc400078ec0ff */
[----:B------:R-:W-:Y:S02]  /*2dd0*/  LEA.HI R15, R15, 0xffffff80, RZ, 0x8 ;  /* 0xffffff800f0f7811 */ /* 0x000fe400078f40ff */
[----:B------:R-:W-:Y:S01]  /*2de0*/  ISETP.NE.AND P0, PT, R31, 0x1, PT ;  /* 0x000000011f00780c */ /* 0x000fe20003f05270 */
[----:B-1----:R-:W-:Y:S02]  /*2df0*/  HADD2.F32 R35, -RZ, R35.H0_H0 ;  /* 0x20000023ff237230 */ /* 0x002fe40000004100 */
[----:B------:R-:W1:Y:S01]  /*2e00*/  I2F.F16 R32, R47 ;  /* 0x0000002f00207306 */ /* 0x000e620000200c00 */
[----:B0-----:R-:W-:-:S07]  /*2e10*/  HADD2.F32 R34, -RZ, R34.H0_H0 ;  /* 0x20000022ff227230 */ /* 0x001fce0000004100 */
[----:B------:R-:W0:Y:S01]  /*2e20*/  I2F.F16 R27, R27 ;  /* 0x0000001b001b7306 */ /* 0x000e220000200c00 */
[----:B----4-:R-:W-:Y:S02]  /*2e30*/  HADD2.F32 R58, -RZ, R23.H1_H1 ;  /* 0x30000017ff3a7230 */ /* 0x010fe40000004100 */
[----:B-1----:R-:W-:-:S05]  /*2e40*/  HADD2.F32 R32, -RZ, R32.H0_H0 ;  /* 0x20000020ff207230 */ /* 0x002fca0000004100 */
[----:B------:R-:W1:Y:S01]  /*2e50*/  I2F.F16 R26, R26 ;  /* 0x0000001a001a7306 */ /* 0x000e620000200c00 */
[----:B0-----:R-:W-:-:S07]  /*2e60*/  HADD2.F32 R27, -RZ, R27.H0_H0 ;  /* 0x2000001bff1b7230 */ /* 0x001fce0000004100 */
[----:B------:R0:W2:Y:S01]  /*2e70*/  I2F.F16 R39, R8 ;  /* 0x0000000800277306 */ /* 0x0000a20000200c00 */
[----:B-1----:R-:W-:-:S07]  /*2e80*/  HADD2.F32 R26, -RZ, R26.H0_H0 ;  /* 0x2000001aff1a7230 */ /* 0x002fce0000004100 */
[----:B------:R-:W1:Y:S01]  /*2e90*/  I2F.F16 R19, R19 ;  /* 0x0000001300137306 */ /* 0x000e620000200c00 */
[----:B0-----:R-:W-:Y:S02]  /*2ea0*/  HADD2.F32 R8, -RZ, R37.H0_H0 ;  /* 0x20000025ff087230 */ /* 0x001fe40000004100 */
[----:B------:R-:W-:Y:S02]  /*2eb0*/  HADD2.F32 R37, -RZ, R45.H0_H0 ;  /* 0x2000002dff257230 */ /* 0x000fe40000004100 */
[C---:B------:R-:W-:Y:S01]  /*2ec0*/  FFMA.FTZ R45, R17.reuse, R10, RZ ;  /* 0x0000000a112d7223 */ /* 0x040fe200000100ff */
[----:B------:R-:W-:Y:S01]  /*2ed0*/  FFMA.FTZ R49, R17, R8, RZ ;  /* 0x0000000811317223 */ /* 0x000fe200000100ff */
[----:B------:R-:W-:Y:S02]  /*2ee0*/  IADD3 R17, PT, PT, R43, -0x80, RZ ;  /* 0xffffff802b117810 */ /* 0x000fe40007ffe0ff */
[C---:B------:R-:W-:Y:S01]  /*2ef0*/  FFMA.FTZ R44, R42.reuse, R38, R45 ;  /* 0x000000262a2c7223 */ /* 0x040fe2000001002d */
[----:B------:R-:W0:Y:S01]  /*2f00*/  I2F.F16 R30, R30 ;  /* 0x0000001e001e7306 */ /* 0x000e220000200c00 */
[C---:B------:R-:W-:Y:S01]  /*2f10*/  FFMA.FTZ R49, R42.reuse, R36, R49 ;  /* 0x000000242a317223 */ /* 0x040fe20000010031 */
[----:B------:R-:W-:Y:S01]  /*2f20*/  FFMA.FTZ R45, R42, R35, R50 ;  /* 0x000000232a2d7223 */ /* 0x000fe20000010032 */
[----:B------:R-:W-:Y:S01]  /*2f30*/  FFMA.FTZ R43, R41, R40, R44 ;  /* 0x00000028292b7223 */ /* 0x000fe2000001002c */
[----:B------:R-:W-:Y:S01]  /*2f40*/  FFMA.FTZ R46, R37, R42, R46 ;  /* 0x0000002a252e7223 */ /* 0x000fe2000001002e */
[----:B------:R-:W-:Y:S01]  /*2f50*/  FFMA.FTZ R49, R41, R34, R49 ;  /* 0x0000002229317223 */ /* 0x000fe20000010031 */
[----:B--2---:R-:W-:-:S02]  /*2f60*/  HADD2.F32 R39, -RZ, R39.H0_H0 ;  /* 0x20000027ff277230 */ /* 0x004fc40000004100 */
[----:B------:R-:W-:Y:S01]  /*2f70*/  FFMA.FTZ R42, R41, R32, R45 ;  /* 0x00000020292a7223 */ /* 0x000fe2000001002d */
[----:B------:R-:W2:Y:S01]  /*2f80*/  I2F.F16 R21, R21 ;  /* 0x0000001500157306 */ /* 0x000ea20000200c00 */
[----:B------:R-:W-:Y:S02]  /*2f90*/  HADD2.F32 R45, -RZ, R22.H0_H0 ;  /* 0x20000016ff2d7230 */ /* 0x000fe40000004100 */
[C---:B------:R-:W-:Y:S01]  /*2fa0*/  FFMA.FTZ R44, R48.reuse, R27, R43 ;  /* 0x0000001b302c7223 */ /* 0x040fe2000001002b */
[----:B-1----:R-:W-:Y:S02]  /*2fb0*/  HADD2.F32 R19, -RZ, R19.H0_H0 ;  /* 0x20000013ff137230 */ /* 0x002fe40000004100 */
[----:B------:R-:W-:Y:S01]  /*2fc0*/  FFMA.FTZ R49, R48, R26, R49 ;  /* 0x0000001a30317223 */ /* 0x000fe20000010031 */
[----:B------:R-:W-:Y:S01]  /*2fd0*/  FFMA.FTZ R47, R39, R41, R46 ;  /* 0x00000029272f7223 */ /* 0x000fe2000001002e */
[----:B------:R-:W-:Y:S01]  /*2fe0*/  SHF.R.U32.HI R43, RZ, 0x8, R12 ;  /* 0x00000008ff2b7819 */ /* 0x000fe2000001160c */
[----:B0-----:R-:W-:Y:S01]  /*2ff0*/  HADD2.F32 R30, -RZ, R30.H0_H0 ;  /* 0x2000001eff1e7230 */ /* 0x001fe20000004100 */
[----:B------:R-:W0:Y:S01]  /*3000*/  I2F.F16 R20, R20 ;  /* 0x0000001400147306 */ /* 0x000e220000200c00 */
[C---:B------:R-:W-:Y:S01]  /*3010*/  FFMA.FTZ R41, R45.reuse, R19, R44 ;  /* 0x000000132d297223 */ /* 0x040fe2000001002c */
[----:B------:R-:W-:Y:S01]  /*3020*/  FFMA.FTZ R44, R45, R18, R49 ;  /* 0x000000122d2c7223 */ /* 0x000fe20000010031 */
[----:B------:R-:W-:Y:S01]  /*3030*/  SHF.R.U32.HI R49, RZ, 0x8, R13 ;  /* 0x00000008ff317819 */ /* 0x000fe2000001160d */
[----:B------:R-:W-:Y:S01]  /*3040*/  FFMA.FTZ R47, R30, R48, R47 ;  /* 0x000000301e2f7223 */ /* 0x000fe2000001002f */
[----:B------:R-:W-:Y:S01]  /*3050*/  LEA.HI R46, R12, 0xffffff80, RZ, 0x8 ;  /* 0xffffff800c2e7811 */ /* 0x000fe200078f40ff */
[----:B--2---:R-:W-:-:S02]  /*3060*/  HADD2.F32 R21, -RZ, R21.H0_H0 ;  /* 0x20000015ff157230 */ /* 0x004fc40000004100 */
[----:B------:R-:W1:Y:S01]  /*3070*/  I2F.F16 R17, R17 ;  /* 0x0000001100117306 */ /* 0x000e620000200c00 */
[----:B------:R-:W-:Y:S02]  /*3080*/  LOP3.LUT R49, R49, 0xff, RZ, 0xc0, !PT ;  /* 0x000000ff31317812 */ /* 0x000fe400078ec0ff */
[----:B------:R-:W-:Y:S01]  /*3090*/  SHF.R.U32.HI R12, RZ, 0x10, R12 ;  /* 0x00000010ff0c7819 */ /* 0x000fe2000001160c */
[----:B------:R-:W-:Y:S01]  /*30a0*/  FFMA.FTZ R48, R48, R21, R42 ;  /* 0x0000001530307223 */ /* 0x000fe2000001002a */
[----:B------:R-:W-:Y:S01]  /*30b0*/  IADD3 R51, PT, PT, R49, -0x80, RZ ;  /* 0xffffff8031337810 */ /* 0x000fe20007ffe0ff */
[----:B0-----:R-:W-:Y:S01]  /*30c0*/  HADD2.F32 R20, -RZ, R20.H0_H0 ;  /* 0x20000014ff147230 */ /* 0x001fe20000004100 */
[----:B------:R-:W-:Y:S01]  /*30d0*/  SHF.R.U32.HI R49, RZ, 0x8, R14 ;  /* 0x00000008ff317819 */ /* 0x000fe2000001160e */
[----:B------:R-:W0:Y:S01]  /*30e0*/  I2F.F16 R46, R46 ;  /* 0x0000002e002e7306 */ /* 0x000e220000200c00 */
[----:B------:R-:W-:Y:S02]  /*30f0*/  LEA.HI R42, R13, 0xffffff80, RZ, 0x8 ;  /* 0xffffff800d2a7811 */ /* 0x000fe400078f40ff */
[----:B------:R-:W-:Y:S01]  /*3100*/  FFMA.FTZ R47, R20, R45, R47 ;  /* 0x0000002d142f7223 */ /* 0x000fe2000001002f */
[----:B------:R-:W-:Y:S01]  /*3110*/  LOP3.LUT R49, R49, 0xff, RZ, 0xc0, !PT ;  /* 0x000000ff31317812 */ /* 0x000fe200078ec0ff */
[----:B-1----:R-:W-:Y:S01]  /*3120*/  HADD2.F32 R17, -RZ, R17.H0_H0 ;  /* 0x20000011ff117230 */ /* 0x002fe20000004100 */
[----:B------:R-:W-:-:S02]  /*3130*/  LEA.HI R50, R14, 0xffffff80, RZ, 0x8 ;  /* 0xffffff800e327811 */ /* 0x000fc400078f40ff */
[----:B------:R-:W1:Y:S01]  /*3140*/  I2F.F16 R51, R51 ;  /* 0x0000003300337306 */ /* 0x000e620000200c00 */
[----:B------:R-:W-:Y:S01]  /*3150*/  SHF.R.U32.HI R13, RZ, 0x10, R13 ;  /* 0x00000010ff0d7819 */ /* 0x000fe2000001160d */
[----:B------:R-:W-:Y:S01]  /*3160*/  FFMA.FTZ R45, R45, R17, R48 ;  /* 0x000000112d2d7223 */ /* 0x000fe20000010030 */
[----:B------:R-:W-:Y:S02]  /*3170*/  LOP3.LUT R48, R43, 0xff, RZ, 0xc0, !PT ;  /* 0x000000ff2b307812 */ /* 0x000fe400078ec0ff */
[----:B------:R-:W-:Y:S01]  /*3180*/  IADD3 R49, PT, PT, R49, -0x80, RZ ;  /* 0xffffff8031317810 */ /* 0x000fe20007ffe0ff */
[----:B0-----:R-:W-:Y:S01]  /*3190*/  HADD2.F32 R46, -RZ, R46.H0_H0 ;  /* 0x2000002eff2e7230 */ /* 0x001fe20000004100 */
[----:B------:R-:W-:Y:S01]  /*31a0*/  SHF.R.U32.HI R14, RZ, 0x10, R14 ;  /* 0x00000010ff0e7819 */ /* 0x000fe2000001160e */
[----:B------:R-:W-:Y:S01]  /*31b0*/  VIADD R48, R48, 0xffffff80 ;  /* 0xffffff8030307836 */ /* 0x000fe20000000000 */
[----:B------:R-:W-:Y:S01]  /*31c0*/  LOP3.LUT R12, R12, 0xff, RZ, 0xc0, !PT ;  /* 0x000000ff0c0c7812 */ /* 0x000fe200078ec0ff */
[----:B------:R0:W2:Y:S01]  /*31d0*/  I2F.F16 R43, R50 ;  /* 0x00000032002b7306 */ /* 0x0000a20000200c00 */
[----:B------:R-:W-:-:S02]  /*31e0*/  LOP3.LUT R13, R13, 0xff, RZ, 0xc0, !PT ;  /* 0x000000ff0d0d7812 */ /* 0x000fc400078ec0ff */
[----:B------:R-:W-:Y:S02]  /*31f0*/  LOP3.LUT R14, R14, 0xff, RZ, 0xc0, !PT ;  /* 0x000000ff0e0e7812 */ /* 0x000fe400078ec0ff */
[----:B------:R-:W-:Y:S02]  /*3200*/  IADD3 R12, PT, PT, R12, -0x80, RZ ;  /* 0xffffff800c0c7810 */ /* 0x000fe40007ffe0ff */
[----:B------:R-:W-:Y:S01]  /*3210*/  IADD3 R13, PT, PT, R13, -0x80, RZ ;  /* 0xffffff800d0d7810 */ /* 0x000fe20007ffe0ff */
[----:B------:R-:W-:Y:S01]  /*3220*/  I2F.F16 R53, R48 ;  /* 0x0000003000357306 */ /* 0x000fe20000200c00 */
[----:B0-----:R-:W-:Y:S01]  /*3230*/  IADD3 R50, PT, PT, R14, -0x80, RZ ;  /* 0xffffff800e327810 */ /* 0x001fe20007ffe0ff */
[----:B-1----:R-:W-:Y:S02]  /*3240*/  HADD2.F32 R14, -RZ, R51.H0_H0 ;  /* 0x20000033ff0e7230 */ /* 0x002fe40000004100 */
[----:B--2---:R-:W-:-:S04]  /*3250*/  HADD2.F32 R56, -RZ, R43.H0_H0 ;  /* 0x2000002bff387230 */ /* 0x004fc80000004100 */
[----:B------:R-:W0:Y:S01]  /*3260*/  I2F.F16 R49, R49 ;  /* 0x0000003100317306 */ /* 0x000e220000200c00 */
[----:B------:R-:W-:-:S07]  /*3270*/  HADD2.F32 R43, -RZ, R5.H0_H0 ;  /* 0x20000005ff2b7230 */ /* 0x000fce0000004100 */
[----:B------:R1:W2:Y:S01]  /*3280*/  I2F.F16 R48, R52 ;  /* 0x0000003400307306 */ /* 0x0002a20000200c00 */
[----:B0-----:R-:W-:-:S07]  /*3290*/  HADD2.F32 R49, -RZ, R49.H0_H0 ;  /* 0x20000031ff317230 */ /* 0x001fce0000004100 */
[----:B------:R-:W0:Y:S01]  /*32a0*/  I2F.F16 R12, R12 ;  /* 0x0000000c000c7306 */ /* 0x000e220000200c00 */
[----:B-1----:R-:W-:Y:S02]  /*32b0*/  VIADD R52, R54, 0xffffff80 ;  /* 0xffffff8036347836 */ /* 0x002fe40000000000 */
[----:B------:R-:W-:Y:S02]  /*32c0*/  HADD2.F32 R54, -RZ, R22.H1_H1 ;  /* 0x30000016ff367230 */ /* 0x000fe40000004100 */
[----:B------:R-:W-:Y:S02]  /*32d0*/  HADD2.F32 R22, -RZ, R53.H0_H0 ;  /* 0x20000035ff167230 */ /* 0x000fe40000004100 */
[----:B--2---:R-:W-:Y:S01]  /*32e0*/  HADD2.F32 R48, -RZ, R48.H0_H0 ;  /* 0x20000030ff307230 */ /* 0x004fe20000004100 */
[----:B------:R-:W1:Y:S01]  /*32f0*/  I2F.F16 R13, R13 ;  /* 0x0000000d000d7306 */ /* 0x000e620000200c00 */
[----:B------:R-:W-:Y:S01]  /*3300*/  FFMA.FTZ R51, R54, R49, R44 ;  /* 0x0000003136337223 */ /* 0x000fe2000001002c */
[----:B------:R-:W-:Y:S01]  /*3310*/  FFMA.FTZ R47, R22, R54, R47 ;  /* 0x00000036162f7223 */ /* 0x000fe2000001002f */
[C---:B------:R-:W-:Y:S01]  /*3320*/  FFMA.FTZ R41, R54.reuse, R14, R41 ;  /* 0x0000000e36297223 */ /* 0x040fe20000010029 */
[----:B------:R-:W-:Y:S01]  /*3330*/  FFMA.FTZ R45, R54, R48, R45 ;  /* 0x00000030362d7223 */ /* 0x000fe2000001002d */
[----:B0-----:R-:W-:-:S03]  /*3340*/  HADD2.F32 R44, -RZ, R12.H0_H0 ;  /* 0x2000000cff2c7230 */ /* 0x001fc60000004100 */
[----:B------:R-:W0:Y:S01]  /*3350*/  I2F.F16 R50, R50 ;  /* 0x0000003200327306 */ /* 0x000e220000200c00 */
[----:B------:R-:W-:Y:S02]  /*3360*/  HADD2.F32 R12, -RZ, R23.H0_H0 ;  /* 0x20000017ff0c7230 */ /* 0x000fe40000004100 */
[----:B------:R-:W-:-:S03]  /*3370*/  HADD2.F32 R23, -RZ, R7.H0_H0 ;  /* 0x20000007ff177230 */ /* 0x000fc60000004100 */
[----:B------:R-:W-:Y:S01]  /*3380*/  FFMA.FTZ R47, R44, R12, R47 ;  /* 0x0000000c2c2f7223 */ /* 0x000fe2000001002f */
[----:B-1----:R-:W-:Y:S01]  /*3390*/  HADD2.F32 R54, -RZ, R13.H0_H0 ;  /* 0x2000000dff367230 */ /* 0x002fe20000004100 */
[----:B------:R-:W1:Y:S02]  /*33a0*/  I2F.F16 R52, R52 ;  /* 0x0000003400347306 */ /* 0x000e640000200c00 */
[----:B------:R-:W-:Y:S02]  /*33b0*/  FFMA.FTZ R47, R46, R58, R47 ;  /* 0x0000003a2e2f7223 */ /* 0x000fe4000001002f */
[----:B------:R-:W-:Y:S01]  /*33c0*/  FFMA.FTZ R41, R12, R54, R41 ;  /* 0x000000360c297223 */ /* 0x000fe20000010029 */
[----:B0-----:R-:W-:-:S03]  /*33d0*/  HADD2.F32 R50, -RZ, R50.H0_H0 ;  /* 0x20000032ff327230 */ /* 0x001fc60000004100 */
[----:B------:R-:W0:Y:S02]  /*33e0*/  I2F.F16 R42, R42 ;  /* 0x0000002a002a7306 */ /* 0x000e240000200c00 */
[----:B------:R-:W-:Y:S01]  /*33f0*/  FFMA.FTZ R51, R12, R50, R51 ;  /* 0x000000320c337223 */ /* 0x000fe20000010033 */
[----:B-1----:R-:W-:-:S05]  /*3400*/  HADD2.F32 R52, -RZ, R52.H0_H0 ;  /* 0x20000034ff347230 */ /* 0x002fca0000004100 */
[----:B------:R-:W1:Y:S01]  /*3410*/  I2F.F16 R15, R15 ;  /* 0x0000000f000f7306 */ /* 0x000e620000200c00 */
[----:B------:R-:W-:Y:S01]  /*3420*/  FFMA.FTZ R60, R58, R56, R51 ;  /* 0x000000383a3c7223 */ /* 0x000fe20000010033 */
[----:B------:R-:W-:Y:S01]  /*3430*/  FFMA.FTZ R12, R12, R52, R45 ;  /* 0x000000340c0c7223 */ /* 0x000fe2000001002d */
[----:B------:R-:W-:Y:S02]  /*3440*/  HADD2.F32 R45, -RZ, R28.H0_H0 ;  /* 0x2000001cff2d7230 */ /* 0x000fe40000004100 */
[----:B0-----:R-:W-:-:S03]  /*3450*/  HADD2.F32 R42, -RZ, R42.H0_H0 ;  /* 0x2000002aff2a7230 */ /* 0x001fc60000004100 */
[----:B------:R-:W-:Y:S02]  /*3460*/  FMUL.FTZ R47, R45, R47 ;  /* 0x0000002f2d2f7220 */ /* 0x000fe40000410000 */
[----:B------:R-:W-:-:S03]  /*3470*/  FFMA.FTZ R41, R58, R42, R41 ;  /* 0x0000002a3a297223 */ /* 0x000fc60000010029 */
[----:B------:R-:W-:Y:S01]  /*3480*/  F2FP.F16.F32.PACK_AB R47, RZ, R47 ;  /* 0x0000002fff2f723e */ /* 0x000fe200000000ff */
[----:B------:R-:W-:Y:S01]  /*3490*/  FMUL.FTZ R41, R23, R41 ;  /* 0x0000002917297220 */ /* 0x000fe20000410000 */
[----:B-1----:R-:W-:-:S04]  /*34a0*/  HADD2.F32 R15, -RZ, R15.H0_H0 ;  /* 0x2000000fff0f7230 */ /* 0x002fc80000004100 */
[----:B------:R-:W-:Y:S01]  /*34b0*/  F2FP.F16.F32.PACK_AB R41, RZ, R41 ;  /* 0x00000029ff29723e */ /* 0x000fe200000000ff */
[----:B------:R-:W-:-:S03]  /*34c0*/  FFMA.FTZ R12, R58, R15, R12 ;  /* 0x0000000f3a0c7223 */ /* 0x000fc6000001000c */
[----:B------:R-:W-:Y:S01]  /*34d0*/  PRMT R47, R47, 0x5410, R41 ;  /* 0x000054102f2f7816 */ /* 0x000fe20000000029 */
[----:B------:R-:W-:Y:S02]  /*34e0*/  HADD2.F32 R41, -RZ, R6.H0_H0 ;  /* 0x20000006ff297230 */ /* 0x000fe40000004100 */
[----:B------:R-:W-:-:S03]  /*34f0*/  FMUL.FTZ R12, R43, R12 ;  /* 0x0000000c2b0c7220 */ /* 0x000fc60000410000 */
[----:B------:R-:W-:Y:S02]  /*3500*/  FMUL.FTZ R60, R41, R60 ;  /* 0x0000003c293c7220 */ /* 0x000fe40000410000 */
[----:B------:R-:W-:Y:S01]  /*3510*/  F2FP.F16.F32.PACK_AB R12, RZ, R12 ;  /* 0x0000000cff0c723e */ /* 0x000fe200000000ff */
[----:B------:R-:W-:Y:S02]  /*3520*/  HFMA2 R0, R47, 1, 1, R0 ;  /* 0x3c003c002f007831 */ /* 0x000fe40000000000 */
[----:B------:R-:W-:-:S04]  /*3530*/  F2FP.F16.F32.PACK_AB R60, RZ, R60 ;  /* 0x0000003cff3c723e */ /* 0x000fc800000000ff */
[----:B------:R-:W-:-:S05]  /*3540*/  PRMT R60, R60, 0x5410, R12 ;  /* 0x000054103c3c7816 */ /* 0x000fca000000000c */
[----:B------:R-:W-:Y:S01]  /*3550*/  HFMA2 R2, R60, 1, 1, R2 ;  /* 0x3c003c003c027831 */ /* 0x000fe20000000002 */
[----:B------:R-:W-:Y:S06]  /*3560*/  @!P0 BRA `(.L_x_3407) ;  /* 0x0000000000d88947 */ /* 0x000fec0003800000 */
        /* <DEDUP_REMOVED lines=9> */
[--C-:B------:R-:W-:Y:S02]  /*3600*/  HADD2.F32 R37, -RZ, R13.reuse.H0_H0 ;  /* 0x2000000dff257230 */ /* 0x100fe40000004100 */
[-C--:B------:R-:W-:Y:S01]  /*3610*/  FFMA.FTZ R51, R36, R12.reuse, R51 ;  /* 0x0000000c24337223 */ /* 0x080fe20000010033 */
[----:B------:R-:W-:Y:S01]  /*3620*/  FFMA.FTZ R35, R35, R12, R8 ;  /* 0x0000000c23237223 */ /* 0x000fe20000010008 */
[----:B------:R-:W-:-:S02]  /*3630*/  HADD2.F32 R13, -RZ, R13.H1_H1 ;  /* 0x3000000dff0d7230 */ /* 0x000fc40000004100 */
[-C--:B------:R-:W-:Y:S01]  /*3640*/  FFMA.FTZ R40, R40, R37.reuse, R11 ;  /* 0x0000002528287223 */ /* 0x080fe2000001000b */
[-C--:B------:R-:W-:Y:S01]  /*3650*/  FFMA.FTZ R39, R39, R37.reuse, R58 ;  /* 0x0000002527277223 */ /* 0x080fe2000001003a */
[----:B------:R-:W0:Y:S01]  /*3660*/  LDS.64 R10, [UR5+0x58] ;  /* 0x00005805ff0a7984 */ /* 0x000e220008000a00 */
        /* <DEDUP_REMOVED lines=38> */
.L_x_3407:
[C---:B-----5:R-:W-:Y:S01]  /*38d0*/  IMAD.WIDE R12, R29.reuse, 0x4, R24 ;  /* 0x000000041d0c7825 */ /* 0x060fe200078e0218 */
[----:B------:R1:W5:Y:S03]  /*38e0*/  LDG.E.128.CONSTANT R8, desc[UR8][R24.64] ;  /* 0x0000000818087981 */ /* 0x000366000c1e9d00 */
[----:B------:R-:W-:Y:S02]  /*38f0*/  IMAD.WIDE R22, R29, 0x4, R12 ;  /* 0x000000041d167825 */ /* 0x000fe400078e020c */
[----:B------:R-:W5:Y:S01]  /*3900*/  LDG.E.128.CONSTANT R12, desc[UR8][R12.64] ;  /* 0x000000080c0c7981 */ /* 0x000f62000c1e9d00 */
[----:B------:R-:W-:Y:S05]  /*3910*/  @!P1 BRA `(.L_x_3408) ;  /* 0x0000000c00e89947 */ /* 0x000fea0003800000 */
[----:B-1---5:R-:W-:Y:S02]  /*3920*/  LOP3.LUT R24, R14, 0xff, RZ, 0xc0, !PT ;  /* 0x000000ff0e187812 */ /* 0x022fe400078ec0ff */
[----:B------:R-:W-:Y:S02]  /*3930*/  LOP3.LUT R17, R9, 0xff, RZ, 0xc0, !PT ;  /* 0x000000ff09117812 */ /* 0x000fe400078ec0ff */
[----:B0-----:R-:W-:Y:S01]  /*3940*/  LOP3.LUT R18, R10, 0xff, RZ, 0xc0, !PT ;  /* 0x000000ff0a127812 */ /* 0x001fe200078ec0ff */
[----:B------:R-:W-:Y:S01]  /*3950*/  VIADD R35, R24, 0xffffff80 ;  /* 0xffffff8018237836 */ /* 0x000fe20000000000 */
[----:B------:R-:W-:Y:S01]  /*3960*/  IADD3 R44, PT, PT, R17, -0x80, RZ ;  /* 0xffffff80112c7810 */ /* 0x000fe20007ffe0ff */
[----:B------:R-:W0:Y:S01]  /*3970*/  LDS.64 R24, [UR5+0x20] ;  /* 0x00002005ff187984 */ /* 0x000e220008000a00 */
[----:B------:R-:W-:Y:S02]  /*3980*/  IADD3 R37, PT, PT, R18, -0x80, RZ ;  /* 0xffffff8012257810 */ /* 0x000fe40007ffe0ff */
[----:B------:R-:W-:-:S02]  /*3990*/  LOP3.LUT R17, R11, 0xff, RZ, 0xc0, !PT ;  /* 0x000000ff0b117812 */ /* 0x000fc400078ec0ff */
[----:B------:R-:W-:Y:S01]  /*39a0*/  LOP3.LUT R18, R12, 0xff, RZ, 0xc0, !PT ;  /* 0x000000ff0c127812 */ /* 0x000fe200078ec0ff */
[----:B------:R-:W-:Y:S01]  /*39b0*/  I2F.F16 R44, R44 ;  /* 0x0000002c002c7306 */ /* 0x000fe20000200c00 */
[----:B------:R-:W-:Y:S02]  /*39c0*/  IADD3 R32, PT, PT, R17, -0x80, RZ ;  /* 0xffffff8011207810 */ /* 0x000fe40007ffe0ff */
[----:B------:R-:W-:Y:S02]  /*39d0*/  IADD3 R20, PT, PT, R18, -0x80, RZ ;  /* 0xffffff8012147810 */ /* 0x000fe40007ffe0ff */
[----:B------:R-:W-:Y:S02]  /*39e0*/  LOP3.LUT R17, R8, 0xff, RZ, 0xc0, !PT ;  /* 0x000000ff08117812 */ /* 0x000fe400078ec0ff */
[----:B------:R-:W-:Y:S01]  /*39f0*/  LOP3.LUT R18, R13, 0xff, RZ, 0xc0, !PT ;  /* 0x000000ff0d127812 */ /* 0x000fe200078ec0ff */
[----:B------:R-:W-:Y:S01]  /*3a00*/  I2F.F16 R32, R32 ;  /* 0x0000002000207306 */ /* 0x000fe20000200c00 */
[----:B------:R-:W-:-:S02]  /*3a10*/  IADD3 R17, PT, PT, R17, -0x80, RZ ;  /* 0xffffff8011117810 */ /* 0x000fc40007ffe0ff */
[----:B------:R-:W-:Y:S02]  /*3a20*/  IADD3 R19, PT, PT, R18, -0x80, RZ ;  /* 0xffffff8012137810 */ /* 0x000fe40007ffe0ff */
[----:B------:R-:W-:Y:S02]  /*3a30*/  SHF.R.U32.HI R18, RZ, 0x8, R8 ;  /* 0x00000008ff127819 */ /* 0x000fe40000011608 */
[----:B------:R-:W-:Y:S01]  /*3a40*/  SHF.R.U32.HI R34, RZ, 0x8, R9 ;  /* 0x00000008ff227819 */ /* 0x000fe20000011609 */
[----:B------:R1:W-:Y:S01]  /*3a50*/  I2F.F16 R38, R17 ;  /* 0x0000001100267306 */ /* 0x0003e20000200c00 */
[----:B------:R-:W-:Y:S02]  /*3a60*/  LEA.HI R26, R10, 0xffffff80, RZ, 0x8 ;  /* 0xffffff800a1a7811 */ /* 0x000fe400078f40ff */
[----:B------:R-:W-:Y:S02]  /*3a70*/  LOP3.LUT R34, R34, 0xff, RZ, 0xc0, !PT ;  /* 0x000000ff22227812 */ /* 0x000fe400078ec0ff */
[----:B------:R-:W-:-:S02]  /*3a80*/  LEA.HI R27, R9, 0xffffff80, RZ, 0x8 ;  /* 0xffffff80091b7811 */ /* 0x000fc400078f40ff */
[----:B------:R-:W-:Y:S01]  /*3a90*/  SHF.R.U32.HI R9, RZ, 0x10, R9 ;  /* 0x00000010ff097819 */ /* 0x000fe20000011609 */
[----:B------:R-:W-:Y:S01]  /*3aa0*/  I2F.F16 R37, R37 ;  /* 0x0000002500257306 */ /* 0x000fe20000200c00 */
[----:B-1----:R-:W-:Y:S02]  /*3ab0*/  LOP3.LUT R17, R18, 0xff, RZ, 0xc0, !PT ;  /* 0x000000ff12117812 */ /* 0x002fe400078ec0ff */
[----:B------:R-:W-:Y:S02]  /*3ac0*/  LEA.HI R21, R11, 0xffffff80, RZ, 0x8 ;  /* 0xffffff800b157811 */ /* 0x000fe400078f40ff */
[----:B------:R-:W-:Y:S02]  /*3ad0*/  IADD3 R17, PT, PT, R17, -0x80, RZ ;  /* 0xffffff8011117810 */ /* 0x000fe40007ffe0ff */
[----:B------:R-:W-:Y:S01]  /*3ae0*/  IADD3 R34, PT, PT, R34, -0x80, RZ ;  /* 0xffffff8022227810 */ /* 0x000fe20007ffe0ff */
[----:B------:R1:W2:Y:S01]  /*3af0*/  I2F.F16 R18, R35 ;  /* 0x0000002300127306 */ /* 0x0002a20000200c00 */
[----:B------:R-:W-:Y:S01]  /*3b00*/  LOP3.LUT R9, R9, 0xff, RZ, 0xc0, !PT ;  /* 0x000000ff09097812 */ /* 0x000fe200078ec0ff */
[----:B0-----:R-:W-:Y:S01]  /*3b10*/  HADD2.F32 R42, -RZ, R24.H1_H1 ;  /* 0x30000018ff2a7230 */ /* 0x001fe20000004100 */
[----:B------:R-:W-:Y:S01]  /*3b20*/  LEA.HI R30, R8, 0xffffff80, RZ, 0x8 ;  /* 0xffffff80081e7811 */ /* 0x000fe200078f40ff */
[--C-:B------:R-:W-:Y:S01]  /*3b30*/  HADD2.F32 R41, -RZ, R25.reuse.H0_H0 ;  /* 0x20000019ff297230 */ /* 0x100fe20000004100 */
[----:B------:R-:W-:Y:S01]  /*3b40*/  SHF.R.U32.HI R8, RZ, 0x10, R8 ;  /* 0x00000010ff087819 */ /* 0x000fe20000011608 */
[----:B------:R-:W-:Y:S01]  /*3b50*/  HADD2.F32 R48, -RZ, R25.H1_H1 ;  /* 0x30000019ff307230 */ /* 0x000fe20000004100 */
[----:B------:R-:W-:Y:S01]  /*3b60*/  IADD3 R9, PT, PT, R9, -0x80, RZ ;  /* 0xffffff8009097810 */ /* 0x000fe20007ffe0ff */
[----:B------:R0:W-:Y:S01]  /*3b70*/  I2F.F16 R45, R17 ;  /* 0x00000011002d7306 */ /* 0x0001e20000200c00 */
[----:B-1----:R-:W-:-:S02]  /*3b80*/  SHF.R.U32.HI R35, RZ, 0x8, R10 ;  /* 0x00000008ff237819 */ /* 0x002fc4000001160a */
[----:B------:R-:W-:Y:S02]  /*3b90*/  SHF.R.U32.HI R10, RZ, 0x10, R10 ;  /* 0x00000010ff0a7819 */ /* 0x000fe4000001160a */
[----:B------:R-:W-:Y:S02]  /*3ba0*/  LOP3.LUT R35, R35, 0xff, RZ, 0xc0, !PT ;  /* 0x000000ff23237812 */ /* 0x000fe400078ec0ff */
[----:B------:R-:W-:Y:S01]  /*3bb0*/  LOP3.LUT R10, R10, 0xff, RZ, 0xc0, !PT ;  /* 0x000000ff0a0a7812 */ /* 0x000fe200078ec0ff */
[----:B------:R1:W3:Y:S01]  /*3bc0*/  I2F.F16 R46, R34 ;  /* 0x00000022002e7306 */ /* 0x0002e20000200c00 */
[----:B0-----:R-:W-:Y:S01]  /*3bd0*/  SHF.R.U32.HI R17, RZ, 0x8, R11 ;  /* 0x00000008ff117819 */ /* 0x001fe2000001160b */
[----:B--2---:R-:W-:Y:S01]  /*3be0*/  HADD2.F32 R18, -RZ, R18.H0_H0 ;  /* 0x20000012ff127230 */ /* 0x004fe20000004100 */
[----:B------:R-:W-:Y:S02]  /*3bf0*/  IADD3 R36, PT, PT, R35, -0x80, RZ ;  /* 0xffffff8023247810 */ /* 0x000fe40007ffe0ff */
[----:B------:R-:W-:-:S02]  /*3c00*/  LOP3.LUT R17, R17, 0xff, RZ, 0xc0, !PT ;  /* 0x000000ff11117812 */ /* 0x000fc400078ec0ff */
[----:B------:R-:W-:Y:S01]  /*3c10*/  SHF.R.U32.HI R11, RZ, 0x10, R11 ;  /* 0x00000010ff0b7819 */ /* 0x000fe2000001160b */
[----:B------:R0:W2:Y:S01]  /*3c20*/  I2F.F16 R40, R9 ;  /* 0x0000000900287306 */ /* 0x0000a20000200c00 */
[----:B------:R-:W-:Y:S01]  /*3c30*/  IADD3 R35, PT, PT, R17, -0x80, RZ ;  /* 0xffffff8011237810 */ /* 0x000fe20007ffe0ff */
[----:B------:R-:W-:Y:S01]  /*3c40*/  HADD2.F32 R17, -RZ, R24.H0_H0 ;  /* 0x20000018ff117230 */ /* 0x000fe20000004100 */
[----:B------:R-:W-:Y:S01]  /*3c50*/  LOP3.LUT R11, R11, 0xff, RZ, 0xc0, !PT ;  /* 0x000000ff0b0b7812 */ /* 0x000fe200078ec0ff */
[----:B------:R-:W4:Y:S01]  /*3c60*/  LDS.64 R24, [UR5+0x28] ;  /* 0x00002805ff187984 */ /* 0x000f220008000a00 */
[----:B-1----:R-:W-:Y:S01]  /*3c70*/  VIADD R34, R10, 0xffffff80 ;  /* 0xffffff800a227836 */ /* 0x002fe20000000000 */
[----:B------:R-:W-:Y:S01]  /*3c80*/  LOP3.LUT R8, R8, 0xff, RZ, 0xc0, !PT ;  /* 0x000000ff08087812 */ /* 0x000fe200078ec0ff */
[----:B------:R-:W-:Y:S01]  /*3c90*/  HADD2.F32 R10, -RZ, R44.H0_H0 ;  /* 0x2000002cff0a7230 */ /* 0x000fe20000004100 */
[----:B------:R-:W1:Y:S01]  /*3ca0*/  I2F.F16 R36, R36 ;  /* 0x0000002400247306 */ /* 0x000e620000200c00 */
[----:B------:R-:W-:Y:S01]  /*3cb0*/  IADD3 R47, PT, PT, R11, -0x80, RZ ;  /* 0xffffff800b2f7810 */ /* 0x000fe20007ffe0ff */
[----:B0-----:R-:W-:Y:S01]  /*3cc0*/  HADD2.F32 R9, -RZ, R32.H0_H0 ;  /* 0x20000020ff097230 */ /* 0x001fe20000004100 */
[----:B------:R-:W-:Y:S01]  /*3cd0*/  IADD3 R8, PT, PT, R8, -0x80, RZ ;  /* 0xffffff8008087810 */ /* 0x000fe20007ffe0ff */
[----:B------:R-:W-:Y:S01]  /*3ce0*/  HADD2.F32 R11, -RZ, R38.H0_H0 ;  /* 0x20000026ff0b7230 */ /* 0x000fe20000004100 */
[----:B------:R-:W-:Y:S01]  /*3cf0*/  LOP3.LUT R43, R15, 0xff, RZ, 0xc0, !PT ;  /* 0x000000ff0f2b7812 */ /* 0x000fe200078ec0ff */
[----:B---3--:R-:W-:-:S02]  /*3d00*/  HADD2.F32 R38, -RZ, R46.H0_H0 ;  /* 0x2000002eff267230 */ /* 0x008fc40000004100 */
[----:B------:R-:W-:Y:S01]  /*3d10*/  FFMA.FTZ R50, R17, R9, RZ ;  /* 0x0000000911327223 */ /* 0x000fe200000100ff */
[----:B------:R-:W0:Y:S01]  /*3d20*/  I2F.F16 R35, R35 ;  /* 0x0000002300237306 */ /* 0x000e220000200c00 */
[----:B--2---:R-:W-:Y:S02]  /*3d30*/  HADD2.F32 R40, -RZ, R40.H0_H0 ;  /* 0x20000028ff287230 */ /* 0x004fe40000004100 */
[----:B------:R-:W-:Y:S01]  /*3d40*/  FFMA.FTZ R46, R11, R17, RZ ;  /* 0x000000110b2e7223 */ /* 0x000fe200000100ff */
[--C-:B------:R-:W-:Y:S02]  /*3d50*/  SHF.R.U32.HI R52, RZ, 0x8, R15.reuse ;  /* 0x00000008ff347819 */ /* 0x100fe4000001160f */
[----:B------:R-:W-:Y:S01]  /*3d60*/  SHF.R.U32.HI R54, RZ, 0x10, R15 ;  /* 0x00000010ff367819 */ /* 0x000fe2000001160f */
[----:B-1----:R-:W-:Y:S01]  /*3d70*/  HADD2.F32 R36, -RZ, R36.H0_H0 ;  /* 0x20000024ff247230 */ /* 0x002fe20000004100 */
[----:B------:R-:W1:Y:S01]  /*3d80*/  I2F.F16 R34, R34 ;  /* 0x0000002200227306 */ /* 0x000e620000200c00 */
[----:B------:R-:W-:-:S02]  /*3d90*/  LOP3.LUT R52, R52, 0xff, RZ, 0xc0, !PT ;  /* 0x000000ff34347812 */ /* 0x000fc400078ec0ff */
[----:B------:R-:W-:Y:S02]  /*3da0*/  LOP3.LUT R54, R54, 0xff, RZ, 0xc0, !PT ;  /* 0x000000ff36367812 */ /* 0x000fe400078ec0ff */
[----:B------:R-:W-:Y:S01]  /*3db0*/  IADD3 R52, PT, PT, R52, -0x80, RZ ;  /* 0xffffff8034347810 */ /* 0x000fe20007ffe0ff */
[----:B0-----:R-:W-:Y:S02]  /*3dc0*/  HADD2.F32 R35, -RZ, R35.H0_H0 ;  /* 0x20000023ff237230 */ /* 0x001fe40000004100 */
[----:B------:R-:W0:Y:S01]  /*3dd0*/  I2F.F16 R32, R47 ;  /* 0x0000002f00207306 */ /* 0x000e220000200c00 */
[----:B------:R-:W-:Y:S02]  /*3de0*/  LEA.HI R15, R15, 0xffffff80, RZ, 0x8 ;  /* 0xffffff800f0f7811 */ /* 0x000fe400078f40ff */
[----:B------:R-:W-:Y:S01]  /*3df0*/  ISETP.NE.AND P0, PT, R31, 0x1, PT ;  /* 0x000000011f00780c */ /* 0x000fe20003f05270 */
[----:B-1----:R-:W-:-:S04]  /*3e00*/  HADD2.F32 R34, -RZ, R34.H0_H0 ;  /* 0x20000022ff227230 */ /* 0x002fc80000004100 */
[----:B------:R-:W1:Y:S01]  /*3e10*/  I2F.F16 R27, R27 ;  /* 0x0000001b001b7306 */ /* 0x000e620000200c00 */
[----:B----4-:R-:W-:Y:S02]  /*3e20*/  HADD2.F32 R58, -RZ, R25.H1_H1 ;  /* 0x30000019ff3a7230 */ /* 0x010fe40000004100 */
[----:B0-----:R-:W-:-:S05]  /*3e30*/  HADD2.F32 R32, -RZ, R32.H0_H0 ;  /* 0x20000020ff207230 */ /* 0x001fca0000004100 */
[----:B------:R-:W0:Y:S01]  /*3e40*/  I2F.F16 R26, R26 ;  /* 0x0000001a001a7306 */ /* 0x000e220000200c00 */
[----:B-1----:R-:W-:-:S07]  /*3e50*/  HADD2.F32 R27, -RZ, R27.H0_H0 ;  /* 0x2000001bff1b7230 */ /* 0x002fce0000004100 */
[----:B------:R1:W2:Y:S01]  /*3e60*/  I2F.F16 R39, R8 ;  /* 0x0000000800277306 */ /* 0x0002a20000200c00 */
[----:B0-----:R-:W-:-:S07]  /*3e70*/  HADD2.F32 R26, -RZ, R26.H0_H0 ;  /* 0x2000001aff1a7230 */ /* 0x001fce0000004100 */
[----:B------:R-:W0:Y:S01]  /*3e80*/  I2F.F16 R19, R19 ;  /* 0x0000001300137306 */ /* 0x000e220000200c00 */
[----:B-1----:R-:W-:Y:S02]  /*3e90*/  HADD2.F32 R8, -RZ, R37.H0_H0 ;  /* 0x20000025ff087230 */ /* 0x002fe40000004100 */
[----:B------:R-:W-:Y:S02]  /*3ea0*/  HADD2.F32 R37, -RZ, R45.H0_H0 ;  /* 0x2000002dff257230 */ /* 0x000fe40000004100 */
[C---:B------:R-:W-:Y:S01]  /*3eb0*/  FFMA.FTZ R45, R17.reuse, R10, RZ ;  /* 0x0000000a112d7223 */ /* 0x040fe200000100ff */
[----:B------:R-:W-:Y:S01]  /*3ec0*/  FFMA.FTZ R49, R17, R8, RZ ;  /* 0x0000000811317223 */ /* 0x000fe200000100ff */
[----:B------:R-:W-:Y:S02]  /*3ed0*/  IADD3 R17, PT, PT, R43, -0x80, RZ ;  /* 0xffffff802b117810 */ /* 0x000fe40007ffe0ff */
[C---:B------:R-:W-:Y:S01]  /*3ee0*/  FFMA.FTZ R44, R42.reuse, R38, R45 ;  /* 0x000000262a2c7223 */ /* 0x040fe2000001002d */
[----:B------:R-:W1:Y:S01]  /*3ef0*/  I2F.F16 R30, R30 ;  /* 0x0000001e001e7306 */ /* 0x000e620000200c00 */
        /* <DEDUP_REMOVED lines=10> */
[----:B0-----:R-:W-:Y:S02]  /*3fa0*/  HADD2.F32 R19, -RZ, R19.H0_H0 ;  /* 0x20000013ff137230 */ /* 0x001fe40000004100 */
[----:B------:R-:W-:Y:S01]  /*3fb0*/  FFMA.FTZ R49, R48, R26, R49 ;  /* 0x0000001a30317223 */ /* 0x000fe20000010031 */
[----:B------:R-:W-:Y:S01]  /*3fc0*/  FFMA.FTZ R47, R39, R41, R46 ;  /* 0x00000029272f7223 */ /* 0x000fe2000001002e */
[----:B------:R-:W-:Y:S01]  /*3fd0*/  SHF.R.U32.HI R43, RZ, 0x8, R12 ;  /* 0x00000008ff2b7819 */ /* 0x000fe2000001160c */
[----:B-1----:R-:W-:Y:S01]  /*3fe0*/  HADD2.F32 R30, -RZ, R30.H0_H0 ;  /* 0x2000001eff1e7230 */ /* 0x002fe20000004100 */
        /* <DEDUP_REMOVED lines=27> */
[----:B------:R0:W2:Y:S01]  /*41a0*/  I2F.F16 R43, R50 ;  /* 0x00000032002b7306 */ /* 0x0000a20000200c00 */
[----:B------:R-:W-:Y:S02]  /*41b0*/  IADD3 R48, PT, PT, R48, -0x80, RZ ;  /* 0xffffff8030307810 */ /* 0x000fe40007ffe0ff */
[----:B------:R-:W-:-:S02]  /*41c0*/  LOP3.LUT R12, R12, 0xff, RZ, 0xc0, !PT ;  /* 0x000000ff0c0c7812 */ /* 0x000fc400078ec0ff */
[----:B------:R-:W-:Y:S02]  /*41d0*/  LOP3.LUT R13, R13, 0xff, RZ, 0xc0, !PT ;  /* 0x000000ff0d0d7812 */ /* 0x000fe400078ec0ff */
[----:B------:R-:W-:Y:S01]  /*41e0*/  LOP3.LUT R14, R14, 0xff, RZ, 0xc0, !PT ;  /* 0x000000ff0e0e7812 */ /* 0x000fe200078ec0ff */
[----:B------:R-:W-:Y:S01]  /*41f0*/  I2F.F16 R53, R48 ;  /* 0x0000003000357306 */ /* 0x000fe20000200c00 */
[----:B------:R-:W-:Y:S01]  /*4200*/  VIADD R12, R12, 0xffffff80 ;  /* 0xffffff800c0c7836 */ /* 0x000fe20000000000 */
[----:B------:R-:W-:Y:S02]  /*4210*/  IADD3 R13, PT, PT, R13, -0x80, RZ ;  /* 0xffffff800d0d7810 */ /* 0x000fe40007ffe0ff */
[----:B0-----:R-:W-:Y:S01]  /*4220*/  IADD3 R50, PT, PT, R14, -0x80, RZ ;  /* 0xffffff800e327810 */ /* 0x001fe20007ffe0ff */
[----:B-1----:R-:W-:Y:S02]  /*4230*/  HADD2.F32 R14, -RZ, R51.H0_H0 ;  /* 0x20000033ff0e7230 */ /* 0x002fe40000004100 */
[----:B--2---:R-:W-:Y:S01]  /*4240*/  HADD2.F32 R56, -RZ, R43.H0_H0 ;  /* 0x2000002bff387230 */ /* 0x004fe20000004100 */
[----:B------:R-:W0:Y:S01]  /*4250*/  I2F.F16 R49, R49 ;  /* 0x0000003100317306 */ /* 0x000e220000200c00 */
[----:B------:R-:W-:-:S07]  /*4260*/  HADD2.F32 R43, -RZ, R5.H0_H0 ;  /* 0x20000005ff2b7230 */ /* 0x000fce0000004100 */
[----:B------:R1:W2:Y:S01]  /*4270*/  I2F.F16 R48, R52 ;  /* 0x0000003400307306 */ /* 0x0002a20000200c00 */
[----:B0-----:R-:W-:-:S07]  /*4280*/  HADD2.F32 R49, -RZ, R49.H0_H0 ;  /* 0x20000031ff317230 */ /* 0x001fce0000004100 */
[----:B------:R-:W0:Y:S01]  /*4290*/  I2F.F16 R12, R12 ;  /* 0x0000000c000c7306 */ /* 0x000e220000200c00 */
[----:B-1----:R-:W-:Y:S01]  /*42a0*/  IADD3 R52, PT, PT, R54, -0x80, RZ ;  /* 0xffffff8036347810 */ /* 0x002fe20007ffe0ff */
[----:B------:R-:W-:Y:S02]  /*42b0*/  HADD2.F32 R54, -RZ, R24.H1_H1 ;  /* 0x30000018ff367230 */ /* 0x000fe40000004100 */
[----:B------:R-:W-:Y:S02]  /*42c0*/  HADD2.F32 R24, -RZ, R53.H0_H0 ;  /* 0x20000035ff187230 */ /* 0x000fe40000004100 */
[----:B--2---:R-:W-:Y:S02]  /*42d0*/  HADD2.F32 R48, -RZ, R48.H0_H0 ;  /* 0x20000030ff307230 */ /* 0x004fe40000004100 */
        /* <DEDUP_REMOVED lines=94> */
.L_x_3408:
[C---:B0-----:R-:W-:Y:S01]  /*48c0*/  IMAD.WIDE R18, R29.reuse, 0x4, R22 ;  /* 0x000000041d127825 */ /* 0x041fe200078e0216 */
[----:B-----5:R-:W2:Y:S04]  /*48d0*/  LDG.E.128.CONSTANT R8, desc[UR8][R22.64] ;  /* 0x0000000816087981 */ /* 0x020ea8000c1e9d00 */
[----:B------:R-:W3:Y:S01]  /*48e0*/  LDG.E.128.CONSTANT R12, desc[UR8][R18.64] ;  /* 0x00000008120c7981 */ /* 0x000ee2000c1e9d00 */
[----:B------:R-:W-:Y:S01]  /*48f0*/  UIADD3 UR4, UPT, UPT, UR5, 0x40, URZ ;  /* 0x0000004005047890 */ /* 0x000fe2000fffe0ff */
[----:B------:R-:W-:Y:S01]  /*4900*/  MOV R30, R16 ;  /* 0x00000010001e7202 */ /* 0x000fe20000000f00 */
[----:B------:R-:W-:Y:S01]  /*4910*/  IMAD.WIDE R56, R29, 0x4, R18 ;  /* 0x000000041d387825 */ /* 0x000fe200078e0212 */
[----:B--2---:R-:W-:Y:S02]  /*4920*/  LEA.HI R45, R8, 0xffffff80, RZ, 0x8 ;  /* 0xffffff80082d7811 */ /* 0x004fe400078f40ff */
[----:B-1----:R-:W-:-:S02]  /*4930*/  LEA.HI R25, R9, 0xffffff80, RZ, 0x8 ;  /* 0xffffff8009197811 */ /* 0x002fc400078f40ff */
        /* <DEDUP_REMOVED lines=8> */
[----:B------:R-:W0:Y:S01]  /*49c0*/  LDS.64 R22, [UR5+0x38] ;  /* 0x00003805ff167984 */ /* 0x000e220008000a00 */
[----:B------:R-:W-:Y:S01]  /*49d0*/  LOP3.LUT R19, R10, 0xff, RZ, 0xc0, !PT ;  /* 0x000000ff0a137812 */ /* 0x000fe200078ec0ff */
[----:B------:R-:W-:Y:S01]  /*49e0*/  I2F.F16 R45, R45 ;  /* 0x0000002d002d7306 */ /* 0x000fe20000200c00 */
[----:B------:R-:W-:Y:S02]  /*49f0*/  IADD3 R46, PT, PT, R18, -0x80, RZ ;  /* 0xffffff80122e7810 */ /* 0x000fe40007ffe0ff */
[----:B------:R-:W-:Y:S02]  /*4a00*/  LOP3.LUT R18, R11, 0xff, RZ, 0xc0, !PT ;  /* 0x000000ff0b127812 */ /* 0x000fe400078ec0ff */
[----:B------:R-:W-:Y:S02]  /*4a10*/  LOP3.LUT R20, R13, 0xff, RZ, 0xc0, !PT ;  /* 0x000000ff0d147812 */ /* 0x000fe400078ec0ff */
[----:B------:R-:W-:Y:S01]  /*4a20*/  IADD3 R41, PT, PT, R18, -0x80, RZ ;  /* 0xffffff8012297810 */ /* 0x000fe20007ffe0ff */
[----:B------:R-:W1:Y:S01]  /*4a30*/  I2F.F16 R46, R46 ;  /* 0x0000002e002e7306 */ /* 0x000e620000200c00 */
[----:B------:R-:W-:-:S02]  /*4a40*/  LOP3.LUT R18, R8, 0xff, RZ, 0xc0, !PT ;  /* 0x000000ff08127812 */ /* 0x000fc400078ec0ff */
[----:B------:R-:W-:Y:S02]  /*4a50*/  IADD3 R30, PT, PT, R19, -0x80, RZ ;  /* 0xffffff80131e7810 */ /* 0x000fe40007ffe0ff */
[----:B------:R-:W-:Y:S01]  /*4a60*/  LOP3.LUT R19, R12, 0xff, RZ, 0xc0, !PT ;  /* 0x000000ff0c137812 */ /* 0x000fe200078ec0ff */
[----:B------:R-:W-:Y:S01]  /*4a70*/  VIADD R18, R18, 0xffffff80 ;  /* 0xffffff8012127836 */ /* 0x000fe20000000000 */
[----:B------:R-:W-:Y:S01]  /*4a80*/  IADD3 R34, PT, PT, R20, -0x80, RZ ;  /* 0xffffff8014227810 */ /* 0x000fe20007ffe0ff */
[----:B------:R-:W2:Y:S01]  /*4a90*/  I2F.F16 R41, R41 ;  /* 0x0000002900297306 */ /* 0x000ea20000200c00 */
[----:B------:R-:W3:Y:S01]  /*4aa0*/  LDS.64 R20, [UR5+0x30] ;  /* 0x00003005ff147984 */ /* 0x000ee20008000a00 */
[----:B------:R-:W-:Y:S02]  /*4ab0*/  IADD3 R32, PT, PT, R19, -0x80, RZ ;  /* 0xffffff8013207810 */ /* 0x000fe40007ffe0ff */
[--C-:B------:R-:W-:Y:S02]  /*4ac0*/  SHF.R.U32.HI R19, RZ, 0x8, R8.reuse ;  /* 0x00000008ff137819 */ /* 0x100fe40000011608 */
[----:B------:R-:W-:-:S02]  /*4ad0*/  SHF.R.U32.HI R8, RZ, 0x10, R8 ;  /* 0x00000010ff087819 */ /* 0x000fc40000011608 */
[----:B------:R4:W-:Y:S01]  /*4ae0*/  I2F.F16 R43, R18 ;  /* 0x00000012002b7306 */ /* 0x0009e20000200c00 */
[----:B------:R-:W-:Y:S02]  /*4af0*/  LOP3.LUT R19, R19, 0xff, RZ, 0xc0, !PT ;  /* 0x000000ff13137812 */ /* 0x000fe400078ec0ff */
[----:B------:R-:W-:Y:S02]  /*4b00*/  LOP3.LUT R8, R8, 0xff, RZ, 0xc0, !PT ;  /* 0x000000ff08087812 */ /* 0x000fe400078ec0ff */
[----:B------:R-:W-:Y:S02]  /*4b10*/  IADD3 R19, PT, PT, R19, -0x80, RZ ;  /* 0xffffff8013137810 */ /* 0x000fe40007ffe0ff */
[----:B------:R-:W-:Y:S01]  /*4b20*/  IADD3 R8, PT, PT, R8, -0x80, RZ ;  /* 0xffffff8008087810 */ /* 0x000fe20007ffe0ff */
[----:B------:R-:W-:Y:S01]  /*4b30*/  I2F.F16 R30, R30 ;  /* 0x0000001e001e7306 */ /* 0x000fe20000200c00 */
[--C-:B----4-:R-:W-:Y:S02]  /*4b40*/  SHF.R.U32.HI R18, RZ, 0x8, R9.reuse ;  /* 0x00000008ff127819 */ /* 0x110fe40000011609 */
[----:B------:R-:W-:-:S02]  /*4b50*/  SHF.R.U32.HI R9, RZ, 0x10, R9 ;  /* 0x00000010ff097819 */ /* 0x000fc40000011609 */
[----:B------:R-:W-:Y:S01]  /*4b60*/  LOP3.LUT R18, R18, 0xff, RZ, 0xc0, !PT ;  /* 0x000000ff12127812 */ /* 0x000fe200078ec0ff */
[----:B0-----:R-:W-:Y:S01]  /*4b70*/  HADD2.F32 R52, -RZ, R22.H1_H1 ;  /* 0x30000016ff347230 */ /* 0x001fe20000004100 */
[----:B------:R-:W-:Y:S01]  /*4b80*/  LOP3.LUT R9, R9, 0xff, RZ, 0xc0, !PT ;  /* 0x000000ff09097812 */ /* 0x000fe200078ec0ff */
[----:B------:R0:W4:Y:S01]  /*4b90*/  I2F.F16 R37, R19 ;  /* 0x0000001300257306 */ /* 0x0001220000200c00 */
[----:B------:R-:W-:Y:S02]  /*4ba0*/  IADD3 R38, PT, PT, R18, -0x80, RZ ;  /* 0xffffff8012267810 */ /* 0x000fe40007ffe0ff */
[--C-:B------:R-:W-:Y:S01]  /*4bb0*/  SHF.R.U32.HI R18, RZ, 0x8, R10.reuse ;  /* 0x00000008ff127819 */ /* 0x100fe2000001160a */
[----:B------:R-:W-:Y:S01]  /*4bc0*/  VIADD R9, R9, 0xffffff80 ;  /* 0xffffff8009097836 */ /* 0x000fe20000000000 */
[----:B------:R-:W-:Y:S02]  /*4bd0*/  SHF.R.U32.HI R10, RZ, 0x10, R10 ;  /* 0x00000010ff0a7819 */ /* 0x000fe4000001160a */
[----:B------:R-:W-:Y:S01]  /*4be0*/  LOP3.LUT R18, R18, 0xff, RZ, 0xc0, !PT ;  /* 0x000000ff12127812 */ /* 0x000fe200078ec0ff */
[----:B------:R-:W5:Y:S01]  /*4bf0*/  I2F.F16 R38, R38 ;  /* 0x0000002600267306 */ /* 0x000f620000200c00 */
[----:B0-----:R-:W-:-:S02]  /*4c00*/  SHF.R.U32.HI R19, RZ, 0x8, R11 ;  /* 0x00000008ff137819 */ /* 0x001fc4000001160b */
[----:B------:R-:W-:Y:S02]  /*4c10*/  IADD3 R18, PT, PT, R18, -0x80, RZ ;  /* 0xffffff8012127810 */ /* 0x000fe40007ffe0ff */
[----:B------:R-:W-:Y:S02]  /*4c20*/  LOP3.LUT R19, R19, 0xff, RZ, 0xc0, !PT ;  /* 0x000000ff13137812 */ /* 0x000fe400078ec0ff */
[----:B------:R-:W-:Y:S01]  /*4c30*/  LOP3.LUT R10, R10, 0xff, RZ, 0xc0, !PT ;  /* 0x000000ff0a0a7812 */ /* 0x000fe200078ec0ff */
[----:B------:R2:W0:Y:S01]  /*4c40*/  I2F.F16 R39, R8 ;  /* 0x0000000800277306 */ /* 0x0004220000200c00 */
[----:B------:R-:W-:Y:S01]  /*4c50*/  IADD3 R19, PT, PT, R19, -0x80, RZ ;  /* 0xffffff8013137810 */ /* 0x000fe20007ffe0ff */
[--C-:B---3--:R-:W-:Y:S01]  /*4c60*/  HADD2.F32 R24, -RZ, R20.reuse.H0_H0 ;  /* 0x20000014ff187230 */ /* 0x108fe20000004100 */
[----:B------:R-:W-:Y:S01]  /*4c70*/  SHF.R.U32.HI R11, RZ, 0x10, R11 ;  /* 0x00000010ff0b7819 */ /* 0x000fe2000001160b */
[----:B------:R-:W-:Y:S01]  /*4c80*/  HADD2.F32 R20, -RZ, R20.H1_H1 ;  /* 0x30000014ff147230 */ /* 0x000fe20000004100 */
[----:B------:R-:W-:Y:S01]  /*4c90*/  IADD3 R36, PT, PT, R10, -0x80, RZ ;  /* 0xffffff800a247810 */ /* 0x000fe20007ffe0ff */
[----:B-1----:R-:W-:Y:S01]  /*4ca0*/  HADD2.F32 R10, -RZ, R46.H0_H0 ;  /* 0x2000002eff0a7230 */ /* 0x002fe20000004100 */
[----:B------:R-:W-:Y:S01]  /*4cb0*/  LOP3.LUT R11, R11, 0xff, RZ, 0xc0, !PT ;  /* 0x000000ff0b0b7812 */ /* 0x000fe200078ec0ff */
[----:B------:R-:W1:Y:S01]  /*4cc0*/  I2F.F16 R18, R18 ;  /* 0x0000001200127306 */ /* 0x000e620000200c00 */
[----:B--2---:R-:W-:Y:S01]  /*4cd0*/  HADD2.F32 R8, -RZ, R41.H0_H0 ;  /* 0x20000029ff087230 */ /* 0x004fe20000004100 */
[----:B------:R-:W-:Y:S01]  /*4ce0*/  LOP3.LUT R35, R14, 0xff, RZ, 0xc0, !PT ;  /* 0x000000ff0e237812 */ /* 0x000fe200078ec0ff */
[----:B----4-:R-:W-:Y:S01]  /*4cf0*/  HADD2.F32 R37, -RZ, R37.H0_H0 ;  /* 0x20000025ff257230 */ /* 0x010fe20000004100 */
[----:B------:R-:W-:Y:S01]  /*4d00*/  IADD3 R48, PT, PT, R11, -0x80, RZ ;  /* 0xffffff800b307810 */ /* 0x000fe20007ffe0ff */
[----:B------:R-:W-:-:S02]  /*4d10*/  HADD2.F32 R11, -RZ, R43.H0_H0 ;  /* 0x2000002bff0b7230 */ /* 0x000fc40000004100 */
[----:B------:R-:W-:Y:S01]  /*4d20*/  FFMA.FTZ R43, R24, R10, RZ ;  /* 0x0000000a182b7223 */ /* 0x000fe200000100ff */
[----:B-----5:R-:W-:Y:S01]  /*4d30*/  HADD2.F32 R38, -RZ, R38.H0_H0 ;  /* 0x20000026ff267230 */ /* 0x020fe20000004100 */
[----:B------:R-:W2:Y:S01]  /*4d40*/  I2F.F16 R19, R19 ;  /* 0x0000001300137306 */ /* 0x000ea20000200c00 */
[----:B------:R-:W-:Y:S01]  /*4d50*/  LOP3.LUT R50, R15, 0xff, RZ, 0xc0, !PT ;  /* 0x000000ff0f327812 */ /* 0x000fe200078ec0ff */
[----:B------:R-:W-:Y:S01]  /*4d60*/  FFMA.FTZ R46, R11, R24, RZ ;  /* 0x000000180b2e7223 */ /* 0x000fe200000100ff */
[----:B------:R-:W-:Y:S01]  /*4d70*/  IADD3 R35, PT, PT, R35, -0x80, RZ ;  /* 0xffffff8023237810 */ /* 0x000fe20007ffe0ff */
[----:B------:R-:W-:Y:S01]  /*4d80*/  FFMA.FTZ R43, R20, R38, R43 ;  /* 0x00000026142b7223 */ /* 0x000fe2000001002b */
[----:B0-----:R-:W-:Y:S02]  /*4d90*/  HADD2.F32 R39, -RZ, R39.H0_H0 ;  /* 0x20000027ff277230 */ /* 0x001fe40000004100 */
[----:B------:R-:W-:Y:S01]  /*4da0*/  FFMA.FTZ R46, R37, R20, R46 ;  /* 0x00000014252e7223 */ /* 0x000fe2000001002e */
[----:B-1----:R-:W-:Y:S01]  /*4db0*/  HADD2.F32 R18, -RZ, R18.H0_H0 ;  /* 0x20000012ff127230 */ /* 0x002fe20000004100 */
[----:B------:R-:W-:Y:S01]  /*4dc0*/  I2F.F16 R36, R36 ;  /* 0x0000002400247306 */ /* 0x000fe20000200c00 */
[----:B------:R-:W-:Y:S01]  /*4dd0*/  ISETP.NE.AND P0, PT, R31, 0x1, PT ;  /* 0x000000011f00780c */ /* 0x000fe20003f05270 */
[----:B--2---:R-:W-:-:S06]  /*4de0*/  HADD2.F32 R19, -RZ, R19.H0_H0 ;  /* 0x20000013ff137230 */ /* 0x004fcc0000004100 */
[----:B------:R0:W1:Y:S08]  /*4df0*/  I2F.F16 R40, R9 ;  /* 0x0000000900287306 */ /* 0x0000700000200c00 */
[----:B------:R-:W2:Y:S01]  /*4e00*/  I2F.F16 R26, R26 ;  /* 0x0000001a001a7306 */ /* 0x000ea20000200c00 */
[----:B0-----:R-:W-:Y:S02]  /*4e10*/  HADD2.F32 R9, -RZ, R30.H0_H0 ;  /* 0x2000001eff097230 */ /* 0x001fe40000004100 */
[----:B------:R-:W-:-:S03]  /*4e20*/  HADD2.F32 R30, -RZ, R21.H0_H0 ;  /* 0x20000015ff1e7230 */ /* 0x000fc60000004100 */
[C---:B------:R-:W-:Y:S01]  /*4e30*/  FFMA.FTZ R41, R24.reuse, R9, RZ ;  /* 0x0000000918297223 */ /* 0x040fe200000100ff */
[----:B------:R-:W-:Y:S01]  /*4e40*/  FFMA.FTZ R24, R24, R8, RZ ;  /* 0x0000000818187223 */ /* 0x000fe200000100ff */
[----:B------:R-:W0:Y:S01]  /*4e50*/  I2F.F16 R48, R48 ;  /* 0x0000003000307306 */ /* 0x000e220000200c00 */
[----:B-1----:R-:W-:Y:S02]  /*4e60*/  HADD2.F32 R40, -RZ, R40.H0_H0 ;  /* 0x20000028ff287230 */ /* 0x002fe40000004100 */
[C---:B------:R-:W-:Y:S01]  /*4e70*/  FFMA.FTZ R41, R20.reuse, R18, R41 ;  /* 0x0000001214297223 */ /* 0x040fe20000010029 */
[----:B------:R-:W-:Y:S01]  /*4e80*/  FFMA.FTZ R49, R20, R19, R24 ;  /* 0x0000001314317223 */ /* 0x000fe20000010018 */
[----:B------:R-:W-:Y:S01]  /*4e90*/  HADD2.F32 R20, -RZ, R36.H0_H0 ;  /* 0x20000024ff147230 */ /* 0x000fe20000004100 */
[----:B------:R-:W-:Y:S01]  /*4ea0*/  IADD3 R36, PT, PT, R50, -0x80, RZ ;  /* 0xffffff8032247810 */ /* 0x000fe20007ffe0ff */
[----:B------:R-:W-:Y:S02]  /*4eb0*/  HADD2.F32 R50, -RZ, R21.H1_H1 ;  /* 0x30000015ff327230 */ /* 0x000fe40000004100 */
[----:B------:R-:W-:Y:S01]  /*4ec0*/  FFMA.FTZ R46, R39, R30, R46 ;  /* 0x0000001e272e7223 */ /* 0x000fe2000001002e */
[----:B------:R-:W1:Y:S01]  /*4ed0*/  I2F.F16 R25, R25 ;  /* 0x0000001900197306 */ /* 0x000e620000200c00 */
[----:B------:R-:W-:-:S02]  /*4ee0*/  HADD2.F32 R21, -RZ, R45.H0_H0 ;  /* 0x2000002dff157230 */ /* 0x000fc40000004100 */
[C---:B------:R-:W-:Y:S01]  /*4ef0*/  FFMA.FTZ R41, R30.reuse, R20, R41 ;  /* 0x000000141e297223 */ /* 0x040fe20000010029 */
[----:B--2---:R-:W-:Y:S02]  /*4f00*/  HADD2.F32 R26, -RZ, R26.H0_H0 ;  /* 0x2000001aff1a7230 */ /* 0x004fe40000004100 */
[----:B------:R-:W-:Y:S01]  /*4f10*/  FFMA.FTZ R43, R30, R40, R43 ;  /* 0x000000281e2b7223 */ /* 0x000fe2000001002b */
[----:B------:R-:W-:Y:S01]  /*4f20*/  FFMA.FTZ R45, R21, R50, R46 ;  /* 0x00000032152d7223 */ /* 0x000fe2000001002e */
[----:B0-----:R-:W-:Y:S01]  /*4f30*/  HADD2.F32 R24, -RZ, R48.H0_H0 ;  /* 0x20000030ff187230 */ /* 0x001fe20000004100 */
[----:B------:R-:W0:Y:S01]  /*4f40*/  I2F.F16 R27, R27 ;  /* 0x0000001b001b7306 */ /* 0x000e220000200c00 */
[----:B------:R-:W-:Y:S01]  /*4f50*/  FFMA.FTZ R46, R50, R26, R41 ;  /* 0x0000001a322e7223 */ /* 0x000fe20000010029 */
[----:B------:R-:W-:Y:S02]  /*4f60*/  HADD2.F32 R41, -RZ, R22.H0_H0 ;  /* 0x20000016ff297230 */ /* 0x000fe40000004100 */
[----:B------:R-:W-:Y:S01]  /*4f70*/  FFMA.FTZ R30, R30, R24, R49 ;  /* 0x000000181e1e7223 */ /* 0x000fe20000010031 */
[----:B------:R-:W-:Y:S01]  /*4f80*/  SHF.R.U32.HI R49, RZ, 0x8, R15 ;  /* 0x00000008ff317819 */ /* 0x000fe2000001160f */
[----:B-1----:R-:W-:-:S02]  /*4f90*/  HADD2.F32 R25, -RZ, R25.H0_H0 ;  /* 0x20000019ff197230 */ /* 0x002fc40000004100 */
[----:B------:R-:W1:Y:S01]  /*4fa0*/  I2F.F16 R32, R32 ;  /* 0x0000002000207306 */ /* 0x000e620000200c00 */
[----:B------:R-:W-:Y:S02]  /*4fb0*/  LOP3.LUT R49, R49, 0xff, RZ, 0xc0, !PT ;  /* 0x000000ff31317812 */ /* 0x000fe400078ec0ff */
[----:B------:R-:W-:Y:S01]  /*4fc0*/  SHF.R.U32.HI R15, RZ, 0x10, R15 ;  /* 0x00000010ff0f7819 */ /* 0x000fe2000001160f */
[C---:B------:R-:W-:Y:S01]  /*4fd0*/  FFMA.FTZ R48, R50.reuse, R25, R43 ;  /* 0x0000001932307223 */ /* 0x040fe2000001002b */
[----:B------:R-:W-:Y:S01]  /*4fe0*/  IADD3 R53, PT, PT, R49, -0x80, RZ ;  /* 0xffffff8031357810 */ /* 0x000fe20007ffe0ff */
[----:B0-----:R-:W-:Y:S02]  /*4ff0*/  HADD2.F32 R27, -RZ, R27.H0_H0 ;  /* 0x2000001bff1b7230 */ /* 0x001fe40000004100 */
[----:B------:R-:W0:Y:S01]  /*5000*/  I2F.F16 R34, R34 ;  /* 0x0000002200227306 */ /* 0x000e220000200c00 */
[----:B------:R-:W-:Y:S02]  /*5010*/  LOP3.LUT R15, R15, 0xff, RZ, 0xc0, !PT ;  /* 0x000000ff0f0f7812 */ /* 0x000fe400078ec0ff */
[----:B------:R-:W-:-:S03]  /*5020*/  FFMA.FTZ R43, R50, R27, R30 ;  /* 0x0000001b322b7223 */ /* 0x000fc6000001001e */
[----:B------:R-:W-:Y:S02]  /*5030*/  VIADD R50, R15, 0xffffff80 ;  /* 0xffffff800f327836 */ /* 0x000fe40000000000 */
[----:B------:R-:W2:Y:S01]  /*5040*/  I2F.F16 R35, R35 ;  /* 0x0000002300237306 */ /* 0x000ea20000200c00 */
[----:B-1----:R-:W-:-:S05]  /*5050*/  HADD2.F32 R32, -RZ, R32.H0_H0 ;  /* 0x20000020ff207230 */ /* 0x002fca0000004100 */
[----:B------:R-:W-:Y:S01]  /*5060*/  FFMA.FTZ R30, R32, R41, R45 ;  /* 0x00000029201e7223 */ /* 0x000fe2000001002d */
[----:B0-----:R-:W-:Y:S01]  /*5070*/  HADD2.F32 R34, -RZ, R34.H0_H0 ;  /* 0x20000022ff227230 */ /* 0x001fe20000004100 */
[----:B------:R-:W0:Y:S04]  /*5080*/  I2F.F16 R36, R36 ;  /* 0x0000002400247306 */ /* 0x000e280000200c00 */
[----:B------:R-:W-:Y:S01]  /*5090*/  FFMA.FTZ R45, R41, R34, R48 ;  /* 0x00000022292d7223 */ /* 0x000fe20000010030 */
[--C-:B------:R-:W-:Y:S01]  /*50a0*/  SHF.R.U32.HI R48, RZ, 0x8, R13.reuse ;  /* 0x00000008ff307819 */ /* 0x100fe2000001160d */
[----:B--2---:R-:W-:Y:S01]  /*50b0*/  HADD2.F32 R35, -RZ, R35.H0_H0 ;  /* 0x20000023ff237230 */ /* 0x004fe20000004100 */
[----:B------:R-:W-:Y:S01]  /*50c0*/  SHF.R.U32.HI R13, RZ, 0x10, R13 ;  /* 0x00000010ff0d7819 */ /* 0x000fe2000001160d */
[----:B------:R-:W-:Y:S01]  /*50d0*/  I2F.F16 R44, R44 ;  /* 0x0000002c002c7306 */ /* 0x000fe20000200c00 */
[----:B------:R-:W-:-:S02]  /*50e0*/  LOP3.LUT R48, R48, 0xff, RZ, 0xc0, !PT ;  /* 0x000000ff30307812 */ /* 0x000fc400078ec0ff */
[----:B------:R-:W-:Y:S01]  /*50f0*/  FFMA.FTZ R46, R41, R35, R46 ;  /* 0x00000023292e7223 */ /* 0x000fe2000001002e */
[----:B------:R-:W-:Y:S01]  /*5100*/  LOP3.LUT R13, R13, 0xff, RZ, 0xc0, !PT ;  /* 0x000000ff0d0d7812 */ /* 0x000fe200078ec0ff */
[----:B0-----:R-:W-:Y:S01]  /*5110*/  HADD2.F32 R36, -RZ, R36.H0_H0 ;  /* 0x20000024ff247230 */ /* 0x001fe20000004100 */
[----:B------:R-:W-:Y:S02]  /*5120*/  IADD3 R51, PT, PT, R48, -0x80, RZ ;  /* 0xffffff8030337810 */ /* 0x000fe40007ffe0ff */
[----:B------:R-:W0:Y:S01]  /*5130*/  I2F.F16 R50, R50 ;  /* 0x0000003200327306 */ /* 0x000e220000200c00 */
[----:B------:R-:W-:Y:S01]  /*5140*/  SHF.R.U32.HI R48, RZ, 0x8, R14 ;  /* 0x00000008ff307819 */ /* 0x000fe2000001160e */
[----:B------:R-:W-:Y:S01]  /*5150*/  FFMA.FTZ R43, R41, R36, R43 ;  /* 0x00000024292b7223 */ /* 0x000fe2000001002b */
[--C-:B------:R-:W-:Y:S02]  /*5160*/  SHF.R.U32.HI R41, RZ, 0x8, R12.reuse ;  /* 0x00000008ff297819 */ /* 0x100fe4000001160c */
[----:B------:R-:W-:-:S02]  /*5170*/  SHF.R.U32.HI R12, RZ, 0x10, R12 ;  /* 0x00000010ff0c7819 */ /* 0x000fc4000001160c */
[----:B------:R-:W-:Y:S01]  /*5180*/  LOP3.LUT R41, R41, 0xff, RZ, 0xc0, !PT ;  /* 0x000000ff29297812 */ /* 0x000fe200078ec0ff */
[----:B------:R-:W1:Y:S01]  /*5190*/  I2F.F16 R51, R51 ;  /* 0x0000003300337306 */ /* 0x000e620000200c00 */
[----:B------:R-:W-:Y:S02]  /*51a0*/  LOP3.LUT R48, R48, 0xff, RZ, 0xc0, !PT ;  /* 0x000000ff30307812 */ /* 0x000fe400078ec0ff */
[----:B------:R-:W-:Y:S01]  /*51b0*/  SHF.R.U32.HI R14, RZ, 0x10, R14 ;  /* 0x00000010ff0e7819 */ /* 0x000fe2000001160e */
[----:B------:R-:W-:Y:S01]  /*51c0*/  VIADD R41, R41, 0xffffff80 ;  /* 0xffffff8029297836 */ /* 0x000fe20000000000 */
[----:B------:R-:W-:Y:S01]  /*51d0*/  LOP3.LUT R12, R12, 0xff, RZ, 0xc0, !PT ;  /* 0x000000ff0c0c7812 */ /* 0x000fe200078ec0ff */
[----:B0-----:R-:W-:Y:S01]  /*51e0*/  HADD2.F32 R50, -RZ, R50.H0_H0 ;  /* 0x20000032ff327230 */ /* 0x001fe20000004100 */
[----:B------:R-:W-:Y:S01]  /*51f0*/  IADD3 R48, PT, PT, R48, -0x80, RZ ;  /* 0xffffff8030307810 */ /* 0x000fe20007ffe0ff */
[----:B------:R-:W0:Y:S01]  /*5200*/  I2F.F16 R47, R47 ;  /* 0x0000002f002f7306 */ /* 0x000e220000200c00 */
[----:B------:R-:W-:-:S02]  /*5210*/  LOP3.LUT R49, R14, 0xff, RZ, 0xc0, !PT ;  /* 0x000000ff0e317812 */ /* 0x000fc400078ec0ff */
[----:B------:R-:W-:Y:S02]  /*5220*/  IADD3 R12, PT, PT, R12, -0x80, RZ ;  /* 0xffffff800c0c7810 */ /* 0x000fe40007ffe0ff */
[----:B------:R-:W-:Y:S02]  /*5230*/  IADD3 R49, PT, PT, R49, -0x80, RZ ;  /* 0xffffff8031317810 */ /* 0x000fe40007ffe0ff */
[----:B------:R-:W-:Y:S01]  /*5240*/  IADD3 R13, PT, PT, R13, -0x80, RZ ;  /* 0xffffff800d0d7810 */ /* 0x000fe20007ffe0ff */
[----:B------:R-:W2:Y:S01]  /*5250*/  I2F.F16 R14, R53 ;  /* 0x00000035000e7306 */ /* 0x000ea20000200c00 */
[----:B-1----:R-:W-:-:S05]  /*5260*/  HADD2.F32 R22, -RZ, R51.H0_H0 ;  /* 0x20000033ff167230 */ /* 0x002fca0000004100 */
[----:B------:R-:W-:Y:S01]  /*5270*/  FFMA.FTZ R45, R52, R22, R45 ;  /* 0x00000016342d7223 */ /* 0x000fe2000001002d */
[----:B0-----:R-:W-:Y:S01]  /*5280*/  HADD2.F32 R47, -RZ, R47.H0_H0 ;  /* 0x2000002fff2f7230 */ /* 0x001fe20000004100 */
[----:B------:R-:W0:Y:S01]  /*5290*/  I2F.F16 R48, R48 ;  /* 0x0000003000307306 */ /* 0x000e220000200c00 */
[----:B--2---:R-:W-:-:S07]  /*52a0*/  HADD2.F32 R14, -RZ, R14.H0_H0 ;  /* 0x2000000eff0e7230 */ /* 0x004fce0000004100 */
        /* <DEDUP_REMOVED lines=8> */
[----:B------:R-:W-:Y:S02]  /*5330*/  HADD2.F32 R52, -RZ, R23.H1_H1 ;  /* 0x30000017ff347230 */ /* 0x000fe40000004100 */
[----:B0-----:R-:W-:-:S04]  /*5340*/  HADD2.F32 R43, -RZ, R12.H0_H0 ;  /* 0x2000000cff2b7230 */ /* 0x001fc80000004100 */
[----:B------:R-:W0:Y:S01]  /*5350*/  I2F.F16 R13, R13 ;  /* 0x0000000d000d7306 */ /* 0x000e220000200c00 */
[----:B------:R-:W-:Y:S02]  /*5360*/  HADD2.F32 R12, -RZ, R23.H0_H0 ;  /* 0x20000017ff0c7230 */ /* 0x000fe40000004100 */
[----:B------:R-:W-:Y:S02]  /*5370*/  HADD2.F32 R23, -RZ, R44.H0_H0 ;  /* 0x2000002cff177230 */ /* 0x000fe40000004100 */
[----:B------:R-:W-:Y:S02]  /*5380*/  HADD2.F32 R44, -RZ, R6.H0_H0 ;  /* 0x20000006ff2c7230 */ /* 0x000fe40000004100 */
[----:B------:R-:W-:Y:S01]  /*5390*/  FFMA.FTZ R30, R43, R12, R30 ;  /* 0x0000000c2b1e7223 */ /* 0x000fe2000001001e */
[----:B-1----:R-:W-:Y:S01]  /*53a0*/  HADD2.F32 R49, -RZ, R49.H0_H0 ;  /* 0x20000031ff317230 */ /* 0x002fe20000004100 */
[----:B------:R-:W1:Y:S02]  /*53b0*/  I2F.F16 R42, R42 ;  /* 0x0000002a002a7306 */ /* 0x000e640000200c00 */
[----:B------:R-:W-:-:S02]  /*53c0*/  FFMA.FTZ R30, R47, R52, R30 ;  /* 0x000000342f1e7223 */ /* 0x000fc4000001001e */
[----:B------:R-:W-:Y:S01]  /*53d0*/  FFMA.FTZ R48, R12, R49, R48 ;  /* 0x000000310c307223 */ /* 0x000fe20000010030 */
[----:B0-----:R-:W-:-:S03]  /*53e0*/  HADD2.F32 R46, -RZ, R13.H0_H0 ;  /* 0x2000000dff2e7230 */ /* 0x001fc60000004100 */
[----:B------:R-:W0:Y:S01]  /*53f0*/  I2F.F16 R17, R17 ;  /* 0x0000001100117306 */ /* 0x000e220000200c00 */
[----:B------:R-:W-:Y:S01]  /*5400*/  FFMA.FTZ R13, R52, R23, R48 ;  /* 0x00000017340d7223 */ /* 0x000fe20000010030 */
[----:B------:R-:W-:Y:S02]  /*5410*/  HADD2.F32 R48, -RZ, R7.H0_H0 ;  /* 0x20000007ff307230 */ /* 0x000fe40000004100 */
[C---:B------:R-:W-:Y:S01]  /*5420*/  FFMA.FTZ R45, R12.reuse, R46, R45 ;  /* 0x0000002e0c2d7223 */ /* 0x040fe2000001002d */
[----:B------:R-:W-:Y:S01]  /*5430*/  FFMA.FTZ R12, R12, R50, R51 ;  /* 0x000000320c0c7223 */ /* 0x000fe20000010033 */
[----:B------:R-:W-:Y:S02]  /*5440*/  HADD2.F32 R51, -RZ, R28.H0_H0 ;  /* 0x2000001cff337230 */ /* 0x000fe40000004100 */
[----:B------:R-:W-:Y:S01]  /*5450*/  FMUL.FTZ R13, R44, R13 ;  /* 0x0000000d2c0d7220 */ /* 0x000fe20000410000 */
[----:B-1----:R-:W-:Y:S02]  /*5460*/  HADD2.F32 R42, -RZ, R42.H0_H0 ;  /* 0x2000002aff2a7230 */ /* 0x002fe40000004100 */
[----:B------:R-:W-:-:S02]  /*5470*/  FMUL.FTZ R30, R51, R30 ;  /* 0x0000001e331e7220 */ /* 0x000fc40000410000 */
[----:B------:R-:W-:Y:S01]  /*5480*/  F2FP.F16.F32.PACK_AB R13, RZ, R13 ;  /* 0x0000000dff0d723e */ /* 0x000fe200000000ff */
[----:B------:R-:W-:Y:S01]  /*5490*/  FFMA.FTZ R45, R52, R42, R45 ;  /* 0x0000002a342d7223 */ /* 0x000fe2000001002d */
[----:B0-----:R-:W-:Y:S01]  /*54a0*/  HADD2.F32 R17, -RZ, R17.H0_H0 ;  /* 0x20000011ff117230 */ /* 0x001fe20000004100 */
[----:B------:R-:W-:Y:S02]  /*54b0*/  F2FP.F16.F32.PACK_AB R30, RZ, R30 ;  /* 0x0000001eff1e723e */ /* 0x000fe400000000ff */
[----:B------:R-:W-:Y:S02]  /*54c0*/  FMUL.FTZ R45, R48, R45 ;  /* 0x0000002d302d7220 */ /* 0x000fe40000410000 */
[----:B------:R-:W-:-:S03]  /*54d0*/  FFMA.FTZ R12, R52, R17, R12 ;  /* 0x00000011340c7223 */ /* 0x000fc6000001000c */
[----:B------:R-:W-:-:S04]  /*54e0*/  F2FP.F16.F32.PACK_AB R45, RZ, R45 ;  /* 0x0000002dff2d723e */ /* 0x000fc800000000ff */
[----:B------:R-:W-:Y:S01]  /*54f0*/  PRMT R30, R30, 0x5410, R45 ;  /* 0x000054101e1e7816 */ /* 0x000fe2000000002d */
[----:B------:R-:W-:-:S05]  /*5500*/  HADD2.F32 R45, -RZ, R5.H0_H0 ;  /* 0x20000005ff2d7230 */ /* 0x000fca0000004100 */
[----:B------:R-:W-:Y:S01]  /*5510*/  FMUL.FTZ R12, R45, R12 ;  /* 0x0000000c2d0c7220 */ /* 0x000fe20000410000 */
[----:B------:R-:W-:Y:S01]  /*5520*/  HFMA2 R0, R30, 1, 1, R0 ;  /* 0x3c003c001e007831 */ /* 0x000fe20000000000 */
[----:B------:R-:W-:-:S03]  /*5530*/  MOV R30, R16 ;  /* 0x00000010001e7202 */ /* 0x000fc60000000f00 */
        /* <DEDUP_REMOVED lines=16> */
[----:B------:R-:W-:Y:S01]  /*5640*/  HADD2.F32 R13, -RZ, R13.H1_H1 ;  /* 0x3000000dff0d7230 */ /* 0x000fe20000004100 */
[----:B------:R-:W-:Y:S01]  /*5650*/  MOV R30, R16 ;  /* 0x00000010001e7202 */ /* 0x000fe20000000f00 */
        /* <DEDUP_REMOVED lines=41> */
.L_x_3405:
[----:B------:R-:W-:-:S04]  /*58f0*/  VIMNMX R9, PT, PT, R33, UR12, PT ;  /* 0x0000000c21097c48 */ /* 0x000fc8000bfe0100 */
[----:B------:R-:W-:-:S13]  /*5900*/  ISETP.GT.AND P0, PT, R9, R30, PT ;  /* 0x0000001e0900720c */ /* 0x000fda0003f04270 */
[----:B------:R-:W-:Y:S05]  /*5910*/  @!P0 BRA `(.L_x_3409) ;  /* 0x0000001c00388947 */ /* 0x000fea0003800000 */
[----:B------:R-:W-:Y:S01]  /*5920*/  VIMNMX.U32 R33, PT, PT, R33, UR12, PT ;  /* 0x0000000c21217c48 */ /* 0x000fe2000bfe0000 */
[----:B------:R-:W-:-:S12]  /*5930*/  UIADD3 UR4, UPT, UPT, UR4, 0x40, URZ ;  /* 0x0000004004047890 */ /* 0x000fd8000fffe0ff */
.L_x_3412:
[----:B0-----:R-:W0:Y:S01]  /*5940*/  LDC R29, c[0x0][0x3ac] ;  /* 0x0000eb00ff1d7b82 */ /* 0x001e220000000800 */
[----:B-----5:R1:W5:Y:S01]  /*5950*/  LDG.E.128.CONSTANT R8, desc[UR8][R56.64] ;  /* 0x0000000838087981 */ /* 0x020362000c1e9d00 */
[----:B------:R-:W-:Y:S01]  /*5960*/  ISETP.GE.AND P0, PT, R31, 0x1, PT ;  /* 0x000000011f00780c */ /* 0x000fe20003f06270 */
[----:B0-----:R-:W-:-:S04]  /*5970*/  IMAD.WIDE R12, R29, 0x4, R56 ;  /* 0x000000041d0c7825 */ /* 0x001fc800078e0238 */
[C---:B------:R-:W-:Y:S02]  /*5980*/  IMAD.WIDE R16, R29.reuse, 0x4, R12 ;  /* 0x000000041d107825 */ /* 0x040fe400078e020c */
[----:B------:R-:W5:Y:S02]  /*5990*/  LDG.E.128.CONSTANT R12, desc[UR8][R12.64] ;  /* 0x000000080c0c7981 */ /* 0x000f64000c1e9d00 */
[----:B------:R-:W-:-:S04]  /*59a0*/  IMAD.WIDE R58, R29, 0x4, R16 ;  /* 0x000000041d3a7825 */ /* 0x000fc800078e0210 */
[----:B-1----:R-:W-:Y:S05]  /*59b0*/  @!P0 BRA `(.L_x_3410) ;  /* 0x0000000c00748947 */ /* 0x002fea0003800000 */
[----:B------:R-:W2:Y:S01]  /*59c0*/  LDG.E.128.CONSTANT R16, desc[UR8][R16.64] ;  /* 0x0000000810107981 */ /* 0x000ea2000c1e9d00 */
[----:B-----5:R-:W-:Y:S02]  /*59d0*/  SHF.R.U32.HI R24, RZ, 0xc, R8 ;  /* 0x0000000cff187819 */ /* 0x020fe40000011608 */
[----:B------:R-:W-:Y:S01]  /*59e0*/  SHF.R.U32.HI R25, RZ, 0xc, R12 ;  /* 0x0000000cff197819 */ /* 0x000fe2000001160c */
[----:B------:R-:W0:Y:S01]  /*59f0*/  LDS.128 R20, [UR4+-0x40] ;  /* 0xffffc004ff147984 */ /* 0x000e220008000c00 */
        /* <DEDUP_REMOVED lines=8> */
[----:B------:R-:W-:Y:S02]  /*5a80*/  LOP3.LUT R8, R8, 0x3f003f, RZ, 0xc0, !PT ;  /* 0x003f003f08087812 */ /* 0x000fe400078ec0ff */
[----:B------:R-:W-:Y:S01]  /*5a90*/  LOP3.LUT R32, R32, 0x3f003f, RZ, 0xc0, !PT ;  /* 0x003f003f20207812 */ /* 0x000fe200078ec0ff */
[----:B------:R-:W-:Y:S01]  /*5aa0*/  HADD2 R43, R24, -1056, -1056 ;  /* 0xe420e420182b7430 */ /* 0x000fe20000000000 */
[----:B------:R-:W-:-:S02]  /*5ab0*/  SHF.R.U32.HI R26, RZ, 0x6, R9 ;  /* 0x00000006ff1a7819 */ /* 0x000fc40000011609 */
        /* <DEDUP_REMOVED lines=12> */
[----:B------:R-:W-:Y:S01]  /*5b80*/  ISETP.NE.AND P1, PT, R31, 0x1, PT ;  /* 0x000000011f00780c */ /* 0x000fe20003f25270 */
[----:B0-----:R-:W-:-:S02]  /*5b90*/  HFMA2 R8, R43, R20, RZ ;  /* 0x000000142b087231 */ /* 0x001fc400000000ff */
[----:B------:R-:W-:Y:S01]  /*5ba0*/  HADD2 R36, R26, -1056, -1056 ;  /* 0xe420e4201a247430 */ /* 0x000fe20000000000 */
[----:B------:R-:W-:Y:S02]  /*5bb0*/  LOP3.LUT R26, R14, 0x3f003f, RZ, 0xc0, !PT ;  /* 0x003f003f0e1a7812 */ /* 0x000fe400078ec0ff */
[----:B------:R-:W-:Y:S02]  /*5bc0*/  LOP3.LUT R49, R42, 0xf000f, RZ, 0xc0, !PT ;  /* 0x000f000f2a317812 */ /* 0x000fe400078ec0ff */
[----:B------:R-:W-:Y:S02]  /*5bd0*/  LOP3.LUT R26, R26, 0x64006400, RZ, 0xfc, !PT ;  /* 0x640064001a1a7812 */ /* 0x000fe400078efcff */
[----:B------:R-:W-:Y:S02]  /*5be0*/  SHF.R.U32.HI R42, RZ, 0xc, R13 ;  /* 0x0000000cff2a7819 */ /* 0x000fe4000001160d */
[----:B------:R-:W-:Y:S01]  /*5bf0*/  PRMT R28, R28, 0x5410, R7 ;  /* 0x000054101c1c7816 */ /* 0x000fe20000000007 */
[----:B------:R-:W-:Y:S01]  /*5c00*/  HADD2 R39, R26, -1056, -1056 ;  /* 0xe420e4201a277430 */ /* 0x000fe20000000000 */
[----:B------:R-:W-:-:S02]  /*5c10*/  LOP3.LUT R42, R42, 0xf000f, RZ, 0xc0, !PT ;  /* 0x000f000f2a2a7812 */ /* 0x000fc400078ec0ff */
[----:B------:R-:W-:Y:S02]  /*5c20*/  PRMT R6, R6, 0x5410, R5 ;  /* 0x0000541006067816 */ /* 0x000fe40000000005 */
[--C-:B--2---:R-:W-:Y:S02]  /*5c30*/  SHF.R.U32.HI R40, RZ, 0x8, R16.reuse ;  /* 0x00000008ff287819 */ /* 0x104fe40000011610 */
[----:B------:R-:W-:Y:S02]  /*5c40*/  SHF.R.U32.HI R46, RZ, 0xa, R16 ;  /* 0x0000000aff2e7819 */ /* 0x000fe40000011610 */
[----:B------:R-:W-:Y:S02]  /*5c50*/  LOP3.LUT R40, R27, 0x300030, R40, 0xf8, !PT ;  /* 0x003000301b287812 */ /* 0x000fe400078ef828 */
[----:B------:R-:W-:Y:S02]  /*5c60*/  LOP3.LUT R27, R10, 0x3f003f, RZ, 0xc0, !PT ;  /* 0x003f003f0a1b7812 */ /* 0x000fe400078ec0ff */
[----:B------:R-:W-:-:S02]  /*5c70*/  LOP3.LUT R46, R25, 0x300030, R46, 0xf8, !PT ;  /* 0x00300030192e7812 */ /* 0x000fc400078ef82e */
[----:B------:R-:W-:Y:S02]  /*5c80*/  LOP3.LUT R27, R27, 0x64006400, RZ, 0xfc, !PT ;  /* 0x640064001b1b7812 */ /* 0x000fe400078efcff */
[----:B------:R-:W-:Y:S02]  /*5c90*/  LOP3.LUT R25, R9, 0x3f003f, RZ, 0xc0, !PT ;  /* 0x003f003f09197812 */ /* 0x000fe400078ec0ff */
[----:B------:R-:W-:Y:S01]  /*5ca0*/  LOP3.LUT R53, R16, 0x3f003f, RZ, 0xc0, !PT ;  /* 0x003f003f10357812 */ /* 0x000fe200078ec0ff */
[----:B------:R-:W-:Y:S01]  /*5cb0*/  HADD2 R37, R27, -1056, -1056 ;  /* 0xe420e4201b257430 */ /* 0x000fe20000000000 */
[----:B------:R-:W-:Y:S02]  /*5cc0*/  LOP3.LUT R25, R25, 0x64006400, RZ, 0xfc, !PT ;  /* 0x6400640019197812 */ /* 0x000fe400078efcff */
[----:B------:R-:W-:Y:S02]  /*5cd0*/  LOP3.LUT R27, R15, 0x3f003f, RZ, 0xc0, !PT ;  /* 0x003f003f0f1b7812 */ /* 0x000fe400078ec0ff */
[----:B------:R-:W-:Y:S01]  /*5ce0*/  LOP3.LUT R53, R53, 0x64006400, RZ, 0xfc, !PT ;  /* 0x6400640035357812 */ /* 0x000fe200078efcff */
[----:B------:R-:W-:-:S02]  /*5cf0*/  HADD2 R41, R25, -1056, -1056 ;  /* 0xe420e42019297430 */ /* 0x000fc40000000000 */
[-C--:B------:R-:W-:Y:S02]  /*5d00*/  HFMA2 R24, R37, R20.reuse, RZ ;  /* 0x0000001425187231 */ /* 0x080fe400000000ff */
[-C--:B------:R-:W-:Y:S01]  /*5d10*/  HFMA2 R25, R35, R20.reuse, RZ.H0_H0 ;  /* 0x0000001423197231 */ /* 0x080fe200000400ff */
[----:B------:R-:W-:Y:S01]  /*5d20*/  LOP3.LUT R27, R27, 0x64006400, RZ, 0xfc, !PT ;  /* 0x640064001b1b7812 */ /* 0x000fe200078efcff */
[----:B------:R-:W-:Y:S02]  /*5d30*/  HFMA2 R48, R41, R20, RZ.H0_H0 ;  /* 0x0000001429307231 */ /* 0x000fe400000400ff */
[-C--:B------:R-:W-:Y:S02]  /*5d40*/  HFMA2 R20, R38, R21.reuse, R8 ;  /* 0x0000001526147231 */ /* 0x080fe40000000008 */
[-C--:B------:R-:W-:Y:S01]  /*5d50*/  HFMA2 R8, R32, R21.reuse, R25 ;  /* 0x0000001520087231 */ /* 0x080fe20000000019 */
[----:B------:R-:W-:Y:S01]  /*5d60*/  LOP3.LUT R25, R13, 0x3f003f, RZ, 0xc0, !PT ;  /* 0x003f003f0d197812 */ /* 0x000fe200078ec0ff */
[----:B------:R-:W-:-:S02]  /*5d70*/  HFMA2 R48, R36, R21, R48 ;  /* 0x0000001524307231 */ /* 0x000fc40000000030 */
[----:B------:R-:W-:Y:S01]  /*5d80*/  HFMA2 R24, R34, R21, R24 ;  /* 0x0000001522187231 */ /* 0x000fe20000000018 */
[----:B------:R-:W-:Y:S01]  /*5d90*/  LOP3.LUT R21, R12, 0x3f003f, RZ, 0xc0, !PT ;  /* 0x003f003f0c157812 */ /* 0x000fe200078ec0ff */
[----:B------:R-:W-:Y:S01]  /*5da0*/  HADD2 R53, R53, -1056, -1056 ;  /* 0xe420e42035357430 */ /* 0x000fe20000000000 */
[----:B------:R-:W-:Y:S02]  /*5db0*/  LOP3.LUT R25, R25, 0x64006400, RZ, 0xfc, !PT ;  /* 0x6400640019197812 */ /* 0x000fe400078efcff */
[----:B------:R-:W-:Y:S02]  /*5dc0*/  LOP3.LUT R21, R21, 0x64006400, RZ, 0xfc, !PT ;  /* 0x6400640015157812 */ /* 0x000fe400078efcff */
[----:B------:R-:W-:Y:S01]  /*5dd0*/  SHF.R.U32.HI R12, RZ, 0x6, R12 ;  /* 0x00000006ff0c7819 */ /* 0x000fe2000001160c */
[----:B------:R-:W-:Y:S02]  /*5de0*/  HADD2 R45, R25, -1056, -1056 ;  /* 0xe420e420192d7430 */ /* 0x000fe40000000000 */
[----:B------:R-:W-:-:S02]  /*5df0*/  HFMA2 R9, R39, R22, R24 ;  /* 0x0000001627097231 */ /* 0x000fc40000000018 */
[----:B------:R-:W-:Y:S01]  /*5e00*/  HADD2 R47, R21, -1056, -1056 ;  /* 0xe420e420152f7430 */ /* 0x000fe20000000000 */
[----:B------:R-:W-:Y:S01]  /*5e10*/  LOP3.LUT R12, R12, 0x3f003f, RZ, 0xc0, !PT ;  /* 0x003f003f0c0c7812 */ /* 0x000fe200078ec0ff */
[----:B------:R-:W-:Y:S01]  /*5e20*/  HADD2 R21, R27, -1056, -1056 ;  /* 0xe420e4201b157430 */ /* 0x000fe20000000000 */
[----:B------:R-:W-:Y:S01]  /*5e30*/  LOP3.LUT R51, R17, 0x3f003f, RZ, 0xc0, !PT ;  /* 0x003f003f11337812 */ /* 0x000fe200078ec0ff */
[----:B------:R-:W0:Y:S01]  /*5e40*/  LDS.128 R24, [UR4+-0x30] ;  /* 0xffffd004ff187984 */ /* 0x000e220008000c00 */
[-C--:B------:R-:W-:Y:S02]  /*5e50*/  HFMA2 R48, R45, R22.reuse, R48 ;  /* 0x000000162d307231 */ /* 0x080fe40000000030 */
[-C--:B------:R-:W-:Y:S02]  /*5e60*/  HFMA2 R20, R47, R22.reuse, R20 ;  /* 0x000000162f147231 */ /* 0x080fe40000000014 */
[----:B------:R-:W-:Y:S01]  /*5e70*/  HFMA2 R8, R21, R22, R8 ;  /* 0x0000001615087231 */ /* 0x000fe20000000008 */
[----:B------:R-:W-:-:S02]  /*5e80*/  SHF.R.U32.HI R22, RZ, 0x8, R17 ;  /* 0x00000008ff167819 */ /* 0x000fc40000011611 */
[----:B------:R-:W-:Y:S02]  /*5e90*/  LOP3.LUT R44, R12, 0x64006400, RZ, 0xfc, !PT ;  /* 0x640064000c2c7812 */ /* 0x000fe400078efcff */
[----:B------:R-:W-:Y:S02]  /*5ea0*/  LOP3.LUT R22, R49, 0x300030, R22, 0xf8, !PT ;  /* 0x0030003031167812 */ /* 0x000fe400078ef816 */
[----:B------:R-:W-:Y:S01]  /*5eb0*/  SHF.R.U32.HI R49, RZ, 0xa, R17 ;  /* 0x0000000aff317819 */ /* 0x000fe20000011611 */
[----:B------:R-:W-:Y:S01]  /*5ec0*/  HADD2 R44, R44, -1056, -1056 ;  /* 0xe420e4202c2c7430 */ /* 0x000fe20000000000 */
[----:B------:R-:W-:Y:S02]  /*5ed0*/  LOP3.LUT R12, R40, 0x64006400, RZ, 0xfc, !PT ;  /* 0x64006400280c7812 */ /* 0x000fe400078efcff */
[----:B------:R-:W-:Y:S02]  /*5ee0*/  LOP3.LUT R49, R42, 0x300030, R49, 0xf8, !PT ;  /* 0x003000302a317812 */ /* 0x000fe400078ef831 */
[----:B------:R-:W-:Y:S01]  /*5ef0*/  SHF.R.U32.HI R42, RZ, 0x6, R13 ;  /* 0x00000006ff2a7819 */ /* 0x000fe2000001160d */
[----:B------:R-:W-:Y:S01]  /*5f00*/  HFMA2 R20, R44, R23, R20 ;  /* 0x000000172c147231 */ /* 0x000fe20000000014 */
[----:B------:R-:W-:-:S02]  /*5f10*/  SHF.R.U32.HI R13, RZ, 0x6, R16 ;  /* 0x00000006ff0d7819 */ /* 0x000fc40000011610 */
[----:B------:R-:W-:Y:S02]  /*5f20*/  LOP3.LUT R42, R42, 0x3f003f, RZ, 0xc0, !PT ;  /* 0x003f003f2a2a7812 */ /* 0x000fe400078ec0ff */
[----:B------:R-:W-:Y:S02]  /*5f30*/  LOP3.LUT R13, R13, 0x3f003f, RZ, 0xc0, !PT ;  /* 0x003f003f0d0d7812 */ /* 0x000fe400078ec0ff */
        /* <DEDUP_REMOVED lines=13> */
[-C--:B0-----:R-:W-:Y:S01]  /*6010*/  HFMA2 R20, R53, R24.reuse, R20 ;  /* 0x0000001835147231 */ /* 0x081fe20000000014 */
[----:B------:R-:W-:Y:S01]  /*6020*/  LOP3.LUT R17, R22, 0x64006400, RZ, 0xfc, !PT ;  /* 0x6400640016117812 */ /* 0x000fe200078efcff */
[----:B------:R-:W-:Y:S01]  /*6030*/  HADD2 R16, R16, -1056, -1056 ;  /* 0xe420e42010107430 */ /* 0x000fe20000000000 */
[--C-:B------:R-:W-:Y:S01]  /*6040*/  SHF.R.U32.HI R57, RZ, 0x8, R18.reuse ;  /* 0x00000008ff397819 */ /* 0x100fe20000011612 */
[----:B------:R-:W-:Y:S01]  /*6050*/  HADD2 R22, R50, -1056, -1056 ;  /* 0xe420e42032167430 */ /* 0x000fe20000000000 */
[----:B------:R-:W-:Y:S01]  /*6060*/  SHF.R.U32.HI R50, RZ, 0x6, R18 ;  /* 0x00000006ff327819 */ /* 0x000fe20000011612 */
[----:B------:R-:W-:Y:S02]  /*6070*/  HFMA2 R48, R51, R24, R48 ;  /* 0x0000001833307231 */ /* 0x000fe40000000030 */
[----:B------:R-:W-:Y:S02]  /*6080*/  HFMA2 R13, R40, R25, R20 ;  /* 0x00000019280d7231 */ /* 0x000fe40000000014 */
[----:B------:R-:W-:Y:S01]  /*6090*/  HADD2 R20, R46, -1056, -1056 ;  /* 0xe420e4202e147430 */ /* 0x000fe20000000000 */
[----:B------:R-:W-:Y:S01]  /*60a0*/  LOP3.LUT R50, R50, 0x3f003f, RZ, 0xc0, !PT ;  /* 0x003f003f32327812 */ /* 0x000fe200078ec0ff */
[----:B------:R-:W-:-:S02]  /*60b0*/  HADD2 R17, R17, -1056, -1056 ;  /* 0xe420e42011117430 */ /* 0x000fc40000000000 */
[----:B------:R-:W-:Y:S01]  /*60c0*/  HFMA2 R48, R22, R25, R48 ;  /* 0x0000001916307231 */ /* 0x000fe20000000030 */
[----:B------:R-:W-:Y:S01]  /*60d0*/  LOP3.LUT R50, R50, 0x64006400, RZ, 0xfc, !PT ;  /* 0x6400640032327812 */ /* 0x000fe200078efcff */
[-C--:B------:R-:W-:Y:S02]  /*60e0*/  HFMA2 R13, R49, R26.reuse, R13 ;  /* 0x0000001a310d7231 */ /* 0x080fe4000000000d */
[----:B------:R-:W-:Y:S02]  /*60f0*/  HFMA2 R48, R17, R26, R48 ;  /* 0x0000001a11307231 */ /* 0x000fe40000000030 */
[----:B------:R-:W-:Y:S02]  /*6100*/  HADD2 R50, R50, -1056, -1056 ;  /* 0xe420e42032327430 */ /* 0x000fe40000000000 */
[-C--:B------:R-:W-:Y:S02]  /*6110*/  HFMA2 R48, R16, R27.reuse, R48 ;  /* 0x0000001b10307231 */ /* 0x080fe40000000030 */
[----:B------:R-:W-:Y:S01]  /*6120*/  HFMA2 R12, R20, R27, R13 ;  /* 0x0000001b140c7231 */ /* 0x000fe2000000000d */
[----:B------:R-:W-:-:S04]  /*6130*/  SHF.R.U32.HI R13, RZ, 0xc, R10 ;  /* 0x0000000cff0d7819 */ /* 0x000fc8000001160a */
[----:B------:R-:W-:Y:S02]  /*6140*/  LOP3.LUT R46, R13, 0xf000f, RZ, 0xc0, !PT ;  /* 0x000f000f0d2e7812 */ /* 0x000fe400078ec0ff */
[--C-:B------:R-:W-:Y:S02]  /*6150*/  SHF.R.U32.HI R13, RZ, 0x6, R14.reuse ;  /* 0x00000006ff0d7819 */ /* 0x100fe4000001160e */
[----:B------:R-:W-:Y:S01]  /*6160*/  LOP3.LUT R57, R46, 0x300030, R57, 0xf8, !PT ;  /* 0x003000302e397812 */ /* 0x000fe200078ef839 */
[----:B------:R-:W-:Y:S01]  /*6170*/  HADD2 R10, R12.H0_H0, R12.H1_H1 ;  /* 0x3000000c0c0a7230 */ /* 0x000fe20000000800 */
[----:B------:R-:W-:Y:S01]  /*6180*/  SHF.R.U32.HI R46, RZ, 0xc, R14 ;  /* 0x0000000cff2e7819 */ /* 0x000fe2000001160e */
[----:B------:R-:W-:Y:S01]  /*6190*/  HADD2 R12, R48.H0_H0, R48.H1_H1 ;  /* 0x30000030300c7230 */ /* 0x000fe20000000800 */
[----:B------:R-:W-:Y:S02]  /*61a0*/  SHF.R.U32.HI R48, RZ, 0xa, R18 ;  /* 0x0000000aff307819 */ /* 0x000fe40000011612 */
[----:B------:R-:W-:-:S02]  /*61b0*/  LOP3.LUT R55, R46, 0xf000f, RZ, 0xc0, !PT ;  /* 0x000f000f2e377812 */ /* 0x000fc400078ec0ff */
[----:B------:R-:W-:Y:S02]  /*61c0*/  LOP3.LUT R13, R13, 0x3f003f, RZ, 0xc0, !PT ;  /* 0x003f003f0d0d7812 */ /* 0x000fe400078ec0ff */
[----:B------:R-:W-:Y:S02]  /*61d0*/  LOP3.LUT R48, R55, 0x300030, R48, 0xf8, !PT ;  /* 0x0030003037307812 */ /* 0x000fe400078ef830 */
[----:B------:R-:W-:Y:S02]  /*61e0*/  LOP3.LUT R55, R18, 0x3f003f, RZ, 0xc0, !PT ;  /* 0x003f003f12377812 */ /* 0x000fe400078ec0ff */
        /* <DEDUP_REMOVED lines=9> */
[----:B------:R-:W-:Y:S01]  /*6280*/  HFMA2 R9, R18, R23, R9 ;  /* 0x0000001712097231 */ /* 0x000fe20000000009 */
[----:B------:R-:W-:Y:S01]  /*6290*/  SHF.R.U32.HI R14, RZ, 0x8, R19 ;  /* 0x00000008ff0e7819 */ /* 0x000fe20000011613 */
[----:B------:R-:W-:Y:S01]  /*62a0*/  HADD2 R48, R48, -1056, -1056 ;  /* 0xe420e42030307430 */ /* 0x000fe20000000000 */
[----:B------:R-:W-:-:S02]  /*62b0*/  LOP3.LUT R46, R46, 0x64006400, RZ, 0xfc, !PT ;  /* 0x640064002e2e7812 */ /* 0x000fc400078efcff */
[----:B------:R-:W-:-:S03]  /*62c0*/  PRMT R10, R10, 0x5410, R12 ;  /* 0x000054100a0a7816 */ /* 0x000fc6000000000c */
[----:B------:R-:W-:Y:S02]  /*62d0*/  HADD2 R46, R46, -1056, -1056 ;  /* 0xe420e4202e2e7430 */ /* 0x000fe40000000000 */
[----:B------:R-:W-:Y:S02]  /*62e0*/  HFMA2 R13, R55, R24, R9 ;  /* 0x00000018370d7231 */ /* 0x000fe40000000009 */
[----:B------:R-:W-:Y:S02]  /*62f0*/  HFMA2 R0, R10, R28, R0 ;  /* 0x0000001c0a007231 */ /* 0x000fe40000000000 */
[----:B------:R-:W-:Y:S01]  /*6300*/  HFMA2 R8, R46, R23, R8 ;  /* 0x000000172e087231 */ /* 0x000fe20000000008 */
[----:B------:R-:W-:Y:S01]  /*6310*/  LOP3.LUT R23, R19, 0x3f003f, RZ, 0xc0, !PT ;  /* 0x003f003f13177812 */ /* 0x000fe200078ec0ff */
[----:B------:R-:W-:-:S03]  /*6320*/  HFMA2 R13, R50, R25, R13 ;  /* 0x00000019320d7231 */ /* 0x000fc6000000000d */
[----:B------:R-:W-:-:S05]  /*6330*/  LOP3.LUT R23, R23, 0x64006400, RZ, 0xfc, !PT ;  /* 0x6400640017177812 */ /* 0x000fca00078efcff */
[----:B------:R-:W-:Y:S02]  /*6340*/  HADD2 R23, R23, -1056, -1056 ;  /* 0xe420e42017177430 */ /* 0x000fe40000000000 */
[----:B------:R-:W-:Y:S02]  /*6350*/  HFMA2 R13, R57, R26, R13 ;  /* 0x0000001a390d7231 */ /* 0x000fe4000000000d */
[----:B------:R-:W-:Y:S02]  /*6360*/  HFMA2 R8, R23, R24, R8 ;  /* 0x0000001817087231 */ /* 0x000fe40000000008 */
[----:B------:R-:W-:Y:S01]  /*6370*/  HFMA2 R9, R48, R27, R13 ;  /* 0x0000001b30097231 */ /* 0x000fe2000000000d */
[----:B------:R-:W-:Y:S02]  /*6380*/  SHF.R.U32.HI R13, RZ, 0xc, R11 ;  /* 0x0000000cff0d7819 */ /* 0x000fe4000001160b */
[----:B------:R-:W-:Y:S02]  /*6390*/  SHF.R.U32.HI R11, RZ, 0xc, R15 ;  /* 0x0000000cff0b7819 */ /* 0x000fe4000001160f */
[----:B------:R-:W-:-:S02]  /*63a0*/  LOP3.LUT R13, R13, 0xf000f, RZ, 0xc0, !PT ;  /* 0x000f000f0d0d7812 */ /* 0x000fc400078ec0ff */
[----:B------:R-:W-:Y:S02]  /*63b0*/  LOP3.LUT R11, R11, 0xf000f, RZ, 0xc0, !PT ;  /* 0x000f000f0b0b7812 */ /* 0x000fe400078ec0ff */
[----:B------:R-:W-:Y:S01]  /*63c0*/  LOP3.LUT R13, R13, 0x300030, R14, 0xf8, !PT ;  /* 0x003000300d0d7812 */ /* 0x000fe200078ef80e */
[----:B------:R-:W-:Y:S01]  /*63d0*/  HADD2 R9, R9.H0_H0, R9.H1_H1 ;  /* 0x3000000909097230 */ /* 0x000fe20000000800 */
[--C-:B------:R-:W-:Y:S02]  /*63e0*/  SHF.R.U32.HI R14, RZ, 0xa, R19.reuse ;  /* 0x0000000aff0e7819 */ /* 0x100fe40000011613 */
[----:B------:R-:W-:Y:S02]  /*63f0*/  SHF.R.U32.HI R19, RZ, 0x6, R19 ;  /* 0x00000006ff137819 */ /* 0x000fe40000011613 */
[----:B------:R-:W-:Y:S02]  /*6400*/  LOP3.LUT R13, R13, 0x64006400, RZ, 0xfc, !PT ;  /* 0x640064000d0d7812 */ /* 0x000fe400078efcff */
[----:B------:R-:W-:-:S02]  /*6410*/  LOP3.LUT R19, R19, 0x3f003f, RZ, 0xc0, !PT ;  /* 0x003f003f13137812 */ /* 0x000fc400078ec0ff */
[----:B------:R-:W-:Y:S02]  /*6420*/  LOP3.LUT R11, R11, 0x300030, R14, 0xf8, !PT ;  /* 0x003000300b0b7812 */ /* 0x000fe400078ef80e */
[----:B------:R-:W-:Y:S02]  /*6430*/  LOP3.LUT R19, R19, 0x64006400, RZ, 0xfc, !PT ;  /* 0x6400640013137812 */ /* 0x000fe400078efcff */
[----:B------:R-:W-:-:S03]  /*6440*/  LOP3.LUT R11, R11, 0x64006400, RZ, 0xfc, !PT ;  /* 0x640064000b0b7812 */ /* 0x000fc600078efcff */
[----:B------:R-:W-:Y:S02]  /*6450*/  HADD2 R19, R19, -1056, -1056 ;  /* 0xe420e42013137430 */ /* 0x000fe40000000000 */
[----:B------:R-:W-:Y:S02]  /*6460*/  HADD2 R24, R11, -1056, -1056 ;  /* 0xe420e4200b187430 */ /* 0x000fe40000000000 */
[----:B------:R-:W-:Y:S02]  /*6470*/  HFMA2 R8, R19, R25, R8 ;  /* 0x0000001913087231 */ /* 0x000fe40000000008 */
[----:B------:R-:W-:-:S04]  /*6480*/  HADD2 R25, R13, -1056, -1056 ;  /* 0xe420e4200d197430 */ /* 0x000fc80000000000 */
[----:B------:R-:W-:-:S04]  /*6490*/  HFMA2 R8, R25, R26, R8 ;  /* 0x0000001a19087231 */ /* 0x000fc80000000008 */
[----:B------:R-:W-:-:S04]  /*64a0*/  HFMA2 R8, R24, R27, R8 ;  /* 0x0000001b18087231 */ /* 0x000fc80000000008 */
[----:B------:R-:W-:-:S05]  /*64b0*/  HADD2 R8, R8.H0_H0, R8.H1_H1 ;  /* 0x3000000808087230 */ /* 0x000fca0000000800 */
[----:B------:R-:W-:-:S05]  /*64c0*/  PRMT R9, R9, 0x5410, R8 ;  /* 0x0000541009097816 */ /* 0x000fca0000000008 */
        /* <DEDUP_REMOVED lines=44> */
.L_x_3410:
[C---:B------:R-:W-:Y:S01]  /*6790*/  IMAD.WIDE R16, R29.reuse, 0x4, R58 ;  /* 0x000000041d107825 */ /* 0x040fe200078e023a */
[----:B-----5:R0:W5:Y:S04]  /*67a0*/  LDG.E.128.CONSTANT R8, desc[UR8][R58.64] ;  /* 0x000000083a087981 */ /* 0x020168000c1e9d00 */
[----:B------:R0:W5:Y:S01]  /*67b0*/  LDG.E.128.CONSTANT R12, desc[UR8][R16.64] ;  /* 0x00000008100c7981 */ /* 0x000162000c1e9d00 */
[----:B------:R-:W-:Y:S01]  /*67c0*/  IMAD.WIDE R56, R29, 0x4, R16 ;  /* 0x000000041d387825 */ /* 0x000fe200078e0210 */
[----:B------:R-:W-:Y:S06]  /*67d0*/  @!P0 BRA `(.L_x_3411) ;  /* 0x0000000c00748947 */ /* 0x000fec0003800000 */
[----:B0-----:R-:W2:Y:S01]  /*67e0*/  LDG.E.128.CONSTANT R16, desc[UR8][R56.64] ;  /* 0x0000000838107981 */ /* 0x001ea2000c1e9d00 */
[----:B-----5:R-:W-:Y:S02]  /*67f0*/  SHF.R.U32.HI R24, RZ, 0xc, R8 ;  /* 0x0000000cff187819 */ /* 0x020fe40000011608 */
[----:B------:R-:W-:Y:S01]  /*6800*/  SHF.R.U32.HI R25, RZ, 0xc, R12 ;  /* 0x0000000cff197819 */ /* 0x000fe2000001160c */
[----:B------:R-:W0:Y:S01]  /*6810*/  LDS.128 R20, [UR4+-0x20] ;  /* 0xffffe004ff147984 */ /* 0x000e220008000c00 */
[----:B------:R-:W-:Y:S02]  /*6820*/  LOP3.LUT R27, R24, 0xf000f, RZ, 0xc0, !PT ;  /* 0x000f000f181b7812 */ /* 0x000fe400078ec0ff */
[----:B------:R-:W-:Y:S02]  /*6830*/  LOP3.LUT R24, R8, 0x3f003f, RZ, 0xc0, !PT ;  /* 0x003f003f08187812 */ /* 0x000fe400078ec0ff */
[----:B------:R-:W-:Y:S02]  /*6840*/  SHF.R.U32.HI R8, RZ, 0x6, R8 ;  /* 0x00000006ff087819 */ /* 0x000fe40000011608 */
        /* <DEDUP_REMOVED lines=9> */
[--C-:B------:R-:W-:Y:S02]  /*68e0*/  SHF.R.U32.HI R26, RZ, 0x6, R9.reuse ;  /* 0x00000006ff1a7819 */ /* 0x100fe40000011609 */
        /* <DEDUP_REMOVED lines=11> */
[----:B------:R-:W-:Y:S01]  /*69a0*/  LOP3.LUT R49, R42, 0xf000f, RZ, 0xc0, !PT ;  /* 0x000f000f2a317812 */ /* 0x000fe200078ec0ff */
[----:B0-----:R-:W-:Y:S01]  /*69b0*/  HFMA2 R8, R43, R20, RZ ;  /* 0x000000142b087231 */ /* 0x001fe200000000ff */
[----:B------:R-:W-:Y:S01]  /*69c0*/  SHF.R.U32.HI R42, RZ, 0xc, R13 ;  /* 0x0000000cff2a7819 */ /* 0x000fe2000001160d */
[----:B------:R-:W-:Y:S01]  /*69d0*/  HADD2 R36, R26, -1056, -1056 ;  /* 0xe420e4201a247430 */ /* 0x000fe20000000000 */
[----:B------:R-:W-:-:S02]  /*69e0*/  LOP3.LUT R26, R14, 0x3f003f, RZ, 0xc0, !PT ;  /* 0x003f003f0e1a7812 */ /* 0x000fc400078ec0ff */
[----:B------:R-:W-:Y:S02]  /*69f0*/  LOP3.LUT R42, R42, 0xf000f, RZ, 0xc0, !PT ;  /* 0x000f000f2a2a7812 */ /* 0x000fe400078ec0ff */
[----:B------:R-:W-:Y:S02]  /*6a00*/  LOP3.LUT R26, R26, 0x64006400, RZ, 0xfc, !PT ;  /* 0x640064001a1a7812 */ /* 0x000fe400078efcff */
[----:B------:R-:W-:Y:S02]  /*6a10*/  ISETP.NE.AND P0, PT, R31, 0x1, PT ;  /* 0x000000011f00780c */ /* 0x000fe40003f05270 */
[----:B------:R-:W-:Y:S01]  /*6a20*/  PRMT R28, R28, 0x5410, R7 ;  /* 0x000054101c1c7816 */ /* 0x000fe20000000007 */
[----:B------:R-:W-:Y:S01]  /*6a30*/  HADD2 R39, R26, -1056, -1056 ;  /* 0xe420e4201a277430 */ /* 0x000fe20000000000 */
[----:B------:R-:W-:Y:S02]  /*6a40*/  PRMT R6, R6, 0x5410, R5 ;  /* 0x0000541006067816 */ /* 0x000fe40000000005 */
[----:B--2---:R-:W-:-:S02]  /*6a50*/  SHF.R.U32.HI R40, RZ, 0x8, R16 ;  /* 0x00000008ff287819 */ /* 0x004fc40000011610 */
[----:B------:R-:W-:Y:S02]  /*6a60*/  SHF.R.U32.HI R46, RZ, 0xa, R16 ;  /* 0x0000000aff2e7819 */ /* 0x000fe40000011610 */
[----:B------:R-:W-:Y:S02]  /*6a70*/  LOP3.LUT R40, R27, 0x300030, R40, 0xf8, !PT ;  /* 0x003000301b287812 */ /* 0x000fe400078ef828 */
[----:B------:R-:W-:Y:S02]  /*6a80*/  LOP3.LUT R27, R10, 0x3f003f, RZ, 0xc0, !PT ;  /* 0x003f003f0a1b7812 */ /* 0x000fe400078ec0ff */
[----:B------:R-:W-:Y:S02]  /*6a90*/  LOP3.LUT R46, R25, 0x300030, R46, 0xf8, !PT ;  /* 0x00300030192e7812 */ /* 0x000fe400078ef82e */
[----:B------:R-:W-:Y:S02]  /*6aa0*/  LOP3.LUT R27, R27, 0x64006400, RZ, 0xfc, !PT ;  /* 0x640064001b1b7812 */ /* 0x000fe400078efcff */
[----:B------:R-:W-:-:S02]  /*6ab0*/  LOP3.LUT R25, R9, 0x3f003f, RZ, 0xc0, !PT ;  /* 0x003f003f09197812 */ /* 0x000fc400078ec0ff */
[----:B------:R-:W-:Y:S01]  /*6ac0*/  LOP3.LUT R53, R16, 0x3f003f, RZ, 0xc0, !PT ;  /* 0x003f003f10357812 */ /* 0x000fe200078ec0ff */
[----:B------:R-:W-:Y:S01]  /*6ad0*/  HADD2 R37, R27, -1056, -1056 ;  /* 0xe420e4201b257430 */ /* 0x000fe20000000000 */
[----:B------:R-:W-:Y:S02]  /*6ae0*/  LOP3.LUT R25, R25, 0x64006400, RZ, 0xfc, !PT ;  /* 0x6400640019197812 */ /* 0x000fe400078efcff */
[----:B------:R-:W-:Y:S02]  /*6af0*/  LOP3.LUT R27, R15, 0x3f003f, RZ, 0xc0, !PT ;  /* 0x003f003f0f1b7812 */ /* 0x000fe400078ec0ff */
[----:B------:R-:W-:Y:S01]  /*6b00*/  LOP3.LUT R53, R53, 0x64006400, RZ, 0xfc, !PT ;  /* 0x6400640035357812 */ /* 0x000fe200078efcff */
[-C--:B------:R-:W-:Y:S02]  /*6b10*/  HFMA2 R24, R37, R20.reuse, RZ ;  /* 0x0000001425187231 */ /* 0x080fe400000000ff */
[----:B------:R-:W-:Y:S01]  /*6b20*/  HADD2 R41, R25, -1056, -1056 ;  /* 0xe420e42019297430 */ /* 0x000fe20000000000 */
[----:B------:R-:W-:Y:S01]  /*6b30*/  LOP3.LUT R27, R27, 0x64006400, RZ, 0xfc, !PT ;  /* 0x640064001b1b7812 */ /* 0x000fe200078efcff */
[-C--:B------:R-:W-:Y:S01]  /*6b40*/  HFMA2 R25, R35, R20.reuse, RZ.H0_H0 ;  /* 0x0000001423197231 */ /* 0x080fe200000400ff */
[----:B------:R-:W-:Y:S01]  /*6b50*/  LOP3.LUT R46, R46, 0x64006400, RZ, 0xfc, !PT ;  /* 0x640064002e2e7812 */ /* 0x000fe200078efcff */
[----:B------:R-:W-:-:S02]  /*6b60*/  HFMA2 R48, R41, R20, RZ.H0_H0 ;  /* 0x0000001429307231 */ /* 0x000fc400000400ff */
[-C--:B------:R-:W-:Y:S02]  /*6b70*/  HFMA2 R20, R38, R21.reuse, R8 ;  /* 0x0000001526147231 */ /* 0x080fe40000000008 */
[----:B------:R-:W-:Y:S02]  /*6b80*/  HADD2 R53, R53, -1056, -1056 ;  /* 0xe420e42035357430 */ /* 0x000fe40000000000 */
[-C--:B------:R-:W-:Y:S02]  /*6b90*/  HFMA2 R8, R34, R21.reuse, R24 ;  /* 0x0000001522087231 */ /* 0x080fe40000000018 */
[-C--:B------:R-:W-:Y:S01]  /*6ba0*/  HFMA2 R48, R36, R21.reuse, R48 ;  /* 0x0000001524307231 */ /* 0x080fe20000000030 */
[----:B------:R-:W-:Y:S01]  /*6bb0*/  SHF.R.U32.HI R50, RZ, 0x6, R17 ;  /* 0x00000006ff327819 */ /* 0x000fe20000011611 */
[----:B------:R-:W-:Y:S01]  /*6bc0*/  HFMA2 R24, R32, R21, R25 ;  /* 0x0000001520187231 */ /* 0x000fe20000000019 */
[----:B------:R-:W-:Y:S02]  /*6bd0*/  LOP3.LUT R21, R12, 0x3f003f, RZ, 0xc0, !PT ;  /* 0x003f003f0c157812 */ /* 0x000fe400078ec0ff */
[----:B------:R-:W-:-:S02]  /*6be0*/  LOP3.LUT R25, R13, 0x3f003f, RZ, 0xc0, !PT ;  /* 0x003f003f0d197812 */ /* 0x000fc400078ec0ff */
[----:B------:R-:W-:Y:S01]  /*6bf0*/  LOP3.LUT R21, R21, 0x64006400, RZ, 0xfc, !PT ;  /* 0x6400640015157812 */ /* 0x000fe200078efcff */
[-C--:B------:R-:W-:Y:S01]  /*6c00*/  HFMA2 R8, R39, R22.reuse, R8 ;  /* 0x0000001627087231 */ /* 0x080fe20000000008 */
[----:B------:R-:W-:Y:S02]  /*6c10*/  LOP3.LUT R25, R25, 0x64006400, RZ, 0xfc, !PT ;  /* 0x6400640019197812 */ /* 0x000fe400078efcff */
[----:B------:R-:W-:Y:S01]  /*6c20*/  SHF.R.U32.HI R12, RZ, 0x6, R12 ;  /* 0x00000006ff0c7819 */ /* 0x000fe2000001160c */
        /* <DEDUP_REMOVED lines=8> */
[----:B------:R-:W0:Y:S01]  /*6cb0*/  LDS.128 R24, [UR4+-0x10] ;  /* 0xfffff004ff187984 */ /* 0x000e220008000c00 */
[----:B------:R-:W-:Y:S01]  /*6cc0*/  HFMA2 R48, R45, R22, R48 ;  /* 0x000000162d307231 */ /* 0x000fe20000000030 */
[--C-:B------:R-:W-:Y:S02]  /*6cd0*/  SHF.R.U32.HI R22, RZ, 0x8, R17.reuse ;  /* 0x00000008ff167819 */ /* 0x100fe40000011611 */
[----:B------:R-:W-:Y:S02]  /*6ce0*/  LOP3.LUT R44, R12, 0x64006400, RZ, 0xfc, !PT ;  /* 0x640064000c2c7812 */ /* 0x000fe400078efcff */
[----:B------:R-:W-:Y:S02]  /*6cf0*/  LOP3.LUT R22, R49, 0x300030, R22, 0xf8, !PT ;  /* 0x0030003031167812 */ /* 0x000fe400078ef816 */
[----:B------:R-:W-:Y:S01]  /*6d00*/  SHF.R.U32.HI R49, RZ, 0xa, R17 ;  /* 0x0000000aff317819 */ /* 0x000fe20000011611 */
[----:B------:R-:W-:Y:S01]  /*6d10*/  HADD2 R44, R44, -1056, -1056 ;  /* 0xe420e4202c2c7430 */ /* 0x000fe20000000000 */
[----:B------:R-:W-:-:S02]  /*6d20*/  LOP3.LUT R12, R40, 0x64006400, RZ, 0xfc, !PT ;  /* 0x64006400280c7812 */ /* 0x000fc400078efcff */
[----:B------:R-:W-:Y:S02]  /*6d30*/  LOP3.LUT R49, R42, 0x300030, R49, 0xf8, !PT ;  /* 0x003000302a317812 */ /* 0x000fe400078ef831 */
[----:B------:R-:W-:Y:S01]  /*6d40*/  SHF.R.U32.HI R42, RZ, 0x6, R13 ;  /* 0x00000006ff2a7819 */ /* 0x000fe2000001160d */
[----:B------:R-:W-:Y:S01]  /*6d50*/  HFMA2 R20, R44, R23, R20 ;  /* 0x000000172c147231 */ /* 0x000fe20000000014 */
[----:B------:R-:W-:Y:S02]  /*6d60*/  SHF.R.U32.HI R13, RZ, 0x6, R16 ;  /* 0x00000006ff0d7819 */ /* 0x000fe40000011610 */
[----:B------:R-:W-:Y:S01]  /*6d70*/  LOP3.LUT R16, R49, 0x64006400, RZ, 0xfc, !PT ;  /* 0x6400640031107812 */ /* 0x000fe200078efcff */
[----:B------:R-:W-:Y:S01]  /*6d80*/  HADD2 R49, R12, -1056, -1056 ;  /* 0xe420e4200c317430 */ /* 0x000fe20000000000 */
        /* <DEDUP_REMOVED lines=16> */
[----:B0-----:R-:W-:Y:S02]  /*6e90*/  HFMA2 R20, R53, R24, R20 ;  /* 0x0000001835147231 */ /* 0x001fe40000000014 */
[----:B------:R-:W-:Y:S01]  /*6ea0*/  HFMA2 R48, R42, R23, R48 ;  /* 0x000000172a307231 */ /* 0x000fe20000000030 */
[----:B------:R-:W-:-:S03]  /*6eb0*/  LOP3.LUT R54, R54, 0x3f003f, RZ, 0xc0, !PT ;  /* 0x003f003f36367812 */ /* 0x000fc600078ec0ff */
[----:B------:R-:W-:Y:S01]  /*6ec0*/  HFMA2 R48, R51, R24, R48 ;  /* 0x0000001833307231 */ /* 0x000fe20000000030 */
[----:B------:R-:W-:Y:S01]  /*6ed0*/  LOP3.LUT R54, R54, 0x64006400, RZ, 0xfc, !PT ;  /* 0x6400640036367812 */ /* 0x000fe200078efcff */
[-C--:B------:R-:W-:Y:S02]  /*6ee0*/  HFMA2 R13, R40, R25.reuse, R20 ;  /* 0x00000019280d7231 */ /* 0x080fe40000000014 */
[----:B------:R-:W-:Y:S01]  /*6ef0*/  HADD2 R20, R46, -1056, -1056 ;  /* 0xe420e4202e147430 */ /* 0x000fe20000000000 */
[----:B------:R-:W-:Y:S01]  /*6f00*/  SHF.R.U32.HI R46, RZ, 0x6, R14 ;  /* 0x00000006ff2e7819 */ /* 0x000fe2000001160e */
[----:B------:R-:W-:Y:S02]  /*6f10*/  HFMA2 R48, R22, R25, R48 ;  /* 0x0000001916307231 */ /* 0x000fe40000000030 */
[----:B------:R-:W-:Y:S01]  /*6f20*/  HADD2 R54, R54, -1056, -1056 ;  /* 0xe420e42036367430 */ /* 0x000fe20000000000 */
[----:B------:R-:W-:Y:S01]  /*6f30*/  LOP3.LUT R46, R46, 0x3f003f, RZ, 0xc0, !PT ;  /* 0x003f003f2e2e7812 */ /* 0x000fe200078ec0ff */
[----:B------:R-:W-:-:S02]  /*6f40*/  HFMA2 R48, R17, R26, R48 ;  /* 0x0000001a11307231 */ /* 0x000fc40000000030 */
[----:B------:R-:W-:Y:S01]  /*6f50*/  HFMA2 R13, R49, R26, R13 ;  /* 0x0000001a310d7231 */ /* 0x000fe2000000000d */
[----:B------:R-:W-:Y:S01]  /*6f60*/  LOP3.LUT R46, R46, 0x64006400, RZ, 0xfc, !PT ;  /* 0x640064002e2e7812 */ /* 0x000fe200078efcff */
[----:B------:R-:W-:-:S04]  /*6f70*/  HFMA2 R48, R16, R27, R48 ;  /* 0x0000001b10307231 */ /* 0x000fc80000000030 */
[----:B------:R-:W-:Y:S02]  /*6f80*/  HADD2 R46, R46, -1056, -1056 ;  /* 0xe420e4202e2e7430 */ /* 0x000fe40000000000 */
[----:B------:R-:W-:Y:S01]  /*6f90*/  HFMA2 R12, R20, R27, R13 ;  /* 0x0000001b140c7231 */ /* 0x000fe2000000000d */
[----:B------:R-:W-:-:S04]  /*6fa0*/  SHF.R.U32.HI R13, RZ, 0xc, R10 ;  /* 0x0000000cff0d7819 */ /* 0x000fc8000001160a */
[----:B------:R-:W-:Y:S01]  /*6fb0*/  LOP3.LUT R13, R13, 0xf000f, RZ, 0xc0, !PT ;  /* 0x000f000f0d0d7812 */ /* 0x000fe200078ec0ff */
[----:B------:R-:W-:-:S03]  /*6fc0*/  HFMA2 R8, R46, R23, R8 ;  /* 0x000000172e087231 */ /* 0x000fc60000000008 */
[----:B------:R-:W-:Y:S01]  /*6fd0*/  LOP3.LUT R52, R13, 0x300030, R52, 0xf8, !PT ;  /* 0x003000300d347812 */ /* 0x000fe200078ef834 */
[----:B------:R-:W-:Y:S01]  /*6fe0*/  HADD2 R10, R12.H0_H0, R12.H1_H1 ;  /* 0x3000000c0c0a7230 */ /* 0x000fe20000000800 */
[----:B------:R-:W-:Y:S01]  /*6ff0*/  SHF.R.U32.HI R13, RZ, 0xc, R14 ;  /* 0x0000000cff0d7819 */ /* 0x000fe2000001160e */
[----:B------:R-:W-:Y:S01]  /*7000*/  HADD2 R12, R48.H0_H0, R48.H1_H1 ;  /* 0x30000030300c7230 */ /* 0x000fe20000000800 */
[----:B------:R-:W-:Y:S02]  /*7010*/  LOP3.LUT R52, R52, 0x64006400, RZ, 0xfc, !PT ;  /* 0x6400640034347812 */ /* 0x000fe400078efcff */
[----:B------:R-:W-:Y:S02]  /*7020*/  LOP3.LUT R13, R13, 0xf000f, RZ, 0xc0, !PT ;  /* 0x000f000f0d0d7812 */ /* 0x000fe400078ec0ff */
[----:B------:R-:W-:Y:S01]  /*7030*/  SHF.R.U32.HI R48, RZ, 0x6, R15 ;  /* 0x00000006ff307819 */ /* 0x000fe2000001160f */
[----:B------:R-:W-:Y:S01]  /*7040*/  HADD2 R52, R52, -1056, -1056 ;  /* 0xe420e42034347430 */ /* 0x000fe20000000000 */
[----:B------:R-:W-:-:S02]  /*7050*/  LOP3.LUT R50, R13, 0x300030, R50, 0xf8, !PT ;  /* 0x003000300d327812 */ /* 0x000fc400078ef832 */
        /* <DEDUP_REMOVED lines=8> */
[----:B------:R-:W-:Y:S01]  /*70e0*/  PRMT R10, R10, 0x5410, R12 ;  /* 0x000054100a0a7816 */ /* 0x000fe2000000000c */
[----:B------:R-:W-:Y:S02]  /*70f0*/  HFMA2 R13, R18, R24, R8 ;  /* 0x00000018120d7231 */ /* 0x000fe40000000008 */
[----:B------:R-:W-:Y:S02]  /*7100*/  HADD2 R48, R48, -1056, -1056 ;  /* 0xe420e42030307430 */ /* 0x000fe40000000000 */
[----:B------:R-:W-:Y:S02]  /*7110*/  HFMA2 R0, R10, R28, R0 ;  /* 0x0000001c0a007231 */ /* 0x000fe40000000000 */
[----:B------:R-:W-:Y:S02]  /*7120*/  HFMA2 R9, R48, R23, R9 ;  /* 0x0000001730097231 */ /* 0x000fe40000000009 */
[----:B------:R-:W-:Y:S01]  /*7130*/  HFMA2 R13, R54, R25, R13 ;  /* 0x00000019360d7231 */ /* 0x000fe2000000000d */
[----:B------:R-:W-:-:S04]  /*7140*/  LOP3.LUT R23, R19, 0x3f003f, RZ, 0xc0, !PT ;  /* 0x003f003f13177812 */ /* 0x000fc800078ec0ff */
[----:B------:R-:W-:Y:S01]  /*7150*/  LOP3.LUT R23, R23, 0x64006400, RZ, 0xfc, !PT ;  /* 0x6400640017177812 */ /* 0x000fe200078efcff */
[----:B------:R-:W-:-:S04]  /*7160*/  HFMA2 R13, R52, R26, R13 ;  /* 0x0000001a340d7231 */ /* 0x000fc8000000000d */
[----:B------:R-:W-:Y:S02]  /*7170*/  HADD2 R23, R23, -1056, -1056 ;  /* 0xe420e42017177430 */ /* 0x000fe40000000000 */
[----:B------:R-:W-:Y:S01]  /*7180*/  HFMA2 R8, R50, R27, R13 ;  /* 0x0000001b32087231 */ /* 0x000fe2000000000d */
[----:B------:R-:W-:Y:S01]  /*7190*/  SHF.R.U32.HI R13, RZ, 0xc, R11 ;  /* 0x0000000cff0d7819 */ /* 0x000fe2000001160b */
[----:B------:R-:W-:Y:S01]  /*71a0*/  HFMA2 R9, R23, R24, R9 ;  /* 0x0000001817097231 */ /* 0x000fe20000000009 */
[----:B------:R-:W-:Y:S02]  /*71b0*/  SHF.R.U32.HI R11, RZ, 0xc, R15 ;  /* 0x0000000cff0b7819 */ /* 0x000fe4000001160f */
[----:B------:R-:W-:Y:S02]  /*71c0*/  LOP3.LUT R13, R13, 0xf000f, RZ, 0xc0, !PT ;  /* 0x000f000f0d0d7812 */ /* 0x000fe400078ec0ff */
[----:B------:R-:W-:Y:S02]  /*71d0*/  LOP3.LUT R11, R11, 0xf000f, RZ, 0xc0, !PT ;  /* 0x000f000f0b0b7812 */ /* 0x000fe400078ec0ff */
[----:B------:R-:W-:Y:S01]  /*71e0*/  LOP3.LUT R13, R13, 0x300030, R14, 0xf8, !PT ;  /* 0x003000300d0d7812 */ /* 0x000fe200078ef80e */
[----:B------:R-:W-:Y:S01]  /*71f0*/  HADD2 R8, R8.H0_H0, R8.H1_H1 ;  /* 0x3000000808087230 */ /* 0x000fe20000000800 */
[----:B------:R-:W-:-:S02]  /*7200*/  SHF.R.U32.HI R14, RZ, 0xa, R19 ;  /* 0x0000000aff0e7819 */ /* 0x000fc40000011613 */
[----:B------:R-:W-:Y:S02]  /*7210*/  SHF.R.U32.HI R19, RZ, 0x6, R19 ;  /* 0x00000006ff137819 */ /* 0x000fe40000011613 */
[----:B------:R-:W-:Y:S02]  /*7220*/  LOP3.LUT R13, R13, 0x64006400, RZ, 0xfc, !PT ;  /* 0x640064000d0d7812 */ /* 0x000fe400078efcff */
[----:B------:R-:W-:Y:S02]  /*7230*/  LOP3.LUT R19, R19, 0x3f003f, RZ, 0xc0, !PT ;  /* 0x003f003f13137812 */ /* 0x000fe400078ec0ff */
[----:B------:R-:W-:Y:S02]  /*7240*/  LOP3.LUT R11, R11, 0x300030, R14, 0xf8, !PT ;  /* 0x003000300b0b7812 */ /* 0x000fe400078ef80e */
[----:B------:R-:W-:Y:S02]  /*7250*/  LOP3.LUT R19, R19, 0x64006400, RZ, 0xfc, !PT ;  /* 0x6400640013137812 */ /* 0x000fe400078efcff */
[----:B------:R-:W-:-:S03]  /*7260*/  LOP3.LUT R11, R11, 0x64006400, RZ, 0xfc, !PT ;  /* 0x640064000b0b7812 */ /* 0x000fc600078efcff */
[----:B------:R-:W-:Y:S02]  /*7270*/  HADD2 R24, R19, -1056, -1056 ;  /* 0xe420e42013187430 */ /* 0x000fe40000000000 */
[----:B------:R-:W-:Y:S02]  /*7280*/  HADD2 R19, R13, -1056, -1056 ;  /* 0xe420e4200d137430 */ /* 0x000fe40000000000 */
[----:B------:R-:W-:-:S04]  /*7290*/  HFMA2 R9, R24, R25, R9 ;  /* 0x0000001918097231 */ /* 0x000fc80000000009 */
[----:B------:R-:W-:Y:S02]  /*72a0*/  HFMA2 R13, R19, R26, R9 ;  /* 0x0000001a130d7231 */ /* 0x000fe40000000009 */
[----:B------:R-:W-:-:S04]  /*72b0*/  HADD2 R26, R11, -1056, -1056 ;  /* 0xe420e4200b1a7430 */ /* 0x000fc80000000000 */
        /* <DEDUP_REMOVED lines=23> */
[----:B-1----:R-:W-:-:S04]  /*7430*/  HFMA2 R11, R51, R12, R45 ;  /* 0x0000000c330b7231 */ /* 0x002fc8000000002d */
[-C--:B------:R-:W-:Y:S02]  /*7440*/  HFMA2 R11, R22, R13.reuse, R11 ;  /* 0x0000000d160b7231 */ /* 0x080fe4000000000b */
        /* <DEDUP_REMOVED lines=22> */
.L_x_3411:
[----:B------:R-:W-:Y:S01]  /*75b0*/  IADD3 R30, PT, PT, R30, 0x20, RZ ;  /* 0x000000201e1e7810 */ /* 0x000fe20007ffe0ff */
[----:B------:R-:W-:Y:S01]  /*75c0*/  UIADD3 UR4, UPT, UPT, UR4, 0x40, URZ ;  /* 0x0000004004047890 */ /* 0x000fe2000fffe0ff */
[----:B------:R-:W-:Y:S02]  /*75d0*/  IMAD.WIDE R56, R29, 0x4, R56 ;  /* 0x000000041d387825 */ /* 0x000fe400078e0238 */
[----:B------:R-:W-:-:S13]  /*75e0*/  ISETP.GE.AND P0, PT, R30, R33, PT ;  /* 0x000000211e00720c */ /* 0x000fda0003f06270 */
[----:B------:R-:W-:Y:S05]  /*75f0*/  @!P0 BRA `(.L_x_3412) ;  /* 0xffffffe000d08947 */ /* 0x000fea000383ffff */
.L_x_3409:
[----:B------:R-:W-:-:S13]  /*7600*/  ISETP.GT.AND P0, PT, R31, RZ, PT ;  /* 0x000000ff1f00720c */ /* 0x000fda0003f04270 */
[----:B------:R-:W-:Y:S05]  /*7610*/  @!P0 EXIT ;  /* 0x000000000000894d */ /* 0x000fea0003800000 */
[----:B------:R-:W1:Y:S01]  /*7620*/  S2R R6, SR_CTAID.X ;  /* 0x0000000000067919 */ /* 0x000e620000002500 */
[----:B-----5:R-:W2:Y:S01]  /*7630*/  LDC.64 R8, c[0x0][0x3a0] ;  /* 0x0000e800ff087b82 */ /* 0x020ea20000000a00 */
[----:B------:R-:W1:Y:S02]  /*7640*/  S2R R5, SR_TID.X ;  /* 0x0000000000057919 */ /* 0x000e640000002100 */
[----:B-1----:R-:W-:-:S04]  /*7650*/  LEA R6, R6, R5, 0x5 ;  /* 0x0000000506067211 */ /* 0x002fc800078e28ff */
[----:B------:R-:W-:-:S05]  /*7660*/  SHF.L.U32 R6, R6, 0x2, RZ ;  /* 0x0000000206067819 */ /* 0x000fca00000006ff */
[----:B------:R-:W-:-:S04]  /*7670*/  IMAD R5, R29, UR7, R6 ;  /* 0x000000071d057c24 */ /* 0x000fc8000f8e0206 */
        /* <DEDUP_REMOVED lines=9> */
.L_x_3416:
[----:B------:R-:W1:Y:S02]  /*7710*/  LDS R6, [R5] ;  /* 0x0000000005067984 */ /* 0x000e640000000800 */
[----:B-1----:R-:W-:-:S05]  /*7720*/  HADD2 R7, R6, R0 ;  /* 0x0000000006077230 */ /* 0x002fca0000000000 */
[----:B------:R-:W1:Y:S02]  /*7730*/  ATOMS.CAST.SPIN P0, [R5], R6, R7 ;  /* 0x000000060500758d */ /* 0x000e640001800007 */
[----:B-1----:R-:W-:Y:S05]  /*7740*/  @!P0 BRA `(.L_x_3416) ;  /* 0xfffffffc00f08947 */ /* 0x002fea000383ffff */
[----:B------:R-:W-:Y:S05]  /*7750*/  BRA `(.L_x_3414) ;  /* 0x00000000000c7947 */ /* 0x000fea0003800000 */
.L_x_3415:
[----:B------:R-:W2:Y:S02]  /*7760*/  LD.E R0, desc[UR8][R8.64] ;  /* 0x0000000808007980 */ /* 0x000ea4000c101900 */
[----:B--2---:R-:W-:-:S05]  /*7770*/  IMAD.IADD R5, R5, 0x1, R0 ;  /* 0x0000000105057824 */ /* 0x004fca00078e0200 */
[----:B------:R1:W-:Y:S02]  /*7780*/  ST.E desc[UR8][R8.64], R5 ;  /* 0x0000000508007985 */ /* 0x0003e4000c101908 */
.L_x_3414:
[----:B------:R-:W-:Y:S05]  /*7790*/  BSYNC.RECONVERGENT B0 ;  /* 0x0000000000007941 */ /* 0x000fea0003800200 */
.L_x_3413:
[----:B------:R2:W-:Y:S01]  /*77a0*/  ATOM.E.ADD.F16x2.RN.STRONG.GPU P0, RZ, desc[UR8][R8.64+0x4], R2 ;  /* 0x8000040208ff79a2 */ /* 0x0005e2000c10e108 */
[----:B------:R-:W-:Y:S04]  /*77b0*/  BSSY.RECONVERGENT B0, `(.L_x_3417) ;  /* 0x000000e000007945 */ /* 0x000fe80003800200 */
[----:B--2---:R-:W-:Y:S05]  /*77c0*/  @P0 BRA `(.L_x_3418) ;  /* 0x0000000000300947 */ /* 0x004fea0003800000 */
[----:B------:R-:W2:Y:S02]  /*77d0*/  QSPC.E.S P0, RZ, [R8+0x4] ;  /* 0x0000040008ff73aa */ /* 0x000ea40000000500 */
[----:B--2---:R-:W-:Y:S05]  /*77e0*/  @!P0 BRA `(.L_x_3419) ;  /* 0x00000000001c8947 */ /* 0x004fea0003800000 */
[----:B------:R-:W-:-:S04]  /*77f0*/  MOV R6, R8 ;  /* 0x0000000800067202 */ /* 0x000fc80000000f00 */
[----:B------:R-:W-:-:S07]  /*7800*/  MOV R0, R6 ;  /* 0x0000000600007202 */ /* 0x000fce0000000f00 */
.L_x_3420:
[----:B------:R-:W2:Y:S02]  /*7810*/  LDS R6, [R0+0x4] ;  /* 0x0000040000067984 */ /* 0x000ea40000000800 */
[----:B--2---:R-:W-:-:S05]  /*7820*/  HFMA2 R7, R6, 1, 1, R2 ;  /* 0x3c003c0006077831 */ /* 0x004fca0000000002 */
[----:B------:R-:W2:Y:S02]  /*7830*/  ATOMS.CAST.SPIN P0, [R0+0x4], R6, R7 ;  /* 0x000004060000758d */ /* 0x000ea40001800007 */
[----:B--2---:R-:W-:Y:S05]  /*7840*/  @!P0 BRA `(.L_x_3420) ;  /* 0xfffffffc00f08947 */ /* 0x004fea000383ffff */
[----:B------:R-:W-:Y:S05]  /*7850*/  BRA `(.L_x_3418) ;  /* 0x00000000000c7947 */ /* 0x000fea0003800000 */
.L_x_3419:
[----:B------:R-:W1:Y:S02]  /*7860*/  LD.E R0, desc[UR8][R8.64+0x4] ;  /* 0x0000040808007980 */ /* 0x000e64000c101900 */
[----:B-1----:R-:W-:-:S05]  /*7870*/  IADD3 R5, PT, PT, R2, R0, RZ ;  /* 0x0000000002057210 */ /* 0x002fca0007ffe0ff */
[----:B------:R2:W-:Y:S02]  /*7880*/  ST.E desc[UR8][R8.64+0x4], R5 ;  /* 0x0000040508007985 */ /* 0x0005e4000c101908 */
.L_x_3418:
[----:B------:R-:W-:Y:S05]  /*7890*/  BSYNC.RECONVERGENT B0 ;  /* 0x0000000000007941 */ /* 0x000fea0003800200 */
.L_x_3417:
        /* <DEDUP_REMOVED lines=11> */
.L_x_3424:
[----:B------:R-:W1:Y:S02]  /*7950*/  LDS R2, [R6] ;  /* 0x0000000006027984 */ /* 0x000e640000000800 */
[----:B-1----:R-:W-:-:S05]  /*7960*/  HADD2 R3, R2, R5 ;  /* 0x0000000502037230 */ /* 0x002fca0000000000 */
[----:B------:R-:W1:Y:S02]  /*7970*/  ATOMS.CAST.SPIN P0, [R6], R2, R3 ;  /* 0x000000020600758d */ /* 0x000e640001800003 */
[----:B-1----:R-:W-:Y:S05]  /*7980*/  @!P0 BRA `(.L_x_3424) ;  /* 0xfffffffc00f08947 */ /* 0x002fea000383ffff */
[----:B------:R-:W-:Y:S05]  /*7990*/  BRA `(.L_x_3422) ;  /* 0x00000000000c7947 */ /* 0x000fea0003800000 */
.L_x_3423:
[----:B------:R-:W2:Y:S02]  /*79a0*/  LD.E R0, desc[UR8][R8.64] ;  /* 0x0000000808007980 */ /* 0x000ea4000c101900 */
[----:B--2---:R-:W-:-:S05]  /*79b0*/  IADD3 R3, PT, PT, R3, R0, RZ ;  /* 0x0000000003037210 */ /* 0x004fca0007ffe0ff */
[----:B------:R1:W-:Y:S02]  /*79c0*/  ST.E desc[UR8][R8.64], R3 ;  /* 0x0000000308007985 */ /* 0x0003e4000c101908 */
.L_x_3422:
[----:B------:R-:W-:Y:S05]  /*79d0*/  BSYNC.RECONVERGENT B0 ;  /* 0x0000000000007941 */ /* 0x000fea0003800200 */
.L_x_3421:
[----:B------:R2:W-:Y:S02]  /*79e0*/  ATOM.E.ADD.F16x2.RN.STRONG.GPU P0, RZ, desc[UR8][R8.64+0x4], R4 ;  /* 0x8000040408ff79a2 */ /* 0x0005e4000c10e108 */
[----:B--2---:R-:W-:Y:S05]  /*79f0*/  @P0 EXIT ;  /* 0x000000000000094d */ /* 0x004fea0003800000 */
[----:B------:R-:W2:Y:S02]  /*7a00*/  QSPC.E.S P0, RZ, [R8+0x4] ;  /* 0x0000040008ff73aa */ /* 0x000ea40000000500 */
[----:B--2---:R-:W-:Y:S05]  /*7a10*/  @!P0 BRA `(.L_x_3425) ;  /* 0x00000000001c8947 */ /* 0x004fea0003800000 */
[----:B------:R-:W-:-:S04]  /*7a20*/  MOV R2, R8 ;  /* 0x0000000800027202 */ /* 0x000fc80000000f00 */
[----:B------:R-:W-:-:S07]  /*7a30*/  MOV R0, R2 ;  /* 0x0000000200007202 */ /* 0x000fce0000000f00 */
.L_x_3426:
[----:B------:R-:W1:Y:S02]  /*7a40*/  LDS R2, [R0+0x4] ;  /* 0x0000040000027984 */ /* 0x000e640000000800 */
[----:B-1----:R-:W-:-:S05]  /*7a50*/  HFMA2 R3, R2, 1, 1, R4 ;  /* 0x3c003c0002037831 */ /* 0x002fca0000000004 */
[----:B------:R-:W1:Y:S02]  /*7a60*/  ATOMS.CAST.SPIN P0, [R0+0x4], R2, R3 ;  /* 0x000004020000758d */ /* 0x000e640001800003 */
[----:B-1----:R-:W-:Y:S05]  /*7a70*/  @!P0 BRA `(.L_x_3426) ;  /* 0xfffffffc00f08947 */ /* 0x002fea000383ffff */
[----:B------:R-:W-:Y:S05]  /*7a80*/  EXIT ;  /* 0x000000000000794d */ /* 0x000fea0003800000 */
.L_x_3425:
[----:B------:R-:W1:Y:S02]  /*7a90*/  LD.E R0, desc[UR8][R8.64+0x4] ;  /* 0x0000040808007980 */ /* 0x000e64000c101900 */
[----:B-1----:R-:W-:-:S05]  /*7aa0*/  IADD3 R3, PT, PT, R4, R0, RZ ;  /* 0x0000000004037210 */ /* 0x002fca0007ffe0ff */
[----:B------:R-:W-:Y:S01]  /*7ab0*/  ST.E desc[UR8][R8.64+0x4], R3 ;  /* 0x0000040308007985 */ /* 0x000fe2000c101908 */
[----:B------:R-:W-:Y:S05]  /*7ac0*/  EXIT ;  /* 0x000000000000794d */ /* 0x000fea0003800000 */
.L_x_3427:
        /* <DEDUP_REMOVED lines=11> */
.L_x_4526:


//--------------------- .text._Z23gemm_half_q_half_kernelILi2ELi40ELb0ELb0ELi32EEvPK6__halfPKjS4_S2_PS0_iiiiPKtS7_iiiiiibS2_i --------------------------
	.section	.text._Z23gemm_half_q_half_kernelILi2ELi40ELb0ELb0ELi32EEvPK6__halfPKjS4_S2_PS0_iiiiPKtS7_iiiiiibS2_i,"ax",@progbits
	.align	128
        .global         _Z23gemm_half_q_half_kernelILi2ELi40ELb0ELb0ELi32EEvPK6__halfPKjS4_S2_PS0_iiiiPKtS7_iiiiiibS2_i
        .type           _Z23gemm_half_q_half_kernelILi2ELi40ELb0ELb0ELi32EEvPK6__halfPKjS4_S2_PS0_iiiiPKtS7_iiiiiibS2_i,@function
        .size           _Z23gemm_half_q_half_kernelILi2ELi40ELb0ELb0ELi32EEvPK6__halfPKjS4_S2_PS0_iiiiPKtS7_iiiiiibS2_i,(.L_x_4527 - _Z23gemm_half_q_half_kernelILi2ELi40ELb0ELb0ELi32EEvPK6__halfPKjS4_S2_PS0_iiiiPKtS7_iiiiiibS2_i)
        .other          _Z23gemm_half_q_half_kernelILi2ELi40ELb0ELb0ELi32EEvPK6__halfPKjS4_S2_PS0_iiiiPKtS7_iiiiiibS2_i,@"STO_CUDA_ENTRY STV_DEFAULT"
_Z23gemm_half_q_half_kernelILi2ELi40ELb0ELb0ELi32EEvPK6__halfPKjS4_S2_PS0_iiiiPKtS7_iiiiiibS2_i:
.text._Z23gemm_half_q_half_kernelILi2ELi40ELb0ELb0ELi32EEvPK6__halfPKjS4_S2_PS0_iiiiPKtS7_iiiiiibS2_i:
        /* <DEDUP_REMOVED lines=50> */
.L_x_3433:
[----:B------:R-:W-:Y:S02]  /*0320*/  IADD3 R11, P2, PT, R9, R8, RZ ;  /* 0x00000008090b7210 */ /* 0x000fe40007f5e0ff */
        /* <DEDUP_REMOVED lines=31> */
.L_x_3432:
        /* <DEDUP_REMOVED lines=20> */
.L_x_3434:
[----:B------:R-:W-:-:S13]  /*0660*/  ISETP.EQ.AND P2, PT, R17, RZ, PT ;  /* 0x000000ff1100720c */ /* 0x000fda0003f42270 */
[----:B------:R-:W-:Y:S05]  /*0670*/  @!P0 BRA P2, `(.L_x_3429) ;  /* 0x00000004007c8947 */ /* 0x000fea0001000000 */
.L_x_3431:
        /* <DEDUP_REMOVED lines=12> */
.L_x_3430:
        /* <DEDUP_REMOVED lines=17> */
.L_x_3437:
        /* <DEDUP_REMOVED lines=32> */
.L_x_3436:
        /* <DEDUP_REMOVED lines=21> */
.L_x_3438:
[----:B------:R-:W-:-:S13]  /*0ba0*/  ISETP.NE.OR P0, PT, R17, RZ, P0 ;  /* 0x000000ff1100720c */ /* 0x000fda0000705670 */
[----:B------:R-:W-:Y:S05]  /*0bb0*/  @!P0 BRA `(.L_x_3429) ;  /* 0x00000000002c8947 */ /* 0x000fea0003800000 */
.L_x_3435:
        /* <DEDUP_REMOVED lines=11> */
.L_x_3429:
[----:B------:R-:W-:Y:S05]  /*0c70*/  BSYNC.RECONVERGENT B0 ;  /* 0x0000000000007941 */ /* 0x000fea0003800200 */
.L_x_3428:
        /* <DEDUP_REMOVED lines=23> */
.L_x_3442:
[CC--:B-1----:R-:W-:Y:S01]  /*0df0*/  IADD3 R8, PT, PT, R18.reuse, R29.reuse, RZ ;  /* 0x0000001d12087210 */ /* 0x0c2fe20007ffe0ff */
[--C-:B0-----:R-:W-:Y:S01]  /*0e00*/  IMAD.WIDE R6, R18, 0x2, R14.reuse ;  /* 0x0000000212067825 */ /* 0x101fe200078e020e */
[----:B------:R-:W-:Y:S02]  /*0e10*/  IADD3 R17, PT, PT, R17, 0x4, RZ ;  /* 0x0000000411117810 */ /* 0x000fe40007ffe0ff */
[CC--:B------:R-:W-:Y:S01]  /*0e20*/  IADD3 R10, PT, PT, R8.reuse, R29.reuse, RZ ;  /* 0x0000001d080a7210 */ /* 0x0c0fe20007ffe0ff */
[--C-:B-----5:R-:W-:Y:S01]  /*0e30*/  IMAD.WIDE R8, R8, 0x2, R14.reuse ;  /* 0x0000000208087825 */ /* 0x120fe200078e020e */
        /* <DEDUP_REMOVED lines=10> */
.L_x_3441:
[----:B-1----:R-:W-:-:S04]  /*0ee0*/  IADD3 R6, PT, PT, RZ, -R17, RZ ;  /* 0x80000011ff067210 */ /* 0x002fc80007ffe0ff */
[----:B------:R-:W-:-:S13]  /*0ef0*/  ISETP.GT.AND P2, PT, R6, 0x1, PT ;  /* 0x000000010600780c */ /* 0x000fda0003f44270 */
[----:B------:R-:W-:Y:S05]  /*0f00*/  @!P2 BRA `(.L_x_3443) ;  /* 0x000000000024a947 */ /* 0x000fea0003800000 */
[----:B-----5:R-:W0:Y:S01]  /*0f10*/  LDC.64 R8, c[0x0][0x3a0] ;  /* 0x0000e800ff087b82 */ /* 0x020e220000000a00 */
        /* <DEDUP_REMOVED lines=8> */
.L_x_3443:
[----:B------:R-:W-:-:S13]  /*0fa0*/  ISETP.NE.OR P0, PT, R17, RZ, P0 ;  /* 0x000000ff1100720c */ /* 0x000fda0000705670 */
[----:B------:R-:W-:Y:S05]  /*0fb0*/  @!P0 BRA `(.L_x_3439) ;  /* 0x00000000001c8947 */ /* 0x000fea0003800000 */
.L_x_3440:
[----:B0-----:R-:W0:Y:S02]  /*0fc0*/  LDC.64 R6, c[0x0][0x3a0] ;  /* 0x0000e800ff067b82 */ /* 0x001e240000000a00 */
.L_x_3444:
[C---:B0----5:R-:W-:Y:S01]  /*0fd0*/  IMAD.WIDE R8, R18.reuse, 0x2, R6 ;  /* 0x0000000212087825 */ /* 0x061fe200078e0206 */
[----:B------:R-:W-:Y:S02]  /*0fe0*/  IADD3 R17, PT, PT, R17, 0x1, RZ ;  /* 0x0000000111117810 */ /* 0x000fe40007ffe0ff */
[----:B------:R-:W-:Y:S02]  /*0ff0*/  IADD3 R18, PT, PT, R18, R29, RZ ;  /* 0x0000001d12127210 */ /* 0x000fe40007ffe0ff */
[----:B------:R1:W-:Y:S01]  /*1000*/  STG.E.64 desc[UR8][R8.64], RZ ;  /* 0x000000ff08007986 */ /* 0x0003e2000c101b08 */
[----:B------:R-:W-:-:S13]  /*1010*/  ISETP.NE.AND P0, PT, R17, RZ, PT ;  /* 0x000000ff1100720c */ /* 0x000fda0003f05270 */
[----:B-1----:R-:W-:Y:S05]  /*1020*/  @P0 BRA `(.L_x_3444) ;  /* 0xfffffffc00e80947 */ /* 0x002fea000383ffff */
.L_x_3439:
[----:B------:R-:W0:Y:S01]  /*1030*/  LDCU UR6, c[0x0][0x3c8] ;  /* 0x00007900ff0677ac */ /* 0x000e220008000800 */
[----:B------:R-:W-:Y:S01]  /*1040*/  BAR.SYNC.DEFER_BLOCKING 0x0 ;  /* 0x0000000000007b1d */ /* 0x000fe20000010000 */
[----:B------:R-:W-:-:S05]  /*1050*/  ISETP.GE.AND P0, PT, R16, UR7, PT ;  /* 0x0000000710007c0c */ /* 0x000fca000bf06270 */
[----:B------:R-:W1:Y:S01]  /*1060*/  LDCU UR5, c[0x0][0x3cc] ;  /* 0x00007980ff0577ac */ /* 0x000e620008000800 */
[----:B------:R-:W2:Y:S01]  /*1070*/  LDCU UR10, c[0x0][0x3d0] ;  /* 0x00007a00ff0a77ac */ /* 0x000ea20008000800 */
[----:B------:R-:W3:Y:S01]  /*1080*/  LDCU UR12, c[0x0][0x3d4] ;  /* 0x00007a80ff0c77ac */ /* 0x000ee20008000800 */
[----:B0-----:R-:W-:Y:S01]  /*1090*/  VIMNMX R8, PT, PT, R16, UR6, PT ;  /* 0x0000000610087c48 */ /* 0x001fe2000bfe0100 */
[----:B------:R-:W0:Y:S04]  /*10a0*/  LDCU UR11, c[0x0][0x3d8] ;  /* 0x00007b00ff0b77ac */ /* 0x000e280008000800 */
[----:B------:R-:W-:Y:S05]  /*10b0*/  @P0 BRA `(.L_x_3445) ;  /* 0x0000000000d40947 */ /* 0x000fea0003800000 */
[----:B------:R-:W4:Y:S01]  /*10c0*/  LDC.64 R6, c[0x0][0x3b8] ;  /* 0x0000ee00ff067b82 */ /* 0x000f220000000a00 */
[----:B------:R-:W-:-:S05]  /*10d0*/  SHF.L.U32 R11, R5, 0x6, RZ ;  /* 0x00000006050b7819 */ /* 0x000fca00000006ff */
[----:B----4-:R-:W-:-:S05]  /*10e0*/  IMAD.WIDE.U32 R10, R11, 0x2, R6 ;  /* 0x000000020b0a7825 */ /* 0x010fca00078e0006 */
[----:B------:R4:W5:Y:S02]  /*10f0*/  LDG.E.U16.CONSTANT R5, desc[UR8][R10.64] ;  /* 0x000000080a057981 */ /* 0x000964000c1e9500 */
[----:B-----5:R-:W-:Y:S01]  /*1100*/  SHF.R.S32.HI R9, RZ, 0x1f, R4 ;  /* 0x0000001fff097819 */ /* 0x020fe20000011404 */
[----:B------:R-:W-:Y:S01]  /*1110*/  UMOV UR4, URZ ;  /* 0x000000ff00047c82 */ /* 0x000fe20008000000 */
[----:B------:R-:W-:Y:S02]  /*1120*/  SHF.L.U32 R3, R3, 0x4, RZ ;  /* 0x0000000403037819 */ /* 0x000fe400000006ff */
[----:B------:R-:W-:Y:S02]  /*1130*/  LEA.HI R9, R9, R4, RZ, 0x3 ;  /* 0x0000000409097211 */ /* 0x000fe400078f18ff */
[----:B------:R-:W-:Y:S02]  /*1140*/  MOV R17, R16 ;  /* 0x0000001000117202 */ /* 0x000fe40000000f00 */
[----:B------:R-:W-:-:S02]  /*1150*/  LOP3.LUT R3, R3, 0x10, RZ, 0xc0, !PT ;  /* 0x0000001003037812 */ /* 0x000fc400078ec0ff */
[----:B----4-:R-:W-:-:S07]  /*1160*/  SHF.R.S32.HI R9, RZ, 0x3, R9 ;  /* 0x00000003ff097819 */ /* 0x010fce0000011409 */
.L_x_3446:
[----:B------:R-:W4:Y:S01]  /*1170*/  LDC.64 R10, c[0x0][0x390] ;  /* 0x0000e400ff0a7b82 */ /* 0x000f220000000a00 */
[----:B------:R-:W-:-:S05]  /*1180*/  IADD3 R18, PT, PT, R5, UR4, RZ ;  /* 0x0000000405127c10 */ /* 0x000fca000fffe0ff */
[----:B------:R-:W-:-:S05]  /*1190*/  IMAD R12, R18, R29, RZ ;  /* 0x0000001d120c7224 */ /* 0x000fca00078e02ff */
[----:B------:R-:W-:-:S04]  /*11a0*/  SHF.R.S32.HI R13, RZ, 0x1f, R12 ;  /* 0x0000001fff0d7819 */ /* 0x000fc8000001140c */
[----:B------:R-:W-:-:S04]  /*11b0*/  LEA.HI R12, R13, R12, RZ, 0x3 ;  /* 0x0000000c0d0c7211 */ /* 0x000fc800078f18ff */
[----:B------:R-:W-:-:S05]  /*11c0*/  LEA.HI.SX32 R13, R12, R9, 0x1d ;  /* 0x000000090c0d7211 */ /* 0x000fca00078feaff */
[----:B----4-:R-:W-:Y:S01]  /*11d0*/  IMAD.WIDE R10, R13, 0x4, R10 ;  /* 0x000000040d0a7825 */ /* 0x010fe200078e020a */
[----:B------:R-:W-:Y:S01]  /*11e0*/  SHF.L.U32 R15, R17, 0x1, RZ ;  /* 0x00000001110f7819 */ /* 0x000fe200000006ff */
[----:B------:R-:W4:Y:S04]  /*11f0*/  LDC.64 R12, c[0x0][0x398] ;  /* 0x0000e600ff0c7b82 */ /* 0x000f280000000a00 */
[----:B------:R-:W5:Y:S01]  /*1200*/  LDG.E.CONSTANT R10, desc[UR8][R10.64] ;  /* 0x000000080a0a7981 */ /* 0x000f62000c1e9900 */
[----:B------:R-:W-:-:S06]  /*1210*/  IMAD.WIDE.U32 R14, R15, 0x2, R6 ;  /* 0x000000020f0e7825 */ /* 0x000fcc00078e0006 */
[----:B------:R-:W2:Y:S01]  /*1220*/  LDG.E.U16.CONSTANT R14, desc[UR8][R14.64+0x2] ;  /* 0x000002080e0e7981 */ /* 0x000ea2000c1e9500 */
[----:B----4-:R-:W-:-:S06]  /*1230*/  IMAD.WIDE.U32 R12, R18, 0x2, R12 ;  /* 0x00000002120c7825 */ /* 0x010fcc00078e000c */
[----:B------:R4:W3:Y:S01]  /*1240*/  LDG.E.U16.CONSTANT R12, desc[UR8][R12.64] ;  /* 0x000000080c0c7981 */ /* 0x0008e2000c1e9500 */
        /* <DEDUP_REMOVED lines=12> */
[C---:B------:R-:W-:Y:S01]  /*1310*/  IMAD R22, R21.reuse, R21, R21 ;  /* 0x0000001515167224 */ /* 0x040fe200078e0215 */
[----:B------:R-:W-:Y:S01]  /*1320*/  IADD3 R10, PT, PT, R10, 0x1, R11 ;  /* 0x000000010a0a7810 */ /* 0x000fe20007ffe00b */
[----:B------:R-:W-:Y:S01]  /*1330*/  IMAD R11, R18, R18, R18 ;  /* 0x00000012120b7224 */ /* 0x000fe200078e0212 */
[----:B--2---:R-:W-:Y:S02]  /*1340*/  IADD3 R17, PT, PT, R14, R17, RZ ;  /* 0x000000110e117210 */ /* 0x004fe40007ffe0ff */
[----:B----4-:R-:W-:Y:S01]  /*1350*/  IADD3 R13, PT, PT, R21, 0x1, R22 ;  /* 0x00000001150d7810 */ /* 0x010fe20007ffe016 */
[----:B------:R-:W3:Y:S01]  /*1360*/  I2F.F16 R19, R19 ;  /* 0x0000001300137306 */ /* 0x000ee20000200c00 */
[----:B------:R-:W-:-:S02]  /*1370*/  IADD3 R11, PT, PT, R18, 0x1, R11 ;  /* 0x00000001120b7810 */ /* 0x000fc40007ffe00b */
[----:B------:R-:W-:-:S05]  /*1380*/  ISETP.GE.AND P0, PT, R17, R0, PT ;  /* 0x000000001100720c */ /* 0x000fca0003f06270 */
[----:B------:R-:W2:Y:S01]  /*1390*/  I2F.F16 R13, R13 ;  /* 0x0000000d000d7306 */ /* 0x000ea20000200c00 */
[----:B---3--:R-:W-:-:S07]  /*13a0*/  HMUL2 R21, R19.H0_H0, R12.H0_H0 ;  /* 0x2000000c13157232 */ /* 0x008fce0000000800 */
[----:B------:R-:W3:Y:S01]  /*13b0*/  I2F.F16 R23, R10 ;  /* 0x0000000a00177306 */ /* 0x000ee20000200c00 */
[----:B--2---:R-:W-:-:S07]  /*13c0*/  HMUL2 R22, R13.H0_H0, R12.H0_H0 ;  /* 0x2000000c0d167232 */ /* 0x004fce0000000800 */
[----:B------:R-:W2:Y:S01]  /*13d0*/  I2F.F16 R11, R11 ;  /* 0x0000000b000b7306 */ /* 0x000ea20000200c00 */
[-C--:B---3--:R-:W-:Y:S02]  /*13e0*/  HMUL2 R23, R23.H0_H0, R12.reuse.H0_H0 ;  /* 0x2000000c17177232 */ /* 0x088fe40000000800 */
[----:B--2---:R-:W-:Y:S01]  /*13f0*/  HMUL2 R24, R11.H0_H0, R12.H0_H0 ;  /* 0x2000000c0b187232 */ /* 0x004fe20000000800 */
[----:B------:R-:W-:Y:S06]  /*1400*/  @!P0 BRA `(.L_x_3446) ;  /* 0xfffffffc00588947 */ /* 0x000fec000383ffff */
.L_x_3445:
[C---:B------:R-:W-:Y:S01]  /*1410*/  ISETP.GT.AND P0, PT, R16.reuse, UR6, PT ;  /* 0x0000000610007c0c */ /* 0x040fe2000bf04270 */
[----:B------:R-:W-:Y:S01]  /*1420*/  HFMA2 R5, -RZ, RZ, 0, 0 ;  /* 0x00000000ff057431 */ /* 0x000fe200000001ff */
[----:B------:R-:W-:Y:S02]  /*1430*/  SHF.R.S32.HI R3, RZ, 0x1f, R8 ;  /* 0x0000001fff037819 */ /* 0x000fe40000011408 */
[C---:B-1----:R-:W-:Y:S02]  /*1440*/  ISETP.GT.AND P2, PT, R16.reuse, UR5, PT ;  /* 0x0000000510007c0c */ /* 0x042fe4000bf44270 */
[----:B------:R-:W-:Y:S02]  /*1450*/  LEA.HI R3, R3, R8, RZ, 0x5 ;  /* 0x0000000803037211 */ /* 0x000fe400078f28ff */
[----:B-----5:R-:W-:Y:S02]  /*1460*/  CS2R R8, SRZ ;  /* 0x0000000000087805 */ /* 0x020fe4000001ff00 */
[----:B--2---:R-:W-:-:S02]  /*1470*/  ISETP.GT.AND P3, PT, R16, UR10, PT ;  /* 0x0000000a10007c0c */ /* 0x004fc4000bf64270 */
[C---:B---3--:R-:W-:Y:S02]  /*1480*/  ISETP.GT.AND P4, PT, R16.reuse, UR12, PT ;  /* 0x0000000c10007c0c */ /* 0x048fe4000bf84270 */
[----:B0-----:R-:W-:Y:S02]  /*1490*/  ISETP.GT.AND P5, PT, R16, UR11, PT ;  /* 0x0000000b10007c0c */ /* 0x001fe4000bfa4270 */
        /* <DEDUP_REMOVED lines=11> */
.L_x_3447:
        /* <DEDUP_REMOVED lines=8> */
.L_x_3448:
        /* <DEDUP_REMOVED lines=8> */
.L_x_3449:
        /* <DEDUP_REMOVED lines=8> */
.L_x_3450:
        /* <DEDUP_REMOVED lines=8> */
.L_x_3451:
        /* <DEDUP_REMOVED lines=8> */
[----:B------:R-:W-:Y:S01]  /*17d0*/  USEL UR4, UR7, UR5, UP0 ;  /* 0x0000000507047287 */ /* 0x000fe20008000000 */
[----:B------:R-:W-:-:S02]  /*17e0*/  PRMT R26, RZ, 0x5410, RZ ;  /* 0x00005410ff1a7816 */ /* 0x000fc400000000ff */
[----:B------:R-:W-:Y:S01]  /*17f0*/  UMOV UR5, 0x400 ;  /* 0x0000040000057882 */ /* 0x000fe20000000000 */
[----:B------:R-:W-:Y:S01]  /*1800*/  IMAD R3, R10, R29, RZ ;  /* 0x0000001d0a037224 */ /* 0x000fe200078e02ff */
[----:B------:R-:W-:Y:S02]  /*1810*/  PRMT R27, RZ, 0x5410, RZ ;  /* 0x00005410ff1b7816 */ /* 0x000fe400000000ff */
[----:B------:R-:W-:Y:S02]  /*1820*/  PRMT R28, RZ, 0x5410, RZ ;  /* 0x00005410ff1c7816 */ /* 0x000fe400000000ff */
[----:B------:R-:W-:-:S04]  /*1830*/  IADD3 R4, P0, PT, R4, R3, RZ ;  /* 0x0000000304047210 */ /* 0x000fc80007f1e0ff */
[----:B------:R-:W-:Y:S02]  /*1840*/  LEA.HI.X.SX32 R3, R3, R6, 0x1, P0 ;  /* 0x0000000603037211 */ /* 0x000fe400000f0eff */
        /* <DEDUP_REMOVED lines=10> */
[----:B------:R-:W4:Y:S01]  /*18f0*/  LDG.E.128.CONSTANT R8, desc[UR8][R16.64] ;  /* 0x0000000810087981 */ /* 0x000f22000c1e9d00 */
[----:B------:R-:W-:-:S02]  /*1900*/  ISETP.GT.AND P0, PT, R20, RZ, PT ;  /* 0x000000ff1400720c */ /* 0x000fc40003f04270 */
[----:B------:R-:W-:Y:S02]  /*1910*/  PRMT R25, R25, 0x5410, RZ ;  /* 0x0000541019197816 */ /* 0x000fe400000000ff */
[----:B--2---:R-:W-:Y:S02]  /*1920*/  SHF.R.U32.HI R3, RZ, 0xc, R4 ;  /* 0x0000000cff037819 */ /* 0x004fe40000011604 */
[----:B------:R-:W-:Y:S02]  /*1930*/  SHF.R.U32.HI R18, RZ, 0xc, R5 ;  /* 0x0000000cff127819 */ /* 0x000fe40000011605 */
[----:B------:R-:W-:Y:S02]  /*1940*/  SHF.R.U32.HI R19, RZ, 0xc, R6 ;  /* 0x0000000cff137819 */ /* 0x000fe40000011606 */
[----:B------:R-:W-:Y:S02]  /*1950*/  LOP3.LUT R3, R3, 0xf000f, RZ, 0xc0, !PT ;  /* 0x000f000f03037812 */ /* 0x000fe400078ec0ff */
[----:B------:R-:W-:-:S02]  /*1960*/  SHF.R.U32.HI R32, RZ, 0xc, R7 ;  /* 0x0000000cff207819 */ /* 0x000fc40000011607 */
[----:B----4-:R-:W-:Y:S02]  /*1970*/  SHF.R.U32.HI R38, RZ, 0x8, R8 ;  /* 0x00000008ff267819 */ /* 0x010fe40000011608 */
[----:B------:R-:W-:Y:S02]  /*1980*/  LOP3.LUT R18, R18, 0xf000f, RZ, 0xc0, !PT ;  /* 0x000f000f12127812 */ /* 0x000fe400078ec0ff */
[----:B------:R-:W-:Y:S02]  /*1990*/  LOP3.LUT R19, R19, 0xf000f, RZ, 0xc0, !PT ;  /* 0x000f000f13137812 */ /* 0x000fe400078ec0ff */
[----:B------:R-:W-:Y:S02]  /*19a0*/  SHF.R.U32.HI R37, RZ, 0x8, R9 ;  /* 0x00000008ff257819 */ /* 0x000fe40000011609 */
[----:B------:R-:W-:Y:S02]  /*19b0*/  SHF.R.U32.HI R36, RZ, 0x8, R10 ;  /* 0x00000008ff247819 */ /* 0x000fe4000001160a */
[----:B------:R-:W-:-:S02]  /*19c0*/  LOP3.LUT R38, R3, 0x300030, R38, 0xf8, !PT ;  /* 0x0030003003267812 */ /* 0x000fc400078ef826 */
[----:B---3--:R-:W-:Y:S02]  /*19d0*/  SHF.R.U32.HI R3, RZ, 0xc, R12 ;  /* 0x0000000cff037819 */ /* 0x008fe4000001160c */
[----:B------:R-:W-:Y:S02]  /*19e0*/  LOP3.LUT R32, R32, 0xf000f, RZ, 0xc0, !PT ;  /* 0x000f000f20207812 */ /* 0x000fe400078ec0ff */
[----:B------:R-:W-:Y:S02]  /*19f0*/  SHF.R.U32.HI R35, RZ, 0x8, R11 ;  /* 0x00000008ff237819 */ /* 0x000fe4000001160b */
[----:B------:R-:W-:Y:S02]  /*1a00*/  LOP3.LUT R37, R18, 0x300030, R37, 0xf8, !PT ;  /* 0x0030003012257812 */ /* 0x000fe400078ef825 */
[----:B------:R-:W-:Y:S02]  /*1a10*/  LOP3.LUT R36, R19, 0x300030, R36, 0xf8, !PT ;  /* 0x0030003013247812 */ /* 0x000fe400078ef824 */
[----:B------:R-:W-:-:S02]  /*1a20*/  SHF.R.U32.HI R30, RZ, 0xc, R15 ;  /* 0x0000000cff1e7819 */ /* 0x000fc4000001160f */
[----:B------:R-:W-:Y:S02]  /*1a30*/  SHF.R.U32.HI R18, RZ, 0xc, R13 ;  /* 0x0000000cff127819 */ /* 0x000fe4000001160d */
[----:B------:R-:W-:Y:S02]  /*1a40*/  SHF.R.U32.HI R19, RZ, 0xc, R14 ;  /* 0x0000000cff137819 */ /* 0x000fe4000001160e */
[----:B------:R-:W-:Y:S02]  /*1a50*/  SHF.R.U32.HI R34, RZ, 0xa, R8 ;  /* 0x0000000aff227819 */ /* 0x000fe40000011608 */
[----:B------:R-:W-:Y:S02]  /*1a60*/  LOP3.LUT R3, R3, 0xf000f, RZ, 0xc0, !PT ;  /* 0x000f000f03037812 */ /* 0x000fe400078ec0ff */
[----:B------:R-:W-:Y:S02]  /*1a70*/  LOP3.LUT R35, R32, 0x300030, R35, 0xf8, !PT ;  /* 0x0030003020237812 */ /* 0x000fe400078ef823 */
[----:B------:R-:W-:-:S02]  /*1a80*/  SHF.R.U32.HI R31, RZ, 0xa, R11 ;  /* 0x0000000aff1f7819 */ /* 0x000fc4000001160b */
[----:B------:R-:W-:Y:S02]  /*1a90*/  LOP3.LUT R30, R30, 0xf000f, RZ, 0xc0, !PT ;  /* 0x000f000f1e1e7812 */ /* 0x000fe400078ec0ff */
[----:B------:R-:W-:Y:S02]  /*1aa0*/  SHF.R.U32.HI R33, RZ, 0xa, R9 ;  /* 0x0000000aff217819 */ /* 0x000fe40000011609 */
[----:B------:R-:W-:Y:S02]  /*1ab0*/  SHF.R.U32.HI R32, RZ, 0xa, R10 ;  /* 0x0000000aff207819 */ /* 0x000fe4000001160a */
[----:B------:R-:W-:Y:S02]  /*1ac0*/  LOP3.LUT R18, R18, 0xf000f, RZ, 0xc0, !PT ;  /* 0x000f000f12127812 */ /* 0x000fe400078ec0ff */
[----:B------:R-:W-:Y:S02]  /*1ad0*/  LOP3.LUT R19, R19, 0xf000f, RZ, 0xc0, !PT ;  /* 0x000f000f13137812 */ /* 0x000fe400078ec0ff */
[----:B------:R-:W-:-:S02]  /*1ae0*/  LOP3.LUT R34, R3, 0x300030, R34, 0xf8, !PT ;  /* 0x0030003003227812 */ /* 0x000fc400078ef822 */
[----:B------:R-:W-:Y:S01]  /*1af0*/  LOP3.LUT R3, R30, 0x300030, R31, 0xf8, !PT ;  /* 0x003000301e037812 */ /* 0x000fe200078ef81f */
[----:B------:R-:W-:Y:S01]  /*1b00*/  IMAD.WIDE R30, R29, 0x4, R16 ;  /* 0x000000041d1e7825 */ /* 0x000fe200078e0210 */
[----:B------:R-:W-:Y:S02]  /*1b10*/  LOP3.LUT R33, R18, 0x300030, R33, 0xf8, !PT ;  /* 0x0030003012217812 */ /* 0x000fe400078ef821 */
[----:B------:R-:W-:Y:S01]  /*1b20*/  LOP3.LUT R32, R19, 0x300030, R32, 0xf8, !PT ;  /* 0x0030003013207812 */ /* 0x000fe200078ef820 */
[----:B------:R-:W-:Y:S06]  /*1b30*/  @!P0 BRA `(.L_x_3453) ;  /* 0x0000000800f88947 */ /* 0x000fec0003800000 */
[----:B------:R-:W0:Y:S01]  /*1b40*/  LDS.128 R16, [UR5] ;  /* 0x00000005ff107984 */ /* 0x000e220008000c00 */
[----:B------:R-:W-:Y:S02]  /*1b50*/  LOP3.LUT R41, R6, 0x3f003f, RZ, 0xc0, !PT ;  /* 0x003f003f06297812 */ /* 0x000fe400078ec0ff */
[----:B------:R-:W-:Y:S02]  /*1b60*/  LOP3.LUT R42, R7, 0x3f003f, RZ, 0xc0, !PT ;  /* 0x003f003f072a7812 */ /* 0x000fe400078ec0ff */
[----:B------:R-:W-:Y:S02]  /*1b70*/  SHF.R.U32.HI R7, RZ, 0x6, R7 ;  /* 0x00000006ff077819 */ /* 0x000fe40000011607 */
[----:B------:R-:W-:Y:S02]  /*1b80*/  LOP3.LUT R49, R15, 0x3f003f, RZ, 0xc0, !PT ;  /* 0x003f003f0f317812 */ /* 0x000fe400078ec0ff */
[----:B------:R-:W-:Y:S02]  /*1b90*/  SHF.R.U32.HI R50, RZ, 0x6, R15 ;  /* 0x00000006ff327819 */ /* 0x000fe4000001160f */
[----:B------:R-:W-:-:S02]  /*1ba0*/  LOP3.LUT R39, R4, 0x3f003f, RZ, 0xc0, !PT ;  /* 0x003f003f04277812 */ /* 0x000fc400078ec0ff */
[----:B------:R-:W-:Y:S02]  /*1bb0*/  LOP3.LUT R15, R41, 0x64006400, RZ, 0xfc, !PT ;  /* 0x64006400290f7812 */ /* 0x000fe400078efcff */
[----:B------:R-:W-:Y:S02]  /*1bc0*/  SHF.R.U32.HI R4, RZ, 0x6, R4 ;  /* 0x00000006ff047819 */ /* 0x000fe40000011604 */
[----:B------:R-:W-:Y:S01]  /*1bd0*/  SHF.R.U32.HI R6, RZ, 0x6, R6 ;  /* 0x00000006ff067819 */ /* 0x000fe20000011606 */
[----:B------:R-:W-:Y:S01]  /*1be0*/  HADD2 R15, R15, -1056, -1056 ;  /* 0xe420e4200f0f7430 */ /* 0x000fe20000000000 */
        /* <DEDUP_REMOVED lines=12> */
[-C--:B0-----:R-:W-:Y:S01]  /*1cb0*/  HFMA2 R52, R41, R16.reuse, RZ ;  /* 0x0000001029347231 */ /* 0x081fe200000000ff */
[----:B------:R-:W-:Y:S01]  /*1cc0*/  LOP3.LUT R5, R5, 0x3f003f, RZ, 0xc0, !PT ;  /* 0x003f003f05057812 */ /* 0x000fe200078ec0ff */
[----:B------:R-:W-:Y:S01]  /*1cd0*/  HADD2 R39, R40, -1056, -1056 ;  /* 0xe420e42028277430 */ /* 0x000fe20000000000 */
[----:B------:R-:W-:Y:S01]  /*1ce0*/  LOP3.LUT R43, R12, 0x3f003f, RZ, 0xc0, !PT ;  /* 0x003f003f0c2b7812 */ /* 0x000fe200078ec0ff */
[----:B------:R-:W-:Y:S01]  /*1cf0*/  HADD2 R13, R13, -1056, -1056 ;  /* 0xe420e4200d0d7430 */ /* 0x000fe20000000000 */
[----:B------:R-:W-:Y:S01]  /*1d00*/  SHF.R.U32.HI R44, RZ, 0x6, R12 ;  /* 0x00000006ff2c7819 */ /* 0x000fe2000001160c */
[----:B------:R-:W-:Y:S01]  /*1d10*/  HADD2 R12, R7, -1056, -1056 ;  /* 0xe420e420070c7430 */ /* 0x000fe20000000000 */
[----:B------:R-:W-:Y:S01]  /*1d20*/  LOP3.LUT R4, R4, 0x64006400, RZ, 0xfc, !PT ;  /* 0x6400640004047812 */ /* 0x000fe200078efcff */
[----:B------:R-:W-:Y:S01]  /*1d30*/  HFMA2 R7, R15, R16, RZ ;  /* 0x000000100f077231 */ /* 0x000fe200000000ff */
[----:B------:R-:W-:-:S02]  /*1d40*/  LOP3.LUT R6, R6, 0x64006400, RZ, 0xfc, !PT ;  /* 0x6400640006067812 */ /* 0x000fc400078efcff */
[----:B------:R-:W-:Y:S01]  /*1d50*/  LOP3.LUT R5, R5, 0x64006400, RZ, 0xfc, !PT ;  /* 0x6400640005057812 */ /* 0x000fe200078efcff */
[----:B------:R-:W-:Y:S01]  /*1d60*/  HADD2 R42, R4, -1056, -1056 ;  /* 0xe420e420042a7430 */ /* 0x000fe20000000000 */
[----:B------:R-:W-:Y:S01]  /*1d70*/  LOP3.LUT R46, R14, 0x3f003f, RZ, 0xc0, !PT ;  /* 0x003f003f0e2e7812 */ /* 0x000fe200078ec0ff */
[-C--:B------:R-:W-:Y:S01]  /*1d80*/  HFMA2 R4, R39, R16.reuse, RZ.H0_H0 ;  /* 0x0000001027047231 */ /* 0x080fe200000400ff */
[----:B------:R-:W-:Y:S01]  /*1d90*/  SHF.R.U32.HI R48, RZ, 0x6, R14 ;  /* 0x00000006ff307819 */ /* 0x000fe2000001160e */
[----:B------:R-:W-:Y:S01]  /*1da0*/  HADD2 R14, R6, -1056, -1056 ;  /* 0xe420e420060e7430 */ /* 0x000fe20000000000 */
[----:B------:R-:W-:Y:S01]  /*1db0*/  LOP3.LUT R43, R43, 0x64006400, RZ, 0xfc, !PT ;  /* 0x640064002b2b7812 */ /* 0x000fe200078efcff */
[----:B------:R-:W-:Y:S01]  /*1dc0*/  HFMA2 R6, R13, R16, RZ.H0_H0 ;  /* 0x000000100d067231 */ /* 0x000fe200000400ff */
[----:B------:R-:W-:Y:S01]  /*1dd0*/  LOP3.LUT R54, R46, 0x64006400, RZ, 0xfc, !PT ;  /* 0x640064002e367812 */ /* 0x000fe200078efcff */
[----:B------:R-:W-:Y:S02]  /*1de0*/  HADD2 R40, R5, -1056, -1056 ;  /* 0xe420e42005287430 */ /* 0x000fe40000000000 */
[----:B------:R-:W-:-:S02]  /*1df0*/  HFMA2 R52, R42, R17, R52 ;  /* 0x000000112a347231 */ /* 0x000fc40000000034 */
[-C--:B------:R-:W-:Y:S02]  /*1e00*/  HFMA2 R53, R12, R17.reuse, R6 ;  /* 0x000000110c357231 */ /* 0x080fe40000000006 */
[-C--:B------:R-:W-:Y:S02]  /*1e10*/  HFMA2 R51, R14, R17.reuse, R7 ;  /* 0x000000110e337231 */ /* 0x080fe40000000007 */
[----:B------:R-:W-:Y:S01]  /*1e20*/  HFMA2 R16, R40, R17, R4 ;  /* 0x0000001128107231 */ /* 0x000fe20000000004 */
[----:B------:R-:W-:Y:S01]  /*1e30*/  LOP3.LUT R44, R44, 0x3f003f, RZ, 0xc0, !PT ;  /* 0x003f003f2c2c7812 */ /* 0x000fe200078ec0ff */
[----:B------:R-:W0:Y:S01]  /*1e40*/  LDS.128 R4, [UR5+0x10] ;  /* 0x00001005ff047984 */ /* 0x000e220008000c00 */
        /* <DEDUP_REMOVED lines=27> */
[----:B------:R-:W-:Y:S01]  /*2000*/  SHF.R.U32.HI R28, RZ, 0x6, R10 ;  /* 0x00000006ff1c7819 */ /* 0x000fe2000001160a */
        /* <DEDUP_REMOVED lines=9> */
[----:B------:R-:W-:-:S02]  /*20a0*/  SHF.R.U32.HI R11, RZ, 0x6, R11 ;  /* 0x00000006ff0b7819 */ /* 0x000fc4000001160b */
[----:B------:R-:W-:Y:S01]  /*20b0*/  LOP3.LUT R26, R26, 0x3f003f, RZ, 0xc0, !PT ;  /* 0x003f003f1a1a7812 */ /* 0x000fe200078ec0ff */
[----:B------:R-:W-:Y:S01]  /*20c0*/  HADD2 R51, R8, -1056, -1056 ;  /* 0xe420e42008337430 */ /* 0x000fe20000000000 */
[----:B------:R-:W-:Y:S01]  /*20d0*/  LOP3.LUT R28, R28, 0x3f003f, RZ, 0xc0, !PT ;  /* 0x003f003f1c1c7812 */ /* 0x000fe200078ec0ff */
[-C--:B0-----:R-:W-:Y:S01]  /*20e0*/  HFMA2 R9, R53, R4.reuse, R52 ;  /* 0x0000000435097231 */ /* 0x081fe20000000034 */
[----:B------:R-:W-:Y:S01]  /*20f0*/  LOP3.LUT R10, R10, 0x64006400, RZ, 0xfc, !PT ;  /* 0x640064000a0a7812 */ /* 0x000fe200078efcff */
[-C--:B------:R-:W-:Y:S01]  /*2100*/  HFMA2 R25, R51, R4.reuse, R48 ;  /* 0x0000000433197231 */ /* 0x080fe20000000030 */
[----:B------:R-:W-:Y:S02]  /*2110*/  LOP3.LUT R11, R11, 0x3f003f, RZ, 0xc0, !PT ;  /* 0x003f003f0b0b7812 */ /* 0x000fe400078ec0ff */
        /* <DEDUP_REMOVED lines=26> */
[----:B------:R-:W-:Y:S02]  /*22c0*/  HFMA2 R4, R33, R6, R4 ;  /* 0x0000000621047231 */ /* 0x000fe40000000004 */
[-C--:B------:R-:W-:Y:S01]  /*22d0*/  HFMA2 R8, R50, R5.reuse, R25 ;  /* 0x0000000532087231 */ /* 0x080fe20000000019 */
[----:B------:R-:W-:Y:S01]  /*22e0*/  LOP3.LUT R25, R35, 0x64006400, RZ, 0xfc, !PT ;  /* 0x6400640023197812 */ /* 0x000fe200078efcff */
[----:B------:R-:W-:Y:S01]  /*22f0*/  HADD2 R35, R10, -1056, -1056 ;  /* 0xe420e4200a237430 */ /* 0x000fe20000000000 */
[----:B------:R-:W-:Y:S01]  /*2300*/  ISETP.NE.AND P0, PT, R20, 0x1, PT ;  /* 0x000000011400780c */ /* 0x000fe20003f05270 */
[----:B------:R-:W-:-:S02]  /*2310*/  HFMA2 R5, R54, R5, R55 ;  /* 0x0000000536057231 */ /* 0x000fc40000000037 */
[-C--:B------:R-:W-:Y:S02]  /*2320*/  HFMA2 R9, R32, R7.reuse, R9 ;  /* 0x0000000720097231 */ /* 0x080fe40000000009 */
[----:B------:R-:W-:Y:S02]  /*2330*/  HADD2 R3, R25, -1056, -1056 ;  /* 0xe420e42019037430 */ /* 0x000fe40000000000 */
[-C--:B------:R-:W-:Y:S02]  /*2340*/  HFMA2 R4, R36, R7.reuse, R4 ;  /* 0x0000000724047231 */ /* 0x080fe40000000004 */
[-C--:B------:R-:W-:Y:S01]  /*2350*/  HFMA2 R8, R35, R6.reuse, R8 ;  /* 0x0000000623087231 */ /* 0x080fe20000000008 */
[----:B------:R-:W-:Y:S01]  /*2360*/  PRMT R21, R21, 0x5410, R22 ;  /* 0x0000541015157816 */ /* 0x000fe20000000016 */
[----:B------:R-:W-:Y:S01]  /*2370*/  HADD2 R34, R11, -1056, -1056 ;  /* 0xe420e4200b227430 */ /* 0x000fe20000000000 */
[----:B------:R-:W-:Y:S01]  /*2380*/  PRMT R23, R23, 0x5410, R24 ;  /* 0x0000541017177816 */ /* 0x000fe20000000018 */
[----:B------:R-:W-:Y:S01]  /*2390*/  HFMA2 R5, R3, R6, R5 ;  /* 0x0000000603057231 */ /* 0x000fe20000000005 */
[----:B------:R-:W-:Y:S01]  /*23a0*/  PRMT R25, RZ, 0x5410, RZ ;  /* 0x00005410ff197816 */ /* 0x000fe200000000ff */
[----:B------:R-:W-:Y:S01]  /*23b0*/  HADD2 R38, R26, -1056, -1056 ;  /* 0xe420e4201a267430 */ /* 0x000fe20000000000 */
[----:B------:R-:W-:Y:S01]  /*23c0*/  PRMT R26, RZ, 0x5410, RZ ;  /* 0x00005410ff1a7816 */ /* 0x000fe200000000ff */
        /* <DEDUP_REMOVED lines=53> */
.L_x_3453:
[C---:B------:R-:W-:Y:S01]  /*2720*/  IMAD.WIDE R12, R29.reuse, 0x4, R30 ;  /* 0x000000041d0c7825 */ /* 0x040fe200078e021e */
[----:B------:R-:W2:Y:S03]  /*2730*/  LDG.E.128.CONSTANT R4, desc[UR8][R30.64] ;  /* 0x000000081e047981 */ /* 0x000ea6000c1e9d00 */
[----:B------:R-:W-:Y:S02]  /*2740*/  IMAD.WIDE R18, R29, 0x4, R12 ;  /* 0x000000041d127825 */ /* 0x000fe400078e020c */
[----:B------:R-:W3:Y:S04]  /*2750*/  LDG.E.128.CONSTANT R12, desc[UR8][R12.64] ;  /* 0x000000080c0c7981 */ /* 0x000ee8000c1e9d00 */
[----:B------:R-:W4:Y:S01]  /*2760*/  LDG.E.128.CONSTANT R8, desc[UR8][R18.64] ;  /* 0x0000000812087981 */ /* 0x000f22000c1e9d00 */
[----:B------:R-:W-:Y:S01]  /*2770*/  UIADD3 UR4, UPT, UPT, UR5, 0x40, URZ ;  /* 0x0000004005047890 */ /* 0x000fe2000fffe0ff */
[----:B--2---:R-:W-:-:S04]  /*2780*/  SHF.R.U32.HI R3, RZ, 0xc, R4 ;  /* 0x0000000cff037819 */ /* 0x004fc80000011604 */
[----:B------:R-:W-:Y:S02]  /*2790*/  LOP3.LUT R16, R3, 0xf000f, RZ, 0xc0, !PT ;  /* 0x000f000f03107812 */ /* 0x000fe400078ec0ff */
[----:B------:R-:W-:Y:S02]  /*27a0*/  SHF.R.U32.HI R3, RZ, 0xc, R5 ;  /* 0x0000000cff037819 */ /* 0x000fe40000011605 */
[----:B------:R-:W-:Y:S02]  /*27b0*/  SHF.R.U32.HI R17, RZ, 0xc, R6 ;  /* 0x0000000cff117819 */ /* 0x000fe40000011606 */
[----:B----4-:R-:W-:Y:S02]  /*27c0*/  SHF.R.U32.HI R33, RZ, 0x8, R8 ;  /* 0x00000008ff217819 */ /* 0x010fe40000011608 */
[----:B------:R-:W-:Y:S02]  /*27d0*/  LOP3.LUT R31, R3, 0xf000f, RZ, 0xc0, !PT ;  /* 0x000f000f031f7812 */ /* 0x000fe400078ec0ff */
[----:B------:R-:W-:-:S02]  /*27e0*/  LOP3.LUT R33, R16, 0x300030, R33, 0xf8, !PT ;  /* 0x0030003010217812 */ /* 0x000fc400078ef821 */
[----:B---3--:R-:W-:Y:S02]  /*27f0*/  SHF.R.U32.HI R3, RZ, 0xc, R12 ;  /* 0x0000000cff037819 */ /* 0x008fe4000001160c */
[----:B------:R-:W-:Y:S02]  /*2800*/  SHF.R.U32.HI R32, RZ, 0xc, R7 ;  /* 0x0000000cff207819 */ /* 0x000fe40000011607 */
[----:B------:R-:W-:Y:S02]  /*2810*/  LOP3.LUT R30, R17, 0xf000f, RZ, 0xc0, !PT ;  /* 0x000f000f111e7812 */ /* 0x000fe400078ec0ff */
        /* <DEDUP_REMOVED lines=8> */
[----:B------:R-:W-:-:S02]  /*28a0*/  SHF.R.U32.HI R30, RZ, 0xc, R14 ;  /* 0x0000000cff1e7819 */ /* 0x000fc4000001160e */
[----:B------:R-:W-:Y:S02]  /*28b0*/  SHF.R.U32.HI R31, RZ, 0xc, R15 ;  /* 0x0000000cff1f7819 */ /* 0x000fe4000001160f */
[----:B------:R-:W-:Y:S02]  /*28c0*/  SHF.R.U32.HI R16, RZ, 0xc, R13 ;  /* 0x0000000cff107819 */ /* 0x000fe4000001160d */
[----:B------:R-:W-:Y:S02]  /*28d0*/  LOP3.LUT R38, R35, 0x300030, R38, 0xf8, !PT ;  /* 0x0030003023267812 */ /* 0x000fe400078ef826 */
[----:B------:R-:W-:Y:S02]  /*28e0*/  LOP3.LUT R32, R17, 0x300030, R32, 0xf8, !PT ;  /* 0x0030003011207812 */ /* 0x000fe400078ef820 */
[----:B------:R-:W-:Y:S02]  /*28f0*/  SHF.R.U32.HI R35, RZ, 0xa, R10 ;  /* 0x0000000aff237819 */ /* 0x000fe4000001160a */
[----:B------:R-:W-:-:S02]  /*2900*/  SHF.R.U32.HI R36, RZ, 0xa, R11 ;  /* 0x0000000aff247819 */ /* 0x000fc4000001160b */
[----:B------:R-:W-:Y:S02]  /*2910*/  LOP3.LUT R30, R30, 0xf000f, RZ, 0xc0, !PT ;  /* 0x000f000f1e1e7812 */ /* 0x000fe400078ec0ff */
[----:B------:R-:W-:Y:S02]  /*2920*/  LOP3.LUT R31, R31, 0xf000f, RZ, 0xc0, !PT ;  /* 0x000f000f1f1f7812 */ /* 0x000fe400078ec0ff */
[----:B------:R-:W-:Y:S02]  /*2930*/  SHF.R.U32.HI R34, RZ, 0xa, R9 ;  /* 0x0000000aff227819 */ /* 0x000fe40000011609 */
[----:B------:R-:W-:Y:S02]  /*2940*/  LOP3.LUT R17, R16, 0xf000f, RZ, 0xc0, !PT ;  /* 0x000f000f10117812 */ /* 0x000fe400078ec0ff */
[----:B------:R-:W-:Y:S02]  /*2950*/  LOP3.LUT R35, R30, 0x300030, R35, 0xf8, !PT ;  /* 0x003000301e237812 */ /* 0x000fe400078ef823 */
[----:B------:R-:W-:Y:S01]  /*2960*/  LOP3.LUT R36, R31, 0x300030, R36, 0xf8, !PT ;  /* 0x003000301f247812 */ /* 0x000fe200078ef824 */
[----:B------:R-:W-:Y:S01]  /*2970*/  IMAD.WIDE R30, R29, 0x4, R18 ;  /* 0x000000041d1e7825 */ /* 0x000fe200078e0212 */
[----:B------:R-:W-:-:S02]  /*2980*/  LOP3.LUT R34, R17, 0x300030, R34, 0xf8, !PT ;  /* 0x0030003011227812 */ /* 0x000fc400078ef822 */
        /* <DEDUP_REMOVED lines=18> */
[----:B-1----:R-:W-:Y:S01]  /*2ab0*/  ULEA UR4, UR6, UR4, 0x18 ;  /* 0x0000000406047291 */ /* 0x002fe2000f8ec0ff */
[----:B------:R-:W-:Y:S01]  /*2ac0*/  LOP3.LUT R5, R5, 0x64006400, RZ, 0xfc, !PT ;  /* 0x6400640005057812 */ /* 0x000fe200078efcff */
[----:B------:R-:W-:Y:S01]  /*2ad0*/  HADD2 R41, R39, -1056, -1056 ;  /* 0xe420e42027297430 */ /* 0x000fe20000000000 */
[----:B------:R-:W-:Y:S01]  /*2ae0*/  LOP3.LUT R7, R7, 0x3f003f, RZ, 0xc0, !PT ;  /* 0x003f003f07077812 */ /* 0x000fe200078ec0ff */
[----:B------:R-:W-:Y:S01]  /*2af0*/  UIADD3 UR4, UPT, UPT, UR4, 0x40, URZ ;  /* 0x0000004004047890 */ /* 0x000fe2000fffe0ff */
[----:B------:R-:W-:Y:S02]  /*2b00*/  LOP3.LUT R42, R42, 0x3f003f, RZ, 0xc0, !PT ;  /* 0x003f003f2a2a7812 */ /* 0x000fe400078ec0ff */
[----:B------:R-:W-:Y:S02]  /*2b10*/  LOP3.LUT R40, R40, 0x64006400, RZ, 0xfc, !PT ;  /* 0x6400640028287812 */ /* 0x000fe400078efcff */
[----:B------:R-:W-:-:S02]  /*2b20*/  LOP3.LUT R48, R15, 0x3f003f, RZ, 0xc0, !PT ;  /* 0x003f003f0f307812 */ /* 0x000fc400078ec0ff */
[----:B------:R-:W-:Y:S01]  /*2b30*/  SHF.R.U32.HI R51, RZ, 0x6, R15 ;  /* 0x00000006ff337819 */ /* 0x000fe2000001160f */
[----:B------:R-:W-:Y:S01]  /*2b40*/  HADD2 R15, R5, -1056, -1056 ;  /* 0xe420e420050f7430 */ /* 0x000fe20000000000 */
[----:B------:R-:W-:Y:S01]  /*2b50*/  LOP3.LUT R12, R12, 0x64006400, RZ, 0xfc, !PT ;  /* 0x640064000c0c7812 */ /* 0x000fe200078efcff */
[----:B0-----:R-:W-:Y:S01]  /*2b60*/  HFMA2 R56, R41, R16, RZ ;  /* 0x0000001029387231 */ /* 0x001fe200000000ff */
[----:B------:R-:W-:Y:S02]  /*2b70*/  LOP3.LUT R7, R7, 0x64006400, RZ, 0xfc, !PT ;  /* 0x6400640007077812 */ /* 0x000fe400078efcff */
[----:B------:R-:W-:Y:S02]  /*2b80*/  LOP3.LUT R46, R14, 0x3f003f, RZ, 0xc0, !PT ;  /* 0x003f003f0e2e7812 */ /* 0x000fe400078ec0ff */
[----:B------:R-:W-:Y:S02]  /*2b90*/  SHF.R.U32.HI R49, RZ, 0x6, R14 ;  /* 0x00000006ff317819 */ /* 0x000fe4000001160e */
[----:B------:R-:W-:-:S02]  /*2ba0*/  LOP3.LUT R4, R4, 0x64006400, RZ, 0xfc, !PT ;  /* 0x6400640004047812 */ /* 0x000fc400078efcff */
[----:B------:R-:W-:Y:S02]  /*2bb0*/  LOP3.LUT R6, R6, 0x64006400, RZ, 0xfc, !PT ;  /* 0x6400640006067812 */ /* 0x000fe400078efcff */
[----:B------:R-:W-:Y:S01]  /*2bc0*/  LOP3.LUT R14, R42, 0x64006400, RZ, 0xfc, !PT ;  /* 0x640064002a0e7812 */ /* 0x000fe200078efcff */
[----:B------:R-:W-:Y:S01]  /*2bd0*/  HADD2 R42, R40, -1056, -1056 ;  /* 0xe420e420282a7430 */ /* 0x000fe20000000000 */
[----:B------:R-:W-:Y:S01]  /*2be0*/  LOP3.LUT R44, R13, 0x3f003f, RZ, 0xc0, !PT ;  /* 0x003f003f0d2c7812 */ /* 0x000fe200078ec0ff */
[----:B------:R-:W-:Y:S01]  /*2bf0*/  HADD2 R40, R12, -1056, -1056 ;  /* 0xe420e4200c287430 */ /* 0x000fe20000000000 */
[----:B------:R-:W-:Y:S01]  /*2c00*/  SHF.R.U32.HI R47, RZ, 0x6, R13 ;  /* 0x00000006ff2f7819 */ /* 0x000fe2000001160d */
[----:B------:R-:W-:Y:S02]  /*2c10*/  HADD2 R12, R7, -1056, -1056 ;  /* 0xe420e420070c7430 */ /* 0x000fe40000000000 */
[----:B------:R-:W-:Y:S02]  /*2c20*/  HFMA2 R7, R15, R16, RZ ;  /* 0x000000100f077231 */ /* 0x000fe400000000ff */
[----:B------:R-:W-:-:S02]  /*2c30*/  HADD2 R39, R4, -1056, -1056 ;  /* 0xe420e42004277430 */ /* 0x000fc40000000000 */
[-C--:B------:R-:W-:Y:S02]  /*2c40*/  HFMA2 R56, R42, R17.reuse, R56 ;  /* 0x000000112a387231 */ /* 0x080fe40000000038 */
        /* <DEDUP_REMOVED lines=41> */
[----:B------:R-:W-:Y:S01]  /*2ee0*/  SHF.R.U32.HI R9, RZ, 0x6, R9 ;  /* 0x00000006ff097819 */ /* 0x000fe20000011609 */
[----:B------:R-:W-:Y:S01]  /*2ef0*/  HADD2 R49, R49, -1056, -1056 ;  /* 0xe420e42031317430 */ /* 0x000fe20000000000 */
        /* <DEDUP_REMOVED lines=8> */
[----:B0-----:R-:W-:Y:S01]  /*2f80*/  HFMA2 R55, R19, R4, R55 ;  /* 0x0000000413377231 */ /* 0x001fe20000000037 */
[----:B------:R-:W-:-:S02]  /*2f90*/  SHF.R.U32.HI R11, RZ, 0x6, R11 ;  /* 0x00000006ff0b7819 */ /* 0x000fc4000001160b */
        /* <DEDUP_REMOVED lines=26> */
[----:B------:R-:W-:-:S02]  /*3140*/  HFMA2 R16, R37, R6, R9 ;  /* 0x0000000625107231 */ /* 0x000fc40000000009 */
[----:B------:R-:W-:Y:S02]  /*3150*/  HADD2 R54, R54, -1056, -1056 ;  /* 0xe420e42036367430 */ /* 0x000fe40000000000 */
[----:B------:R-:W-:Y:S02]  /*3160*/  HFMA2 R4, R33, R6, R4 ;  /* 0x0000000621047231 */ /* 0x000fe40000000004 */
[----:B------:R-:W-:Y:S01]  /*3170*/  HADD2 R32, R32, -1056, -1056 ;  /* 0xe420e42020207430 */ /* 0x000fe20000000000 */
[----:B------:R-:W-:Y:S01]  /*3180*/  LOP3.LUT R34, R34, 0x64006400, RZ, 0xfc, !PT ;  /* 0x6400640022227812 */ /* 0x000fe200078efcff */
[----:B------:R-:W-:Y:S01]  /*3190*/  HADD2 R50, R50, -1056, -1056 ;  /* 0xe420e42032327430 */ /* 0x000fe20000000000 */
[----:B------:R-:W-:Y:S01]  /*31a0*/  ISETP.NE.AND P0, PT, R20, 0x1, PT ;  /* 0x000000011400780c */ /* 0x000fe20003f05270 */
[----:B------:R-:W-:Y:S01]  /*31b0*/  HADD2 R36, R10, -1056, -1056 ;  /* 0xe420e4200a247430 */ /* 0x000fe20000000000 */
[----:B------:R-:W-:Y:S01]  /*31c0*/  PRMT R21, R21, 0x5410, R22 ;  /* 0x0000541015157816 */ /* 0x000fe20000000016 */
[----:B------:R-:W-:-:S02]  /*31d0*/  HFMA2 R8, R54, R5, R8 ;  /* 0x0000000536087231 */ /* 0x000fc40000000008 */
[----:B------:R-:W-:Y:S02]  /*31e0*/  HFMA2 R16, R32, R7, R16 ;  /* 0x0000000720107231 */ /* 0x000fe40000000010 */
[----:B------:R-:W-:Y:S01]  /*31f0*/  HFMA2 R5, R50, R5, R51 ;  /* 0x0000000532057231 */ /* 0x000fe20000000033 */
[----:B------:R-:W-:Y:S01]  /*3200*/  PRMT R23, R23, 0x5410, R24 ;  /* 0x0000541017177816 */ /* 0x000fe20000000018 */
        /* <DEDUP_REMOVED lines=13> */
[----:B------:R-:W-:Y:S01]  /*32e0*/  HFMA2 R28, R16, R21, R28 ;  /* 0x00000015101c7231 */ /* 0x000fe2000000001c */
[----:B------:R-:W-:-:S03]  /*32f0*/  MOV R16, R2 ;  /* 0x0000000200107202 */ /* 0x000fc60000000f00 */
        /* <DEDUP_REMOVED lines=42> */
[----:B------:R-:W-:Y:S01]  /*35a0*/  HFMA2 R26, R16, R21, R26 ;  /* 0x00000015101a7231 */ /* 0x000fe2000000001a */
[----:B------:R-:W-:Y:S01]  /*35b0*/  MOV R16, R2 ;  /* 0x0000000200107202 */ /* 0x000fe20000000f00 */
[----:B------:R-:W-:-:S07]  /*35c0*/  HFMA2 R25, R18, R23, R25 ;  /* 0x0000001712197231 */ /* 0x000fce0000000019 */
.L_x_3452:
[----:B------:R-:W-:-:S04]  /*35d0*/  VIMNMX R3, PT, PT, R0, UR12, PT ;  /* 0x0000000c00037c48 */ /* 0x000fc8000bfe0100 */
[----:B------:R-:W-:-:S13]  /*35e0*/  ISETP.GT.AND P0, PT, R3, R16, PT ;  /* 0x000000100300720c */ /* 0x000fda0003f04270 */
[----:B------:R-:W-:Y:S05]  /*35f0*/  @!P0 BRA `(.L_x_3454) ;  /* 0x0000003000b48947 */ /* 0x000fea0003800000 */
[----:B------:R-:W-:Y:S01]  /*3600*/  VIMNMX.U32 R9, PT, PT, R0, UR12, PT ;  /* 0x0000000c00097c48 */ /* 0x000fe2000bfe0000 */
[----:B------:R-:W-:-:S12]  /*3610*/  UIADD3 UR4, UPT, UPT, UR4, 0x40, URZ ;  /* 0x0000004004047890 */ /* 0x000fd8000fffe0ff */
.L_x_3459:
[----:B------:R-:W-:Y:S02]  /*3620*/  ISETP.GE.AND P0, PT, R20, 0x1, PT ;  /* 0x000000011400780c */ /* 0x000fe40003f06270 */
[----:B------:R-:W-:-:S11]  /*3630*/  MOV R8, 0x2c00 ;  /* 0x00002c0000087802 */ /* 0x000fd60000000f00 */
[----:B------:R-:W-:Y:S05]  /*3640*/  @!P0 BRA `(.L_x_3455) ;  /* 0x0000000c001c8947 */ /* 0x000fea0003800000 */
        /* <DEDUP_REMOVED lines=9> */
[----:B------:R-:W-:Y:S02]  /*36e0*/  LOP3.LUT R4, R5, 0xf000f, RZ, 0xc0, !PT ;  /* 0x000f000f05047812 */ /* 0x000fe400078ec0ff */
[----:B------:R-:W-:Y:S02]  /*36f0*/  LOP3.LUT R0, R0, 0x64006400, RZ, 0xfc, !PT ;  /* 0x6400640000007812 */ /* 0x000fe400078efcff */
[C---:B------:R-:W-:Y:S02]  /*3700*/  LOP3.LUT R13, R6.reuse, 0xf000f, RZ, 0xc0, !PT ;  /* 0x000f000f060d7812 */ /* 0x040fe400078ec0ff */
[----:B------:R-:W-:Y:S02]  /*3710*/  LOP3.LUT R32, R6, 0xf000f0, RZ, 0xc0, !PT ;  /* 0x00f000f006207812 */ /* 0x000fe400078ec0ff */
[----:B------:R-:W-:Y:S02]  /*3720*/  SHF.R.U32.HI R42, RZ, 0x8, R6 ;  /* 0x00000008ff2a7819 */ /* 0x000fe40000011606 */
[----:B------:R-:W-:-:S02]  /*3730*/  LOP3.LUT R4, R4, 0x64006400, RZ, 0xfc, !PT ;  /* 0x6400640004047812 */ /* 0x000fc400078efcff */
[----:B------:R-:W-:Y:S02]  /*3740*/  LOP3.LUT R6, R7, 0xf000f, RZ, 0xc0, !PT ;  /* 0x000f000f07067812 */ /* 0x000fe400078ec0ff */
[----:B------:R-:W-:Y:S01]  /*3750*/  LOP3.LUT R18, R5, 0xf000f0, RZ, 0xc0, !PT ;  /* 0x00f000f005127812 */ /* 0x000fe200078ec0ff */
[----:B------:R-:W-:Y:S01]  /*3760*/  HADD2 R14, R4, -1032, -1032 ;  /* 0xe408e408040e7430 */ /* 0x000fe20000000000 */
[----:B------:R-:W-:Y:S01]  /*3770*/  SHF.R.U32.HI R41, RZ, 0x8, R5 ;  /* 0x00000008ff297819 */ /* 0x000fe20000011605 */
[----:B------:R-:W-:Y:S02]  /*3780*/  HADD2.F32 R5, -RZ, R2.H0_H0 ;  /* 0x20000002ff057230 */ /* 0x000fe40000004100 */
[----:B------:R-:W-:Y:S01]  /*3790*/  HADD2 R2, R0, -1032, -1032 ;  /* 0xe408e40800027430 */ /* 0x000fe20000000000 */
        /* <DEDUP_REMOVED lines=8> */
[----:B------:R-:W-:Y:S01]  /*3820*/  SHF.R.U32.HI R43, RZ, 0x8, R7 ;  /* 0x00000008ff2b7819 */ /* 0x000fe20000011607 */
[--C-:B------:R-:W-:Y:S01]  /*3830*/  HADD2.F32 R4, -RZ, R2.reuse.H0_H0 ;  /* 0x20000002ff047230 */ /* 0x100fe20000004100 */
[----:B------:R-:W0:Y:S01]  /*3840*/  LDS.64 R6, [UR4+-0x38] ;  /* 0xffffc804ff067984 */ /* 0x000e220008000a00 */
[----:B------:R-:W-:-:S02]  /*3850*/  HADD2.F32 R15, -RZ, R2.H1_H1 ;  /* 0x30000002ff0f7230 */ /* 0x000fc40000004100 */
[-C--:B------:R-:W-:Y:S02]  /*3860*/  HFMA2 R37, R19, R8.reuse.H0_H0, -72, -72 ;  /* 0xd480d48013257431 */ /* 0x080fe40000040008 */
[----:B------:R-:W-:Y:S02]  /*3870*/  HADD2.F32 R2, -RZ, R13.H0_H0 ;  /* 0x2000000dff027230 */ /* 0x000fe40000004100 */
[C---:B------:R-:W-:Y:S01]  /*3880*/  FFMA.FTZ R19, R5.reuse, R3, RZ ;  /* 0x0000000305137223 */ /* 0x040fe200000100ff */
[--C-:B------:R-:W-:Y:S01]  /*3890*/  HADD2.F32 R0, -RZ, R29.reuse.H0_H0 ;  /* 0x2000001dff007230 */ /* 0x100fe20000004100 */
[----:B------:R-:W-:Y:S01]  /*38a0*/  LOP3.LUT R33, R32, 0x64006400, RZ, 0xfc, !PT ;  /* 0x6400640020217812 */ /* 0x000fe200078efcff */
[----:B------:R-:W-:Y:S01]  /*38b0*/  HADD2.F32 R12, -RZ, R29.H1_H1 ;  /* 0x3000001dff0c7230 */ /* 0x000fe20000004100 */
[----:B------:R-:W-:Y:S01]  /*38c0*/  LOP3.LUT R29, R18, 0x64006400, RZ, 0xfc, !PT ;  /* 0x64006400121d7812 */ /* 0x000fe200078efcff */
[----:B------:R-:W-:Y:S02]  /*38d0*/  HADD2.F32 R13, -RZ, R13.H1_H1 ;  /* 0x3000000dff0d7230 */ /* 0x000fe40000004100 */
[----:B------:R-:W-:Y:S01]  /*38e0*/  FFMA.FTZ R18, R4, R5, RZ ;  /* 0x0000000504127223 */ /* 0x000fe200000100ff */
[C---:B------:R-:W-:Y:S01]  /*38f0*/  FFMA.FTZ R32, R5.reuse, R2, RZ ;  /* 0x0000000205207223 */ /* 0x040fe200000100ff */
[----:B------:R-:W-:Y:S01]  /*3900*/  FFMA.FTZ R35, R34, R14, R19 ;  /* 0x0000000e22237223 */ /* 0x000fe20000010013 */
[----:B------:R-:W-:Y:S01]  /*3910*/  FFMA.FTZ R5, R5, R0, RZ ;  /* 0x0000000005057223 */ /* 0x000fe200000100ff */
[----:B------:R-:W-:Y:S01]  /*3920*/  LOP3.LUT R19, R17, 0x64006400, RZ, 0xfc, !PT ;  /* 0x6400640011137812 */ /* 0x000fe200078efcff */
[----:B------:R-:W-:-:S02]  /*3930*/  HFMA2 R29, R29, R8.H0_H0, -72, -72 ;  /* 0xd480d4801d1d7431 */ /* 0x000fc40000040008 */
[----:B------:R-:W-:Y:S01]  /*3940*/  FFMA.FTZ R38, R15, R34, R18 ;  /* 0x000000220f267223 */ /* 0x000fe20000010012 */
[C---:B------:R-:W-:Y:S01]  /*3950*/  FFMA.FTZ R40, R34.reuse, R13, R32 ;  /* 0x0000000d22287223 */ /* 0x040fe20000010020 */
[----:B------:R-:W-:Y:S01]  /*3960*/  FFMA.FTZ R44, R34, R12, R5 ;  /* 0x0000000c222c7223 */ /* 0x000fe20000010005 */
[-C--:B------:R-:W-:Y:S02]  /*3970*/  HFMA2 R33, R33, R8.reuse.H0_H0, -72, -72 ;  /* 0xd480d48021217431 */ /* 0x080fe40000040008 */
[--C-:B------:R-:W-:Y:S02]  /*3980*/  HADD2.F32 R18, -RZ, R29.reuse.H0_H0 ;  /* 0x2000001dff127230 */ /* 0x100fe40000004100 */
[----:B------:R-:W-:Y:S02]  /*3990*/  HFMA2 R34, R19, R8.H0_H0, -72, -72 ;  /* 0xd480d48013227431 */ /* 0x000fe40000040008 */
[----:B------:R-:W-:Y:S02]  /*39a0*/  HADD2.F32 R19, -RZ, R29.H1_H1 ;  /* 0x3000001dff137230 */ /* 0x000fe40000004100 */
[----:B------:R-:W-:-:S02]  /*39b0*/  HADD2.F32 R29, -RZ, R33.H0_H0 ;  /* 0x20000021ff1d7230 */ /* 0x000fc40000004100 */
[C---:B------:R-:W-:Y:S01]  /*39c0*/  FFMA.FTZ R35, R36.reuse, R18, R35 ;  /* 0x0000001224237223 */ /* 0x040fe20000010023 */
[----:B------:R-:W-:Y:S02]  /*39d0*/  HADD2.F32 R32, -RZ, R33.H1_H1 ;  /* 0x30000021ff207230 */ /* 0x000fe40000004100 */
        /* <DEDUP_REMOVED lines=40> */
[----:B------:R-:W-:Y:S01]  /*3c60*/  LOP3.LUT R46, R43, 0xf000f0, RZ, 0xc0, !PT ;  /* 0x00f000f02b2e7812 */ /* 0x000fe200078ec0ff */
[-C--:B------:R-:W-:Y:S01]  /*3c70*/  HFMA2 R52, R53, R8.reuse.H0_H0, -72, -72 ;  /* 0xd480d48035347431 */ /* 0x080fe20000040008 */
[----:B------:R-:W-:Y:S01]  /*3c80*/  LOP3.LUT R43, R41, 0x64006400, RZ, 0xfc, !PT ;  /* 0x64006400292b7812 */ /* 0x000fe200078efcff */
[----:B------:R-:W-:Y:S01]  /*3c90*/  HADD2.F32 R40, -RZ, R50.H1_H1 ;  /* 0x30000032ff287230 */ /* 0x000fe20000004100 */
[----:B------:R-:W-:Y:S01]  /*3ca0*/  LOP3.LUT R55, R46, 0x64006400, RZ, 0xfc, !PT ;  /* 0x640064002e377812 */ /* 0x000fe200078efcff */
[----:B------:R-:W-:Y:S02]  /*3cb0*/  HADD2.F32 R41, -RZ, R45.H1_H1 ;  /* 0x3000002dff297230 */ /* 0x000fe40000004100 */
[----:B------:R-:W-:Y:S02]  /*3cc0*/  HFMA2 R50, R11, R8.H0_H0, -72, -72 ;  /* 0xd480d4800b327431 */ /* 0x000fe40000040008 */
[----:B------:R-:W-:-:S02]  /*3cd0*/  HADD2.F32 R46, -RZ, R44.H1_H1 ;  /* 0x3000002cff2e7230 */ /* 0x000fc40000004100 */
[-C--:B------:R-:W-:Y:S02]  /*3ce0*/  HFMA2 R11, R43, R8.reuse.H0_H0, -72, -72 ;  /* 0xd480d4802b0b7431 */ /* 0x080fe40000040008 */
[----:B------:R-:W-:Y:S02]  /*3cf0*/  HADD2.F32 R43, -RZ, R52.H0_H0 ;  /* 0x20000034ff2b7230 */ /* 0x000fe40000004100 */
[----:B------:R-:W-:Y:S02]  /*3d00*/  HFMA2 R53, R55, R8.H0_H0, -72, -72 ;  /* 0xd480d48037357431 */ /* 0x000fe40000040008 */
[----:B------:R-:W-:Y:S01]  /*3d10*/  FFMA.FTZ R48, R10, R41, R48 ;  /* 0x000000290a307223 */ /* 0x000fe20000010030 */
[----:B------:R-:W-:Y:S02]  /*3d20*/  HADD2.F32 R45, -RZ, R50.H0_H0 ;  /* 0x20000032ff2d7230 */ /* 0x000fe40000004100 */
[----:B------:R-:W-:Y:S01]  /*3d30*/  FFMA.FTZ R54, R40, R10, R47 ;  /* 0x0000000a28367223 */ /* 0x000fe2000001002f */
[----:B------:R-:W-:-:S02]  /*3d40*/  HADD2.F32 R44, -RZ, R11.H0_H0 ;  /* 0x2000000bff2c7230 */ /* 0x000fc40000004100 */
[----:B------:R-:W-:Y:S01]  /*3d50*/  FFMA.FTZ R49, R10, R39, R49 ;  /* 0x000000270a317223 */ /* 0x000fe20000010031 */
[----:B------:R-:W-:Y:S02]  /*3d60*/  HADD2.F32 R42, -RZ, R53.H0_H0 ;  /* 0x20000035ff2a7230 */ /* 0x000fe40000004100 */
[----:B------:R-:W-:Y:S01]  /*3d70*/  FFMA.FTZ R55, R6, R43, R48 ;  /* 0x0000002b06377223 */ /* 0x000fe20000010030 */
        /* <DEDUP_REMOVED lines=84> */
.L_x_3455:
[----:B------:R-:W0:Y:S02]  /*42c0*/  LDC R29, c[0x0][0x3ac] ;  /* 0x0000eb00ff1d7b82 */ /* 0x000e240000000800 */
[----:B0-----:R-:W-:-:S04]  /*42d0*/  IMAD.WIDE R4, R29, 0x4, R30 ;  /* 0x000000041d047825 */ /* 0x001fc800078e021e */
        /* <DEDUP_REMOVED lines=8> */
[----:B--2---:R-:W-:Y:S02]  /*4360*/  LOP3.LUT R0, R4, 0xf000f, RZ, 0xc0, !PT ;  /* 0x000f000f04007812 */ /* 0x004fe400078ec0ff */
[----:B------:R-:W-:Y:S02]  /*4370*/  LOP3.LUT R15, R5, 0xf000f, RZ, 0xc0, !PT ;  /* 0x000f000f050f7812 */ /* 0x000fe400078ec0ff */
[----:B------:R-:W-:-:S02]  /*4380*/  LOP3.LUT R17, R6, 0xf000f, RZ, 0xc0, !PT ;  /* 0x000f000f06117812 */ /* 0x000fc400078ec0ff */
[----:B------:R-:W-:Y:S02]  /*4390*/  LOP3.LUT R0, R0, 0x64006400, RZ, 0xfc, !PT ;  /* 0x6400640000007812 */ /* 0x000fe400078efcff */
[----:B------:R-:W-:Y:S02]  /*43a0*/  LOP3.LUT R14, R4, 0xf000f0, RZ, 0xc0, !PT ;  /* 0x00f000f0040e7812 */ /* 0x000fe400078ec0ff */
[----:B------:R-:W-:Y:S02]  /*43b0*/  SHF.R.U32.HI R42, RZ, 0x8, R4 ;  /* 0x00000008ff2a7819 */ /* 0x000fe40000011604 */
[----:B------:R-:W-:Y:S02]  /*43c0*/  LOP3.LUT R4, R7, 0xf000f, RZ, 0xc0, !PT ;  /* 0x000f000f07047812 */ /* 0x000fe400078ec0ff */
[----:B------:R-:W-:Y:S02]  /*43d0*/  LOP3.LUT R15, R15, 0x64006400, RZ, 0xfc, !PT ;  /* 0x640064000f0f7812 */ /* 0x000fe400078efcff */
[----:B------:R-:W-:-:S02]  /*43e0*/  LOP3.LUT R30, R5, 0xf000f0, RZ, 0xc0, !PT ;  /* 0x00f000f0051e7812 */ /* 0x000fc400078ec0ff */
[----:B------:R-:W-:Y:S01]  /*43f0*/  SHF.R.U32.HI R43, RZ, 0x8, R5 ;  /* 0x00000008ff2b7819 */ /* 0x000fe20000011605 */
[----:B------:R-:W-:Y:S01]  /*4400*/  HADD2.F32 R5, -RZ, R2.H0_H0 ;  /* 0x20000002ff057230 */ /* 0x000fe20000004100 */
        /* <DEDUP_REMOVED lines=8> */
[----:B------:R-:W-:Y:S01]  /*4490*/  HADD2.F32 R18, -RZ, R2.H1_H1 ;  /* 0x30000002ff127230 */ /* 0x000fe20000004100 */
[----:B------:R-:W-:Y:S01]  /*44a0*/  SHF.R.U32.HI R44, RZ, 0x8, R6 ;  /* 0x00000008ff2c7819 */ /* 0x000fe20000011606 */
[--C-:B------:R-:W-:Y:S01]  /*44b0*/  HADD2.F32 R3, -RZ, R15.reuse.H0_H0 ;  /* 0x2000000fff037230 */ /* 0x100fe20000004100 */
[----:B------:R-:W-:Y:S01]  /*44c0*/  LOP3.LUT R13, R7, 0xf000f0, RZ, 0xc0, !PT ;  /* 0x00f000f0070d7812 */ /* 0x000fe200078ec0ff */
[----:B------:R-:W-:Y:S01]  /*44d0*/  HADD2.F32 R17, -RZ, R15.H1_H1 ;  /* 0x3000000fff117230 */ /* 0x000fe20000004100 */
[----:B------:R-:W-:Y:S01]  /*44e0*/  SHF.R.U32.HI R45, RZ, 0x8, R7 ;  /* 0x00000008ff2d7819 */ /* 0x000fe20000011607 */
        /* <DEDUP_REMOVED lines=8> */
[----:B------:R-:W-:-:S02]  /*4570*/  HFMA2 R32, R19, R8.H0_H0, -72, -72 ;  /* 0xd480d48013207431 */ /* 0x000fc40000040008 */
[----:B------:R-:W-:Y:S01]  /*4580*/  FFMA.FTZ R19, R4, R5, RZ ;  /* 0x0000000504137223 */ /* 0x000fe200000100ff */
[C---:B------:R-:W-:Y:S01]  /*4590*/  FFMA.FTZ R35, R5.reuse, R3, RZ ;  /* 0x0000000305237223 */ /* 0x040fe200000100ff */
[C---:B------:R-:W-:Y:S01]  /*45a0*/  FFMA.FTZ R30, R5.reuse, R2, RZ ;  /* 0x00000002051e7223 */ /* 0x040fe200000100ff */
[----:B------:R-:W-:Y:S01]  /*45b0*/  FFMA.FTZ R5, R5, R0, RZ ;  /* 0x0000000005057223 */ /* 0x000fe200000100ff */
[----:B------:R-:W-:Y:S01]  /*45c0*/  LOP3.LUT R13, R13, 0x64006400, RZ, 0xfc, !PT ;  /* 0x640064000d0d7812 */ /* 0x000fe200078efcff */
[-C--:B------:R-:W-:Y:S02]  /*45d0*/  HFMA2 R31, R31, R8.reuse.H0_H0, -72, -72 ;  /* 0xd480d4801f1f7431 */ /* 0x080fe40000040008 */
[----:B------:R-:W-:Y:S01]  /*45e0*/  FFMA.FTZ R36, R18, R34, R19 ;  /* 0x0000002212247223 */ /* 0x000fe20000010013 */
[C---:B------:R-:W-:Y:S01]  /*45f0*/  FFMA.FTZ R40, R34.reuse, R14, R5 ;  /* 0x0000000e22287223 */ /* 0x040fe20000010005 */
[-C--:B------:R-:W-:Y:S02]  /*4600*/  HFMA2 R5, R33, R8.reuse.H0_H0, -72, -72 ;  /* 0xd480d48021057431 */ /* 0x080fe40000040008 */
[C---:B------:R-:W-:Y:S01]  /*4610*/  FFMA.FTZ R37, R34.reuse, R17, R35 ;  /* 0x0000001122257223 */ /* 0x040fe20000010023 */
[----:B------:R-:W-:Y:S01]  /*4620*/  FFMA.FTZ R38, R34, R15, R30 ;  /* 0x0000000f22267223 */ /* 0x000fe2000001001e */
[----:B------:R-:W-:-:S02]  /*4630*/  HFMA2 R13, R13, R8.H0_H0, -72, -72 ;  /* 0xd480d4800d0d7431 */ /* 0x000fc40000040008 */
[--C-:B------:R-:W-:Y:S01]  /*4640*/  HADD2.F32 R35, -RZ, R32.reuse.H0_H0 ;  /* 0x20000020ff237230 */ /* 0x100fe20000004100 */
[C---:B------:R-:W-:Y:S01]  /*4650*/  LOP3.LUT R39, R45.reuse, 0xf000f, RZ, 0xc0, !PT ;  /* 0x000f000f2d277812 */ /* 0x040fe200078ec0ff */
[----:B------:R-:W-:Y:S01]  /*4660*/  HADD2.F32 R34, -RZ, R32.H1_H1 ;  /* 0x30000020ff227230 */ /* 0x000fe20000004100 */
[----:B------:R-:W-:Y:S01]  /*4670*/  LOP3.LUT R52, R45, 0xf000f0, RZ, 0xc0, !PT ;  /* 0x00f000f02d347812 */ /* 0x000fe200078ec0ff */
[--C-:B------:R-:W-:Y:S01]  /*4680*/  HADD2.F32 R33, -RZ, R31.reuse.H0_H0 ;  /* 0x2000001fff217230 */ /* 0x100fe20000004100 */
[----:B------:R-:W-:Y:S01]  /*4690*/  LOP3.LUT R39, R39, 0x64006400, RZ, 0xfc, !PT ;  /* 0x6400640027277812 */ /* 0x000fe200078efcff */
[----:B------:R-:W-:Y:S01]  /*46a0*/  HADD2.F32 R32, -RZ, R31.H1_H1 ;  /* 0x3000001fff207230 */ /* 0x000fe20000004100 */
[----:B------:R-:W-:Y:S01]  /*46b0*/  LOP3.LUT R55, R52, 0x64006400, RZ, 0xfc, !PT ;  /* 0x6400640034377812 */ /* 0x000fe200078efcff */
[--C-:B------:R-:W-:Y:S02]  /*46c0*/  HADD2.F32 R31, -RZ, R5.reuse.H0_H0 ;  /* 0x20000005ff1f7230 */ /* 0x100fe40000004100 */
[----:B------:R-:W-:-:S02]  /*46d0*/  HADD2.F32 R30, -RZ, R5.H1_H1 ;  /* 0x30000005ff1e7230 */ /* 0x000fc40000004100 */
[----:B------:R-:W-:Y:S02]  /*46e0*/  HADD2 R46, R39, -1032, -1032 ;  /* 0xe408e408272e7430 */ /* 0x000fe40000000000 */
[--C-:B------:R-:W-:Y:S02]  /*46f0*/  HADD2.F32 R19, -RZ, R13.reuse.H0_H0 ;  /* 0x2000000dff137230 */ /* 0x100fe40000004100 */
[----:B------:R-:W-:Y:S02]  /*4700*/  HADD2.F32 R5, -RZ, R13.H1_H1 ;  /* 0x3000000dff057230 */ /* 0x000fe40000004100 */
[----:B------:R-:W-:Y:S01]  /*4710*/  FFMA.FTZ R13, R35, R12, R36 ;  /* 0x0000000c230d7223 */ /* 0x000fe20000010024 */
[C---:B------:R-:W-:Y:S01]  /*4720*/  FFMA.FTZ R36, R12.reuse, R33, R37 ;  /* 0x000000210c247223 */ /* 0x040fe20000010025 */
[C---:B------:R-:W-:Y:S01]  /*4730*/  FFMA.FTZ R37, R12.reuse, R31, R38 ;  /* 0x0000001f0c257223 */ /* 0x040fe20000010026 */
[----:B------:R-:W-:Y:S01]  /*4740*/  FFMA.FTZ R40, R12, R19, R40 ;  /* 0x000000130c287223 */ /* 0x000fe20000010028 */
[----:B------:R-:W-:Y:S01]  /*4750*/  LOP3.LUT R12, R42, 0xf000f, RZ, 0xc0, !PT ;  /* 0x000f000f2a0c7812 */ /* 0x000fe200078ec0ff */
[----:B------:R-:W-:Y:S01]  /*4760*/  FFMA.FTZ R48, R34, R51, R13 ;  /* 0x0000003322307223 */ /* 0x000fe2000001000d */
        /* <DEDUP_REMOVED lines=10> */
[----:B------:R-:W-:-:S02]  /*4810*/  HADD2 R41, R36, -1032, -1032 ;  /* 0xe408e40824297430 */ /* 0x000fc40000000000 */
[----:B------:R-:W-:Y:S02]  /*4820*/  HADD2.F32 R36, -RZ, R46.H0_H0 ;  /* 0x2000002eff247230 */ /* 0x000fe40000004100 */
[----:B------:R-:W-:Y:S01]  /*4830*/  HADD2 R49, R37, -1032, -1032 ;  /* 0xe408e40825317430 */ /* 0x000fe20000000000 */
[----:B------:R-:W-:Y:S01]  /*4840*/  LOP3.LUT R42, R42, 0xf000f0, RZ, 0xc0, !PT ;  /* 0x00f000f02a2a7812 */ /* 0x000fe200078ec0ff */
[----:B------:R-:W-:Y:S02]  /*4850*/  HADD2 R47, R38, -1032, -1032 ;  /* 0xe408e408262f7430 */ /* 0x000fe40000000000 */
[----:B------:R-:W-:Y:S02]  /*4860*/  HADD2.F32 R39, -RZ, R41.H0_H0 ;  /* 0x20000029ff277230 */ /* 0x000fe40000004100 */
[----:B------:R-:W-:Y:S01]  /*4870*/  FFMA.FTZ R51, R40, R36, R51 ;  /* 0x0000002428337223 */ /* 0x000fe20000010033 */
[----:B------:R-:W-:Y:S01]  /*4880*/  HADD2.F32 R38, -RZ, R49.H0_H0 ;  /* 0x20000031ff267230 */ /* 0x000fe20000004100 */
[----:B------:R-:W-:Y:S01]  /*4890*/  LOP3.LUT R44, R44, 0xf000f0, RZ, 0xc0, !PT ;  /* 0x00f000f02c2c7812 */ /* 0x000fe200078ec0ff */
[----:B------:R-:W-:-:S02]  /*48a0*/  HADD2.F32 R37, -RZ, R47.H0_H0 ;  /* 0x2000002fff257230 */ /* 0x000fc40000004100 */
[----:B------:R-:W-:Y:S01]  /*48b0*/  FFMA.FTZ R48, R39, R40, R48 ;  /* 0x0000002827307223 */ /* 0x000fe20000010030 */
[----:B------:R-:W-:Y:S02]  /*48c0*/  HADD2.F32 R41, -RZ, R41.H1_H1 ;  /* 0x30000029ff297230 */ /* 0x000fe40000004100 */
[----:B------:R-:W-:Y:S01]  /*48d0*/  FFMA.FTZ R13, R40, R38, R13 ;  /* 0x00000026280d7223 */ /* 0x000fe2000001000d */
[----:B------:R-:W-:Y:S01]  /*48e0*/  LOP3.LUT R45, R44, 0x64006400, RZ, 0xfc, !PT ;  /* 0x640064002c2d7812 */ /* 0x000fe200078efcff */
[----:B------:R-:W-:Y:S01]  /*48f0*/  FFMA.FTZ R50, R40, R37, R50 ;  /* 0x0000002528327223 */ /* 0x000fe20000010032 */
[----:B------:R-:W-:Y:S01]  /*4900*/  HADD2.F32 R40, -RZ, R49.H1_H1 ;  /* 0x30000031ff287230 */ /* 0x000fe20000004100 */
[----:B------:R-:W-:Y:S01]  /*4910*/  LOP3.LUT R49, R43, 0xf000f0, RZ, 0xc0, !PT ;  /* 0x00f000f02b317812 */ /* 0x000fe200078ec0ff */
[----:B------:R-:W-:Y:S01]  /*4920*/  HADD2.F32 R47, -RZ, R47.H1_H1 ;  /* 0x3000002fff2f7230 */ /* 0x000fe20000004100 */
[----:B------:R-:W-:Y:S01]  /*4930*/  LOP3.LUT R43, R42, 0x64006400, RZ, 0xfc, !PT ;  /* 0x640064002a2b7812 */ /* 0x000fe200078efcff */
[----:B------:R-:W-:Y:S01]  /*4940*/  HFMA2 R54, R45, R8.H0_H0, -72, -72 ;  /* 0xd480d4802d367431 */ /* 0x000fe20000040008 */
[----:B------:R-:W-:Y:S01]  /*4950*/  LOP3.LUT R49, R49, 0x64006400, RZ, 0xfc, !PT ;  /* 0x6400640031317812 */ /* 0x000fe200078efcff */
[----:B------:R-:W-:-:S02]  /*4960*/  HADD2.F32 R46, -RZ, R46.H1_H1 ;  /* 0x3000002eff2e7230 */ /* 0x000fc40000004100 */
[----:B------:R-:W-:Y:S01]  /*4970*/  FFMA.FTZ R13, R12, R40, R13 ;  /* 0x000000280c0d7223 */ /* 0x000fe2000001000d */
[-C--:B------:R-:W-:Y:S02]  /*4980*/  HFMA2 R52, R43, R8.reuse.H0_H0, -72, -72 ;  /* 0xd480d4802b347431 */ /* 0x080fe40000040008 */
[----:B------:R-:W-:Y:S02]  /*4990*/  HADD2.F32 R6, -RZ, R7.H0_H0 ;  /* 0x20000007ff067230 */ /* 0x000fe40000004100 */
[-C--:B------:R-:W-:Y:S02]  /*49a0*/  HFMA2 R53, R49, R8.reuse.H0_H0, -72, -72 ;  /* 0xd480d48031357431 */ /* 0x080fe40000040008 */
[----:B------:R-:W-:Y:S02]  /*49b0*/  HADD2.F32 R43, -RZ, R54.H0_H0 ;  /* 0x20000036ff2b7230 */ /* 0x000fe40000004100 */
[----:B------:R-:W-:Y:S02]  /*49c0*/  HFMA2 R49, R55, R8.H0_H0, -72, -72 ;  /* 0xd480d48037317431 */ /* 0x000fe40000040008 */
[----:B------:R-:W-:-:S02]  /*49d0*/  HADD2.F32 R45, -RZ, R52.H0_H0 ;  /* 0x20000034ff2d7230 */ /* 0x000fc40000004100 */
[----:B------:R-:W-:Y:S01]  /*49e0*/  FFMA.FTZ R48, R41, R12, R48 ;  /* 0x0000000c29307223 */ /* 0x000fe20000010030 */
[----:B------:R-:W-:Y:S02]  /*49f0*/  HADD2.F32 R44, -RZ, R53.H0_H0 ;  /* 0x20000035ff2c7230 */ /* 0x000fe40000004100 */
[C---:B------:R-:W-:Y:S01]  /*4a00*/  FFMA.FTZ R50, R12.reuse, R47, R50 ;  /* 0x0000002f0c327223 */ /* 0x040fe20000010032 */
        /* <DEDUP_REMOVED lines=86> */
.L_x_3456:
        /* <DEDUP_REMOVED lines=17> */
[----:B------:R-:W-:Y:S01]  /*5080*/  SHF.R.U32.HI R43, RZ, 0x8, R5 ;  /* 0x00000008ff2b7819 */ /* 0x000fe20000011605 */
[----:B------:R-:W-:Y:S01]  /*5090*/  HADD2.F32 R5, -RZ, R2.H0_H0 ;  /* 0x20000002ff057230 */ /* 0x000fe20000004100 */
[----:B------:R-:W-:Y:S01]  /*50a0*/  LOP3.LUT R4, R4, 0x64006400, RZ, 0xfc, !PT ;  /* 0x6400640004047812 */ /* 0x000fe200078efcff */
[----:B------:R-:W-:Y:S01]  /*50b0*/  HADD2 R2, R0, -1032, -1032 ;  /* 0xe408e40800027430 */ /* 0x000fe20000000000 */
        /* <DEDUP_REMOVED lines=10> */
[----:B------:R-:W0:Y:S01]  /*5160*/  LDS.64 R6, [UR4+-0x18] ;  /* 0xffffe804ff067984 */ /* 0x000e220008000a00 */
[----:B------:R-:W-:Y:S01]  /*5170*/  HADD2.F32 R3, -RZ, R17.H0_H0 ;  /* 0x20000011ff037230 */ /* 0x000fe20000004100 */
[----:B------:R-:W-:Y:S01]  /*5180*/  LOP3.LUT R33, R32, 0x64006400, RZ, 0xfc, !PT ;  /* 0x6400640020217812 */ /* 0x000fe200078efcff */
[----:B------:R-:W-:Y:S02]  /*5190*/  HADD2.F32 R2, -RZ, R15.H0_H0 ;  /* 0x2000000fff027230 */ /* 0x000fe40000004100 */
[----:B------:R-:W-:Y:S02]  /*51a0*/  HFMA2 R32, R19, R8.H0_H0, -72, -72 ;  /* 0xd480d48013207431 */ /* 0x000fe40000040008 */
[----:B------:R-:W-:-:S02]  /*51b0*/  HADD2.F32 R0, -RZ, R31.H0_H0 ;  /* 0x2000001fff007230 */ /* 0x000fc40000004100 */
[----:B------:R-:W-:Y:S01]  /*51c0*/  FFMA.FTZ R19, R4, R5, RZ ;  /* 0x0000000504137223 */ /* 0x000fe200000100ff */
[----:B------:R-:W-:Y:S01]  /*51d0*/  HADD2.F32 R14, -RZ, R31.H1_H1 ;  /* 0x3000001fff0e7230 */ /* 0x000fe20000004100 */
[----:B------:R-:W-:Y:S01]  /*51e0*/  LOP3.LUT R31, R30, 0x64006400, RZ, 0xfc, !PT ;  /* 0x640064001e1f7812 */ /* 0x000fe200078efcff */
[C---:B------:R-:W-:Y:S01]  /*51f0*/  FFMA.FTZ R35, R5.reuse, R3, RZ ;  /* 0x0000000305237223 */ /* 0x040fe200000100ff */
[C---:B------:R-:W-:Y:S01]  /*5200*/  FFMA.FTZ R30, R5.reuse, R2, RZ ;  /* 0x00000002051e7223 */ /* 0x040fe200000100ff */
[----:B------:R-:W-:Y:S01]  /*5210*/  FFMA.FTZ R5, R5, R0, RZ ;  /* 0x0000000005057223 */ /* 0x000fe200000100ff */
[----:B------:R-:W-:Y:S01]  /*5220*/  HADD2.F32 R17, -RZ, R17.H1_H1 ;  /* 0x30000011ff117230 */ /* 0x000fe20000004100 */
[----:B------:R-:W-:Y:S01]  /*5230*/  LOP3.LUT R13, R13, 0x64006400, RZ, 0xfc, !PT ;  /* 0x640064000d0d7812 */ /* 0x000fe200078efcff */
[----:B------:R-:W-:Y:S02]  /*5240*/  HADD2.F32 R15, -RZ, R15.H1_H1 ;  /* 0x3000000fff0f7230 */ /* 0x000fe40000004100 */
[----:B------:R-:W-:Y:S01]  /*5250*/  FFMA.FTZ R40, R34, R14, R5 ;  /* 0x0000000e22287223 */ /* 0x000fe20000010005 */
[----:B------:R-:W-:-:S02]  /*5260*/  HFMA2 R31, R31, R8.H0_H0, -72, -72 ;  /* 0xd480d4801f1f7431 */ /* 0x000fc40000040008 */
[----:B------:R-:W-:Y:S01]  /*5270*/  FFMA.FTZ R36, R18, R34, R19 ;  /* 0x0000002212247223 */ /* 0x000fe20000010013 */
[-C--:B------:R-:W-:Y:S02]  /*5280*/  HFMA2 R5, R33, R8.reuse.H0_H0, -72, -72 ;  /* 0xd480d48021057431 */ /* 0x080fe40000040008 */
[C---:B------:R-:W-:Y:S01]  /*5290*/  FFMA.FTZ R37, R34.reuse, R17, R35 ;  /* 0x0000001122257223 */ /* 0x040fe20000010023 */
[----:B------:R-:W-:Y:S01]  /*52a0*/  FFMA.FTZ R38, R34, R15, R30 ;  /* 0x0000000f22267223 */ /* 0x000fe2000001001e */
[----:B------:R-:W-:Y:S02]  /*52b0*/  HFMA2 R13, R13, R8.H0_H0, -72, -72 ;  /* 0xd480d4800d0d7431 */ /* 0x000fe40000040008 */
        /* <DEDUP_REMOVED lines=8> */
[----:B------:R-:W-:-:S02]  /*5340*/  HADD2.F32 R31, -RZ, R5.H0_H0 ;  /* 0x20000005ff1f7230 */ /* 0x000fc40000004100 */
[----:B------:R-:W-:Y:S02]  /*5350*/  HADD2.F32 R30, -RZ, R5.H1_H1 ;  /* 0x30000005ff1e7230 */ /* 0x000fe40000004100 */
        /* <DEDUP_REMOVED lines=137> */
.L_x_3457:
        /* <DEDUP_REMOVED lines=11> */
[----:B------:R-:W-:Y:S02]  /*5ca0*/  LOP3.LUT R32, R6, 0xf000f0, RZ, 0xc0, !PT ;  /* 0x00f000f006207812 */ /* 0x000fe400078ec0ff */
[----:B------:R-:W-:Y:S02]  /*5cb0*/  LOP3.LUT R4, R4, 0x64006400, RZ, 0xfc, !PT ;  /* 0x6400640004047812 */ /* 0x000fe400078efcff */
[----:B------:R-:W-:Y:S02]  /*5cc0*/  SHF.R.U32.HI R43, RZ, 0x8, R6 ;  /* 0x00000008ff2b7819 */ /* 0x000fe40000011606 */
[----:B------:R-:W-:Y:S01]  /*5cd0*/  LOP3.LUT R14, R5, 0xf000f, RZ, 0xc0, !PT ;  /* 0x000f000f050e7812 */ /* 0x000fe200078ec0ff */
[----:B------:R-:W-:Y:S01]  /*5ce0*/  HADD2 R15, R4, -1032, -1032 ;  /* 0xe408e408040f7430 */ /* 0x000fe20000000000 */
[----:B------:R-:W-:Y:S02]  /*5cf0*/  LOP3.LUT R6, R6, 0xf000f, RZ, 0xc0, !PT ;  /* 0x000f000f06067812 */ /* 0x000fe400078ec0ff */
[----:B------:R-:W-:-:S02]  /*5d00*/  LOP3.LUT R13, R7, 0xf000f0, RZ, 0xc0, !PT ;  /* 0x00f000f0070d7812 */ /* 0x000fc400078ec0ff */
[----:B------:R-:W-:Y:S01]  /*5d10*/  SHF.R.U32.HI R44, RZ, 0x8, R7 ;  /* 0x00000008ff2c7819 */ /* 0x000fe20000011607 */
[--C-:B------:R-:W-:Y:S01]  /*5d20*/  HADD2.F32 R4, -RZ, R15.reuse.H0_H0 ;  /* 0x2000000fff047230 */ /* 0x100fe20000004100 */
[----:B------:R-:W-:Y:S01]  /*5d30*/  LOP3.LUT R7, R7, 0xf000f, RZ, 0xc0, !PT ;  /* 0x000f000f07077812 */ /* 0x000fe200078ec0ff */
[----:B------:R-:W-:Y:S01]  /*5d40*/  HADD2.F32 R18, -RZ, R15.H1_H1 ;  /* 0x3000000fff127230 */ /* 0x000fe20000004100 */
[----:B------:R-:W-:Y:S02]  /*5d50*/  LOP3.LUT R30, R5, 0xf000f0, RZ, 0xc0, !PT ;  /* 0x00f000f0051e7812 */ /* 0x000fe400078ec0ff */
[----:B------:R-:W-:Y:S01]  /*5d60*/  SHF.R.U32.HI R42, RZ, 0x8, R5 ;  /* 0x00000008ff2a7819 */ /* 0x000fe20000011605 */
[----:B------:R-:W-:Y:S01]  /*5d70*/  HADD2.F32 R5, -RZ, R2.H0_H0 ;  /* 0x20000002ff057230 */ /* 0x000fe20000004100 */
        /* <DEDUP_REMOVED lines=8> */
[----:B------:R-:W0:Y:S01]  /*5e00*/  LDS.64 R6, [UR4+-0x8] ;  /* 0xfffff804ff067984 */ /* 0x000e220008000a00 */
[----:B------:R-:W-:Y:S02]  /*5e10*/  HADD2.F32 R3, -RZ, R14.H0_H0 ;  /* 0x2000000eff037230 */ /* 0x000fe40000004100 */
[----:B------:R-:W-:Y:S02]  /*5e20*/  HFMA2 R32, R19, R8.H0_H0, -72, -72 ;  /* 0xd480d48013207431 */ /* 0x000fe40000040008 */
[----:B------:R-:W-:-:S02]  /*5e30*/  HADD2.F32 R2, -RZ, R15.H0_H0 ;  /* 0x2000000fff027230 */ /* 0x000fc40000004100 */
[----:B------:R-:W-:Y:S01]  /*5e40*/  FFMA.FTZ R19, R4, R5, RZ ;  /* 0x0000000504137223 */ /* 0x000fe200000100ff */
[--C-:B------:R-:W-:Y:S02]  /*5e50*/  HADD2.F32 R0, -RZ, R31.reuse.H0_H0 ;  /* 0x2000001fff007230 */ /* 0x100fe40000004100 */
[----:B------:R-:W-:Y:S01]  /*5e60*/  FFMA.FTZ R35, R5, R3, RZ ;  /* 0x0000000305237223 */ /* 0x000fe200000100ff */
[----:B------:R-:W-:Y:S01]  /*5e70*/  HADD2.F32 R17, -RZ, R14.H1_H1 ;  /* 0x3000000eff117230 */ /* 0x000fe20000004100 */
[----:B------:R-:W-:Y:S01]  /*5e80*/  LOP3.LUT R13, R13, 0x64006400, RZ, 0xfc, !PT ;  /* 0x640064000d0d7812 */ /* 0x000fe200078efcff */
[----:B------:R-:W-:Y:S01]  /*5e90*/  HADD2.F32 R14, -RZ, R31.H1_H1 ;  /* 0x3000001fff0e7230 */ /* 0x000fe20000004100 */
[----:B------:R-:W-:Y:S01]  /*5ea0*/  LOP3.LUT R31, R30, 0x64006400, RZ, 0xfc, !PT ;  /* 0x640064001e1f7812 */ /* 0x000fe200078efcff */
[C---:B------:R-:W-:Y:S01]  /*5eb0*/  FFMA.FTZ R30, R5.reuse, R2, RZ ;  /* 0x00000002051e7223 */ /* 0x040fe200000100ff */
[----:B------:R-:W-:Y:S01]  /*5ec0*/  FFMA.FTZ R5, R5, R0, RZ ;  /* 0x0000000005057223 */ /* 0x000fe200000100ff */
[----:B------:R-:W-:-:S02]  /*5ed0*/  HADD2.F32 R15, -RZ, R15.H1_H1 ;  /* 0x3000000fff0f7230 */ /* 0x000fc40000004100 */
[C---:B------:R-:W-:Y:S01]  /*5ee0*/  FFMA.FTZ R37, R34.reuse, R17, R35 ;  /* 0x0000001122257223 */ /* 0x040fe20000010023 */
[-C--:B------:R-:W-:Y:S02]  /*5ef0*/  HFMA2 R31, R31, R8.reuse.H0_H0, -72, -72 ;  /* 0xd480d4801f1f7431 */ /* 0x080fe40000040008 */
[----:B------:R-:W-:Y:S01]  /*5f00*/  FFMA.FTZ R46, R34, R14, R5 ;  /* 0x0000000e222e7223 */ /* 0x000fe20000010005 */
[-C--:B------:R-:W-:Y:S02]  /*5f10*/  HFMA2 R5, R33, R8.reuse.H0_H0, -72, -72 ;  /* 0xd480d48021057431 */ /* 0x080fe40000040008 */
[----:B------:R-:W-:Y:S01]  /*5f20*/  FFMA.FTZ R38, R18, R34, R19 ;  /* 0x0000002212267223 */ /* 0x000fe20000010013 */
[----:B------:R-:W-:Y:S02]  /*5f30*/  HFMA2 R13, R13, R8.H0_H0, -72, -72 ;  /* 0xd480d4800d0d7431 */ /* 0x000fe40000040008 */
[----:B------:R-:W-:Y:S01]  /*5f40*/  FFMA.FTZ R40, R34, R15, R30 ;  /* 0x0000000f22287223 */ /* 0x000fe2000001001e */
        /* <DEDUP_REMOVED lines=25> */
[----:B------:R-:W-:-:S02]  /*60e0*/  LOP3.LUT R38, R38, 0x64006400, RZ, 0xfc, !PT ;  /* 0x6400640026267812 */ /* 0x000fc400078efcff */
[----:B------:R-:W-:Y:S01]  /*60f0*/  LOP3.LUT R36, R13, 0x64006400, RZ, 0xfc, !PT ;  /* 0x640064000d247812 */ /* 0x000fe200078efcff */
[----:B------:R-:W-:Y:S01]  /*6100*/  HADD2.F32 R13, -RZ, R6.H1_H1 ;  /* 0x30000006ff0d7230 */ /* 0x000fe20000004100 */
        /* <DEDUP_REMOVED lines=9> */
[C---:B------:R-:W-:Y:S01]  /*61a0*/  FFMA.FTZ R49, R40.reuse, R36, R49 ;  /* 0x0000002428317223 */ /* 0x040fe20000010031 */
[--C-:B------:R-:W-:Y:S02]  /*61b0*/  HADD2.F32 R38, -RZ, R53.reuse.H0_H0 ;  /* 0x20000035ff267230 */ /* 0x100fe40000004100 */
        /* <DEDUP_REMOVED lines=19> */
[----:B------:R-:W-:Y:S01]  /*62f0*/  FFMA.FTZ R48, R41, R13, R48 ;  /* 0x0000000d29307223 */ /* 0x000fe20000010030 */
[C---:B------:R-:W-:Y:S01]  /*6300*/  FFMA.FTZ R50, R13.reuse, R42, R47 ;  /* 0x0000002a0d327223 */ /* 0x040fe2000001002f */
[----:B------:R-:W-:Y:S02]  /*6310*/  HADD2.F32 R44, -RZ, R51.H0_H0 ;  /* 0x20000033ff2c7230 */ /* 0x000fe40000004100 */
[----:B------:R-:W-:Y:S01]  /*6320*/  FFMA.FTZ R49, R13, R46, R49 ;  /* 0x0000002e0d317223 */ /* 0x000fe20000010031 */
[----:B------:R-:W-:-:S02]  /*6330*/  HADD2.F32 R8, -RZ, R53.H0_H0 ;  /* 0x20000035ff087230 */ /* 0x000fc40000004100 */
[----:B------:R-:W-:Y:S01]  /*6340*/  FFMA.FTZ R55, R45, R6, R48 ;  /* 0x000000062d377223 */ /* 0x000fe20000010030 */
[C---:B------:R-:W-:Y:S01]  /*6350*/  FFMA.FTZ R13, R6.reuse, R43, R50 ;  /* 0x0000002b060d7223 */ /* 0x040fe20000010032 */
[----:B------:R-:W-:Y:S02]  /*6360*/  HADD2.F32 R7, -RZ, R7.H1_H1 ;  /* 0x30000007ff077230 */ /* 0x000fe40000004100 */
[C---:B------:R-:W-:Y:S01]  /*6370*/  FFMA.FTZ R56, R6.reuse, R44, R57 ;  /* 0x0000002c06387223 */ /* 0x040fe20000010039 */
[----:B------:R-:W-:Y:S02]  /*6380*/  HADD2.F32 R48, -RZ, R12.H1_H1 ;  /* 0x3000000cff307230 */ /* 0x000fe40000004100 */
[----:B------:R-:W-:Y:S01]  /*6390*/  FFMA.FTZ R57, R6, R8, R49 ;  /* 0x0000000806397223 */ /* 0x000fe20000010031 */
[----:B------:R-:W-:Y:S02]  /*63a0*/  HADD2.F32 R50, -RZ, R51.H1_H1 ;  /* 0x30000033ff327230 */ /* 0x000fe40000004100 */
        /* <DEDUP_REMOVED lines=77> */
.L_x_3458:
[----:B------:R-:W-:Y:S01]  /*6880*/  IADD3 R16, PT, PT, R16, 0x20, RZ ;  /* 0x0000002010107810 */ /* 0x000fe20007ffe0ff */
[----:B------:R-:W-:Y:S01]  /*6890*/  UIADD3 UR4, UPT, UPT, UR4, 0x40, URZ ;  /* 0x0000004004047890 */ /* 0x000fe2000fffe0ff */
[----:B------:R-:W-:Y:S02]  /*68a0*/  IMAD.WIDE R30, R29, 0x4, R10 ;  /* 0x000000041d1e7825 */ /* 0x000fe400078e020a */
[----:B------:R-:W-:-:S13]  /*68b0*/  ISETP.GE.AND P0, PT, R16, R9, PT ;  /* 0x000000091000720c */ /* 0x000fda0003f06270 */
[----:B------:R-:W-:Y:S05]  /*68c0*/  @!P0 BRA `(.L_x_3459) ;  /* 0xffffffcc00548947 */ /* 0x000fea000383ffff */
.L_x_3454:
[----:B------:R-:W-:-:S13]  /*68d0*/  ISETP.GT.AND P0, PT, R20, RZ, PT ;  /* 0x000000ff1400720c */ /* 0x000fda0003f04270 */
[----:B------:R-:W-:Y:S05]  /*68e0*/  @!P0 EXIT ;  /* 0x000000000000894d */ /* 0x000fea0003800000 */
[----:B------:R-:W0:Y:S01]  /*68f0*/  S2R R0, SR_CTAID.X ;  /* 0x0000000000007919 */ /* 0x000e220000002500 */
[----:B------:R-:W1:Y:S01]  /*6900*/  S2UR UR4, SR_CTAID.Y ;  /* 0x00000000000479c3 */ /* 0x000e620000002600 */
[----:B------:R-:W0:Y:S07]  /*6910*/  S2R R7, SR_TID.X ;  /* 0x0000000000077919 */ /* 0x000e2e0000002100 */
[----:B------:R-:W2:Y:S01]  /*6920*/  LDC.64 R4, c[0x0][0x3a0] ;  /* 0x0000e800ff047b82 */ /* 0x000ea20000000a00 */
[----:B-1----:R-:W-:Y:S01]  /*6930*/  IMAD R3, R29, UR4, RZ ;  /* 0x000000041d037c24 */ /* 0x002fe2000f8e02ff */
[----:B0-----:R-:W-:-:S04]  /*6940*/  LEA R0, R0, R7, 0x5 ;  /* 0x0000000700007211 */ /* 0x001fc800078e28ff */
[----:B------:R-:W-:-:S04]  /*6950*/  LEA R0, R0, R3, 0x1 ;  /* 0x0000000300007211 */ /* 0x000fc800078e08ff */
        /* <DEDUP_REMOVED lines=9> */
.L_x_3463:
[----:B------:R-:W0:Y:S02]  /*69f0*/  LDS R2, [R0] ;  /* 0x0000000000027984 */ /* 0x000e240000000800 */
[----:B0-----:R-:W-:-:S05]  /*6a00*/  HFMA2 R3, R2, 1, 1, R28 ;  /* 0x3c003c0002037831 */ /* 0x001fca000000001c */
[----:B------:R-:W0:Y:S02]  /*6a10*/  ATOMS.CAST.SPIN P0, [R0], R2, R3 ;  /* 0x000000020000758d */ /* 0x000e240001800003 */
[----:B0-----:R-:W-:Y:S05]  /*6a20*/  @!P0 BRA `(.L_x_3463) ;  /* 0xfffffffc00f08947 */ /* 0x001fea000383ffff */
[----:B------:R-:W-:Y:S05]  /*6a30*/  BRA `(.L_x_3461) ;  /* 0x00000000000c7947 */ /* 0x000fea0003800000 */
.L_x_3462:
[----:B------:R-:W2:Y:S02]  /*6a40*/  LD.E R0, desc[UR8][R4.64] ;  /* 0x0000000804007980 */ /* 0x000ea4000c101900 */
[----:B--2---:R-:W-:-:S05]  /*6a50*/  IADD3 R3, PT, PT, R28, R0, RZ ;  /* 0x000000001c037210 */ /* 0x004fca0007ffe0ff */
[----:B------:R0:W-:Y:S02]  /*6a60*/  ST.E desc[UR8][R4.64], R3 ;  /* 0x0000000304007985 */ /* 0x0001e4000c101908 */
.L_x_3461:
[----:B------:R-:W-:Y:S05]  /*6a70*/  BSYNC.RECONVERGENT B0 ;  /* 0x0000000000007941 */ /* 0x000fea0003800200 */
.L_x_3460:
[----:B------:R1:W-:Y:S01]  /*6a80*/  ATOM.E.ADD.F16x2.RN.STRONG.GPU P0, RZ, desc[UR8][R4.64+0x4], R27 ;  /* 0x8000041b04ff79a2 */ /* 0x0003e2000c10e108 */
[----:B------:R-:W-:Y:S04]  /*6a90*/  BSSY.RECONVERGENT B0, `(.L_x_3464) ;  /* 0x000000e000007945 */ /* 0x000fe80003800200 */
[----:B-1----:R-:W-:Y:S05]  /*6aa0*/  @P0 BRA `(.L_x_3465) ;  /* 0x0000000000300947 */ /* 0x002fea0003800000 */
[----:B------:R-:W1:Y:S02]  /*6ab0*/  QSPC.E.S P0, RZ, [R4+0x4] ;  /* 0x0000040004ff73aa */ /* 0x000e640000000500 */
[----:B-1----:R-:W-:Y:S05]  /*6ac0*/  @!P0 BRA `(.L_x_3466) ;  /* 0x00000000001c8947 */ /* 0x002fea0003800000 */
[----:B------:R-:W-:-:S04]  /*6ad0*/  MOV R2, R4 ;  /* 0x0000000400027202 */ /* 0x000fc80000000f00 */
[----:B------:R-:W-:-:S07]  /*6ae0*/  MOV R0, R2 ;  /* 0x0000000200007202 */ /* 0x000fce0000000f00 */
.L_x_3467:
[----:B------:R-:W0:Y:S02]  /*6af0*/  LDS R2, [R0+0x4] ;  /* 0x0000040000027984 */ /* 0x000e240000000800 */
[----:B0-----:R-:W-:-:S05]  /*6b00*/  HADD2 R3, R2, R27 ;  /* 0x0000001b02037230 */ /* 0x001fca0000000000 */
[----:B------:R-:W0:Y:S02]  /*6b10*/  ATOMS.CAST.SPIN P0, [R0+0x4], R2, R3 ;  /* 0x000004020000758d */ /* 0x000e240001800003 */
[----:B0-----:R-:W-:Y:S05]  /*6b20*/  @!P0 BRA `(.L_x_3467) ;  /* 0xfffffffc00f08947 */ /* 0x001fea000383ffff */
[----:B------:R-:W-:Y:S05]  /*6b30*/  BRA `(.L_x_3465) ;  /* 0x00000000000c7947 */ /* 0x000fea0003800000 */
.L_x_3466:
[----:B------:R-:W0:Y:S02]  /*6b40*/  LD.E R0, desc[UR8][R4.64+0x4] ;  /* 0x0000040804007980 */ /* 0x000e24000c101900 */
[----:B0-----:R-:W-:-:S05]  /*6b50*/  IADD3 R3, PT, PT, R27, R0, RZ ;  /* 0x000000001b037210 */ /* 0x001fca0007ffe0ff */
[----:B------:R1:W-:Y:S02]  /*6b60*/  ST.E desc[UR8][R4.64+0x4], R3 ;  /* 0x0000040304007985 */ /* 0x0003e4000c101908 */
.L_x_3465:
[----:B------:R-:W-:Y:S05]  /*6b70*/  BSYNC.RECONVERGENT B0 ;  /* 0x0000000000007941 */ /* 0x000fea0003800200 */
.L_x_3464:
        /* <DEDUP_REMOVED lines=10> */
.L_x_3471:
[----:B------:R-:W0:Y:S02]  /*6c20*/  LDS R2, [R0] ;  /* 0x0000000000027984 */ /* 0x000e240000000800 */
[----:B0-----:R-:W-:-:S05]  /*6c30*/  HFMA2 R3, R2, 1, 1, R26 ;  /* 0x3c003c0002037831 */ /* 0x001fca000000001a */
[----:B------:R-:W0:Y:S02]  /*6c40*/  ATOMS.CAST.SPIN P0, [R0], R2, R3 ;  /* 0x000000020000758d */ /* 0x000e240001800003 */
[----:B0-----:R-:W-:Y:S05]  /*6c50*/  @!P0 BRA `(.L_x_3471) ;  /* 0xfffffffc00f08947 */ /* 0x001fea000383ffff */
[----:B------:R-:W-:Y:S05]  /*6c60*/  BRA `(.L_x_3469) ;  /* 0x00000000000c7947 */ /* 0x000fea0003800000 */
.L_x_3470:
[----:B------:R-:W2:Y:S02]  /*6c70*/  LD.E R0, desc[UR8][R4.64] ;  /* 0x0000000804007980 */ /* 0x000ea4000c101900 */
[----:B--2---:R-:W-:-:S05]  /*6c80*/  IADD3 R3, PT, PT, R26, R0, RZ ;  /* 0x000000001a037210 */ /* 0x004fca0007ffe0ff */
[----:B------:R0:W-:Y:S02]  /*6c90*/  ST.E desc[UR8][R4.64], R3 ;  /* 0x0000000304007985 */ /* 0x0001e4000c101908 */
.L_x_3469:
[----:B------:R-:W-:Y:S05]  /*6ca0*/  BSYNC.RECONVERGENT B0 ;  /* 0x0000000000007941 */ /* 0x000fea0003800200 */
.L_x_3468:
[----:B------:R1:W-:Y:S02]  /*6cb0*/  ATOM.E.ADD.F16x2.RN.STRONG.GPU P0, RZ, desc[UR8][R4.64+0x4], R25 ;  /* 0x8000041904ff79a2 */ /* 0x0003e4000c10e108 */
[----:B-1----:R-:W-:Y:S05]  /*6cc0*/  @P0 EXIT ;  /* 0x000000000000094d */ /* 0x002fea0003800000 */
[----:B------:R-:W1:Y:S02]  /*6cd0*/  QSPC.E.S P0, RZ, [R4+0x4] ;  /* 0x0000040004ff73aa */ /* 0x000e640000000500 */
[----:B-1----:R-:W-:Y:S05]  /*6ce0*/  @!P0 BRA `(.L_x_3472) ;  /* 0x00000000001c8947 */ /* 0x002fea0003800000 */
[----:B------:R-:W-:-:S04]  /*6cf0*/  MOV R2, R4 ;  /* 0x0000000400027202 */ /* 0x000fc80000000f00 */
[----:B------:R-:W-:-:S07]  /*6d00*/  MOV R0, R2 ;  /* 0x0000000200007202 */ /* 0x000fce0000000f00 */
.L_x_3473:
[----:B------:R-:W0:Y:S02]  /*6d10*/  LDS R2, [R0+0x4] ;  /* 0x0000040000027984 */ /* 0x000e240000000800 */
[----:B0-----:R-:W-:-:S05]  /*6d20*/  HADD2 R3, R2, R25 ;  /* 0x0000001902037230 */ /* 0x001fca0000000000 */
[----:B------:R-:W0:Y:S02]  /*6d30*/  ATOMS.CAST.SPIN P0, [R0+0x4], R2, R3 ;  /* 0x000004020000758d */ /* 0x000e240001800003 */
[----:B0-----:R-:W-:Y:S05]  /*6d40*/  @!P0 BRA `(.L_x_3473) ;  /* 0xfffffffc00f08947 */ /* 0x001fea000383ffff */
[----:B------:R-:W-:Y:S05]  /*6d50*/  EXIT ;  /* 0x000000000000794d */ /* 0x000fea0003800000 */
.L_x_3472:
[----:B------:R-:W0:Y:S02]  /*6d60*/  LD.E R0, desc[UR8][R4.64+0x4] ;  /* 0x0000040804007980 */ /* 0x000e24000c101900 */
[----:B0-----:R-:W-:-:S05]  /*6d70*/  IADD3 R3, PT, PT, R25, R0, RZ ;  /* 0x0000000019037210 */ /* 0x001fca0007ffe0ff */
[----:B------:R-:W-:Y:S01]  /*6d80*/  ST.E desc[UR8][R4.64+0x4], R3 ;  /* 0x0000040304007985 */ /* 0x000fe2000c101908 */
[----:B------:R-:W-:Y:S05]  /*6d90*/  EXIT ;  /* 0x000000000000794d */ /* 0x000fea0003800000 */
.L_x_3474:
        /* <DEDUP_REMOVED lines=14> */
.L_x_4527:


//--------------------- .text._Z23gemm_half_q_half_kernelILi2ELi10ELb0ELb0ELi32EEvPK6__halfPKjS4_S2_PS0_iiiiPKtS7_iiiiiibS2_i --------------------------
	.section	.text._Z23gemm_half_q_half_kernelILi2ELi10ELb0ELb0ELi32EEvPK6__halfPKjS4_S2_PS0_iiiiPKtS7_iiiiiibS2_i,"ax",@progbits
	.align	128
        .global         _Z23gemm_half_q_half_kernelILi2ELi10ELb0ELb0ELi32EEvPK6__halfPKjS4_S2_PS0_iiiiPKtS7_iiiiiibS2_i
        .type           _Z23gemm_half_q_half_kernelILi2ELi10ELb0ELb0ELi32EEvPK6__halfPKjS4_S2_PS0_iiiiPKtS7_iiiiiibS2_i,@function
        .size           _Z23gemm_half_q_half_kernelILi2ELi10ELb0ELb0ELi32EEvPK6__halfPKjS4_S2_PS0_iiiiPKtS7_iiiiiibS2_i,(.L_x_4528 - _Z23gemm_half_q_half_kernelILi2ELi10ELb0ELb0ELi32EEvPK6__halfPKjS4_S2_PS0_iiiiPKtS7_iiiiiibS2_i)
        .other          _Z23gemm_half_q_half_kernelILi2ELi10ELb0ELb0ELi32EEvPK6__halfPKjS4_S2_PS0_iiiiPKtS7_iiiiiibS2_i,@"STO_CUDA_ENTRY STV_DEFAULT"
_Z23gemm_half_q_half_kernelILi2ELi10ELb0ELb0ELi32EEvPK6__halfPKjS4_S2_PS0_iiiiPKtS7_iiiiiibS2_i:
.text._Z23gemm_half_q_half_kernelILi2ELi10ELb0ELb0ELi32EEvPK6__halfPKjS4_S2_PS0_iiiiPKtS7_iiiiiibS2_i:
        /* <DEDUP_REMOVED lines=50> */
.L_x_3480:
        /* <DEDUP_REMOVED lines=9> */
[C---:B------:R-:W-:Y:S02]  /*03b0*/  IADD3 R15, P4, PT, R2.reuse, R4, RZ ;  /* 0x00000004020f7210 */ /* 0x040fe40007f9e0ff */
        /* <DEDUP_REMOVED lines=22> */
.L_x_3479:
        /* <DEDUP_REMOVED lines=20> */
.L_x_3481:
[----:B------:R-:W-:-:S13]  /*0660*/  ISETP.EQ.AND P2, PT, R6, RZ, PT ;  /* 0x000000ff0600720c */ /* 0x000fda0003f42270 */
[----:B------:R-:W-:Y:S05]  /*0670*/  @!P0 BRA P2, `(.L_x_3476) ;  /* 0x00000004007c8947 */ /* 0x000fea0001000000 */
.L_x_3478:
        /* <DEDUP_REMOVED lines=12> */
.L_x_3477:
        /* <DEDUP_REMOVED lines=17> */
.L_x_3484:
        /* <DEDUP_REMOVED lines=32> */
.L_x_3483:
        /* <DEDUP_REMOVED lines=21> */
.L_x_3485:
[----:B------:R-:W-:-:S13]  /*0ba0*/  ISETP.NE.OR P0, PT, R6, RZ, P0 ;  /* 0x000000ff0600720c */ /* 0x000fda0000705670 */
[----:B------:R-:W-:Y:S05]  /*0bb0*/  @!P0 BRA `(.L_x_3476) ;  /* 0x00000000002c8947 */ /* 0x000fea0003800000 */
.L_x_3482:
        /* <DEDUP_REMOVED lines=11> */
.L_x_3476:
[----:B------:R-:W-:Y:S05]  /*0c70*/  BSYNC.RECONVERGENT B0 ;  /* 0x0000000000007941 */ /* 0x000fea0003800200 */
.L_x_3475:
        /* <DEDUP_REMOVED lines=15> */
[----:B0-----:R-:W-:-:S07]  /*0d70*/  LEA R11, R7, R0, 0x2 ;  /* 0x00000000070b7211 */ /* 0x001fce00078e10ff */
[----:B------:R-:W-:Y:S05]  /*0d80*/  @P0 BRA `(.L_x_3487) ;  /* 0x00000000008c0947 */ /* 0x000fea0003800000 */
[----:B------:R-:W-:Y:S02]  /*0d90*/  IADD3 R0, PT, PT, RZ, -R2, RZ ;  /* 0x80000002ff007210 */ /* 0x000fe40007ffe0ff */
[----:B------:R-:W-:Y:S02]  /*0da0*/  PLOP3.LUT P0, PT, PT, PT, PT, 0x80, 0x8 ;  /* 0x000000000008781c */ /* 0x000fe40003f0f070 */
[----:B------:R-:W-:-:S13]  /*0db0*/  ISETP.GT.AND P2, PT, R0, 0x3, PT ;  /* 0x000000030000780c */ /* 0x000fda0003f44270 */
[----:B------:R-:W-:Y:S05]  /*0dc0*/  @!P2 BRA `(.L_x_3488) ;  /* 0x000000000044a947 */ /* 0x000fea0003800000 */
[----:B------:R-:W0:Y:S01]  /*0dd0*/  LDC.64 R22, c[0x0][0x3a0] ;  /* 0x0000e800ff167b82 */ /* 0x000e220000000a00 */
[----:B------:R-:W-:-:S13]  /*0de0*/  PLOP3.LUT P0, PT, PT, PT, PT, 0x8, 0x80 ;  /* 0x000000000080781c */ /* 0x000fda0003f0e170 */
.L_x_3489:
        /* <DEDUP_REMOVED lines=15> */
.L_x_3488:
        /* <DEDUP_REMOVED lines=12> */
.L_x_3490:
[----:B------:R-:W-:-:S13]  /*0fa0*/  ISETP.NE.OR P0, PT, R2, RZ, P0 ;  /* 0x000000ff0200720c */ /* 0x000fda0000705670 */
[----:B------:R-:W-:Y:S05]  /*0fb0*/  @!P0 BRA `(.L_x_3486) ;  /* 0x00000000001c8947 */ /* 0x000fea0003800000 */
.L_x_3487:
[----:B01----:R-:W0:Y:S02]  /*0fc0*/  LDC.64 R12, c[0x0][0x3a0] ;  /* 0x0000e800ff0c7b82 */ /* 0x003e240000000a00 */
.L_x_3491:
[C---:B0-----:R-:W-:Y:S01]  /*0fd0*/  IMAD.WIDE R14, R11.reuse, 0x2, R12 ;  /* 0x000000020b0e7825 */ /* 0x041fe200078e020c */
[----:B------:R-:W-:Y:S02]  /*0fe0*/  IADD3 R2, PT, PT, R2, 0x1, RZ ;  /* 0x0000000102027810 */ /* 0x000fe40007ffe0ff */
[----:B------:R-:W-:Y:S02]  /*0ff0*/  IADD3 R11, PT, PT, R11, R10, RZ ;  /* 0x0000000a0b0b7210 */ /* 0x000fe40007ffe0ff */
[----:B------:R2:W-:Y:S01]  /*1000*/  STG.E.64 desc[UR8][R14.64], RZ ;  /* 0x000000ff0e007986 */ /* 0x0005e2000c101b08 */
[----:B------:R-:W-:-:S13]  /*1010*/  ISETP.NE.AND P0, PT, R2, RZ, PT ;  /* 0x000000ff0200720c */ /* 0x000fda0003f05270 */
[----:B--2---:R-:W-:Y:S05]  /*1020*/  @P0 BRA `(.L_x_3491) ;  /* 0xfffffffc00e80947 */ /* 0x004fea000383ffff */
.L_x_3486:
        /* <DEDUP_REMOVED lines=9> */
[----:B-1----:R-:W1:Y:S01]  /*10c0*/  LDC.64 R16, c[0x0][0x3b8] ;  /* 0x0000ee00ff107b82 */ /* 0x002e620000000a00 */
[----:B0-----:R-:W-:-:S05]  /*10d0*/  SHF.L.U32 R13, R19, 0x6, RZ ;  /* 0x00000006130d7819 */ /* 0x001fca00000006ff */
[----:B-1----:R-:W-:-:S05]  /*10e0*/  IMAD.WIDE.U32 R12, R13, 0x2, R16 ;  /* 0x000000020d0c7825 */ /* 0x002fca00078e0010 */
        /* <DEDUP_REMOVED lines=8> */
.L_x_3493:
        /* <DEDUP_REMOVED lines=12> */
[----:B0-----:R-:W-:-:S05]  /*1230*/  IMAD.WIDE.U32 R12, R11, 0x2, R12 ;  /* 0x000000020b0c7825 */ /* 0x001fca00078e000c */
[----:B------:R0:W4:Y:S01]  /*1240*/  LDG.E.U16.CONSTANT R23, desc[UR8][R12.64] ;  /* 0x000000080c177981 */ /* 0x000122000c1e9500 */
[----:B------:R-:W-:Y:S01]  /*1250*/  UIADD3 UR4, UPT, UPT, UR4, 0x1, URZ ;  /* 0x0000000104047890 */ /* 0x000fe2000fffe0ff */
[----:B--2---:R-:W-:-:S04]  /*1260*/  SHF.R.U32.HI R11, RZ, R4, R7 ;  /* 0x00000004ff0b7219 */ /* 0x004fc80000011607 */
[--C-:B------:R-:W-:Y:S02]  /*1270*/  SHF.R.U32.HI R22, RZ, 0x4, R11.reuse ;  /* 0x00000004ff167819 */ /* 0x100fe4000001160b */
[--C-:B------:R-:W-:Y:S02]  /*1280*/  SHF.R.U32.HI R6, RZ, 0x8, R11.reuse ;  /* 0x00000008ff067819 */ /* 0x100fe4000001160b */
        /* <DEDUP_REMOVED lines=8> */
[C---:B------:R-:W-:Y:S01]  /*1310*/  IMAD R7, R6.reuse, R6, R6 ;  /* 0x0000000606077224 */ /* 0x040fe200078e0206 */
        /* <DEDUP_REMOVED lines=15> */
.L_x_3492:
[C---:B------:R-:W-:Y:S01]  /*1410*/  ISETP.GT.AND P0, PT, R8.reuse, UR5, PT ;  /* 0x0000000508007c0c */ /* 0x040fe2000bf04270 */
[----:B------:R-:W-:Y:S01]  /*1420*/  HFMA2 R2, -RZ, RZ, 0, 0 ;  /* 0x00000000ff027431 */ /* 0x000fe200000001ff */
[----:B------:R-:W-:Y:S01]  /*1430*/  SHF.R.S32.HI R7, RZ, 0x1f, R0 ;  /* 0x0000001fff077819 */ /* 0x000fe20000011400 */
[----:B------:R-:W-:Y:S01]  /*1440*/  HFMA2 R6, -RZ, RZ, 0, 0 ;  /* 0x00000000ff067431 */ /* 0x000fe200000001ff */
[C---:B---3--:R-:W-:Y:S02]  /*1450*/  ISETP.GT.AND P2, PT, R8.reuse, UR6, PT ;  /* 0x0000000608007c0c */ /* 0x048fe4000bf44270 */
[----:B------:R-:W-:Y:S01]  /*1460*/  LEA.HI R7, R7, R0, RZ, 0x5 ;  /* 0x0000000007077211 */ /* 0x000fe200078f28ff */
[----:B------:R-:W-:Y:S01]  /*1470*/  HFMA2 R0, -RZ, RZ, 0, 0 ;  /* 0x00000000ff007431 */ /* 0x000fe200000001ff */
[C---:B----4-:R-:W-:Y:S02]  /*1480*/  ISETP.GT.AND P3, PT, R8.reuse, UR10, PT ;  /* 0x0000000a08007c0c */ /* 0x050fe4000bf64270 */
[----:B0-----:R-:W-:-:S02]  /*1490*/  ISETP.GT.AND P4, PT, R8, UR12, PT ;  /* 0x0000000c08007c0c */ /* 0x001fc4000bf84270 */
[----:B--2---:R-:W-:Y:S02]  /*14a0*/  ISETP.GT.AND P5, PT, R8, UR11, PT ;  /* 0x0000000b08007c0c */ /* 0x004fe4000bfa4270 */
[----:B-1----:R-:W-:Y:S02]  /*14b0*/  MOV R15, RZ ;  /* 0x000000ff000f7202 */ /* 0x002fe40000000f00 */
        /* <DEDUP_REMOVED lines=10> */
.L_x_3494:
        /* <DEDUP_REMOVED lines=8> */
.L_x_3495:
        /* <DEDUP_REMOVED lines=8> */
.L_x_3496:
        /* <DEDUP_REMOVED lines=8> */
.L_x_3497:
        /* <DEDUP_REMOVED lines=8> */
.L_x_3498:
        /* <DEDUP_REMOVED lines=17> */
[----:B-1----:R-:W-:-:S04]  /*1870*/  LEA R20, P2, R5, UR10, 0x2 ;  /* 0x0000000a05147c11 */ /* 0x002fc8000f8410ff */
[----:B------:R-:W-:Y:S02]  /*1880*/  LEA.HI.X R21, R5, UR11, R0, 0x2, P2 ;  /* 0x0000000b05157c11 */ /* 0x000fe400090f1400 */
[----:B------:R-:W-:-:S05]  /*1890*/  UMOV UR4, UR5 ;  /* 0x0000000500047c82 */ /* 0x000fca0008000000 */
[----:B------:R-:W-:Y:S05]  /*18a0*/  @!P0 BRA `(.L_x_3499) ;  /* 0x0000003000ac8947 */ /* 0x000fea0003800000 */
[----:B------:R-:W-:Y:S01]  /*18b0*/  ISETP.GT.AND P0, PT, R24, RZ, PT ;  /* 0x000000ff1800720c */ /* 0x000fe20003f04270 */
[----:B------:R-:W-:Y:S02]  /*18c0*/  HFMA2 R8, -RZ, RZ, 0, 0.0625 ;  /* 0x00002c00ff087431 */ /* 0x000fe400000001ff */
[----:B------:R-:W-:Y:S01]  /*18d0*/  IMAD.WIDE R6, R10, 0x4, R20 ;  /* 0x000000040a067825 */ /* 0x000fe200078e0214 */
[----:B------:R-:W-:-:S09]  /*18e0*/  PRMT R15, RZ, 0x7610, R15 ;  /* 0x00007610ff0f7816 */ /* 0x000fd2000000000f */
[----:B------:R-:W-:Y:S05]  /*18f0*/  @!P0 BRA `(.L_x_3500) ;  /* 0x0000000c00248947 */ /* 0x000fea0003800000 */
[----:B------:R-:W2:Y:S01]  /*1900*/  LDG.E.128.CONSTANT R20, desc[UR8][R20.64] ;  /* 0x0000000814147981 */ /* 0x000ea2000c1e9d00 */
[----:B------:R-:W-:Y:S01]  /*1910*/  HADD2.F32 R54, -RZ, R13.H0_H0 ;  /* 0x2000000dff367230 */ /* 0x000fe20000004100 */
[----:B------:R-:W-:Y:S02]  /*1920*/  ISETP.NE.AND P0, PT, R24, 0x1, PT ;  /* 0x000000011800780c */ /* 0x000fe40003f05270 */
[----:B------:R-:W0:Y:S02]  /*1930*/  LDS.64 R2, [UR5] ;  /* 0x00000005ff027984 */ /* 0x000e240008000a00 */
[--C-:B0-----:R-:W-:Y:S02]  /*1940*/  HADD2.F32 R5, -RZ, R2.reuse.H0_H0 ;  /* 0x20000002ff057230 */ /* 0x101fe40000004100 */
[----:B------:R-:W-:Y:S01]  /*1950*/  HADD2.F32 R35, -RZ, R2.H1_H1 ;  /* 0x30000002ff237230 */ /* 0x000fe20000004100 */
[----:B--2---:R-:W-:Y:S02]  /*1960*/  LOP3.LUT R0, R20, 0xf000f, RZ, 0xc0, !PT ;  /* 0x000f000f14007812 */ /* 0x004fe400078ec0ff */
        /* <DEDUP_REMOVED lines=10> */
[----:B------:R-:W-:Y:S01]  /*1a10*/  SHF.R.U32.HI R15, RZ, 0x8, R20 ;  /* 0x00000008ff0f7819 */ /* 0x000fe20000011614 */
[--C-:B------:R-:W-:Y:S01]  /*1a20*/  HADD2.F32 R20, -RZ, R3.reuse.H1_H1 ;  /* 0x30000003ff147230 */ /* 0x100fe20000004100 */
[----:B------:R-:W-:Y:S01]  /*1a30*/  LOP3.LUT R30, R21, 0xf000f0, RZ, 0xc0, !PT ;  /* 0x00f000f0151e7812 */ /* 0x000fe200078ec0ff */
[----:B------:R-:W-:Y:S01]  /*1a40*/  HADD2 R28, R2, -1032, -1032 ;  /* 0xe408e408021c7430 */ /* 0x000fe20000000000 */
[----:B------:R-:W-:Y:S01]  /*1a50*/  SHF.R.U32.HI R18, RZ, 0x8, R21 ;  /* 0x00000008ff127819 */ /* 0x000fe20000011615 */
[----:B------:R-:W-:Y:S02]  /*1a60*/  HADD2.F32 R21, -RZ, R3.H0_H0 ;  /* 0x20000003ff157230 */ /* 0x000fe40000004100 */
[----:B------:R-:W-:Y:S02]  /*1a70*/  HADD2 R3, R16, -1032, -1032 ;  /* 0xe408e40810037430 */ /* 0x000fe40000000000 */
[--C-:B------:R-:W-:Y:S01]  /*1a80*/  HADD2.F32 R0, -RZ, R26.reuse.H0_H0 ;  /* 0x2000001aff007230 */ /* 0x100fe20000004100 */
[----:B------:R-:W-:Y:S01]  /*1a90*/  LOP3.LUT R32, R22, 0xf000f0, RZ, 0xc0, !PT ;  /* 0x00f000f016207812 */ /* 0x000fe200078ec0ff */
[----:B------:R-:W-:Y:S01]  /*1aa0*/  HADD2.F32 R25, -RZ, R26.H1_H1 ;  /* 0x3000001aff197230 */ /* 0x000fe20000004100 */
[----:B------:R-:W-:Y:S01]  /*1ab0*/  LOP3.LUT R29, R4, 0x64006400, RZ, 0xfc, !PT ;  /* 0x64006400041d7812 */ /* 0x000fe200078efcff */
[--C-:B------:R-:W-:Y:S01]  /*1ac0*/  HADD2.F32 R2, -RZ, R3.reuse.H0_H0 ;  /* 0x20000003ff027230 */ /* 0x100fe20000004100 */
[----:B------:R-:W0:Y:S01]  /*1ad0*/  LDS.64 R16, [UR5+0x8] ;  /* 0x00000805ff107984 */ /* 0x000e220008000a00 */
        /* <DEDUP_REMOVED lines=44> */
[C---:B------:R-:W-:Y:S01]  /*1da0*/  LOP3.LUT R20, R15.reuse, 0xf000f, RZ, 0xc0, !PT ;  /* 0x000f000f0f147812 */ /* 0x040fe200078ec0ff */
[----:B------:R-:W-:Y:S01]  /*1db0*/  HADD2 R47, R21, -1032, -1032 ;  /* 0xe408e408152f7430 */ /* 0x000fe20000000000 */
[----:B------:R-:W-:Y:S01]  /*1dc0*/  LOP3.LUT R36, R36, 0x64006400, RZ, 0xfc, !PT ;  /* 0x6400640024247812 */ /* 0x000fe200078efcff */
[----:B------:R-:W-:Y:S01]  /*1dd0*/  HADD2 R43, R37, -1032, -1032 ;  /* 0xe408e408252b7430 */ /* 0x000fe20000000000 */
[----:B------:R-:W-:Y:S01]  /*1de0*/  LOP3.LUT R20, R20, 0x64006400, RZ, 0xfc, !PT ;  /* 0x6400640014147812 */ /* 0x000fe200078efcff */
[----:B0-----:R-:W-:Y:S01]  /*1df0*/  HADD2.F32 R41, -RZ, R16.H0_H0 ;  /* 0x20000010ff297230 */ /* 0x001fe20000004100 */
[----:B------:R-:W-:Y:S01]  /*1e00*/  LOP3.LUT R15, R15, 0xf000f0, RZ, 0xc0, !PT ;  /* 0x00f000f00f0f7812 */ /* 0x000fe200078ec0ff */
[----:B------:R-:W-:-:S02]  /*1e10*/  HADD2.F32 R38, -RZ, R47.H0_H0 ;  /* 0x2000002fff267230 */ /* 0x000fc40000004100 */
[----:B------:R-:W-:Y:S02]  /*1e20*/  HADD2 R42, R36, -1032, -1032 ;  /* 0xe408e408242a7430 */ /* 0x000fe40000000000 */
[----:B------:R-:W-:Y:S01]  /*1e30*/  HADD2.F32 R36, -RZ, R43.H0_H0 ;  /* 0x2000002bff247230 */ /* 0x000fe20000004100 */
[----:B------:R-:W-:Y:S01]  /*1e40*/  LOP3.LUT R22, R22, 0xf000f0, RZ, 0xc0, !PT ;  /* 0x00f000f016167812 */ /* 0x000fe200078ec0ff */
[----:B------:R-:W-:Y:S01]  /*1e50*/  HADD2 R46, R20, -1032, -1032 ;  /* 0xe408e408142e7430 */ /* 0x000fe20000000000 */
[----:B------:R-:W-:Y:S01]  /*1e60*/  LOP3.LUT R23, R23, 0xf000f0, RZ, 0xc0, !PT ;  /* 0x00f000f017177812 */ /* 0x000fe200078ec0ff */
[----:B------:R-:W-:Y:S01]  /*1e70*/  FFMA.FTZ R49, R41, R38, R40 ;  /* 0x0000002629317223 */ /* 0x000fe20000010028 */
[----:B------:R-:W-:Y:S01]  /*1e80*/  LOP3.LUT R18, R18, 0xf000f0, RZ, 0xc0, !PT ;  /* 0x00f000f012127812 */ /* 0x000fe200078ec0ff */
[----:B------:R-:W-:Y:S01]  /*1e90*/  HADD2.F32 R40, -RZ, R47.H1_H1 ;  /* 0x3000002fff287230 */ /* 0x000fe20000004100 */
[----:B------:R-:W-:Y:S01]  /*1ea0*/  LOP3.LUT R15, R15, 0x64006400, RZ, 0xfc, !PT ;  /* 0x640064000f0f7812 */ /* 0x000fe200078efcff */
[----:B------:R-:W-:Y:S01]  /*1eb0*/  FFMA.FTZ R48, R41, R36, R45 ;  /* 0x0000002429307223 */ /* 0x000fe2000001002d */
[----:B------:R-:W-:Y:S01]  /*1ec0*/  LOP3.LUT R47, R22, 0x64006400, RZ, 0xfc, !PT ;  /* 0x64006400162f7812 */ /* 0x000fe200078efcff */
[----:B------:R-:W-:Y:S01]  /*1ed0*/  HADD2.F32 R39, -RZ, R46.H0_H0 ;  /* 0x2000002eff277230 */ /* 0x000fe20000004100 */
        /* <DEDUP_REMOVED lines=8> */
[----:B------:R-:W-:Y:S01]  /*1f60*/  FFMA.FTZ R50, R39, R41, R50 ;  /* 0x0000002927327223 */ /* 0x000fe20000010032 */
[----:B------:R-:W-:Y:S01]  /*1f70*/  FFMA.FTZ R21, R41, R37, R44 ;  /* 0x0000002529157223 */ /* 0x000fe2000001002c */
[----:B------:R-:W-:-:S02]  /*1f80*/  HADD2.F32 R42, -RZ, R42.H1_H1 ;  /* 0x3000002aff2a7230 */ /* 0x000fc40000004100 */
[----:B------:R-:W-:Y:S02]  /*1f90*/  HFMA2 R22, R45, R8.H0_H0, -72, -72 ;  /* 0xd480d4802d167431 */ /* 0x000fe40000040008 */
[----:B------:R-:W-:Y:S02]  /*1fa0*/  HADD2.F32 R41, -RZ, R46.H1_H1 ;  /* 0x3000002eff297230 */ /* 0x000fe40000004100 */
[C---:B------:R-:W-:Y:S01]  /*1fb0*/  FFMA.FTZ R48, R16.reuse, R47, R48 ;  /* 0x0000002f10307223 */ /* 0x040fe20000010030 */
[----:B------:R-:W-:Y:S02]  /*1fc0*/  HADD2.F32 R20, -RZ, R17.H0_H0 ;  /* 0x20000011ff147230 */ /* 0x000fe40000004100 */
[----:B------:R-:W-:Y:S01]  /*1fd0*/  FFMA.FTZ R53, R16, R42, R21 ;  /* 0x0000002a10357223 */ /* 0x000fe20000010015 */
[----:B------:R-:W-:Y:S02]  /*1fe0*/  HADD2.F32 R43, -RZ, R18.H0_H0 ;  /* 0x20000012ff2b7230 */ /* 0x000fe40000004100 */
[----:B------:R-:W-:Y:S01]  /*1ff0*/  FFMA.FTZ R51, R41, R16, R50 ;  /* 0x0000001029337223 */ /* 0x000fe20000010032 */
[----:B------:R-:W-:-:S02]  /*2000*/  HADD2.F32 R44, -RZ, R15.H0_H0 ;  /* 0x2000000fff2c7230 */ /* 0x000fc40000004100 */
[----:B------:R-:W-:Y:S01]  /*2010*/  FFMA.FTZ R49, R16, R40, R49 ;  /* 0x0000002810317223 */ /* 0x000fe20000010031 */
        /* <DEDUP_REMOVED lines=87> */
.L_x_3500:
        /* <DEDUP_REMOVED lines=18> */
[----:B------:R-:W-:Y:S01]  /*26b0*/  SHF.R.U32.HI R43, RZ, 0x8, R5 ;  /* 0x00000008ff2b7819 */ /* 0x000fe20000011605 */
[----:B------:R-:W-:Y:S02]  /*26c0*/  HADD2.F32 R5, -RZ, R2.H0_H0 ;  /* 0x20000002ff057230 */ /* 0x000fe40000004100 */
        /* <DEDUP_REMOVED lines=9> */
[----:B------:R-:W0:Y:S01]  /*2760*/  LDS.64 R6, [UR5+0x18] ;  /* 0x00001805ff067984 */ /* 0x000e220008000a00 */
[--C-:B------:R-:W-:Y:S01]  /*2770*/  HADD2.F32 R4, -RZ, R2.reuse.H0_H0 ;  /* 0x20000002ff047230 */ /* 0x100fe20000004100 */
[----:B------:R-:W-:Y:S01]  /*2780*/  LOP3.LUT R29, R25, 0x64006400, RZ, 0xfc, !PT ;  /* 0x64006400191d7812 */ /* 0x000fe200078efcff */
[----:B------:R-:W-:Y:S01]  /*2790*/  HADD2.F32 R28, -RZ, R2.H1_H1 ;  /* 0x30000002ff1c7230 */ /* 0x000fe20000004100 */
[----:B------:R-:W-:Y:S01]  /*27a0*/  LOP3.LUT R33, R32, 0x64006400, RZ, 0xfc, !PT ;  /* 0x6400640020217812 */ /* 0x000fe200078efcff */
[----:B------:R-:W-:Y:S01]  /*27b0*/  HADD2.F32 R3, -RZ, R27.H0_H0 ;  /* 0x2000001bff037230 */ /* 0x000fe20000004100 */
[----:B------:R-:W-:Y:S01]  /*27c0*/  LOP3.LUT R23, R23, 0x64006400, RZ, 0xfc, !PT ;  /* 0x6400640017177812 */ /* 0x000fe200078efcff */
[----:B------:R-:W-:-:S02]  /*27d0*/  HADD2.F32 R2, -RZ, R26.H0_H0 ;  /* 0x2000001aff027230 */ /* 0x000fc40000004100 */
[----:B------:R-:W-:Y:S02]  /*27e0*/  HFMA2 R32, R29, R8.H0_H0, -72, -72 ;  /* 0xd480d4801d207431 */ /* 0x000fe40000040008 */
[--C-:B------:R-:W-:Y:S02]  /*27f0*/  HADD2.F32 R0, -RZ, R31.reuse.H0_H0 ;  /* 0x2000001fff007230 */ /* 0x100fe40000004100 */
[----:B------:R-:W-:Y:S01]  /*2800*/  FFMA.FTZ R29, R4, R5, RZ ;  /* 0x00000005041d7223 */ /* 0x000fe200000100ff */
[----:B------:R-:W-:Y:S01]  /*2810*/  HADD2.F32 R25, -RZ, R31.H1_H1 ;  /* 0x3000001fff197230 */ /* 0x000fe20000004100 */
[----:B------:R-:W-:Y:S01]  /*2820*/  LOP3.LUT R31, R30, 0x64006400, RZ, 0xfc, !PT ;  /* 0x640064001e1f7812 */ /* 0x000fe200078efcff */
[----:B------:R-:W-:Y:S02]  /*2830*/  HADD2.F32 R27, -RZ, R27.H1_H1 ;  /* 0x3000001bff1b7230 */ /* 0x000fe40000004100 */
[----:B------:R-:W-:Y:S01]  /*2840*/  FFMA.FTZ R35, R5, R3, RZ ;  /* 0x0000000305237223 */ /* 0x000fe200000100ff */
[----:B------:R-:W-:-:S02]  /*2850*/  HADD2.F32 R26, -RZ, R26.H1_H1 ;  /* 0x3000001aff1a7230 */ /* 0x000fc40000004100 */
[C---:B------:R-:W-:Y:S01]  /*2860*/  FFMA.FTZ R39, R5.reuse, R2, RZ ;  /* 0x0000000205277223 */ /* 0x040fe200000100ff */
[----:B------:R-:W-:Y:S01]  /*2870*/  FFMA.FTZ R30, R5, R0, RZ ;  /* 0x00000000051e7223 */ /* 0x000fe200000100ff */
[-C--:B------:R-:W-:Y:S02]  /*2880*/  HFMA2 R31, R31, R8.reuse.H0_H0, -72, -72 ;  /* 0xd480d4801f1f7431 */ /* 0x080fe40000040008 */
[----:B------:R-:W-:Y:S01]  /*2890*/  FFMA.FTZ R36, R28, R34, R29 ;  /* 0x000000221c247223 */ /* 0x000fe2000001001d */
[-C--:B------:R-:W-:Y:S02]  /*28a0*/  HFMA2 R5, R33, R8.reuse.H0_H0, -72, -72 ;  /* 0xd480d48021057431 */ /* 0x080fe40000040008 */
[C---:B------:R-:W-:Y:S01]  /*28b0*/  FFMA.FTZ R37, R34.reuse, R27, R35 ;  /* 0x0000001b22257223 */ /* 0x040fe20000010023 */
        /* <DEDUP_REMOVED lines=150> */
.L_x_3501:
[----:B------:R-:W-:Y:S01]  /*3220*/  IMAD.WIDE R22, R10, 0x4, R20 ;  /* 0x000000040a167825 */ /* 0x000fe200078e0214 */
[----:B------:R-:W-:Y:S06]  /*3230*/  @!P1 BRA `(.L_x_3502) ;  /* 0x0000000c001c9947 */ /* 0x000fec0003800000 */
[----:B------:R0:W2:Y:S01]  /*3240*/  LDG.E.128.CONSTANT R4, desc[UR8][R20.64] ;  /* 0x0000000814047981 */ /* 0x0000a2000c1e9d00 */
[----:B------:R-:W-:-:S03]  /*3250*/  ISETP.NE.AND P0, PT, R24, 0x1, PT ;  /* 0x000000011800780c */ /* 0x000fc60003f05270 */
[----:B------:R-:W1:Y:S02]  /*3260*/  LDS.64 R2, [UR5+0x20] ;  /* 0x00002005ff027984 */ /* 0x000e640008000a00 */
[----:B-1----:R-:W-:Y:S02]  /*3270*/  HADD2.F32 R34, -RZ, R2.H1_H1 ;  /* 0x30000002ff227230 */ /* 0x002fe40000004100 */
[--C-:B0-----:R-:W-:Y:S02]  /*3280*/  HADD2.F32 R20, -RZ, R3.reuse.H0_H0 ;  /* 0x20000003ff147230 */ /* 0x101fe40000004100 */
        /* <DEDUP_REMOVED lines=194> */
.L_x_3502:
[----:B------:R-:W2:Y:S01]  /*3eb0*/  LDG.E.128.CONSTANT R4, desc[UR8][R22.64] ;  /* 0x0000000816047981 */ /* 0x000ea2000c1e9d00 */
[----:B------:R-:W-:Y:S01]  /*3ec0*/  UIADD3 UR4, UPT, UPT, UR5, 0x40, URZ ;  /* 0x0000004005047890 */ /* 0x000fe2000fffe0ff */
        /* <DEDUP_REMOVED lines=25> */
[----:B------:R-:W-:-:S02]  /*4060*/  HFMA2 R30, R21, R8.H0_H0, -72, -72 ;  /* 0xd480d480151e7431 */ /* 0x000fc40000040008 */
[----:B------:R-:W-:-:S04]  /*4070*/  IMAD.WIDE R20, R10, 0x4, R22 ;  /* 0x000000040a147825 */ /* 0x000fc800078e0216 */
[-C--:B------:R-:W-:Y:S02]  /*4080*/  HFMA2 R25, R25, R8.reuse.H0_H0, -72, -72 ;  /* 0xd480d48019197431 */ /* 0x080fe40000040008 */
[----:B------:R-:W-:Y:S01]  /*4090*/  HFMA2 R26, R27, R8.H0_H0, -72, -72 ;  /* 0xd480d4801b1a7431 */ /* 0x000fe20000040008 */
[----:B------:R-:W-:Y:S01]  /*40a0*/  LEA R8, R19, 0x20, 0x5 ;  /* 0x0000002013087811 */ /* 0x000fe200078e28ff */
        /* <DEDUP_REMOVED lines=14> */
[----:B------:R-:W-:Y:S01]  /*4190*/  HADD2.F32 R28, -RZ, R0.H1_H1 ;  /* 0x30000000ff1c7230 */ /* 0x000fe20000004100 */
[----:B------:R-:W-:Y:S02]  /*41a0*/  LOP3.LUT R42, R42, 0xf000f, RZ, 0xc0, !PT ;  /* 0x000f000f2a2a7812 */ /* 0x000fe400078ec0ff */
[----:B------:R-:W-:-:S02]  /*41b0*/  LOP3.LUT R41, R41, 0x64006400, RZ, 0xfc, !PT ;  /* 0x6400640029297812 */ /* 0x000fc400078efcff */
[----:B------:R-:W-:Y:S02]  /*41c0*/  LOP3.LUT R39, R39, 0x64006400, RZ, 0xfc, !PT ;  /* 0x6400640027277812 */ /* 0x000fe400078efcff */
[----:B------:R-:W-:Y:S02]  /*41d0*/  LOP3.LUT R40, R40, 0x64006400, RZ, 0xfc, !PT ;  /* 0x6400640028287812 */ /* 0x000fe400078efcff */
[----:B------:R-:W-:Y:S02]  /*41e0*/  LOP3.LUT R42, R42, 0x64006400, RZ, 0xfc, !PT ;  /* 0x640064002a2a7812 */ /* 0x000fe400078efcff */
[----:B------:R-:W-:Y:S01]  /*41f0*/  ISETP.NE.AND P0, PT, R24, 0x1, PT ;  /* 0x000000011800780c */ /* 0x000fe20003f05270 */
[----:B------:R-:W-:Y:S02]  /*4200*/  HADD2 R49, R40, -1032, -1032 ;  /* 0xe408e40828317430 */ /* 0x000fe40000000000 */
[--C-:B0-----:R-:W-:Y:S02]  /*4210*/  HADD2.F32 R5, -RZ, R2.reuse.H0_H0 ;  /* 0x20000002ff057230 */ /* 0x101fe40000004100 */
[----:B------:R-:W-:Y:S01]  /*4220*/  HADD2.F32 R22, -RZ, R2.H1_H1 ;  /* 0x30000002ff167230 */ /* 0x000fe20000004100 */
[----:B------:R-:W-:Y:S01]  /*4230*/  LOP3.LUT R2, R6, 0x64006400, RZ, 0xfc, !PT ;  /* 0x6400640006027812 */ /* 0x000fe200078efcff */
[--C-:B------:R-:W-:Y:S01]  /*4240*/  HADD2.F32 R23, -RZ, R3.reuse.H0_H0 ;  /* 0x20000003ff177230 */ /* 0x100fe20000004100 */
[----:B------:R-:W0:Y:S01]  /*4250*/  LDS.64 R6, [UR5+0x38] ;  /* 0x00003805ff067984 */ /* 0x000e220008000a00 */
[----:B------:R-:W-:-:S02]  /*4260*/  HADD2.F32 R44, -RZ, R3.H1_H1 ;  /* 0x30000003ff2c7230 */ /* 0x000fc40000004100 */
[----:B------:R-:W-:Y:S02]  /*4270*/  HADD2 R3, R4, -1032, -1032 ;  /* 0xe408e40804037430 */ /* 0x000fe40000000000 */
[----:B------:R-:W-:-:S03]  /*4280*/  HADD2 R27, R2, -1032, -1032 ;  /* 0xe408e408021b7430 */ /* 0x000fc60000000000 */
[--C-:B------:R-:W-:Y:S02]  /*4290*/  HADD2.F32 R4, -RZ, R3.reuse.H0_H0 ;  /* 0x20000003ff047230 */ /* 0x100fe40000004100 */
[----:B------:R-:W-:Y:S02]  /*42a0*/  HADD2.F32 R29, -RZ, R3.H1_H1 ;  /* 0x30000003ff1d7230 */ /* 0x000fe40000004100 */
[----:B------:R-:W-:Y:S02]  /*42b0*/  HADD2.F32 R3, -RZ, R0.H0_H0 ;  /* 0x20000000ff037230 */ /* 0x000fe40000004100 */
[----:B------:R-:W-:Y:S01]  /*42c0*/  FFMA.FTZ R32, R4, R5, RZ ;  /* 0x0000000504207223 */ /* 0x000fe200000100ff */
[----:B------:R-:W-:Y:S02]  /*42d0*/  HADD2.F32 R2, -RZ, R27.H0_H0 ;  /* 0x2000001bff027230 */ /* 0x000fe40000004100 */
[----:B------:R-:W-:Y:S02]  /*42e0*/  HADD2.F32 R0, -RZ, R19.H0_H0 ;  /* 0x20000013ff007230 */ /* 0x000fe40000004100 */
[----:B------:R-:W-:Y:S01]  /*42f0*/  FFMA.FTZ R43, R5, R3, RZ ;  /* 0x00000003052b7223 */ /* 0x000fe200000100ff */
[----:B------:R-:W-:-:S02]  /*4300*/  HADD2.F32 R27, -RZ, R27.H1_H1 ;  /* 0x3000001bff1b7230 */ /* 0x000fc40000004100 */
[C---:B------:R-:W-:Y:S01]  /*4310*/  FFMA.FTZ R34, R5.reuse, R2, RZ ;  /* 0x0000000205227223 */ /* 0x040fe200000100ff */
[----:B------:R-:W-:Y:S02]  /*4320*/  HADD2.F32 R19, -RZ, R19.H1_H1 ;  /* 0x30000013ff137230 */ /* 0x000fe40000004100 */
[----:B------:R-:W-:Y:S01]  /*4330*/  FFMA.FTZ R36, R5, R0, RZ ;  /* 0x0000000005247223 */ /* 0x000fe200000100ff */
[----:B------:R-:W-:Y:S01]  /*4340*/  FFMA.FTZ R46, R29, R22, R32 ;  /* 0x000000161d2e7223 */ /* 0x000fe20000010020 */
[C---:B------:R-:W-:Y:S01]  /*4350*/  FFMA.FTZ R48, R22.reuse, R28, R43 ;  /* 0x0000001c16307223 */ /* 0x040fe2000001002b */
[C---:B------:R-:W-:Y:S01]  /*4360*/  FFMA.FTZ R43, R22.reuse, R27, R34 ;  /* 0x0000001b162b7223 */ /* 0x040fe20000010022 */
[----:B------:R-:W-:Y:S02]  /*4370*/  HADD2.F32 R32, -RZ, R33.H0_H0 ;  /* 0x20000021ff207230 */ /* 0x000fe40000004100 */
[----:B------:R-:W-:Y:S01]  /*4380*/  FFMA.FTZ R47, R22, R19, R36 ;  /* 0x00000013162f7223 */ /* 0x000fe20000010024 */
[----:B------:R-:W-:-:S02]  /*4390*/  HADD2.F32 R34, -RZ, R35.H0_H0 ;  /* 0x20000023ff227230 */ /* 0x000fc40000004100 */
[----:B------:R-:W-:Y:S02]  /*43a0*/  HADD2.F32 R5, -RZ, R31.H0_H0 ;  /* 0x2000001fff057230 */ /* 0x000fe40000004100 */
[C---:B------:R-:W-:Y:S01]  /*43b0*/  FFMA.FTZ R45, R23.reuse, R32, R48 ;  /* 0x00000020172d7223 */ /* 0x040fe20000010030 */
[----:B------:R-:W-:Y:S02]  /*43c0*/  HADD2.F32 R36, -RZ, R37.H0_H0 ;  /* 0x20000025ff247230 */ /* 0x000fe40000004100 */
[----:B------:R-:W-:Y:S01]  /*43d0*/  FFMA.FTZ R48, R23, R34, R43 ;  /* 0x0000002217307223 */ /* 0x000fe2000001002b */
[----:B------:R-:W-:Y:S02]  /*43e0*/  HADD2.F32 R35, -RZ, R35.H1_H1 ;  /* 0x30000023ff237230 */ /* 0x000fe40000004100 */
[----:B------:R-:W-:Y:S01]  /*43f0*/  FFMA.FTZ R46, R5, R23, R46 ;  /* 0x00000017052e7223 */ /* 0x000fe2000001002e */
[----:B------:R-:W-:Y:S02]  /*4400*/  HADD2.F32 R31, -RZ, R31.H1_H1 ;  /* 0x3000001fff1f7230 */ /* 0x000fe40000004100 */
[----:B------:R-:W-:Y:S01]  /*4410*/  FFMA.FTZ R50, R23, R36, R47 ;  /* 0x0000002417327223 */ /* 0x000fe2000001002f */
[----:B------:R-:W-:-:S02]  /*4420*/  HADD2.F32 R33, -RZ, R33.H1_H1 ;  /* 0x30000021ff217230 */ /* 0x000fc40000004100 */
[C---:B------:R-:W-:Y:S01]  /*4430*/  FFMA.FTZ R23, R44.reuse, R35, R48 ;  /* 0x000000232c177223 */ /* 0x040fe20000010030 */
[----:B------:R-:W-:Y:S02]  /*4440*/  HADD2 R48, R41, -1032, -1032 ;  /* 0xe408e40829307430 */ /* 0x000fe40000000000 */
[----:B------:R-:W-:Y:S01]  /*4450*/  FFMA.FTZ R43, R31, R44, R46 ;  /* 0x0000002c1f2b7223 */ /* 0x000fe2000001002e */
[----:B------:R-:W-:Y:S02]  /*4460*/  HADD2 R46, R39, -1032, -1032 ;  /* 0xe408e408272e7430 */ /* 0x000fe40000000000 */
[----:B------:R-:W-:Y:S02]  /*4470*/  HADD2.F32 R37, -RZ, R37.H1_H1 ;  /* 0x30000025ff257230 */ /* 0x000fe40000004100 */
[----:B------:R-:W-:Y:S02]  /*4480*/  HADD2 R47, R42, -1032, -1032 ;  /* 0xe408e4082a2f7430 */ /* 0x000fe40000000000 */
[----:B------:R-:W-:Y:S01]  /*4490*/  FFMA.FTZ R22, R44, R33, R45 ;  /* 0x000000212c167223 */ /* 0x000fe2000001002d */
[----:B0-----:R-:W-:-:S02]  /*44a0*/  HADD2.F32 R45, -RZ, R6.H0_H0 ;  /* 0x20000006ff2d7230 */ /* 0x001fc40000004100 */
[----:B------:R-:W-:Y:S02]  /*44b0*/  HADD2.F32 R40, -RZ, R48.H0_H0 ;  /* 0x20000030ff287230 */ /* 0x000fe40000004100 */
[----:B------:R-:W-:Y:S01]  /*44c0*/  FFMA.FTZ R44, R44, R37, R50 ;  /* 0x000000252c2c7223 */ /* 0x000fe20000010032 */
        /* <DEDUP_REMOVED lines=105> */
.L_x_3499:
[----:B------:R-:W0:Y:S02]  /*4b60*/  LDCU UR5, c[0x0][0x3dc] ;  /* 0x00007b80ff0577ac */ /* 0x000e240008000800 */
[----:B0-----:R-:W-:-:S04]  /*4b70*/  VIMNMX R3, PT, PT, R9, UR5, PT ;  /* 0x0000000509037c48 */ /* 0x001fc8000bfe0100 */
[----:B------:R-:W-:-:S13]  /*4b80*/  ISETP.GT.AND P0, PT, R3, R8, PT ;  /* 0x000000080300720c */ /* 0x000fda0003f04270 */
[----:B------:R-:W-:Y:S05]  /*4b90*/  @!P0 BRA `(.L_x_3503) ;  /* 0x0000000c00388947 */ /* 0x000fea0003800000 */
[----:B------:R-:W-:Y:S01]  /*4ba0*/  VIMNMX.U32 R9, PT, PT, R9, UR5, PT ;  /* 0x0000000509097c48 */ /* 0x000fe2000bfe0000 */
[----:B------:R-:W0:Y:S01]  /*4bb0*/  LDCU UR6, c[0x0][0x3a8] ;  /* 0x00007500ff0677ac */ /* 0x000e220008000800 */
[----:B------:R-:W-:-:S12]  /*4bc0*/  UIADD3 UR4, UPT, UPT, UR4, 0x40, URZ ;  /* 0x0000004004047890 */ /* 0x000fd8000fffe0ff */
.L_x_3505:
[----:B0-----:R-:W-:-:S06]  /*4bd0*/  UIMAD UR5, UR7, -0x2, UR6 ;  /* 0xfffffffe070578a4 */ /* 0x001fcc000f8e0206 */
[----:B------:R-:W-:-:S04]  /*4be0*/  MOV R24, UR5 ;  /* 0x0000000500187c02 */ /* 0x000fc80008000f00 */
[----:B------:R-:W-:-:S13]  /*4bf0*/  ISETP.GE.AND P0, PT, R24, 0x1, PT ;  /* 0x000000011800780c */ /* 0x000fda0003f06270 */
[----:B------:R-:W-:Y:S05]  /*4c00*/  @!P0 BRA `(.L_x_3504) ;  /* 0x0000000c00048947 */ /* 0x000fea0003800000 */
[----:B------:R-:W2:Y:S01]  /*4c10*/  LDG.E.128.CONSTANT R4, desc[UR8][R20.64] ;  /* 0x0000000814047981 */ /* 0x000ea2000c1e9d00 */
[----:B------:R-:W-:Y:S01]  /*4c20*/  MOV R0, 0x2400 ;  /* 0x0000240000007802 */ /* 0x000fe20000000f00 */
[----:B------:R-:W-:Y:S01]  /*4c30*/  HFMA2 R3, -RZ, RZ, 0, 0.0625 ;  /* 0x00002c00ff037431 */ /* 0x000fe200000001ff */
[----:B------:R-:W-:Y:S02]  /*4c40*/  MOV R36, 0x3400 ;  /* 0x0000340000247802 */ /* 0x000fe40000000f00 */
[----:B------:R-:W-:Y:S02]  /*4c50*/  PRMT R11, R11, 0x5410, R0 ;  /* 0x000054100b0b7816 */ /* 0x000fe40000000000 */
[----:B------:R-:W-:Y:S02]  /*4c60*/  ISETP.NE.AND P0, PT, R24, 0x1, PT ;  /* 0x000000011800780c */ /* 0x000fe40003f05270 */
        /* <DEDUP_REMOVED lines=65> */
[----:B------:R-:W1:Y:S01]  /*5080*/  LDS.128 R28, [UR4+-0x30] ;  /* 0xffffd004ff1c7984 */ /* 0x000e620008000c00 */
[----:B------:R-:W-:Y:S01]  /*5090*/  LOP3.LUT R51, R34, 0x64006400, RZ, 0xfc, !PT ;  /* 0x6400640022337812 */ /* 0x000fe200078efcff */
[----:B------:R-:W-:Y:S01]  /*50a0*/  HADD2 R47, R47, -1026, -1026 ;  /* 0xe402e4022f2f7430 */ /* 0x000fe20000000000 */
[----:B------:R-:W-:-:S02]  /*50b0*/  LOP3.LUT R55, R43, 0xc000c0, RZ, 0xc0, !PT ;  /* 0x00c000c02b377812 */ /* 0x000fc400078ec0ff */
[----:B------:R-:W-:Y:S01]  /*50c0*/  LOP3.LUT R22, R22, 0x64006400, RZ, 0xfc, !PT ;  /* 0x6400640016167812 */ /* 0x000fe200078efcff */
[----:B------:R-:W-:Y:S01]  /*50d0*/  HADD2 R51, R51, -1026, -1026 ;  /* 0xe402e40233337430 */ /* 0x000fe20000000000 */
[----:B------:R-:W-:Y:S02]  /*50e0*/  LOP3.LUT R56, R45, 0xc000c0, RZ, 0xc0, !PT ;  /* 0x00c000c02d387812 */ /* 0x000fe400078ec0ff */
[----:B------:R-:W-:Y:S01]  /*50f0*/  LOP3.LUT R49, R32, 0x64006400, RZ, 0xfc, !PT ;  /* 0x6400640020317812 */ /* 0x000fe200078efcff */
[-C--:B------:R-:W-:Y:S01]  /*5100*/  HFMA2 R32, R52, R11.reuse.H1_H1, -18, -18 ;  /* 0xcc80cc8034207431 */ /* 0x080fe2000006000b */
        /* <DEDUP_REMOVED lines=8> */
[-C--:B------:R-:W-:Y:S01]  /*5190*/  HFMA2 R10, R0, R11.reuse.H1_H1, -18, -18 ;  /* 0xcc80cc80000a7431 */ /* 0x080fe2000006000b */
[----:B------:R-:W-:Y:S01]  /*51a0*/  LOP3.LUT R53, R26, 0x64006400, RZ, 0xfc, !PT ;  /* 0x640064001a357812 */ /* 0x000fe200078efcff */
[-C--:B------:R-:W-:Y:S02]  /*51b0*/  HFMA2 R26, R54, R11.reuse.H1_H1, -18, -18 ;  /* 0xcc80cc80361a7431 */ /* 0x080fe4000006000b */
[----:B0-----:R-:W-:Y:S02]  /*51c0*/  HFMA2 R54, R47, R4, RZ ;  /* 0x000000042f367231 */ /* 0x001fe400000000ff */
[-C--:B------:R-:W-:Y:S01]  /*51d0*/  HFMA2 R0, R52, R11.reuse.H1_H1, -18, -18 ;  /* 0xcc80cc8034007431 */ /* 0x080fe2000006000b */
[----:B------:R-:W-:Y:S01]  /*51e0*/  LOP3.LUT R39, R39, 0x30003, RZ, 0xc0, !PT ;  /* 0x0003000327277812 */ /* 0x000fe200078ec0ff */
[----:B------:R-:W-:-:S02]  /*51f0*/  HFMA2 R52, R56, R11.H1_H1, -18, -18 ;  /* 0xcc80cc8038347431 */ /* 0x000fc4000006000b */
[-C--:B------:R-:W-:Y:S02]  /*5200*/  HFMA2 R56, R51, R4.reuse, RZ ;  /* 0x0000000433387231 */ /* 0x080fe400000000ff */
[----:B------:R-:W-:Y:S01]  /*5210*/  HADD2 R53, R53, -1026, -1026 ;  /* 0xe402e40235357430 */ /* 0x000fe20000000000 */
[----:B------:R-:W-:Y:S01]  /*5220*/  LOP3.LUT R43, R43, 0x30003, RZ, 0xc0, !PT ;  /* 0x000300032b2b7812 */ /* 0x000fe200078ec0ff */
[-C--:B------:R-:W-:Y:S02]  /*5230*/  HFMA2 R55, R49, R4.reuse, RZ.H0_H0 ;  /* 0x0000000431377231 */ /* 0x080fe400000400ff */
[-C--:B------:R-:W-:Y:S02]  /*5240*/  HFMA2 R54, R50, R5.reuse, R54 ;  /* 0x0000000532367231 */ /* 0x080fe40000000036 */
[----:B------:R-:W-:Y:S01]  /*5250*/  HFMA2 R57, R53, R4, RZ.H0_H0 ;  /* 0x0000000435397231 */ /* 0x000fe200000400ff */
[----:B------:R-:W-:Y:S01]  /*5260*/  LOP3.LUT R39, R39, 0x64006400, RZ, 0xfc, !PT ;  /* 0x6400640027277812 */ /* 0x000fe200078efcff */
[----:B------:R-:W-:-:S02]  /*5270*/  HFMA2 R55, R48, R5, R55 ;  /* 0x0000000530377231 */ /* 0x000fc40000000037 */
[-C--:B------:R-:W-:Y:S01]  /*5280*/  HFMA2 R4, R46, R5.reuse, R56 ;  /* 0x000000052e047231 */ /* 0x080fe20000000038 */
[----:B------:R-:W-:Y:S01]  /*5290*/  LOP3.LUT R43, R43, 0x64006400, RZ, 0xfc, !PT ;  /* 0x640064002b2b7812 */ /* 0x000fe200078efcff */
[----:B------:R-:W-:Y:S01]  /*52a0*/  HFMA2 R57, R44, R5, R57 ;  /* 0x000000052c397231 */ /* 0x000fe20000000039 */
[C---:B------:R-:W-:Y:S01]  /*52b0*/  LOP3.LUT R2, R41.reuse, 0xc000c0, RZ, 0xc0, !PT ;  /* 0x00c000c029027812 */ /* 0x040fe200078ec0ff */
[-C--:B------:R-:W-:Y:S02]  /*52c0*/  HFMA2 R54, R37, R6.reuse, R54 ;  /* 0x0000000625367231 */ /* 0x080fe40000000036 */
[----:B------:R-:W-:Y:S01]  /*52d0*/  HADD2 R39, R39, -1026, -1026 ;  /* 0xe402e40227277430 */ /* 0x000fe20000000000 */
[----:B------:R-:W-:Y:S01]  /*52e0*/  LOP3.LUT R41, R41, 0x30003, RZ, 0xc0, !PT ;  /* 0x0003000329297812 */ /* 0x000fe200078ec0ff */
[-C--:B------:R-:W-:Y:S02]  /*52f0*/  HFMA2 R5, R35, R6.reuse, R55 ;  /* 0x0000000623057231 */ /* 0x080fe40000000037 */
[----:B------:R-:W-:-:S02]  /*5300*/  HFMA2 R4, R33, R6, R4 ;  /* 0x0000000621047231 */ /* 0x000fc40000000004 */
[----:B------:R-:W-:Y:S01]  /*5310*/  HADD2 R43, R43, -1026, -1026 ;  /* 0xe402e4022b2b7430 */ /* 0x000fe20000000000 */
[----:B------:R-:W-:Y:S01]  /*5320*/  LOP3.LUT R41, R41, 0x64006400, RZ, 0xfc, !PT ;  /* 0x6400640029297812 */ /* 0x000fe200078efcff */
[----:B------:R-:W-:Y:S02]  /*5330*/  HFMA2 R6, R27, R6, R57 ;  /* 0x000000061b067231 */ /* 0x000fe40000000039 */
[-C--:B------:R-:W-:Y:S02]  /*5340*/  HFMA2 R54, R34, R7.reuse, R54 ;  /* 0x0000000722367231 */ /* 0x080fe40000000036 */
[-C--:B------:R-:W-:Y:S01]  /*5350*/  HFMA2 R5, R32, R7.reuse, R5 ;  /* 0x0000000720057231 */ /* 0x080fe20000000005 */
[----:B------:R-:W-:Y:S01]  /*5360*/  LOP3.LUT R45, R45, 0x30003, RZ, 0xc0, !PT ;  /* 0x000300032d2d7812 */ /* 0x000fe200078ec0ff */
[----:B------:R-:W-:Y:S02]  /*5370*/  HADD2 R41, R41, -1026, -1026 ;  /* 0xe402e40229297430 */ /* 0x000fe40000000000 */
[----:B------:R-:W-:-:S02]  /*5380*/  HFMA2 R4, R26, R7, R4 ;  /* 0x000000071a047231 */ /* 0x000fc40000000004 */
[----:B------:R-:W-:Y:S01]  /*5390*/  HFMA2 R7, R22, R7, R6 ;  /* 0x0000000716077231 */ /* 0x000fe20000000006 */
[----:B------:R-:W-:Y:S01]  /*53a0*/  LOP3.LUT R45, R45, 0x64006400, RZ, 0xfc, !PT ;  /* 0x640064002d2d7812 */ /* 0x000fe200078efcff */
[-C--:B-1----:R-:W-:Y:S02]  /*53b0*/  HFMA2 R5, R41, R28.reuse, R5 ;  /* 0x0000001c29057231 */ /* 0x082fe40000000005 */
[-C--:B------:R-:W-:Y:S01]  /*53c0*/  HFMA2 R54, R39, R28.reuse, R54 ;  /* 0x0000001c27367231 */ /* 0x080fe20000000036 */
[----:B------:R-:W-:Y:S01]  /*53d0*/  LOP3.LUT R2, R2, 0x64006400, RZ, 0xfc, !PT ;  /* 0x6400640002027812 */ /* 0x000fe200078efcff */
[----:B------:R-:W-:Y:S02]  /*53e0*/  HADD2 R45, R45, -1026, -1026 ;  /* 0xe402e4022d2d7430 */ /* 0x000fe40000000000 */
[----:B------:R-:W-:Y:S02]  /*53f0*/  HFMA2 R6, R43, R28, R4 ;  /* 0x0000001c2b067231 */ /* 0x000fe40000000004 */
[----:B------:R-:W-:-:S02]  /*5400*/  HFMA2 R4, R40, R29, R5 ;  /* 0x0000001d28047231 */ /* 0x000fc40000000005 */
[----:B------:R-:W-:Y:S02]  /*5410*/  HFMA2 R7, R45, R28, R7 ;  /* 0x0000001c2d077231 */ /* 0x000fe40000000007 */
[----:B------:R-:W-:Y:S02]  /*5420*/  HFMA2 R54, R42, R29, R54 ;  /* 0x0000001d2a367231 */ /* 0x000fe40000000036 */
[----:B------:R-:W-:Y:S01]  /*5430*/  HFMA2 R2, R2, R11.H1_H1, -18, -18 ;  /* 0xcc80cc8002027431 */ /* 0x000fe2000006000b */
[----:B------:R-:W-:Y:S01]  /*5440*/  PRMT R11, R11, 0x5410, R12 ;  /* 0x000054100b0b7816 */ /* 0x000fe2000000000c */
        /* <DEDUP_REMOVED lines=61> */
.L_x_3504:
[----:B------:R-:W0:Y:S01]  /*5820*/  LDC R10, c[0x0][0x3ac] ;  /* 0x0000eb00ff0a7b82 */ /* 0x000e220000000800 */
[----:B------:R-:W-:Y:S01]  /*5830*/  IADD3 R8, PT, PT, R8, 0x10, RZ ;  /* 0x0000001008087810 */ /* 0x000fe20007ffe0ff */
[----:B------:R-:W-:-:S03]  /*5840*/  UIADD3 UR4, UPT, UPT, UR4, 0x20, URZ ;  /* 0x0000002004047890 */ /* 0x000fc6000fffe0ff */
[----:B------:R-:W-:Y:S01]  /*5850*/  ISETP.GE.AND P0, PT, R8, R9, PT ;  /* 0x000000090800720c */ /* 0x000fe20003f06270 */
[----:B0-----:R-:W-:-:S12]  /*5860*/  IMAD.WIDE R20, R10, 0x4, R20 ;  /* 0x000000040a147825 */ /* 0x001fd800078e0214 */
[----:B------:R-:W-:Y:S05]  /*5870*/  @!P0 BRA `(.L_x_3505) ;  /* 0xfffffff000d48947 */ /* 0x000fea000383ffff */
.L_x_3503:
        /* <DEDUP_REMOVED lines=18> */
.L_x_3509:
[----:B------:R-:W0:Y:S02]  /*59a0*/  LDS R2, [R0] ;  /* 0x0000000000027984 */ /* 0x000e240000000800 */
[----:B0-----:R-:W-:-:S05]  /*59b0*/  HADD2 R3, R2, R15 ;  /* 0x0000000f02037230 */ /* 0x001fca0000000000 */
[----:B------:R-:W0:Y:S02]  /*59c0*/  ATOMS.CAST.SPIN P0, [R0], R2, R3 ;  /* 0x000000020000758d */ /* 0x000e240001800003 */
[----:B0-----:R-:W-:Y:S05]  /*59d0*/  @!P0 BRA `(.L_x_3509) ;  /* 0xfffffffc00f08947 */ /* 0x001fea000383ffff */
[----:B------:R-:W-:Y:S05]  /*59e0*/  BRA `(.L_x_3507) ;  /* 0x00000000000c7947 */ /* 0x000fea0003800000 */
.L_x_3508:
[----:B------:R-:W2:Y:S02]  /*59f0*/  LD.E R0, desc[UR8][R4.64] ;  /* 0x0000000804007980 */ /* 0x000ea4000c101900 */
[----:B--2---:R-:W-:-:S05]  /*5a00*/  IADD3 R3, PT, PT, R15, R0, RZ ;  /* 0x000000000f037210 */ /* 0x004fca0007ffe0ff */
[----:B------:R0:W-:Y:S02]  /*5a10*/  ST.E desc[UR8][R4.64], R3 ;  /* 0x0000000304007985 */ /* 0x0001e4000c101908 */
.L_x_3507:
[----:B------:R-:W-:Y:S05]  /*5a20*/  BSYNC.RECONVERGENT B0 ;  /* 0x0000000000007941 */ /* 0x000fea0003800200 */
.L_x_3506:
[----:B------:R1:W-:Y:S01]  /*5a30*/  ATOM.E.ADD.F16x2.RN.STRONG.GPU P0, RZ, desc[UR8][R4.64+0x4], R16 ;  /* 0x8000041004ff79a2 */ /* 0x0003e2000c10e108 */
[----:B------:R-:W-:Y:S04]  /*5a40*/  BSSY.RECONVERGENT B0, `(.L_x_3510) ;  /* 0x000000e000007945 */ /* 0x000fe80003800200 */
[----:B-1----:R-:W-:Y:S05]  /*5a50*/  @P0 BRA `(.L_x_3511) ;  /* 0x0000000000300947 */ /* 0x002fea0003800000 */
[----:B------:R-:W1:Y:S02]  /*5a60*/  QSPC.E.S P0, RZ, [R4+0x4] ;  /* 0x0000040004ff73aa */ /* 0x000e640000000500 */
[----:B-1----:R-:W-:Y:S05]  /*5a70*/  @!P0 BRA `(.L_x_3512) ;  /* 0x00000000001c8947 */ /* 0x002fea0003800000 */
[----:B------:R-:W-:-:S04]  /*5a80*/  MOV R2, R4 ;  /* 0x0000000400027202 */ /* 0x000fc80000000f00 */
[----:B------:R-:W-:-:S07]  /*5a90*/  MOV R0, R2 ;  /* 0x0000000200007202 */ /* 0x000fce0000000f00 */
.L_x_3513:
[----:B------:R-:W0:Y:S02]  /*5aa0*/  LDS R2, [R0+0x4] ;  /* 0x0000040000027984 */ /* 0x000e240000000800 */
[----:B0-----:R-:W-:-:S05]  /*5ab0*/  HFMA2 R3, R2, 1, 1, R16 ;  /* 0x3c003c0002037831 */ /* 0x001fca0000000010 */
[----:B------:R-:W0:Y:S02]  /*5ac0*/  ATOMS.CAST.SPIN P0, [R0+0x4], R2, R3 ;  /* 0x000004020000758d */ /* 0x000e240001800003 */
[----:B0-----:R-:W-:Y:S05]  /*5ad0*/  @!P0 BRA `(.L_x_3513) ;  /* 0xfffffffc00f08947 */ /* 0x001fea000383ffff */
[----:B------:R-:W-:Y:S05]  /*5ae0*/  BRA `(.L_x_3511) ;  /* 0x00000000000c7947 */ /* 0x000fea0003800000 */
.L_x_3512:
[----:B------:R-:W0:Y:S02]  /*5af0*/  LD.E R0, desc[UR8][R4.64+0x4] ;  /* 0x0000040804007980 */ /* 0x000e24000c101900 */
[----:B0-----:R-:W-:-:S05]  /*5b00*/  IADD3 R3, PT, PT, R16, R0, RZ ;  /* 0x0000000010037210 */ /* 0x001fca0007ffe0ff */
[----:B------:R1:W-:Y:S02]  /*5b10*/  ST.E desc[UR8][R4.64+0x4], R3 ;  /* 0x0000040304007985 */ /* 0x0003e4000c101908 */
.L_x_3511:
[----:B------:R-:W-:Y:S05]  /*5b20*/  BSYNC.RECONVERGENT B0 ;  /* 0x0000000000007941 */ /* 0x000fea0003800200 */
.L_x_3510:
        /* <DEDUP_REMOVED lines=10> */
.L_x_3517:
[----:B------:R-:W0:Y:S02]  /*5bd0*/  LDS R2, [R0] ;  /* 0x0000000000027984 */ /* 0x000e240000000800 */
[----:B0-----:R-:W-:-:S05]  /*5be0*/  HADD2 R3, R2, R18 ;  /* 0x0000001202037230 */ /* 0x001fca0000000000 */
[----:B------:R-:W0:Y:S02]  /*5bf0*/  ATOMS.CAST.SPIN P0, [R0], R2, R3 ;  /* 0x000000020000758d */ /* 0x000e240001800003 */
[----:B0-----:R-:W-:Y:S05]  /*5c00*/  @!P0 BRA `(.L_x_3517) ;  /* 0xfffffffc00f08947 */ /* 0x001fea000383ffff */
[----:B------:R-:W-:Y:S05]  /*5c10*/  BRA `(.L_x_3515) ;  /* 0x00000000000c7947 */ /* 0x000fea0003800000 */
.L_x_3516:
[----:B------:R-:W2:Y:S02]  /*5c20*/  LD.E R0, desc[UR8][R4.64] ;  /* 0x0000000804007980 */ /* 0x000ea4000c101900 */
[----:B--2---:R-:W-:-:S05]  /*5c30*/  IADD3 R3, PT, PT, R18, R0, RZ ;  /* 0x0000000012037210 */ /* 0x004fca0007ffe0ff */
[----:B------:R0:W-:Y:S02]  /*5c40*/  ST.E desc[UR8][R4.64], R3 ;  /* 0x0000000304007985 */ /* 0x0001e4000c101908 */
.L_x_3515:
[----:B------:R-:W-:Y:S05]  /*5c50*/  BSYNC.RECONVERGENT B0 ;  /* 0x0000000000007941 */ /* 0x000fea0003800200 */
.L_x_3514:
[----:B------:R1:W-:Y:S02]  /*5c60*/  ATOM.E.ADD.F16x2.RN.STRONG.GPU P0, RZ, desc[UR8][R4.64+0x4], R17 ;  /* 0x8000041104ff79a2 */ /* 0x0003e4000c10e108 */
[----:B-1----:R-:W-:Y:S05]  /*5c70*/  @P0 EXIT ;  /* 0x000000000000094d */ /* 0x002fea0003800000 */
[----:B------:R-:W1:Y:S02]  /*5c80*/  QSPC.E.S P0, RZ, [R4+0x4] ;  /* 0x0000040004ff73aa */ /* 0x000e640000000500 */
[----:B-1----:R-:W-:Y:S05]  /*5c90*/  @!P0 BRA `(.L_x_3518) ;  /* 0x00000000001c8947 */ /* 0x002fea0003800000 */
[----:B------:R-:W-:-:S04]  /*5ca0*/  MOV R2, R4 ;  /* 0x0000000400027202 */ /* 0x000fc80000000f00 */
[----:B------:R-:W-:-:S07]  /*5cb0*/  MOV R0, R2 ;  /* 0x0000000200007202 */ /* 0x000fce0000000f00 */
.L_x_3519:
[----:B------:R-:W0:Y:S02]  /*5cc0*/  LDS R2, [R0+0x4] ;  /* 0x0000040000027984 */ /* 0x000e240000000800 */
[----:B0-----:R-:W-:-:S05]  /*5cd0*/  HFMA2 R3, R2, 1, 1, R17 ;  /* 0x3c003c0002037831 */ /* 0x001fca0000000011 */
[----:B------:R-:W0:Y:S02]  /*5ce0*/  ATOMS.CAST.SPIN P0, [R0+0x4], R2, R3 ;  /* 0x000004020000758d */ /* 0x000e240001800003 */
[----:B0-----:R-:W-:Y:S05]  /*5cf0*/  @!P0 BRA `(.L_x_3519) ;  /* 0xfffffffc00f08947 */ /* 0x001fea000383ffff */
[----:B------:R-:W-:Y:S05]  /*5d00*/  EXIT ;  /* 0x000000000000794d */ /* 0x000fea0003800000 */
.L_x_3518:
[----:B------:R-:W0:Y:S02]  /*5d10*/  LD.E R0, desc[UR8][R4.64+0x4] ;  /* 0x0000040804007980 */ /* 0x000e24000c101900 */
[----:B0-----:R-:W-:-:S05]  /*5d20*/  IADD3 R3, PT, PT, R17, R0, RZ ;  /* 0x0000000011037210 */ /* 0x001fca0007ffe0ff */
[----:B------:R-:W-:Y:S01]  /*5d30*/  ST.E desc[UR8][R4.64+0x4], R3 ;  /* 0x0000040304007985 */ /* 0x000fe2000c101908 */
[----:B------:R-:W-:Y:S05]  /*5d40*/  EXIT ;  /* 0x000000000000794d */ /* 0x000fea0003800000 */
.L_x_3520:
        /* <DEDUP_REMOVED lines=11> */
.L_x_4528:


//--------------------- .text._Z23gemm_half_q_half_kernelILi2ELi172ELb0ELb0ELi32EEvPK6__halfPKjS4_S2_PS0_iiiiPKtS7_iiiiiibS2_i --------------------------
	.section	.text._Z23gemm_half_q_half_kernelILi2ELi172ELb0ELb0ELi32EEvPK6__halfPKjS4_S2_PS0_iiiiPKtS7_iiiiiibS2_i,"ax",@progbits
	.align	128
        .global         _Z23gemm_half_q_half_kernelILi2ELi172ELb0ELb0ELi32EEvPK6__halfPKjS4_S2_PS0_iiiiPKtS7_iiiiiibS2_i
        .type           _Z23gemm_half_q_half_kernelILi2ELi172ELb0ELb0ELi32EEvPK6__halfPKjS4_S2_PS0_iiiiPKtS7_iiiiiibS2_i,@function
        .size           _Z23gemm_half_q_half_kernelILi2ELi172ELb0ELb0ELi32EEvPK6__halfPKjS4_S2_PS0_iiiiPKtS7_iiiiiibS2_i,(.L_x_4529 - _Z23gemm_half_q_half_kernelILi2ELi172ELb0ELb0ELi32EEvPK6__halfPKjS4_S2_PS0_iiiiPKtS7_iiiiiibS2_i)
        .other          _Z23gemm_half_q_half_kernelILi2ELi172ELb0ELb0ELi32EEvPK6__halfPKjS4_S2_PS0_iiiiPKtS7_iiiiiibS2_i,@"STO_CUDA_ENTRY STV_DEFAULT"
_Z23gemm_half_q_half_kernelILi2ELi172ELb0ELb0ELi32EEvPK6__halfPKjS4_S2_PS0_iiiiPKtS7_iiiiiibS2_i:
.text._Z23gemm_half_q_half_kernelILi2ELi172ELb0ELb0ELi32EEvPK6__halfPKjS4_S2_PS0_iiiiPKtS7_iiiiiibS2_i:
        /* <DEDUP_REMOVED lines=50> */
.L_x_3526:
        /* <DEDUP_REMOVED lines=32> */
.L_x_3525:
        /* <DEDUP_REMOVED lines=20> */
.L_x_3527:
[----:B------:R-:W-:-:S13]  /*0660*/  ISETP.EQ.AND P2, PT, R17, RZ, PT ;  /* 0x000000ff1100720c */ /* 0x000fda0003f42270 */
[----:B------:R-:W-:Y:S05]  /*0670*/  @!P0 BRA P2, `(.L_x_3522) ;  /* 0x00000004007c8947 */ /* 0x000fea0001000000 */
.L_x_3524:
        /* <DEDUP_REMOVED lines=12> */
.L_x_3523:
        /* <DEDUP_REMOVED lines=17> */
.L_x_3530:
        /* <DEDUP_REMOVED lines=32> */
.L_x_3529:
        /* <DEDUP_REMOVED lines=21> */
.L_x_3531:
[----:B------:R-:W-:-:S13]  /*0ba0*/  ISETP.NE.OR P0, PT, R17, RZ, P0 ;  /* 0x000000ff1100720c */ /* 0x000fda0000705670 */
[----:B------:R-:W-:Y:S05]  /*0bb0*/  @!P0 BRA `(.L_x_3522) ;  /* 0x00000000002c8947 */ /* 0x000fea0003800000 */
.L_x_3528:
        /* <DEDUP_REMOVED lines=11> */
.L_x_3522:
[----:B------:R-:W-:Y:S05]  /*0c70*/  BSYNC.RECONVERGENT B0 ;  /* 0x0000000000007941 */ /* 0x000fea0003800200 */
.L_x_3521:
        /* <DEDUP_REMOVED lines=23> */
.L_x_3535:
        /* <DEDUP_REMOVED lines=15> */
.L_x_3534:
        /* <DEDUP_REMOVED lines=12> */
.L_x_3536:
[----:B------:R-:W-:-:S13]  /*0fa0*/  ISETP.NE.OR P0, PT, R16, RZ, P0 ;  /* 0x000000ff1000720c */ /* 0x000fda0000705670 */
[----:B------:R-:W-:Y:S05]  /*0fb0*/  @!P0 BRA `(.L_x_3532) ;  /* 0x00000000001c8947 */ /* 0x000fea0003800000 */
.L_x_3533:
[----:B0-----:R-:W0:Y:S02]  /*0fc0*/  LDC.64 R2, c[0x0][0x3a0] ;  /* 0x0000e800ff027b82 */ /* 0x001e240000000a00 */
.L_x_3537:
[C---:B0-----:R-:W-:Y:S01]  /*0fd0*/  IMAD.WIDE R6, R17.reuse, 0x2, R2 ;  /* 0x0000000211067825 */ /* 0x041fe200078e0202 */
[----:B------:R-:W-:Y:S02]  /*0fe0*/  IADD3 R16, PT, PT, R16, 0x1, RZ ;  /* 0x0000000110107810 */ /* 0x000fe40007ffe0ff */
[----:B------:R-:W-:Y:S02]  /*0ff0*/  IADD3 R17, PT, PT, R17, R45, RZ ;  /* 0x0000002d11117210 */ /* 0x000fe40007ffe0ff */
[----:B------:R1:W-:Y:S01]  /*1000*/  STG.E.64 desc[UR8][R6.64], RZ ;  /* 0x000000ff06007986 */ /* 0x0003e2000c101b08 */
[----:B------:R-:W-:-:S13]  /*1010*/  ISETP.NE.AND P0, PT, R16, RZ, PT ;  /* 0x000000ff1000720c */ /* 0x000fda0003f05270 */
[----:B-1----:R-:W-:Y:S05]  /*1020*/  @P0 BRA `(.L_x_3537) ;  /* 0xfffffffc00e80947 */ /* 0x002fea000383ffff */
.L_x_3532:
        /* <DEDUP_REMOVED lines=20> */
.L_x_3539:
        /* <DEDUP_REMOVED lines=42> */
.L_x_3538:
        /* <DEDUP_REMOVED lines=20> */
.L_x_3540:
        /* <DEDUP_REMOVED lines=8> */
.L_x_3541:
        /* <DEDUP_REMOVED lines=8> */
.L_x_3542:
        /* <DEDUP_REMOVED lines=8> */
.L_x_3543:
        /* <DEDUP_REMOVED lines=8> */
.L_x_3544:
[----:B------:R-:W-:Y:S01]  /*1750*/  LEA R2, R15, R2, 0x3 ;  /* 0x000000020f027211 */ /* 0x000fe200078e18ff */
[----:B------:R-:W0:Y:S01]  /*1760*/  LDCU.64 UR10, c[0x0][0x388] ;  /* 0x00007100ff0a77ac */ /* 0x000e220008000a00 */
[----:B------:R-:W1:Y:S02]  /*1770*/  S2UR UR6, SR_CgaCtaId ;  /* 0x00000000000679c3 */ /* 0x000e640000008800 */
        /* <DEDUP_REMOVED lines=33> */
[----:B-----5:R0:W5:Y:S01]  /*1990*/  LDG.E.128.CONSTANT R16, desc[UR8][R40.64] ;  /* 0x0000000828107981 */ /* 0x020162000c1e9d00 */
        /* <DEDUP_REMOVED lines=14> */
[----:B------:R-:W-:Y:S02]  /*1a80*/  IADD3 R61, PT, PT, R4, -0x80, RZ ;  /* 0xffffff80043d7810 */ /* 0x000fe40007ffe0ff */
[----:B------:R-:W-:Y:S02]  /*1a90*/  LOP3.LUT R4, R48, 0xff, RZ, 0xc0, !PT ;  /* 0x000000ff30047812 */ /* 0x000fe400078ec0ff */
[----:B------:R-:W-:Y:S01]  /*1aa0*/  LOP3.LUT R2, R15, 0xff, RZ, 0xc0, !PT ;  /* 0x000000ff0f027812 */ /* 0x000fe200078ec0ff */
[----:B------:R-:W1:Y:S01]  /*1ab0*/  I2F.F16 R60, R60 ;  /* 0x0000003c003c7306 */ /* 0x000e620000200c00 */
[----:B------:R-:W-:-:S02]  /*1ac0*/  IADD3 R4, PT, PT, R4, -0x80, RZ ;  /* 0xffffff8004047810 */ /* 0x000fc40007ffe0ff */
[----:B------:R-:W-:Y:S02]  /*1ad0*/  IADD3 R5, PT, PT, R5, -0x80, RZ ;  /* 0xffffff8005057810 */ /* 0x000fe40007ffe0ff */
[----:B------:R-:W-:Y:S02]  /*1ae0*/  IADD3 R11, PT, PT, R2, -0x80, RZ ;  /* 0xffffff80020b7810 */ /* 0x000fe40007ffe0ff */
[----:B------:R-:W-:Y:S01]  /*1af0*/  LOP3.LUT R2, R12, 0xff, RZ, 0xc0, !PT ;  /* 0x000000ff0c027812 */ /* 0x000fe200078ec0ff */
[----:B------:R2:W3:Y:S01]  /*1b00*/  I2F.F16 R56, R4 ;  /* 0x0000000400387306 */ /* 0x0004e20000200c00 */
[----:B------:R-:W-:Y:S02]  /*1b10*/  LOP3.LUT R0, R13, 0xff, RZ, 0xc0, !PT ;  /* 0x000000ff0d007812 */ /* 0x000fe400078ec0ff */
[----:B------:R-:W-:Y:S02]  /*1b20*/  IADD3 R2, PT, PT, R2, -0x80, RZ ;  /* 0xffffff8002027810 */ /* 0x000fe40007ffe0ff */
[----:B------:R-:W-:-:S02]  /*1b30*/  IADD3 R0, PT, PT, R0, -0x80, RZ ;  /* 0xffffff8000007810 */ /* 0x000fc40007ffe0ff */
[----:B0-----:R-:W-:Y:S01]  /*1b40*/  LOP3.LUT R53, R50, 0xff, RZ, 0xc0, !PT ;  /* 0x000000ff32357812 */ /* 0x001fe200078ec0ff */
[----:B------:R-:W0:Y:S01]  /*1b50*/  I2F.F16 R55, R5 ;  /* 0x0000000500377306 */ /* 0x000e220000200c00 */
[--C-:B--2---:R-:W-:Y:S01]  /*1b60*/  SHF.R.U32.HI R4, RZ, 0x8, R13.reuse ;  /* 0x00000008ff047819 */ /* 0x104fe2000001160d */
[----:B-1----:R-:W-:Y:S01]  /*1b70*/  HADD2.F32 R60, -RZ, R60.H0_H0 ;  /* 0x2000003cff3c7230 */ /* 0x002fe20000004100 */
[----:B------:R-:W-:Y:S02]  /*1b80*/  SHF.R.U32.HI R13, RZ, 0x10, R13 ;  /* 0x00000010ff0d7819 */ /* 0x000fe4000001160d */
[----:B------:R-:W-:Y:S02]  /*1b90*/  LOP3.LUT R4, R4, 0xff, RZ, 0xc0, !PT ;  /* 0x000000ff04047812 */ /* 0x000fe400078ec0ff */
[----:B------:R-:W-:Y:S01]  /*1ba0*/  LOP3.LUT R13, R13, 0xff, RZ, 0xc0, !PT ;  /* 0x000000ff0d0d7812 */ /* 0x000fe200078ec0ff */
[----:B------:R1:W-:Y:S01]  /*1bb0*/  I2F.F16 R62, R2 ;  /* 0x00000002003e7306 */ /* 0x0003e20000200c00 */
[----:B------:R-:W-:Y:S01]  /*1bc0*/  IADD3 R70, PT, PT, R4, -0x80, RZ ;  /* 0xffffff8004467810 */ /* 0x000fe20007ffe0ff */
[----:B---3--:R-:W-:Y:S01]  /*1bd0*/  HADD2.F32 R56, -RZ, R56.H0_H0 ;  /* 0x20000038ff387230 */ /* 0x008fe20000004100 */
[----:B------:R-:W-:-:S02]  /*1be0*/  SHF.R.U32.HI R4, RZ, 0x8, R14 ;  /* 0x00000008ff047819 */ /* 0x000fc4000001160e */
[----:B------:R-:W-:Y:S02]  /*1bf0*/  SHF.R.U32.HI R14, RZ, 0x10, R14 ;  /* 0x00000010ff0e7819 */ /* 0x000fe4000001160e */
[----:B------:R-:W-:Y:S01]  /*1c00*/  LOP3.LUT R4, R4, 0xff, RZ, 0xc0, !PT ;  /* 0x000000ff04047812 */ /* 0x000fe200078ec0ff */
[----:B------:R-:W2:Y:S01]  /*1c10*/  I2F.F16 R0, R0 ;  /* 0x0000000000007306 */ /* 0x000ea20000200c00 */
[--C-:B-1----:R-:W-:Y:S01]  /*1c20*/  SHF.R.U32.HI R2, RZ, 0x8, R12.reuse ;  /* 0x00000008ff027819 */ /* 0x102fe2000001160c */
[----:B0-----:R-:W-:Y:S01]  /*1c30*/  HADD2.F32 R55, -RZ, R55.H0_H0 ;  /* 0x20000037ff377230 */ /* 0x001fe20000004100 */
[----:B------:R-:W-:Y:S02]  /*1c40*/  IADD3 R71, PT, PT, R4, -0x80, RZ ;  /* 0xffffff8004477810 */ /* 0x000fe40007ffe0ff */
[----:B------:R-:W0:Y:S01]  /*1c50*/  LDS.64 R4, [UR5] ;  /* 0x00000005ff047984 */ /* 0x000e220008000a00 */
[----:B------:R-:W-:Y:S02]  /*1c60*/  LOP3.LUT R2, R2, 0xff, RZ, 0xc0, !PT ;  /* 0x000000ff02027812 */ /* 0x000fe400078ec0ff */
[----:B------:R-:W-:Y:S01]  /*1c70*/  SHF.R.U32.HI R12, RZ, 0x10, R12 ;  /* 0x00000010ff0c7819 */ /* 0x000fe2000001160c */
[----:B------:R-:W-:Y:S01]  /*1c80*/  I2F.F16 R61, R61 ;  /* 0x0000003d003d7306 */ /* 0x000fe20000200c00 */
[----:B------:R-:W-:-:S02]  /*1c90*/  IADD3 R2, PT, PT, R2, -0x80, RZ ;  /* 0xffffff8002027810 */ /* 0x000fc40007ffe0ff */
[----:B------:R-:W-:Y:S02]  /*1ca0*/  LOP3.LUT R12, R12, 0xff, RZ, 0xc0, !PT ;  /* 0x000000ff0c0c7812 */ /* 0x000fe400078ec0ff */
[----:B------:R-:W-:Y:S01]  /*1cb0*/  LOP3.LUT R14, R14, 0xff, RZ, 0xc0, !PT ;  /* 0x000000ff0e0e7812 */ /* 0x000fe200078ec0ff */
[----:B--2---:R-:W-:Y:S01]  /*1cc0*/  HADD2.F32 R0, -RZ, R0.H0_H0 ;  /* 0x20000000ff007230 */ /* 0x004fe20000004100 */
[----:B------:R-:W-:Y:S01]  /*1cd0*/  IADD3 R12, PT, PT, R12, -0x80, RZ ;  /* 0xffffff800c0c7810 */ /* 0x000fe20007ffe0ff */
[----:B------:R1:W-:Y:S01]  /*1ce0*/  I2F.F16 R69, R2 ;  /* 0x0000000200457306 */ /* 0x0003e20000200c00 */
[----:B------:R-:W-:Y:S02]  /*1cf0*/  IADD3 R13, PT, PT, R13, -0x80, RZ ;  /* 0xffffff800d0d7810 */ /* 0x000fe40007ffe0ff */
[----:B------:R-:W-:Y:S02]  /*1d00*/  IADD3 R14, PT, PT, R14, -0x80, RZ ;  /* 0xffffff800e0e7810 */ /* 0x000fe40007ffe0ff */
[----:B------:R-:W-:-:S02]  /*1d10*/  IADD3 R54, PT, PT, R53, -0x80, RZ ;  /* 0xffffff8035367810 */ /* 0x000fc40007ffe0ff */
[----:B------:R-:W-:Y:S01]  /*1d20*/  LOP3.LUT R53, R51, 0xff, RZ, 0xc0, !PT ;  /* 0x000000ff33357812 */ /* 0x000fe200078ec0ff */
[----:B------:R-:W2:Y:S01]  /*1d30*/  I2F.F16 R11, R11 ;  /* 0x0000000b000b7306 */ /* 0x000ea20000200c00 */
[--C-:B-1----:R-:W-:Y:S02]  /*1d40*/  SHF.R.U32.HI R2, RZ, 0x8, R15.reuse ;  /* 0x00000008ff027819 */ /* 0x102fe4000001160f */
[----:B------:R-:W-:Y:S02]  /*1d50*/  SHF.R.U32.HI R15, RZ, 0x10, R15 ;  /* 0x00000010ff0f7819 */ /* 0x000fe4000001160f */
[----:B------:R-:W-:Y:S02]  /*1d60*/  LOP3.LUT R2, R2, 0xff, RZ, 0xc0, !PT ;  /* 0x000000ff02027812 */ /* 0x000fe400078ec0ff */
[----:B------:R-:W-:Y:S01]  /*1d70*/  LOP3.LUT R15, R15, 0xff, RZ, 0xc0, !PT ;  /* 0x000000ff0f0f7812 */ /* 0x000fe200078ec0ff */
[----:B------:R1:W-:Y:S01]  /*1d80*/  I2F.F16 R65, R12 ;  /* 0x0000000c00417306 */ /* 0x0003e20000200c00 */
[----:B------:R-:W-:-:S02]  /*1d90*/  IADD3 R72, PT, PT, R2, -0x80, RZ ;  /* 0xffffff8002487810 */ /* 0x000fc40007ffe0ff */
[--C-:B------:R-:W-:Y:S02]  /*1da0*/  SHF.R.U32.HI R2, RZ, 0x8, R48.reuse ;  /* 0x00000008ff027819 */ /* 0x100fe40000011630 */
[----:B------:R-:W-:Y:S02]  /*1db0*/  IADD3 R68, PT, PT, R15, -0x80, RZ ;  /* 0xffffff800f447810 */ /* 0x000fe40007ffe0ff */
[----:B------:R-:W-:Y:S01]  /*1dc0*/  LOP3.LUT R2, R2, 0xff, RZ, 0xc0, !PT ;  /* 0x000000ff02027812 */ /* 0x000fe200078ec0ff */
[----:B------:R-:W-:Y:S01]  /*1dd0*/  I2F.F16 R70, R70 ;  /* 0x0000004600467306 */ /* 0x000fe20000200c00 */
[----:B------:R-:W-:Y:S01]  /*1de0*/  SHF.R.U32.HI R48, RZ, 0x10, R48 ;  /* 0x00000010ff307819 */ /* 0x000fe20000011630 */
[----:B--2---:R-:W-:Y:S01]  /*1df0*/  HADD2.F32 R11, -RZ, R11.H0_H0 ;  /* 0x2000000bff0b7230 */ /* 0x004fe20000004100 */
[----:B------:R-:W-:Y:S01]  /*1e00*/  IADD3 R2, PT, PT, R2, -0x80, RZ ;  /* 0xffffff8002027810 */ /* 0x000fe20007ffe0ff */
[----:B0-----:R-:W-:Y:S01]  /*1e10*/  HADD2.F32 R77, -RZ, R4.H1_H1 ;  /* 0x30000004ff4d7230 */ /* 0x001fe20000004100 */
[----:B-1----:R-:W-:Y:S01]  /*1e20*/  SHF.R.U32.HI R12, RZ, 0x8, R49 ;  /* 0x00000008ff0c7819 */ /* 0x002fe20000011631 */
[--C-:B------:R-:W-:Y:S01]  /*1e30*/  HADD2.F32 R75, -RZ, R5.reuse.H0_H0 ;  /* 0x20000005ff4b7230 */ /* 0x100fe20000004100 */
[----:B------:R-:W-:Y:S01]  /*1e40*/  LOP3.LUT R48, R48, 0xff, RZ, 0xc0, !PT ;  /* 0x000000ff30307812 */ /* 0x000fe200078ec0ff */
[----:B------:R0:W-:Y:S01]  /*1e50*/  I2F.F16 R15, R2 ;  /* 0x00000002000f7306 */ /* 0x0001e20000200c00 */
[----:B------:R-:W-:Y:S01]  /*1e60*/  HADD2.F32 R74, -RZ, R5.H1_H1 ;  /* 0x30000005ff4a7230 */ /* 0x000fe20000004100 */
[----:B------:R-:W-:-:S02]  /*1e70*/  LOP3.LUT R12, R12, 0xff, RZ, 0xc0, !PT ;  /* 0x000000ff0c0c7812 */ /* 0x000fc400078ec0ff */
[----:B------:R-:W-:Y:S02]  /*1e80*/  SHF.R.U32.HI R49, RZ, 0x10, R49 ;  /* 0x00000010ff317819 */ /* 0x000fe40000011631 */
[----:B------:R-:W-:Y:S02]  /*1e90*/  IADD3 R12, PT, PT, R12, -0x80, RZ ;  /* 0xffffff800c0c7810 */ /* 0x000fe40007ffe0ff */
[----:B------:R-:W1:Y:S01]  /*1ea0*/  I2F.F16 R71, R71 ;  /* 0x0000004700477306 */ /* 0x000e620000200c00 */
[----:B0-----:R-:W-:Y:S01]  /*1eb0*/  HADD2.F32 R2, -RZ, R4.H0_H0 ;  /* 0x20000004ff027230 */ /* 0x001fe20000004100 */
[--C-:B------:R-:W-:Y:S01]  /*1ec0*/  SHF.R.U32.HI R76, RZ, 0x8, R51.reuse ;  /* 0x00000008ff4c7819 */ /* 0x100fe20000011633 */
[----:B------:R-:W0:Y:S01]  /*1ed0*/  LDS.64 R4, [UR5+0x8] ;  /* 0x00000805ff047984 */ /* 0x000e220008000a00 */
[----:B------:R-:W-:Y:S02]  /*1ee0*/  SHF.R.U32.HI R73, RZ, 0x10, R51 ;  /* 0x00000010ff497819 */ /* 0x000fe40000011633 */
[----:B------:R-:W-:-:S02]  /*1ef0*/  IADD3 R53, PT, PT, R53, -0x80, RZ ;  /* 0xffffff8035357810 */ /* 0x000fc40007ffe0ff */
[----:B------:R-:W2:Y:S01]  /*1f00*/  I2F.F16 R72, R72 ;  /* 0x0000004800487306 */ /* 0x000ea20000200c00 */
[----:B------:R-:W-:Y:S02]  /*1f10*/  LOP3.LUT R76, R76, 0xff, RZ, 0xc0, !PT ;  /* 0x000000ff4c4c7812 */ /* 0x000fe400078ec0ff */
[----:B------:R-:W-:Y:S01]  /*1f20*/  ISETP.NE.AND P0, PT, R42, 0x1, PT ;  /* 0x000000012a00780c */ /* 0x000fe20003f05270 */
[----:B-1----:R-:W-:-:S04]  /*1f30*/  HADD2.F32 R51, -RZ, R71.H0_H0 ;  /* 0x20000047ff337230 */ /* 0x002fc80000004100 */
[----:B------:R1:W3:Y:S08]  /*1f40*/  I2F.F16 R63, R13 ;  /* 0x0000000d003f7306 */ /* 0x0002f00000200c00 */
[----:B------:R4:W0:Y:S01]  /*1f50*/  I2F.F16 R64, R14 ;  /* 0x0000000e00407306 */ /* 0x0008220000200c00 */
[----:B-1----:R-:W-:-:S04]  /*1f60*/  LOP3.LUT R13, R49, 0xff, RZ, 0xc0, !PT ;  /* 0x000000ff310d7812 */ /* 0x002fc800078ec0ff */
[----:B------:R-:W-:Y:S01]  /*1f70*/  IADD3 R66, PT, PT, R13, -0x80, RZ ;  /* 0xffffff800d427810 */ /* 0x000fe20007ffe0ff */
[----:B------:R-:W-:Y:S02]  /*1f80*/  HADD2.F32 R13, -RZ, R61.H0_H0 ;  /* 0x2000003dff0d7230 */ /* 0x000fe40000004100 */
[----:B------:R-:W1:Y:S01]  /*1f90*/  I2F.F16 R68, R68 ;  /* 0x0000004400447306 */ /* 0x000e620000200c00 */
[----:B----4-:R-:W-:Y:S01]  /*1fa0*/  IADD3 R14, PT, PT, R48, -0x80, RZ ;  /* 0xffffff80300e7810 */ /* 0x010fe20007ffe0ff */
[----:B--2---:R-:W-:Y:S01]  /*1fb0*/  HADD2.F32 R61, -RZ, R72.H0_H0 ;  /* 0x20000048ff3d7230 */ /* 0x004fe20000004100 */
[--C-:B------:R-:W-:Y:S01]  /*1fc0*/  SHF.R.U32.HI R48, RZ, 0x8, R50.reuse ;  /* 0x00000008ff307819 */ /* 0x100fe20000011632 */
[----:B------:R-:W-:Y:S01]  /*1fd0*/  FFMA.FTZ R72, R2, R13, RZ ;  /* 0x0000000d02487223 */ /* 0x000fe200000100ff */
[----:B------:R-:W-:Y:S01]  /*1fe0*/  SHF.R.U32.HI R50, RZ, 0x10, R50 ;  /* 0x00000010ff327819 */ /* 0x000fe20000011632 */
[----:B---3--:R-:W-:Y:S01]  /*1ff0*/  HADD2.F32 R63, -RZ, R63.H0_H0 ;  /* 0x2000003fff3f7230 */ /* 0x008fe20000004100 */
[----:B------:R-:W-:Y:S01]  /*2000*/  LOP3.LUT R48, R48, 0xff, RZ, 0xc0, !PT ;  /* 0x000000ff30307812 */ /* 0x000fe200078ec0ff */
[----:B------:R2:W-:Y:S01]  /*2010*/  I2F.F16 R49, R12 ;  /* 0x0000000c00317306 */ /* 0x0005e20000200c00 */
[----:B------:R-:W-:Y:S01]  /*2020*/  LOP3.LUT R78, R50, 0xff, RZ, 0xc0, !PT ;  /* 0x000000ff324e7812 */ /* 0x000fe200078ec0ff */
[----:B------:R-:W-:Y:S01]  /*2030*/  HADD2.F32 R50, -RZ, R70.H0_H0 ;  /* 0x20000046ff327230 */ /* 0x000fe20000004100 */
[----:B------:R-:W-:Y:S01]  /*2040*/  IADD3 R67, PT, PT, R48, -0x80, RZ ;  /* 0xffffff8030437810 */ /* 0x000fe20007ffe0ff */
[----:B------:R-:W-:-:S02]  /*2050*/  HADD2.F32 R48, -RZ, R69.H0_H0 ;  /* 0x20000045ff307230 */ /* 0x000fc40000004100 */
[----:B------:R-:W-:Y:S01]  /*2060*/  FFMA.FTZ R71, R77, R51, R72 ;  /* 0x000000334d477223 */ /* 0x000fe20000010048 */
[----:B0-----:R-:W-:Y:S01]  /*2070*/  HADD2.F32 R64, -RZ, R64.H0_H0 ;  /* 0x20000040ff407230 */ /* 0x001fe20000004100 */
[----:B------:R-:W0:Y:S01]  /*2080*/  I2F.F16 R57, R57 ;  /* 0x0000003900397306 */ /* 0x000e220000200c00 */
[----:B--2---:R-:W-:Y:S02]  /*2090*/  HADD2.F32 R12, -RZ, R62.H0_H0 ;  /* 0x2000003eff0c7230 */ /* 0x004fe40000004100 */
[----:B------:R-:W-:Y:S01]  /*20a0*/  FFMA.FTZ R62, R2, R0, RZ ;  /* 0x00000000023e7223 */ /* 0x000fe200000100ff */
[----:B------:R-:W-:Y:S02]  /*20b0*/  FFMA.FTZ R79, R75, R64, R71 ;  /* 0x000000404b4f7223 */ /* 0x000fe40000010047 */
[----:B------:R-:W-:Y:S01]  /*20c0*/  FFMA.FTZ R69, R12, R2, RZ ;  /* 0x000000020c457223 */ /* 0x000fe200000100ff */
[----:B------:R-:W-:Y:S01]  /*20d0*/  FFMA.FTZ R2, R2, R11, RZ ;  /* 0x0000000b02027223 */ /* 0x000fe200000100ff */
[----:B------:R-:W2:Y:S01]  /*20e0*/  I2F.F16 R59, R59 ;  /* 0x0000003b003b7306 */ /* 0x000ea20000200c00 */
[----:B------:R-:W-:Y:S01]  /*20f0*/  FFMA.FTZ R70, R77, R50, R62 ;  /* 0x000000324d467223 */ /* 0x000fe2000001003e */
[----:B------:R-:W-:-:S02]  /*2100*/  HADD2.F32 R62, -RZ, R65.H0_H0 ;  /* 0x20000041ff3e7230 */ /* 0x000fc40000004100 */
[----:B------:R-:W-:Y:S01]  /*2110*/  FFMA.FTZ R72, R77, R61, R2 ;  /* 0x0000003d4d487223 */ /* 0x000fe20000010002 */
[----:B-1----:R-:W-:Y:S02]  /*2120*/  HADD2.F32 R65, -RZ, R68.H0_H0 ;  /* 0x20000044ff417230 */ /* 0x002fe40000004100 */
[----:B------:R-:W-:Y:S01]  /*2130*/  FFMA.FTZ R69, R48, R77, R69 ;  /* 0x0000004d30457223 */ /* 0x000fe20000010045 */
[C---:B------:R-:W-:Y:S01]  /*2140*/  FFMA.FTZ R77, R75.reuse, R63, R70 ;  /* 0x0000003f4b4d7223 */ /* 0x040fe20000010046 */
[----:B------:R-:W-:Y:S01]  /*2150*/  IADD3 R2, PT, PT, R78, -0x80, RZ ;  /* 0xffffff804e027810 */ /* 0x000fe20007ffe0ff */
[----:B------:R-:W1:Y:S01]  /*2160*/  I2F.F16 R58, R58 ;  /* 0x0000003a003a7306 */ /* 0x000e620000200c00 */
[----:B------:R-:W-:Y:S01]  /*2170*/  FFMA.FTZ R70, R75, R65, R72 ;  /* 0x000000414b467223 */ /* 0x000fe20000010048 */
[----:B------:R-:W-:Y:S01]  /*2180*/  IADD3 R72, PT, PT, R76, -0x80, RZ ;  /* 0xffffff804c487810 */ /* 0x000fe20007ffe0ff */
[----:B------:R-:W-:Y:S01]  /*2190*/  FFMA.FTZ R69, R62, R75, R69 ;  /* 0x0000004b3e457223 */ /* 0x000fe20000010045 */
[----:B0-----:R-:W-:Y:S01]  /*21a0*/  HADD2.F32 R57, -RZ, R57.H0_H0 ;  /* 0x20000039ff397230 */ /* 0x001fe20000004100 */
[----:B------:R-:W-:Y:S01]  /*21b0*/  LOP3.LUT R68, R73, 0xff, RZ, 0xc0, !PT ;  /* 0x000000ff49447812 */ /* 0x000fe200078ec0ff */
[----:B------:R-:W-:-:S02]  /*21c0*/  HADD2.F32 R73, -RZ, R4.H1_H1 ;  /* 0x30000004ff497230 */ /* 0x000fc40000004100 */
[----:B------:R-:W-:Y:S01]  /*21d0*/  FFMA.FTZ R71, R60, R74, R69 ;  /* 0x0000004a3c477223 */ /* 0x000fe20000010045 */
[----:B------:R-:W0:Y:S01]  /*21e0*/  I2F.F16 R54, R54 ;  /* 0x0000003600367306 */ /* 0x000e220000200c00 */
[----:B--2---:R-:W-:Y:S01]  /*21f0*/  HADD2.F32 R59, -RZ, R59.H0_H0 ;  /* 0x2000003bff3b7230 */ /* 0x004fe20000004100 */
[----:B------:R-:W-:Y:S01]  /*2200*/  IADD3 R69, PT, PT, R68, -0x80, RZ ;  /* 0xffffff8044457810 */ /* 0x000fe20007ffe0ff */
[C---:B------:R-:W-:Y:S01]  /*2210*/  FFMA.FTZ R78, R74.reuse, R57, R70 ;  /* 0x000000394a4e7223 */ /* 0x040fe20000010046 */
[----:B------:R-:W-:Y:S02]  /*2220*/  HADD2.F32 R70, -RZ, R4.H0_H0 ;  /* 0x20000004ff467230 */ /* 0x000fe40000004100 */
[----:B------:R-:W-:Y:S01]  /*2230*/  FFMA.FTZ R75, R74, R59, R77 ;  /* 0x0000003b4a4b7223 */ /* 0x000fe2000001004d */
[----:B-1----:R-:W-:Y:S01]  /*2240*/  HADD2.F32 R58, -RZ, R58.H0_H0 ;  /* 0x2000003aff3a7230 */ /* 0x002fe20000004100 */
[----:B------:R-:W1:Y:S01]  /*2250*/  I2F.F16 R53, R53 ;  /* 0x0000003500357306 */ /* 0x000e620000200c00 */
[----:B------:R-:W-:Y:S01]  /*2260*/  FFMA.FTZ R77, R56, R70, R71 ;  /* 0x00000046384d7223 */ /* 0x000fe20000010047 */
[----:B------:R-:W-:-:S02]  /*2270*/  HADD2.F32 R49, -RZ, R49.H0_H0 ;  /* 0x20000031ff317230 */ /* 0x000fc40000004100 */
[----:B------:R-:W-:Y:S01]  /*2280*/  FFMA.FTZ R79, R74, R58, R79 ;  /* 0x0000003a4a4f7223 */ /* 0x000fe2000001004f */
[----:B------:R-:W-:Y:S01]  /*2290*/  FFMA.FTZ R74, R70, R55, R75 ;  /* 0x00000037464a7223 */ /* 0x000fe2000001004b */
[--C-:B------:R-:W-:Y:S02]  /*22a0*/  HADD2.F32 R4, -RZ, R5.reuse.H0_H0 ;  /* 0x20000005ff047230 */ /* 0x100fe40000004100 */
[----:B------:R-:W2:Y:S01]  /*22b0*/  I2F.F16 R67, R67 ;  /* 0x0000004300437306 */ /* 0x000ea20000200c00 */
[----:B0-----:R-:W-:Y:S02]  /*22c0*/  HADD2.F32 R54, -RZ, R54.H0_H0 ;  /* 0x20000036ff367230 */ /* 0x001fe40000004100 */
[----:B------:R-:W-:-:S03]  /*22d0*/  HADD2.F32 R5, -RZ, R5.H1_H1 ;  /* 0x30000005ff057230 */ /* 0x000fc60000004100 */
[C---:B------:R-:W-:Y:S01]  /*22e0*/  FFMA.FTZ R76, R70.reuse, R54, R79 ;  /* 0x00000036464c7223 */ /* 0x040fe2000001004f */
[----:B-1----:R-:W-:Y:S01]  /*22f0*/  HADD2.F32 R53, -RZ, R53.H0_H0 ;  /* 0x20000035ff357230 */ /* 0x002fe20000004100 */
[----:B------:R-:W-:Y:S04]  /*2300*/  I2F.F16 R2, R2 ;  /* 0x0000000200027306 */ /* 0x000fe80000200c00 */
[----:B------:R-:W-:Y:S01]  /*2310*/  FFMA.FTZ R79, R70, R53, R78 ;  /* 0x00000035464f7223 */ /* 0x000fe2000001004e */
[----:B------:R-:W-:Y:S02]  /*2320*/  HADD2.F32 R70, -RZ, R15.H0_H0 ;  /* 0x2000000fff467230 */ /* 0x000fe40000004100 */
[----:B------:R-:W-:Y:S01]  /*2330*/  FFMA.FTZ R15, R73, R49, R74 ;  /* 0x00000031490f7223 */ /* 0x000fe2000001004a */
[----:B--2---:R-:W-:Y:S01]  /*2340*/  HADD2.F32 R67, -RZ, R67.H0_H0 ;  /* 0x20000043ff437230 */ /* 0x004fe20000004100 */
[----:B------:R-:W0:Y:S01]  /*2350*/  I2F.F16 R72, R72 ;  /* 0x0000004800487306 */ /* 0x000e220000200c00 */
[----:B------:R-:W-:-:S02]  /*2360*/  HADD2.F32 R78, -RZ, R3.H0_H0 ;  /* 0x20000003ff4e7230 */ /* 0x000fc40000004100 */
[----:B------:R-:W-:Y:S01]  /*2370*/  FFMA.FTZ R77, R70, R73, R77 ;  /* 0x00000049464d7223 */ /* 0x000fe2000001004d */
[----:B------:R-:W-:Y:S02]  /*2380*/  HADD2.F32 R74, -RZ, R9.H0_H0 ;  /* 0x20000009ff4a7230 */ /* 0x000fe40000004100 */
[----:B------:R-:W-:Y:S01]  /*2390*/  FFMA.FTZ R76, R73, R67, R76 ;  /* 0x00000043494c7223 */ /* 0x000fe2000001004c */
[----:B------:R-:W-:Y:S01]  /*23a0*/  PRMT R3, RZ, 0x5410, RZ ;  /* 0x00005410ff037816 */ /* 0x000fe200000000ff */
[----:B------:R-:W1:Y:S01]  /*23b0*/  I2F.F16 R14, R14 ;  /* 0x0000000e000e7306 */ /* 0x000e620000200c00 */
[----:B0-----:R-:W-:-:S07]  /*23c0*/  HADD2.F32 R72, -RZ, R72.H0_H0 ;  /* 0x20000048ff487230 */ /* 0x001fce0000004100 */
[----:B------:R-:W0:Y:S01]  /*23d0*/  I2F.F16 R66, R66 ;  /* 0x0000004200427306 */ /* 0x000e220000200c00 */
[----:B-1----:R-:W-:-:S07]  /*23e0*/  HADD2.F32 R68, -RZ, R14.H0_H0 ;  /* 0x2000000eff447230 */ /* 0x002fce0000004100 */
[----:B------:R1:W2:Y:S01]  /*23f0*/  I2F.F16 R80, R69 ;  /* 0x0000004500507306 */ /* 0x0002a20000200c00 */
[----:B------:R-:W-:Y:S01]  /*2400*/  FFMA.FTZ R14, R73, R72, R79 ;  /* 0x00000048490e7223 */ /* 0x000fe2000001004f */
[----:B------:R-:W-:Y:S02]  /*2410*/  HADD2.F32 R73, -RZ, R7.H0_H0 ;  /* 0x20000007ff497230 */ /* 0x000fe40000004100 */
[----:B------:R-:W-:Y:S01]  /*2420*/  FFMA.FTZ R77, R68, R4, R77 ;  /* 0x00000004444d7223 */ /* 0x000fe2000001004d */
[----:B0-----:R-:W-:-:S03]  /*2430*/  HADD2.F32 R66, -RZ, R66.H0_H0 ;  /* 0x20000042ff427230 */ /* 0x001fc60000004100 */
[----:B------:R-:W0:Y:S01]  /*2440*/  I2F.F16 R47, R47 ;  /* 0x0000002f002f7306 */ /* 0x000e220000200c00 */
[----:B-1----:R-:W-:Y:S02]  /*2450*/  HADD2.F32 R69, -RZ, R2.H0_H0 ;  /* 0x20000002ff457230 */ /* 0x002fe40000004100 */
[----:B------:R-:W-:-:S03]  /*2460*/  FFMA.FTZ R15, R4, R66, R15 ;  /* 0x00000042040f7223 */ /* 0x000fc6000001000f */
[----:B------:R-:W-:Y:S01]  /*2470*/  FFMA.FTZ R2, R4, R69, R76 ;  /* 0x0000004504027223 */ /* 0x000fe2000001004c */
[----:B--2---:R-:W-:Y:S01]  /*2480*/  HADD2.F32 R71, -RZ, R80.H0_H0 ;  /* 0x20000050ff477230 */ /* 0x004fe20000004100 */
[----:B------:R-:W1:Y:S01]  /*2490*/  I2F.F16 R52, R52 ;  /* 0x0000003400347306 */ /* 0x000e620000200c00 */
[----:B------:R-:W-:-:S03]  /*24a0*/  FFMA.FTZ R15, R5, R78, R15 ;  /* 0x0000004e050f7223 */ /* 0x000fc6000001000f */
[----:B------:R-:W-:Y:S01]  /*24b0*/  FFMA.FTZ R79, R4, R71, R14 ;  /* 0x00000047044f7223 */ /* 0x000fe2000001000e */
[----:B0-----:R-:W-:-:S03]  /*24c0*/  HADD2.F32 R76, -RZ, R47.H0_H0 ;  /* 0x2000002fff4c7230 */ /* 0x001fc60000004100 */
[----:B------:R0:W2:Y:S01]  /*24d0*/  I2F.F16 R75, R46 ;  /* 0x0000002e004b7306 */ /* 0x0000a20000200c00 */
[----:B------:R-:W-:Y:S02]  /*24e0*/  HADD2.F32 R47, -RZ, R6.H0_H0 ;  /* 0x20000006ff2f7230 */ /* 0x000fe40000004100 */
[----:B------:R-:W-:Y:S01]  /*24f0*/  FFMA.FTZ R77, R76, R5, R77 ;  /* 0x000000054c4d7223 */ /* 0x000fe2000001004d */
[----:B-1----:R-:W-:-:S03]  /*2500*/  HADD2.F32 R52, -RZ, R52.H0_H0 ;  /* 0x20000034ff347230 */ /* 0x002fc60000004100 */
[----:B------:R-:W-:Y:S01]  /*2510*/  FMUL.FTZ R77, R74, R77 ;  /* 0x0000004d4a4d7220 */ /* 0x000fe20000410000 */
[----:B0-----:R-:W-:Y:S02]  /*2520*/  HADD2.F32 R46, -RZ, R8.H0_H0 ;  /* 0x20000008ff2e7230 */ /* 0x001fe40000004100 */
        /* <DEDUP_REMOVED lines=11> */
[----:B------:R-:W-:-:S03]  /*25e0*/  HFMA2 R5, R77, 1, 1, RZ ;  /* 0x3c003c004d057831 */ /* 0x000fc600000000ff */
[----:B------:R-:W-:Y:S02]  /*25f0*/  PRMT R14, R2, 0x5410, R4 ;  /* 0x00005410020e7816 */ /* 0x000fe40000000004 */
[----:B------:R-:W-:-:S03]  /*2600*/  PRMT R2, RZ, 0x5410, RZ ;  /* 0x00005410ff027816 */ /* 0x000fc600000000ff */
        /* <DEDUP_REMOVED lines=56> */
.L_x_3546:
[----:B------:R-:W-:Y:S05]  /*2990*/  @!P1 BRA `(.L_x_3547) ;  /* 0x0000000c00e89947 */ /* 0x000fea0003800000 */
[----:B------:R-:W-:Y:S02]  /*29a0*/  LOP3.LUT R13, R34, 0xff, RZ, 0xc0, !PT ;  /* 0x000000ff220d7812 */ /* 0x000fe400078ec0ff */
        /* <DEDUP_REMOVED lines=10> */
[----:B------:R0:W1:Y:S01]  /*2a50*/  I2F.F16 R51, R13 ;  /* 0x0000000d00337306 */ /* 0x0000620000200c00 */
[----:B------:R-:W-:Y:S02]  /*2a60*/  LOP3.LUT R0, R33, 0xff, RZ, 0xc0, !PT ;  /* 0x000000ff21007812 */ /* 0x000fe400078ec0ff */
[----:B------:R-:W-:Y:S02]  /*2a70*/  LEA.HI R62, R34, 0xffffff80, RZ, 0x8 ;  /* 0xffffff80223e7811 */ /* 0x000fe400078f40ff */
[----:B------:R-:W-:-:S02]  /*2a80*/  LEA.HI R61, R35, 0xffffff80, RZ, 0x8 ;  /* 0xffffff80233d7811 */ /* 0x000fc400078f40ff */
[----:B------:R-:W-:Y:S01]  /*2a90*/  LOP3.LUT R11, R35, 0xff, RZ, 0xc0, !PT ;  /* 0x000000ff230b7812 */ /* 0x000fe200078ec0ff */
[----:B------:R2:W-:Y:S01]  /*2aa0*/  I2F.F16 R53, R12 ;  /* 0x0000000c00357306 */ /* 0x0005e20000200c00 */
[--C-:B0-----:R-:W-:Y:S02]  /*2ab0*/  SHF.R.U32.HI R13, RZ, 0x8, R33.reuse ;  /* 0x00000008ff0d7819 */ /* 0x101fe40000011621 */
[----:B------:R-:W-:Y:S02]  /*2ac0*/  SHF.R.U32.HI R33, RZ, 0x10, R33 ;  /* 0x00000010ff217819 */ /* 0x000fe40000011621 */
[----:B------:R-:W-:Y:S02]  /*2ad0*/  LOP3.LUT R13, R13, 0xff, RZ, 0xc0, !PT ;  /* 0x000000ff0d0d7812 */ /* 0x000fe400078ec0ff */
[----:B------:R-:W-:Y:S01]  /*2ae0*/  LOP3.LUT R33, R33, 0xff, RZ, 0xc0, !PT ;  /* 0x000000ff21217812 */ /* 0x000fe200078ec0ff */
[----:B------:R-:W0:Y:S01]  /*2af0*/  I2F.F16 R50, R14 ;  /* 0x0000000e00327306 */ /* 0x000e220000200c00 */
[----:B--2---:R-:W-:Y:S01]  /*2b00*/  SHF.R.U32.HI R12, RZ, 0x8, R32 ;  /* 0x00000008ff0c7819 */ /* 0x004fe20000011620 */
[----:B-1----:R-:W-:Y:S01]  /*2b10*/  HADD2.F32 R51, -RZ, R51.H0_H0 ;  /* 0x20000033ff337230 */ /* 0x002fe20000004100 */
[----:B------:R-:W-:-:S02]  /*2b20*/  IADD3 R66, PT, PT, R13, -0x80, RZ ;  /* 0xffffff800d427810 */ /* 0x000fc40007ffe0ff */
[----:B------:R-:W-:Y:S02]  /*2b30*/  LOP3.LUT R12, R12, 0xff, RZ, 0xc0, !PT ;  /* 0x000000ff0c0c7812 */ /* 0x000fe400078ec0ff */
        /* <DEDUP_REMOVED lines=10> */
[----:B------:R-:W-:Y:S02]  /*2be0*/  IADD3 R32, PT, PT, R32, -0x80, RZ ;  /* 0xffffff8020207810 */ /* 0x000fe40007ffe0ff */
[----:B------:R-:W-:Y:S01]  /*2bf0*/  SHF.R.U32.HI R34, RZ, 0x10, R34 ;  /* 0x00000010ff227819 */ /* 0x000fe20000011622 */
[----:B------:R-:W-:Y:S01]  /*2c00*/  I2F.F16 R66, R66 ;  /* 0x0000004200427306 */ /* 0x000fe20000200c00 */
[----:B--2---:R-:W0:Y:S01]  /*2c10*/  LDS.64 R12, [UR5+0x10] ;  /* 0x00001005ff0c7984 */ /* 0x004e220008000a00 */
[----:B------:R-:W-:Y:S01]  /*2c20*/  LOP3.LUT R14, R14, 0xff, RZ, 0xc0, !PT ;  /* 0x000000ff0e0e7812 */ /* 0x000fe200078ec0ff */
[----:B-1----:R-:W-:Y:S01]  /*2c30*/  HADD2.F32 R60, -RZ, R60.H0_H0 ;  /* 0x2000003cff3c7230 */ /* 0x002fe20000004100 */
[----:B------:R-:W-:Y:S02]  /*2c40*/  LOP3.LUT R34, R34, 0xff, RZ, 0xc0, !PT ;  /* 0x000000ff22227812 */ /* 0x000fe400078ec0ff */
[----:B------:R-:W-:Y:S02]  /*2c50*/  IADD3 R68, PT, PT, R14, -0x80, RZ ;  /* 0xffffff800e447810 */ /* 0x000fe40007ffe0ff */
[----:B------:R1:W-:Y:S01]  /*2c60*/  I2F.F16 R54, R32 ;  /* 0x0000002000367306 */ /* 0x0003e20000200c00 */
[----:B------:R-:W-:-:S02]  /*2c70*/  IADD3 R33, PT, PT, R33, -0x80, RZ ;  /* 0xffffff8021217810 */ /* 0x000fc40007ffe0ff */
[----:B------:R-:W-:Y:S02]  /*2c80*/  SHF.R.U32.HI R14, RZ, 0x8, R36 ;  /* 0x00000008ff0e7819 */ /* 0x000fe40000011624 */
[----:B------:R-:W-:Y:S02]  /*2c90*/  SHF.R.U32.HI R35, RZ, 0x10, R35 ;  /* 0x00000010ff237819 */ /* 0x000fe40000011623 */
[----:B------:R-:W-:Y:S01]  /*2ca0*/  IADD3 R34, PT, PT, R34, -0x80, RZ ;  /* 0xffffff8022227810 */ /* 0x000fe20007ffe0ff */
[----:B------:R2:W-:Y:S01]  /*2cb0*/  I2F.F16 R56, R33 ;  /* 0x0000002100387306 */ /* 0x0005e20000200c00 */
[----:B-1----:R-:W-:Y:S02]  /*2cc0*/  SHF.R.U32.HI R32, RZ, 0x8, R37 ;  /* 0x00000008ff207819 */ /* 0x002fe40000011625 */
[----:B------:R-:W-:Y:S02]  /*2cd0*/  LOP3.LUT R14, R14, 0xff, RZ, 0xc0, !PT ;  /* 0x000000ff0e0e7812 */ /* 0x000fe400078ec0ff */
[----:B------:R-:W-:-:S02]  /*2ce0*/  LOP3.LUT R32, R32, 0xff, RZ, 0xc0, !PT ;  /* 0x000000ff20207812 */ /* 0x000fc400078ec0ff */
[----:B------:R-:W-:Y:S01]  /*2cf0*/  LOP3.LUT R35, R35, 0xff, RZ, 0xc0, !PT ;  /* 0x000000ff23237812 */ /* 0x000fe200078ec0ff */
[----:B------:R1:W-:Y:S01]  /*2d00*/  I2F.F16 R63, R34 ;  /* 0x00000022003f7306 */ /* 0x0003e20000200c00 */
[----:B--2---:R-:W-:Y:S02]  /*2d10*/  SHF.R.U32.HI R33, RZ, 0x8, R38 ;  /* 0x00000008ff217819 */ /* 0x004fe40000011626 */
[----:B------:R-:W-:Y:S02]  /*2d20*/  IADD3 R14, PT, PT, R14, -0x80, RZ ;  /* 0xffffff800e0e7810 */ /* 0x000fe40007ffe0ff */
[----:B------:R-:W-:Y:S02]  /*2d30*/  LOP3.LUT R33, R33, 0xff, RZ, 0xc0, !PT ;  /* 0x000000ff21217812 */ /* 0x000fe400078ec0ff */
[----:B------:R-:W-:Y:S01]  /*2d40*/  IADD3 R11, PT, PT, R11, -0x80, RZ ;  /* 0xffffff800b0b7810 */ /* 0x000fe20007ffe0ff */
[----:B------:R-:W2:Y:S01]  /*2d50*/  I2F.F16 R68, R68 ;  /* 0x0000004400447306 */ /* 0x000ea20000200c00 */
[----:B-1----:R-:W-:-:S02]  /*2d60*/  IADD3 R34, PT, PT, R32, -0x80, RZ ;  /* 0xffffff8020227810 */ /* 0x002fc40007ffe0ff */
[----:B------:R-:W-:Y:S02]  /*2d70*/  SHF.R.U32.HI R32, RZ, 0x10, R36 ;  /* 0x00000010ff207819 */ /* 0x000fe40000011624 */
[----:B------:R-:W-:Y:S02]  /*2d80*/  IADD3 R64, PT, PT, R35, -0x80, RZ ;  /* 0xffffff8023407810 */ /* 0x000fe40007ffe0ff */
[----:B------:R-:W-:Y:S01]  /*2d90*/  LEA.HI R15, R36, 0xffffff80, RZ, 0x8 ;  /* 0xffffff80240f7811 */ /* 0x000fe200078f40ff */
[----:B------:R1:W3:Y:S01]  /*2da0*/  I2F.F16 R35, R14 ;  /* 0x0000000e00237306 */ /* 0x0002e20000200c00 */
[----:B0-----:R-:W-:Y:S01]  /*2db0*/  HADD2.F32 R74, -RZ, R12.H1_H1 ;  /* 0x3000000cff4a7230 */ /* 0x001fe20000004100 */
[----:B------:R-:W-:Y:S01]  /*2dc0*/  IADD3 R36, PT, PT, R33, -0x80, RZ ;  /* 0xffffff8021247810 */ /* 0x000fe20007ffe0ff */
[--C-:B------:R-:W-:Y:S01]  /*2dd0*/  HADD2.F32 R71, -RZ, R13.reuse.H0_H0 ;  /* 0x2000000dff477230 */ /* 0x100fe20000004100 */
[----:B------:R-:W-:Y:S01]  /*2de0*/  IADD3 R0, PT, PT, R0, -0x80, RZ ;  /* 0xffffff8000007810 */ /* 0x000fe20007ffe0ff */
[----:B------:R-:W-:Y:S01]  /*2df0*/  HADD2.F32 R69, -RZ, R13.H1_H1 ;  /* 0x3000000dff457230 */ /* 0x000fe20000004100 */
[----:B------:R-:W-:Y:S01]  /*2e00*/  LOP3.LUT R48, R38, 0xff, RZ, 0xc0, !PT ;  /* 0x000000ff26307812 */ /* 0x000fe200078ec0ff */
[----:B------:R-:W-:Y:S01]  /*2e10*/  HADD2.F32 R13, -RZ, R52.H0_H0 ;  /* 0x20000034ff0d7230 */ /* 0x000fe20000004100 */
[----:B------:R-:W0:Y:S01]  /*2e20*/  I2F.F16 R11, R11 ;  /* 0x0000000b000b7306 */ /* 0x000e220000200c00 */
[----:B-1----:R-:W-:Y:S01]  /*2e30*/  HADD2.F32 R14, -RZ, R12.H0_H0 ;  /* 0x2000000cff0e7230 */ /* 0x002fe20000004100 */
[----:B------:R-:W-:Y:S01]  /*2e40*/  LOP3.LUT R12, R32, 0xff, RZ, 0xc0, !PT ;  /* 0x000000ff200c7812 */ /* 0x000fe200078ec0ff */
[----:B--2---:R-:W-:Y:S01]  /*2e50*/  HADD2.F32 R52, -RZ, R68.H0_H0 ;  /* 0x20000044ff347230 */ /* 0x004fe20000004100 */
[----:B------:R-:W1:Y:S01]  /*2e60*/  LDS.64 R32, [UR5+0x18] ;  /* 0x00001805ff207984 */ /* 0x000e620008000a00 */
[----:B------:R-:W-:Y:S01]  /*2e70*/  LEA.HI R46, R37, 0xffffff80, RZ, 0x8 ;  /* 0xffffff80252e7811 */ /* 0x000fe200078f40ff */
[----:B------:R-:W-:Y:S01]  /*2e80*/  FFMA.FTZ R76, R14, R13, RZ ;  /* 0x0000000d0e4c7223 */ /* 0x000fe200000100ff */
[----:B------:R-:W-:Y:S01]  /*2e90*/  IADD3 R49, PT, PT, R48, -0x80, RZ ;  /* 0xffffff8030317810 */ /* 0x000fe20007ffe0ff */
[----:B------:R-:W2:Y:S01]  /*2ea0*/  I2F.F16 R0, R0 ;  /* 0x0000000000007306 */ /* 0x000ea20000200c00 */
[----:B------:R-:W-:Y:S01]  /*2eb0*/  SHF.R.U32.HI R37, RZ, 0x10, R37 ;  /* 0x00000010ff257819 */ /* 0x000fe20000011625 */
[----:B---3--:R-:W-:Y:S01]  /*2ec0*/  HADD2.F32 R35, -RZ, R35.H0_H0 ;  /* 0x20000023ff237230 */ /* 0x008fe20000004100 */
[----:B------:R-:W-:-:S02]  /*2ed0*/  LOP3.LUT R48, R39, 0xff, RZ, 0xc0, !PT ;  /* 0x000000ff27307812 */ /* 0x000fc400078ec0ff */
[----:B------:R-:W-:Y:S01]  /*2ee0*/  SHF.R.U32.HI R72, RZ, 0x10, R38 ;  /* 0x00000010ff487819 */ /* 0x000fe20000011626 */
[----:B0-----:R-:W-:Y:S02]  /*2ef0*/  HADD2.F32 R11, -RZ, R11.H0_H0 ;  /* 0x2000000bff0b7230 */ /* 0x001fe40000004100 */
[----:B------:R-:W0:Y:S01]  /*2f00*/  I2F.F16 R67, R67 ;  /* 0x0000004300437306 */ /* 0x000e220000200c00 */
[--C-:B------:R-:W-:Y:S02]  /*2f10*/  SHF.R.U32.HI R70, RZ, 0x10, R39.reuse ;  /* 0x00000010ff467819 */ /* 0x100fe40000011627 */
[----:B------:R-:W-:Y:S01]  /*2f20*/  LOP3.LUT R73, R37, 0xff, RZ, 0xc0, !PT ;  /* 0x000000ff25497812 */ /* 0x000fe200078ec0ff */
[----:B------:R-:W-:Y:S01]  /*2f30*/  HADD2.F32 R37, -RZ, R55.H0_H0 ;  /* 0x20000037ff257230 */ /* 0x000fe20000004100 */
[----:B------:R-:W-:Y:S01]  /*2f40*/  IADD3 R65, PT, PT, R12, -0x80, RZ ;  /* 0xffffff800c417810 */ /* 0x000fe20007ffe0ff */
[----:B------:R-:W-:Y:S01]  /*2f50*/  HADD2.F32 R12, -RZ, R53.H0_H0 ;  /* 0x20000035ff0c7230 */ /* 0x000fe20000004100 */
[----:B------:R-:W-:Y:S01]  /*2f60*/  IADD3 R48, PT, PT, R48, -0x80, RZ ;  /* 0xffffff8030307810 */ /* 0x000fe20007ffe0ff */
[----:B------:R-:W3:Y:S01]  /*2f70*/  I2F.F16 R64, R64 ;  /* 0x0000004000407306 */ /* 0x000ee20000200c00 */
[----:B------:R-:W-:Y:S01]  /*2f80*/  SHF.R.U32.HI R58, RZ, 0x8, R39 ;  /* 0x00000008ff3a7819 */ /* 0x000fe20000011627 */
[----:B--2---:R-:W-:-:S02]  /*2f90*/  HADD2.F32 R0, -RZ, R0.H0_H0 ;  /* 0x20000000ff007230 */ /* 0x004fc40000004100 */
[----:B------:R-:W-:Y:S01]  /*2fa0*/  FFMA.FTZ R55, R14, R11, RZ ;  /* 0x0000000b0e377223 */ /* 0x000fe200000100ff */
[----:B------:R-:W-:Y:S01]  /*2fb0*/  LEA.HI R47, R38, 0xffffff80, RZ, 0x8 ;  /* 0xffffff80262f7811 */ /* 0x000fe200078f40ff */
[----:B------:R-:W-:Y:S01]  /*2fc0*/  HADD2.F32 R38, -RZ, R66.H0_H0 ;  /* 0x20000042ff267230 */ /* 0x000fe20000004100 */
[----:B------:R-:W-:Y:S01]  /*2fd0*/  LOP3.LUT R72, R72, 0xff, RZ, 0xc0, !PT ;  /* 0x000000ff48487812 */ /* 0x000fe200078ec0ff */
[----:B------:R-:W-:Y:S01]  /*2fe0*/  FFMA.FTZ R66, R12, R14, RZ ;  /* 0x0000000e0c427223 */ /* 0x000fe200000100ff */
[----:B------:R-:W2:Y:S01]  /*2ff0*/  I2F.F16 R62, R62 ;  /* 0x0000003e003e7306 */ /* 0x000ea20000200c00 */
[----:B------:R-:W-:Y:S01]  /*3000*/  LOP3.LUT R70, R70, 0xff, RZ, 0xc0, !PT ;  /* 0x000000ff46467812 */ /* 0x000fe200078ec0ff */
[----:B------:R-:W-:Y:S01]  /*3010*/  FFMA.FTZ R53, R14, R0, RZ ;  /* 0x000000000e357223 */ /* 0x000fe200000100ff */
[----:B------:R-:W-:Y:S01]  /*3020*/  LOP3.LUT R58, R58, 0xff, RZ, 0xc0, !PT ;  /* 0x000000ff3a3a7812 */ /* 0x000fe200078ec0ff */
[----:B------:R-:W-:Y:S01]  /*3030*/  FFMA.FTZ R75, R74, R52, R55 ;  /* 0x000000344a4b7223 */ /* 0x000fe20000010037 */
[----:B------:R-:W-:Y:S01]  /*3040*/  IADD3 R14, PT, PT, R73, -0x80, RZ ;  /* 0xffffff80490e7810 */ /* 0x000fe20007ffe0ff */
[----:B------:R-:W-:Y:S01]  /*3050*/  HADD2.F32 R55, -RZ, R63.H0_H0 ;  /* 0x2000003fff377230 */ /* 0x000fe20000004100 */
[----:B------:R-:W-:Y:S01]  /*3060*/  LEA.HI R59, R39, 0xffffff80, RZ, 0x8 ;  /* 0xffffff80273b7811 */ /* 0x000fe200078f40ff */
[----:B------:R-:W4:Y:S01]  /*3070*/  I2F.F16 R57, R57 ;  /* 0x0000003900397306 */ /* 0x000f220000200c00 */
[----:B------:R-:W-:Y:S01]  /*3080*/  IADD3 R63, PT, PT, R72, -0x80, RZ ;  /* 0xffffff80483f7810 */ /* 0x000fe20007ffe0ff */
[----:B0-----:R-:W-:Y:S01]  /*3090*/  HADD2.F32 R39, -RZ, R67.H0_H0 ;  /* 0x20000043ff277230 */ /* 0x001fe20000004100 */
[----:B------:R-:W-:Y:S01]  /*30a0*/  IADD3 R70, PT, PT, R70, -0x80, RZ ;  /* 0xffffff8046467810 */ /* 0x000fe20007ffe0ff */
[----:B------:R-:W-:Y:S01]  /*30b0*/  FFMA.FTZ R68, R74, R38, R53 ;  /* 0x000000264a447223 */ /* 0x000fe20000010035 */
[----:B------:R-:W-:Y:S01]  /*30c0*/  IADD3 R58, PT, PT, R58, -0x80, RZ ;  /* 0xffffff803a3a7810 */ /* 0x000fe20007ffe0ff */
[----:B------:R-:W-:-:S02]  /*30d0*/  HADD2.F32 R53, -RZ, R54.H0_H0 ;  /* 0x20000036ff357230 */ /* 0x000fc40000004100 */
[----:B------:R-:W-:Y:S01]  /*30e0*/  FFMA.FTZ R76, R74, R39, R76 ;  /* 0x000000274a4c7223 */ /* 0x000fe2000001004c */
[----:B------:R-:W0:Y:S01]  /*30f0*/  I2F.F16 R61, R61 ;  /* 0x0000003d003d7306 */ /* 0x000e220000200c00 */
[----:B------:R-:W-:Y:S02]  /*3100*/  HADD2.F32 R54, -RZ, R56.H0_H0 ;  /* 0x20000038ff367230 */ /* 0x000fe40000004100 */
[----:B------:R-:W-:Y:S01]  /*3110*/  FFMA.FTZ R66, R37, R74, R66 ;  /* 0x0000004a25427223 */ /* 0x000fe20000010042 */
[----:B---3--:R-:W-:Y:S02]  /*3120*/  HADD2.F32 R56, -RZ, R64.H0_H0 ;  /* 0x20000040ff387230 */ /* 0x008fe40000004100 */
[C---:B------:R-:W-:Y:S01]  /*3130*/  FFMA.FTZ R67, R71.reuse, R55, R76 ;  /* 0x0000003747437223 */ /* 0x040fe2000001004c */
[----:B--2---:R-:W-:Y:S02]  /*3140*/  HADD2.F32 R62, -RZ, R62.H0_H0 ;  /* 0x2000003eff3e7230 */ /* 0x004fe40000004100 */
[----:B------:R-:W-:Y:S01]  /*3150*/  FFMA.FTZ R68, R71, R54, R68 ;  /* 0x0000003647447223 */ /* 0x000fe20000010044 */
[----:B----4-:R-:W-:Y:S01]  /*3160*/  HADD2.F32 R57, -RZ, R57.H0_H0 ;  /* 0x20000039ff397230 */ /* 0x010fe20000004100 */
[----:B------:R-:W2:Y:S01]  /*3170*/  I2F.F16 R49, R49 ;  /* 0x0000003100317306 */ /* 0x000ea20000200c00 */
[----:B------:R-:W-:Y:S01]  /*3180*/  FFMA.FTZ R66, R53, R71, R66 ;  /* 0x0000004735427223 */ /* 0x000fe20000010042 */
[----:B------:R-:W-:Y:S01]  /*3190*/  FFMA.FTZ R75, R71, R56, R75 ;  /* 0x00000038474b7223 */ /* 0x000fe2000001004b */
[C---:B------:R-:W-:Y:S01]  /*31a0*/  FFMA.FTZ R72, R69.reuse, R60, R68 ;  /* 0x0000003c45487223 */ /* 0x040fe20000010044 */
[----:B------:R-:W-:Y:S01]  /*31b0*/  FFMA.FTZ R74, R69, R62, R67 ;  /* 0x0000003e454a7223 */ /* 0x000fe20000010043 */
[----:B------:R-:W-:Y:S01]  /*31c0*/  FFMA.FTZ R66, R57, R69, R66 ;  /* 0x0000004539427223 */ /* 0x000fe20000010042 */
[----:B-1----:R-:W-:Y:S01]  /*31d0*/  HADD2.F32 R67, -RZ, R32.H1_H1 ;  /* 0x30000020ff437230 */ /* 0x002fe20000004100 */
[----:B------:R-:W-:Y:S01]  /*31e0*/  ISETP.NE.AND P0, PT, R42, 0x1, PT ;  /* 0x000000012a00780c */ /* 0x000fe20003f05270 */
[----:B------:R-:W1:Y:S01]  /*31f0*/  I2F.F16 R48, R48 ;  /* 0x0000003000307306 */ /* 0x000e620000200c00 */
[----:B0-----:R-:W-:-:S02]  /*3200*/  HADD2.F32 R64, -RZ, R61.H0_H0 ;  /* 0x2000003dff407230 */ /* 0x001fc40000004100 */
[----:B------:R-:W-:Y:S02]  /*3210*/  HADD2.F32 R61, -RZ, R32.H0_H0 ;  /* 0x20000020ff3d7230 */ /* 0x000fe40000004100 */
[----:B------:R-:W-:Y:S02]  /*3220*/  HADD2.F32 R32, -RZ, R33.H0_H0 ;  /* 0x20000021ff207230 */ /* 0x000fe40000004100 */
[----:B------:R-:W-:Y:S01]  /*3230*/  FFMA.FTZ R75, R69, R64, R75 ;  /* 0x00000040454b7223 */ /* 0x000fe2000001004b */
[----:B--2---:R-:W-:Y:S01]  /*3240*/  HADD2.F32 R49, -RZ, R49.H0_H0 ;  /* 0x20000031ff317230 */ /* 0x004fe20000004100 */
[----:B------:R-:W0:Y:S01]  /*3250*/  I2F.F16 R34, R34 ;  /* 0x0000002200227306 */ /* 0x000e220000200c00 */
[----:B------:R-:W-:Y:S01]  /*3260*/  FFMA.FTZ R72, R61, R50, R72 ;  /* 0x000000323d487223 */ /* 0x000fe20000010048 */
[----:B------:R-:W-:Y:S01]  /*3270*/  FFMA.FTZ R68, R51, R61, R66 ;  /* 0x0000003d33447223 */ /* 0x000fe20000010042 */
[----:B------:R-:W-:Y:S02]  /*3280*/  HADD2.F32 R33, -RZ, R33.H1_H1 ;  /* 0x30000021ff217230 */ /* 0x000fe40000004100 */
[----:B------:R-:W-:Y:S01]  /*3290*/  FFMA.FTZ R69, R61, R49, R74 ;  /* 0x000000313d457223 */ /* 0x000fe2000001004a */
[----:B------:R-:W-:Y:S01]  /*32a0*/  FFMA.FTZ R68, R35, R67, R68 ;  /* 0x0000004323447223 */ /* 0x000fe20000010044 */
[----:B-1----:R-:W-:Y:S01]  /*32b0*/  HADD2.F32 R48, -RZ, R48.H0_H0 ;  /* 0x20000030ff307230 */ /* 0x002fe20000004100 */
[----:B------:R-:W1:Y:S04]  /*32c0*/  I2F.F16 R36, R36 ;  /* 0x0000002400247306 */ /* 0x000e680000200c00 */
[----:B------:R-:W-:Y:S01]  /*32d0*/  FFMA.FTZ R75, R61, R48, R75 ;  /* 0x000000303d4b7223 */ /* 0x000fe2000001004b */
[----:B0-----:R-:W-:-:S03]  /*32e0*/  HADD2.F32 R34, -RZ, R34.H0_H0 ;  /* 0x20000022ff227230 */ /* 0x001fc60000004100 */
[----:B------:R-:W0:Y:S02]  /*32f0*/  I2F.F16 R14, R14 ;  /* 0x0000000e000e7306 */ /* 0x000e240000200c00 */
[----:B------:R-:W-:Y:S01]  /*3300*/  FFMA.FTZ R71, R67, R34, R72 ;  /* 0x0000002243477223 */ /* 0x000fe20000010048 */
[----:B-1----:R-:W-:-:S05]  /*3310*/  HADD2.F32 R36, -RZ, R36.H0_H0 ;  /* 0x20000024ff247230 */ /* 0x002fca0000004100 */
        /* <DEDUP_REMOVED lines=8> */
[----:B------:R-:W-:-:S04]  /*33a0*/  FFMA.FTZ R70, R67, R36, R69 ;  /* 0x0000002443467223 */ /* 0x000fc80000010045 */
[C---:B------:R-:W-:Y:S01]  /*33b0*/  FFMA.FTZ R71, R32.reuse, R63, R70 ;  /* 0x0000003f20477223 */ /* 0x040fe20000010046 */
[----:B-1----:R-:W-:Y:S02]  /*33c0*/  HADD2.F32 R58, -RZ, R58.H0_H0 ;  /* 0x2000003aff3a7230 */ /* 0x002fe40000004100 */
[----:B------:R-:W1:Y:S03]  /*33d0*/  I2F.F16 R15, R15 ;  /* 0x0000000f000f7306 */ /* 0x000e660000200c00 */
[----:B------:R-:W-:Y:S01]  /*33e0*/  FFMA.FTZ R75, R67, R58, R75 ;  /* 0x0000003a434b7223 */ /* 0x000fe2000001004b */
[----:B------:R-:W-:Y:S02]  /*33f0*/  HADD2.F32 R67, -RZ, R8.H0_H0 ;  /* 0x20000008ff437230 */ /* 0x000fe40000004100 */
[----:B0-----:R-:W-:Y:S02]  /*3400*/  HADD2.F32 R65, -RZ, R65.H0_H0 ;  /* 0x20000041ff417230 */ /* 0x001fe40000004100 */
[----:B------:R-:W0:Y:S01]  /*3410*/  I2F.F16 R46, R46 ;  /* 0x0000002e002e7306 */ /* 0x000e220000200c00 */
[----:B------:R-:W-:-:S02]  /*3420*/  FFMA.FTZ R75, R32, R66, R75 ;  /* 0x00000042204b7223 */ /* 0x000fc4000001004b */
[----:B------:R-:W-:Y:S01]  /*3430*/  FFMA.FTZ R69, R65, R32, R68 ;  /* 0x0000002041457223 */ /* 0x000fe20000010044 */
[----:B------:R-:W-:Y:S02]  /*3440*/  HADD2.F32 R68, -RZ, R9.H0_H0 ;  /* 0x20000009ff447230 */ /* 0x000fe40000004100 */
[----:B-1----:R-:W-:Y:S02]  /*3450*/  HADD2.F32 R70, -RZ, R15.H0_H0 ;  /* 0x2000000fff467230 */ /* 0x002fe40000004100 */
[----:B------:R-:W1:Y:S03]  /*3460*/  I2F.F16 R47, R47 ;  /* 0x0000002f002f7306 */ /* 0x000e660000200c00 */
        /* <DEDUP_REMOVED lines=77> */
.L_x_3547:
        /* <DEDUP_REMOVED lines=11> */
[----:B------:R-:W-:Y:S01]  /*39f0*/  LEA.HI R35, R26, 0xffffff80, RZ, 0x8 ;  /* 0xffffff801a237811 */ /* 0x000fe200078f40ff */
[----:B------:R0:W-:Y:S01]  /*3a00*/  I2F.F16 R49, R12 ;  /* 0x0000000c00317306 */ /* 0x0001e20000200c00 */
[----:B------:R-:W-:Y:S02]  /*3a10*/  LOP3.LUT R14, R29, 0xff, RZ, 0xc0, !PT ;  /* 0x000000ff1d0e7812 */ /* 0x000fe400078ec0ff */
[----:B------:R-:W-:Y:S02]  /*3a20*/  LOP3.LUT R11, R27, 0xff, RZ, 0xc0, !PT ;  /* 0x000000ff1b0b7812 */ /* 0x000fe400078ec0ff */
[----:B------:R-:W-:-:S02]  /*3a30*/  IADD3 R14, PT, PT, R14, -0x80, RZ ;  /* 0xffffff800e0e7810 */ /* 0x000fc40007ffe0ff */
[----:B------:R-:W-:Y:S01]  /*3a40*/  IADD3 R0, PT, PT, R0, -0x80, RZ ;  /* 0xffffff8000007810 */ /* 0x000fe20007ffe0ff */
[----:B------:R1:W2:Y:S01]  /*3a50*/  I2F.F16 R47, R13 ;  /* 0x0000000d002f7306 */ /* 0x0002a20000200c00 */
[--C-:B0-----:R-:W-:Y:S02]  /*3a60*/  SHF.R.U32.HI R12, RZ, 0x8, R24.reuse ;  /* 0x00000008ff0c7819 */ /* 0x101fe40000011618 */
[----:B------:R-:W-:Y:S02]  /*3a70*/  SHF.R.U32.HI R24, RZ, 0x10, R24 ;  /* 0x00000010ff187819 */ /* 0x000fe40000011618 */
[----:B------:R-:W-:Y:S02]  /*3a80*/  LOP3.LUT R12, R12, 0xff, RZ, 0xc0, !PT ;  /* 0x000000ff0c0c7812 */ /* 0x000fe400078ec0ff */
[----:B------:R-:W-:Y:S01]  /*3a90*/  LOP3.LUT R24, R24, 0xff, RZ, 0xc0, !PT ;  /* 0x000000ff18187812 */ /* 0x000fe200078ec0ff */
[----:B------:R-:W0:Y:S01]  /*3aa0*/  I2F.F16 R39, R14 ;  /* 0x0000000e00277306 */ /* 0x000e220000200c00 */
[----:B-1----:R-:W-:-:S02]  /*3ab0*/  SHF.R.U32.HI R13, RZ, 0x8, R25 ;  /* 0x00000008ff0d7819 */ /* 0x002fc40000011619 */
[----:B------:R-:W-:Y:S02]  /*3ac0*/  IADD3 R24, PT, PT, R24, -0x80, RZ ;  /* 0xffffff8018187810 */ /* 0x000fe40007ffe0ff */
[----:B------:R-:W-:Y:S02]  /*3ad0*/  LOP3.LUT R13, R13, 0xff, RZ, 0xc0, !PT ;  /* 0x000000ff0d0d7812 */ /* 0x000fe400078ec0ff */
[----:B------:R-:W-:Y:S01]  /*3ae0*/  IADD3 R12, PT, PT, R12, -0x80, RZ ;  /* 0xffffff800c0c7810 */ /* 0x000fe20007ffe0ff */
[----:B------:R1:W3:Y:S01]  /*3af0*/  I2F.F16 R50, R24 ;  /* 0x0000001800327306 */ /* 0x0002e20000200c00 */
[----:B------:R-:W-:Y:S01]  /*3b00*/  IADD3 R55, PT, PT, R13, -0x80, RZ ;  /* 0xffffff800d377810 */ /* 0x000fe20007ffe0ff */
[----:B--2---:R-:W-:Y:S01]  /*3b10*/  HADD2.F32 R47, -RZ, R47.H0_H0 ;  /* 0x2000002fff2f7230 */ /* 0x004fe20000004100 */
[----:B------:R-:W-:Y:S02]  /*3b20*/  SHF.R.U32.HI R13, RZ, 0x8, R26 ;  /* 0x00000008ff0d7819 */ /* 0x000fe4000001161a */
[----:B------:R-:W-:-:S02]  /*3b30*/  SHF.R.U32.HI R25, RZ, 0x10, R25 ;  /* 0x00000010ff197819 */ /* 0x000fc40000011619 */
[----:B------:R-:W-:Y:S01]  /*3b40*/  LOP3.LUT R13, R13, 0xff, RZ, 0xc0, !PT ;  /* 0x000000ff0d0d7812 */ /* 0x000fe200078ec0ff */
[----:B------:R2:W-:Y:S01]  /*3b50*/  I2F.F16 R51, R12 ;  /* 0x0000000c00337306 */ /* 0x0005e20000200c00 */
[----:B-1----:R-:W-:Y:S01]  /*3b60*/  SHF.R.U32.HI R24, RZ, 0x10, R27 ;  /* 0x00000010ff187819 */ /* 0x002fe2000001161b */
[----:B0-----:R-:W-:Y:S01]  /*3b70*/  HADD2.F32 R39, -RZ, R39.H0_H0 ;  /* 0x20000027ff277230 */ /* 0x001fe20000004100 */
[----:B------:R-:W-:Y:S02]  /*3b80*/  LOP3.LUT R25, R25, 0xff, RZ, 0xc0, !PT ;  /* 0x000000ff19197812 */ /* 0x000fe400078ec0ff */
[----:B------:R-:W-:Y:S02]  /*3b90*/  IADD3 R57, PT, PT, R13, -0x80, RZ ;  /* 0xffffff800d397810 */ /* 0x000fe40007ffe0ff */
[----:B------:R-:W-:Y:S01]  /*3ba0*/  LOP3.LUT R24, R24, 0xff, RZ, 0xc0, !PT ;  /* 0x000000ff18187812 */ /* 0x000fe200078ec0ff */
[----:B------:R-:W0:Y:S01]  /*3bb0*/  I2F.F16 R0, R0 ;  /* 0x0000000000007306 */ /* 0x000e220000200c00 */
[----:B--2---:R-:W1:Y:S01]  /*3bc0*/  LDS.64 R12, [UR5+0x20] ;  /* 0x00002005ff0c7984 */ /* 0x004e620008000a00 */
[----:B------:R-:W-:Y:S01]  /*3bd0*/  IADD3 R25, PT, PT, R25, -0x80, RZ ;  /* 0xffffff8019197810 */ /* 0x000fe20007ffe0ff */
[----:B---3--:R-:W-:Y:S01]  /*3be0*/  HADD2.F32 R50, -RZ, R50.H0_H0 ;  /* 0x20000032ff327230 */ /* 0x008fe20000004100 */
[----:B------:R-:W-:-:S02]  /*3bf0*/  IADD3 R59, PT, PT, R24, -0x80, RZ ;  /* 0xffffff80183b7810 */ /* 0x000fc40007ffe0ff */
[----:B------:R-:W-:Y:S02]  /*3c00*/  SHF.R.U32.HI R26, RZ, 0x10, R26 ;  /* 0x00000010ff1a7819 */ /* 0x000fe4000001161a */
[----:B------:R-:W-:Y:S01]  /*3c10*/  SHF.R.U32.HI R24, RZ, 0x8, R29 ;  /* 0x00000008ff187819 */ /* 0x000fe2000001161d */
[----:B------:R2:W3:Y:S01]  /*3c20*/  I2F.F16 R53, R25 ;  /* 0x0000001900357306 */ /* 0x0004e20000200c00 */
[----:B------:R-:W-:Y:S02]  /*3c30*/  LOP3.LUT R26, R26, 0xff, RZ, 0xc0, !PT ;  /* 0x000000ff1a1a7812 */ /* 0x000fe400078ec0ff */
[----:B------:R-:W-:Y:S02]  /*3c40*/  LOP3.LUT R24, R24, 0xff, RZ, 0xc0, !PT ;  /* 0x000000ff18187812 */ /* 0x000fe400078ec0ff */
[----:B------:R-:W-:Y:S01]  /*3c50*/  IADD3 R26, PT, PT, R26, -0x80, RZ ;  /* 0xffffff801a1a7810 */ /* 0x000fe20007ffe0ff */
[----:B0-----:R-:W-:Y:S01]  /*3c60*/  HADD2.F32 R0, -RZ, R0.H0_H0 ;  /* 0x20000000ff007230 */ /* 0x001fe20000004100 */
[----:B------:R-:W-:Y:S01]  /*3c70*/  IADD3 R24, PT, PT, R24, -0x80, RZ ;  /* 0xffffff8018187810 */ /* 0x000fe20007ffe0ff */
[----:B------:R-:W-:Y:S01]  /*3c80*/  I2F.F16 R55, R55 ;  /* 0x0000003700377306 */ /* 0x000fe20000200c00 */
[----:B--2---:R-:W-:-:S02]  /*3c90*/  SHF.R.U32.HI R25, RZ, 0x8, R30 ;  /* 0x00000008ff197819 */ /* 0x004fc4000001161e */
[----:B------:R-:W-:Y:S02]  /*3ca0*/  SHF.R.U32.HI R14, RZ, 0x8, R27 ;  /* 0x00000008ff0e7819 */ /* 0x000fe4000001161b */
[----:B------:R-:W-:Y:S02]  /*3cb0*/  LOP3.LUT R25, R25, 0xff, RZ, 0xc0, !PT ;  /* 0x000000ff19197812 */ /* 0x000fe400078ec0ff */
[----:B------:R-:W-:Y:S01]  /*3cc0*/  IADD3 R11, PT, PT, R11, -0x80, RZ ;  /* 0xffffff800b0b7810 */ /* 0x000fe20007ffe0ff */
[----:B------:R0:W2:Y:S01]  /*3cd0*/  I2F.F16 R56, R26 ;  /* 0x0000001a00387306 */ /* 0x0000a20000200c00 */
[----:B------:R-:W-:Y:S01]  /*3ce0*/  LOP3.LUT R14, R14, 0xff, RZ, 0xc0, !PT ;  /* 0x000000ff0e0e7812 */ /* 0x000fe200078ec0ff */
[----:B---3--:R-:W-:Y:S01]  /*3cf0*/  HADD2.F32 R53, -RZ, R53.H0_H0 ;  /* 0x20000035ff357230 */ /* 0x008fe20000004100 */
[----:B------:R-:W-:Y:S02]  /*3d00*/  LEA.HI R34, R27, 0xffffff80, RZ, 0x8 ;  /* 0xffffff801b227811 */ /* 0x000fe400078f40ff */
[----:B------:R-:W-:-:S02]  /*3d10*/  IADD3 R27, PT, PT, R14, -0x80, RZ ;  /* 0xffffff800e1b7810 */ /* 0x000fc40007ffe0ff */
[--C-:B------:R-:W-:Y:S01]  /*3d20*/  SHF.R.U32.HI R14, RZ, 0x8, R28.reuse ;  /* 0x00000008ff0e7819 */ /* 0x100fe2000001161c */
[----:B------:R3:W4:Y:S01]  /*3d30*/  I2F.F16 R54, R24 ;  /* 0x0000001800367306 */ /* 0x0007220000200c00 */
[----:B0-----:R-:W-:Y:S02]  /*3d40*/  IADD3 R26, PT, PT, R25, -0x80, RZ ;  /* 0xffffff80191a7810 */ /* 0x001fe40007ffe0ff */
[----:B------:R-:W-:Y:S02]  /*3d50*/  LOP3.LUT R14, R14, 0xff, RZ, 0xc0, !PT ;  /* 0x000000ff0e0e7812 */ /* 0x000fe400078ec0ff */
[----:B------:R-:W-:Y:S02]  /*3d60*/  LOP3.LUT R36, R30, 0xff, RZ, 0xc0, !PT ;  /* 0x000000ff1e247812 */ /* 0x000fe400078ec0ff */
[----:B------:R-:W-:Y:S01]  /*3d70*/  IADD3 R14, PT, PT, R14, -0x80, RZ ;  /* 0xffffff800e0e7810 */ /* 0x000fe20007ffe0ff */
[----:B------:R-:W0:Y:S01]  /*3d80*/  I2F.F16 R11, R11 ;  /* 0x0000000b000b7306 */ /* 0x000e220000200c00 */
[----:B---3--:R-:W3:Y:S01]  /*3d90*/  LDS.64 R24, [UR5+0x28] ;  /* 0x00002805ff187984 */ /* 0x008ee20008000a00 */
[----:B------:R-:W-:Y:S01]  /*3da0*/  IADD3 R37, PT, PT, R36, -0x80, RZ ;  /* 0xffffff8024257810 */ /* 0x000fe20007ffe0ff */
[----:B-1----:R-:W-:Y:S01]  /*3db0*/  HADD2.F32 R65, -RZ, R12.H1_H1 ;  /* 0x3000000cff417230 */ /* 0x002fe20000004100 */
[----:B------:R-:W-:Y:S01]  /*3dc0*/  LOP3.LUT R36, R31, 0xff, RZ, 0xc0, !PT ;  /* 0x000000ff1f247812 */ /* 0x000fe200078ec0ff */
[--C-:B------:R-:W-:Y:S01]  /*3dd0*/  HADD2.F32 R66, -RZ, R13.reuse.H0_H0 ;  /* 0x2000000dff427230 */ /* 0x100fe20000004100 */
[----:B------:R-:W-:Y:S01]  /*3de0*/  LEA.HI R15, R28, 0xffffff80, RZ, 0x8 ;  /* 0xffffff801c0f7811 */ /* 0x000fe200078f40ff */
[----:B------:R-:W-:Y:S01]  /*3df0*/  HADD2.F32 R61, -RZ, R13.H1_H1 ;  /* 0x3000000dff3d7230 */ /* 0x000fe20000004100 */
[----:B------:R-:W1:Y:S01]  /*3e00*/  I2F.F16 R57, R57 ;  /* 0x0000003900397306 */ /* 0x000e620000200c00 */
[----:B------:R-:W-:Y:S01]  /*3e10*/  LEA.HI R32, R29, 0xffffff80, RZ, 0x8 ;  /* 0xffffff801d207811 */ /* 0x000fe200078f40ff */
[----:B------:R-:W-:Y:S01]  /*3e20*/  HADD2.F32 R13, -RZ, R48.H0_H0 ;  /* 0x20000030ff0d7230 */ /* 0x000fe20000004100 */
[----:B------:R-:W-:Y:S01]  /*3e30*/  SHF.R.U32.HI R28, RZ, 0x10, R28 ;  /* 0x00000010ff1c7819 */ /* 0x000fe2000001161c */
[----:B--2---:R-:W-:Y:S01]  /*3e40*/  HADD2.F32 R56, -RZ, R56.H0_H0 ;  /* 0x20000038ff387230 */ /* 0x004fe20000004100 */
[----:B------:R-:W-:Y:S01]  /*3e50*/  SHF.R.U32.HI R29, RZ, 0x10, R29 ;  /* 0x00000010ff1d7819 */ /* 0x000fe2000001161d */
[----:B----4-:R-:W-:Y:S01]  /*3e60*/  HADD2.F32 R54, -RZ, R54.H0_H0 ;  /* 0x20000036ff367230 */ /* 0x010fe20000004100 */
[----:B------:R-:W-:Y:S01]  /*3e70*/  IADD3 R36, PT, PT, R36, -0x80, RZ ;  /* 0xffffff8024247810 */ /* 0x000fe20007ffe0ff */
[----:B------:R2:W4:Y:S01]  /*3e80*/  I2F.F16 R67, R27 ;  /* 0x0000001b00437306 */ /* 0x0005220000200c00 */
[----:B------:R-:W-:Y:S01]  /*3e90*/  SHF.R.U32.HI R64, RZ, 0x10, R30 ;  /* 0x00000010ff407819 */ /* 0x000fe2000001161e */
[----:B0-----:R-:W-:Y:S01]  /*3ea0*/  HADD2.F32 R11, -RZ, R11.H0_H0 ;  /* 0x2000000bff0b7230 */ /* 0x001fe20000004100 */
[----:B------:R-:W-:-:S02]  /*3eb0*/  SHF.R.U32.HI R60, RZ, 0x10, R31 ;  /* 0x00000010ff3c7819 */ /* 0x000fc4000001161f */
[----:B------:R-:W-:Y:S02]  /*3ec0*/  LEA.HI R33, R30, 0xffffff80, RZ, 0x8 ;  /* 0xffffff801e217811 */ /* 0x000fe400078f40ff */
[----:B------:R-:W-:Y:S01]  /*3ed0*/  LEA.HI R58, R31, 0xffffff80, RZ, 0x8 ;  /* 0xffffff801f3a7811 */ /* 0x000fe200078f40ff */
[----:B------:R-:W0:Y:S01]  /*3ee0*/  I2F.F16 R59, R59 ;  /* 0x0000003b003b7306 */ /* 0x000e220000200c00 */
[----:B--2---:R-:W-:Y:S02]  /*3ef0*/  SHF.R.U32.HI R27, RZ, 0x8, R31 ;  /* 0x00000008ff1b7819 */ /* 0x004fe4000001161f */
[----:B------:R-:W-:Y:S02]  /*3f00*/  LOP3.LUT R28, R28, 0xff, RZ, 0xc0, !PT ;  /* 0x000000ff1c1c7812 */ /* 0x000fe400078ec0ff */
[----:B------:R-:W-:Y:S02]  /*3f10*/  LOP3.LUT R27, R27, 0xff, RZ, 0xc0, !PT ;  /* 0x000000ff1b1b7812 */ /* 0x000fe400078ec0ff */
[----:B------:R-:W-:Y:S01]  /*3f20*/  LOP3.LUT R63, R29, 0xff, RZ, 0xc0, !PT ;  /* 0x000000ff1d3f7812 */ /* 0x000fe200078ec0ff */
[----:B------:R-:W2:Y:S01]  /*3f30*/  I2F.F16 R46, R46 ;  /* 0x0000002e002e7306 */ /* 0x000ea20000200c00 */
[----:B------:R-:W-:Y:S01]  /*3f40*/  IADD3 R31, PT, PT, R27, -0x80, RZ ;  /* 0xffffff801b1f7810 */ /* 0x000fe20007ffe0ff */
[----:B------:R-:W-:Y:S01]  /*3f50*/  HADD2.F32 R27, -RZ, R55.H0_H0 ;  /* 0x20000037ff1b7230 */ /* 0x000fe20000004100 */
[----:B------:R-:W-:Y:S01]  /*3f60*/  LOP3.LUT R64, R64, 0xff, RZ, 0xc0, !PT ;  /* 0x000000ff40407812 */ /* 0x000fe200078ec0ff */
[----:B-1----:R-:W-:Y:S01]  /*3f70*/  HADD2.F32 R29, -RZ, R57.H0_H0 ;  /* 0x20000039ff1d7230 */ /* 0x002fe20000004100 */
[----:B------:R-:W-:-:S02]  /*3f80*/  LOP3.LUT R60, R60, 0xff, RZ, 0xc0, !PT ;  /* 0x000000ff3c3c7812 */ /* 0x000fc400078ec0ff */
[----:B------:R-:W-:Y:S01]  /*3f90*/  IADD3 R62, PT, PT, R28, -0x80, RZ ;  /* 0xffffff801c3e7810 */ /* 0x000fe20007ffe0ff */
[----:B------:R-:W1:Y:S01]  /*3fa0*/  I2F.F16 R38, R38 ;  /* 0x0000002600267306 */ /* 0x000e620000200c00 */
[----:B----4-:R-:W-:Y:S01]  /*3fb0*/  HADD2.F32 R28, -RZ, R67.H0_H0 ;  /* 0x20000043ff1c7230 */ /* 0x010fe20000004100 */
[----:B------:R-:W-:Y:S01]  /*3fc0*/  IADD3 R64, PT, PT, R64, -0x80, RZ ;  /* 0xffffff8040407810 */ /* 0x000fe20007ffe0ff */
[----:B0-----:R-:W-:Y:S01]  /*3fd0*/  HADD2.F32 R59, -RZ, R59.H0_H0 ;  /* 0x2000003bff3b7230 */ /* 0x001fe20000004100 */
[----:B------:R-:W-:Y:S02]  /*3fe0*/  IADD3 R60, PT, PT, R60, -0x80, RZ ;  /* 0xffffff803c3c7810 */ /* 0x000fe40007ffe0ff */
[----:B------:R-:W-:Y:S01]  /*3ff0*/  ISETP.NE.AND P0, PT, R42, 0x1, PT ;  /* 0x000000012a00780c */ /* 0x000fe20003f05270 */
[----:B--2---:R-:W-:Y:S01]  /*4000*/  HADD2.F32 R46, -RZ, R46.H0_H0 ;  /* 0x2000002eff2e7230 */ /* 0x004fe20000004100 */
[----:B------:R0:W2:Y:S01]  /*4010*/  I2F.F16 R52, R14 ;  /* 0x0000000e00347306 */ /* 0x0000a20000200c00 */
[----:B-1----:R-:W-:-:S07]  /*4020*/  HADD2.F32 R38, -RZ, R38.H0_H0 ;  /* 0x20000026ff267230 */ /* 0x002fce0000004100 */
[----:B------:R-:W1:Y:S01]  /*4030*/  I2F.F16 R35, R35 ;  /* 0x0000002300237306 */ /* 0x000e620000200c00 */
[----:B0-----:R-:W-:Y:S02]  /*4040*/  HADD2.F32 R14, -RZ, R12.H0_H0 ;  /* 0x2000000cff0e7230 */ /* 0x001fe40000004100 */
[----:B------:R-:W-:-:S03]  /*4050*/  HADD2.F32 R12, -RZ, R49.H0_H0 ;  /* 0x20000031ff0c7230 */ /* 0x000fc60000004100 */
[C---:B------:R-:W-:Y:S01]  /*4060*/  FFMA.FTZ R68, R14.reuse, R0, RZ ;  /* 0x000000000e447223 */ /* 0x040fe200000100ff */
[----:B------:R-:W-:Y:S01]  /*4070*/  FFMA.FTZ R70, R14, R13, RZ ;  /* 0x0000000d0e467223 */ /* 0x000fe200000100ff */
[----:B------:R-:W0:Y:S01]  /*4080*/  I2F.F16 R34, R34 ;  /* 0x0000002200227306 */ /* 0x000e220000200c00 */
[----:B------:R-:W-:Y:S01]  /*4090*/  FFMA.FTZ R49, R12, R14, RZ ;  /* 0x0000000e0c317223 */ /* 0x000fe200000100ff */
[----:B------:R-:W-:Y:S01]  /*40a0*/  FFMA.FTZ R57, R14, R11, RZ ;  /* 0x0000000b0e397223 */ /* 0x000fe200000100ff */
[----:B------:R-:W-:Y:S01]  /*40b0*/  IADD3 R14, PT, PT, R63, -0x80, RZ ;  /* 0xffffff803f0e7810 */ /* 0x000fe20007ffe0ff */
[----:B------:R-:W-:Y:S01]  /*40c0*/  FFMA.FTZ R55, R65, R29, R70 ;  /* 0x0000001d41377223 */ /* 0x000fe20000010046 */
[----:B--2---:R-:W-:Y:S02]  /*40d0*/  HADD2.F32 R52, -RZ, R52.H0_H0 ;  /* 0x20000034ff347230 */ /* 0x004fe40000004100 */
[----:B-1----:R-:W-:Y:S01]  /*40e0*/  HADD2.F32 R35, -RZ, R35.H0_H0 ;  /* 0x20000023ff237230 */ /* 0x002fe20000004100 */
[----:B------:R1:W2:Y:S01]  /*40f0*/  I2F.F16 R30, R26 ;  /* 0x0000001a001e7306 */ /* 0x0002a20000200c00 */
[----:B------:R-:W-:-:S04]  /*4100*/  FFMA.FTZ R70, R66, R56, R55 ;  /* 0x0000003842467223 */ /* 0x000fc80000010037 */
[----:B------:R-:W-:Y:S01]  /*4110*/  FFMA.FTZ R70, R61, R35, R70 ;  /* 0x000000233d467223 */ /* 0x000fe20000010046 */
[----:B0-----:R-:W-:Y:S02]  /*4120*/  HADD2.F32 R34, -RZ, R34.H0_H0 ;  /* 0x20000022ff227230 */ /* 0x001fe40000004100 */
[----:B------:R-:W0:Y:S01]  /*4130*/  I2F.F16 R37, R37 ;  /* 0x0000002500257306 */ /* 0x000e220000200c00 */
[----:B-1----:R-:W-:Y:S02]  /*4140*/  HADD2.F32 R26, -RZ, R51.H0_H0 ;  /* 0x20000033ff1a7230 */ /* 0x002fe40000004100 */
[----:B------:R-:W-:-:S03]  /*4150*/  FFMA.FTZ R51, R65, R27, R68 ;  /* 0x0000001b41337223 */ /* 0x000fc60000010044 */
[----:B------:R-:W-:Y:S01]  /*4160*/  FFMA.FTZ R49, R26, R65, R49 ;  /* 0x000000411a317223 */ /* 0x000fe20000010031 */
[----:B------:R-:W-:Y:S01]  /*4170*/  FFMA.FTZ R68, R66, R53, R51 ;  /* 0x0000003542447223 */ /* 0x000fe20000010033 */
[----:B------:R-:W1:Y:S01]  /*4180*/  I2F.F16 R36, R36 ;  /* 0x0000002400247306 */ /* 0x000e620000200c00 */
[----:B--2---:R-:W-:Y:S02]  /*4190*/  HADD2.F32 R30, -RZ, R30.H0_H0 ;  /* 0x2000001eff1e7230 */ /* 0x004fe40000004100 */
[----:B------:R-:W-:Y:S01]  /*41a0*/  FFMA.FTZ R49, R50, R66, R49 ;  /* 0x0000004232317223 */ /* 0x000fe20000010031 */
[----:B0-----:R-:W-:-:S04]  /*41b0*/  HADD2.F32 R37, -RZ, R37.H0_H0 ;  /* 0x20000025ff257230 */ /* 0x001fc80000004100 */
[----:B------:R-:W0:Y:S01]  /*41c0*/  I2F.F16 R31, R31 ;  /* 0x0000001f001f7306 */ /* 0x000e220000200c00 */
[----:B-1----:R-:W-:-:S07]  /*41d0*/  HADD2.F32 R36, -RZ, R36.H0_H0 ;  /* 0x20000024ff247230 */ /* 0x002fce0000004100 */
[----:B------:R1:W2:Y:S01]  /*41e0*/  I2F.F16 R48, R62 ;  /* 0x0000003e00307306 */ /* 0x0002a20000200c00 */
[----:B0-----:R-:W-:-:S07]  /*41f0*/  HADD2.F32 R31, -RZ, R31.H0_H0 ;  /* 0x2000001fff1f7230 */ /* 0x001fce0000004100 */
[----:B------:R-:W0:Y:S01]  /*4200*/  I2F.F16 R14, R14 ;  /* 0x0000000e000e7306 */ /* 0x000e220000200c00 */
[----:B-1----:R-:W-:Y:S01]  /*4210*/  FFMA.FTZ R62, R65, R28, R57 ;  /* 0x0000001c413e7223 */ /* 0x002fe20000010039 */
[----:B---3--:R-:W-:-:S03]  /*4220*/  HADD2.F32 R57, -RZ, R24.H1_H1 ;  /* 0x30000018ff397230 */ /* 0x008fc60000004100 */
[----:B------:R-:W-:Y:S01]  /*4230*/  FFMA.FTZ R51, R66, R59, R62 ;  /* 0x0000003b42337223 */ /* 0x000fe2000001003e */
[----:B------:R-:W-:Y:S01]  /*4240*/  FFMA.FTZ R62, R46, R61, R49 ;  /* 0x0000003d2e3e7223 */ /* 0x000fe20000010031 */
[----:B------:R-:W-:Y:S01]  /*4250*/  HADD2.F32 R66, -RZ, R24.H0_H0 ;  /* 0x20000018ff427230 */ /* 0x000fe20000004100 */
[----:B------:R-:W1:Y:S01]  /*4260*/  I2F.F16 R64, R64 ;  /* 0x0000004000407306 */ /* 0x000e620000200c00 */
[C---:B------:R-:W-:Y:S01]  /*4270*/  FFMA.FTZ R49, R61.reuse, R38, R68 ;  /* 0x000000263d317223 */ /* 0x040fe20000010044 */
[----:B------:R-:W-:Y:S01]  /*4280*/  FFMA.FTZ R51, R61, R34, R51 ;  /* 0x000000223d337223 */ /* 0x000fe20000010033 */
[----:B------:R-:W-:Y:S02]  /*4290*/  HADD2.F32 R24, -RZ, R25.H0_H0 ;  /* 0x20000019ff187230 */ /* 0x000fe40000004100 */
[----:B------:R-:W-:Y:S01]  /*42a0*/  FFMA.FTZ R61, R47, R66, R62 ;  /* 0x000000422f3d7223 */ /* 0x000fe2000001003e */
[C---:B------:R-:W-:Y:S01]  /*42b0*/  FFMA.FTZ R62, R66.reuse, R39, R49 ;  /* 0x00000027423e7223 */ /* 0x040fe20000010031 */
[C---:B------:R-:W-:Y:S01]  /*42c0*/  FFMA.FTZ R65, R66.reuse, R37, R70 ;  /* 0x0000002542417223 */ /* 0x040fe20000010046 */
[----:B--2---:R-:W-:Y:S01]  /*42d0*/  HADD2.F32 R48, -RZ, R48.H0_H0 ;  /* 0x20000030ff307230 */ /* 0x004fe20000004100 */
[----:B------:R-:W2:Y:S01]  /*42e0*/  I2F.F16 R60, R60 ;  /* 0x0000003c003c7306 */ /* 0x000ea20000200c00 */
[----:B------:R-:W-:Y:S01]  /*42f0*/  FFMA.FTZ R66, R66, R36, R51 ;  /* 0x0000002442427223 */ /* 0x000fe20000010033 */
[----:B------:R-:W-:Y:S01]  /*4300*/  FFMA.FTZ R61, R52, R57, R61 ;  /* 0x00000039343d7223 */ /* 0x000fe2000001003d */
[----:B0-----:R-:W-:-:S02]  /*4310*/  HADD2.F32 R55, -RZ, R14.H0_H0 ;  /* 0x2000000eff377230 */ /* 0x001fc40000004100 */
[----:B------:R-:W-:Y:S01]  /*4320*/  FFMA.FTZ R63, R57, R54, R62 ;  /* 0x00000036393f7223 */ /* 0x000fe2000001003e */
[----:B------:R-:W-:Y:S02]  /*4330*/  HADD2.F32 R25, -RZ, R25.H1_H1 ;  /* 0x30000019ff197230 */ /* 0x000fe40000004100 */
[----:B------:R-:W-:Y:S01]  /*4340*/  FFMA.FTZ R14, R48, R24, R61 ;  /* 0x00000018300e7223 */ /* 0x000fe2000001003d */
[----:B-1----:R-:W-:Y:S01]  /*4350*/  HADD2.F32 R51, -RZ, R64.H0_H0 ;  /* 0x20000040ff337230 */ /* 0x002fe20000004100 */
[----:B------:R-:W0:Y:S01]  /*4360*/  I2F.F16 R15, R15 ;  /* 0x0000000f000f7306 */ /* 0x000e220000200c00 */
[----:B------:R-:W-:Y:S01]  /*4370*/  FFMA.FTZ R64, R24, R55, R63 ;  /* 0x0000003718407223 */ /* 0x000fe2000001003f */
[----:B--2---:R-:W-:-:S06]  /*4380*/  HADD2.F32 R49, -RZ, R60.H0_H0 ;  /* 0x2000003cff317230 */ /* 0x004fcc0000004100 */
[----:B------:R-:W1:Y:S01]  /*4390*/  I2F.F16 R32, R32 ;  /* 0x0000002000207306 */ /* 0x000e620000200c00 */
[----:B------:R-:W-:-:S04]  /*43a0*/  FFMA.FTZ R60, R57, R31, R66 ;  /* 0x0000001f393c7223 */ /* 0x000fc80000010042 */
[----:B------:R-:W-:Y:S01]  /*43b0*/  FFMA.FTZ R67, R24, R49, R60 ;  /* 0x0000003118437223 */ /* 0x000fe2000001003c */
[----:B------:R-:W-:Y:S02]  /*43c0*/  HADD2.F32 R60, -RZ, R9.H0_H0 ;  /* 0x20000009ff3c7230 */ /* 0x000fe40000004100 */
[----:B------:R-:W2:Y:S01]  /*43d0*/  I2F.F16 R33, R33 ;  /* 0x0000002100217306 */ /* 0x000ea20000200c00 */
[----:B0-----:R-:W-:-:S05]  /*43e0*/  HADD2.F32 R61, -RZ, R15.H0_H0 ;  /* 0x2000000fff3d7230 */ /* 0x001fca0000004100 */
[----:B------:R-:W-:Y:S01]  /*43f0*/  FFMA.FTZ R15, R61, R25, R14 ;  /* 0x000000193d0f7223 */ /* 0x000fe2000001000e */
[----:B-1----:R-:W-:Y:S01]  /*4400*/  HADD2.F32 R32, -RZ, R32.H0_H0 ;  /* 0x20000020ff207230 */ /* 0x002fe20000004100 */
[----:B------:R0:W1:Y:S02]  /*4410*/  I2F.F16 R68, R58 ;  /* 0x0000003a00447306 */ /* 0x0000640000200c00 */
[----:B------:R-:W-:Y:S01]  /*4420*/  FMUL.FTZ R15, R60, R15 ;  /* 0x0000000f3c0f7220 */ /* 0x000fe20000410000 */
[----:B--2---:R-:W-:-:S04]  /*4430*/  HADD2.F32 R63, -RZ, R33.H0_H0 ;  /* 0x20000021ff3f7230 */ /* 0x004fc80000004100 */
[----:B------:R-:W-:Y:S01]  /*4440*/  F2FP.F16.F32.PACK_AB R15, RZ, R15 ;  /* 0x0000000fff0f723e */ /* 0x000fe200000000ff */
[----:B0-----:R-:W-:Y:S01]  /*4450*/  FFMA.FTZ R58, R57, R30, R65 ;  /* 0x0000001e393a7223 */ /* 0x001fe20000010041 */
[C---:B------:R-:W-:Y:S01]  /*4460*/  FFMA.FTZ R65, R25.reuse, R32, R64 ;  /* 0x0000002019417223 */ /* 0x040fe20000010040 */
[----:B------:R-:W-:Y:S02]  /*4470*/  HADD2.F32 R57, -RZ, R7.H0_H0 ;  /* 0x20000007ff397230 */ /* 0x000fe40000004100 */
[----:B------:R-:W-:Y:S01]  /*4480*/  FFMA.FTZ R66, R24, R51, R58 ;  /* 0x0000003318427223 */ /* 0x000fe2000001003a */
[----:B------:R-:W-:Y:S02]  /*4490*/  HADD2.F32 R58, -RZ, R8.H0_H0 ;  /* 0x20000008ff3a7230 */ /* 0x000fe40000004100 */
[----:B-1----:R-:W-:Y:S02]  /*44a0*/  HADD2.F32 R62, -RZ, R68.H0_H0 ;  /* 0x20000044ff3e7230 */ /* 0x002fe40000004100 */
[----:B------:R-:W-:Y:S01]  /*44b0*/  FFMA.FTZ R66, R25, R63, R66 ;  /* 0x0000003f19427223 */ /* 0x000fe20000010042 */
[----:B------:R-:W-:-:S02]  /*44c0*/  HADD2.F32 R33, -RZ, R6.H0_H0 ;  /* 0x20000006ff217230 */ /* 0x000fc40000004100 */
[----:B------:R-:W-:Y:S01]  /*44d0*/  FMUL.FTZ R65, R58, R65 ;  /* 0x000000413a417220 */ /* 0x000fe20000410000 */
[----:B------:R-:W-:Y:S01]  /*44e0*/  FFMA.FTZ R14, R25, R62, R67 ;  /* 0x0000003e190e7223 */ /* 0x000fe20000010043 */
[----:B------:R-:W-:-:S03]  /*44f0*/  FMUL.FTZ R66, R57, R66 ;  /* 0x0000004239427220 */ /* 0x000fc60000410000 */
[----:B------:R-:W-:Y:S01]  /*4500*/  F2FP.F16.F32.PACK_AB R65, RZ, R65 ;  /* 0x00000041ff41723e */ /* 0x000fe200000000ff */
[----:B------:R-:W-:Y:S01]  /*4510*/  FMUL.FTZ R14, R33, R14 ;  /* 0x0000000e210e7220 */ /* 0x000fe20000410000 */
[----:B------:R-:W-:Y:S02]  /*4520*/  F2FP.F16.F32.PACK_AB R66, RZ, R66 ;  /* 0x00000042ff42723e */ /* 0x000fe400000000ff */
[----:B------:R-:W-:Y:S02]  /*4530*/  PRMT R15, R15, 0x5410, R65 ;  /* 0x000054100f0f7816 */ /* 0x000fe40000000041 */
        /* <DEDUP_REMOVED lines=59> */
.L_x_3548:
[----:B------:R-:W-:Y:S01]  /*48f0*/  UIADD3 UR4, UPT, UPT, UR5, 0x40, URZ ;  /* 0x0000004005047890 */ /* 0x000fe2000fffe0ff */
[----:B------:R-:W-:Y:S01]  /*4900*/  MOV R11, R44 ;  /* 0x0000002c000b7202 */ /* 0x000fe20000000f00 */
[----:B------:R-:W-:Y:S01]  /*4910*/  IMAD.WIDE R46, R45, 0x4, R40 ;  /* 0x000000042d2e7825 */ /* 0x000fe200078e0228 */
[----:B------:R-:W-:Y:S02]  /*4920*/  LEA.HI R29, R20, 0xffffff80, RZ, 0x8 ;  /* 0xffffff80141d7811 */ /* 0x000fe400078f40ff */
[----:B------:R-:W-:Y:S02]  /*4930*/  LEA.HI R30, R21, 0xffffff80, RZ, 0x8 ;  /* 0xffffff80151e7811 */ /* 0x000fe400078f40ff */
[----:B------:R-:W-:Y:S02]  /*4940*/  LEA.HI R28, R22, 0xffffff80, RZ, 0x8 ;  /* 0xffffff80161c7811 */ /* 0x000fe400078f40ff */
[----:B------:R-:W-:Y:S02]  /*4950*/  LEA.HI R27, R23, 0xffffff80, RZ, 0x8 ;  /* 0xffffff80171b7811 */ /* 0x000fe400078f40ff */
[----:B-----5:R-:W-:-:S02]  /*4960*/  LEA.HI R25, R16, 0xffffff80, RZ, 0x8 ;  /* 0xffffff8010197811 */ /* 0x020fc400078f40ff */
        /* <DEDUP_REMOVED lines=15> */
[----:B------:R2:W3:Y:S01]  /*4a60*/  I2F.F16 R32, R12 ;  /* 0x0000000c00207306 */ /* 0x0004e20000200c00 */
[--C-:B------:R-:W-:Y:S01]  /*4a70*/  SHF.R.U32.HI R39, RZ, 0x8, R23.reuse ;  /* 0x00000008ff277819 */ /* 0x100fe20000011617 */
[----:B0-----:R-:W-:Y:S01]  /*4a80*/  HADD2.F32 R29, -RZ, R29.H0_H0 ;  /* 0x2000001dff1d7230 */ /* 0x001fe20000004100 */
[----:B------:R-:W-:Y:S02]  /*4a90*/  IADD3 R13, PT, PT, R13, -0x80, RZ ;  /* 0xffffff800d0d7810 */ /* 0x000fe40007ffe0ff */
[----:B------:R-:W-:-:S02]  /*4aa0*/  SHF.R.U32.HI R23, RZ, 0x10, R23 ;  /* 0x00000010ff177819 */ /* 0x000fc40000011617 */
[----:B------:R-:W-:Y:S01]  /*4ab0*/  LOP3.LUT R39, R39, 0xff, RZ, 0xc0, !PT ;  /* 0x000000ff27277812 */ /* 0x000fe200078ec0ff */
[----:B------:R0:W-:Y:S01]  /*4ac0*/  I2F.F16 R35, R11 ;  /* 0x0000000b00237306 */ /* 0x0001e20000200c00 */
[----:B--2---:R-:W-:Y:S01]  /*4ad0*/  SHF.R.U32.HI R12, RZ, 0x8, R21 ;  /* 0x00000008ff0c7819 */ /* 0x004fe20000011615 */
[----:B-1----:R-:W-:Y:S01]  /*4ae0*/  HADD2.F32 R30, -RZ, R30.H0_H0 ;  /* 0x2000001eff1e7230 */ /* 0x002fe20000004100 */
[----:B------:R-:W-:Y:S02]  /*4af0*/  LOP3.LUT R23, R23, 0xff, RZ, 0xc0, !PT ;  /* 0x000000ff17177812 */ /* 0x000fe400078ec0ff */
[----:B------:R-:W-:Y:S02]  /*4b00*/  LOP3.LUT R12, R12, 0xff, RZ, 0xc0, !PT ;  /* 0x000000ff0c0c7812 */ /* 0x000fe400078ec0ff */
[----:B------:R-:W-:Y:S01]  /*4b10*/  IADD3 R48, PT, PT, R23, -0x80, RZ ;  /* 0xffffff8017307810 */ /* 0x000fe20007ffe0ff */
[----:B------:R-:W1:Y:S01]  /*4b20*/  I2F.F16 R34, R13 ;  /* 0x0000000d00227306 */ /* 0x000e620000200c00 */
[----:B0-----:R-:W-:Y:S01]  /*4b30*/  SHF.R.U32.HI R11, RZ, 0x8, R20 ;  /* 0x00000008ff0b7819 */ /* 0x001fe20000011614 */
[----:B---3--:R-:W-:Y:S01]  /*4b40*/  HADD2.F32 R32, -RZ, R32.H0_H0 ;  /* 0x20000020ff207230 */ /* 0x008fe20000004100 */
[----:B------:R-:W-:-:S02]  /*4b50*/  IADD3 R38, PT, PT, R12, -0x80, RZ ;  /* 0xffffff800c267810 */ /* 0x000fc40007ffe0ff */
[----:B------:R-:W-:Y:S02]  /*4b60*/  LOP3.LUT R11, R11, 0xff, RZ, 0xc0, !PT ;  /* 0x000000ff0b0b7812 */ /* 0x000fe400078ec0ff */
[----:B------:R-:W-:Y:S01]  /*4b70*/  SHF.R.U32.HI R12, RZ, 0x8, R22 ;  /* 0x00000008ff0c7819 */ /* 0x000fe20000011616 */
[----:B------:R-:W-:Y:S01]  /*4b80*/  I2F.F16 R14, R14 ;  /* 0x0000000e000e7306 */ /* 0x000fe20000200c00 */
[----:B------:R-:W-:Y:S02]  /*4b90*/  IADD3 R11, PT, PT, R11, -0x80, RZ ;  /* 0xffffff800b0b7810 */ /* 0x000fe40007ffe0ff */
[----:B------:R-:W-:Y:S02]  /*4ba0*/  LOP3.LUT R12, R12, 0xff, RZ, 0xc0, !PT ;  /* 0x000000ff0c0c7812 */ /* 0x000fe400078ec0ff */
[--C-:B------:R-:W-:Y:S02]  /*4bb0*/  SHF.R.U32.HI R23, RZ, 0x8, R17.reuse ;  /* 0x00000008ff177819 */ /* 0x100fe40000011611 */
[----:B------:R-:W-:Y:S01]  /*4bc0*/  SHF.R.U32.HI R17, RZ, 0x10, R17 ;  /* 0x00000010ff117819 */ /* 0x000fe20000011611 */
[----:B------:R0:W2:Y:S01]  /*4bd0*/  I2F.F16 R37, R11 ;  /* 0x0000000b00257306 */ /* 0x0000a20000200c00 */
[----:B------:R-:W-:Y:S01]  /*4be0*/  LOP3.LUT R31, R18, 0xff, RZ, 0xc0, !PT ;  /* 0x000000ff121f7812 */ /* 0x000fe200078ec0ff */
[----:B-1----:R-:W-:Y:S01]  /*4bf0*/  HADD2.F32 R34, -RZ, R34.H0_H0 ;  /* 0x20000022ff227230 */ /* 0x002fe20000004100 */
[----:B------:R-:W-:-:S02]  /*4c00*/  IADD3 R39, PT, PT, R39, -0x80, RZ ;  /* 0xffffff8027277810 */ /* 0x000fc40007ffe0ff */
[----:B------:R-:W-:Y:S02]  /*4c10*/  LOP3.LUT R17, R17, 0xff, RZ, 0xc0, !PT ;  /* 0x000000ff11117812 */ /* 0x000fe400078ec0ff */
[----:B------:R-:W-:Y:S01]  /*4c20*/  IADD3 R33, PT, PT, R31, -0x80, RZ ;  /* 0xffffff801f217810 */ /* 0x000fe20007ffe0ff */
[----:B------:R-:W-:Y:S01]  /*4c30*/  I2F.F16 R56, R39 ;  /* 0x0000002700387306 */ /* 0x000fe20000200c00 */
[----:B0-----:R-:W-:Y:S02]  /*4c40*/  SHF.R.U32.HI R11, RZ, 0x10, R22 ;  /* 0x00000010ff0b7819 */ /* 0x001fe40000011616 */
[----:B------:R-:W-:Y:S02]  /*4c50*/  IADD3 R22, PT, PT, R12, -0x80, RZ ;  /* 0xffffff800c167810 */ /* 0x000fe40007ffe0ff */
[----:B------:R-:W-:Y:S01]  /*4c60*/  LOP3.LUT R11, R11, 0xff, RZ, 0xc0, !PT ;  /* 0x000000ff0b0b7812 */ /* 0x000fe200078ec0ff */
[----:B------:R-:W0:Y:S01]  /*4c70*/  LDS.64 R12, [UR5+0x30] ;  /* 0x00003005ff0c7984 */ /* 0x000e220008000a00 */
[----:B------:R-:W-:Y:S01]  /*4c80*/  LOP3.LUT R31, R19, 0xff, RZ, 0xc0, !PT ;  /* 0x000000ff131f7812 */ /* 0x000fe200078ec0ff */
[----:B------:R-:W-:Y:S01]  /*4c90*/  I2F.F16 R36, R36 ;  /* 0x0000002400247306 */ /* 0x000fe20000200c00 */
[----:B------:R-:W-:Y:S01]  /*4ca0*/  IADD3 R40, PT, PT, R11, -0x80, RZ ;  /* 0xffffff800b287810 */ /* 0x000fe20007ffe0ff */
[----:B--2---:R-:W-:Y:S01]  /*4cb0*/  HADD2.F32 R37, -RZ, R37.H0_H0 ;  /* 0x20000025ff257230 */ /* 0x004fe20000004100 */
[----:B------:R-:W-:-:S02]  /*4cc0*/  SHF.R.U32.HI R11, RZ, 0x8, R16 ;  /* 0x00000008ff0b7819 */ /* 0x000fc40000011610 */
[----:B------:R-:W-:Y:S02]  /*4cd0*/  SHF.R.U32.HI R16, RZ, 0x10, R16 ;  /* 0x00000010ff107819 */ /* 0x000fe40000011610 */
[--C-:B------:R-:W-:Y:S01]  /*4ce0*/  SHF.R.U32.HI R51, RZ, 0x8, R19.reuse ;  /* 0x00000008ff337819 */ /* 0x100fe20000011613 */
[----:B------:R-:W1:Y:S01]  /*4cf0*/  I2F.F16 R38, R38 ;  /* 0x0000002600267306 */ /* 0x000e620000200c00 */
[----:B------:R-:W-:Y:S02]  /*4d00*/  LOP3.LUT R16, R16, 0xff, RZ, 0xc0, !PT ;  /* 0x000000ff10107812 */ /* 0x000fe400078ec0ff */
[----:B------:R-:W-:Y:S02]  /*4d10*/  SHF.R.U32.HI R52, RZ, 0x10, R19 ;  /* 0x00000010ff347819 */ /* 0x000fe40000011613 */
[----:B------:R-:W-:Y:S02]  /*4d20*/  IADD3 R16, PT, PT, R16, -0x80, RZ ;  /* 0xffffff8010107810 */ /* 0x000fe40007ffe0ff */
[----:B------:R-:W-:Y:S01]  /*4d30*/  IADD3 R19, PT, PT, R17, -0x80, RZ ;  /* 0xffffff8011137810 */ /* 0x000fe20007ffe0ff */
[----:B------:R-:W-:Y:S01]  /*4d40*/  I2F.F16 R55, R22 ;  /* 0x0000001600377306 */ /* 0x000fe20000200c00 */
[----:B------:R-:W-:-:S02]  /*4d50*/  LOP3.LUT R0, R21, 0xff, RZ, 0xc0, !PT ;  /* 0x000000ff15007812 */ /* 0x000fc400078ec0ff */
[----:B------:R-:W-:Y:S02]  /*4d60*/  SHF.R.U32.HI R20, RZ, 0x10, R20 ;  /* 0x00000010ff147819 */ /* 0x000fe40000011614 */
[----:B------:R-:W-:Y:S02]  /*4d70*/  IADD3 R0, PT, PT, R0, -0x80, RZ ;  /* 0xffffff8000007810 */ /* 0x000fe40007ffe0ff */
[----:B------:R-:W-:Y:S01]  /*4d80*/  LOP3.LUT R20, R20, 0xff, RZ, 0xc0, !PT ;  /* 0x000000ff14147812 */ /* 0x000fe200078ec0ff */
[----:B------:R2:W-:Y:S01]  /*4d90*/  I2F.F16 R39, R16 ;  /* 0x0000001000277306 */ /* 0x0005e20000200c00 */
[----:B------:R-:W-:Y:S01]  /*4da0*/  SHF.R.U32.HI R21, RZ, 0x10, R21 ;  /* 0x00000010ff157819 */ /* 0x000fe20000011615 */
[----:B-1----:R-:W-:Y:S01]  /*4db0*/  HADD2.F32 R38, -RZ, R38.H0_H0 ;  /* 0x20000026ff267230 */ /* 0x002fe20000004100 */
[----:B------:R-:W-:Y:S02]  /*4dc0*/  IADD3 R20, PT, PT, R20, -0x80, RZ ;  /* 0xffffff8014147810 */ /* 0x000fe40007ffe0ff */
[----:B------:R-:W-:-:S02]  /*4dd0*/  LOP3.LUT R21, R21, 0xff, RZ, 0xc0, !PT ;  /* 0x000000ff15157812 */ /* 0x000fc400078ec0ff */
[----:B------:R-:W-:Y:S01]  /*4de0*/  LOP3.LUT R11, R11, 0xff, RZ, 0xc0, !PT ;  /* 0x000000ff0b0b7812 */ /* 0x000fe200078ec0ff */
[----:B------:R-:W1:Y:S01]  /*4df0*/  I2F.F16 R0, R0 ;  /* 0x0000000000007306 */ /* 0x000e620000200c00 */
[----:B--2---:R-:W2:Y:S01]  /*4e00*/  LDS.64 R16, [UR5+0x38] ;  /* 0x00003805ff107984 */ /* 0x004ea20008000a00 */
[----:B------:R-:W-:Y:S02]  /*4e10*/  IADD3 R21, PT, PT, R21, -0x80, RZ ;  /* 0xffffff8015157810 */ /* 0x000fe40007ffe0ff */
[----:B------:R-:W-:Y:S02]  /*4e20*/  IADD3 R11, PT, PT, R11, -0x80, RZ ;  /* 0xffffff800b0b7810 */ /* 0x000fe40007ffe0ff */
[----:B------:R-:W-:Y:S01]  /*4e30*/  LOP3.LUT R23, R23, 0xff, RZ, 0xc0, !PT ;  /* 0x000000ff17177812 */ /* 0x000fe200078ec0ff */
[--C-:B0-----:R-:W-:Y:S01]  /*4e40*/  HADD2.F32 R53, -RZ, R13.reuse.H0_H0 ;  /* 0x2000000dff357230 */ /* 0x101fe20000004100 */
[----:B------:R-:W0:Y:S01]  /*4e50*/  I2F.F16 R20, R20 ;  /* 0x0000001400147306 */ /* 0x000e220000200c00 */
[----:B------:R-:W-:Y:S01]  /*4e60*/  HADD2.F32 R49, -RZ, R13.H1_H1 ;  /* 0x3000000dff317230 */ /* 0x000fe20000004100 */
[--C-:B------:R-:W-:Y:S01]  /*4e70*/  SHF.R.U32.HI R41, RZ, 0x8, R18.reuse ;  /* 0x00000008ff297819 */ /* 0x100fe20000011612 */
[----:B------:R-:W-:Y:S01]  /*4e80*/  HADD2.F32 R13, -RZ, R35.H0_H0 ;  /* 0x20000023ff0d7230 */ /* 0x000fe20000004100 */
[----:B------:R-:W-:Y:S01]  /*4e90*/  IADD3 R23, PT, PT, R23, -0x80, RZ ;  /* 0xffffff8017177810 */ /* 0x000fe20007ffe0ff */
[----:B------:R-:W-:Y:S01]  /*4ea0*/  HADD2.F32 R54, -RZ, R12.H1_H1 ;  /* 0x3000000cff367230 */ /* 0x000fe20000004100 */
[----:B------:R-:W-:Y:S01]  /*4eb0*/  SHF.R.U32.HI R50, RZ, 0x10, R18 ;  /* 0x00000010ff327819 */ /* 0x000fe20000011612 */
[----:B-1----:R-:W-:Y:S01]  /*4ec0*/  HADD2.F32 R0, -RZ, R0.H0_H0 ;  /* 0x20000000ff007230 */ /* 0x002fe20000004100 */
[----:B------:R-:W-:Y:S01]  /*4ed0*/  I2F.F16 R40, R40 ;  /* 0x0000002800287306 */ /* 0x000fe20000200c00 */
[----:B------:R-:W-:Y:S01]  /*4ee0*/  LOP3.LUT R41, R41, 0xff, RZ, 0xc0, !PT ;  /* 0x000000ff29297812 */ /* 0x000fe200078ec0ff */
[----:B------:R-:W-:Y:S01]  /*4ef0*/  HADD2.F32 R35, -RZ, R56.H0_H0 ;  /* 0x20000038ff237230 */ /* 0x000fe20000004100 */
[----:B------:R-:W-:Y:S01]  /*4f00*/  IADD3 R31, PT, PT, R31, -0x80, RZ ;  /* 0xffffff801f1f7810 */ /* 0x000fe20007ffe0ff */
[----:B------:R-:W-:Y:S01]  /*4f10*/  HADD2.F32 R39, -RZ, R39.H0_H0 ;  /* 0x20000027ff277230 */ /* 0x000fe20000004100 */
[----:B------:R-:W-:Y:S01]  /*4f20*/  LOP3.LUT R51, R51, 0xff, RZ, 0xc0, !PT ;  /* 0x000000ff33337812 */ /* 0x000fe200078ec0ff */
[----:B0-----:R-:W-:-:S02]  /*4f30*/  HADD2.F32 R20, -RZ, R20.H0_H0 ;  /* 0x20000014ff147230 */ /* 0x001fc40000004100 */
[----:B------:R-:W0:Y:S01]  /*4f40*/  I2F.F16 R21, R21 ;  /* 0x0000001500157306 */ /* 0x000e220000200c00 */
[----:B------:R-:W-:Y:S02]  /*4f50*/  IADD3 R41, PT, PT, R41, -0x80, RZ ;  /* 0xffffff8029297810 */ /* 0x000fe40007ffe0ff */
[----:B------:R-:W-:Y:S02]  /*4f60*/  LOP3.LUT R52, R52, 0xff, RZ, 0xc0, !PT ;  /* 0x000000ff34347812 */ /* 0x000fe400078ec0ff */
[----:B------:R-:W-:Y:S02]  /*4f70*/  LOP3.LUT R50, R50, 0xff, RZ, 0xc0, !PT ;  /* 0x000000ff32327812 */ /* 0x000fe400078ec0ff */
[----:B------:R-:W-:Y:S01]  /*4f80*/  IADD3 R51, PT, PT, R51, -0x80, RZ ;  /* 0xffffff8033337810 */ /* 0x000fe20007ffe0ff */
[----:B------:R-:W-:Y:S01]  /*4f90*/  I2F.F16 R48, R48 ;  /* 0x0000003000307306 */ /* 0x000fe20000200c00 */
[----:B------:R-:W-:Y:S02]  /*4fa0*/  IADD3 R52, PT, PT, R52, -0x80, RZ ;  /* 0xffffff8034347810 */ /* 0x000fe40007ffe0ff */
[----:B------:R-:W-:-:S02]  /*4fb0*/  IADD3 R50, PT, PT, R50, -0x80, RZ ;  /* 0xffffff8032327810 */ /* 0x000fc40007ffe0ff */
[----:B------:R-:W-:Y:S01]  /*4fc0*/  ISETP.NE.AND P0, PT, R42, 0x1, PT ;  /* 0x000000012a00780c */ /* 0x000fe20003f05270 */
[----:B0-----:R-:W-:Y:S02]  /*4fd0*/  HADD2.F32 R21, -RZ, R21.H0_H0 ;  /* 0x20000015ff157230 */ /* 0x001fe40000004100 */
[----:B------:R0:W1:Y:S08]  /*4fe0*/  I2F.F16 R22, R11 ;  /* 0x0000000b00167306 */ /* 0x0000700000200c00 */
[----:B------:R-:W3:Y:S01]  /*4ff0*/  I2F.F16 R28, R28 ;  /* 0x0000001c001c7306 */ /* 0x000ee20000200c00 */
[----:B0-----:R-:W-:-:S02]  /*5000*/  HADD2.F32 R11, -RZ, R12.H0_H0 ;  /* 0x2000000cff0b7230 */ /* 0x001fc40000004100 */
[----:B------:R-:W-:Y:S02]  /*5010*/  HADD2.F32 R12, -RZ, R14.H0_H0 ;  /* 0x2000000eff0c7230 */ /* 0x000fe40000004100 */
[----:B------:R-:W-:Y:S02]  /*5020*/  HADD2.F32 R14, -RZ, R36.H0_H0 ;  /* 0x20000024ff0e7230 */ /* 0x000fe40000004100 */
[----:B------:R-:W-:Y:S01]  /*5030*/  FFMA.FTZ R36, R13, R11, RZ ;  /* 0x0000000b0d247223 */ /* 0x000fe200000100ff */
[----:B-1----:R-:W-:Y:S01]  /*5040*/  HADD2.F32 R22, -RZ, R22.H0_H0 ;  /* 0x20000016ff167230 */ /* 0x002fe20000004100 */
[----:B------:R0:W-:Y:S01]  /*5050*/  I2F.F16 R18, R23 ;  /* 0x0000001700127306 */ /* 0x0001e20000200c00 */
[C---:B------:R-:W-:Y:S01]  /*5060*/  FFMA.FTZ R60, R11.reuse, R12, RZ ;  /* 0x0000000c0b3c7223 */ /* 0x040fe200000100ff */
[----:B------:R-:W-:-:S03]  /*5070*/  FFMA.FTZ R58, R11, R14, RZ ;  /* 0x0000000e0b3a7223 */ /* 0x000fc600000100ff */
[C---:B------:R-:W-:Y:S01]  /*5080*/  FFMA.FTZ R59, R54.reuse, R35, R60 ;  /* 0x00000023363b7223 */ /* 0x040fe2000001003c */
[----:B---3--:R-:W-:Y:S02]  /*5090*/  HADD2.F32 R28, -RZ, R28.H0_H0 ;  /* 0x2000001cff1c7230 */ /* 0x008fe40000004100 */
[----:B------:R-:W1:Y:S01]  /*50a0*/  I2F.F16 R27, R27 ;  /* 0x0000001b001b7306 */ /* 0x000e620000200c00 */
[----:B0-----:R-:W-:Y:S02]  /*50b0*/  HADD2.F32 R23, -RZ, R55.H0_H0 ;  /* 0x20000037ff177230 */ /* 0x001fe40000004100 */
[----:B------:R-:W-:Y:S01]  /*50c0*/  FFMA.FTZ R55, R11, R0, RZ ;  /* 0x000000000b377223 */ /* 0x000fe200000100ff */
[----:B------:R-:W-:Y:S01]  /*50d0*/  FFMA.FTZ R11, R37, R54, R36 ;  /* 0x00000036250b7223 */ /* 0x000fe20000010024 */
[----:B------:R-:W-:Y:S02]  /*50e0*/  HADD2.F32 R36, -RZ, R40.H0_H0 ;  /* 0x20000028ff247230 */ /* 0x000fe40000004100 */
[C---:B------:R-:W-:Y:S01]  /*50f0*/  FFMA.FTZ R56, R54.reuse, R38, R55 ;  /* 0x0000002636387223 */ /* 0x040fe20000010037 */
[----:B------:R-:W-:Y:S01]  /*5100*/  HADD2.F32 R40, -RZ, R48.H0_H0 ;  /* 0x20000030ff287230 */ /* 0x000fe20000004100 */
[----:B------:R-:W0:Y:S01]  /*5110*/  I2F.F16 R33, R33 ;  /* 0x0000002100217306 */ /* 0x000e220000200c00 */
[----:B------:R-:W-:Y:S01]  /*5120*/  FFMA.FTZ R55, R54, R23, R58 ;  /* 0x0000001736377223 */ /* 0x000fe2000001003a */
[----:B------:R-:W-:Y:S01]  /*5130*/  FFMA.FTZ R48, R20, R53, R11 ;  /* 0x0000003514307223 */ /* 0x000fe2000001000b */
[C---:B------:R-:W-:Y:S01]  /*5140*/  FFMA.FTZ R56, R53.reuse, R21, R56 ;  /* 0x0000001535387223 */ /* 0x040fe20000010038 */
[C---:B------:R-:W-:Y:S01]  /*5150*/  FFMA.FTZ R54, R53.reuse, R40, R59 ;  /* 0x0000002835367223 */ /* 0x040fe2000001003b */
[----:B------:R-:W-:Y:S01]  /*5160*/  FFMA.FTZ R57, R53, R36, R55 ;  /* 0x0000002435397223 */ /* 0x000fe20000010037 */
[----:B------:R-:W-:Y:S01]  /*5170*/  FFMA.FTZ R11, R29, R49, R48 ;  /* 0x000000311d0b7223 */ /* 0x000fe20000010030 */
[--C-:B--2---:R-:W-:Y:S01]  /*5180*/  HADD2.F32 R48, -RZ, R16.reuse.H0_H0 ;  /* 0x20000010ff307230 */ /* 0x104fe20000004100 */
[----:B------:R-:W2:Y:S01]  /*5190*/  I2F.F16 R31, R31 ;  /* 0x0000001f001f7306 */ /* 0x000ea20000200c00 */
[----:B------:R-:W-:-:S02]  /*51a0*/  HADD2.F32 R53, -RZ, R16.H1_H1 ;  /* 0x30000010ff357230 */ /* 0x000fc40000004100 */
[C---:B------:R-:W-:Y:S01]  /*51b0*/  FFMA.FTZ R55, R49.reuse, R30, R56 ;  /* 0x0000001e31377223 */ /* 0x040fe20000010038 */
[----:B-1----:R-:W-:Y:S02]  /*51c0*/  HADD2.F32 R27, -RZ, R27.H0_H0 ;  /* 0x2000001bff1b7230 */ /* 0x002fe40000004100 */
[----:B------:R-:W-:Y:S01]  /*51d0*/  FFMA.FTZ R11, R32, R48, R11 ;  /* 0x00000030200b7223 */ /* 0x000fe2000001000b */
[----:B------:R-:W-:Y:S01]  /*51e0*/  FFMA.FTZ R56, R48, R34, R55 ;  /* 0x0000002230387223 */ /* 0x000fe20000010037 */
[----:B0-----:R-:W-:Y:S01]  /*51f0*/  HADD2.F32 R33, -RZ, R33.H0_H0 ;  /* 0x20000021ff217230 */ /* 0x001fe20000004100 */
[----:B------:R-:W-:Y:S01]  /*5200*/  I2F.F16 R41, R41 ;  /* 0x0000002900297306 */ /* 0x000fe20000200c00 */
[----:B------:R-:W-:Y:S01]  /*5210*/  FFMA.FTZ R58, R49, R27, R54 ;  /* 0x0000001b313a7223 */ /* 0x000fe20000010036 */
[--C-:B------:R-:W-:Y:S02]  /*5220*/  HADD2.F32 R54, -RZ, R17.reuse.H0_H0 ;  /* 0x20000011ff367230 */ /* 0x100fe40000004100 */
[----:B------:R-:W-:-:S02]  /*5230*/  HADD2.F32 R17, -RZ, R17.H1_H1 ;  /* 0x30000011ff117230 */ /* 0x000fc40000004100 */
[----:B--2---:R-:W-:Y:S02]  /*5240*/  HADD2.F32 R31, -RZ, R31.H0_H0 ;  /* 0x2000001fff1f7230 */ /* 0x004fe40000004100 */
[----:B------:R-:W0:Y:S03]  /*5250*/  I2F.F16 R51, R51 ;  /* 0x0000003300337306 */ /* 0x000e260000200c00 */
[----:B------:R-:W-:-:S05]  /*5260*/  FFMA.FTZ R58, R48, R31, R58 ;  /* 0x0000001f303a7223 */ /* 0x000fca000001003a */
[----:B------:R1:W2:Y:S01]  /*5270*/  I2F.F16 R16, R52 ;  /* 0x0000003400107306 */ /* 0x0002a20000200c00 */
[----:B0-----:R-:W-:-:S07]  /*5280*/  HADD2.F32 R51, -RZ, R51.H0_H0 ;  /* 0x20000033ff337230 */ /* 0x001fce0000004100 */
[----:B------:R-:W0:Y:S01]  /*5290*/  I2F.F16 R19, R19 ;  /* 0x0000001300137306 */ /* 0x000e220000200c00 */
[----:B-1----:R-:W-:Y:S02]  /*52a0*/  HADD2.F32 R52, -RZ, R41.H0_H0 ;  /* 0x20000029ff347230 */ /* 0x002fe40000004100 */
[----:B------:R-:W-:Y:S01]  /*52b0*/  FFMA.FTZ R58, R53, R51, R58 ;  /* 0x00000033353a7223 */ /* 0x000fe2000001003a */
[----:B--2---:R-:W-:-:S04]  /*52c0*/  HADD2.F32 R41, -RZ, R16.H0_H0 ;  /* 0x20000010ff297230 */ /* 0x004fc80000004100 */
[----:B------:R1:W2:Y:S01]  /*52d0*/  I2F.F16 R60, R50 ;  /* 0x00000032003c7306 */ /* 0x0002a20000200c00 */
[----:B------:R-:W-:Y:S01]  /*52e0*/  FFMA.FTZ R16, R22, R53, R11 ;  /* 0x0000003516107223 */ /* 0x000fe2000001000b */
[----:B------:R-:W-:-:S03]  /*52f0*/  FFMA.FTZ R58, R54, R41, R58 ;  /* 0x00000029363a7223 */ /* 0x000fc6000001003a */
[----:B------:R-:W-:-:S03]  /*5300*/  FFMA.FTZ R16, R39, R54, R16 ;  /* 0x0000003627107223 */ /* 0x000fc60000010010 */
[----:B------:R-:W3:Y:S01]  /*5310*/  I2F.F16 R25, R25 ;  /* 0x0000001900197306 */ /* 0x000ee20000200c00 */
[----:B-1----:R-:W-:Y:S01]  /*5320*/  FFMA.FTZ R50, R49, R28, R57 ;  /* 0x0000001c31327223 */ /* 0x002fe20000010039 */
[----:B0-----:R-:W-:-:S03]  /*5330*/  HADD2.F32 R49, -RZ, R19.H0_H0 ;  /* 0x20000013ff317230 */ /* 0x001fc60000004100 */
[----:B------:R-:W-:Y:S01]  /*5340*/  FFMA.FTZ R55, R48, R33, R50 ;  /* 0x0000002130377223 */ /* 0x000fe20000010032 */
[----:B------:R-:W-:Y:S02]  /*5350*/  HADD2.F32 R50, -RZ, R18.H0_H0 ;  /* 0x20000012ff327230 */ /* 0x000fe40000004100 */
[----:B------:R-:W0:Y:S01]  /*5360*/  I2F.F16 R24, R24 ;  /* 0x0000001800187306 */ /* 0x000e220000200c00 */
[----:B--2---:R-:W-:Y:S02]  /*5370*/  HADD2.F32 R48, -RZ, R60.H0_H0 ;  /* 0x2000003cff307230 */ /* 0x004fe40000004100 */
[C---:B------:R-:W-:Y:S01]  /*5380*/  FFMA.FTZ R55, R53.reuse, R52, R55 ;  /* 0x0000003435377223 */ /* 0x040fe20000010037 */
[----:B------:R-:W-:Y:S01]  /*5390*/  FFMA.FTZ R11, R53, R50, R56 ;  /* 0x00000032350b7223 */ /* 0x000fe20000010038 */
[----:B------:R-:W-:Y:S02]  /*53a0*/  HADD2.F32 R53, -RZ, R8.H0_H0 ;  /* 0x20000008ff357230 */ /* 0x000fe40000004100 */
[C---:B------:R-:W-:Y:S01]  /*53b0*/  FFMA.FTZ R19, R54.reuse, R48, R55 ;  /* 0x0000003036137223 */ /* 0x040fe20000010037 */
[----:B---3--:R-:W-:Y:S01]  /*53c0*/  HADD2.F32 R25, -RZ, R25.H0_H0 ;  /* 0x20000019ff197230 */ /* 0x008fe20000004100 */
[----:B------:R-:W1:Y:S01]  /*53d0*/  I2F.F16 R15, R15 ;  /* 0x0000000f000f7306 */ /* 0x000e620000200c00 */
[----:B------:R-:W-:Y:S01]  /*53e0*/  FFMA.FTZ R18, R54, R49, R11 ;  /* 0x0000003136127223 */ /* 0x000fe2000001000b */
[----:B------:R-:W-:-:S02]  /*53f0*/  HADD2.F32 R54, -RZ, R9.H0_H0 ;  /* 0x20000009ff367230 */ /* 0x000fc40000004100 */
        /* <DEDUP_REMOVED lines=79> */
.L_x_3545:
[----:B------:R-:W-:-:S04]  /*58f0*/  VIMNMX R0, PT, PT, R43, UR12, PT ;  /* 0x0000000c2b007c48 */ /* 0x000fc8000bfe0100 */
[----:B------:R-:W-:-:S13]  /*5900*/  ISETP.GT.AND P0, PT, R0, R11, PT ;  /* 0x0000000b0000720c */ /* 0x000fda0003f04270 */
[----:B------:R-:W-:Y:S05]  /*5910*/  @!P0 BRA `(.L_x_3549) ;  /* 0x0000001c00408947 */ /* 0x000fea0003800000 */
[----:B------:R-:W-:-:S07]  /*5920*/  VIMNMX.U32 R0, PT, PT, R43, UR12, PT ;  /* 0x0000000c2b007c48 */ /* 0x000fce000bfe0000 */
.L_x_3552:
[----:B------:R-:W0:Y:S01]  /*5930*/  LDC R45, c[0x0][0x3ac] ;  /* 0x0000eb00ff2d7b82 */ /* 0x000e220000000800 */
[----:B-----5:R1:W5:Y:S01]  /*5940*/  LDG.E.128.CONSTANT R32, desc[UR8][R46.64] ;  /* 0x000000082e207981 */ /* 0x020362000c1e9d00 */
[----:B0-----:R-:W-:-:S04]  /*5950*/  IMAD.WIDE R20, R45, 0x4, R46 ;  /* 0x000000042d147825 */ /* 0x001fc800078e022e */
[C---:B------:R-:W-:Y:S02]  /*5960*/  IMAD.WIDE R24, R45.reuse, 0x4, R20 ;  /* 0x000000042d187825 */ /* 0x040fe400078e0214 */
[----:B------:R-:W5:Y:S02]  /*5970*/  LDG.E.128.CONSTANT R20, desc[UR8][R20.64] ;  /* 0x0000000814147981 */ /* 0x000f64000c1e9d00 */
[----:B------:R-:W-:-:S04]  /*5980*/  IMAD.WIDE R12, R45, 0x4, R24 ;  /* 0x000000042d0c7825 */ /* 0x000fc800078e0218 */
[----:B------:R-:W-:Y:S02]  /*5990*/  IMAD.WIDE R28, R45, 0x4, R12 ;  /* 0x000000042d1c7825 */ /* 0x000fe400078e020c */
[----:B------:R-:W5:Y:S04]  /*59a0*/  LDG.E.128.CONSTANT R12, desc[UR8][R12.64] ;  /* 0x000000080c0c7981 */ /* 0x000f68000c1e9d00 */
[----:B------:R1:W5:Y:S01]  /*59b0*/  LDG.E.128.CONSTANT R16, desc[UR8][R28.64] ;  /* 0x000000081c107981 */ /* 0x000362000c1e9d00 */
[----:B------:R-:W-:-:S13]  /*59c0*/  ISETP.GE.AND P0, PT, R42, 0x1, PT ;  /* 0x000000012a00780c */ /* 0x000fda0003f06270 */
        /* <DEDUP_REMOVED lines=55> */
[----:B------:R-:W-:Y:S02]  /*5d40*/  LOP3.LUT R50, R25, 0x300030, R50, 0xf8, !PT ;  /* 0x0030003019327812 */ /* 0x000fe400078ef832 */
[----:B------:R-:W-:Y:S02]  /*5d50*/  SHF.R.U32.HI R70, RZ, 0xa, R26 ;  /* 0x0000000aff467819 */ /* 0x000fe4000001161a */
[----:B------:R-:W-:Y:S02]  /*5d60*/  LOP3.LUT R49, R24, 0x300030, R49, 0xf8, !PT ;  /* 0x0030003018317812 */ /* 0x000fe400078ef831 */
[----:B------:R-:W-:-:S02]  /*5d70*/  LOP3.LUT R25, R68, 0xf000f, RZ, 0xc0, !PT ;  /* 0x000f000f44197812 */ /* 0x000fc400078ec0ff */
[--C-:B------:R-:W-:Y:S02]  /*5d80*/  SHF.R.U32.HI R69, RZ, 0x8, R26.reuse ;  /* 0x00000008ff457819 */ /* 0x100fe4000001161a */
[----:B------:R-:W-:Y:S02]  /*5d90*/  LOP3.LUT R54, R26, 0x3f003f, RZ, 0xc0, !PT ;  /* 0x003f003f1a367812 */ /* 0x000fe400078ec0ff */
[----:B------:R-:W-:Y:S02]  /*5da0*/  SHF.R.U32.HI R56, RZ, 0x6, R26 ;  /* 0x00000006ff387819 */ /* 0x000fe4000001161a */
[----:B------:R-:W-:Y:S02]  /*5db0*/  LOP3.LUT R24, R34, 0x3f003f, RZ, 0xc0, !PT ;  /* 0x003f003f22187812 */ /* 0x000fe400078ec0ff */
[----:B------:R-:W-:Y:S02]  /*5dc0*/  LOP3.LUT R58, R27, 0x3f003f, RZ, 0xc0, !PT ;  /* 0x003f003f1b3a7812 */ /* 0x000fe400078ec0ff */
[----:B------:R-:W-:-:S02]  /*5dd0*/  SHF.R.U32.HI R26, RZ, 0x8, R27 ;  /* 0x00000008ff1a7819 */ /* 0x000fc4000001161b */
[--C-:B------:R-:W-:Y:S02]  /*5de0*/  SHF.R.U32.HI R73, RZ, 0xa, R27.reuse ;  /* 0x0000000aff497819 */ /* 0x100fe4000001161b */
[----:B------:R-:W-:Y:S02]  /*5df0*/  SHF.R.U32.HI R60, RZ, 0x6, R27 ;  /* 0x00000006ff3c7819 */ /* 0x000fe4000001161b */
[----:B------:R-:W-:Y:S02]  /*5e00*/  LOP3.LUT R27, R40, 0xf000f, RZ, 0xc0, !PT ;  /* 0x000f000f281b7812 */ /* 0x000fe400078ec0ff */
[----:B------:R-:W-:Y:S02]  /*5e10*/  LOP3.LUT R40, R25, 0x300030, R70, 0xf8, !PT ;  /* 0x0030003019287812 */ /* 0x000fe400078ef846 */
        /* <DEDUP_REMOVED lines=8> */
[----:B------:R-:W-:-:S02]  /*5ea0*/  LOP3.LUT R39, R39, 0x300030, R48, 0xf8, !PT ;  /* 0x0030003027277812 */ /* 0x000fc400078ef830 */
[----:B------:R-:W-:Y:S01]  /*5eb0*/  LOP3.LUT R25, R25, 0x64006400, RZ, 0xfc, !PT ;  /* 0x6400640019197812 */ /* 0x000fe200078efcff */
[----:B------:R-:W-:Y:S01]  /*5ec0*/  HADD2 R32, R24, -1056, -1056 ;  /* 0xe420e42018207430 */ /* 0x000fe20000000000 */
[----:B------:R-:W-:Y:S01]  /*5ed0*/  LOP3.LUT R48, R71, 0x300030, R26, 0xf8, !PT ;  /* 0x0030003047307812 */ /* 0x000fe200078ef81a */
[-C--:B0-----:R-:W-:Y:S01]  /*5ee0*/  HFMA2 R24, R37, R20.reuse, RZ ;  /* 0x0000001425187231 */ /* 0x081fe200000000ff */
[----:B------:R-:W-:Y:S01]  /*5ef0*/  LOP3.LUT R41, R72, 0x300030, R73, 0xf8, !PT ;  /* 0x0030003048297812 */ /* 0x000fe200078ef849 */
[-C--:B------:R-:W-:Y:S02]  /*5f00*/  HFMA2 R26, R33, R20.reuse, RZ ;  /* 0x00000014211a7231 */ /* 0x080fe400000000ff */
[----:B------:R-:W-:Y:S01]  /*5f10*/  HADD2 R30, R25, -1056, -1056 ;  /* 0xe420e420191e7430 */ /* 0x000fe20000000000 */
[----:B------:R-:W-:Y:S01]  /*5f20*/  LOP3.LUT R38, R27, 0x300030, R44, 0xf8, !PT ;  /* 0x003000301b267812 */ /* 0x000fe200078ef82c */
[-C--:B------:R-:W-:Y:S01]  /*5f30*/  HFMA2 R25, R35, R20.reuse, RZ.H0_H0 ;  /* 0x0000001423197231 */ /* 0x080fe200000400ff */
[----:B------:R-:W-:Y:S01]  /*5f40*/  LOP3.LUT R44, R67, 0xf000f, RZ, 0xc0, !PT ;  /* 0x000f000f432c7812 */ /* 0x000fe200078ec0ff */
[----:B------:R-:W-:-:S02]  /*5f50*/  HFMA2 R20, R31, R20, RZ.H0_H0 ;  /* 0x000000141f147231 */ /* 0x000fc400000400ff */
[-C--:B------:R-:W-:Y:S02]  /*5f60*/  HFMA2 R70, R36, R21.reuse, R24 ;  /* 0x0000001524467231 */ /* 0x080fe40000000018 */
[-C--:B------:R-:W-:Y:S02]  /*5f70*/  HFMA2 R71, R34, R21.reuse, R25 ;  /* 0x0000001522477231 */ /* 0x080fe40000000019 */
[-C--:B------:R-:W-:Y:S02]  /*5f80*/  HFMA2 R72, R32, R21.reuse, R26 ;  /* 0x0000001520487231 */ /* 0x080fe4000000001a */
[----:B------:R-:W-:Y:S01]  /*5f90*/  HFMA2 R73, R30, R21, R20 ;  /* 0x000000151e497231 */ /* 0x000fe20000000014 */
[----:B------:R-:W0:Y:S01]  /*5fa0*/  LDS.128 R24, [UR4+0x10] ;  /* 0x00001004ff187984 */ /* 0x000e220008000c00 */
[----:B------:R-:W-:Y:S02]  /*5fb0*/  LOP3.LUT R67, R59, 0x64006400, RZ, 0xfc, !PT ;  /* 0x640064003b437812 */ /* 0x000fe400078efcff */
[----:B------:R-:W-:Y:S01]  /*5fc0*/  LOP3.LUT R21, R57, 0x64006400, RZ, 0xfc, !PT ;  /* 0x6400640039157812 */ /* 0x000fe200078efcff */
[----:B------:R-:W-:Y:S01]  /*5fd0*/  HADD2 R57, R62, -1056, -1056 ;  /* 0xe420e4203e397430 */ /* 0x000fe20000000000 */
[----:B------:R-:W-:-:S02]  /*5fe0*/  LOP3.LUT R68, R64, 0x3f003f, RZ, 0xc0, !PT ;  /* 0x003f003f40447812 */ /* 0x000fc400078ec0ff */
[----:B------:R-:W-:Y:S01]  /*5ff0*/  LOP3.LUT R64, R61, 0x64006400, RZ, 0xfc, !PT ;  /* 0x640064003d407812 */ /* 0x000fe200078efcff */
[----:B------:R-:W-:Y:S01]  /*6000*/  HADD2 R61, R67, -1056, -1056 ;  /* 0xe420e420433d7430 */ /* 0x000fe20000000000 */
[----:B------:R-:W-:Y:S01]  /*6010*/  LOP3.LUT R20, R63, 0x64006400, RZ, 0xfc, !PT ;  /* 0x640064003f147812 */ /* 0x000fe200078efcff */
[-C--:B------:R-:W-:Y:S01]  /*6020*/  HFMA2 R70, R57, R22.reuse, R70 ;  /* 0x0000001639467231 */ /* 0x080fe20000000046 */
[----:B------:R-:W-:Y:S01]  /*6030*/  LOP3.LUT R44, R44, 0x300030, R69, 0xf8, !PT ;  /* 0x003000302c2c7812 */ /* 0x000fe200078ef845 */
        /* <DEDUP_REMOVED lines=13> */
[-C--:B------:R-:W-:Y:S02]  /*6110*/  HFMA2 R71, R59, R22.reuse, R71 ;  /* 0x000000163b477231 */ /* 0x080fe40000000047 */
[-C--:B------:R-:W-:Y:S01]  /*6120*/  HFMA2 R72, R66, R23.reuse, R72 ;  /* 0x0000001742487231 */ /* 0x080fe20000000048 */
        /* <DEDUP_REMOVED lines=13> */
[----:B0-----:R-:W-:-:S02]  /*6200*/  HFMA2 R70, R51, R24, R70 ;  /* 0x0000001833467231 */ /* 0x001fc40000000046 */
        /* <DEDUP_REMOVED lines=16> */
[----:B------:R-:W-:Y:S01]  /*6310*/  HFMA2 R73, R68, R23, R73 ;  /* 0x0000001744497231 */ /* 0x000fe20000000049 */
[----:B------:R-:W-:Y:S01]  /*6320*/  LOP3.LUT R38, R38, 0x64006400, RZ, 0xfc, !PT ;  /* 0x6400640026267812 */ /* 0x000fe200078efcff */
[----:B------:R-:W-:Y:S02]  /*6330*/  HFMA2 R71, R53, R24, R71 ;  /* 0x0000001835477231 */ /* 0x000fe40000000047 */
[----:B------:R-:W-:Y:S02]  /*6340*/  HFMA2 R72, R49, R26, R72 ;  /* 0x0000001a31487231 */ /* 0x000fe40000000048 */
[----:B------:R-:W-:Y:S01]  /*6350*/  HADD2 R54, R54, -1056, -1056 ;  /* 0xe420e42036367430 */ /* 0x000fe20000000000 */
[----:B------:R-:W-:Y:S01]  /*6360*/  LOP3.LUT R48, R48, 0x64006400, RZ, 0xfc, !PT ;  /* 0x6400640030307812 */ /* 0x000fe200078efcff */
[----:B------:R-:W-:Y:S01]  /*6370*/  HADD2 R40, R20, -1056, -1056 ;  /* 0xe420e42014287430 */ /* 0x000fe20000000000 */
[----:B------:R-:W-:Y:S01]  /*6380*/  LOP3.LUT R23, R41, 0x64006400, RZ, 0xfc, !PT ;  /* 0x6400640029177812 */ /* 0x000fe200078efcff */
        /* <DEDUP_REMOVED lines=66> */
.L_x_3550:
[----:B-----5:R-:W-:Y:S01]  /*67b0*/  MOV R20, R46 ;  /* 0x0000002e00147202 */ /* 0x020fe20000000f00 */
[----:B------:R-:W-:Y:S01]  /*67c0*/  IMAD.WIDE R28, R45, 0x4, R28 ;  /* 0x000000042d1c7825 */ /* 0x000fe200078e021c */
[----:B------:R-:W-:Y:S01]  /*67d0*/  MOV R21, R47 ;  /* 0x0000002f00157202 */ /* 0x000fe20000000f00 */
        /* <DEDUP_REMOVED lines=63> */
[--C-:B------:R-:W-:Y:S02]  /*6bd0*/  SHF.R.U32.HI R24, RZ, 0xa, R26.reuse ;  /* 0x0000000aff187819 */ /* 0x100fe4000001161a */
[----:B------:R-:W-:Y:S02]  /*6be0*/  LOP3.LUT R47, R26, 0x3f003f, RZ, 0xc0, !PT ;  /* 0x003f003f1a2f7812 */ /* 0x000fe400078ec0ff */
[----:B------:R-:W-:Y:S02]  /*6bf0*/  SHF.R.U32.HI R49, RZ, 0x6, R26 ;  /* 0x00000006ff317819 */ /* 0x000fe4000001161a */
[----:B------:R-:W-:Y:S02]  /*6c00*/  LOP3.LUT R33, R16, 0x300030, R33, 0xf8, !PT ;  /* 0x0030003010217812 */ /* 0x000fe400078ef821 */
[----:B------:R-:W-:-:S02]  /*6c10*/  LOP3.LUT R48, R27, 0x3f003f, RZ, 0xc0, !PT ;  /* 0x003f003f1b307812 */ /* 0x000fc400078ec0ff */
[--C-:B------:R-:W-:Y:S02]  /*6c20*/  SHF.R.U32.HI R25, RZ, 0x8, R27.reuse ;  /* 0x00000008ff197819 */ /* 0x100fe4000001161b */
[--C-:B------:R-:W-:Y:S02]  /*6c30*/  SHF.R.U32.HI R26, RZ, 0xa, R27.reuse ;  /* 0x0000000aff1a7819 */ /* 0x100fe4000001161b */
[----:B------:R-:W-:Y:S02]  /*6c40*/  SHF.R.U32.HI R50, RZ, 0x6, R27 ;  /* 0x00000006ff327819 */ /* 0x000fe4000001161b */
[----:B------:R-:W-:Y:S02]  /*6c50*/  LOP3.LUT R16, R37, 0xf000f, RZ, 0xc0, !PT ;  /* 0x000f000f25107812 */ /* 0x000fe400078ec0ff */
[----:B------:R-:W-:Y:S02]  /*6c60*/  LOP3.LUT R27, R61, 0x64006400, RZ, 0xfc, !PT ;  /* 0x640064003d1b7812 */ /* 0x000fe400078efcff */
[----:B------:R-:W-:-:S02]  /*6c70*/  LOP3.LUT R37, R16, 0x300030, R25, 0xf8, !PT ;  /* 0x0030003010257812 */ /* 0x000fc400078ef819 */
[----:B------:R-:W-:Y:S01]  /*6c80*/  LOP3.LUT R16, R23, 0x64006400, RZ, 0xfc, !PT ;  /* 0x6400640017107812 */ /* 0x000fe200078efcff */
[----:B------:R-:W-:Y:S01]  /*6c90*/  HADD2 R23, R22, -1056, -1056 ;  /* 0xe420e42016177430 */ /* 0x000fe20000000000 */
[----:B------:R-:W-:Y:S01]  /*6ca0*/  LOP3.LUT R38, R17, 0x300030, R38, 0xf8, !PT ;  /* 0x0030003011267812 */ /* 0x000fe200078ef826 */
[----:B------:R-:W-:Y:S01]  /*6cb0*/  HADD2 R27, R27, -1056, -1056 ;  /* 0xe420e4201b1b7430 */ /* 0x000fe20000000000 */
[----:B------:R-:W-:Y:S01]  /*6cc0*/  LOP3.LUT R17, R34, 0xf000f, RZ, 0xc0, !PT ;  /* 0x000f000f22117812 */ /* 0x000fe200078ec0ff */
[----:B------:R-:W-:Y:S01]  /*6cd0*/  HADD2 R22, R16, -1056, -1056 ;  /* 0xe420e42010167430 */ /* 0x000fe20000000000 */
[----:B------:R-:W-:Y:S01]  /*6ce0*/  LOP3.LUT R25, R59, 0x64006400, RZ, 0xfc, !PT ;  /* 0x640064003b197812 */ /* 0x000fe200078efcff */
[----:B0-----:R-:W-:Y:S01]  /*6cf0*/  HFMA2 R16, R23, R12, RZ ;  /* 0x0000000c17107231 */ /* 0x001fe200000000ff */
[----:B------:R-:W-:Y:S02]  /*6d00*/  LOP3.LUT R34, R35, 0x300030, R24, 0xf8, !PT ;  /* 0x0030003023227812 */ /* 0x000fe400078ef818 */
[----:B------:R-:W-:Y:S01]  /*6d10*/  LOP3.LUT R35, R65, 0x300030, R26, 0xf8, !PT ;  /* 0x0030003041237812 */ /* 0x000fe200078ef81a */
[----:B------:R-:W-:Y:S01]  /*6d20*/  HADD2 R25, R25, -1056, -1056 ;  /* 0xe420e42019197430 */ /* 0x000fe20000000000 */
[----:B------:R-:W-:-:S02]  /*6d30*/  LOP3.LUT R26, R62, 0x64006400, RZ, 0xfc, !PT ;  /* 0x640064003e1a7812 */ /* 0x000fc400078efcff */
[----:B------:R-:W-:Y:S01]  /*6d40*/  LOP3.LUT R32, R19, 0x300030, R18, 0xf8, !PT ;  /* 0x0030003013207812 */ /* 0x000fe200078ef812 */
[-C--:B------:R-:W-:Y:S01]  /*6d50*/  HFMA2 R18, R27, R12.reuse, RZ ;  /* 0x0000000c1b127231 */ /* 0x080fe200000000ff */
[----:B------:R-:W-:Y:S01]  /*6d60*/  LOP3.LUT R24, R60, 0x64006400, RZ, 0xfc, !PT ;  /* 0x640064003c187812 */ /* 0x000fe200078efcff */
[----:B------:R-:W-:Y:S01]  /*6d70*/  HADD2 R26, R26, -1056, -1056 ;  /* 0xe420e4201a1a7430 */ /* 0x000fe20000000000 */
[----:B------:R-:W-:Y:S01]  /*6d80*/  LOP3.LUT R36, R17, 0x300030, R36, 0xf8, !PT ;  /* 0x0030003011247812 */ /* 0x000fe200078ef824 */
[----:B------:R-:W-:Y:S02]  /*6d90*/  HFMA2 R17, R25, R12, RZ.H0_H0 ;  /* 0x0000000c19117231 */ /* 0x000fe400000400ff */
[-C--:B------:R-:W-:Y:S02]  /*6da0*/  HFMA2 R59, R22, R13.reuse, R16 ;  /* 0x0000000d163b7231 */ /* 0x080fe40000000010 */
[----:B------:R-:W-:Y:S01]  /*6db0*/  HADD2 R24, R24, -1056, -1056 ;  /* 0xe420e42018187430 */ /* 0x000fe20000000000 */
[----:B------:R-:W-:Y:S01]  /*6dc0*/  LOP3.LUT R40, R31, 0x300030, R40, 0xf8, !PT ;  /* 0x003000301f287812 */ /* 0x000fe200078ef828 */
[-C--:B------:R-:W-:Y:S01]  /*6dd0*/  HFMA2 R61, R26, R13.reuse, R18 ;  /* 0x0000000d1a3d7231 */ /* 0x080fe20000000012 */
[----:B------:R-:W-:Y:S01]  /*6de0*/  LOP3.LUT R31, R63, 0x64006400, RZ, 0xfc, !PT ;  /* 0x640064003f1f7812 */ /* 0x000fe200078efcff */
[-C--:B------:R-:W-:Y:S01]  /*6df0*/  HFMA2 R60, R24, R13.reuse, R17 ;  /* 0x0000000d183c7231 */ /* 0x080fe20000000011 */
[----:B------:R-:W-:Y:S01]  /*6e00*/  LOP3.LUT R41, R41, 0x64006400, RZ, 0xfc, !PT ;  /* 0x6400640029297812 */ /* 0x000fe200078efcff */
[----:B------:R-:W0:Y:S01]  /*6e10*/  LDS.128 R16, [UR4+0x30] ;  /* 0x00003004ff107984 */ /* 0x000e220008000c00 */
[----:B------:R-:W-:Y:S01]  /*6e20*/  LOP3.LUT R47, R47, 0x64006400, RZ, 0xfc, !PT ;  /* 0x640064002f2f7812 */ /* 0x000fe200078efcff */
[----:B------:R-:W-:Y:S01]  /*6e30*/  HADD2 R31, R31, -1056, -1056 ;  /* 0xe420e4201f1f7430 */ /* 0x000fe20000000000 */
[----:B------:R-:W-:Y:S01]  /*6e40*/  LOP3.LUT R44, R44, 0x3f003f, RZ, 0xc0, !PT ;  /* 0x003f003f2c2c7812 */ /* 0x000fe200078ec0ff */
[----:B------:R-:W-:Y:S01]  /*6e50*/  HFMA2 R60, R53, R14, R60 ;  /* 0x0000000e353c7231 */ /* 0x000fe2000000003c */
        /* <DEDUP_REMOVED lines=25> */
[----:B------:R-:W-:Y:S02]  /*6ff0*/  HFMA2 R62, R57, R14, R62 ;  /* 0x0000000e393e7231 */ /* 0x000fe4000000003e */
[----:B------:R-:W-:-:S02]  /*7000*/  HFMA2 R61, R56, R15, R61 ;  /* 0x0000000f383d7231 */ /* 0x000fc4000000003d */
        /* <DEDUP_REMOVED lines=8> */
[----:B0-----:R-:W-:Y:S02]  /*7090*/  HFMA2 R59, R39, R16, R59 ;  /* 0x00000010273b7231 */ /* 0x001fe4000000003b */
        /* <DEDUP_REMOVED lines=17> */
[----:B------:R-:W-:-:S02]  /*71b0*/  HFMA2 R16, R37, R18, R61 ;  /* 0x0000001225107231 */ /* 0x000fc4000000003d */
[----:B------:R-:W-:Y:S02]  /*71c0*/  HADD2 R50, R50, -1056, -1056 ;  /* 0xe420e42032327430 */ /* 0x000fe40000000000 */
[----:B------:R-:W-:Y:S02]  /*71d0*/  HADD2 R32, R13, -1056, -1056 ;  /* 0xe420e4200d207430 */ /* 0x000fe40000000000 */
[----:B------:R-:W-:Y:S02]  /*71e0*/  HFMA2 R60, R46, R17, R60 ;  /* 0x000000112e3c7231 */ /* 0x000fe4000000003c */
[----:B------:R-:W-:Y:S02]  /*71f0*/  HFMA2 R15, R36, R19, R15 ;  /* 0x00000013240f7231 */ /* 0x000fe4000000000f */
[----:B------:R-:W-:Y:S02]  /*7200*/  HFMA2 R62, R50, R17, R62 ;  /* 0x00000011323e7231 */ /* 0x000fe4000000003e */
        /* <DEDUP_REMOVED lines=59> */
.L_x_3551:
[----:B------:R-:W-:Y:S01]  /*75c0*/  IADD3 R11, PT, PT, R11, 0x20, RZ ;  /* 0x000000200b0b7810 */ /* 0x000fe20007ffe0ff */
[----:B------:R-:W-:Y:S01]  /*75d0*/  UIADD3 UR4, UPT, UPT, UR4, 0x40, URZ ;  /* 0x0000004004047890 */ /* 0x000fe2000fffe0ff */
[----:B------:R-:W-:Y:S02]  /*75e0*/  IMAD.WIDE R46, R45, 0x4, R28 ;  /* 0x000000042d2e7825 */ /* 0x000fe400078e021c */
[----:B------:R-:W-:-:S13]  /*75f0*/  ISETP.GE.AND P0, PT, R11, R0, PT ;  /* 0x000000000b00720c */ /* 0x000fda0003f06270 */
[----:B------:R-:W-:Y:S05]  /*7600*/  @!P0 BRA `(.L_x_3552) ;  /* 0xffffffe000c88947 */ /* 0x000fea000383ffff */
[----:B------:R-:W-:-:S07]  /*7610*/  IMAD.WIDE R46, R45, 0x18, R20 ;  /* 0x000000182d2e7825 */ /* 0x000fce00078e0214 */
.L_x_3549:
[----:B------:R-:W0:Y:S02]  /*7620*/  LDCU UR5, c[0x0][0x3d4] ;  /* 0x00007a80ff0577ac */ /* 0x000e240008000800 */
[----:B0-----:R-:W-:-:S04]  /*7630*/  VIMNMX R20, PT, PT, R43, UR5, PT ;  /* 0x000000052b147c48 */ /* 0x001fc8000bfe0100 */
[----:B------:R-:W-:-:S13]  /*7640*/  ISETP.GT.AND P0, PT, R20, R11, PT ;  /* 0x0000000b1400720c */ /* 0x000fda0003f04270 */
[----:B------:R-:W-:Y:S05]  /*7650*/  @!P0 BRA `(.L_x_3553) ;  /* 0x0000003000bc8947 */ /* 0x000fea0003800000 */
.L_x_3558:
[----:B------:R-:W0:Y:S01]  /*7660*/  LDC R45, c[0x0][0x3ac] ;  /* 0x0000eb00ff2d7b82 */ /* 0x000e220000000800 */
[----:B------:R-:W-:Y:S02]  /*7670*/  ISETP.GE.AND P0, PT, R42, 0x1, PT ;  /* 0x000000012a00780c */ /* 0x000fe40003f06270 */
[----:B------:R-:W-:-:S04]  /*7680*/  MOV R0, 0x2c00 ;  /* 0x00002c0000007802 */ /* 0x000fc80000000f00 */
[----:B------:R-:W-:Y:S01]  /*7690*/  PRMT R6, R6, 0x5410, R0 ;  /* 0x0000541006067816 */ /* 0x000fe20000000000 */
[----:B0-----:R-:W-:-:S04]  /*76a0*/  IMAD.WIDE R18, R45, 0x4, R46 ;  /* 0x000000042d127825 */ /* 0x001fc800078e022e */
[----:B-----5:R-:W-:Y:S02]  /*76b0*/  IMAD.WIDE R16, R45, 0x4, R18 ;  /* 0x000000042d107825 */ /* 0x020fe400078e0212 */
[----:B------:R-:W-:Y:S05]  /*76c0*/  @!P0 BRA `(.L_x_3554) ;  /* 0x0000000c001c8947 */ /* 0x000fea0003800000 */
        /* <DEDUP_REMOVED lines=29> */
[--C-:B------:R-:W-:Y:S01]  /*78a0*/  HADD2.F32 R13, -RZ, R12.reuse.H0_H0 ;  /* 0x2000000cff0d7230 */ /* 0x100fe20000004100 */
[----:B------:R-:W-:Y:S01]  /*78b0*/  LOP3.LUT R33, R32, 0x64006400, RZ, 0xfc, !PT ;  /* 0x6400640020217812 */ /* 0x000fe200078efcff */
[----:B------:R-:W-:Y:S02]  /*78c0*/  HADD2.F32 R27, -RZ, R12.H1_H1 ;  /* 0x3000000cff1b7230 */ /* 0x000fe40000004100 */
[----:B------:R-:W-:Y:S02]  /*78d0*/  HFMA2 R41, R29, R6.H1_H1, -72, -72 ;  /* 0xd480d4801d297431 */ /* 0x000fe40000060006 */
[----:B------:R-:W-:Y:S02]  /*78e0*/  HADD2.F32 R0, -RZ, R21.H0_H0 ;  /* 0x20000015ff007230 */ /* 0x000fe40000004100 */
[----:B------:R-:W-:Y:S01]  /*78f0*/  FFMA.FTZ R32, R15, R13, RZ ;  /* 0x0000000d0f207223 */ /* 0x000fe200000100ff */
[----:B------:R-:W-:-:S02]  /*7900*/  HADD2.F32 R12, -RZ, R26.H0_H0 ;  /* 0x2000001aff0c7230 */ /* 0x000fc40000004100 */
[----:B------:R-:W-:Y:S02]  /*7910*/  HFMA2 R33, R33, R6.H1_H1, -72, -72 ;  /* 0xd480d48021217431 */ /* 0x000fe40000060006 */
[--C-:B------:R-:W-:Y:S02]  /*7920*/  HADD2.F32 R14, -RZ, R31.reuse.H0_H0 ;  /* 0x2000001fff0e7230 */ /* 0x100fe40000004100 */
[----:B------:R-:W-:Y:S01]  /*7930*/  FFMA.FTZ R44, R35, R27, R32 ;  /* 0x0000001b232c7223 */ /* 0x000fe20000010020 */
[----:B------:R-:W-:Y:S01]  /*7940*/  HADD2.F32 R28, -RZ, R31.H1_H1 ;  /* 0x3000001fff1c7230 */ /* 0x000fe20000004100 */
[----:B------:R-:W-:Y:S01]  /*7950*/  LOP3.LUT R31, R30, 0x64006400, RZ, 0xfc, !PT ;  /* 0x640064001e1f7812 */ /* 0x000fe200078efcff */
[----:B------:R-:W-:Y:S02]  /*7960*/  HADD2.F32 R21, -RZ, R21.H1_H1 ;  /* 0x30000015ff157230 */ /* 0x000fe40000004100 */
[----:B------:R-:W-:Y:S01]  /*7970*/  FFMA.FTZ R30, R0, R15, RZ ;  /* 0x0000000f001e7223 */ /* 0x000fe200000100ff */
[----:B------:R-:W-:-:S02]  /*7980*/  HADD2.F32 R26, -RZ, R26.H1_H1 ;  /* 0x3000001aff1a7230 */ /* 0x000fc40000004100 */
[C---:B------:R-:W-:Y:S01]  /*7990*/  FFMA.FTZ R29, R15.reuse, R12, RZ ;  /* 0x0000000c0f1d7223 */ /* 0x040fe200000100ff */
[----:B------:R-:W-:Y:S01]  /*79a0*/  FFMA.FTZ R15, R15, R14, RZ ;  /* 0x0000000e0f0f7223 */ /* 0x000fe200000100ff */
[----:B------:R-:W-:Y:S01]  /*79b0*/  FFMA.FTZ R38, R21, R35, R30 ;  /* 0x0000002315267223 */ /* 0x000fe2000001001e */
[----:B------:R-:W-:Y:S02]  /*79c0*/  HFMA2 R31, R31, R6.H1_H1, -72, -72 ;  /* 0xd480d4801f1f7431 */ /* 0x000fe40000060006 */
[C---:B------:R-:W-:Y:S01]  /*79d0*/  FFMA.FTZ R49, R35.reuse, R26, R29 ;  /* 0x0000001a23317223 */ /* 0x040fe2000001001d */
[----:B------:R-:W-:Y:S01]  /*79e0*/  FFMA.FTZ R51, R35, R28, R15 ;  /* 0x0000001c23337223 */ /* 0x000fe2000001000f */
[----:B------:R-:W-:Y:S01]  /*79f0*/  LOP3.LUT R35, R34, 0x64006400, RZ, 0xfc, !PT ;  /* 0x6400640022237812 */ /* 0x000fe200078efcff */
[----:B------:R-:W-:Y:S02]  /*7a00*/  HADD2.F32 R15, -RZ, R41.H0_H0 ;  /* 0x20000029ff0f7230 */ /* 0x000fe40000004100 */
[----:B------:R-:W-:-:S02]  /*7a10*/  HADD2.F32 R30, -RZ, R31.H0_H0 ;  /* 0x2000001fff1e7230 */ /* 0x000fc40000004100 */
[----:B------:R-:W-:Y:S02]  /*7a20*/  HFMA2 R35, R35, R6.H1_H1, -72, -72 ;  /* 0xd480d48023237431 */ /* 0x000fe40000060006 */
[----:B------:R-:W-:Y:S02]  /*7a30*/  HADD2.F32 R32, -RZ, R33.H0_H0 ;  /* 0x20000021ff207230 */ /* 0x000fe40000004100 */
[----:B------:R-:W-:Y:S01]  /*7a40*/  FFMA.FTZ R38, R15, R39, R38 ;  /* 0x000000270f267223 */ /* 0x000fe20000010026 */
[----:B------:R-:W-:Y:S02]  /*7a50*/  HADD2.F32 R29, -RZ, R41.H1_H1 ;  /* 0x30000029ff1d7230 */ /* 0x000fe40000004100 */
[C---:B------:R-:W-:Y:S01]  /*7a60*/  FFMA.FTZ R41, R39.reuse, R30, R44 ;  /* 0x0000001e27297223 */ /* 0x040fe2000001002c */
[----:B------:R-:W-:Y:S02]  /*7a70*/  HADD2.F32 R34, -RZ, R35.H0_H0 ;  /* 0x20000023ff227230 */ /* 0x000fe40000004100 */
[----:B------:R-:W-:Y:S01]  /*7a80*/  FFMA.FTZ R44, R39, R32, R49 ;  /* 0x00000020272c7223 */ /* 0x000fe20000010031 */
[----:B------:R-:W-:-:S02]  /*7a90*/  HADD2.F32 R31, -RZ, R31.H1_H1 ;  /* 0x3000001fff1f7230 */ /* 0x000fc40000004100 */
[----:B------:R-:W-:Y:S01]  /*7aa0*/  FFMA.FTZ R49, R29, R40, R38 ;  /* 0x000000281d317223 */ /* 0x000fe20000010026 */
        /* <DEDUP_REMOVED lines=40> */
[----:B------:R-:W-:Y:S01]  /*7d30*/  FFMA.FTZ R22, R44, R53, R55 ;  /* 0x000000352c167223 */ /* 0x000fe20000010037 */
[----:B------:R-:W-:Y:S01]  /*7d40*/  LOP3.LUT R51, R36, 0x64006400, RZ, 0xfc, !PT ;  /* 0x6400640024337812 */ /* 0x000fe200078efcff */
        /* <DEDUP_REMOVED lines=95> */
.L_x_3554:
        /* <DEDUP_REMOVED lines=24> */
[----:B------:R-:W-:Y:S01]  /*84c0*/  SHF.R.U32.HI R34, RZ, 0x8, R15 ;  /* 0x00000008ff227819 */ /* 0x000fe2000001160f */
[----:B------:R-:W-:-:S02]  /*84d0*/  HADD2.F32 R15, -RZ, R24.H0_H0 ;  /* 0x20000018ff0f7230 */ /* 0x000fc40000004100 */
[----:B------:R-:W-:Y:S02]  /*84e0*/  HADD2 R24, R12, -1032, -1032 ;  /* 0xe408e4080c187430 */ /* 0x000fe40000000000 */
[--C-:B------:R-:W-:Y:S02]  /*84f0*/  HADD2.F32 R0, -RZ, R18.reuse.H0_H0 ;  /* 0x20000012ff007230 */ /* 0x100fe40000004100 */
[----:B------:R-:W-:Y:S02]  /*8500*/  HADD2 R29, R14, -1032, -1032 ;  /* 0xe408e4080e1d7430 */ /* 0x000fe40000000000 */
[----:B------:R-:W-:Y:S01]  /*8510*/  HADD2.F32 R21, -RZ, R18.H1_H1 ;  /* 0x30000012ff157230 */ /* 0x000fe20000004100 */
[----:B------:R-:W-:Y:S01]  /*8520*/  LOP3.LUT R27, R26, 0x64006400, RZ, 0xfc, !PT ;  /* 0x640064001a1b7812 */ /* 0x000fe200078efcff */
[----:B------:R-:W0:Y:S01]  /*8530*/  LDS.64 R18, [UR4+0x18] ;  /* 0x00001804ff127984 */ /* 0x000e220008000a00 */
[----:B------:R-:W-:Y:S01]  /*8540*/  HADD2.F32 R12, -RZ, R24.H0_H0 ;  /* 0x20000018ff0c7230 */ /* 0x000fe20000004100 */
[----:B------:R-:W-:Y:S01]  /*8550*/  LOP3.LUT R31, R30, 0x64006400, RZ, 0xfc, !PT ;  /* 0x640064001e1f7812 */ /* 0x000fe200078efcff */
        /* <DEDUP_REMOVED lines=12> */
[C---:B------:R-:W-:Y:S01]  /*8620*/  FFMA.FTZ R40, R33.reuse, R24, R30 ;  /* 0x0000001821287223 */ /* 0x040fe2000001001e */
[C---:B------:R-:W-:Y:S01]  /*8630*/  FFMA.FTZ R41, R33.reuse, R25, R44 ;  /* 0x0000001921297223 */ /* 0x040fe2000001002c */
[----:B------:R-:W-:Y:S01]  /*8640*/  FFMA.FTZ R49, R33, R26, R15 ;  /* 0x0000001a21317223 */ /* 0x000fe2000001000f */
[----:B------:R-:W-:Y:S01]  /*8650*/  LOP3.LUT R33, R32, 0x64006400, RZ, 0xfc, !PT ;  /* 0x6400640020217812 */ /* 0x000fe200078efcff */
[-C--:B------:R-:W-:Y:S02]  /*8660*/  HFMA2 R29, R29, R6.reuse.H1_H1, -72, -72 ;  /* 0xd480d4801d1d7431 */ /* 0x080fe40000060006 */
[----:B------:R-:W-:Y:S02]  /*8670*/  HADD2.F32 R15, -RZ, R27.H0_H0 ;  /* 0x2000001bff0f7230 */ /* 0x000fe40000004100 */
[----:B------:R-:W-:-:S02]  /*8680*/  HFMA2 R31, R31, R6.H1_H1, -72, -72 ;  /* 0xd480d4801f1f7431 */ /* 0x000fc40000060006 */
[----:B------:R-:W-:Y:S02]  /*8690*/  HADD2.F32 R27, -RZ, R27.H1_H1 ;  /* 0x3000001bff1b7230 */ /* 0x000fe40000004100 */
[----:B------:R-:W-:Y:S02]  /*86a0*/  HFMA2 R33, R33, R6.H1_H1, -72, -72 ;  /* 0xd480d48021217431 */ /* 0x000fe40000060006 */
[----:B------:R-:W-:Y:S02]  /*86b0*/  HADD2.F32 R28, -RZ, R29.H0_H0 ;  /* 0x2000001dff1c7230 */ /* 0x000fe40000004100 */
[----:B------:R-:W-:Y:S01]  /*86c0*/  FFMA.FTZ R36, R15, R37, R36 ;  /* 0x000000250f247223 */ /* 0x000fe20000010024 */
[----:B------:R-:W-:Y:S02]  /*86d0*/  HADD2.F32 R30, -RZ, R31.H0_H0 ;  /* 0x2000001fff1e7230 */ /* 0x000fe40000004100 */
        /* <DEDUP_REMOVED lines=142> */
.L_x_3555:
        /* <DEDUP_REMOVED lines=19> */
[----:B------:R-:W-:Y:S02]  /*90f0*/  LOP3.LUT R13, R13, 0x64006400, RZ, 0xfc, !PT ;  /* 0x640064000d0d7812 */ /* 0x000fe400078efcff */
[----:B------:R-:W-:Y:S01]  /*9100*/  LOP3.LUT R32, R15, 0xf000f0, RZ, 0xc0, !PT ;  /* 0x00f000f00f207812 */ /* 0x000fe200078ec0ff */
[----:B------:R-:W-:Y:S01]  /*9110*/  HADD2 R24, R12, -1032, -1032 ;  /* 0xe408e4080c187430 */ /* 0x000fe20000000000 */
[----:B------:R-:W-:Y:S01]  /*9120*/  SHF.R.U32.HI R34, RZ, 0x8, R15 ;  /* 0x00000008ff227819 */ /* 0x000fe2000001160f */
[----:B------:R-:W-:Y:S01]  /*9130*/  HADD2.F32 R15, -RZ, R18.H0_H0 ;  /* 0x20000012ff0f7230 */ /* 0x000fe20000004100 */
[----:B------:R-:W-:Y:S01]  /*9140*/  LOP3.LUT R14, R14, 0x64006400, RZ, 0xfc, !PT ;  /* 0x640064000e0e7812 */ /* 0x000fe200078efcff */
[----:B------:R-:W-:-:S02]  /*9150*/  HADD2 R18, R0, -1032, -1032 ;  /* 0xe408e40800127430 */ /* 0x000fc40000000000 */
[----:B------:R-:W-:Y:S02]  /*9160*/  HADD2.F32 R12, -RZ, R24.H0_H0 ;  /* 0x20000018ff0c7230 */ /* 0x000fe40000004100 */
[----:B------:R-:W-:Y:S01]  /*9170*/  HADD2 R25, R13, -1032, -1032 ;  /* 0xe408e4080d197430 */ /* 0x000fe20000000000 */
[----:B------:R-:W-:Y:S01]  /*9180*/  LOP3.LUT R27, R26, 0x64006400, RZ, 0xfc, !PT ;  /* 0x640064001a1b7812 */ /* 0x000fe200078efcff */
[----:B------:R-:W-:Y:S02]  /*9190*/  HADD2 R29, R14, -1032, -1032 ;  /* 0xe408e4080e1d7430 */ /* 0x000fe40000000000 */
[--C-:B------:R-:W-:Y:S01]  /*91a0*/  HADD2.F32 R0, -RZ, R18.reuse.H0_H0 ;  /* 0x20000012ff007230 */ /* 0x100fe20000004100 */
[----:B------:R-:W-:Y:S01]  /*91b0*/  LOP3.LUT R31, R30, 0x64006400, RZ, 0xfc, !PT ;  /* 0x640064001e1f7812 */ /* 0x000fe200078efcff */
[----:B------:R-:W-:Y:S02]  /*91c0*/  HADD2.F32 R21, -RZ, R18.H1_H1 ;  /* 0x30000012ff157230 */ /* 0x000fe40000004100 */
[----:B------:R-:W-:Y:S01]  /*91d0*/  FFMA.FTZ R30, R15, R12, RZ ;  /* 0x0000000c0f1e7223 */ /* 0x000fe200000100ff */
[----:B------:R-:W0:Y:S01]  /*91e0*/  LDS.64 R18, [UR4+0x28] ;  /* 0x00002804ff127984 */ /* 0x000e220008000a00 */
[----:B------:R-:W-:-:S02]  /*91f0*/  HADD2.F32 R13, -RZ, R25.H0_H0 ;  /* 0x20000019ff0d7230 */ /* 0x000fc40000004100 */
[-C--:B------:R-:W-:Y:S02]  /*9200*/  HFMA2 R27, R27, R6.reuse.H1_H1, -72, -72 ;  /* 0xd480d4801b1b7431 */ /* 0x080fe40000060006 */
[--C-:B------:R-:W-:Y:S02]  /*9210*/  HADD2.F32 R14, -RZ, R29.reuse.H0_H0 ;  /* 0x2000001dff0e7230 */ /* 0x100fe40000004100 */
[----:B------:R-:W-:Y:S02]  /*9220*/  HFMA2 R31, R31, R6.H1_H1, -72, -72 ;  /* 0xd480d4801f1f7431 */ /* 0x000fe40000060006 */
        /* <DEDUP_REMOVED lines=12> */
[----:B------:R-:W-:Y:S02]  /*92f0*/  HFMA2 R29, R29, R6.H1_H1, -72, -72 ;  /* 0xd480d4801d1d7431 */ /* 0x000fe40000060006 */
[----:B------:R-:W-:Y:S02]  /*9300*/  HADD2.F32 R15, -RZ, R27.H0_H0 ;  /* 0x2000001bff0f7230 */ /* 0x000fe40000004100 */
[----:B------:R-:W-:-:S02]  /*9310*/  HADD2.F32 R30, -RZ, R31.H0_H0 ;  /* 0x2000001fff1e7230 */ /* 0x000fc40000004100 */
[----:B------:R-:W-:Y:S02]  /*9320*/  HFMA2 R33, R33, R6.H1_H1, -72, -72 ;  /* 0xd480d48021217431 */ /* 0x000fe40000060006 */
[----:B------:R-:W-:Y:S02]  /*9330*/  HADD2.F32 R28, -RZ, R29.H0_H0 ;  /* 0x2000001dff1c7230 */ /* 0x000fe40000004100 */
[----:B------:R-:W-:Y:S01]  /*9340*/  FFMA.FTZ R36, R15, R37, R36 ;  /* 0x000000250f247223 */ /* 0x000fe20000010024 */
[----:B------:R-:W-:Y:S02]  /*9350*/  HADD2.F32 R27, -RZ, R27.H1_H1 ;  /* 0x3000001bff1b7230 */ /* 0x000fe40000004100 */
        /* <DEDUP_REMOVED lines=142> */
.L_x_3556:
[----:B------:R-:W-:Y:S01]  /*9c40*/  MOV R18, R46 ;  /* 0x0000002e00127202 */ /* 0x000fe20000000f00 */
[----:B------:R-:W-:Y:S01]  /*9c50*/  IMAD.WIDE R16, R45, 0x4, R16 ;  /* 0x000000042d107825 */ /* 0x000fe200078e0210 */
[----:B------:R-:W-:Y:S01]  /*9c60*/  MOV R19, R47 ;  /* 0x0000002f00137202 */ /* 0x000fe20000000f00 */
        /* <DEDUP_REMOVED lines=38> */
[----:B------:R-:W-:Y:S02]  /*9ed0*/  HADD2.F32 R27, -RZ, R14.H1_H1 ;  /* 0x3000000eff1b7230 */ /* 0x000fe40000004100 */
[----:B------:R-:W-:Y:S01]  /*9ee0*/  FFMA.FTZ R44, R35, R26, R32 ;  /* 0x0000001a232c7223 */ /* 0x000fe20000010020 */
[--C-:B------:R-:W-:Y:S02]  /*9ef0*/  HADD2.F32 R14, -RZ, R31.reuse.H0_H0 ;  /* 0x2000001fff0e7230 */ /* 0x100fe40000004100 */
[----:B------:R-:W-:Y:S01]  /*9f00*/  FFMA.FTZ R46, R15, R13, RZ ;  /* 0x0000000d0f2e7223 */ /* 0x000fe200000100ff */
[----:B------:R-:W-:Y:S01]  /*9f10*/  HADD2.F32 R28, -RZ, R31.H1_H1 ;  /* 0x3000001fff1c7230 */ /* 0x000fe20000004100 */
[----:B------:R-:W-:Y:S01]  /*9f20*/  LOP3.LUT R31, R30, 0x64006400, RZ, 0xfc, !PT ;  /* 0x640064001e1f7812 */ /* 0x000fe200078efcff */
[----:B------:R-:W-:-:S02]  /*9f30*/  HADD2.F32 R21, -RZ, R21.H1_H1 ;  /* 0x30000015ff157230 */ /* 0x000fc40000004100 */
[----:B------:R-:W-:Y:S01]  /*9f40*/  FFMA.FTZ R30, R0, R15, RZ ;  /* 0x0000000f001e7223 */ /* 0x000fe200000100ff */
[----:B------:R-:W-:Y:S01]  /*9f50*/  FFMA.FTZ R15, R15, R14, RZ ;  /* 0x0000000e0f0f7223 */ /* 0x000fe200000100ff */
[----:B------:R-:W-:Y:S01]  /*9f60*/  FFMA.FTZ R47, R35, R27, R46 ;  /* 0x0000001b232f7223 */ /* 0x000fe2000001002e */
[----:B------:R-:W-:Y:S02]  /*9f70*/  HFMA2 R31, R31, R6.H1_H1, -72, -72 ;  /* 0xd480d4801f1f7431 */ /* 0x000fe40000060006 */
[----:B------:R-:W-:Y:S01]  /*9f80*/  FFMA.FTZ R38, R21, R35, R30 ;  /* 0x0000002315267223 */ /* 0x000fe2000001001e */
        /* <DEDUP_REMOVED lines=150> */
.L_x_3557:
[----:B------:R-:W-:Y:S01]  /*a8f0*/  IADD3 R11, PT, PT, R11, 0x20, RZ ;  /* 0x000000200b0b7810 */ /* 0x000fe20007ffe0ff */
[----:B------:R-:W-:Y:S01]  /*a900*/  UIADD3 UR4, UPT, UPT, UR4, 0x40, URZ ;  /* 0x0000004004047890 */ /* 0x000fe2000fffe0ff */
[----:B------:R-:W-:Y:S02]  /*a910*/  IMAD.WIDE R46, R45, 0x4, R16 ;  /* 0x000000042d2e7825 */ /* 0x000fe400078e0210 */
[----:B------:R-:W-:-:S13]  /*a920*/  ISETP.GE.AND P0, PT, R11, R20, PT ;  /* 0x000000140b00720c */ /* 0x000fda0003f06270 */
[----:B------:R-:W-:Y:S05]  /*a930*/  @!P0 BRA `(.L_x_3558) ;  /* 0xffffffcc00488947 */ /* 0x000fea000383ffff */
[----:B------:R-:W-:-:S07]  /*a940*/  IMAD.WIDE R46, R45, 0x10, R18 ;  /* 0x000000102d2e7825 */ /* 0x000fce00078e0212 */
.L_x_3553:
[----:B------:R-:W0:Y:S02]  /*a950*/  LDCU UR5, c[0x0][0x3d8] ;  /* 0x00007b00ff0577ac */ /* 0x000e240008000800 */
[----:B0-----:R-:W-:-:S04]  /*a960*/  VIMNMX R0, PT, PT, R43, UR5, PT ;  /* 0x000000052b007c48 */ /* 0x001fc8000bfe0100 */
[----:B------:R-:W-:-:S13]  /*a970*/  ISETP.GT.AND P0, PT, R0, R11, PT ;  /* 0x0000000b0000720c */ /* 0x000fda0003f04270 */
[----:B------:R-:W-:Y:S05]  /*a980*/  @!P0 BRA `(.L_x_3559) ;  /* 0x0000001800388947 */ /* 0x000fea0003800000 */
[----:B------:R-:W-:-:S12]  /*a990*/  UIADD3 UR4, UPT, UPT, UR4, 0x40, URZ ;  /* 0x0000004004047890 */ /* 0x000fd8000fffe0ff */
.L_x_3561:
[----:B------:R-:W0:Y:S01]  /*a9a0*/  LDC.64 R44, c[0x0][0x3a8] ;  /* 0x0000ea00ff2c7b82 */ /* 0x000e220000000a00 */
[----:B-----5:R1:W5:Y:S01]  /*a9b0*/  LDG.E.128.CONSTANT R20, desc[UR8][R46.64] ;  /* 0x000000082e147981 */ /* 0x020362000c1e9d00 */
[----:B0-----:R-:W-:-:S05]  /*a9c0*/  IMAD.WIDE R12, R45, 0x4, R46 ;  /* 0x000000042d0c7825 */ /* 0x001fca00078e022e */
        /* <DEDUP_REMOVED lines=8> */
[----:B-----5:R-:W-:Y:S01]  /*aa50*/  SHF.R.U32.HI R32, RZ, 0xf, R21 ;  /* 0x0000000fff207819 */ /* 0x020fe20000011615 */
[----:B------:R-:W-:Y:S01]  /*aa60*/  HFMA2 R38, -RZ, RZ, 0, 0.015625 ;  /* 0x00002400ff267431 */ /* 0x000fe200000001ff */
[--C-:B------:R-:W-:Y:S02]  /*aa70*/  SHF.R.U32.HI R35, RZ, 0xf, R22.reuse ;  /* 0x0000000fff237819 */ /* 0x100fe40000011616 */
[----:B------:R-:W-:Y:S02]  /*aa80*/  SHF.R.U32.HI R33, RZ, 0xe, R17 ;  /* 0x0000000eff217819 */ /* 0x000fe40000011611 */
[----:B------:R-:W-:Y:S02]  /*aa90*/  LOP3.LUT R32, R32, 0x10001, RZ, 0xc0, !PT ;  /* 0x0001000120207812 */ /* 0x000fe400078ec0ff */
        /* <DEDUP_REMOVED lines=8> */
[----:B------:R-:W-:Y:S02]  /*ab20*/  SHF.R.U32.HI R16, RZ, 0xe, R18 ;  /* 0x0000000eff107819 */ /* 0x000fe40000011612 */
[----:B------:R-:W-:Y:S02]  /*ab30*/  LOP3.LUT R35, R35, 0x10001, RZ, 0xc0, !PT ;  /* 0x0001000123237812 */ /* 0x000fe400078ec0ff */
[C---:B------:R-:W-:Y:S02]  /*ab40*/  LOP3.LUT R27, R21.reuse, 0x380038, RZ, 0xc0, !PT ;  /* 0x00380038151b7812 */ /* 0x040fe400078ec0ff */
[----:B------:R-:W-:Y:S02]  /*ab50*/  SHF.R.U32.HI R30, RZ, 0x6, R21 ;  /* 0x00000006ff1e7819 */ /* 0x000fe40000011615 */
[----:B------:R-:W-:Y:S02]  /*ab60*/  LOP3.LUT R31, R21, 0x70007, RZ, 0xc0, !PT ;  /* 0x00070007151f7812 */ /* 0x000fe400078ec0ff */
[----:B------:R-:W-:-:S02]  /*ab70*/  LOP3.LUT R33, R32, 0x20002, R33, 0xf8, !PT ;  /* 0x0002000220217812 */ /* 0x000fc400078ef821 */
[--C-:B------:R-:W-:Y:S02]  /*ab80*/  SHF.R.U32.HI R36, RZ, 0xf, R23.reuse ;  /* 0x0000000fff247819 */ /* 0x100fe40000011617 */
[----:B------:R-:W-:Y:S02]  /*ab90*/  LOP3.LUT R21, R23, 0x380038, RZ, 0xc0, !PT ;  /* 0x0038003817157812 */ /* 0x000fe400078ec0ff */
[----:B------:R-:W-:Y:S02]  /*aba0*/  LOP3.LUT R25, R25, 0x10001, RZ, 0xc0, !PT ;  /* 0x0001000119197812 */ /* 0x000fe400078ec0ff */
[----:B------:R-:W-:Y:S02]  /*abb0*/  SHF.R.U32.HI R39, RZ, 0x6, R23 ;  /* 0x00000006ff277819 */ /* 0x000fe40000011617 */
[----:B------:R-:W-:Y:S02]  /*abc0*/  LOP3.LUT R35, R35, 0x20002, R16, 0xf8, !PT ;  /* 0x0002000223237812 */ /* 0x000fe400078ef810 */
[----:B------:R-:W-:-:S02]  /*abd0*/  LOP3.LUT R24, R20, 0x380038, RZ, 0xc0, !PT ;  /* 0x0038003814187812 */ /* 0x000fc400078ec0ff */
[----:B------:R-:W-:Y:S02]  /*abe0*/  SHF.R.U32.HI R28, RZ, 0x6, R20 ;  /* 0x00000006ff1c7819 */ /* 0x000fe40000011614 */
[----:B------:R-:W-:Y:S02]  /*abf0*/  LOP3.LUT R29, R20, 0x70007, RZ, 0xc0, !PT ;  /* 0x00070007141d7812 */ /* 0x000fe400078ec0ff */
[----:B------:R-:W-:Y:S02]  /*ac00*/  SHF.R.U32.HI R41, RZ, 0xe, R19 ;  /* 0x0000000eff297819 */ /* 0x000fe40000011613 */
[----:B------:R-:W-:Y:S02]  /*ac10*/  MOV R20, 0x3000 ;  /* 0x0000300000147802 */ /* 0x000fe40000000f00 */
[----:B------:R-:W-:Y:S02]  /*ac20*/  LOP3.LUT R36, R36, 0x10001, RZ, 0xc0, !PT ;  /* 0x0001000124247812 */ /* 0x000fe400078ec0ff */
[----:B------:R-:W-:-:S02]  /*ac30*/  LOP3.LUT R25, R25, 0x20002, R26, 0xf8, !PT ;  /* 0x0002000219197812 */ /* 0x000fc400078ef81a */
[----:B------:R-:W-:Y:S02]  /*ac40*/  SHF.R.U32.HI R72, RZ, 0x6, R19 ;  /* 0x00000006ff487819 */ /* 0x000fe40000011613 */
[----:B------:R-:W-:Y:S02]  /*ac50*/  LOP3.LUT R26, R39, 0x380038, RZ, 0xc0, !PT ;  /* 0x00380038271a7812 */ /* 0x000fe400078ec0ff */
[----:B------:R-:W-:Y:S02]  /*ac60*/  LOP3.LUT R65, R23, 0x70007, RZ, 0xc0, !PT ;  /* 0x0007000717417812 */ /* 0x000fe400078ec0ff */
[----:B------:R-:W-:Y:S02]  /*ac70*/  LOP3.LUT R41, R36, 0x20002, R41, 0xf8, !PT ;  /* 0x0002000224297812 */ /* 0x000fe400078ef829 */
[----:B------:R-:W-:Y:S02]  /*ac80*/  LOP3.LUT R23, R17, 0x380038, RZ, 0xc0, !PT ;  /* 0x0038003811177812 */ /* 0x000fe400078ec0ff */
[----:B------:R-:W-:-:S02]  /*ac90*/  SHF.R.U32.HI R76, RZ, 0x6, R17 ;  /* 0x00000006ff4c7819 */ /* 0x000fc40000011611 */
[----:B------:R-:W-:Y:S02]  /*aca0*/  LOP3.LUT R66, R17, 0x70007, RZ, 0xc0, !PT ;  /* 0x0007000711427812 */ /* 0x000fe400078ec0ff */
[----:B------:R-:W-:Y:S02]  /*acb0*/  LOP3.LUT R17, R18, 0x380038, RZ, 0xc0, !PT ;  /* 0x0038003812117812 */ /* 0x000fe400078ec0ff */
[----:B------:R-:W-:Y:S02]  /*acc0*/  LOP3.LUT R32, R72, 0x380038, RZ, 0xc0, !PT ;  /* 0x0038003848207812 */ /* 0x000fe400078ec0ff */
[----:B------:R-:W-:Y:S02]  /*acd0*/  LOP3.LUT R23, R23, 0x64006400, RZ, 0xfc, !PT ;  /* 0x6400640017177812 */ /* 0x000fe400078efcff */
[----:B------:R-:W-:Y:S02]  /*ace0*/  LOP3.LUT R57, R17, 0x64006400, RZ, 0xfc, !PT ;  /* 0x6400640011397812 */ /* 0x000fe400078efcff */
[----:B------:R-:W-:Y:S01]  /*acf0*/  SHF.R.U32.HI R74, RZ, 0x6, R18 ;  /* 0x00000006ff4a7819 */ /* 0x000fe20000011612 */
        /* <DEDUP_REMOVED lines=17> */
[----:B------:R-:W-:Y:S02]  /*ae10*/  LOP3.LUT R22, R37, 0x380038, RZ, 0xc0, !PT ;  /* 0x0038003825167812 */ /* 0x000fe400078ec0ff */
[----:B------:R-:W-:Y:S01]  /*ae20*/  LOP3.LUT R19, R19, 0x64006400, RZ, 0xfc, !PT ;  /* 0x6400640013137812 */ /* 0x000fe200078efcff */
[----:B------:R-:W-:Y:S01]  /*ae30*/  HFMA2 R61, R61, R20.H0_H0, -132, -132 ;  /* 0xd820d8203d3d7431 */ /* 0x000fe20000040014 */
[----:B------:R-:W-:-:S02]  /*ae40*/  PRMT R6, R6, 0x5410, R38 ;  /* 0x0000541006067816 */ /* 0x000fc40000000026 */
[----:B------:R-:W-:Y:S01]  /*ae50*/  LOP3.LUT R53, R18, 0x64006400, RZ, 0xfc, !PT ;  /* 0x6400640012357812 */ /* 0x000fe200078efcff */
[-C--:B------:R-:W-:Y:S01]  /*ae60*/  HFMA2 R56, R19, R20.reuse.H0_H0, -132, -132 ;  /* 0xd820d82013387431 */ /* 0x080fe20000040014 */
[----:B------:R-:W-:Y:S02]  /*ae70*/  LOP3.LUT R71, R29, 0x64006400, RZ, 0xfc, !PT ;  /* 0x640064001d477812 */ /* 0x000fe400078efcff */
[----:B------:R-:W-:Y:S01]  /*ae80*/  LOP3.LUT R63, R63, 0x64006400, RZ, 0xfc, !PT ;  /* 0x640064003f3f7812 */ /* 0x000fe200078efcff */
[----:B------:R-:W-:Y:S01]  /*ae90*/  HFMA2 R53, R53, R20.H0_H0, -132, -132 ;  /* 0xd820d82035357431 */ /* 0x000fe20000040014 */
[----:B------:R-:W-:Y:S01]  /*aea0*/  LOP3.LUT R31, R31, 0x64006400, RZ, 0xfc, !PT ;  /* 0x640064001f1f7812 */ /* 0x000fe200078efcff */
[----:B------:R-:W-:Y:S01]  /*aeb0*/  HADD2 R71, R71, -1028, -1028 ;  /* 0xe404e40447477430 */ /* 0x000fe20000000000 */
[----:B------:R-:W-:Y:S02]  /*aec0*/  LOP3.LUT R67, R39, 0x70007, RZ, 0xc0, !PT ;  /* 0x0007000727437812 */ /* 0x000fe400078ec0ff */
[----:B------:R-:W-:Y:S01]  /*aed0*/  LOP3.LUT R65, R65, 0x64006400, RZ, 0xfc, !PT ;  /* 0x6400640041417812 */ /* 0x000fe200078efcff */
[----:B------:R-:W-:Y:S01]  /*aee0*/  HADD2 R69, R31, -1028, -1028 ;  /* 0xe404e4041f457430 */ /* 0x000fe20000000000 */
[----:B------:R-:W-:-:S02]  /*aef0*/  LOP3.LUT R29, R37, 0x70007, RZ, 0xc0, !PT ;  /* 0x00070007251d7812 */ /* 0x000fc400078ec0ff */
[----:B------:R-:W-:Y:S02]  /*af00*/  ISETP.NE.AND P1, PT, R80, 0x1, PT ;  /* 0x000000015000780c */ /* 0x000fe40003f25270 */
[----:B------:R-:W-:Y:S02]  /*af10*/  LOP3.LUT R29, R29, 0x64006400, RZ, 0xfc, !PT ;  /* 0x640064001d1d7812 */ /* 0x000fe400078efcff */
[----:B------:R-:W-:Y:S02]  /*af20*/  PRMT R9, R9, 0x5410, R8 ;  /* 0x0000541009097816 */ /* 0x000fe40000000008 */
[----:B------:R-:W-:Y:S02]  /*af30*/  PRMT R7, R7, 0x5410, R6 ;  /* 0x0000541007077816 */ /* 0x000fe40000000006 */
[----:B--2---:R-:W-:Y:S02]  /*af40*/  SHF.R.U32.HI R84, RZ, 0xd, R13 ;  /* 0x0000000dff547819 */ /* 0x004fe4000001160d */
[----:B------:R-:W-:-:S02]  /*af50*/  SHF.R.U32.HI R82, RZ, 0xd, R12 ;  /* 0x0000000dff527819 */ /* 0x000fc4000001160c */
[C---:B------:R-:W-:Y:S02]  /*af60*/  LOP3.LUT R16, R12.reuse, 0x380038, RZ, 0xc0, !PT ;  /* 0x003800380c107812 */ /* 0x040fe400078ec0ff */
[----:B------:R-:W-:Y:S02]  /*af70*/  SHF.R.U32.HI R89, RZ, 0x6, R12 ;  /* 0x00000006ff597819 */ /* 0x000fe4000001160c */
[----:B------:R-:W-:Y:S02]  /*af80*/  LOP3.LUT R81, R12, 0x70007, RZ, 0xc0, !PT ;  /* 0x000700070c517812 */ /* 0x000fe400078ec0ff */
[----:B------:R-:W-:Y:S02]  /*af90*/  LOP3.LUT R84, R33, 0x40004, R84, 0xf8, !PT ;  /* 0x0004000421547812 */ /* 0x000fe400078ef854 */
[----:B------:R-:W-:Y:S02]  /*afa0*/  LOP3.LUT R12, R13, 0x380038, RZ, 0xc0, !PT ;  /* 0x003800380d0c7812 */ /* 0x000fe400078ec0ff */
[----:B------:R-:W-:-:S02]  /*afb0*/  SHF.R.U32.HI R87, RZ, 0x6, R13 ;  /* 0x00000006ff577819 */ /* 0x000fc4000001160d */
[----:B------:R-:W-:Y:S02]  /*afc0*/  LOP3.LUT R79, R13, 0x70007, RZ, 0xc0, !PT ;  /* 0x000700070d4f7812 */ /* 0x000fe400078ec0ff */
[----:B------:R-:W-:Y:S02]  /*afd0*/  LOP3.LUT R33, R21, 0x64006400, RZ, 0xfc, !PT ;  /* 0x6400640015217812 */ /* 0x000fe400078efcff */
[--C-:B------:R-:W-:Y:S02]  /*afe0*/  SHF.R.U32.HI R86, RZ, 0xd, R14.reuse ;  /* 0x0000000dff567819 */ /* 0x100fe4000001160e */
[C---:B------:R-:W-:Y:S01]  /*aff0*/  LOP3.LUT R13, R14.reuse, 0x380038, RZ, 0xc0, !PT ;  /* 0x003800380e0d7812 */ /* 0x040fe200078ec0ff */
[----:B------:R-:W-:Y:S01]  /*b000*/  HFMA2 R36, R33, R20.H0_H0, -132, -132 ;  /* 0xd820d82021247431 */ /* 0x000fe20000040014 */
[----:B------:R-:W-:Y:S02]  /*b010*/  SHF.R.U32.HI R83, RZ, 0x6, R14 ;  /* 0x00000006ff537819 */ /* 0x000fe4000001160e */
[----:B------:R-:W-:-:S02]  /*b020*/  LOP3.LUT R75, R14, 0x70007, RZ, 0xc0, !PT ;  /* 0x000700070e4b7812 */ /* 0x000fc400078ec0ff */
[----:B------:R-:W-:Y:S02]  /*b030*/  LOP3.LUT R14, R15, 0x380038, RZ, 0xc0, !PT ;  /* 0x003800380f0e7812 */ /* 0x000fe400078ec0ff */
[----:B------:R-:W-:Y:S02]  /*b040*/  LOP3.LUT R86, R35, 0x40004, R86, 0xf8, !PT ;  /* 0x0004000423567812 */ /* 0x000fe400078ef856 */
[----:B------:R-:W-:Y:S02]  /*b050*/  LOP3.LUT R33, R26, 0x64006400, RZ, 0xfc, !PT ;  /* 0x640064001a217812 */ /* 0x000fe400078efcff */
[----:B------:R-:W-:Y:S02]  /*b060*/  LOP3.LUT R35, R14, 0x64006400, RZ, 0xfc, !PT ;  /* 0x640064000e237812 */ /* 0x000fe400078efcff */
[--C-:B------:R-:W-:Y:S01]  /*b070*/  SHF.R.U32.HI R88, RZ, 0xd, R15.reuse ;  /* 0x0000000dff587819 */ /* 0x100fe2000001160f */
[-C--:B------:R-:W-:Y:S01]  /*b080*/  HFMA2 R52, R33, R20.reuse.H0_H0, -132, -132 ;  /* 0xd820d82021347431 */ /* 0x080fe20000040014 */
[----:B------:R-:W-:Y:S01]  /*b090*/  SHF.R.U32.HI R85, RZ, 0x6, R15 ;  /* 0x00000006ff557819 */ /* 0x000fe2000001160f */
[----:B------:R-:W-:Y:S01]  /*b0a0*/  HFMA2 R44, R35, R20.H0_H0, -132, -132 ;  /* 0xd820d820232c7431 */ /* 0x000fe20000040014 */
[----:B------:R-:W-:-:S02]  /*b0b0*/  LOP3.LUT R77, R15, 0x70007, RZ, 0xc0, !PT ;  /* 0x000700070f4d7812 */ /* 0x000fc400078ec0ff */
[----:B------:R-:W-:Y:S02]  /*b0c0*/  LOP3.LUT R82, R25, 0x40004, R82, 0xf8, !PT ;  /* 0x0004000419527812 */ /* 0x000fe400078ef852 */
[----:B------:R-:W-:Y:S02]  /*b0d0*/  LOP3.LUT R15, R24, 0x64006400, RZ, 0xfc, !PT ;  /* 0x64006400180f7812 */ /* 0x000fe400078efcff */
[----:B------:R-:W-:Y:S02]  /*b0e0*/  LOP3.LUT R25, R34, 0x64006400, RZ, 0xfc, !PT ;  /* 0x6400640022197812 */ /* 0x000fe400078efcff */
[----:B------:R-:W0:Y:S01]  /*b0f0*/  LDS.128 R32, [UR4+-0x40] ;  /* 0xffffc004ff207984 */ /* 0x000e220008000c00 */
        /* <DEDUP_REMOVED lines=31> */
[----:B------:R-:W-:Y:S01]  /*b2f0*/  LOP3.LUT R24, R39, 0x1c001c0, RZ, 0xc0, !PT ;  /* 0x01c001c027187812 */ /* 0x000fe200078ec0ff */
[----:B------:R-:W-:Y:S01]  /*b300*/  HADD2 R39, R63, -1028, -1028 ;  /* 0xe404e4043f277430 */ /* 0x000fe20000000000 */
[----:B------:R-:W-:Y:S01]  /*b310*/  LOP3.LUT R12, R28, 0x1c001c0, RZ, 0xc0, !PT ;  /* 0x01c001c01c0c7812 */ /* 0x000fe200078ec0ff */
[-C--:B0-----:R-:W-:Y:S01]  /*b320*/  HFMA2 R31, R71, R32.reuse, RZ ;  /* 0x00000020471f7231 */ /* 0x081fe200000000ff */
[----:B------:R-:W-:Y:S01]  /*b330*/  LOP3.LUT R25, R72, 0x1c001c0, RZ, 0xc0, !PT ;  /* 0x01c001c048197812 */ /* 0x000fe200078ec0ff */
[----:B------:R-:W-:Y:S01]  /*b340*/  HADD2 R37, R65, -1028, -1028 ;  /* 0xe404e40441257430 */ /* 0x000fe20000000000 */
[----:B------:R-:W-:Y:S01]  /*b350*/  LOP3.LUT R14, R30, 0x1c001c0, RZ, 0xc0, !PT ;  /* 0x01c001c01e0e7812 */ /* 0x000fe200078ec0ff */
[-C--:B------:R-:W-:Y:S01]  /*b360*/  HFMA2 R65, R39, R32.reuse, RZ ;  /* 0x0000002027417231 */ /* 0x080fe200000000ff */
[----:B------:R-:W-:Y:S01]  /*b370*/  LOP3.LUT R16, R76, 0x1c001c0, RZ, 0xc0, !PT ;  /* 0x01c001c04c107812 */ /* 0x000fe200078ec0ff */
[----:B------:R-:W-:Y:S01]  /*b380*/  HFMA2 R92, R37, R32, RZ.H0_H0 ;  /* 0x00000020255c7231 */ /* 0x000fe200000400ff */
[----:B------:R-:W-:Y:S01]  /*b390*/  LOP3.LUT R15, R13, 0x64006400, RZ, 0xfc, !PT ;  /* 0x640064000d0f7812 */ /* 0x000fe200078efcff */
[-C--:B------:R-:W-:Y:S01]  /*b3a0*/  HFMA2 R93, R62, R33.reuse, R31 ;  /* 0x000000213e5d7231 */ /* 0x080fe2000000001f */
[----:B------:R-:W-:Y:S01]  /*b3b0*/  LOP3.LUT R23, R17, 0x64006400, RZ, 0xfc, !PT ;  /* 0x6400640011177812 */ /* 0x000fe200078efcff */
[----:B------:R-:W-:Y:S01]  /*b3c0*/  HFMA2 R92, R36, R33, R92 ;  /* 0x00000021245c7231 */ /* 0x000fe2000000005c */
[----:B------:R-:W-:Y:S01]  /*b3d0*/  LOP3.LUT R21, R18, 0x64006400, RZ, 0xfc, !PT ;  /* 0x6400640012157812 */ /* 0x000fe200078efcff */
[-C--:B------:R-:W-:Y:S01]  /*b3e0*/  HFMA2 R18, R15, R6.reuse.H1_H1, -20, -20 ;  /* 0xcd00cd000f127431 */ /* 0x080fe20000060006 */
[----:B------:R-:W-:Y:S01]  /*b3f0*/  LOP3.LUT R27, R24, 0x64006400, RZ, 0xfc, !PT ;  /* 0x64006400181b7812 */ /* 0x000fe200078efcff */
[----:B------:R-:W-:Y:S01]  /*b400*/  HFMA2 R23, R23, R6.H1_H1, -20, -20 ;  /* 0xcd00cd0017177431 */ /* 0x000fe20000060006 */
[----:B------:R-:W-:-:S02]  /*b410*/  LOP3.LUT R17, R89, 0x1c001c0, RZ, 0xc0, !PT ;  /* 0x01c001c059117812 */ /* 0x000fc400078ec0ff */
[----:B------:R-:W-:Y:S02]  /*b420*/  LOP3.LUT R43, R12, 0x64006400, RZ, 0xfc, !PT ;  /* 0x640064000c2b7812 */ /* 0x000fe400078efcff */
[----:B------:R-:W-:Y:S02]  /*b430*/  LOP3.LUT R13, R25, 0x64006400, RZ, 0xfc, !PT ;  /* 0x64006400190d7812 */ /* 0x000fe400078efcff */
[----:B------:R-:W-:Y:S01]  /*b440*/  LOP3.LUT R24, R87, 0x1c001c0, RZ, 0xc0, !PT ;  /* 0x01c001c057187812 */ /* 0x000fe200078ec0ff */
[----:B------:R-:W-:Y:S01]  /*b450*/  HFMA2 R43, R43, R6.H1_H1, -20, -20 ;  /* 0xcd00cd002b2b7431 */ /* 0x000fe20000060006 */
[----:B------:R-:W-:Y:S02]  /*b460*/  LOP3.LUT R88, R41, 0x40004, R88, 0xf8, !PT ;  /* 0x0004000429587812 */ /* 0x000fe400078ef858 */
        /* <DEDUP_REMOVED lines=22> */
[----:B------:R-:W-:Y:S01]  /*b5d0*/  HFMA2 R28, R69, R32, RZ.H0_H0 ;  /* 0x00000020451c7231 */ /* 0x000fe200000400ff */
        /* <DEDUP_REMOVED lines=9> */
[----:B------:R-:W-:Y:S01]  /*b670*/  LOP3.LUT R78, R78, 0x64006400, RZ, 0xfc, !PT ;  /* 0x640064004e4e7812 */ /* 0x000fe200078efcff */
[----:B------:R-:W-:Y:S01]  /*b680*/  HADD2 R63, R63, -1028, -1028 ;  /* 0xe404e4043f3f7430 */ /* 0x000fe20000000000 */
[----:B------:R-:W-:Y:S01]  /*b690*/  LOP3.LUT R74, R74, 0x64006400, RZ, 0xfc, !PT ;  /* 0x640064004a4a7812 */ /* 0x000fe200078efcff */
[----:B------:R-:W-:-:S02]  /*b6a0*/  HFMA2 R33, R65, R34, R28 ;  /* 0x0000002241217231 */ /* 0x000fc4000000001c */
[-C--:B------:R-:W-:Y:S01]  /*b6b0*/  HFMA2 R32, R67, R34.reuse, R32 ;  /* 0x0000002243207231 */ /* 0x080fe20000000020 */
[----:B------:R-:W1:Y:S01]  /*b6c0*/  LDS.128 R28, [UR4+-0x20] ;  /* 0xffffe004ff1c7984 */ /* 0x000e620008000c00 */
        /* <DEDUP_REMOVED lines=30> */
[----:B------:R-:W-:Y:S02]  /*b8b0*/  HFMA2 R24, R59, R26, R24 ;  /* 0x0000001a3b187231 */ /* 0x000fe40000000018 */
[----:B------:R-:W-:Y:S02]  /*b8c0*/  HFMA2 R33, R66, R25, R33 ;  /* 0x0000001942217231 */ /* 0x000fe40000000021 */
[----:B------:R-:W-:Y:S01]  /*b8d0*/  HADD2 R72, R72, -1028, -1028 ;  /* 0xe404e40448487430 */ /* 0x000fe20000000000 */
[----:B------:R-:W-:Y:S01]  /*b8e0*/  LOP3.LUT R83, R83, 0x70007, RZ, 0xc0, !PT ;  /* 0x0007000753537812 */ /* 0x000fe200078ec0ff */
[----:B------:R-:W-:Y:S01]  /*b8f0*/  HADD2 R81, R81, -1028, -1028 ;  /* 0xe404e40451517430 */ /* 0x000fe20000000000 */
[----:B------:R-:W-:Y:S01]  /*b900*/  LOP3.LUT R89, R89, 0x64006400, RZ, 0xfc, !PT ;  /* 0x6400640059597812 */ /* 0x000fe200078efcff */
[----:B------:R-:W-:-:S02]  /*b910*/  HFMA2 R24, R76, R27, R24 ;  /* 0x0000001b4c187231 */ /* 0x000fc40000000018 */
[-C--:B------:R-:W-:Y:S01]  /*b920*/  HFMA2 R92, R61, R26.reuse, R34 ;  /* 0x0000001a3d5c7231 */ /* 0x080fe20000000022 */
[----:B------:R-:W-:Y:S01]  /*b930*/  LOP3.LUT R79, R79, 0x64006400, RZ, 0xfc, !PT ;  /* 0x640064004f4f7812 */ /* 0x000fe200078efcff */
[-C--:B------:R-:W-:Y:S02]  /*b940*/  HFMA2 R25, R57, R26.reuse, R33 ;  /* 0x0000001a39197231 */ /* 0x080fe40000000021 */
[----:B------:R-:W-:Y:S01]  /*b950*/  HFMA2 R26, R55, R26, R35 ;  /* 0x0000001a371a7231 */ /* 0x000fe20000000023 */
[----:B------:R-:W-:Y:S01]  /*b960*/  LOP3.LUT R87, R87, 0x70007, RZ, 0xc0, !PT ;  /* 0x0007000757577812 */ /* 0x000fe200078ec0ff */
[----:B------:R-:W0:Y:S01]  /*b970*/  LDS.128 R32, [UR4+-0x10] ;  /* 0xfffff004ff207984 */ /* 0x000e220008000c00 */
[----:B------:R-:W-:Y:S01]  /*b980*/  HADD2 R89, R89, -1028, -1028 ;  /* 0xe404e40459597430 */ /* 0x000fe20000000000 */
[----:B------:R-:W-:Y:S01]  /*b990*/  LOP3.LUT R82, R82, 0x64006400, RZ, 0xfc, !PT ;  /* 0x6400640052527812 */ /* 0x000fe200078efcff */
[-C--:B------:R-:W-:Y:S02]  /*b9a0*/  HFMA2 R92, R78, R27.reuse, R92 ;  /* 0x0000001b4e5c7231 */ /* 0x080fe4000000005c */
[----:B------:R-:W-:-:S02]  /*b9b0*/  HFMA2 R26, R72, R27, R26 ;  /* 0x0000001b481a7231 */ /* 0x000fc4000000001a */
[----:B------:R-:W-:Y:S01]  /*b9c0*/  HFMA2 R25, R74, R27, R25 ;  /* 0x0000001b4a197231 */ /* 0x000fe20000000019 */
[----:B------:R-:W-:Y:S01]  /*b9d0*/  LOP3.LUT R27, R77, 0x64006400, RZ, 0xfc, !PT ;  /* 0x640064004d1b7812 */ /* 0x000fe200078efcff */
[----:B------:R-:W-:Y:S01]  /*b9e0*/  HADD2 R77, R75, -1028, -1028 ;  /* 0xe404e4044b4d7430 */ /* 0x000fe20000000000 */
[----:B------:R-:W-:Y:S01]  /*b9f0*/  LOP3.LUT R87, R87, 0x64006400, RZ, 0xfc, !PT ;  /* 0x6400640057577812 */ /* 0x000fe200078efcff */
[-C--:B-1----:R-:W-:Y:S01]  /*ba00*/  HFMA2 R24, R51, R28.reuse, R24 ;  /* 0x0000001c33187231 */ /* 0x082fe20000000018 */
[----:B------:R-:W-:Y:S01]  /*ba10*/  LOP3.LUT R84, R84, 0x64006400, RZ, 0xfc, !PT ;  /* 0x6400640054547812 */ /* 0x000fe200078efcff */
[-C--:B------:R-:W-:Y:S02]  /*ba20*/  HFMA2 R92, R53, R28.reuse, R92 ;  /* 0x0000001c355c7231 */ /* 0x080fe4000000005c */
[----:B------:R-:W-:Y:S02]  /*ba30*/  HADD2 R75, R27, -1028, -1028 ;  /* 0xe404e4041b4b7430 */ /* 0x000fe40000000000 */
[-C--:B------:R-:W-:Y:S01]  /*ba40*/  HFMA2 R25, R49, R28.reuse, R25 ;  /* 0x0000001c31197231 */ /* 0x080fe20000000019 */
[----:B------:R-:W-:Y:S01]  /*ba50*/  LOP3.LUT R27, R85, 0x70007, RZ, 0xc0, !PT ;  /* 0x00070007551b7812 */ /* 0x000fe200078ec0ff */
[----:B------:R-:W-:Y:S01]  /*ba60*/  HFMA2 R26, R47, R28, R26 ;  /* 0x0000001c2f1a7231 */ /* 0x000fe2000000001a */
[----:B------:R-:W-:Y:S01]  /*ba70*/  LOP3.LUT R85, R83, 0x64006400, RZ, 0xfc, !PT ;  /* 0x6400640053557812 */ /* 0x000fe200078efcff */
[-C--:B------:R-:W-:Y:S01]  /*ba80*/  HFMA2 R24, R16, R29.reuse, R24 ;  /* 0x0000001d10187231 */ /* 0x080fe20000000018 */
[----:B------:R-:W-:Y:S01]  /*ba90*/  LOP3.LUT R83, R27, 0x64006400, RZ, 0xfc, !PT ;  /* 0x640064001b537812 */ /* 0x000fe200078efcff */
[----:B------:R-:W-:-:S02]  /*baa0*/  HFMA2 R92, R18, R29, R92 ;  /* 0x0000001d125c7231 */ /* 0x000fc4000000005c */
[----:B------:R-:W-:Y:S02]  /*bab0*/  HADD2 R79, R79, -1028, -1028 ;  /* 0xe404e4044f4f7430 */ /* 0x000fe40000000000 */
[-C--:B------:R-:W-:Y:S02]  /*bac0*/  HFMA2 R25, R14, R29.reuse, R25 ;  /* 0x0000001d0e197231 */ /* 0x080fe40000000019 */
[----:B------:R-:W-:Y:S02]  /*bad0*/  HADD2 R85, R85, -1028, -1028 ;  /* 0xe404e40455557430 */ /* 0x000fe40000000000 */
[----:B------:R-:W-:Y:S02]  /*bae0*/  HFMA2 R26, R12, R29, R26 ;  /* 0x0000001d0c1a7231 */ /* 0x000fe4000000001a */
[-C--:B------:R-:W-:Y:S02]  /*baf0*/  HFMA2 R24, R79, R30.reuse, R24 ;  /* 0x0000001e4f187231 */ /* 0x080fe40000000018 */
[----:B------:R-:W-:-:S02]  /*bb00*/  HFMA2 R92, R81, R30, R92 ;  /* 0x0000001e515c7231 */ /* 0x000fc4000000005c */
[-C--:B------:R-:W-:Y:S02]  /*bb10*/  HFMA2 R26, R75, R30.reuse, R26 ;  /* 0x0000001e4b1a7231 */ /* 0x080fe4000000001a */
[----:B------:R-:W-:Y:S02]  /*bb20*/  HFMA2 R25, R77, R30, R25 ;  /* 0x0000001e4d197231 */ /* 0x000fe40000000019 */
[-C--:B------:R-:W-:Y:S02]  /*bb30*/  HFMA2 R24, R48, R31.reuse, R24 ;  /* 0x0000001f30187231 */ /* 0x080fe40000000018 */
[----:B------:R-:W-:Y:S02]  /*bb40*/  HADD2 R87, R87, -1028, -1028 ;  /* 0xe404e40457577430 */ /* 0x000fe40000000000 */
[-C--:B------:R-:W-:Y:S02]  /*bb50*/  HFMA2 R26, R44, R31.reuse, R26 ;  /* 0x0000001f2c1a7231 */ /* 0x080fe4000000001a */
[----:B------:R-:W-:-:S02]  /*bb60*/  HFMA2 R92, R50, R31, R92 ;  /* 0x0000001f325c7231 */ /* 0x000fc4000000005c */
[----:B------:R-:W-:Y:S02]  /*bb70*/  HADD2 R83, R83, -1028, -1028 ;  /* 0xe404e40453537430 */ /* 0x000fe40000000000 */
[----:B------:R-:W-:Y:S02]  /*bb80*/  HFMA2 R25, R46, R31, R25 ;  /* 0x0000001f2e197231 */ /* 0x000fe40000000019 */
[-C--:B0-----:R-:W-:Y:S02]  /*bb90*/  HFMA2 R24, R87, R32.reuse, R24 ;  /* 0x0000002057187231 */ /* 0x081fe40000000018 */
[-C--:B------:R-:W-:Y:S02]  /*bba0*/  HFMA2 R92, R89, R32.reuse, R92 ;  /* 0x00000020595c7231 */ /* 0x080fe4000000005c */
[-C--:B------:R-:W-:Y:S02]  /*bbb0*/  HFMA2 R25, R85, R32.reuse, R25 ;  /* 0x0000002055197231 */ /* 0x080fe40000000019 */
[----:B------:R-:W-:-:S02]  /*bbc0*/  HFMA2 R32, R83, R32, R26 ;  /* 0x0000002053207231 */ /* 0x000fc4000000001a */
[-C--:B------:R-:W-:Y:S01]  /*bbd0*/  HFMA2 R26, R40, R33.reuse, R24 ;  /* 0x00000021281a7231 */ /* 0x080fe20000000018 */
[----:B------:R-:W-:Y:S01]  /*bbe0*/  LOP3.LUT R24, R86, 0x64006400, RZ, 0xfc, !PT ;  /* 0x6400640056187812 */ /* 0x000fe200078efcff */
[----:B------:R-:W-:Y:S02]  /*bbf0*/  HADD2 R86, R84, -1028, -1028 ;  /* 0xe404e40454567430 */ /* 0x000fe40000000000 */
[-C--:B------:R-:W-:Y:S02]  /*bc00*/  HFMA2 R92, R42, R33.reuse, R92 ;  /* 0x000000212a5c7231 */ /* 0x080fe4000000005c */
[-C--:B------:R-:W-:Y:S02]  /*bc10*/  HFMA2 R32, R20, R33.reuse, R32 ;  /* 0x0000002114207231 */ /* 0x080fe40000000020 */
[----:B------:R-:W-:Y:S01]  /*bc20*/  HFMA2 R27, R22, R33, R25 ;  /* 0x00000021161b7231 */ /* 0x000fe20000000019 */
[----:B------:R-:W-:Y:S01]  /*bc30*/  LOP3.LUT R25, R88, 0x64006400, RZ, 0xfc, !PT ;  /* 0x6400640058197812 */ /* 0x000fe200078efcff */
[----:B------:R-:W-:-:S02]  /*bc40*/  HADD2 R88, R82, -1028, -1028 ;  /* 0xe404e40452587430 */ /* 0x000fc40000000000 */
[----:B------:R-:W-:Y:S02]  /*bc50*/  HADD2 R84, R24, -1028, -1028 ;  /* 0xe404e40418547430 */ /* 0x000fe40000000000 */
[-C--:B------:R-:W-:Y:S02]  /*bc60*/  HFMA2 R92, R19, R34.reuse, R92 ;  /* 0x00000022135c7231 */ /* 0x080fe4000000005c */
[-C--:B------:R-:W-:Y:S02]  /*bc70*/  HFMA2 R26, R17, R34.reuse, R26 ;  /* 0x00000022111a7231 */ /* 0x080fe4000000001a */
[-C--:B------:R-:W-:Y:S02]  /*bc80*/  HFMA2 R27, R15, R34.reuse, R27 ;  /* 0x000000220f1b7231 */ /* 0x080fe4000000001b */
[----:B------:R-:W-:Y:S02]  /*bc90*/  HFMA2 R32, R13, R34, R32 ;  /* 0x000000220d207231 */ /* 0x000fe40000000020 */
[----:B------:R-:W-:-:S02]  /*bca0*/  HADD2 R82, R25, -1028, -1028 ;  /* 0xe404e40419527430 */ /* 0x000fc40000000000 */
[-C--:B------:R-:W-:Y:S02]  /*bcb0*/  HFMA2 R26, R86, R35.reuse, R26 ;  /* 0x00000023561a7231 */ /* 0x080fe4000000001a */
        /* <DEDUP_REMOVED lines=88> */
.L_x_3560:
[----:B------:R-:W-:Y:S01]  /*c240*/  UIADD3 UR4, UPT, UPT, UR4, 0x40, URZ ;  /* 0x0000004004047890 */ /* 0x000fe2000fffe0ff */
[----:B------:R-:W-:Y:S01]  /*c250*/  IMAD.WIDE R46, R45, 0x4, R90 ;  /* 0x000000042d2e7825 */ /* 0x000fe200078e025a */
[----:B------:R-:W-:Y:S10]  /*c260*/  @!P0 BRA `(.L_x_3561) ;  /* 0xffffffe400cc8947 */ /* 0x000ff4000383ffff */
.L_x_3559:
        /* <DEDUP_REMOVED lines=20> */
.L_x_3565:
[----:B------:R-:W0:Y:S02]  /*c3b0*/  LDS R6, [R0] ;  /* 0x0000000000067984 */ /* 0x000e240000000800 */
[----:B0-----:R-:W-:-:S05]  /*c3c0*/  HADD2 R7, R6, R5 ;  /* 0x0000000506077230 */ /* 0x001fca0000000000 */
[----:B------:R-:W0:Y:S02]  /*c3d0*/  ATOMS.CAST.SPIN P0, [R0], R6, R7 ;  /* 0x000000060000758d */ /* 0x000e240001800007 */
[----:B0-----:R-:W-:Y:S05]  /*c3e0*/  @!P0 BRA `(.L_x_3565) ;  /* 0xfffffffc00f08947 */ /* 0x001fea000383ffff */
[----:B------:R-:W-:Y:S05]  /*c3f0*/  BRA `(.L_x_3563) ;  /* 0x00000000000c7947 */ /* 0x000fea0003800000 */
.L_x_3564:
[----:B------:R-:W2:Y:S02]  /*c400*/  LD.E R0, desc[UR8][R8.64] ;  /* 0x0000000808007980 */ /* 0x000ea4000c101900 */
[----:B--2---:R-:W-:-:S05]  /*c410*/  IADD3 R5, PT, PT, R5, R0, RZ ;  /* 0x0000000005057210 */ /* 0x004fca0007ffe0ff */
[----:B------:R0:W-:Y:S02]  /*c420*/  ST.E desc[UR8][R8.64], R5 ;  /* 0x0000000508007985 */ /* 0x0001e4000c101908 */
.L_x_3563:
[----:B------:R-:W-:Y:S05]  /*c430*/  BSYNC.RECONVERGENT B0 ;  /* 0x0000000000007941 */ /* 0x000fea0003800200 */
.L_x_3562:
        /* <DEDUP_REMOVED lines=8> */
.L_x_3569:
[----:B------:R-:W0:Y:S02]  /*c4c0*/  LDS R4, [R6+0x4] ;  /* 0x0000040006047984 */ /* 0x000e240000000800 */
[----:B0-----:R-:W-:-:S05]  /*c4d0*/  HFMA2 R5, R4, 1, 1, R7 ;  /* 0x3c003c0004057831 */ /* 0x001fca0000000007 */
[----:B------:R-:W0:Y:S02]  /*c4e0*/  ATOMS.CAST.SPIN P0, [R6+0x4], R4, R5 ;  /* 0x000004040600758d */ /* 0x000e240001800005 */
[----:B0-----:R-:W-:Y:S05]  /*c4f0*/  @!P0 BRA `(.L_x_3569) ;  /* 0xfffffffc00f08947 */ /* 0x001fea000383ffff */
[----:B------:R-:W-:Y:S05]  /*c500*/  BRA `(.L_x_3567) ;  /* 0x00000000000c7947 */ /* 0x000fea0003800000 */
.L_x_3568:
[----:B------:R-:W0:Y:S02]  /*c510*/  LD.E R0, desc[UR8][R8.64+0x4] ;  /* 0x0000040808007980 */ /* 0x000e24000c101900 */
[----:B0-----:R-:W-:-:S05]  /*c520*/  IADD3 R5, PT, PT, R4, R0, RZ ;  /* 0x0000000004057210 */ /* 0x001fca0007ffe0ff */
[----:B------:R1:W-:Y:S02]  /*c530*/  ST.E desc[UR8][R8.64+0x4], R5 ;  /* 0x0000040508007985 */ /* 0x0003e4000c101908 */
.L_x_3567:
[----:B------:R-:W-:Y:S05]  /*c540*/  BSYNC.RECONVERGENT B0 ;  /* 0x0000000000007941 */ /* 0x000fea0003800200 */
.L_x_3566:
        /* <DEDUP_REMOVED lines=10> */
.L_x_3573:
[----:B------:R-:W0:Y:S02]  /*c5f0*/  LDS R4, [R0] ;  /* 0x0000000000047984 */ /* 0x000e240000000800 */
[----:B0-----:R-:W-:-:S05]  /*c600*/  HADD2 R5, R4, R3 ;  /* 0x0000000304057230 */ /* 0x001fca0000000000 */
[----:B------:R-:W0:Y:S02]  /*c610*/  ATOMS.CAST.SPIN P0, [R0], R4, R5 ;  /* 0x000000040000758d */ /* 0x000e240001800005 */
[----:B0-----:R-:W-:Y:S05]  /*c620*/  @!P0 BRA `(.L_x_3573) ;  /* 0xfffffffc00f08947 */ /* 0x001fea000383ffff */
[----:B------:R-:W-:Y:S05]  /*c630*/  BRA `(.L_x_3571) ;  /* 0x00000000000c7947 */ /* 0x000fea0003800000 */
.L_x_3572:
[----:B------:R-:W2:Y:S02]  /*c640*/  LD.E R0, desc[UR8][R8.64] ;  /* 0x0000000808007980 */ /* 0x000ea4000c101900 */
[----:B--2---:R-:W-:-:S05]  /*c650*/  IADD3 R3, PT, PT, R3, R0, RZ ;  /* 0x0000000003037210 */ /* 0x004fca0007ffe0ff */
[----:B------:R0:W-:Y:S02]  /*c660*/  ST.E desc[UR8][R8.64], R3 ;  /* 0x0000000308007985 */ /* 0x0001e4000c101908 */
.L_x_3571:
[----:B------:R-:W-:Y:S05]  /*c670*/  BSYNC.RECONVERGENT B0 ;  /* 0x0000000000007941 */ /* 0x000fea0003800200 */
.L_x_3570:
[----:B------:R1:W-:Y:S02]  /*c680*/  ATOM.E.ADD.F16x2.RN.STRONG.GPU P0, RZ, desc[UR8][R8.64+0x4], R2 ;  /* 0x8000040208ff79a2 */ /* 0x0003e4000c10e108 */
[----:B-1----:R-:W-:Y:S05]  /*c690*/  @P0 EXIT ;  /* 0x000000000000094d */ /* 0x002fea0003800000 */
[----:B------:R-:W1:Y:S02]  /*c6a0*/  QSPC.E.S P0, RZ, [R8+0x4] ;  /* 0x0000040008ff73aa */ /* 0x000e640000000500 */
[----:B-1----:R-:W-:Y:S05]  /*c6b0*/  @!P0 BRA `(.L_x_3574) ;  /* 0x0000000000208947 */ /* 0x002fea0003800000 */
[----:B------:R-:W-:-:S04]  /*c6c0*/  MOV R4, R8 ;  /* 0x0000000800047202 */ /* 0x000fc80000000f00 */
[----:B------:R-:W-:Y:S02]  /*c6d0*/  MOV R4, R4 ;  /* 0x0000000400047202 */ /* 0x000fe40000000f00 */
[----:B------:R-:W-:-:S07]  /*c6e0*/  MOV R5, R2 ;  /* 0x0000000200057202 */ /* 0x000fce0000000f00 */
.L_x_3575:
[----:B------:R-:W0:Y:S02]  /*c6f0*/  LDS R2, [R4+0x4] ;  /* 0x0000040004027984 */ /* 0x000e240000000800 */
[----:B0-----:R-:W-:-:S05]  /*c700*/  HFMA2 R3, R2, 1, 1, R5 ;  /* 0x3c003c0002037831 */ /* 0x001fca0000000005 */
[----:B------:R-:W0:Y:S02]  /*c710*/  ATOMS.CAST.SPIN P0, [R4+0x4], R2, R3 ;  /* 0x000004020400758d */ /* 0x000e240001800003 */
[----:B0-----:R-:W-:Y:S05]  /*c720*/  @!P0 BRA `(.L_x_3575) ;  /* 0xfffffffc00f08947 */ /* 0x001fea000383ffff */
[----:B------:R-:W-:Y:S05]  /*c730*/  EXIT ;  /* 0x000000000000794d */ /* 0x000fea0003800000 */
.L_x_3574:
[----:B------:R-:W0:Y:S02]  /*c740*/  LD.E R0, desc[UR8][R8.64+0x4] ;  /* 0x0000040808007980 */ /* 0x000e24000c101900 */
[----:B0-----:R-:W-:-:S05]  /*c750*/  IADD3 R3, PT, PT, R2, R0, RZ ;  /* 0x0000000002037210 */ /* 0x001fca0007ffe0ff */
[----:B------:R-:W-:Y:S01]  /*c760*/  ST.E desc[UR8][R8.64+0x4], R3 ;  /* 0x0000040308007985 */ /* 0x000fe2000c101908 */
[----:B------:R-:W-:Y:S05]  /*c770*/  EXIT ;  /* 0x000000000000794d */ /* 0x000fea0003800000 */
.L_x_3576:
        /* <DEDUP_REMOVED lines=16> */
.L_x_4529:


//--------------------- .text._Z23gemm_half_q_half_kernelILi2ELi176ELb0ELb0ELi32EEvPK6__halfPKjS4_S2_PS0_iiiiPKtS7_iiiiiibS2_i --------------------------
	.section	.text._Z23gemm_half_q_half_kernelILi2ELi176ELb0ELb0ELi32EEvPK6__halfPKjS4_S2_PS0_iiiiPKtS7_iiiiiibS2_i,"ax",@progbits
	.align	128
        .global         _Z23gemm_half_q_half_kernelILi2ELi176ELb0ELb0ELi32EEvPK6__halfPKjS4_S2_PS0_iiiiPKtS7_iiiiiibS2_i
        .type           _Z23gemm_half_q_half_kernelILi2ELi176ELb0ELb0ELi32EEvPK6__halfPKjS4_S2_PS0_iiiiPKtS7_iiiiiibS2_i,@function
        .size           _Z23gemm_half_q_half_kernelILi2ELi176ELb0ELb0ELi32EEvPK6__halfPKjS4_S2_PS0_iiiiPKtS7_iiiiiibS2_i,(.L_x_4530 - _Z23gemm_half_q_half_kernelILi2ELi176ELb0ELb0ELi32EEvPK6__halfPKjS4_S2_PS0_iiiiPKtS7_iiiiiibS2_i)
        .other          _Z23gemm_half_q_half_kernelILi2ELi176ELb0ELb0ELi32EEvPK6__halfPKjS4_S2_PS0_iiiiPKtS7_iiiiiibS2_i,@"STO_CUDA_ENTRY STV_DEFAULT"
_Z23gemm_half_q_half_kernelILi2ELi176ELb0ELb0ELi32EEvPK6__halfPKjS4_S2_PS0_iiiiPKtS7_iiiiiibS2_i:
.text._Z23gemm_half_q_half_kernelILi2ELi176ELb0ELb0ELi32EEvPK6__halfPKjS4_S2_PS0_iiiiPKtS7_iiiiiibS2_i:
        /* <DEDUP_REMOVED lines=50> */
.L_x_3582:
        /* <DEDUP_REMOVED lines=23> */
[----:B------:R-:W-:-:S05]  /*0490*/  VIADD R18, R18, 0x4 ;  /* 0x0000000412127836 */ /* 0x000fca0000000000 */
        /* <DEDUP_REMOVED lines=8> */
.L_x_3581:
        /* <DEDUP_REMOVED lines=20> */
.L_x_3583:
[----:B------:R-:W-:-:S13]  /*0660*/  ISETP.EQ.AND P2, PT, R18, RZ, PT ;  /* 0x000000ff1200720c */ /* 0x000fda0003f42270 */
[----:B------:R-:W-:Y:S05]  /*0670*/  @!P0 BRA P2, `(.L_x_3578) ;  /* 0x00000004007c8947 */ /* 0x000fea0001000000 */
.L_x_3580:
        /* <DEDUP_REMOVED lines=9> */
[----:B0-----:R-:W-:-:S10]  /*0710*/  VIADD R19, R19, 0x40 ;  /* 0x0000004013137836 */ /* 0x001fd40000000000 */
[----:B------:R-:W-:Y:S05]  /*0720*/  @P0 BRA `(.L_x_3580) ;  /* 0xfffffffc00d40947 */ /* 0x000fea000383ffff */
[----:B------:R-:W-:Y:S05]  /*0730*/  BRA `(.L_x_3578) ;  /* 0x00000004004c7947 */ /* 0x000fea0003800000 */
.L_x_3579:
        /* <DEDUP_REMOVED lines=17> */
.L_x_3586:
        /* <DEDUP_REMOVED lines=32> */
.L_x_3585:
[----:B------:R-:W-:-:S05]  /*0a50*/  IMAD.MOV R6, RZ, RZ, -R18 ;  /* 0x000000ffff067224 */ /* 0x000fca00078e0a12 */
        /* <DEDUP_REMOVED lines=20> */
.L_x_3587:
[----:B------:R-:W-:-:S13]  /*0ba0*/  ISETP.NE.OR P0, PT, R18, RZ, P0 ;  /* 0x000000ff1200720c */ /* 0x000fda0000705670 */
[----:B------:R-:W-:Y:S05]  /*0bb0*/  @!P0 BRA `(.L_x_3578) ;  /* 0x00000000002c8947 */ /* 0x000fea0003800000 */
.L_x_3584:
        /* <DEDUP_REMOVED lines=11> */
.L_x_3578:
[----:B------:R-:W-:Y:S05]  /*0c70*/  BSYNC.RECONVERGENT B0 ;  /* 0x0000000000007941 */ /* 0x000fea0003800200 */
.L_x_3577:
        /* <DEDUP_REMOVED lines=23> */
.L_x_3591:
        /* <DEDUP_REMOVED lines=15> */
.L_x_3590:
[----:B-1----:R-:W-:-:S04]  /*0ee0*/  IADD3 R2, PT, PT, RZ, -R14, RZ ;  /* 0x8000000eff027210 */ /* 0x002fc80007ffe0ff */
[----:B------:R-:W-:-:S13]  /*0ef0*/  ISETP.GT.AND P2, PT, R2, 0x1, PT ;  /* 0x000000010200780c */ /* 0x000fda0003f44270 */
[----:B------:R-:W-:Y:S05]  /*0f00*/  @!P2 BRA `(.L_x_3592) ;  /* 0x000000000024a947 */ /* 0x000fea0003800000 */
[----:B------:R-:W0:Y:S01]  /*0f10*/  LDC.64 R6, c[0x0][0x3a0] ;  /* 0x0000e800ff067b82 */ /* 0x000e220000000a00 */
[----:B------:R-:W-:Y:S02]  /*0f20*/  IADD3 R8, PT, PT, R18, R41, RZ ;  /* 0x0000002912087210 */ /* 0x000fe40007ffe0ff */
[----:B------:R-:W-:Y:S02]  /*0f30*/  PLOP3.LUT P0, PT, PT, PT, PT, 0x8, 0x80 ;  /* 0x000000000080781c */ /* 0x000fe40003f0e170 */
[----:B------:R-:W-:Y:S01]  /*0f40*/  IADD3 R14, PT, PT, R14, 0x2, RZ ;  /* 0x000000020e0e7810 */ /* 0x000fe20007ffe0ff */
[----:B0-----:R-:W-:-:S04]  /*0f50*/  IMAD.WIDE R2, R18, 0x2, R6 ;  /* 0x0000000212027825 */ /* 0x001fc800078e0206 */
[C---:B------:R-:W-:Y:S01]  /*0f60*/  IMAD.WIDE R6, R8.reuse, 0x2, R6 ;  /* 0x0000000208067825 */ /* 0x040fe200078e0206 */
[----:B------:R0:W-:Y:S03]  /*0f70*/  STG.E.64 desc[UR8][R2.64], RZ ;  /* 0x000000ff02007986 */ /* 0x0001e6000c101b08 */
[----:B------:R-:W-:Y:S01]  /*0f80*/  IMAD.IADD R18, R8, 0x1, R41 ;  /* 0x0000000108127824 */ /* 0x000fe200078e0229 */
[----:B------:R0:W-:Y:S06]  /*0f90*/  STG.E.64 desc[UR8][R6.64], RZ ;  /* 0x000000ff06007986 */ /* 0x0001ec000c101b08 */
.L_x_3592:
[----:B------:R-:W-:-:S13]  /*0fa0*/  ISETP.NE.OR P0, PT, R14, RZ, P0 ;  /* 0x000000ff0e00720c */ /* 0x000fda0000705670 */
[----:B------:R-:W-:Y:S05]  /*0fb0*/  @!P0 BRA `(.L_x_3588) ;  /* 0x00000000001c8947 */ /* 0x000fea0003800000 */
.L_x_3589:
[----:B0-----:R-:W0:Y:S02]  /*0fc0*/  LDC.64 R2, c[0x0][0x3a0] ;  /* 0x0000e800ff027b82 */ /* 0x001e240000000a00 */
.L_x_3593:
[----:B0-----:R-:W-:Y:S01]  /*0fd0*/  IMAD.WIDE R6, R18, 0x2, R2 ;  /* 0x0000000212067825 */ /* 0x001fe200078e0202 */
[----:B------:R-:W-:Y:S02]  /*0fe0*/  IADD3 R14, PT, PT, R14, 0x1, RZ ;  /* 0x000000010e0e7810 */ /* 0x000fe40007ffe0ff */
[----:B------:R-:W-:Y:S02]  /*0ff0*/  IADD3 R18, PT, PT, R18, R41, RZ ;  /* 0x0000002912127210 */ /* 0x000fe40007ffe0ff */
[----:B------:R1:W-:Y:S01]  /*1000*/  STG.E.64 desc[UR8][R6.64], RZ ;  /* 0x000000ff06007986 */ /* 0x0003e2000c101b08 */
[----:B------:R-:W-:-:S13]  /*1010*/  ISETP.NE.AND P0, PT, R14, RZ, PT ;  /* 0x000000ff0e00720c */ /* 0x000fda0003f05270 */
[----:B-1----:R-:W-:Y:S05]  /*1020*/  @P0 BRA `(.L_x_3593) ;  /* 0xfffffffc00e80947 */ /* 0x002fea000383ffff */
.L_x_3588:
        /* <DEDUP_REMOVED lines=20> */
.L_x_3595:
        /* <DEDUP_REMOVED lines=29> */
[----:B---3--:R-:W-:Y:S01]  /*1340*/  IADD3 R17, PT, PT, R8, R17, RZ ;  /* 0x0000001108117210 */ /* 0x008fe20007ffe0ff */
[----:B------:R-:W4:Y:S01]  /*1350*/  I2F.F16 R9, R21 ;  /* 0x0000001500097306 */ /* 0x000f220000200c00 */
[----:B------:R-:W-:Y:S02]  /*1360*/  IADD3 R18, PT, PT, R19, 0x1, R18 ;  /* 0x0000000113127810 */ /* 0x000fe40007ffe012 */
[----:B------:R-:W-:-:S02]  /*1370*/  IADD3 R5, PT, PT, R16, 0x1, R5 ;  /* 0x0000000110057810 */ /* 0x000fc40007ffe005 */
[----:B------:R-:W-:-:S03]  /*1380*/  ISETP.GE.AND P0, PT, R17, R34, PT ;  /* 0x000000221100720c */ /* 0x000fc60003f06270 */
        /* <DEDUP_REMOVED lines=8> */
.L_x_3594:
[C---:B------:R-:W-:Y:S01]  /*1410*/  ISETP.GT.AND P0, PT, R11.reuse, UR5, PT ;  /* 0x000000050b007c0c */ /* 0x040fe2000bf04270 */
[----:B------:R-:W-:Y:S01]  /*1420*/  HFMA2 R13, -RZ, RZ, 0, 0 ;  /* 0x00000000ff0d7431 */ /* 0x000fe200000001ff */
[----:B0-----:R-:W-:Y:S02]  /*1430*/  SHF.R.S32.HI R3, RZ, 0x1f, R20 ;  /* 0x0000001fff037819 */ /* 0x001fe40000011414 */
[----:B------:R-:W-:Y:S02]  /*1440*/  CS2R R4, SRZ ;  /* 0x0000000000047805 */ /* 0x000fe4000001ff00 */
[----:B--2---:R-:W-:Y:S01]  /*1450*/  ISETP.GT.AND P2, PT, R11, UR12, PT ;  /* 0x0000000c0b007c0c */ /* 0x004fe2000bf44270 */
[----:B------:R-:W-:Y:S01]  /*1460*/  IMAD.MOV.U32 R14, RZ, RZ, RZ ;  /* 0x000000ffff0e7224 */ /* 0x000fe200078e00ff */
[----:B------:R-:W-:Y:S02]  /*1470*/  LEA.HI R3, R3, R20, RZ, 0x5 ;  /* 0x0000001403037211 */ /* 0x000fe400078f28ff */
[----:B---3--:R-:W-:-:S02]  /*1480*/  ISETP.GT.AND P3, PT, R11, UR6, PT ;  /* 0x000000060b007c0c */ /* 0x008fc4000bf64270 */
[C---:B----4-:R-:W-:Y:S02]  /*1490*/  ISETP.GT.AND P4, PT, R11.reuse, UR10, PT ;  /* 0x0000000a0b007c0c */ /* 0x050fe4000bf84270 */
[----:B-1----:R-:W-:Y:S02]  /*14a0*/  ISETP.GT.AND P5, PT, R11, UR11, PT ;  /* 0x0000000b0b007c0c */ /* 0x002fe4000bfa4270 */
[----:B------:R-:W-:Y:S02]  /*14b0*/  SHF.R.S32.HI R17, RZ, 0x5, R3 ;  /* 0x00000005ff117819 */ /* 0x000fe40000011403 */
        /* <DEDUP_REMOVED lines=9> */
.L_x_3596:
        /* <DEDUP_REMOVED lines=8> */
.L_x_3597:
        /* <DEDUP_REMOVED lines=8> */
.L_x_3598:
        /* <DEDUP_REMOVED lines=8> */
.L_x_3599:
        /* <DEDUP_REMOVED lines=8> */
.L_x_3600:
        /* <DEDUP_REMOVED lines=22> */
[C---:B------:R-:W-:Y:S02]  /*18b0*/  IMAD.WIDE R44, R41.reuse, 0x4, R36 ;  /* 0x00000004292c7825 */ /* 0x040fe400078e0224 */
[----:B------:R-:W2:Y:S02]  /*18c0*/  LDG.E.128.CONSTANT R36, desc[UR8][R36.64] ;  /* 0x0000000824247981 */ /* 0x000ea4000c1e9d00 */
[C---:B------:R-:W-:Y:S02]  /*18d0*/  IMAD.WIDE R48, R41.reuse, 0x4, R44 ;  /* 0x0000000429307825 */ /* 0x040fe400078e022c */
[----:B------:R-:W3:Y:S02]  /*18e0*/  LDG.E.128.CONSTANT R44, desc[UR8][R44.64] ;  /* 0x000000082c2c7981 */ /* 0x000ee4000c1e9d00 */
[----:B------:R-:W-:-:S04]  /*18f0*/  IMAD.WIDE R42, R41, 0x4, R48 ;  /* 0x00000004292a7825 */ /* 0x000fc800078e0230 */
[----:B------:R-:W-:-:S04]  /*1900*/  IMAD.WIDE R24, R41, 0x4, R42 ;  /* 0x0000000429187825 */ /* 0x000fc800078e022a */
[C---:B------:R-:W-:Y:S02]  /*1910*/  IMAD.WIDE R28, R41.reuse, 0x4, R24 ;  /* 0x00000004291c7825 */ /* 0x040fe400078e0218 */
[----:B------:R-:W5:Y:S02]  /*1920*/  LDG.E.128.CONSTANT R24, desc[UR8][R24.64] ;  /* 0x0000000818187981 */ /* 0x000f64000c1e9d00 */
[C---:B------:R-:W-:Y:S02]  /*1930*/  IMAD.WIDE R20, R41.reuse, 0x4, R28 ;  /* 0x0000000429147825 */ /* 0x040fe400078e021c */
[----:B------:R-:W5:Y:S02]  /*1940*/  LDG.E.128.CONSTANT R28, desc[UR8][R28.64] ;  /* 0x000000081c1c7981 */ /* 0x000f64000c1e9d00 */
[----:B------:R-:W-:Y:S02]  /*1950*/  IMAD.WIDE R32, R41, 0x4, R20 ;  /* 0x0000000429207825 */ /* 0x000fe400078e0214 */
[----:B------:R-:W5:Y:S04]  /*1960*/  LDG.E.128.CONSTANT R20, desc[UR8][R20.64] ;  /* 0x0000000814147981 */ /* 0x000f68000c1e9d00 */
[----:B------:R0:W5:Y:S01]  /*1970*/  LDG.E.128.CONSTANT R16, desc[UR8][R32.64] ;  /* 0x0000000820107981 */ /* 0x000162000c1e9d00 */
[----:B------:R-:W-:-:S02]  /*1980*/  ISETP.GT.AND P0, PT, R15, RZ, PT ;  /* 0x000000ff0f00720c */ /* 0x000fc40003f04270 */
[----:B------:R-:W-:Y:S02]  /*1990*/  PRMT R5, RZ, 0x7610, R5 ;  /* 0x00007610ff057816 */ /* 0x000fe40000000005 */
[----:B--2---:R-:W-:Y:S02]  /*19a0*/  LEA.HI R58, R36, 0xffffff80, RZ, 0x8 ;  /* 0xffffff80243a7811 */ /* 0x004fe400078f40ff */
[----:B------:R-:W-:Y:S02]  /*19b0*/  LEA.HI R59, R37, 0xffffff80, RZ, 0x8 ;  /* 0xffffff80253b7811 */ /* 0x000fe400078f40ff */
[----:B------:R-:W-:Y:S02]  /*19c0*/  LEA.HI R60, R38, 0xffffff80, RZ, 0x8 ;  /* 0xffffff80263c7811 */ /* 0x000fe400078f40ff */
[----:B------:R-:W-:Y:S02]  /*19d0*/  LEA.HI R61, R39, 0xffffff80, RZ, 0x8 ;  /* 0xffffff80273d7811 */ /* 0x000fe400078f40ff */
[----:B---3--:R-:W-:-:S02]  /*19e0*/  LEA.HI R11, R44, 0xffffff80, RZ, 0x8 ;  /* 0xffffff802c0b7811 */ /* 0x008fc400078f40ff */
[----:B------:R-:W-:Y:S02]  /*19f0*/  LEA.HI R40, R45, 0xffffff80, RZ, 0x8 ;  /* 0xffffff802d287811 */ /* 0x000fe400078f40ff */
[----:B------:R-:W-:Y:S02]  /*1a00*/  LEA.HI R50, R46, 0xffffff80, RZ, 0x8 ;  /* 0xffffff802e327811 */ /* 0x000fe400078f40ff */
[----:B------:R-:W-:Y:S01]  /*1a10*/  LEA.HI R14, R47, 0xffffff80, RZ, 0x8 ;  /* 0xffffff802f0e7811 */ /* 0x000fe200078f40ff */
[----:B0-----:R-:W-:Y:S06]  /*1a20*/  @!P0 BRA `(.L_x_3602) ;  /* 0x0000000c00d08947 */ /* 0x001fec0003800000 */
[----:B------:R-:W-:Y:S01]  /*1a30*/  LOP3.LUT R4, R38, 0xff, RZ, 0xc0, !PT ;  /* 0x000000ff26047812 */ /* 0x000fe200078ec0ff */
[----:B------:R-:W-:Y:S01]  /*1a40*/  I2F.F16 R3, R11 ;  /* 0x0000000b00037306 */ /* 0x000fe20000200c00 */
[----:B------:R-:W-:Y:S02]  /*1a50*/  LOP3.LUT R5, R45, 0xff, RZ, 0xc0, !PT ;  /* 0x000000ff2d057812 */ /* 0x000fe400078ec0ff */
[----:B------:R-:W-:Y:S02]  /*1a60*/  IADD3 R13, PT, PT, R4, -0x80, RZ ;  /* 0xffffff80040d7810 */ /* 0x000fe40007ffe0ff */
[----:B------:R-:W-:Y:S02]  /*1a70*/  LOP3.LUT R4, R44, 0xff, RZ, 0xc0, !PT ;  /* 0x000000ff2c047812 */ /* 0x000fe400078ec0ff */
[----:B------:R-:W-:Y:S01]  /*1a80*/  LOP3.LUT R2, R39, 0xff, RZ, 0xc0, !PT ;  /* 0x000000ff27027812 */ /* 0x000fe200078ec0ff */
[----:B------:R-:W0:Y:S01]  /*1a90*/  I2F.F16 R59, R59 ;  /* 0x0000003b003b7306 */ /* 0x000e220000200c00 */
[----:B------:R-:W-:-:S02]  /*1aa0*/  IADD3 R4, PT, PT, R4, -0x80, RZ ;  /* 0xffffff8004047810 */ /* 0x000fc40007ffe0ff */
[----:B------:R-:W-:Y:S02]  /*1ab0*/  IADD3 R5, PT, PT, R5, -0x80, RZ ;  /* 0xffffff8005057810 */ /* 0x000fe40007ffe0ff */
[----:B------:R-:W-:Y:S02]  /*1ac0*/  IADD3 R51, PT, PT, R2, -0x80, RZ ;  /* 0xffffff8002337810 */ /* 0x000fe40007ffe0ff */
[----:B------:R-:W-:Y:S01]  /*1ad0*/  LOP3.LUT R2, R36, 0xff, RZ, 0xc0, !PT ;  /* 0x000000ff24027812 */ /* 0x000fe200078ec0ff */
[----:B------:R1:W2:Y:S01]  /*1ae0*/  I2F.F16 R54, R4 ;  /* 0x0000000400367306 */ /* 0x0002a20000200c00 */
[----:B------:R-:W-:Y:S02]  /*1af0*/  LOP3.LUT R0, R37, 0xff, RZ, 0xc0, !PT ;  /* 0x000000ff25007812 */ /* 0x000fe400078ec0ff */
[----:B------:R-:W-:Y:S02]  /*1b00*/  IADD3 R2, PT, PT, R2, -0x80, RZ ;  /* 0xffffff8002027810 */ /* 0x000fe40007ffe0ff */
[----:B------:R-:W-:Y:S01]  /*1b10*/  SHF.R.U32.HI R70, RZ, 0x10, R47 ;  /* 0x00000010ff467819 */ /* 0x000fe2000001162f */
[----:B------:R-:W-:Y:S01]  /*1b20*/  VIADD R0, R0, 0xffffff80 ;  /* 0xffffff8000007836 */ /* 0x000fe20000000000 */
[----:B------:R-:W-:Y:S01]  /*1b30*/  ISETP.NE.AND P0, PT, R15, 0x1, PT ;  /* 0x000000010f00780c */ /* 0x000fe20003f05270 */
[----:B------:R-:W3:Y:S01]  /*1b40*/  I2F.F16 R53, R5 ;  /* 0x0000000500357306 */ /* 0x000ee20000200c00 */
[--C-:B-1----:R-:W-:Y:S01]  /*1b50*/  SHF.R.U32.HI R4, RZ, 0x8, R37.reuse ;  /* 0x00000008ff047819 */ /* 0x102fe20000011625 */
[----:B0-----:R-:W-:Y:S01]  /*1b60*/  HADD2.F32 R59, -RZ, R59.H0_H0 ;  /* 0x2000003bff3b7230 */ /* 0x001fe20000004100 */
[----:B------:R-:W-:-:S02]  /*1b70*/  SHF.R.U32.HI R37, RZ, 0x10, R37 ;  /* 0x00000010ff257819 */ /* 0x000fc40000011625 */
[----:B------:R-:W-:Y:S02]  /*1b80*/  LOP3.LUT R4, R4, 0xff, RZ, 0xc0, !PT ;  /* 0x000000ff04047812 */ /* 0x000fe400078ec0ff */
[----:B------:R-:W-:Y:S01]  /*1b90*/  LOP3.LUT R37, R37, 0xff, RZ, 0xc0, !PT ;  /* 0x000000ff25257812 */ /* 0x000fe200078ec0ff */
[----:B------:R0:W1:Y:S01]  /*1ba0*/  I2F.F16 R12, R2 ;  /* 0x00000002000c7306 */ /* 0x0000620000200c00 */
[----:B------:R-:W-:Y:S01]  /*1bb0*/  LOP3.LUT R70, R70, 0xff, RZ, 0xc0, !PT ;  /* 0x000000ff46467812 */ /* 0x000fe200078ec0ff */
[----:B------:R-:W-:Y:S01]  /*1bc0*/  VIADD R65, R4, 0xffffff80 ;  /* 0xffffff8004417836 */ /* 0x000fe20000000000 */
[--C-:B------:R-:W-:Y:S01]  /*1bd0*/  SHF.R.U32.HI R4, RZ, 0x8, R38.reuse ;  /* 0x00000008ff047819 */ /* 0x100fe20000011626 */
[----:B--2---:R-:W-:Y:S01]  /*1be0*/  HADD2.F32 R54, -RZ, R54.H0_H0 ;  /* 0x20000036ff367230 */ /* 0x004fe20000004100 */
[----:B------:R-:W-:Y:S02]  /*1bf0*/  SHF.R.U32.HI R38, RZ, 0x10, R38 ;  /* 0x00000010ff267819 */ /* 0x000fe40000011626 */
[----:B------:R-:W-:Y:S01]  /*1c00*/  LOP3.LUT R4, R4, 0xff, RZ, 0xc0, !PT ;  /* 0x000000ff04047812 */ /* 0x000fe200078ec0ff */
[----:B------:R-:W2:Y:S01]  /*1c10*/  I2F.F16 R0, R0 ;  /* 0x0000000000007306 */ /* 0x000ea20000200c00 */
[----:B0-----:R-:W-:Y:S01]  /*1c20*/  SHF.R.U32.HI R2, RZ, 0x8, R36 ;  /* 0x00000008ff027819 */ /* 0x001fe20000011624 */
[----:B---3--:R-:W-:Y:S01]  /*1c30*/  HADD2.F32 R53, -RZ, R53.H0_H0 ;  /* 0x20000035ff357230 */ /* 0x008fe20000004100 */
[----:B------:R-:W-:-:S02]  /*1c40*/  IADD3 R66, PT, PT, R4, -0x80, RZ ;  /* 0xffffff8004427810 */ /* 0x000fc40007ffe0ff */
[----:B------:R-:W0:Y:S01]  /*1c50*/  LDS.64 R4, [UR5] ;  /* 0x00000005ff047984 */ /* 0x000e220008000a00 */
[----:B------:R-:W-:Y:S01]  /*1c60*/  LOP3.LUT R2, R2, 0xff, RZ, 0xc0, !PT ;  /* 0x000000ff02027812 */ /* 0x000fe200078ec0ff */
[----:B-1----:R-:W-:Y:S01]  /*1c70*/  HADD2.F32 R12, -RZ, R12.H0_H0 ;  /* 0x2000000cff0c7230 */ /* 0x002fe20000004100 */
[----:B------:R-:W-:Y:S01]  /*1c80*/  SHF.R.U32.HI R36, RZ, 0x10, R36 ;  /* 0x00000010ff247819 */ /* 0x000fe20000011624 */
[----:B------:R-:W1:Y:S01]  /*1c90*/  I2F.F16 R13, R13 ;  /* 0x0000000d000d7306 */ /* 0x000e620000200c00 */
[----:B------:R-:W-:Y:S02]  /*1ca0*/  IADD3 R2, PT, PT, R2, -0x80, RZ ;  /* 0xffffff8002027810 */ /* 0x000fe40007ffe0ff */
[----:B------:R-:W-:Y:S02]  /*1cb0*/  LOP3.LUT R36, R36, 0xff, RZ, 0xc0, !PT ;  /* 0x000000ff24247812 */ /* 0x000fe400078ec0ff */
[----:B------:R-:W-:Y:S01]  /*1cc0*/  LOP3.LUT R38, R38, 0xff, RZ, 0xc0, !PT ;  /* 0x000000ff26267812 */ /* 0x000fe200078ec0ff */
[----:B--2---:R-:W-:Y:S01]  /*1cd0*/  HADD2.F32 R0, -RZ, R0.H0_H0 ;  /* 0x20000000ff007230 */ /* 0x004fe20000004100 */
[----:B------:R-:W-:Y:S01]  /*1ce0*/  IADD3 R36, PT, PT, R36, -0x80, RZ ;  /* 0xffffff8024247810 */ /* 0x000fe20007ffe0ff */
[----:B------:R2:W-:Y:S01]  /*1cf0*/  I2F.F16 R57, R2 ;  /* 0x0000000200397306 */ /* 0x0005e20000200c00 */
[----:B------:R-:W-:-:S02]  /*1d00*/  IADD3 R37, PT, PT, R37, -0x80, RZ ;  /* 0xffffff8025257810 */ /* 0x000fc40007ffe0ff */
[----:B------:R-:W-:Y:S02]  /*1d10*/  IADD3 R38, PT, PT, R38, -0x80, RZ ;  /* 0xffffff8026267810 */ /* 0x000fe40007ffe0ff */
[----:B------:R-:W-:Y:S01]  /*1d20*/  IADD3 R70, PT, PT, R70, -0x80, RZ ;  /* 0xffffff8046467810 */ /* 0x000fe20007ffe0ff */
[----:B-1----:R-:W-:Y:S02]  /*1d30*/  HADD2.F32 R13, -RZ, R13.H0_H0 ;  /* 0x2000000dff0d7230 */ /* 0x002fe40000004100 */
[----:B------:R-:W-:Y:S01]  /*1d40*/  I2F.F16 R56, R36 ;  /* 0x0000002400387306 */ /* 0x000fe20000200c00 */
[--C-:B--2---:R-:W-:Y:S02]  /*1d50*/  SHF.R.U32.HI R2, RZ, 0x8, R39.reuse ;  /* 0x00000008ff027819 */ /* 0x104fe40000011627 */
[----:B------:R-:W-:Y:S02]  /*1d60*/  SHF.R.U32.HI R39, RZ, 0x10, R39 ;  /* 0x00000010ff277819 */ /* 0x000fe40000011627 */
[----:B------:R-:W-:-:S02]  /*1d70*/  LOP3.LUT R2, R2, 0xff, RZ, 0xc0, !PT ;  /* 0x000000ff02027812 */ /* 0x000fc400078ec0ff */
[----:B------:R-:W-:Y:S01]  /*1d80*/  LOP3.LUT R39, R39, 0xff, RZ, 0xc0, !PT ;  /* 0x000000ff27277812 */ /* 0x000fe200078ec0ff */
[----:B------:R1:W2:Y:S01]  /*1d90*/  I2F.F16 R11, R51 ;  /* 0x00000033000b7306 */ /* 0x0002a20000200c00 */
[----:B------:R-:W-:Y:S02]  /*1da0*/  IADD3 R67, PT, PT, R2, -0x80, RZ ;  /* 0xffffff8002437810 */ /* 0x000fe40007ffe0ff */
[--C-:B------:R-:W-:Y:S02]  /*1db0*/  SHF.R.U32.HI R2, RZ, 0x8, R44.reuse ;  /* 0x00000008ff027819 */ /* 0x100fe4000001162c */
[----:B------:R-:W-:Y:S02]  /*1dc0*/  SHF.R.U32.HI R44, RZ, 0x10, R44 ;  /* 0x00000010ff2c7819 */ /* 0x000fe4000001162c */
[----:B------:R-:W-:Y:S01]  /*1dd0*/  LOP3.LUT R2, R2, 0xff, RZ, 0xc0, !PT ;  /* 0x000000ff02027812 */ /* 0x000fe200078ec0ff */
[----:B------:R-:W3:Y:S01]  /*1de0*/  I2F.F16 R65, R65 ;  /* 0x0000004100417306 */ /* 0x000ee20000200c00 */
[----:B------:R-:W-:-:S02]  /*1df0*/  IADD3 R39, PT, PT, R39, -0x80, RZ ;  /* 0xffffff8027277810 */ /* 0x000fc40007ffe0ff */
[----:B------:R-:W-:Y:S01]  /*1e00*/  IADD3 R2, PT, PT, R2, -0x80, RZ ;  /* 0xffffff8002027810 */ /* 0x000fe20007ffe0ff */
[----:B0-----:R-:W-:Y:S01]  /*1e10*/  HADD2.F32 R73, -RZ, R4.H1_H1 ;  /* 0x30000004ff497230 */ /* 0x001fe20000004100 */
[----:B------:R-:W-:Y:S01]  /*1e20*/  LOP3.LUT R44, R44, 0xff, RZ, 0xc0, !PT ;  /* 0x000000ff2c2c7812 */ /* 0x000fe200078ec0ff */
[--C-:B------:R-:W-:Y:S01]  /*1e30*/  HADD2.F32 R72, -RZ, R5.reuse.H0_H0 ;  /* 0x20000005ff487230 */ /* 0x100fe20000004100 */
[----:B-1----:R-:W-:Y:S01]  /*1e40*/  LOP3.LUT R51, R46, 0xff, RZ, 0xc0, !PT ;  /* 0x000000ff2e337812 */ /* 0x002fe200078ec0ff */
[----:B------:R0:W-:Y:S01]  /*1e50*/  I2F.F16 R36, R2 ;  /* 0x0000000200247306 */ /* 0x0001e20000200c00 */
[----:B------:R-:W-:Y:S01]  /*1e60*/  HADD2.F32 R71, -RZ, R5.H1_H1 ;  /* 0x30000005ff477230 */ /* 0x000fe20000004100 */
[----:B------:R-:W-:Y:S01]  /*1e70*/  IADD3 R44, PT, PT, R44, -0x80, RZ ;  /* 0xffffff802c2c7810 */ /* 0x000fe20007ffe0ff */
[----:B--2---:R-:W-:Y:S01]  /*1e80*/  HADD2.F32 R11, -RZ, R11.H0_H0 ;  /* 0x2000000bff0b7230 */ /* 0x004fe20000004100 */
[----:B------:R-:W-:Y:S02]  /*1e90*/  IADD3 R52, PT, PT, R51, -0x80, RZ ;  /* 0xffffff8033347810 */ /* 0x000fe40007ffe0ff */
[----:B------:R-:W-:-:S02]  /*1ea0*/  LOP3.LUT R51, R47, 0xff, RZ, 0xc0, !PT ;  /* 0x000000ff2f337812 */ /* 0x000fc400078ec0ff */
[----:B------:R-:W1:Y:S01]  /*1eb0*/  I2F.F16 R66, R66 ;  /* 0x0000004200427306 */ /* 0x000e620000200c00 */
[----:B0-----:R-:W-:Y:S01]  /*1ec0*/  HADD2.F32 R2, -RZ, R4.H0_H0 ;  /* 0x20000004ff027230 */ /* 0x001fe20000004100 */
[----:B------:R-:W-:Y:S01]  /*1ed0*/  IADD3 R51, PT, PT, R51, -0x80, RZ ;  /* 0xffffff8033337810 */ /* 0x000fe20007ffe0ff */
[----:B------:R-:W0:Y:S05]  /*1ee0*/  LDS.64 R4, [UR5+0x8] ;  /* 0x00000805ff047984 */ /* 0x000e2a0008000a00 */
[----:B------:R2:W-:Y:S08]  /*1ef0*/  I2F.F16 R62, R37 ;  /* 0x00000025003e7306 */ /* 0x0005f00000200c00 */
[----:B------:R-:W-:Y:S01]  /*1f00*/  I2F.F16 R67, R67 ;  /* 0x0000004300437306 */ /* 0x000fe20000200c00 */
[----:B--2---:R-:W-:-:S02]  /*1f10*/  SHF.R.U32.HI R37, RZ, 0x8, R45 ;  /* 0x00000008ff257819 */ /* 0x004fc4000001162d */
[----:B------:R-:W-:Y:S02]  /*1f20*/  SHF.R.U32.HI R45, RZ, 0x10, R45 ;  /* 0x00000010ff2d7819 */ /* 0x000fe4000001162d */
[----:B------:R-:W-:Y:S02]  /*1f30*/  LOP3.LUT R37, R37, 0xff, RZ, 0xc0, !PT ;  /* 0x000000ff25257812 */ /* 0x000fe400078ec0ff */
[----:B------:R-:W-:Y:S01]  /*1f40*/  LOP3.LUT R45, R45, 0xff, RZ, 0xc0, !PT ;  /* 0x000000ff2d2d7812 */ /* 0x000fe200078ec0ff */
[----:B------:R2:W4:Y:S01]  /*1f50*/  I2F.F16 R63, R38 ;  /* 0x00000026003f7306 */ /* 0x0005220000200c00 */
[----:B------:R-:W-:Y:S02]  /*1f60*/  IADD3 R37, PT, PT, R37, -0x80, RZ ;  /* 0xffffff8025257810 */ /* 0x000fe40007ffe0ff */
[----:B------:R-:W-:-:S05]  /*1f70*/  IADD3 R45, PT, PT, R45, -0x80, RZ ;  /* 0xffffff802d2d7810 */ /* 0x000fca0007ffe0ff */
[----:B------:R3:W-:Y:S01]  /*1f80*/  I2F.F16 R64, R39 ;  /* 0x0000002700407306 */ /* 0x0007e20000200c00 */
[----:B--2---:R-:W-:-:S04]  /*1f90*/  SHF.R.U32.HI R38, RZ, 0x8, R46 ;  /* 0x00000008ff267819 */ /* 0x004fc8000001162e */
[----:B------:R-:W-:-:S03]  /*1fa0*/  LOP3.LUT R38, R38, 0xff, RZ, 0xc0, !PT ;  /* 0x000000ff26267812 */ /* 0x000fc600078ec0ff */
[----:B------:R1:W2:Y:S01]  /*1fb0*/  I2F.F16 R55, R44 ;  /* 0x0000002c00377306 */ /* 0x0002a20000200c00 */
[----:B---3--:R-:W-:Y:S01]  /*1fc0*/  SHF.R.U32.HI R39, RZ, 0x10, R46 ;  /* 0x00000010ff277819 */ /* 0x008fe2000001162e */
[----:B------:R-:W-:Y:S01]  /*1fd0*/  VIADD R69, R38, 0xffffff80 ;  /* 0xffffff8026457836 */ /* 0x000fe20000000000 */
[----:B------:R-:W-:Y:S01]  /*1fe0*/  SHF.R.U32.HI R46, RZ, 0x8, R47 ;  /* 0x00000008ff2e7819 */ /* 0x000fe2000001162f */
[----:B------:R-:W-:Y:S01]  /*1ff0*/  HADD2.F32 R38, -RZ, R57.H0_H0 ;  /* 0x20000039ff267230 */ /* 0x000fe20000004100 */
[----:B------:R-:W-:Y:S01]  /*2000*/  LOP3.LUT R47, R39, 0xff, RZ, 0xc0, !PT ;  /* 0x000000ff272f7812 */ /* 0x000fe200078ec0ff */
[----:B------:R-:W-:Y:S02]  /*2010*/  HADD2.F32 R39, -RZ, R65.H0_H0 ;  /* 0x20000041ff277230 */ /* 0x000fe40000004100 */
[----:B------:R-:W-:Y:S01]  /*2020*/  FFMA.FTZ R57, R12, R2, RZ ;  /* 0x000000020c397223 */ /* 0x000fe200000100ff */
[----:B------:R-:W3:Y:S01]  /*2030*/  I2F.F16 R58, R58 ;  /* 0x0000003a003a7306 */ /* 0x000ee20000200c00 */
[----:B-1----:R-:W-:-:S02]  /*2040*/  HADD2.F32 R44, -RZ, R66.H0_H0 ;  /* 0x20000042ff2c7230 */ /* 0x002fc40000004100 */
[C---:B------:R-:W-:Y:S01]  /*2050*/  FFMA.FTZ R66, R2.reuse, R0, RZ ;  /* 0x0000000002427223 */ /* 0x040fe200000100ff */
[C---:B------:R-:W-:Y:S01]  /*2060*/  FFMA.FTZ R65, R2.reuse, R13, RZ ;  /* 0x0000000d02417223 */ /* 0x040fe200000100ff */
[----:B------:R-:W-:Y:S02]  /*2070*/  FFMA.FTZ R2, R2, R11, RZ ;  /* 0x0000000b02027223 */ /* 0x000fe400000100ff */
[C---:B------:R-:W-:Y:S01]  /*2080*/  FFMA.FTZ R75, R73.reuse, R39, R66 ;  /* 0x00000027494b7223 */ /* 0x040fe20000010042 */
[----:B------:R-:W-:Y:S01]  /*2090*/  FFMA.FTZ R77, R73, R44, R65 ;  /* 0x0000002c494d7223 */ /* 0x000fe20000010041 */
[----:B------:R1:W0:Y:S01]  /*20a0*/  I2F.F16 R68, R45 ;  /* 0x0000002d00447306 */ /* 0x0002220000200c00 */
[----:B------:R-:W-:Y:S01]  /*20b0*/  LOP3.LUT R65, R46, 0xff, RZ, 0xc0, !PT ;  /* 0x000000ff2e417812 */ /* 0x000fe200078ec0ff */
[----:B------:R-:W-:Y:S02]  /*20c0*/  HADD2.F32 R46, -RZ, R56.H0_H0 ;  /* 0x20000038ff2e7230 */ /* 0x000fe40000004100 */
[----:B----4-:R-:W-:Y:S01]  /*20d0*/  HADD2.F32 R56, -RZ, R63.H0_H0 ;  /* 0x2000003fff387230 */ /* 0x010fe20000004100 */
[----:B------:R-:W-:Y:S01]  /*20e0*/  IADD3 R65, PT, PT, R65, -0x80, RZ ;  /* 0xffffff8041417810 */ /* 0x000fe20007ffe0ff */
[----:B--2---:R-:W-:-:S02]  /*20f0*/  HADD2.F32 R55, -RZ, R55.H0_H0 ;  /* 0x20000037ff377230 */ /* 0x004fc40000004100 */
[----:B------:R-:W2:Y:S01]  /*2100*/  I2F.F16 R60, R60 ;  /* 0x0000003c003c7306 */ /* 0x000ea20000200c00 */
[----:B-1----:R-:W-:Y:S02]  /*2110*/  HADD2.F32 R45, -RZ, R67.H0_H0 ;  /* 0x20000043ff2d7230 */ /* 0x002fe40000004100 */
[----:B------:R-:W-:Y:S01]  /*2120*/  FFMA.FTZ R67, R38, R73, R57 ;  /* 0x0000004926437223 */ /* 0x000fe20000010039 */
[----:B------:R-:W-:Y:S02]  /*2130*/  HADD2.F32 R57, -RZ, R64.H0_H0 ;  /* 0x20000040ff397230 */ /* 0x000fe40000004100 */
[----:B------:R-:W-:Y:S01]  /*2140*/  FFMA.FTZ R77, R72, R56, R77 ;  /* 0x00000038484d7223 */ /* 0x000fe2000001004d */
[----:B---3--:R-:W-:Y:S02]  /*2150*/  HADD2.F32 R58, -RZ, R58.H0_H0 ;  /* 0x2000003aff3a7230 */ /* 0x008fe40000004100 */
[----:B------:R-:W-:Y:S01]  /*2160*/  FFMA.FTZ R66, R73, R45, R2 ;  /* 0x0000002d49427223 */ /* 0x000fe20000010002 */
[----:B------:R-:W-:Y:S01]  /*2170*/  IADD3 R2, PT, PT, R47, -0x80, RZ ;  /* 0xffffff802f027810 */ /* 0x000fe20007ffe0ff */
[----:B------:R-:W1:Y:S01]  /*2180*/  I2F.F16 R61, R61 ;  /* 0x0000003d003d7306 */ /* 0x000e620000200c00 */
[----:B------:R-:W-:-:S02]  /*2190*/  HADD2.F32 R47, -RZ, R62.H0_H0 ;  /* 0x2000003eff2f7230 */ /* 0x000fc40000004100 */
[----:B------:R-:W-:Y:S01]  /*21a0*/  FFMA.FTZ R67, R46, R72, R67 ;  /* 0x000000482e437223 */ /* 0x000fe20000010043 */
[----:B0-----:R-:W-:Y:S02]  /*21b0*/  HADD2.F32 R68, -RZ, R68.H0_H0 ;  /* 0x20000044ff447230 */ /* 0x001fe40000004100 */
[C---:B------:R-:W-:Y:S01]  /*21c0*/  FFMA.FTZ R64, R72.reuse, R47, R75 ;  /* 0x0000002f48407223 */ /* 0x040fe2000001004b */
[----:B------:R-:W-:Y:S01]  /*21d0*/  FFMA.FTZ R72, R72, R57, R66 ;  /* 0x0000003948487223 */ /* 0x000fe20000010042 */
[----:B------:R-:W0:Y:S01]  /*21e0*/  I2F.F16 R52, R52 ;  /* 0x0000003400347306 */ /* 0x000e220000200c00 */
[----:B--2---:R-:W-:Y:S02]  /*21f0*/  HADD2.F32 R60, -RZ, R60.H0_H0 ;  /* 0x2000003cff3c7230 */ /* 0x004fe40000004100 */
[----:B------:R-:W-:Y:S01]  /*2200*/  FFMA.FTZ R63, R71, R59, R64 ;  /* 0x0000003b473f7223 */ /* 0x000fe20000010040 */
[--C-:B------:R-:W-:Y:S02]  /*2210*/  HADD2.F32 R64, -RZ, R4.reuse.H0_H0 ;  /* 0x20000004ff407230 */ /* 0x100fe40000004100 */
[----:B------:R-:W-:Y:S01]  /*2220*/  FFMA.FTZ R67, R58, R71, R67 ;  /* 0x000000473a437223 */ /* 0x000fe20000010043 */
[----:B------:R-:W-:-:S02]  /*2230*/  HADD2.F32 R4, -RZ, R4.H1_H1 ;  /* 0x30000004ff047230 */ /* 0x000fc40000004100 */
[C---:B------:R-:W-:Y:S01]  /*2240*/  FFMA.FTZ R77, R71.reuse, R60, R77 ;  /* 0x0000003c474d7223 */ /* 0x040fe2000001004d */
[----:B-1----:R-:W-:Y:S01]  /*2250*/  HADD2.F32 R61, -RZ, R61.H0_H0 ;  /* 0x2000003dff3d7230 */ /* 0x002fe20000004100 */
[----:B------:R-:W1:Y:S04]  /*2260*/  I2F.F16 R51, R51 ;  /* 0x0000003300337306 */ /* 0x000e680000200c00 */
[----:B------:R-:W-:Y:S01]  /*2270*/  FFMA.FTZ R76, R71, R61, R72 ;  /* 0x0000003d474c7223 */ /* 0x000fe20000010048 */
[----:B------:R-:W-:Y:S01]  /*2280*/  FFMA.FTZ R72, R54, R64, R67 ;  /* 0x0000004036487223 */ /* 0x000fe20000010043 */
[----:B------:R-:W-:Y:S01]  /*2290*/  FFMA.FTZ R67, R64, R53, R63 ;  /* 0x0000003540437223 */ /* 0x000fe2000001003f */
[----:B0-----:R-:W-:Y:S01]  /*22a0*/  HADD2.F32 R52, -RZ, R52.H0_H0 ;  /* 0x20000034ff347230 */ /* 0x001fe20000004100 */
[----:B------:R-:W0:Y:S01]  /*22b0*/  I2F.F16 R37, R37 ;  /* 0x0000002500257306 */ /* 0x000e220000200c00 */
[----:B------:R-:W-:-:S03]  /*22c0*/  HADD2.F32 R63, -RZ, R36.H0_H0 ;  /* 0x20000024ff3f7230 */ /* 0x000fc60000004100 */
[C---:B------:R-:W-:Y:S02]  /*22d0*/  FFMA.FTZ R74, R64.reuse, R52, R77 ;  /* 0x00000034404a7223 */ /* 0x040fe4000001004d */
        /* <DEDUP_REMOVED lines=8> */
[----:B------:R1:W2:Y:S01]  /*2360*/  I2F.F16 R62, R2 ;  /* 0x00000002003e7306 */ /* 0x0002a20000200c00 */
[----:B------:R-:W-:Y:S01]  /*2370*/  FFMA.FTZ R73, R4, R69, R74 ;  /* 0x0000004504497223 */ /* 0x000fe2000001004a */
[----:B0-----:R-:W-:-:S06]  /*2380*/  HADD2.F32 R66, -RZ, R66.H0_H0 ;  /* 0x20000042ff427230 */ /* 0x001fcc0000004100 */
[----:B------:R0:W3:Y:S01]  /*2390*/  I2F.F16 R65, R70 ;  /* 0x0000004600417306 */ /* 0x0000e20000200c00 */
[--C-:B-1----:R-:W-:Y:S02]  /*23a0*/  HADD2.F32 R2, -RZ, R5.reuse.H0_H0 ;  /* 0x20000005ff027230 */ /* 0x102fe40000004100 */
[----:B------:R-:W-:-:S03]  /*23b0*/  HADD2.F32 R5, -RZ, R5.H1_H1 ;  /* 0x30000005ff057230 */ /* 0x000fc60000004100 */
[----:B------:R-:W-:Y:S01]  /*23c0*/  FFMA.FTZ R37, R55, R2, R72 ;  /* 0x0000000237257223 */ /* 0x000fe20000010048 */
[----:B--2---:R-:W-:Y:S01]  /*23d0*/  HADD2.F32 R62, -RZ, R62.H0_H0 ;  /* 0x2000003eff3e7230 */ /* 0x004fe20000004100 */
[----:B------:R-:W1:Y:S01]  /*23e0*/  I2F.F16 R40, R40 ;  /* 0x0000002800287306 */ /* 0x000e620000200c00 */
[----:B------:R-:W-:Y:S01]  /*23f0*/  HADD2.F32 R72, -RZ, R3.H0_H0 ;  /* 0x20000003ff487230 */ /* 0x000fe20000004100 */
[----:B------:R-:W-:Y:S01]  /*2400*/  PRMT R3, RZ, 0x5410, RZ ;  /* 0x00005410ff037816 */ /* 0x000fe200000000ff */
[----:B0-----:R-:W-:-:S03]  /*2410*/  HADD2.F32 R70, -RZ, R8.H0_H0 ;  /* 0x20000008ff467230 */ /* 0x001fc60000004100 */
[----:B------:R-:W-:Y:S01]  /*2420*/  FFMA.FTZ R37, R72, R5, R37 ;  /* 0x0000000548257223 */ /* 0x000fe20000010025 */
[----:B---3--:R-:W-:Y:S01]  /*2430*/  HADD2.F32 R65, -RZ, R65.H0_H0 ;  /* 0x20000041ff417230 */ /* 0x008fe20000004100 */
[----:B------:R-:W0:Y:S01]  /*2440*/  I2F.F16 R50, R50 ;  /* 0x0000003200327306 */ /* 0x000e220000200c00 */
[----:B-1----:R-:W-:-:S07]  /*2450*/  HADD2.F32 R76, -RZ, R40.H0_H0 ;  /* 0x20000028ff4c7230 */ /* 0x002fce0000004100 */
[----:B------:R1:W2:Y:S01]  /*2460*/  I2F.F16 R75, R14 ;  /* 0x0000000e004b7306 */ /* 0x0002a20000200c00 */
[----:B------:R-:W-:Y:S02]  /*2470*/  HADD2.F32 R40, -RZ, R6.H0_H0 ;  /* 0x20000006ff287230 */ /* 0x000fe40000004100 */
[----:B0-----:R-:W-:Y:S02]  /*2480*/  HADD2.F32 R50, -RZ, R50.H0_H0 ;  /* 0x20000032ff327230 */ /* 0x001fe40000004100 */
[----:B-1----:R-:W-:Y:S01]  /*2490*/  FFMA.FTZ R14, R4, R66, R71 ;  /* 0x00000042040e7223 */ /* 0x002fe20000010047 */
[C---:B------:R-:W-:Y:S01]  /*24a0*/  FFMA.FTZ R71, R2.reuse, R68, R67 ;  /* 0x0000004402477223 */ /* 0x040fe20000010043 */
[C---:B------:R-:W-:Y:S01]  /*24b0*/  FFMA.FTZ R4, R2.reuse, R62, R73 ;  /* 0x0000003e02047223 */ /* 0x040fe20000010049 */
[----:B------:R-:W-:Y:S02]  /*24c0*/  HADD2.F32 R67, -RZ, R7.H0_H0 ;  /* 0x20000007ff437230 */ /* 0x000fe40000004100 */
[----:B------:R-:W-:Y:S01]  /*24d0*/  FFMA.FTZ R73, R2, R65, R14 ;  /* 0x0000004102497223 */ /* 0x000fe2000001000e */
[----:B------:R-:W-:-:S02]  /*24e0*/  HADD2.F32 R14, -RZ, R9.H0_H0 ;  /* 0x20000009ff0e7230 */ /* 0x000fc40000004100 */
[C---:B------:R-:W-:Y:S01]  /*24f0*/  FFMA.FTZ R71, R5.reuse, R76, R71 ;  /* 0x0000004c05477223 */ /* 0x040fe20000010047 */
[----:B--2---:R-:W-:Y:S02]  /*2500*/  HADD2.F32 R74, -RZ, R75.H0_H0 ;  /* 0x2000004bff4a7230 */ /* 0x004fe40000004100 */
[C---:B------:R-:W-:Y:S01]  /*2510*/  FFMA.FTZ R4, R5.reuse, R50, R4 ;  /* 0x0000003205047223 */ /* 0x040fe20000010004 */
[----:B------:R-:W-:Y:S01]  /*2520*/  PRMT R2, RZ, 0x5410, RZ ;  /* 0x00005410ff027816 */ /* 0x000fe200000000ff */
[----:B------:R-:W-:Y:S01]  /*2530*/  FMUL.FTZ R37, R14, R37 ;  /* 0x000000250e257220 */ /* 0x000fe20000410000 */
[----:B------:R-:W-:Y:S01]  /*2540*/  FMUL.FTZ R71, R70, R71 ;  /* 0x0000004746477220 */ /* 0x000fe20000410000 */
[----:B------:R-:W-:Y:S01]  /*2550*/  FFMA.FTZ R73, R5, R74, R73 ;  /* 0x0000004a05497223 */ /* 0x000fe20000010049 */
[----:B------:R-:W-:Y:S02]  /*2560*/  FMUL.FTZ R4, R67, R4 ;  /* 0x0000000443047220 */ /* 0x000fe40000410000 */
[----:B------:R-:W-:Y:S01]  /*2570*/  F2FP.F16.F32.PACK_AB R37, RZ, R37 ;  /* 0x00000025ff25723e */ /* 0x000fe200000000ff */
[----:B------:R-:W-:Y:S01]  /*2580*/  FMUL.FTZ R73, R40, R73 ;  /* 0x0000004928497220 */ /* 0x000fe20000410000 */
[----:B------:R-:W-:-:S02]  /*2590*/  F2FP.F16.F32.PACK_AB R71, RZ, R71 ;  /* 0x00000047ff47723e */ /* 0x000fc400000000ff */
        /* <DEDUP_REMOVED lines=61> */
.L_x_3602:
[----:B------:R-:W5:Y:S04]  /*2970*/  LDG.E.128.CONSTANT R48, desc[UR8][R48.64] ;  /* 0x0000000830307981 */ /* 0x000f68000c1e9d00 */
[----:B------:R0:W5:Y:S01]  /*2980*/  LDG.E.128.CONSTANT R36, desc[UR8][R42.64] ;  /* 0x000000082a247981 */ /* 0x000162000c1e9d00 */
[----:B------:R-:W-:Y:S05]  /*2990*/  @!P1 BRA `(.L_x_3603) ;  /* 0x0000000c00e89947 */ /* 0x000fea0003800000 */
[----:B-----5:R-:W-:Y:S02]  /*29a0*/  LOP3.LUT R13, R50, 0xff, RZ, 0xc0, !PT ;  /* 0x000000ff320d7812 */ /* 0x020fe400078ec0ff */
[----:B------:R-:W-:Y:S02]  /*29b0*/  LOP3.LUT R12, R48, 0xff, RZ, 0xc0, !PT ;  /* 0x000000ff300c7812 */ /* 0x000fe400078ec0ff */
[----:B------:R-:W-:Y:S02]  /*29c0*/  IADD3 R53, PT, PT, R13, -0x80, RZ ;  /* 0xffffff800d357810 */ /* 0x000fe40007ffe0ff */
[----:B------:R-:W-:Y:S02]  /*29d0*/  LOP3.LUT R13, R36, 0xff, RZ, 0xc0, !PT ;  /* 0x000000ff240d7812 */ /* 0x000fe400078ec0ff */
[----:B------:R-:W-:Y:S02]  /*29e0*/  IADD3 R12, PT, PT, R12, -0x80, RZ ;  /* 0xffffff800c0c7810 */ /* 0x000fe40007ffe0ff */
[----:B------:R-:W-:Y:S01]  /*29f0*/  IADD3 R13, PT, PT, R13, -0x80, RZ ;  /* 0xffffff800d0d7810 */ /* 0x000fe20007ffe0ff */
[----:B------:R-:W-:Y:S01]  /*2a00*/  I2F.F16 R53, R53 ;  /* 0x0000003500357306 */ /* 0x000fe20000200c00 */
[----:B------:R-:W-:-:S02]  /*2a10*/  LOP3.LUT R14, R37, 0xff, RZ, 0xc0, !PT ;  /* 0x000000ff250e7812 */ /* 0x000fc400078ec0ff */
[C---:B------:R-:W-:Y:S02]  /*2a20*/  LEA.HI R59, R49.reuse, 0xffffff80, RZ, 0x8 ;  /* 0xffffff80313b7811 */ /* 0x040fe400078f40ff */
[----:B------:R-:W-:Y:S02]  /*2a30*/  LOP3.LUT R0, R49, 0xff, RZ, 0xc0, !PT ;  /* 0x000000ff31007812 */ /* 0x000fe400078ec0ff */
[----:B------:R-:W-:Y:S01]  /*2a40*/  IADD3 R14, PT, PT, R14, -0x80, RZ ;  /* 0xffffff800e0e7810 */ /* 0x000fe20007ffe0ff */
[----:B------:R1:W2:Y:S01]  /*2a50*/  I2F.F16 R52, R13 ;  /* 0x0000000d00347306 */ /* 0x0002a20000200c00 */
[----:B------:R-:W-:Y:S02]  /*2a60*/  LEA.HI R61, R50, 0xffffff80, RZ, 0x8 ;  /* 0xffffff80323d7811 */ /* 0x000fe400078f40ff */
[----:B------:R-:W-:Y:S02]  /*2a70*/  LEA.HI R57, R48, 0xffffff80, RZ, 0x8 ;  /* 0xffffff8030397811 */ /* 0x000fe400078f40ff */
[----:B0-----:R-:W-:-:S02]  /*2a80*/  LEA.HI R42, R37, 0xffffff80, RZ, 0x8 ;  /* 0xffffff80252a7811 */ /* 0x001fc400078f40ff */
[----:B------:R-:W-:Y:S01]  /*2a90*/  SHF.R.U32.HI R47, RZ, 0x8, R37 ;  /* 0x00000008ff2f7819 */ /* 0x000fe20000011625 */
[----:B------:R0:W-:Y:S01]  /*2aa0*/  I2F.F16 R54, R12 ;  /* 0x0000000c00367306 */ /* 0x0001e20000200c00 */
[--C-:B-1----:R-:W-:Y:S02]  /*2ab0*/  SHF.R.U32.HI R13, RZ, 0x8, R49.reuse ;  /* 0x00000008ff0d7819 */ /* 0x102fe40000011631 */
[----:B------:R-:W-:Y:S02]  /*2ac0*/  SHF.R.U32.HI R49, RZ, 0x10, R49 ;  /* 0x00000010ff317819 */ /* 0x000fe40000011631 */
[----:B------:R-:W-:Y:S02]  /*2ad0*/  LOP3.LUT R13, R13, 0xff, RZ, 0xc0, !PT ;  /* 0x000000ff0d0d7812 */ /* 0x000fe400078ec0ff */
[----:B------:R-:W-:Y:S01]  /*2ae0*/  LOP3.LUT R49, R49, 0xff, RZ, 0xc0, !PT ;  /* 0x000000ff31317812 */ /* 0x000fe200078ec0ff */
[----:B------:R1:W3:Y:S01]  /*2af0*/  I2F.F16 R46, R14 ;  /* 0x0000000e002e7306 */ /* 0x0002e20000200c00 */
[----:B0-----:R-:W-:Y:S01]  /*2b00*/  SHF.R.U32.HI R12, RZ, 0x8, R48 ;  /* 0x00000008ff0c7819 */ /* 0x001fe20000011630 */
[----:B--2---:R-:W-:Y:S01]  /*2b10*/  HADD2.F32 R52, -RZ, R52.H0_H0 ;  /* 0x20000034ff347230 */ /* 0x004fe20000004100 */
[----:B------:R-:W-:-:S02]  /*2b20*/  IADD3 R66, PT, PT, R13, -0x80, RZ ;  /* 0xffffff800d427810 */ /* 0x000fc40007ffe0ff */
[----:B------:R-:W-:Y:S02]  /*2b30*/  LOP3.LUT R12, R12, 0xff, RZ, 0xc0, !PT ;  /* 0x000000ff0c0c7812 */ /* 0x000fe400078ec0ff */
[--C-:B------:R-:W-:Y:S01]  /*2b40*/  SHF.R.U32.HI R13, RZ, 0x8, R50.reuse ;  /* 0x00000008ff0d7819 */ /* 0x100fe20000011632 */
[----:B------:R-:W0:Y:S01]  /*2b50*/  I2F.F16 R57, R57 ;  /* 0x0000003900397306 */ /* 0x000e220000200c00 */
[----:B------:R-:W-:Y:S02]  /*2b60*/  IADD3 R12, PT, PT, R12, -0x80, RZ ;  /* 0xffffff800c0c7810 */ /* 0x000fe40007ffe0ff */
[----:B------:R-:W-:Y:S02]  /*2b70*/  LOP3.LUT R13, R13, 0xff, RZ, 0xc0, !PT ;  /* 0x000000ff0d0d7812 */ /* 0x000fe400078ec0ff */
[----:B------:R-:W-:Y:S02]  /*2b80*/  SHF.R.U32.HI R50, RZ, 0x10, R50 ;  /* 0x00000010ff327819 */ /* 0x000fe40000011632 */
[----:B------:R-:W-:Y:S01]  /*2b90*/  IADD3 R67, PT, PT, R13, -0x80, RZ ;  /* 0xffffff800d437810 */ /* 0x000fe20007ffe0ff */
[----:B------:R2:W-:Y:S01]  /*2ba0*/  I2F.F16 R56, R12 ;  /* 0x0000000c00387306 */ /* 0x0005e20000200c00 */
[----:B-1----:R-:W-:Y:S01]  /*2bb0*/  SHF.R.U32.HI R14, RZ, 0x8, R51 ;  /* 0x00000008ff0e7819 */ /* 0x002fe20000011633 */
[----:B---3--:R-:W-:Y:S01]  /*2bc0*/  HADD2.F32 R46, -RZ, R46.H0_H0 ;  /* 0x2000002eff2e7230 */ /* 0x008fe20000004100 */
[----:B------:R-:W-:-:S02]  /*2bd0*/  IADD3 R49, PT, PT, R49, -0x80, RZ ;  /* 0xffffff8031317810 */ /* 0x000fc40007ffe0ff */
[----:B------:R-:W-:Y:S02]  /*2be0*/  LOP3.LUT R50, R50, 0xff, RZ, 0xc0, !PT ;  /* 0x000000ff32327812 */ /* 0x000fe400078ec0ff */
[----:B------:R-:W-:Y:S01]  /*2bf0*/  LOP3.LUT R14, R14, 0xff, RZ, 0xc0, !PT ;  /* 0x000000ff0e0e7812 */ /* 0x000fe200078ec0ff */
[----:B------:R1:W-:Y:S01]  /*2c00*/  I2F.F16 R62, R49 ;  /* 0x00000031003e7306 */ /* 0x0003e20000200c00 */
[----:B--2---:R-:W2:Y:S01]  /*2c10*/  LDS.64 R12, [UR5+0x10] ;  /* 0x00001005ff0c7984 */ /* 0x004ea20008000a00 */
[----:B------:R-:W-:Y:S01]  /*2c20*/  SHF.R.U32.HI R48, RZ, 0x10, R48 ;  /* 0x00000010ff307819 */ /* 0x000fe20000011630 */
[----:B0-----:R-:W-:Y:S01]  /*2c30*/  HADD2.F32 R57, -RZ, R57.H0_H0 ;  /* 0x20000039ff397230 */ /* 0x001fe20000004100 */
[----:B------:R-:W-:Y:S02]  /*2c40*/  IADD3 R50, PT, PT, R50, -0x80, RZ ;  /* 0xffffff8032327810 */ /* 0x000fe40007ffe0ff */
[----:B------:R-:W-:Y:S02]  /*2c50*/  IADD3 R68, PT, PT, R14, -0x80, RZ ;  /* 0xffffff800e447810 */ /* 0x000fe40007ffe0ff */
[----:B------:R-:W-:Y:S01]  /*2c60*/  SHF.R.U32.HI R14, RZ, 0x8, R36 ;  /* 0x00000008ff0e7819 */ /* 0x000fe20000011624 */
[----:B------:R0:W-:Y:S01]  /*2c70*/  I2F.F16 R63, R50 ;  /* 0x00000032003f7306 */ /* 0x0001e20000200c00 */
[----:B-1----:R-:W-:-:S02]  /*2c80*/  SHF.R.U32.HI R49, RZ, 0x8, R38 ;  /* 0x00000008ff317819 */ /* 0x002fc40000011626 */
[----:B------:R-:W-:Y:S02]  /*2c90*/  LOP3.LUT R48, R48, 0xff, RZ, 0xc0, !PT ;  /* 0x000000ff30307812 */ /* 0x000fe400078ec0ff */
[----:B------:R-:W-:Y:S02]  /*2ca0*/  LOP3.LUT R14, R14, 0xff, RZ, 0xc0, !PT ;  /* 0x000000ff0e0e7812 */ /* 0x000fe400078ec0ff */
[----:B------:R-:W-:Y:S01]  /*2cb0*/  LOP3.LUT R11, R51, 0xff, RZ, 0xc0, !PT ;  /* 0x000000ff330b7812 */ /* 0x000fe200078ec0ff */
[----:B------:R-:W1:Y:S01]  /*2cc0*/  I2F.F16 R68, R68 ;  /* 0x0000004400447306 */ /* 0x000e620000200c00 */
[----:B0-----:R-:W-:Y:S01]  /*2cd0*/  LOP3.LUT R50, R49, 0xff, RZ, 0xc0, !PT ;  /* 0x000000ff31327812 */ /* 0x001fe200078ec0ff */
[----:B------:R-:W-:Y:S01]  /*2ce0*/  VIADD R14, R14, 0xffffff80 ;  /* 0xffffff800e0e7836 */ /* 0x000fe20000000000 */
[----:B------:R-:W-:Y:S02]  /*2cf0*/  SHF.R.U32.HI R49, RZ, 0x10, R37 ;  /* 0x00000010ff317819 */ /* 0x000fe40000011625 */
[----:B------:R-:W-:-:S02]  /*2d00*/  SHF.R.U32.HI R37, RZ, 0x8, R39 ;  /* 0x00000008ff257819 */ /* 0x000fc40000011627 */
[----:B------:R-:W-:Y:S01]  /*2d10*/  IADD3 R48, PT, PT, R48, -0x80, RZ ;  /* 0xffffff8030307810 */ /* 0x000fe20007ffe0ff */
[----:B------:R-:W-:Y:S01]  /*2d20*/  I2F.F16 R66, R66 ;  /* 0x0000004200427306 */ /* 0x000fe20000200c00 */
[----:B------:R-:W-:Y:S02]  /*2d30*/  LOP3.LUT R44, R38, 0xff, RZ, 0xc0, !PT ;  /* 0x000000ff262c7812 */ /* 0x000fe400078ec0ff */
[----:B------:R-:W-:Y:S02]  /*2d40*/  LEA.HI R40, R36, 0xffffff80, RZ, 0x8 ;  /* 0xffffff8024287811 */ /* 0x000fe400078f40ff */
[----:B------:R-:W-:Y:S01]  /*2d50*/  IADD3 R0, PT, PT, R0, -0x80, RZ ;  /* 0xffffff8000007810 */ /* 0x000fe20007ffe0ff */
[----:B------:R-:W-:Y:S01]  /*2d60*/  VIADD R45, R44, 0xffffff80 ;  /* 0xffffff802c2d7836 */ /* 0x000fe20000000000 */
[----:B------:R-:W-:Y:S01]  /*2d70*/  IADD3 R11, PT, PT, R11, -0x80, RZ ;  /* 0xffffff800b0b7810 */ /* 0x000fe20007ffe0ff */
[----:B------:R-:W-:Y:S01]  /*2d80*/  I2F.F16 R55, R48 ;  /* 0x0000003000377306 */ /* 0x000fe20000200c00 */
[----:B------:R-:W-:-:S02]  /*2d90*/  SHF.R.U32.HI R36, RZ, 0x10, R36 ;  /* 0x00000010ff247819 */ /* 0x000fc40000011624 */
[----:B------:R-:W-:Y:S02]  /*2da0*/  LOP3.LUT R37, R37, 0xff, RZ, 0xc0, !PT ;  /* 0x000000ff25257812 */ /* 0x000fe400078ec0ff */
[----:B------:R-:W-:Y:S02]  /*2db0*/  LEA.HI R60, R51, 0xffffff80, RZ, 0x8 ;  /* 0xffffff80333c7811 */ /* 0x000fe400078f40ff */
[C---:B------:R-:W-:Y:S01]  /*2dc0*/  LOP3.LUT R44, R39.reuse, 0xff, RZ, 0xc0, !PT ;  /* 0x000000ff272c7812 */ /* 0x040fe200078ec0ff */
[----:B------:R0:W3:Y:S01]  /*2dd0*/  I2F.F16 R48, R14 ;  /* 0x0000000e00307306 */ /* 0x0000e20000200c00 */
[----:B------:R-:W-:Y:S01]  /*2de0*/  LEA.HI R58, R39, 0xffffff80, RZ, 0x8 ;  /* 0xffffff80273a7811 */ /* 0x000fe200078f40ff */
[--C-:B--2---:R-:W-:Y:S01]  /*2df0*/  HADD2.F32 R74, -RZ, R12.reuse.H1_H1 ;  /* 0x3000000cff4a7230 */ /* 0x104fe20000004100 */
[----:B------:R-:W-:Y:S01]  /*2e00*/  SHF.R.U32.HI R69, RZ, 0x10, R39 ;  /* 0x00000010ff457819 */ /* 0x000fe20000011627 */
[--C-:B------:R-:W-:Y:S01]  /*2e10*/  HADD2.F32 R71, -RZ, R13.reuse.H0_H0 ;  /* 0x2000000dff477230 */ /* 0x100fe20000004100 */
[----:B------:R-:W-:Y:S01]  /*2e20*/  SHF.R.U32.HI R51, RZ, 0x10, R51 ;  /* 0x00000010ff337819 */ /* 0x000fe20000011633 */
[----:B------:R-:W-:Y:S01]  /*2e30*/  HADD2.F32 R70, -RZ, R13.H1_H1 ;  /* 0x3000000dff467230 */ /* 0x000fe20000004100 */
[----:B------:R-:W-:Y:S01]  /*2e40*/  IADD3 R39, PT, PT, R37, -0x80, RZ ;  /* 0xffffff8025277810 */ /* 0x000fe20007ffe0ff */
[----:B------:R-:W2:Y:S01]  /*2e50*/  I2F.F16 R0, R0 ;  /* 0x0000000000007306 */ /* 0x000ea20000200c00 */
[----:B0-----:R-:W-:Y:S01]  /*2e60*/  HADD2.F32 R14, -RZ, R12.H0_H0 ;  /* 0x2000000cff0e7230 */ /* 0x001fe20000004100 */
[----:B------:R-:W-:Y:S01]  /*2e70*/  LOP3.LUT R12, R36, 0xff, RZ, 0xc0, !PT ;  /* 0x000000ff240c7812 */ /* 0x000fe200078ec0ff */
[----:B------:R-:W-:Y:S01]  /*2e80*/  HADD2.F32 R13, -RZ, R53.H0_H0 ;  /* 0x20000035ff0d7230 */ /* 0x000fe20000004100 */
[----:B------:R-:W0:Y:S01]  /*2e90*/  LDS.64 R36, [UR5+0x18] ;  /* 0x00001805ff247984 */ /* 0x000e220008000a00 */
[----:B------:R-:W-:Y:S01]  /*2ea0*/  LOP3.LUT R51, R51, 0xff, RZ, 0xc0, !PT ;  /* 0x000000ff33337812 */ /* 0x000fe200078ec0ff */
[----:B-1----:R-:W-:Y:S01]  /*2eb0*/  HADD2.F32 R53, -RZ, R68.H0_H0 ;  /* 0x20000044ff357230 */ /* 0x002fe20000004100 */
[----:B------:R-:W-:Y:S01]  /*2ec0*/  IADD3 R65, PT, PT, R12, -0x80, RZ ;  /* 0xffffff800c417810 */ /* 0x000fe20007ffe0ff */
[----:B------:R-:W1:Y:S01]  /*2ed0*/  I2F.F16 R11, R11 ;  /* 0x0000000b000b7306 */ /* 0x000e620000200c00 */
[----:B------:R-:W-:Y:S01]  /*2ee0*/  IADD3 R51, PT, PT, R51, -0x80, RZ ;  /* 0xffffff8033337810 */ /* 0x000fe20007ffe0ff */
[----:B------:R-:W-:Y:S01]  /*2ef0*/  HADD2.F32 R12, -RZ, R54.H0_H0 ;  /* 0x20000036ff0c7230 */ /* 0x000fe20000004100 */
[----:B------:R-:W-:Y:S01]  /*2f00*/  IADD3 R50, PT, PT, R50, -0x80, RZ ;  /* 0xffffff8032327810 */ /* 0x000fe20007ffe0ff */
[----:B---3--:R-:W-:Y:S01]  /*2f10*/  HADD2.F32 R48, -RZ, R48.H0_H0 ;  /* 0x20000030ff307230 */ /* 0x008fe20000004100 */
[----:B------:R-:W-:Y:S01]  /*2f20*/  LOP3.LUT R73, R49, 0xff, RZ, 0xc0, !PT ;  /* 0x000000ff31497812 */ /* 0x000fe200078ec0ff */
[----:B------:R-:W-:Y:S01]  /*2f30*/  HADD2.F32 R49, -RZ, R56.H0_H0 ;  /* 0x20000038ff317230 */ /* 0x000fe20000004100 */
[----:B------:R-:W-:Y:S01]  /*2f40*/  LEA.HI R43, R38, 0xffffff80, RZ, 0x8 ;  /* 0xffffff80262b7811 */ /* 0x000fe200078f40ff */
[----:B------:R-:W3:Y:S01]  /*2f50*/  I2F.F16 R67, R67 ;  /* 0x0000004300437306 */ /* 0x000ee20000200c00 */
[----:B--2---:R-:W-:Y:S01]  /*2f60*/  HADD2.F32 R0, -RZ, R0.H0_H0 ;  /* 0x20000000ff007230 */ /* 0x004fe20000004100 */
[----:B------:R-:W-:Y:S01]  /*2f70*/  SHF.R.U32.HI R72, RZ, 0x10, R38 ;  /* 0x00000010ff487819 */ /* 0x000fe20000011626 */
[----:B------:R-:W-:Y:S01]  /*2f80*/  FFMA.FTZ R54, R12, R14, RZ ;  /* 0x0000000e0c367223 */ /* 0x000fe200000100ff */
[C---:B------:R-:W-:Y:S01]  /*2f90*/  FFMA.FTZ R56, R14.reuse, R13, RZ ;  /* 0x0000000d0e387223 */ /* 0x040fe200000100ff */
[----:B------:R-:W-:Y:S01]  /*2fa0*/  LOP3.LUT R47, R47, 0xff, RZ, 0xc0, !PT ;  /* 0x000000ff2f2f7812 */ /* 0x000fe200078ec0ff */
[----:B------:R-:W-:Y:S01]  /*2fb0*/  FFMA.FTZ R75, R14, R0, RZ ;  /* 0x000000000e4b7223 */ /* 0x000fe200000100ff */
[----:B-1----:R-:W-:Y:S01]  /*2fc0*/  HADD2.F32 R11, -RZ, R11.H0_H0 ;  /* 0x2000000bff0b7230 */ /* 0x002fe20000004100 */
[----:B------:R3:W1:Y:S01]  /*2fd0*/  I2F.F16 R64, R51 ;  /* 0x0000003300407306 */ /* 0x0006620000200c00 */
[----:B------:R-:W-:-:S02]  /*2fe0*/  IADD3 R44, PT, PT, R44, -0x80, RZ ;  /* 0xffffff802c2c7810 */ /* 0x000fc40007ffe0ff */
[----:B------:R-:W-:Y:S01]  /*2ff0*/  IADD3 R47, PT, PT, R47, -0x80, RZ ;  /* 0xffffff802f2f7810 */ /* 0x000fe20007ffe0ff */
[----:B------:R-:W-:Y:S01]  /*3000*/  FFMA.FTZ R14, R14, R11, RZ ;  /* 0x0000000b0e0e7223 */ /* 0x000fe200000100ff */
[----:B------:R-:W-:Y:S02]  /*3010*/  LOP3.LUT R72, R72, 0xff, RZ, 0xc0, !PT ;  /* 0x000000ff48487812 */ /* 0x000fe400078ec0ff */
[----:B------:R-:W-:Y:S01]  /*3020*/  IADD3 R73, PT, PT, R73, -0x80, RZ ;  /* 0xffffff8049497810 */ /* 0x000fe20007ffe0ff */
[----:B------:R-:W2:Y:S01]  /*3030*/  I2F.F16 R59, R59 ;  /* 0x0000003b003b7306 */ /* 0x000ea20000200c00 */
[----:B---3--:R-:W-:Y:S02]  /*3040*/  HADD2.F32 R51, -RZ, R67.H0_H0 ;  /* 0x20000043ff337230 */ /* 0x008fe40000004100 */
[----:B------:R-:W-:Y:S01]  /*3050*/  FFMA.FTZ R67, R49, R74, R54 ;  /* 0x0000004a31437223 */ /* 0x000fe20000010036 */
[C---:B------:R-:W-:Y:S01]  /*3060*/  FFMA.FTZ R77, R74.reuse, R53, R14 ;  /* 0x000000354a4d7223 */ /* 0x040fe2000001000e */
[----:B------:R-:W-:Y:S01]  /*3070*/  HADD2.F32 R54, -RZ, R62.H0_H0 ;  /* 0x2000003eff367230 */ /* 0x000fe20000004100 */
[----:B------:R-:W-:Y:S01]  /*3080*/  ISETP.NE.AND P0, PT, R15, 0x1, PT ;  /* 0x000000010f00780c */ /* 0x000fe20003f05270 */
[----:B------:R-:W-:Y:S01]  /*3090*/  FFMA.FTZ R76, R74, R51, R56 ;  /* 0x000000334a4c7223 */ /* 0x000fe20000010038 */
[----:B------:R-:W-:Y:S01]  /*30a0*/  HADD2.F32 R14, -RZ, R55.H0_H0 ;  /* 0x20000037ff0e7230 */ /* 0x000fe20000004100 */
[----:B------:R-:W3:Y:S01]  /*30b0*/  I2F.F16 R61, R61 ;  /* 0x0000003d003d7306 */ /* 0x000ee20000200c00 */
[----:B------:R-:W-:-:S02]  /*30c0*/  HADD2.F32 R55, -RZ, R63.H0_H0 ;  /* 0x2000003fff377230 */ /* 0x000fc40000004100 */
[----:B-1----:R-:W-:Y:S01]  /*30d0*/  HADD2.F32 R56, -RZ, R64.H0_H0 ;  /* 0x20000040ff387230 */ /* 0x002fe20000004100 */
[----:B------:R-:W-:Y:S01]  /*30e0*/  LOP3.LUT R64, R69, 0xff, RZ, 0xc0, !PT ;  /* 0x000000ff45407812 */ /* 0x000fe200078ec0ff */
[----:B------:R-:W-:Y:S01]  /*30f0*/  FFMA.FTZ R68, R14, R71, R67 ;  /* 0x000000470e447223 */ /* 0x000fe20000010043 */
[----:B------:R-:W-:Y:S01]  /*3100*/  FFMA.FTZ R76, R71, R55, R76 ;  /* 0x00000037474c7223 */ /* 0x000fe2000001004c */
[----:B--2---:R-:W-:Y:S01]  /*3110*/  HADD2.F32 R59, -RZ, R59.H0_H0 ;  /* 0x2000003bff3b7230 */ /* 0x004fe20000004100 */
[----:B------:R-:W1:Y:S01]  /*3120*/  I2F.F16 R60, R60 ;  /* 0x0000003c003c7306 */ /* 0x000e620000200c00 */
[----:B------:R-:W-:Y:S01]  /*3130*/  IADD3 R64, PT, PT, R64, -0x80, RZ ;  /* 0xffffff8040407810 */ /* 0x000fe20007ffe0ff */
[----:B------:R-:W-:Y:S01]  /*3140*/  FFMA.FTZ R67, R57, R70, R68 ;  /* 0x0000004639437223 */ /* 0x000fe20000010044 */
[----:B0-----:R-:W-:Y:S02]  /*3150*/  HADD2.F32 R69, -RZ, R36.H1_H1 ;  /* 0x30000024ff457230 */ /* 0x001fe40000004100 */
[----:B---3--:R-:W-:-:S03]  /*3160*/  HADD2.F32 R61, -RZ, R61.H0_H0 ;  /* 0x2000003dff3d7230 */ /* 0x008fc60000004100 */
[----:B------:R0:W-:Y:S02]  /*3170*/  I2F.F16 R38, R50 ;  /* 0x0000003200267306 */ /* 0x0001e40000200c00 */
[----:B------:R-:W-:Y:S01]  /*3180*/  FFMA.FTZ R76, R70, R61, R76 ;  /* 0x0000003d464c7223 */ /* 0x000fe2000001004c */
[----:B-1----:R-:W-:-:S05]  /*3190*/  HADD2.F32 R63, -RZ, R60.H0_H0 ;  /* 0x2000003cff3f7230 */ /* 0x002fca0000004100 */
[----:B------:R-:W1:Y:S01]  /*31a0*/  I2F.F16 R45, R45 ;  /* 0x0000002d002d7306 */ /* 0x000e620000200c00 */
[----:B0-----:R-:W-:-:S05]  /*31b0*/  HADD2.F32 R50, -RZ, R66.H0_H0 ;  /* 0x20000042ff327230 */ /* 0x001fca0000004100 */
[----:B------:R-:W-:Y:S01]  /*31c0*/  FFMA.FTZ R66, R74, R50, R75 ;  /* 0x000000324a427223 */ /* 0x000fe2000001004b */
[C---:B------:R-:W-:Y:S01]  /*31d0*/  FFMA.FTZ R74, R71.reuse, R56, R77 ;  /* 0x00000038474a7223 */ /* 0x040fe2000001004d */
[----:B------:R-:W0:Y:S02]  /*31e0*/  I2F.F16 R44, R44 ;  /* 0x0000002c002c7306 */ /* 0x000e240000200c00 */
[----:B------:R-:W-:Y:S01]  /*31f0*/  FFMA.FTZ R75, R71, R54, R66 ;  /* 0x00000036474b7223 */ /* 0x000fe20000010042 */
[----:B------:R-:W-:Y:S01]  /*3200*/  IADD3 R66, PT, PT, R72, -0x80, RZ ;  /* 0xffffff8048427810 */ /* 0x000fe20007ffe0ff */
[C---:B------:R-:W-:Y:S01]  /*3210*/  FFMA.FTZ R77, R70.reuse, R63, R74 ;  /* 0x0000003f464d7223 */ /* 0x040fe2000001004a */
[----:B------:R-:W-:Y:S02]  /*3220*/  HADD2.F32 R71, -RZ, R36.H0_H0 ;  /* 0x20000024ff477230 */ /* 0x000fe40000004100 */
[----:B------:R-:W-:Y:S01]  /*3230*/  FFMA.FTZ R60, R70, R59, R75 ;  /* 0x0000003b463c7223 */ /* 0x000fe2000001004b */
[----:B-1----:R-:W-:Y:S01]  /*3240*/  HADD2.F32 R45, -RZ, R45.H0_H0 ;  /* 0x2000002dff2d7230 */ /* 0x002fe20000004100 */
[----:B------:R-:W1:Y:S01]  /*3250*/  I2F.F16 R47, R47 ;  /* 0x0000002f002f7306 */ /* 0x000e620000200c00 */
[----:B------:R-:W-:-:S02]  /*3260*/  HADD2.F32 R36, -RZ, R37.H0_H0 ;  /* 0x20000025ff247230 */ /* 0x000fc40000004100 */
[C---:B------:R-:W-:Y:S01]  /*3270*/  FFMA.FTZ R68, R71.reuse, R46, R60 ;  /* 0x0000002e47447223 */ /* 0x040fe2000001003c */
[----:B------:R-:W-:Y:S02]  /*3280*/  HADD2.F32 R60, -RZ, R38.H0_H0 ;  /* 0x20000026ff3c7230 */ /* 0x000fe40000004100 */
[----:B------:R-:W-:Y:S01]  /*3290*/  FFMA.FTZ R75, R71, R45, R76 ;  /* 0x0000002d474b7223 */ /* 0x000fe2000001004c */
[----:B------:R-:W-:Y:S02]  /*32a0*/  HADD2.F32 R37, -RZ, R37.H1_H1 ;  /* 0x30000025ff257230 */ /* 0x000fe40000004100 */
[----:B0-----:R-:W-:Y:S01]  /*32b0*/  HADD2.F32 R44, -RZ, R44.H0_H0 ;  /* 0x2000002cff2c7230 */ /* 0x001fe20000004100 */
[----:B------:R-:W-:Y:S01]  /*32c0*/  I2F.F16 R39, R39 ;  /* 0x0000002700277306 */ /* 0x000fe20000200c00 */
[----:B------:R-:W-:-:S03]  /*32d0*/  FFMA.FTZ R75, R69, R60, R75 ;  /* 0x0000003c454b7223 */ /* 0x000fc6000001004b */
[----:B------:R-:W-:Y:S01]  /*32e0*/  FFMA.FTZ R77, R71, R44, R77 ;  /* 0x0000002c474d7223 */ /* 0x000fe2000001004d */
[----:B-1----:R-:W-:-:S03]  /*32f0*/  HADD2.F32 R47, -RZ, R47.H0_H0 ;  /* 0x2000002fff2f7230 */ /* 0x002fc60000004100 */
[----:B------:R-:W0:Y:S08]  /*3300*/  I2F.F16 R65, R65 ;  /* 0x0000004100417306 */ /* 0x000e300000200c00 */
[----:B------:R1:W2:Y:S01]  /*3310*/  I2F.F16 R62, R73 ;  /* 0x00000049003e7306 */ /* 0x0002a20000200c00 */
[----:B0-----:R-:W-:-:S07]  /*3320*/  HADD2.F32 R65, -RZ, R65.H0_H0 ;  /* 0x20000041ff417230 */ /* 0x001fce0000004100 */
[----:B------:R-:W0:Y:S01]  /*3330*/  I2F.F16 R66, R66 ;  /* 0x0000004200427306 */ /* 0x000e220000200c00 */
[----:B-1----:R-:W-:Y:S01]  /*3340*/  FFMA.FTZ R73, R52, R71, R67 ;  /* 0x0000004734497223 */ /* 0x002fe20000010043 */
[----:B------:R-:W-:Y:S01]  /*3350*/  FFMA.FTZ R71, R69, R47, R68 ;  /* 0x0000002f45477223 */ /* 0x000fe20000010044 */
[----:B------:R-:W-:Y:S02]  /*3360*/  HADD2.F32 R68, -RZ, R8.H0_H0 ;  /* 0x20000008ff447230 */ /* 0x000fe40000004100 */
[----:B------:R-:W-:Y:S01]  /*3370*/  FFMA.FTZ R38, R48, R69, R73 ;  /* 0x0000004530267223 */ /* 0x000fe20000010049 */
[----:B--2---:R-:W-:Y:S02]  /*3380*/  HADD2.F32 R62, -RZ, R62.H0_H0 ;  /* 0x2000003eff3e7230 */ /* 0x004fe40000004100 */
[----:B------:R1:W2:Y:S01]  /*3390*/  I2F.F16 R70, R64 ;  /* 0x0000004000467306 */ /* 0x0002a20000200c00 */
[----:B0-----:R-:W-:-:S07]  /*33a0*/  HADD2.F32 R66, -RZ, R66.H0_H0 ;  /* 0x20000042ff427230 */ /* 0x001fce0000004100 */
[----:B------:R-:W0:Y:S01]  /*33b0*/  I2F.F16 R40, R40 ;  /* 0x0000002800287306 */ /* 0x000e220000200c00 */
[----:B-1----:R-:W-:Y:S02]  /*33c0*/  HADD2.F32 R64, -RZ, R39.H0_H0 ;  /* 0x20000027ff407230 */ /* 0x002fe40000004100 */
[----:B------:R-:W-:Y:S01]  /*33d0*/  FFMA.FTZ R39, R65, R36, R38 ;  /* 0x0000002441277223 */ /* 0x000fe20000010026 */
[C---:B------:R-:W-:Y:S01]  /*33e0*/  FFMA.FTZ R38, R36.reuse, R62, R71 ;  /* 0x0000003e24267223 */ /* 0x040fe20000010047 */
[----:B------:R-:W-:Y:S01]  /*33f0*/  FFMA.FTZ R75, R36, R66, R75 ;  /* 0x00000042244b7223 */ /* 0x000fe2000001004b */
[----:B--2---:R-:W-:Y:S02]  /*3400*/  HADD2.F32 R67, -RZ, R70.H0_H0 ;  /* 0x20000046ff437230 */ /* 0x004fe40000004100 */
[----:B------:R-:W1:Y:S01]  /*3410*/  I2F.F16 R42, R42 ;  /* 0x0000002a002a7306 */ /* 0x000e620000200c00 */
[----:B0-----:R-:W-:-:S07]  /*3420*/  HADD2.F32 R40, -RZ, R40.H0_H0 ;  /* 0x20000028ff287230 */ /* 0x001fce0000004100 */
[----:B------:R-:W0:Y:S01]  /*3430*/  I2F.F16 R43, R43 ;  /* 0x0000002b002b7306 */ /* 0x000e220000200c00 */
[----:B-1----:R-:W-:-:S07]  /*3440*/  HADD2.F32 R42, -RZ, R42.H0_H0 ;  /* 0x2000002aff2a7230 */ /* 0x002fce0000004100 */
[----:B------:R1:W2:Y:S01]  /*3450*/  I2F.F16 R74, R58 ;  /* 0x0000003a004a7306 */ /* 0x0002a20000200c00 */
[----:B0-----:R-:W-:Y:S02]  /*3460*/  HADD2.F32 R72, -RZ, R43.H0_H0 ;  /* 0x2000002bff487230 */ /* 0x001fe40000004100 */
[----:B-1----:R-:W-:Y:S01]  /*3470*/  FFMA.FTZ R58, R69, R64, R77 ;  /* 0x00000040453a7223 */ /* 0x002fe2000001004d */
[----:B------:R-:W-:Y:S02]  /*3480*/  HADD2.F32 R69, -RZ, R9.H0_H0 ;  /* 0x20000009ff457230 */ /* 0x000fe40000004100 */
[----:B------:R-:W-:Y:S02]  /*3490*/  HADD2.F32 R43, -RZ, R6.H0_H0 ;  /* 0x20000006ff2b7230 */ /* 0x000fe40000004100 */
[----:B------:R-:W-:Y:S01]  /*34a0*/  FFMA.FTZ R71, R36, R67, R58 ;  /* 0x0000004324477223 */ /* 0x000fe2000001003a */
[----:B------:R-:W-:Y:S01]  /*34b0*/  FFMA.FTZ R36, R40, R37, R39 ;  /* 0x0000002528247223 */ /* 0x000fe20000010027 */
[----:B--2---:R-:W-:-:S02]  /*34c0*/  HADD2.F32 R70, -RZ, R74.H0_H0 ;  /* 0x2000004aff467230 */ /* 0x004fc40000004100 */
[C---:B------:R-:W-:Y:S01]  /*34d0*/  FFMA.FTZ R39, R37.reuse, R42, R38 ;  /* 0x0000002a25277223 */ /* 0x040fe20000010026 */
[----:B------:R-:W-:Y:S02]  /*34e0*/  HADD2.F32 R58, -RZ, R7.H0_H0 ;  /* 0x20000007ff3a7230 */ /* 0x000fe40000004100 */
[----:B------:R-:W-:Y:S01]  /*34f0*/  FFMA.FTZ R75, R37, R72, R75 ;  /* 0x00000048254b7223 */ /* 0x000fe2000001004b */
[----:B------:R-:W-:Y:S01]  /*3500*/  FMUL.FTZ R36, R69, R36 ;  /* 0x0000002445247220 */ /* 0x000fe20000410000 */
[----:B------:R-:W-:Y:S01]  /*3510*/  FFMA.FTZ R38, R37, R70, R71 ;  /* 0x0000004625267223 */ /* 0x000fe20000010047 */
[----:B------:R-:W-:Y:S01]  /*3520*/  FMUL.FTZ R39, R68, R39 ;  /* 0x0000002744277220 */ /* 0x000fe20000410000 */
[----:B------:R-:W-:Y:S02]  /*3530*/  FMUL.FTZ R75, R58, R75 ;  /* 0x0000004b3a4b7220 */ /* 0x000fe40000410000 */
        /* <DEDUP_REMOVED lines=64> */
.L_x_3603:
[----:B------:R-:W-:Y:S05]  /*3940*/  @!P1 BRA `(.L_x_3604) ;  /* 0x0000000c00e89947 */ /* 0x000fea0003800000 */
[----:B-----5:R-:W-:Y:S02]  /*3950*/  LOP3.LUT R13, R26, 0xff, RZ, 0xc0, !PT ;  /* 0x000000ff1a0d7812 */ /* 0x020fe400078ec0ff */
[C---:B------:R-:W-:Y:S02]  /*3960*/  LOP3.LUT R12, R24.reuse, 0xff, RZ, 0xc0, !PT ;  /* 0x000000ff180c7812 */ /* 0x040fe400078ec0ff */
[----:B------:R-:W-:Y:S01]  /*3970*/  LEA.HI R46, R24, 0xffffff80, RZ, 0x8 ;  /* 0xffffff80182e7811 */ /* 0x000fe200078f40ff */
[----:B------:R-:W-:Y:S01]  /*3980*/  VIADD R48, R13, 0xffffff80 ;  /* 0xffffff800d307836 */ /* 0x000fe20000000000 */
        /* <DEDUP_REMOVED lines=9> */
[C---:B------:R-:W-:Y:S02]  /*3a20*/  LEA.HI R39, R27.reuse, 0xffffff80, RZ, 0x8 ;  /* 0xffffff801b277811 */ /* 0x040fe400078f40ff */
[----:B------:R-:W-:Y:S02]  /*3a30*/  LOP3.LUT R11, R27, 0xff, RZ, 0xc0, !PT ;  /* 0x000000ff1b0b7812 */ /* 0x000fe400078ec0ff */
[----:B------:R-:W-:-:S02]  /*3a40*/  IADD3 R0, PT, PT, R0, -0x80, RZ ;  /* 0xffffff8000007810 */ /* 0x000fc40007ffe0ff */
[----:B------:R-:W-:Y:S01]  /*3a50*/  IADD3 R11, PT, PT, R11, -0x80, RZ ;  /* 0xffffff800b0b7810 */ /* 0x000fe20007ffe0ff */
[----:B------:R3:W-:Y:S01]  /*3a60*/  I2F.F16 R49, R12 ;  /* 0x0000000c00317306 */ /* 0x0007e20000200c00 */
[--C-:B-1----:R-:W-:Y:S02]  /*3a70*/  SHF.R.U32.HI R13, RZ, 0x8, R25.reuse ;  /* 0x00000008ff0d7819 */ /* 0x102fe40000011619 */
[----:B------:R-:W-:Y:S02]  /*3a80*/  SHF.R.U32.HI R25, RZ, 0x10, R25 ;  /* 0x00000010ff197819 */ /* 0x000fe40000011619 */
[----:B------:R-:W-:Y:S02]  /*3a90*/  LOP3.LUT R13, R13, 0xff, RZ, 0xc0, !PT ;  /* 0x000000ff0d0d7812 */ /* 0x000fe400078ec0ff */
[----:B------:R-:W-:Y:S01]  /*3aa0*/  LOP3.LUT R25, R25, 0xff, RZ, 0xc0, !PT ;  /* 0x000000ff19197812 */ /* 0x000fe200078ec0ff */
[----:B------:R-:W1:Y:S01]  /*3ab0*/  I2F.F16 R45, R14 ;  /* 0x0000000e002d7306 */ /* 0x000e620000200c00 */
[--C-:B---3--:R-:W-:Y:S01]  /*3ac0*/  SHF.R.U32.HI R12, RZ, 0x8, R24.reuse ;  /* 0x00000008ff0c7819 */ /* 0x108fe20000011618 */
[----:B--2---:R-:W-:Y:S01]  /*3ad0*/  HADD2.F32 R47, -RZ, R47.H0_H0 ;  /* 0x2000002fff2f7230 */ /* 0x004fe20000004100 */
[----:B------:R-:W-:-:S02]  /*3ae0*/  SHF.R.U32.HI R24, RZ, 0x10, R24 ;  /* 0x00000010ff187819 */ /* 0x000fc40000011618 */
[----:B------:R-:W-:Y:S02]  /*3af0*/  IADD3 R53, PT, PT, R13, -0x80, RZ ;  /* 0xffffff800d357810 */ /* 0x000fe40007ffe0ff */
[----:B------:R-:W-:Y:S01]  /*3b00*/  LOP3.LUT R24, R24, 0xff, RZ, 0xc0, !PT ;  /* 0x000000ff18187812 */ /* 0x000fe200078ec0ff */
[----:B------:R-:W2:Y:S01]  /*3b10*/  I2F.F16 R0, R0 ;  /* 0x0000000000007306 */ /* 0x000ea20000200c00 */
[----:B------:R-:W-:Y:S02]  /*3b20*/  LOP3.LUT R12, R12, 0xff, RZ, 0xc0, !PT ;  /* 0x000000ff0c0c7812 */ /* 0x000fe400078ec0ff */
[----:B------:R-:W-:Y:S02]  /*3b30*/  SHF.R.U32.HI R13, RZ, 0x8, R26 ;  /* 0x00000008ff0d7819 */ /* 0x000fe4000001161a */
[----:B------:R-:W-:Y:S02]  /*3b40*/  IADD3 R24, PT, PT, R24, -0x80, RZ ;  /* 0xffffff8018187810 */ /* 0x000fe40007ffe0ff */
[----:B------:R-:W-:Y:S01]  /*3b50*/  IADD3 R12, PT, PT, R12, -0x80, RZ ;  /* 0xffffff800c0c7810 */ /* 0x000fe20007ffe0ff */
[----:B------:R-:W3:Y:S01]  /*3b60*/  I2F.F16 R11, R11 ;  /* 0x0000000b000b7306 */ /* 0x000ee20000200c00 */
[----:B------:R-:W-:Y:S01]  /*3b70*/  LOP3.LUT R13, R13, 0xff, RZ, 0xc0, !PT ;  /* 0x000000ff0d0d7812 */ /* 0x000fe200078ec0ff */
[----:B-1----:R-:W-:Y:S01]  /*3b80*/  HADD2.F32 R45, -RZ, R45.H0_H0 ;  /* 0x2000002dff2d7230 */ /* 0x002fe20000004100 */
[----:B------:R-:W-:-:S02]  /*3b90*/  SHF.R.U32.HI R14, RZ, 0x8, R27 ;  /* 0x00000008ff0e7819 */ /* 0x000fc4000001161b */
[----:B------:R-:W-:Y:S02]  /*3ba0*/  IADD3 R55, PT, PT, R13, -0x80, RZ ;  /* 0xffffff800d377810 */ /* 0x000fe40007ffe0ff */
[----:B------:R-:W-:Y:S01]  /*3bb0*/  IADD3 R25, PT, PT, R25, -0x80, RZ ;  /* 0xffffff8019197810 */ /* 0x000fe20007ffe0ff */
[----:B------:R1:W4:Y:S01]  /*3bc0*/  I2F.F16 R50, R24 ;  /* 0x0000001800327306 */ /* 0x0003220000200c00 */
[----:B------:R-:W-:Y:S01]  /*3bd0*/  LOP3.LUT R14, R14, 0xff, RZ, 0xc0, !PT ;  /* 0x000000ff0e0e7812 */ /* 0x000fe200078ec0ff */
[----:B--2---:R-:W-:Y:S01]  /*3be0*/  HADD2.F32 R0, -RZ, R0.H0_H0 ;  /* 0x20000000ff007230 */ /* 0x004fe20000004100 */
[----:B------:R-:W-:Y:S02]  /*3bf0*/  LEA.HI R40, R26, 0xffffff80, RZ, 0x8 ;  /* 0xffffff801a287811 */ /* 0x000fe400078f40ff */
[----:B------:R-:W-:Y:S02]  /*3c00*/  SHF.R.U32.HI R26, RZ, 0x10, R26 ;  /* 0x00000010ff1a7819 */ /* 0x000fe4000001161a */
[----:B0-----:R-:W-:Y:S01]  /*3c10*/  LOP3.LUT R42, R30, 0xff, RZ, 0xc0, !PT ;  /* 0x000000ff1e2a7812 */ /* 0x001fe200078ec0ff */
[----:B------:R0:W-:Y:S01]  /*3c20*/  I2F.F16 R51, R12 ;  /* 0x0000000c00337306 */ /* 0x0001e20000200c00 */
[----:B-1----:R-:W-:Y:S01]  /*3c30*/  SHF.R.U32.HI R24, RZ, 0x10, R27 ;  /* 0x00000010ff187819 */ /* 0x002fe2000001161b */
[----:B------:R-:W-:Y:S01]  /*3c40*/  VIADD R27, R14, 0xffffff80 ;  /* 0xffffff800e1b7836 */ /* 0x000fe20000000000 */
[----:B------:R-:W-:Y:S01]  /*3c50*/  SHF.R.U32.HI R14, RZ, 0x8, R28 ;  /* 0x00000008ff0e7819 */ /* 0x000fe2000001161c */
[----:B---3--:R-:W-:Y:S01]  /*3c60*/  HADD2.F32 R11, -RZ, R11.H0_H0 ;  /* 0x2000000bff0b7230 */ /* 0x008fe20000004100 */
[----:B------:R-:W-:-:S02]  /*3c70*/  LOP3.LUT R24, R24, 0xff, RZ, 0xc0, !PT ;  /* 0x000000ff18187812 */ /* 0x000fc400078ec0ff */
[----:B------:R-:W-:Y:S01]  /*3c80*/  LOP3.LUT R26, R26, 0xff, RZ, 0xc0, !PT ;  /* 0x000000ff1a1a7812 */ /* 0x000fe200078ec0ff */
[----:B------:R1:W2:Y:S01]  /*3c90*/  I2F.F16 R52, R25 ;  /* 0x0000001900347306 */ /* 0x0002a20000200c00 */
[----:B0-----:R-:W0:Y:S01]  /*3ca0*/  LDS.64 R12, [UR5+0x20] ;  /* 0x00002005ff0c7984 */ /* 0x001e220008000a00 */
[----:B------:R-:W-:Y:S01]  /*3cb0*/  IADD3 R58, PT, PT, R24, -0x80, RZ ;  /* 0xffffff80183a7810 */ /* 0x000fe20007ffe0ff */
[----:B----4-:R-:W-:Y:S01]  /*3cc0*/  HADD2.F32 R50, -RZ, R50.H0_H0 ;  /* 0x20000032ff327230 */ /* 0x010fe20000004100 */
[----:B------:R-:W-:Y:S02]  /*3cd0*/  SHF.R.U32.HI R24, RZ, 0x8, R29 ;  /* 0x00000008ff187819 */ /* 0x000fe4000001161d */
[----:B------:R-:W-:Y:S02]  /*3ce0*/  LOP3.LUT R14, R14, 0xff, RZ, 0xc0, !PT ;  /* 0x000000ff0e0e7812 */ /* 0x000fe400078ec0ff */
[----:B------:R-:W-:Y:S01]  /*3cf0*/  LOP3.LUT R24, R24, 0xff, RZ, 0xc0, !PT ;  /* 0x000000ff18187812 */ /* 0x000fe200078ec0ff */
[----:B------:R-:W3:Y:S01]  /*3d00*/  I2F.F16 R66, R27 ;  /* 0x0000001b00427306 */ /* 0x000ee20000200c00 */
[----:B-1----:R-:W-:-:S02]  /*3d10*/  SHF.R.U32.HI R25, RZ, 0x8, R30 ;  /* 0x00000008ff197819 */ /* 0x002fc4000001161e */
[----:B------:R-:W-:Y:S02]  /*3d20*/  IADD3 R24, PT, PT, R24, -0x80, RZ ;  /* 0xffffff8018187810 */ /* 0x000fe40007ffe0ff */
[----:B------:R-:W-:Y:S01]  /*3d30*/  LOP3.LUT R25, R25, 0xff, RZ, 0xc0, !PT ;  /* 0x000000ff19197812 */ /* 0x000fe200078ec0ff */
[----:B--2---:R-:W-:Y:S01]  /*3d40*/  HADD2.F32 R52, -RZ, R52.H0_H0 ;  /* 0x20000034ff347230 */ /* 0x004fe20000004100 */
[----:B------:R-:W-:Y:S01]  /*3d50*/  IADD3 R26, PT, PT, R26, -0x80, RZ ;  /* 0xffffff801a1a7810 */ /* 0x000fe20007ffe0ff */
[----:B------:R1:W-:Y:S01]  /*3d60*/  I2F.F16 R27, R24 ;  /* 0x00000018001b7306 */ /* 0x0003e20000200c00 */
[----:B------:R-:W-:Y:S02]  /*3d70*/  IADD3 R56, PT, PT, R25, -0x80, RZ ;  /* 0xffffff8019387810 */ /* 0x000fe40007ffe0ff */
[----:B------:R-:W-:Y:S02]  /*3d80*/  LEA.HI R36, R28, 0xffffff80, RZ, 0x8 ;  /* 0xffffff801c247811 */ /* 0x000fe400078f40ff */
[----:B------:R-:W-:-:S02]  /*3d90*/  IADD3 R43, PT, PT, R42, -0x80, RZ ;  /* 0xffffff802a2b7810 */ /* 0x000fc40007ffe0ff */
[----:B------:R-:W-:Y:S01]  /*3da0*/  IADD3 R14, PT, PT, R14, -0x80, RZ ;  /* 0xffffff800e0e7810 */ /* 0x000fe20007ffe0ff */
[----:B------:R-:W2:Y:S01]  /*3db0*/  I2F.F16 R53, R53 ;  /* 0x0000003500357306 */ /* 0x000ea20000200c00 */
[----:B-1----:R-:W1:Y:S01]  /*3dc0*/  LDS.64 R24, [UR5+0x28] ;  /* 0x00002805ff187984 */ /* 0x002e620008000a00 */
[----:B------:R-:W-:Y:S02]  /*3dd0*/  LOP3.LUT R42, R31, 0xff, RZ, 0xc0, !PT ;  /* 0x000000ff1f2a7812 */ /* 0x000fe400078ec0ff */
[----:B------:R-:W-:Y:S02]  /*3de0*/  SHF.R.U32.HI R28, RZ, 0x10, R28 ;  /* 0x00000010ff1c7819 */ /* 0x000fe4000001161c */
[----:B------:R-:W-:Y:S02]  /*3df0*/  LEA.HI R37, R29, 0xffffff80, RZ, 0x8 ;  /* 0xffffff801d257811 */ /* 0x000fe400078f40ff */
[----:B------:R-:W4:Y:S01]  /*3e00*/  I2F.F16 R55, R55 ;  /* 0x0000003700377306 */ /* 0x000f220000200c00 */
[----:B------:R-:W-:-:S02]  /*3e10*/  IADD3 R42, PT, PT, R42, -0x80, RZ ;  /* 0xffffff802a2a7810 */ /* 0x000fc40007ffe0ff */
[----:B------:R-:W-:Y:S02]  /*3e20*/  LOP3.LUT R28, R28, 0xff, RZ, 0xc0, !PT ;  /* 0x000000ff1c1c7812 */ /* 0x000fe400078ec0ff */
[----:B------:R-:W-:Y:S02]  /*3e30*/  SHF.R.U32.HI R29, RZ, 0x10, R29 ;  /* 0x00000010ff1d7819 */ /* 0x000fe4000001161d */
[--C-:B------:R-:W-:Y:S01]  /*3e40*/  SHF.R.U32.HI R59, RZ, 0x8, R31.reuse ;  /* 0x00000008ff3b7819 */ /* 0x100fe2000001161f */
[----:B------:R-:W4:Y:S01]  /*3e50*/  I2F.F16 R54, R26 ;  /* 0x0000001a00367306 */ /* 0x000f220000200c00 */
[----:B0-----:R-:W-:Y:S01]  /*3e60*/  HADD2.F32 R65, -RZ, R12.H1_H1 ;  /* 0x3000000cff417230 */ /* 0x001fe20000004100 */
[----:B------:R-:W-:Y:S01]  /*3e70*/  SHF.R.U32.HI R60, RZ, 0x10, R31 ;  /* 0x00000010ff3c7819 */ /* 0x000fe2000001161f */
[--C-:B------:R-:W-:Y:S01]  /*3e80*/  HADD2.F32 R67, -RZ, R13.reuse.H0_H0 ;  /* 0x2000000dff437230 */ /* 0x100fe20000004100 */
[----:B------:R-:W-:Y:S01]  /*3e90*/  IADD3 R62, PT, PT, R28, -0x80, RZ ;  /* 0xffffff801c3e7810 */ /* 0x000fe20007ffe0ff */
[----:B------:R-:W-:Y:S01]  /*3ea0*/  HADD2.F32 R61, -RZ, R13.H1_H1 ;  /* 0x3000000dff3d7230 */ /* 0x000fe20000004100 */
[----:B------:R-:W-:Y:S01]  /*3eb0*/  LEA.HI R38, R30, 0xffffff80, RZ, 0x8 ;  /* 0xffffff801e267811 */ /* 0x000fe200078f40ff */
[----:B------:R-:W-:Y:S01]  /*3ec0*/  HADD2.F32 R13, -RZ, R48.H0_H0 ;  /* 0x20000030ff0d7230 */ /* 0x000fe20000004100 */
[----:B------:R-:W0:Y:S01]  /*3ed0*/  I2F.F16 R58, R58 ;  /* 0x0000003a003a7306 */ /* 0x000e220000200c00 */
[----:B------:R-:W-:Y:S01]  /*3ee0*/  SHF.R.U32.HI R64, RZ, 0x10, R30 ;  /* 0x00000010ff407819 */ /* 0x000fe2000001161e */
[----:B------:R-:W-:Y:S01]  /*3ef0*/  HADD2.F32 R28, -RZ, R51.H0_H0 ;  /* 0x20000033ff1c7230 */ /* 0x000fe20000004100 */
[----:B------:R-:W-:Y:S01]  /*3f00*/  LOP3.LUT R59, R59, 0xff, RZ, 0xc0, !PT ;  /* 0x000000ff3b3b7812 */ /* 0x000fe200078ec0ff */
[----:B---3--:R-:W-:Y:S01]  /*3f10*/  HADD2.F32 R30, -RZ, R66.H0_H0 ;  /* 0x20000042ff1e7230 */ /* 0x008fe20000004100 */
[----:B------:R-:W-:Y:S01]  /*3f20*/  LOP3.LUT R63, R29, 0xff, RZ, 0xc0, !PT ;  /* 0x000000ff1d3f7812 */ /* 0x000fe200078ec0ff */
[----:B--2---:R-:W-:Y:S01]  /*3f30*/  HADD2.F32 R29, -RZ, R53.H0_H0 ;  /* 0x20000035ff1d7230 */ /* 0x004fe20000004100 */
[----:B------:R-:W-:Y:S01]  /*3f40*/  LEA.HI R57, R31, 0xffffff80, RZ, 0x8 ;  /* 0xffffff801f397811 */ /* 0x000fe200078f40ff */
[----:B------:R-:W2:Y:S01]  /*3f50*/  I2F.F16 R46, R46 ;  /* 0x0000002e002e7306 */ /* 0x000ea20000200c00 */
[----:B----4-:R-:W-:Y:S01]  /*3f60*/  HADD2.F32 R31, -RZ, R55.H0_H0 ;  /* 0x20000037ff1f7230 */ /* 0x010fe20000004100 */
[----:B------:R-:W-:Y:S01]  /*3f70*/  LOP3.LUT R60, R60, 0xff, RZ, 0xc0, !PT ;  /* 0x000000ff3c3c7812 */ /* 0x000fe200078ec0ff */
[----:B------:R-:W-:Y:S01]  /*3f80*/  HADD2.F32 R54, -RZ, R54.H0_H0 ;  /* 0x20000036ff367230 */ /* 0x000fe20000004100 */
[----:B------:R-:W-:-:S02]  /*3f90*/  IADD3 R59, PT, PT, R59, -0x80, RZ ;  /* 0xffffff803b3b7810 */ /* 0x000fc40007ffe0ff */
[----:B------:R-:W-:Y:S01]  /*3fa0*/  LOP3.LUT R64, R64, 0xff, RZ, 0xc0, !PT ;  /* 0x000000ff40407812 */ /* 0x000fe200078ec0ff */
[----:B0-----:R-:W-:Y:S01]  /*3fb0*/  HADD2.F32 R58, -RZ, R58.H0_H0 ;  /* 0x2000003aff3a7230 */ /* 0x001fe20000004100 */
[----:B------:R-:W0:Y:S01]  /*3fc0*/  I2F.F16 R44, R44 ;  /* 0x0000002c002c7306 */ /* 0x000e220000200c00 */
[----:B------:R-:W-:Y:S02]  /*3fd0*/  IADD3 R60, PT, PT, R60, -0x80, RZ ;  /* 0xffffff803c3c7810 */ /* 0x000fe40007ffe0ff */
[----:B------:R-:W-:Y:S02]  /*3fe0*/  IADD3 R64, PT, PT, R64, -0x80, RZ ;  /* 0xffffff8040407810 */ /* 0x000fe40007ffe0ff */
[----:B------:R-:W-:Y:S01]  /*3ff0*/  ISETP.NE.AND P0, PT, R15, 0x1, PT ;  /* 0x000000010f00780c */ /* 0x000fe20003f05270 */
[----:B--2---:R-:W-:Y:S02]  /*4000*/  HADD2.F32 R46, -RZ, R46.H0_H0 ;  /* 0x2000002eff2e7230 */ /* 0x004fe40000004100 */
[----:B------:R2:W-:Y:S01]  /*4010*/  I2F.F16 R26, R14 ;  /* 0x0000000e001a7306 */ /* 0x0005e20000200c00 */
[----:B0-----:R-:W-:-:S07]  /*4020*/  HADD2.F32 R44, -RZ, R44.H0_H0 ;  /* 0x2000002cff2c7230 */ /* 0x001fce0000004100 */
[----:B------:R-:W0:Y:S01]  /*4030*/  I2F.F16 R40, R40 ;  /* 0x0000002800287306 */ /* 0x000e220000200c00 */
[----:B--2---:R-:W-:Y:S02]  /*4040*/  HADD2.F32 R14, -RZ, R12.H0_H0 ;  /* 0x2000000cff0e7230 */ /* 0x004fe40000004100 */
[----:B------:R-:W-:-:S03]  /*4050*/  HADD2.F32 R12, -RZ, R49.H0_H0 ;  /* 0x20000031ff0c7230 */ /* 0x000fc60000004100 */
[C---:B------:R-:W-:Y:S01]  /*4060*/  FFMA.FTZ R66, R14.reuse, R0, RZ ;  /* 0x000000000e427223 */ /* 0x040fe200000100ff */
[----:B------:R-:W-:Y:S01]  /*4070*/  FFMA.FTZ R53, R14, R11, RZ ;  /* 0x0000000b0e357223 */ /* 0x000fe200000100ff */
[----:B------:R-:W2:Y:S01]  /*4080*/  I2F.F16 R39, R39 ;  /* 0x0000002700277306 */ /* 0x000ea20000200c00 */
[----:B------:R-:W-:Y:S01]  /*4090*/  FFMA.FTZ R49, R12, R14, RZ ;  /* 0x0000000e0c317223 */ /* 0x000fe200000100ff */
[----:B------:R-:W-:Y:S01]  /*40a0*/  FFMA.FTZ R68, R14, R13, RZ ;  /* 0x0000000d0e447223 */ /* 0x000fe200000100ff */
[----:B------:R-:W-:Y:S01]  /*40b0*/  IADD3 R14, PT, PT, R63, -0x80, RZ ;  /* 0xffffff803f0e7810 */ /* 0x000fe20007ffe0ff */
[C---:B------:R-:W-:Y:S01]  /*40c0*/  FFMA.FTZ R66, R65.reuse, R29, R66 ;  /* 0x0000001d41427223 */ /* 0x040fe20000010042 */
[----:B------:R-:W-:Y:S01]  /*40d0*/  FFMA.FTZ R49, R28, R65, R49 ;  /* 0x000000411c317223 */ /* 0x000fe20000010031 */
[C---:B------:R-:W-:Y:S01]  /*40e0*/  FFMA.FTZ R53, R65.reuse, R30, R53 ;  /* 0x0000001e41357223 */ /* 0x040fe20000010035 */
[----:B------:R-:W-:Y:S01]  /*40f0*/  FFMA.FTZ R51, R65, R31, R68 ;  /* 0x0000001f41337223 */ /* 0x000fe20000010044 */
[----:B------:R-:W3:Y:S01]  /*4100*/  I2F.F16 R43, R43 ;  /* 0x0000002b002b7306 */ /* 0x000ee20000200c00 */
[----:B------:R-:W-:Y:S01]  /*4110*/  FFMA.FTZ R49, R50, R67, R49 ;  /* 0x0000004332317223 */ /* 0x000fe20000010031 */
[----:B------:R-:W-:Y:S01]  /*4120*/  FFMA.FTZ R66, R67, R52, R66 ;  /* 0x0000003443427223 */ /* 0x000fe20000010042 */
[----:B0-----:R-:W-:-:S02]  /*4130*/  HADD2.F32 R40, -RZ, R40.H0_H0 ;  /* 0x20000028ff287230 */ /* 0x001fc40000004100 */
[C---:B------:R-:W-:Y:S01]  /*4140*/  FFMA.FTZ R51, R67.reuse, R54, R51 ;  /* 0x0000003643337223 */ /* 0x040fe20000010033 */
[----:B------:R-:W-:Y:S01]  /*4150*/  FFMA.FTZ R68, R67, R58, R53 ;  /* 0x0000003a43447223 */ /* 0x000fe20000010035 */
[----:B--2---:R-:W-:Y:S01]  /*4160*/  HADD2.F32 R39, -RZ, R39.H0_H0 ;  /* 0x20000027ff277230 */ /* 0x004fe20000004100 */
[----:B------:R-:W0:Y:S01]  /*4170*/  I2F.F16 R42, R42 ;  /* 0x0000002a002a7306 */ /* 0x000e220000200c00 */
[----:B------:R-:W-:-:S03]  /*4180*/  FFMA.FTZ R70, R61, R40, R51 ;  /* 0x000000283d467223 */ /* 0x000fc60000010033 */
[----:B------:R-:W-:Y:S01]  /*4190*/  FFMA.FTZ R51, R61, R39, R68 ;  /* 0x000000273d337223 */ /* 0x000fe20000010044 */
[----:B-1----:R-:W-:Y:S02]  /*41a0*/  HADD2.F32 R68, -RZ, R25.H0_H0 ;  /* 0x20000019ff447230 */ /* 0x002fe40000004100 */
[----:B---3--:R-:W-:Y:S01]  /*41b0*/  HADD2.F32 R43, -RZ, R43.H0_H0 ;  /* 0x2000002bff2b7230 */ /* 0x008fe20000004100 */
[----:B------:R-:W1:Y:S01]  /*41c0*/  I2F.F16 R56, R56 ;  /* 0x0000003800387306 */ /* 0x000e620000200c00 */
[----:B------:R-:W-:Y:S02]  /*41d0*/  HADD2.F32 R25, -RZ, R25.H1_H1 ;  /* 0x30000019ff197230 */ /* 0x000fe40000004100 */
[----:B0-----:R-:W-:-:S05]  /*41e0*/  HADD2.F32 R42, -RZ, R42.H0_H0 ;  /* 0x2000002aff2a7230 */ /* 0x001fca0000004100 */
[----:B------:R-:W0:Y:S01]  /*41f0*/  I2F.F16 R59, R59 ;  /* 0x0000003b003b7306 */ /* 0x000e220000200c00 */
[----:B-1----:R-:W-:-:S07]  /*4200*/  HADD2.F32 R56, -RZ, R56.H0_H0 ;  /* 0x20000038ff387230 */ /* 0x002fce0000004100 */
[----:B------:R1:W2:Y:S01]  /*4210*/  I2F.F16 R48, R62 ;  /* 0x0000003e00307306 */ /* 0x0002a20000200c00 */
[----:B0-----:R-:W-:-:S07]  /*4220*/  HADD2.F32 R59, -RZ, R59.H0_H0 ;  /* 0x2000003bff3b7230 */ /* 0x001fce0000004100 */
[----:B------:R-:W0:Y:S01]  /*4230*/  I2F.F16 R14, R14 ;  /* 0x0000000e000e7306 */ /* 0x000e220000200c00 */
[----:B-1----:R-:W-:Y:S01]  /*4240*/  FFMA.FTZ R62, R46, R61, R49 ;  /* 0x0000003d2e3e7223 */ /* 0x002fe20000010031 */
[----:B------:R-:W-:Y:S01]  /*4250*/  FFMA.FTZ R49, R61, R44, R66 ;  /* 0x0000002c3d317223 */ /* 0x000fe20000010042 */
[--C-:B------:R-:W-:Y:S02]  /*4260*/  HADD2.F32 R66, -RZ, R24.reuse.H0_H0 ;  /* 0x20000018ff427230 */ /* 0x100fe40000004100 */
[----:B------:R-:W-:Y:S02]  /*4270*/  HADD2.F32 R24, -RZ, R24.H1_H1 ;  /* 0x30000018ff187230 */ /* 0x000fe40000004100 */
[----:B--2---:R-:W-:Y:S01]  /*4280*/  HADD2.F32 R48, -RZ, R48.H0_H0 ;  /* 0x20000030ff307230 */ /* 0x004fe20000004100 */
[----:B------:R-:W1:Y:S01]  /*4290*/  I2F.F16 R53, R64 ;  /* 0x0000004000357306 */ /* 0x000e620000200c00 */
[----:B------:R-:W-:Y:S01]  /*42a0*/  FFMA.FTZ R62, R47, R66, R62 ;  /* 0x000000422f3e7223 */ /* 0x000fe2000001003e */
[C---:B------:R-:W-:Y:S01]  /*42b0*/  FFMA.FTZ R61, R66.reuse, R45, R49 ;  /* 0x0000002d423d7223 */ /* 0x040fe20000010031 */
[C---:B------:R-:W-:Y:S01]  /*42c0*/  FFMA.FTZ R63, R66.reuse, R43, R70 ;  /* 0x0000002b423f7223 */ /* 0x040fe20000010046 */
[----:B------:R-:W-:Y:S01]  /*42d0*/  FFMA.FTZ R66, R66, R42, R51 ;  /* 0x0000002a42427223 */ /* 0x000fe20000010033 */
[----:B------:R-:W-:-:S02]  /*42e0*/  HADD2.F32 R49, -RZ, R26.H0_H0 ;  /* 0x2000001aff317230 */ /* 0x000fc40000004100 */
[----:B------:R-:W-:Y:S01]  /*42f0*/  HADD2.F32 R51, -RZ, R27.H0_H0 ;  /* 0x2000001bff337230 */ /* 0x000fe20000004100 */
[----:B------:R-:W2:Y:S01]  /*4300*/  I2F.F16 R60, R60 ;  /* 0x0000003c003c7306 */ /* 0x000ea20000200c00 */
[----:B0-----:R-:W-:Y:S02]  /*4310*/  HADD2.F32 R55, -RZ, R14.H0_H0 ;  /* 0x2000000eff377230 */ /* 0x001fe40000004100 */
[----:B------:R-:W-:Y:S01]  /*4320*/  FFMA.FTZ R27, R49, R24, R62 ;  /* 0x00000018311b7223 */ /* 0x000fe2000001003e */
[----:B------:R-:W-:-:S03]  /*4330*/  FFMA.FTZ R61, R24, R51, R61 ;  /* 0x00000033183d7223 */ /* 0x000fc6000001003d */
[----:B------:R-:W-:Y:S01]  /*4340*/  FFMA.FTZ R27, R48, R68, R27 ;  /* 0x00000044301b7223 */ /* 0x000fe2000001001b */
[----:B-1----:R-:W-:Y:S01]  /*4350*/  HADD2.F32 R53, -RZ, R53.H0_H0 ;  /* 0x20000035ff357230 */ /* 0x002fe20000004100 */
[----:B------:R-:W0:Y:S01]  /*4360*/  I2F.F16 R36, R36 ;  /* 0x0000002400247306 */ /* 0x000e220000200c00 */
[----:B------:R-:W-:Y:S01]  /*4370*/  FFMA.FTZ R26, R68, R55, R61 ;  /* 0x00000037441a7223 */ /* 0x000fe2000001003d */
[----:B------:R-:W-:Y:S02]  /*4380*/  HADD2.F32 R61, -RZ, R9.H0_H0 ;  /* 0x20000009ff3d7230 */ /* 0x000fe40000004100 */
[----:B--2---:R-:W-:-:S04]  /*4390*/  HADD2.F32 R14, -RZ, R60.H0_H0 ;  /* 0x2000003cff0e7230 */ /* 0x004fc80000004100 */
[----:B------:R-:W1:Y:S01]  /*43a0*/  I2F.F16 R37, R37 ;  /* 0x0000002500257306 */ /* 0x000e620000200c00 */
[----:B------:R-:W-:-:S04]  /*43b0*/  FFMA.FTZ R60, R24, R56, R63 ;  /* 0x00000038183c7223 */ /* 0x000fc8000001003f */
[----:B------:R-:W-:Y:S01]  /*43c0*/  FFMA.FTZ R64, R68, R53, R60 ;  /* 0x0000003544407223 */ /* 0x000fe2000001003c */
[----:B------:R-:W-:Y:S02]  /*43d0*/  HADD2.F32 R60, -RZ, R8.H0_H0 ;  /* 0x20000008ff3c7230 */ /* 0x000fe40000004100 */
[----:B------:R-:W2:Y:S01]  /*43e0*/  I2F.F16 R38, R38 ;  /* 0x0000002600267306 */ /* 0x000ea20000200c00 */
[----:B0-----:R-:W-:Y:S02]  /*43f0*/  HADD2.F32 R36, -RZ, R36.H0_H0 ;  /* 0x20000024ff247230 */ /* 0x001fe40000004100 */
[----:B-1----:R-:W-:-:S05]  /*4400*/  HADD2.F32 R37, -RZ, R37.H0_H0 ;  /* 0x20000025ff257230 */ /* 0x002fca0000004100 */
[----:B------:R0:W1:Y:S01]  /*4410*/  I2F.F16 R67, R57 ;  /* 0x0000003900437306 */ /* 0x0000620000200c00 */
[----:B--2---:R-:W-:Y:S02]  /*4420*/  HADD2.F32 R63, -RZ, R38.H0_H0 ;  /* 0x20000026ff3f7230 */ /* 0x004fe40000004100 */
[----:B0-----:R-:W-:Y:S01]  /*4430*/  FFMA.FTZ R57, R24, R59, R66 ;  /* 0x0000003b18397223 */ /* 0x001fe20000010042 */
[----:B------:R-:W-:Y:S01]  /*4440*/  FFMA.FTZ R24, R36, R25, R27 ;  /* 0x0000001924187223 */ /* 0x000fe2000001001b */
[C---:B------:R-:W-:Y:S01]  /*4450*/  FFMA.FTZ R27, R25.reuse, R37, R26 ;  /* 0x00000025191b7223 */ /* 0x040fe2000001001a */
[----:B------:R-:W-:Y:S02]  /*4460*/  HADD2.F32 R38, -RZ, R6.H0_H0 ;  /* 0x20000006ff267230 */ /* 0x000fe40000004100 */
[----:B------:R-:W-:Y:S01]  /*4470*/  FFMA.FTZ R65, R68, R14, R57 ;  /* 0x0000000e44417223 */ /* 0x000fe20000010039 */
[----:B------:R-:W-:Y:S02]  /*4480*/  HADD2.F32 R57, -RZ, R7.H0_H0 ;  /* 0x20000007ff397230 */ /* 0x000fe40000004100 */
        /* <DEDUP_REMOVED lines=70> */
.L_x_3604:
[----:B------:R-:W-:Y:S01]  /*48f0*/  UIADD3 UR4, UPT, UPT, UR5, 0x40, URZ ;  /* 0x0000004005047890 */ /* 0x000fe2000fffe0ff */
[----:B------:R-:W-:Y:S01]  /*4900*/  MOV R11, R35 ;  /* 0x00000023000b7202 */ /* 0x000fe20000000f00 */
[----:B-----5:R-:W-:Y:S01]  /*4910*/  IMAD.WIDE R36, R41, 0x4, R32 ;  /* 0x0000000429247825 */ /* 0x020fe200078e0220 */
[----:B------:R-:W-:Y:S02]  /*4920*/  LEA.HI R30, R20, 0xffffff80, RZ, 0x8 ;  /* 0xffffff80141e7811 */ /* 0x000fe400078f40ff */
        /* <DEDUP_REMOVED lines=9> */
[----:B------:R-:W1:Y:S01]  /*49c0*/  I2F.F16 R30, R30 ;  /* 0x0000001e001e7306 */ /* 0x000e620000200c00 */
[----:B------:R-:W-:Y:S02]  /*49d0*/  LOP3.LUT R11, R23, 0xff, RZ, 0xc0, !PT ;  /* 0x000000ff170b7812 */ /* 0x000fe400078ec0ff */
[----:B0-----:R-:W-:Y:S02]  /*49e0*/  IADD3 R42, PT, PT, R12, -0x80, RZ ;  /* 0xffffff800c2a7810 */ /* 0x001fe40007ffe0ff */
[----:B------:R-:W-:Y:S02]  /*49f0*/  IADD3 R14, PT, PT, R11, -0x80, RZ ;  /* 0xffffff800b0e7810 */ /* 0x000fe40007ffe0ff */
[----:B------:R-:W-:Y:S01]  /*4a00*/  LOP3.LUT R12, R16, 0xff, RZ, 0xc0, !PT ;  /* 0x000000ff100c7812 */ /* 0x000fe200078ec0ff */
[----:B------:R-:W0:Y:S01]  /*4a10*/  I2F.F16 R28, R28 ;  /* 0x0000001c001c7306 */ /* 0x000e220000200c00 */
[----:B------:R-:W-:-:S02]  /*4a20*/  LOP3.LUT R11, R20, 0xff, RZ, 0xc0, !PT ;  /* 0x000000ff140b7812 */ /* 0x000fc400078ec0ff */
[----:B------:R-:W-:Y:S02]  /*4a30*/  IADD3 R12, PT, PT, R12, -0x80, RZ ;  /* 0xffffff800c0c7810 */ /* 0x000fe40007ffe0ff */
[----:B------:R-:W-:Y:S02]  /*4a40*/  IADD3 R11, PT, PT, R11, -0x80, RZ ;  /* 0xffffff800b0b7810 */ /* 0x000fe40007ffe0ff */
[----:B------:R-:W-:Y:S01]  /*4a50*/  LOP3.LUT R13, R17, 0xff, RZ, 0xc0, !PT ;  /* 0x000000ff110d7812 */ /* 0x000fe200078ec0ff */
[----:B------:R2:W3:Y:S01]  /*4a60*/  I2F.F16 R33, R12 ;  /* 0x0000000c00217306 */ /* 0x0004e20000200c00 */
[--C-:B------:R-:W-:Y:S01]  /*4a70*/  SHF.R.U32.HI R45, RZ, 0x8, R23.reuse ;  /* 0x00000008ff2d7819 */ /* 0x100fe20000011617 */
[----:B-1----:R-:W-:Y:S01]  /*4a80*/  HADD2.F32 R30, -RZ, R30.H0_H0 ;  /* 0x2000001eff1e7230 */ /* 0x002fe20000004100 */
[----:B------:R-:W-:Y:S02]  /*4a90*/  IADD3 R13, PT, PT, R13, -0x80, RZ ;  /* 0xffffff800d0d7810 */ /* 0x000fe40007ffe0ff */
[----:B------:R-:W-:-:S02]  /*4aa0*/  SHF.R.U32.HI R23, RZ, 0x10, R23 ;  /* 0x00000010ff177819 */ /* 0x000fc40000011617 */
[----:B------:R-:W-:Y:S01]  /*4ab0*/  LOP3.LUT R45, R45, 0xff, RZ, 0xc0, !PT ;  /* 0x000000ff2d2d7812 */ /* 0x000fe200078ec0ff */
[----:B------:R1:W-:Y:S01]  /*4ac0*/  I2F.F16 R40, R11 ;  /* 0x0000000b00287306 */ /* 0x0003e20000200c00 */
[----:B--2---:R-:W-:Y:S01]  /*4ad0*/  SHF.R.U32.HI R12, RZ, 0x8, R21 ;  /* 0x00000008ff0c7819 */ /* 0x004fe20000011615 */
[----:B0-----:R-:W-:Y:S01]  /*4ae0*/  HADD2.F32 R28, -RZ, R28.H0_H0 ;  /* 0x2000001cff1c7230 */ /* 0x001fe20000004100 */
[----:B------:R-:W-:Y:S02]  /*4af0*/  LOP3.LUT R23, R23, 0xff, RZ, 0xc0, !PT ;  /* 0x000000ff17177812 */ /* 0x000fe400078ec0ff */
[----:B------:R-:W-:Y:S02]  /*4b00*/  LOP3.LUT R12, R12, 0xff, RZ, 0xc0, !PT ;  /* 0x000000ff0c0c7812 */ /* 0x000fe400078ec0ff */
[----:B------:R-:W-:Y:S01]  /*4b10*/  IADD3 R48, PT, PT, R23, -0x80, RZ ;  /* 0xffffff8017307810 */ /* 0x000fe20007ffe0ff */
[----:B------:R-:W0:Y:S01]  /*4b20*/  I2F.F16 R39, R13 ;  /* 0x0000000d00277306 */ /* 0x000e220000200c00 */
[----:B-1----:R-:W-:Y:S01]  /*4b30*/  SHF.R.U32.HI R11, RZ, 0x8, R20 ;  /* 0x00000008ff0b7819 */ /* 0x002fe20000011614 */
        /* <DEDUP_REMOVED lines=11> */
[----:B0-----:R-:W-:Y:S01]  /*4bf0*/  HADD2.F32 R39, -RZ, R39.H0_H0 ;  /* 0x20000027ff277230 */ /* 0x001fe20000004100 */
[----:B------:R-:W-:-:S02]  /*4c00*/  IADD3 R45, PT, PT, R45, -0x80, RZ ;  /* 0xffffff802d2d7810 */ /* 0x000fc40007ffe0ff */
[----:B------:R-:W-:Y:S02]  /*4c10*/  LOP3.LUT R17, R17, 0xff, RZ, 0xc0, !PT ;  /* 0x000000ff11117812 */ /* 0x000fe400078ec0ff */
[----:B------:R-:W-:Y:S01]  /*4c20*/  IADD3 R38, PT, PT, R32, -0x80, RZ ;  /* 0xffffff8020267810 */ /* 0x000fe20007ffe0ff */
[----:B------:R-:W-:Y:S01]  /*4c30*/  I2F.F16 R56, R45 ;  /* 0x0000002d00387306 */ /* 0x000fe20000200c00 */
[----:B-1----:R-:W-:Y:S02]  /*4c40*/  SHF.R.U32.HI R11, RZ, 0x10, R22 ;  /* 0x00000010ff0b7819 */ /* 0x002fe40000011616 */
        /* <DEDUP_REMOVED lines=10> */
[----:B------:R-:W-:Y:S01]  /*4cf0*/  I2F.F16 R54, R22 ;  /* 0x0000001600367306 */ /* 0x000fe20000200c00 */
[----:B------:R-:W-:Y:S02]  /*4d00*/  LOP3.LUT R16, R16, 0xff, RZ, 0xc0, !PT ;  /* 0x000000ff10107812 */ /* 0x000fe400078ec0ff */
[----:B------:R-:W-:Y:S02]  /*4d10*/  SHF.R.U32.HI R52, RZ, 0x10, R19 ;  /* 0x00000010ff347819 */ /* 0x000fe40000011613 */
[----:B------:R-:W-:Y:S02]  /*4d20*/  IADD3 R16, PT, PT, R16, -0x80, RZ ;  /* 0xffffff8010107810 */ /* 0x000fe40007ffe0ff */
[----:B------:R-:W-:Y:S01]  /*4d30*/  LOP3.LUT R0, R21, 0xff, RZ, 0xc0, !PT ;  /* 0x000000ff15007812 */ /* 0x000fe200078ec0ff */
[----:B------:R-:W-:Y:S01]  /*4d40*/  I2F.F16 R46, R46 ;  /* 0x0000002e002e7306 */ /* 0x000fe20000200c00 */
[----:B------:R-:W-:-:S02]  /*4d50*/  IADD3 R19, PT, PT, R17, -0x80, RZ ;  /* 0xffffff8011137810 */ /* 0x000fc40007ffe0ff */
[----:B------:R-:W-:Y:S01]  /*4d60*/  SHF.R.U32.HI R20, RZ, 0x10, R20 ;  /* 0x00000010ff147819 */ /* 0x000fe20000011614 */
[----:B------:R-:W-:Y:S01]  /*4d70*/  VIADD R0, R0, 0xffffff80 ;  /* 0xffffff8000007836 */ /* 0x000fe20000000000 */
[----:B------:R-:W-:Y:S02]  /*4d80*/  SHF.R.U32.HI R21, RZ, 0x10, R21 ;  /* 0x00000010ff157819 */ /* 0x000fe40000011615 */
[----:B------:R-:W-:Y:S01]  /*4d90*/  LOP3.LUT R20, R20, 0xff, RZ, 0xc0, !PT ;  /* 0x000000ff14147812 */ /* 0x000fe200078ec0ff */
[----:B------:R1:W-:Y:S01]  /*4da0*/  I2F.F16 R45, R16 ;  /* 0x00000010002d7306 */ /* 0x0003e20000200c00 */
[----:B------:R-:W-:Y:S02]  /*4db0*/  LOP3.LUT R21, R21, 0xff, RZ, 0xc0, !PT ;  /* 0x000000ff15157812 */ /* 0x000fe400078ec0ff */
[----:B------:R-:W-:Y:S02]  /*4dc0*/  IADD3 R20, PT, PT, R20, -0x80, RZ ;  /* 0xffffff8014147810 */ /* 0x000fe40007ffe0ff */
[----:B------:R-:W-:Y:S01]  /*4dd0*/  LOP3.LUT R11, R11, 0xff, RZ, 0xc0, !PT ;  /* 0x000000ff0b0b7812 */ /* 0x000fe200078ec0ff */
[----:B------:R-:W-:Y:S01]  /*4de0*/  VIADD R21, R21, 0xffffff80 ;  /* 0xffffff8015157836 */ /* 0x000fe20000000000 */
[----:B------:R-:W-:Y:S01]  /*4df0*/  LOP3.LUT R23, R23, 0xff, RZ, 0xc0, !PT ;  /* 0x000000ff17177812 */ /* 0x000fe200078ec0ff */
[----:B------:R-:W2:Y:S01]  /*4e00*/  I2F.F16 R0, R0 ;  /* 0x0000000000007306 */ /* 0x000ea20000200c00 */
[----:B-1----:R-:W1:Y:S01]  /*4e10*/  LDS.64 R16, [UR5+0x38] ;  /* 0x00003805ff107984 */ /* 0x002e620008000a00 */
[----:B------:R-:W-:-:S02]  /*4e20*/  IADD3 R11, PT, PT, R11, -0x80, RZ ;  /* 0xffffff800b0b7810 */ /* 0x000fc40007ffe0ff */
[----:B------:R-:W-:Y:S01]  /*4e30*/  IADD3 R32, PT, PT, R32, -0x80, RZ ;  /* 0xffffff8020207810 */ /* 0x000fe20007ffe0ff */
[--C-:B0-----:R-:W-:Y:S01]  /*4e40*/  HADD2.F32 R55, -RZ, R13.reuse.H0_H0 ;  /* 0x2000000dff377230 */ /* 0x101fe20000004100 */
[----:B------:R-:W-:Y:S02]  /*4e50*/  IADD3 R23, PT, PT, R23, -0x80, RZ ;  /* 0xffffff8017177810 */ /* 0x000fe40007ffe0ff */
[----:B------:R-:W0:Y:S01]  /*4e60*/  I2F.F16 R20, R20 ;  /* 0x0000001400147306 */ /* 0x000e220000200c00 */
[----:B------:R-:W-:Y:S01]  /*4e70*/  HADD2.F32 R49, -RZ, R13.H1_H1 ;  /* 0x3000000dff317230 */ /* 0x000fe20000004100 */
[--C-:B------:R-:W-:Y:S01]  /*4e80*/  SHF.R.U32.HI R47, RZ, 0x8, R18.reuse ;  /* 0x00000008ff2f7819 */ /* 0x100fe20000011612 */
[----:B------:R-:W-:Y:S01]  /*4e90*/  HADD2.F32 R13, -RZ, R40.H0_H0 ;  /* 0x20000028ff0d7230 */ /* 0x000fe20000004100 */
[----:B------:R-:W-:Y:S01]  /*4ea0*/  SHF.R.U32.HI R50, RZ, 0x10, R18 ;  /* 0x00000010ff327819 */ /* 0x000fe20000011612 */
[----:B------:R-:W-:Y:S01]  /*4eb0*/  HADD2.F32 R53, -RZ, R12.H1_H1 ;  /* 0x3000000cff357230 */ /* 0x000fe20000004100 */
[----:B------:R-:W-:Y:S01]  /*4ec0*/  LOP3.LUT R47, R47, 0xff, RZ, 0xc0, !PT ;  /* 0x000000ff2f2f7812 */ /* 0x000fe200078ec0ff */
[----:B--2---:R-:W-:Y:S01]  /*4ed0*/  HADD2.F32 R0, -RZ, R0.H0_H0 ;  /* 0x20000000ff007230 */ /* 0x004fe20000004100 */
[----:B------:R-:W2:Y:S01]  /*4ee0*/  I2F.F16 R44, R44 ;  /* 0x0000002c002c7306 */ /* 0x000ea20000200c00 */
[----:B------:R-:W-:Y:S01]  /*4ef0*/  HADD2.F32 R40, -RZ, R56.H0_H0 ;  /* 0x20000038ff287230 */ /* 0x000fe20000004100 */
[----:B------:R-:W-:Y:S01]  /*4f00*/  LOP3.LUT R51, R51, 0xff, RZ, 0xc0, !PT ;  /* 0x000000ff33337812 */ /* 0x000fe200078ec0ff */
[----:B------:R-:W-:Y:S01]  /*4f10*/  HADD2.F32 R45, -RZ, R45.H0_H0 ;  /* 0x2000002dff2d7230 */ /* 0x000fe20000004100 */
[----:B------:R-:W-:-:S02]  /*4f20*/  IADD3 R47, PT, PT, R47, -0x80, RZ ;  /* 0xffffff802f2f7810 */ /* 0x000fc40007ffe0ff */
[----:B------:R-:W-:Y:S01]  /*4f30*/  LOP3.LUT R52, R52, 0xff, RZ, 0xc0, !PT ;  /* 0x000000ff34347812 */ /* 0x000fe200078ec0ff */
[----:B0-----:R-:W-:Y:S01]  /*4f40*/  HADD2.F32 R20, -RZ, R20.H0_H0 ;  /* 0x20000014ff147230 */ /* 0x001fe20000004100 */
[----:B------:R-:W-:Y:S01]  /*4f50*/  I2F.F16 R48, R48 ;  /* 0x0000003000307306 */ /* 0x000fe20000200c00 */
[----:B------:R-:W-:Y:S01]  /*4f60*/  LOP3.LUT R50, R50, 0xff, RZ, 0xc0, !PT ;  /* 0x000000ff32327812 */ /* 0x000fe200078ec0ff */
[----:B------:R-:W-:Y:S01]  /*4f70*/  VIADD R51, R51, 0xffffff80 ;  /* 0xffffff8033337836 */ /* 0x000fe20000000000 */
[----:B------:R-:W-:Y:S02]  /*4f80*/  IADD3 R52, PT, PT, R52, -0x80, RZ ;  /* 0xffffff8034347810 */ /* 0x000fe40007ffe0ff */
[----:B------:R-:W-:Y:S01]  /*4f90*/  IADD3 R50, PT, PT, R50, -0x80, RZ ;  /* 0xffffff8032327810 */ /* 0x000fe20007ffe0ff */
[----:B--2---:R-:W-:Y:S02]  /*4fa0*/  HADD2.F32 R44, -RZ, R44.H0_H0 ;  /* 0x2000002cff2c7230 */ /* 0x004fe40000004100 */
[----:B------:R0:W2:Y:S01]  /*4fb0*/  I2F.F16 R22, R11 ;  /* 0x0000000b00167306 */ /* 0x0000a20000200c00 */
[----:B------:R-:W-:-:S07]  /*4fc0*/  ISETP.NE.AND P0, PT, R15, 0x1, PT ;  /* 0x000000010f00780c */ /* 0x000fce0003f05270 */
[----:B------:R-:W3:Y:S01]  /*4fd0*/  I2F.F16 R21, R21 ;  /* 0x0000001500157306 */ /* 0x000ee20000200c00 */
[----:B0-----:R-:W-:Y:S02]  /*4fe0*/  HADD2.F32 R11, -RZ, R12.H0_H0 ;  /* 0x2000000cff0b7230 */ /* 0x001fe40000004100 */
[----:B------:R-:W-:Y:S02]  /*4ff0*/  HADD2.F32 R12, -RZ, R14.H0_H0 ;  /* 0x2000000eff0c7230 */ /* 0x000fe40000004100 */
[----:B------:R-:W-:Y:S02]  /*5000*/  HADD2.F32 R14, -RZ, R42.H0_H0 ;  /* 0x2000002aff0e7230 */ /* 0x000fe40000004100 */
[----:B------:R-:W-:Y:S01]  /*5010*/  FFMA.FTZ R42, R13, R11, RZ ;  /* 0x0000000b0d2a7223 */ /* 0x000fe200000100ff */
[----:B--2---:R-:W-:Y:S01]  /*5020*/  HADD2.F32 R22, -RZ, R22.H0_H0 ;  /* 0x20000016ff167230 */ /* 0x004fe20000004100 */
[----:B------:R-:W0:Y:S01]  /*5030*/  I2F.F16 R31, R31 ;  /* 0x0000001f001f7306 */ /* 0x000e220000200c00 */
[C---:B------:R-:W-:Y:S01]  /*5040*/  FFMA.FTZ R59, R11.reuse, R12, RZ ;  /* 0x0000000c0b3b7223 */ /* 0x040fe200000100ff */
[----:B------:R-:W-:-:S03]  /*5050*/  FFMA.FTZ R56, R11, R14, RZ ;  /* 0x0000000e0b387223 */ /* 0x000fc600000100ff */
[----:B------:R-:W-:Y:S01]  /*5060*/  FFMA.FTZ R59, R53, R40, R59 ;  /* 0x00000028353b7223 */ /* 0x000fe2000001003b */
[----:B---3--:R-:W-:Y:S02]  /*5070*/  HADD2.F32 R21, -RZ, R21.H0_H0 ;  /* 0x20000015ff157230 */ /* 0x008fe40000004100 */
[----:B------:R-:W2:Y:S01]  /*5080*/  I2F.F16 R32, R32 ;  /* 0x0000002000207306 */ /* 0x000ea20000200c00 */
[----:B0-----:R-:W-:-:S07]  /*5090*/  HADD2.F32 R31, -RZ, R31.H0_H0 ;  /* 0x2000001fff1f7230 */ /* 0x001fce0000004100 */
[----:B------:R0:W-:Y:S01]  /*50a0*/  I2F.F16 R18, R23 ;  /* 0x0000001700127306 */ /* 0x0001e20000200c00 */
[----:B--2---:R-:W-:-:S07]  /*50b0*/  HADD2.F32 R32, -RZ, R32.H0_H0 ;  /* 0x20000020ff207230 */ /* 0x004fce0000004100 */
[----:B------:R-:W2:Y:S01]  /*50c0*/  I2F.F16 R29, R29 ;  /* 0x0000001d001d7306 */ /* 0x000ea20000200c00 */
[----:B0-----:R-:W-:Y:S02]  /*50d0*/  HADD2.F32 R23, -RZ, R54.H0_H0 ;  /* 0x20000036ff177230 */ /* 0x001fe40000004100 */
[----:B------:R-:W-:Y:S01]  /*50e0*/  FFMA.FTZ R54, R11, R0, RZ ;  /* 0x000000000b367223 */ /* 0x000fe200000100ff */
[----:B------:R-:W-:Y:S01]  /*50f0*/  FFMA.FTZ R11, R43, R53, R42 ;  /* 0x000000352b0b7223 */ /* 0x000fe2000001002a */
[----:B------:R-:W-:Y:S02]  /*5100*/  HADD2.F32 R42, -RZ, R46.H0_H0 ;  /* 0x2000002eff2a7230 */ /* 0x000fe40000004100 */
[----:B------:R-:W-:Y:S02]  /*5110*/  HADD2.F32 R46, -RZ, R48.H0_H0 ;  /* 0x20000030ff2e7230 */ /* 0x000fe40000004100 */
[----:B------:R-:W-:Y:S01]  /*5120*/  FFMA.FTZ R11, R20, R55, R11 ;  /* 0x00000037140b7223 */ /* 0x000fe2000001000b */
[----:B------:R-:W0:Y:S01]  /*5130*/  I2F.F16 R38, R38 ;  /* 0x0000002600267306 */ /* 0x000e220000200c00 */
[C---:B------:R-:W-:Y:S01]  /*5140*/  FFMA.FTZ R54, R53.reuse, R44, R54 ;  /* 0x0000002c35367223 */ /* 0x040fe20000010036 */
[----:B------:R-:W-:Y:S01]  /*5150*/  FFMA.FTZ R57, R53, R23, R56 ;  /* 0x0000001735397223 */ /* 0x000fe20000010038 */
[----:B------:R-:W-:Y:S01]  /*5160*/  FFMA.FTZ R59, R55, R46, R59 ;  /* 0x0000002e373b7223 */ /* 0x000fe2000001003b */
[----:B------:R-:W-:Y:S01]  /*5170*/  FFMA.FTZ R48, R30, R49, R11 ;  /* 0x000000311e307223 */ /* 0x000fe2000001000b */
[----:B-1----:R-:W-:-:S02]  /*5180*/  HADD2.F32 R11, -RZ, R16.H0_H0 ;  /* 0x20000010ff0b7230 */ /* 0x002fc40000004100 */
[----:B------:R-:W-:Y:S01]  /*5190*/  FFMA.FTZ R54, R55, R21, R54 ;  /* 0x0000001537367223 */ /* 0x000fe20000010036 */
[----:B------:R-:W-:Y:S01]  /*51a0*/  HADD2.F32 R53, -RZ, R16.H1_H1 ;  /* 0x30000010ff357230 */ /* 0x000fe20000004100 */
[----:B------:R-:W-:Y:S01]  /*51b0*/  I2F.F16 R47, R47 ;  /* 0x0000002f002f7306 */ /* 0x000fe20000200c00 */
[----:B------:R-:W-:Y:S01]  /*51c0*/  FFMA.FTZ R59, R49, R28, R59 ;  /* 0x0000001c313b7223 */ /* 0x000fe2000001003b */
[----:B--2---:R-:W-:Y:S02]  /*51d0*/  HADD2.F32 R29, -RZ, R29.H0_H0 ;  /* 0x2000001dff1d7230 */ /* 0x004fe40000004100 */
[----:B------:R-:W-:Y:S01]  /*51e0*/  FFMA.FTZ R56, R55, R42, R57 ;  /* 0x0000002a37387223 */ /* 0x000fe20000010039 */
[----:B------:R-:W-:Y:S02]  /*51f0*/  HADD2.F32 R57, -RZ, R17.H1_H1 ;  /* 0x30000011ff397230 */ /* 0x000fe40000004100 */
[----:B------:R-:W-:Y:S01]  /*5200*/  FFMA.FTZ R58, R11, R32, R59 ;  /* 0x000000200b3a7223 */ /* 0x000fe2000001003b */
[----:B0-----:R-:W-:Y:S01]  /*5210*/  HADD2.F32 R38, -RZ, R38.H0_H0 ;  /* 0x20000026ff267230 */ /* 0x001fe20000004100 */
[----:B------:R-:W0:Y:S01]  /*5220*/  I2F.F16 R51, R51 ;  /* 0x0000003300337306 */ /* 0x000e220000200c00 */
[----:B------:R-:W-:-:S04]  /*5230*/  FFMA.FTZ R55, R49, R29, R56 ;  /* 0x0000001d31377223 */ /* 0x000fc80000010038 */
[----:B------:R-:W-:-:S03]  /*5240*/  FFMA.FTZ R55, R11, R38, R55 ;  /* 0x000000260b377223 */ /* 0x000fc60000010037 */
[----:B------:R1:W2:Y:S01]  /*5250*/  I2F.F16 R16, R52 ;  /* 0x0000003400107306 */ /* 0x0002a20000200c00 */
[----:B0-----:R-:W-:-:S07]  /*5260*/  HADD2.F32 R51, -RZ, R51.H0_H0 ;  /* 0x20000033ff337230 */ /* 0x001fce0000004100 */
[----:B------:R-:W0:Y:S01]  /*5270*/  I2F.F16 R19, R19 ;  /* 0x0000001300137306 */ /* 0x000e220000200c00 */
[----:B-1----:R-:W-:Y:S02]  /*5280*/  HADD2.F32 R52, -RZ, R47.H0_H0 ;  /* 0x2000002fff347230 */ /* 0x002fe40000004100 */
[----:B------:R-:W-:-:S03]  /*5290*/  FFMA.FTZ R58, R53, R51, R58 ;  /* 0x00000033353a7223 */ /* 0x000fc6000001003a */
[----:B------:R-:W-:Y:S01]  /*52a0*/  FFMA.FTZ R55, R53, R52, R55 ;  /* 0x0000003435377223 */ /* 0x000fe20000010037 */
[----:B--2---:R-:W-:Y:S01]  /*52b0*/  HADD2.F32 R47, -RZ, R16.H0_H0 ;  /* 0x20000010ff2f7230 */ /* 0x004fe20000004100 */
[----:B------:R1:W2:Y:S08]  /*52c0*/  I2F.F16 R60, R50 ;  /* 0x00000032003c7306 */ /* 0x0002b00000200c00 */
[----:B------:R-:W3:Y:S01]  /*52d0*/  I2F.F16 R26, R26 ;  /* 0x0000001a001a7306 */ /* 0x000ee20000200c00 */
[----:B-1----:R-:W-:Y:S01]  /*52e0*/  FFMA.FTZ R50, R49, R31, R54 ;  /* 0x0000001f31327223 */ /* 0x002fe20000010036 */
[----:B------:R-:W-:-:S02]  /*52f0*/  HADD2.F32 R54, -RZ, R17.H0_H0 ;  /* 0x20000011ff367230 */ /* 0x000fc40000004100 */
[----:B------:R-:W-:Y:S01]  /*5300*/  FFMA.FTZ R17, R33, R11, R48 ;  /* 0x0000000b21117223 */ /* 0x000fe20000010030 */
[----:B0-----:R-:W-:Y:S02]  /*5310*/  HADD2.F32 R49, -RZ, R19.H0_H0 ;  /* 0x20000013ff317230 */ /* 0x001fe40000004100 */
[----:B------:R-:W-:Y:S01]  /*5320*/  FFMA.FTZ R56, R11, R39, R50 ;  /* 0x000000270b387223 */ /* 0x000fe20000010032 */
[----:B------:R-:W-:Y:S02]  /*5330*/  HADD2.F32 R50, -RZ, R18.H0_H0 ;  /* 0x20000012ff327230 */ /* 0x000fe40000004100 */
[----:B------:R-:W-:Y:S01]  /*5340*/  FFMA.FTZ R16, R22, R53, R17 ;  /* 0x0000003516107223 */ /* 0x000fe20000010011 */
[----:B------:R-:W0:Y:S01]  /*5350*/  I2F.F16 R25, R25 ;  /* 0x0000001900197306 */ /* 0x000e220000200c00 */
[----:B--2---:R-:W-:Y:S02]  /*5360*/  HADD2.F32 R48, -RZ, R60.H0_H0 ;  /* 0x2000003cff307230 */ /* 0x004fe40000004100 */
[----:B------:R-:W-:Y:S01]  /*5370*/  FFMA.FTZ R58, R54, R47, R58 ;  /* 0x0000002f363a7223 */ /* 0x000fe2000001003a */
[----:B------:R-:W-:Y:S01]  /*5380*/  FFMA.FTZ R17, R53, R50, R56 ;  /* 0x0000003235117223 */ /* 0x000fe20000010038 */
[----:B------:R-:W-:Y:S01]  /*5390*/  FFMA.FTZ R11, R45, R54, R16 ;  /* 0x000000362d0b7223 */ /* 0x000fe20000010010 */
[----:B------:R-:W-:-:S02]  /*53a0*/  HADD2.F32 R53, -RZ, R8.H0_H0 ;  /* 0x20000008ff357230 */ /* 0x000fc40000004100 */
[C---:B------:R-:W-:Y:S01]  /*53b0*/  FFMA.FTZ R16, R54.reuse, R49, R17 ;  /* 0x0000003136107223 */ /* 0x040fe20000010011 */
[----:B------:R-:W1:Y:S01]  /*53c0*/  I2F.F16 R24, R24 ;  /* 0x0000001800187306 */ /* 0x000e620000200c00 */
[----:B---3--:R-:W-:Y:S02]  /*53d0*/  HADD2.F32 R26, -RZ, R26.H0_H0 ;  /* 0x2000001aff1a7230 */ /* 0x008fe40000004100 */
[----:B------:R-:W-:Y:S01]  /*53e0*/  FFMA.FTZ R17, R54, R48, R55 ;  /* 0x0000003036117223 */ /* 0x000fe20000010037 */
[----:B------:R-:W-:Y:S02]  /*53f0*/  HADD2.F32 R54, -RZ, R9.H0_H0 ;  /* 0x20000009ff367230 */ /* 0x000fe40000004100 */
[----:B------:R-:W-:Y:S01]  /*5400*/  FFMA.FTZ R11, R26, R57, R11 ;  /* 0x000000391a0b7223 */ /* 0x000fe2000001000b */
[----:B0-----:R-:W-:Y:S01]  /*5410*/  HADD2.F32 R25, -RZ, R25.H0_H0 ;  /* 0x20000019ff197230 */ /* 0x001fe20000004100 */
[----:B------:R0:W2:Y:S02]  /*5420*/  I2F.F16 R59, R27 ;  /* 0x0000001b003b7306 */ /* 0x0000a40000200c00 */
[----:B------:R-:W-:-:S02]  /*5430*/  FMUL.FTZ R11, R54, R11 ;  /* 0x0000000b360b7220 */ /* 0x000fc40000410000 */
[----:B------:R-:W-:Y:S01]  /*5440*/  FFMA.FTZ R16, R57, R25, R16 ;  /* 0x0000001939107223 */ /* 0x000fe20000010010 */
[----:B-1----:R-:W-:-:S03]  /*5450*/  HADD2.F32 R56, -RZ, R24.H0_H0 ;  /* 0x20000018ff387230 */ /* 0x002fc60000004100 */
[----:B------:R-:W-:Y:S01]  /*5460*/  FMUL.FTZ R16, R53, R16 ;  /* 0x0000001035107220 */ /* 0x000fe20000410000 */
[----:B0-----:R-:W-:Y:S01]  /*5470*/  HADD2.F32 R27, -RZ, R7.H0_H0 ;  /* 0x20000007ff1b7230 */ /* 0x001fe20000004100 */
[----:B------:R-:W-:Y:S01]  /*5480*/  F2FP.F16.F32.PACK_AB R11, RZ, R11 ;  /* 0x0000000bff0b723e */ /* 0x000fe200000000ff */
[----:B------:R-:W-:Y:S02]  /*5490*/  HADD2.F32 R24, -RZ, R6.H0_H0 ;  /* 0x20000006ff187230 */ /* 0x000fe40000004100 */
        /* <DEDUP_REMOVED lines=69> */
.L_x_3601:
[----:B------:R-:W-:-:S04]  /*58f0*/  VIMNMX R0, PT, PT, R34, UR12, PT ;  /* 0x0000000c22007c48 */ /* 0x000fc8000bfe0100 */
[----:B------:R-:W-:-:S13]  /*5900*/  ISETP.GT.AND P0, PT, R0, R11, PT ;  /* 0x0000000b0000720c */ /* 0x000fda0003f04270 */
[----:B------:R-:W-:Y:S05]  /*5910*/  @!P0 BRA `(.L_x_3605) ;  /* 0x0000001c00408947 */ /* 0x000fea0003800000 */
[----:B------:R-:W-:-:S07]  /*5920*/  VIMNMX.U32 R0, PT, PT, R34, UR12, PT ;  /* 0x0000000c22007c48 */ /* 0x000fce000bfe0000 */
.L_x_3608:
[----:B------:R-:W1:Y:S01]  /*5930*/  LDC R41, c[0x0][0x3ac] ;  /* 0x0000eb00ff297b82 */ /* 0x000e620000000800 */
[----:B------:R2:W5:Y:S01]  /*5940*/  LDG.E.128.CONSTANT R44, desc[UR8][R36.64] ;  /* 0x00000008242c7981 */ /* 0x000562000c1e9d00 */
[----:B-1----:R-:W-:-:S04]  /*5950*/  IMAD.WIDE R24, R41, 0x4, R36 ;  /* 0x0000000429187825 */ /* 0x002fc800078e0224 */
[C---:B------:R-:W-:Y:S02]  /*5960*/  IMAD.WIDE R28, R41.reuse, 0x4, R24 ;  /* 0x00000004291c7825 */ /* 0x040fe400078e0218 */
[----:B------:R-:W5:Y:S02]  /*5970*/  LDG.E.128.CONSTANT R24, desc[UR8][R24.64] ;  /* 0x0000000818187981 */ /* 0x000f64000c1e9d00 */
[----:B------:R-:W-:-:S04]  /*5980*/  IMAD.WIDE R16, R41, 0x4, R28 ;  /* 0x0000000429107825 */ /* 0x000fc800078e021c */
[----:B------:R-:W-:Y:S02]  /*5990*/  IMAD.WIDE R12, R41, 0x4, R16 ;  /* 0x00000004290c7825 */ /* 0x000fe400078e0210 */
[----:B------:R-:W5:Y:S04]  /*59a0*/  LDG.E.128.CONSTANT R16, desc[UR8][R16.64] ;  /* 0x0000000810107981 */ /* 0x000f68000c1e9d00 */
[----:B------:R2:W5:Y:S01]  /*59b0*/  LDG.E.128.CONSTANT R20, desc[UR8][R12.64] ;  /* 0x000000080c147981 */ /* 0x000562000c1e9d00 */
[----:B------:R-:W-:-:S13]  /*59c0*/  ISETP.GE.AND P0, PT, R15, 0x1, PT ;  /* 0x000000010f00780c */ /* 0x000fda0003f06270 */
[----:B--2---:R-:W-:Y:S05]  /*59d0*/  @!P0 BRA `(.L_x_3606) ;  /* 0x0000000c00748947 */ /* 0x004fea0003800000 */
[----:B------:R-:W2:Y:S01]  /*59e0*/  LDG.E.128.CONSTANT R28, desc[UR8][R28.64] ;  /* 0x000000081c1c7981 */ /* 0x000ea2000c1e9d00 */
[--C-:B0----5:R-:W-:Y:S02]  /*59f0*/  SHF.R.U32.HI R42, RZ, 0xc, R44.reuse ;  /* 0x0000000cff2a7819 */ /* 0x121fe4000001162c */
        /* <DEDUP_REMOVED lines=58> */
[--C-:B------:R-:W-:Y:S02]  /*5da0*/  SHF.R.U32.HI R30, RZ, 0x8, R31.reuse ;  /* 0x00000008ff1e7819 */ /* 0x100fe4000001161f */
[--C-:B------:R-:W-:Y:S02]  /*5db0*/  SHF.R.U32.HI R72, RZ, 0xa, R31.reuse ;  /* 0x0000000aff487819 */ /* 0x100fe4000001161f */
[----:B------:R-:W-:Y:S02]  /*5dc0*/  SHF.R.U32.HI R60, RZ, 0x6, R31 ;  /* 0x00000006ff3c7819 */ /* 0x000fe4000001161f */
[----:B------:R-:W-:Y:S02]  /*5dd0*/  LOP3.LUT R31, R48, 0xf000f, RZ, 0xc0, !PT ;  /* 0x000f000f301f7812 */ /* 0x000fe400078ec0ff */
[----:B------:R-:W-:-:S02]  /*5de0*/  LOP3.LUT R50, R29, 0x300030, R50, 0xf8, !PT ;  /* 0x003000301d327812 */ /* 0x000fc400078ef832 */
[----:B------:R-:W-:Y:S02]  /*5df0*/  LOP3.LUT R29, R70, 0xf000f, RZ, 0xc0, !PT ;  /* 0x000f000f461d7812 */ /* 0x000fe400078ec0ff */
[----:B------:R-:W-:Y:S02]  /*5e00*/  LOP3.LUT R42, R31, 0x300030, R28, 0xf8, !PT ;  /* 0x003000301f2a7812 */ /* 0x000fe400078ef81c */
[----:B------:R-:W-:Y:S02]  /*5e10*/  LOP3.LUT R28, R47, 0xf000f, RZ, 0xc0, !PT ;  /* 0x000f000f2f1c7812 */ /* 0x000fe400078ec0ff */
[----:B------:R-:W-:Y:S02]  /*5e20*/  LOP3.LUT R48, R29, 0x300030, R30, 0xf8, !PT ;  /* 0x003000301d307812 */ /* 0x000fe400078ef81e */
[----:B------:R-:W-:Y:S01]  /*5e30*/  LOP3.LUT R30, R35, 0x3f003f, RZ, 0xc0, !PT ;  /* 0x003f003f231e7812 */ /* 0x000fe200078ec0ff */
[----:B------:R-:W-:Y:S01]  /*5e40*/  HADD2 R35, R32, -1056, -1056 ;  /* 0xe420e42020237430 */ /* 0x000fe20000000000 */
[----:B------:R-:W-:-:S02]  /*5e50*/  LOP3.LUT R49, R44, 0x300030, R49, 0xf8, !PT ;  /* 0x003000302c317812 */ /* 0x000fc400078ef831 */
[----:B------:R-:W-:Y:S02]  /*5e60*/  LOP3.LUT R44, R45, 0x300030, R46, 0xf8, !PT ;  /* 0x003000302d2c7812 */ /* 0x000fe400078ef82e */
        /* <DEDUP_REMOVED lines=10> */
[-C--:B0-----:R-:W-:Y:S02]  /*5f10*/  HFMA2 R28, R43, R24.reuse, RZ ;  /* 0x000000182b1c7231 */ /* 0x081fe400000000ff */
[----:B------:R-:W-:Y:S02]  /*5f20*/  HADD2 R14, R30, -1056, -1056 ;  /* 0xe420e4201e0e7430 */ /* 0x000fe40000000000 */
[-C--:B------:R-:W-:Y:S02]  /*5f30*/  HFMA2 R30, R35, R24.reuse, RZ ;  /* 0x00000018231e7231 */ /* 0x080fe400000000ff */
        /* <DEDUP_REMOVED lines=10> */
[----:B------:R-:W-:Y:S01]  /*5fe0*/  HADD2 R57, R62, -1056, -1056 ;  /* 0xe420e4203e397430 */ /* 0x000fe20000000000 */
[----:B------:R-:W-:Y:S02]  /*5ff0*/  LOP3.LUT R68, R64, 0x3f003f, RZ, 0xc0, !PT ;  /* 0x003f003f40447812 */ /* 0x000fe400078ec0ff */
        /* <DEDUP_REMOVED lines=46> */
[----:B------:R-:W-:Y:S02]  /*62e0*/  HADD2 R45, R50, -1056, -1056 ;  /* 0xe420e420322d7430 */ /* 0x000fe40000000000 */
[----:B------:R-:W-:Y:S02]  /*62f0*/  HFMA2 R72, R56, R29, R72 ;  /* 0x0000001d38487231 */ /* 0x000fe40000000048 */
[----:B------:R-:W-:Y:S01]  /*6300*/  HADD2 R49, R49, -1056, -1056 ;  /* 0xe420e42031317430 */ /* 0x000fe20000000000 */
[----:B------:R-:W-:Y:S01]  /*6310*/  LOP3.LUT R58, R60, 0x64006400, RZ, 0xfc, !PT ;  /* 0x640064003c3a7812 */ /* 0x000fe200078efcff */
[----:B------:R-:W-:Y:S01]  /*6320*/  HADD2 R54, R54, -1056, -1056 ;  /* 0xe420e42036367430 */ /* 0x000fe20000000000 */
[----:B------:R-:W-:Y:S01]  /*6330*/  LOP3.LUT R42, R42, 0x64006400, RZ, 0xfc, !PT ;  /* 0x640064002a2a7812 */ /* 0x000fe200078efcff */
[----:B------:R-:W-:Y:S01]  /*6340*/  HFMA2 R28, R45, R30, R28 ;  /* 0x0000001e2d1c7231 */ /* 0x000fe2000000001c */
[----:B------:R-:W-:Y:S01]  /*6350*/  LOP3.LUT R25, R44, 0x64006400, RZ, 0xfc, !PT ;  /* 0x640064002c197812 */ /* 0x000fe200078efcff */
[----:B------:R-:W-:-:S02]  /*6360*/  HADD2 R44, R24, -1056, -1056 ;  /* 0xe420e420182c7430 */ /* 0x000fc40000000000 */
[----:B------:R-:W-:Y:S02]  /*6370*/  HFMA2 R72, R49, R30, R72 ;  /* 0x0000001e31487231 */ /* 0x000fe40000000048 */
[----:B------:R-:W-:Y:S01]  /*6380*/  HFMA2 R60, R54, R29, R27 ;  /* 0x0000001d363c7231 */ /* 0x000fe2000000001b */
[----:B------:R-:W-:Y:S01]  /*6390*/  LOP3.LUT R48, R48, 0x64006400, RZ, 0xfc, !PT ;  /* 0x6400640030307812 */ /* 0x000fe200078efcff */
[----:B------:R-:W-:Y:S01]  /*63a0*/  HADD2 R58, R58, -1056, -1056 ;  /* 0xe420e4203a3a7430 */ /* 0x000fe20000000000 */
[----:B------:R-:W-:Y:S01]  /*63b0*/  LOP3.LUT R27, R46, 0x64006400, RZ, 0xfc, !PT ;  /* 0x640064002e1b7812 */ /* 0x000fe200078efcff */
[----:B------:R-:W-:Y:S02]  /*63c0*/  HADD2 R46, R26, -1056, -1056 ;  /* 0xe420e4201a2e7430 */ /* 0x000fe40000000000 */
[----:B------:R-:W-:Y:S02]  /*63d0*/  HFMA2 R28, R44, R31, R28 ;  /* 0x0000001f2c1c7231 */ /* 0x000fe4000000001c */
[----:B------:R-:W-:-:S02]  /*63e0*/  HADD2 R47, R42, -1056, -1056 ;  /* 0xe420e4202a2f7430 */ /* 0x000fc40000000000 */
        /* <DEDUP_REMOVED lines=60> */
.L_x_3606:
        /* <DEDUP_REMOVED lines=17> */
[----:B------:R-:W1:Y:S01]  /*68c0*/  LDS.128 R16, [UR4+0x20] ;  /* 0x00002004ff107984 */ /* 0x000e620008000c00 */
        /* <DEDUP_REMOVED lines=40> */
[--C-:B0-----:R-:W-:Y:S02]  /*6b50*/  SHF.R.U32.HI R43, RZ, 0xa, R28.reuse ;  /* 0x0000000aff2b7819 */ /* 0x101fe4000001161c */
        /* <DEDUP_REMOVED lines=11> */
[--C-:B------:R-:W-:Y:S02]  /*6c10*/  SHF.R.U32.HI R30, RZ, 0xa, R31.reuse ;  /* 0x0000000aff1e7819 */ /* 0x100fe4000001161f */
[----:B------:R-:W-:Y:S02]  /*6c20*/  SHF.R.U32.HI R50, RZ, 0x6, R31 ;  /* 0x00000006ff327819 */ /* 0x000fe4000001161f */
[----:B------:R-:W-:Y:S02]  /*6c30*/  LOP3.LUT R35, R20, 0x300030, R23, 0xf8, !PT ;  /* 0x0030003014237812 */ /* 0x000fe400078ef817 */
[----:B------:R-:W-:Y:S02]  /*6c40*/  LOP3.LUT R31, R60, 0x64006400, RZ, 0xfc, !PT ;  /* 0x640064003c1f7812 */ /* 0x000fe400078efcff */
[----:B------:R-:W-:Y:S02]  /*6c50*/  LOP3.LUT R20, R39, 0xf000f, RZ, 0xc0, !PT ;  /* 0x000f000f27147812 */ /* 0x000fe400078ec0ff */
[----:B------:R-:W-:Y:S01]  /*6c60*/  LOP3.LUT R40, R27, 0x300030, R40, 0xf8, !PT ;  /* 0x003000301b287812 */ /* 0x000fe200078ef828 */
[----:B------:R-:W-:Y:S01]  /*6c70*/  HADD2 R27, R14, -1056, -1056 ;  /* 0xe420e4200e1b7430 */ /* 0x000fe20000000000 */
[----:B------:R-:W-:Y:S01]  /*6c80*/  LOP3.LUT R43, R32, 0x300030, R43, 0xf8, !PT ;  /* 0x00300030202b7812 */ /* 0x000fe200078ef82b */
[----:B------:R-:W-:Y:S01]  /*6c90*/  HADD2 R31, R31, -1056, -1056 ;  /* 0xe420e4201f1f7430 */ /* 0x000fe20000000000 */
[----:B------:R-:W-:Y:S01]  /*6ca0*/  LOP3.LUT R39, R20, 0x300030, R29, 0xf8, !PT ;  /* 0x0030003014277812 */ /* 0x000fe200078ef81d */
[----:B------:R-:W-:Y:S01]  /*6cb0*/  HADD2 R14, R26, -1056, -1056 ;  /* 0xe420e4201a0e7430 */ /* 0x000fe20000000000 */
[----:B------:R-:W-:Y:S01]  /*6cc0*/  LOP3.LUT R32, R22, 0x300030, R21, 0xf8, !PT ;  /* 0x0030003016207812 */ /* 0x000fe200078ef815 */
[-C--:B-1----:R-:W-:Y:S01]  /*6cd0*/  HFMA2 R20, R27, R16.reuse, RZ ;  /* 0x000000101b147231 */ /* 0x082fe200000000ff */
[----:B------:R-:W-:Y:S01]  /*6ce0*/  LOP3.LUT R29, R33, 0x64006400, RZ, 0xfc, !PT ;  /* 0x64006400211d7812 */ /* 0x000fe200078efcff */
[-C--:B------:R-:W-:Y:S01]  /*6cf0*/  HFMA2 R22, R31, R16.reuse, RZ ;  /* 0x000000101f167231 */ /* 0x080fe200000000ff */
[----:B------:R-:W-:Y:S01]  /*6d00*/  LOP3.LUT R21, R36, 0xf000f, RZ, 0xc0, !PT ;  /* 0x000f000f24157812 */ /* 0x000fe200078ec0ff */
[----:B------:R-:W-:Y:S01]  /*6d10*/  HADD2 R26, R59, -1056, -1056 ;  /* 0xe420e4203b1a7430 */ /* 0x000fe20000000000 */
[----:B------:R-:W-:Y:S01]  /*6d20*/  LOP3.LUT R36, R37, 0x300030, R28, 0xf8, !PT ;  /* 0x0030003025247812 */ /* 0x000fe200078ef81c */
[----:B------:R-:W-:Y:S01]  /*6d30*/  HADD2 R29, R29, -1056, -1056 ;  /* 0xe420e4201d1d7430 */ /* 0x000fe20000000000 */
[----:B------:R-:W-:Y:S01]  /*6d40*/  LOP3.LUT R28, R61, 0x64006400, RZ, 0xfc, !PT ;  /* 0x640064003d1c7812 */ /* 0x000fe200078efcff */
[-C--:B------:R-:W-:Y:S01]  /*6d50*/  HFMA2 R59, R14, R17.reuse, R20 ;  /* 0x000000110e3b7231 */ /* 0x080fe20000000014 */
[----:B------:R-:W-:Y:S01]  /*6d60*/  LOP3.LUT R38, R21, 0x300030, R38, 0xf8, !PT ;  /* 0x0030003015267812 */ /* 0x000fe200078ef826 */
[----:B------:R-:W-:Y:S01]  /*6d70*/  HFMA2 R21, R29, R16, RZ.H0_H0 ;  /* 0x000000101d157231 */ /* 0x000fe200000400ff */
[----:B------:R-:W-:Y:S01]  /*6d80*/  LOP3.LUT R23, R64, 0xf000f, RZ, 0xc0, !PT ;  /* 0x000f000f40177812 */ /* 0x000fe200078ec0ff */
[----:B------:R-:W-:Y:S01]  /*6d90*/  HADD2 R28, R28, -1056, -1056 ;  /* 0xe420e4201c1c7430 */ /* 0x000fe20000000000 */
[----:B------:R-:W-:Y:S01]  /*6da0*/  LOP3.LUT R33, R62, 0x64006400, RZ, 0xfc, !PT ;  /* 0x640064003e217812 */ /* 0x000fe200078efcff */
[----:B------:R-:W-:Y:S01]  /*6db0*/  HFMA2 R60, R26, R17, R21 ;  /* 0x000000111a3c7231 */ /* 0x000fe20000000015 */
[----:B------:R-:W-:-:S02]  /*6dc0*/  LOP3.LUT R37, R23, 0x300030, R30, 0xf8, !PT ;  /* 0x0030003017257812 */ /* 0x000fc400078ef81e */
[----:B------:R-:W-:Y:S01]  /*6dd0*/  LOP3.LUT R30, R63, 0x64006400, RZ, 0xfc, !PT ;  /* 0x640064003f1e7812 */ /* 0x000fe200078efcff */
[-C--:B------:R-:W-:Y:S02]  /*6de0*/  HFMA2 R61, R28, R17.reuse, R22 ;  /* 0x000000111c3d7231 */ /* 0x080fe40000000016 */
[----:B------:R-:W-:Y:S01]  /*6df0*/  HADD2 R33, R33, -1056, -1056 ;  /* 0xe420e42021217430 */ /* 0x000fe20000000000 */
[----:B------:R-:W0:Y:S01]  /*6e00*/  LDS.128 R20, [UR4+0x30] ;  /* 0x00003004ff147984 */ /* 0x000e220008000c00 */
[----:B------:R-:W-:Y:S01]  /*6e10*/  LOP3.LUT R44, R44, 0x64006400, RZ, 0xfc, !PT ;  /* 0x640064002c2c7812 */ /* 0x000fe200078efcff */
[----:B------:R-:W-:Y:S01]  /*6e20*/  HADD2 R30, R30, -1056, -1056 ;  /* 0xe420e4201e1e7430 */ /* 0x000fe20000000000 */
[----:B------:R-:W-:Y:S01]  /*6e30*/  LOP3.LUT R45, R45, 0x3f003f, RZ, 0xc0, !PT ;  /* 0x003f003f2d2d7812 */ /* 0x000fe200078ec0ff */
[----:B------:R-:W-:Y:S01]  /*6e40*/  HFMA2 R16, R33, R16, RZ.H0_H0 ;  /* 0x0000001021107231 */ /* 0x000fe200000400ff */
        /* <DEDUP_REMOVED lines=58> */
[-C--:B------:R-:W-:Y:S02]  /*71f0*/  HFMA2 R60, R44, R21.reuse, R60 ;  /* 0x000000152c3c7231 */ /* 0x080fe4000000003c */
        /* <DEDUP_REMOVED lines=35> */
[----:B-1----:R-:W-:-:S02]  /*7430*/  HFMA2 R27, R47, R20, R27 ;  /* 0x000000142f1b7231 */ /* 0x002fc4000000001b */
        /* <DEDUP_REMOVED lines=24> */
.L_x_3607:
[----:B------:R-:W-:Y:S01]  /*75c0*/  IADD3 R11, PT, PT, R11, 0x20, RZ ;  /* 0x000000200b0b7810 */ /* 0x000fe20007ffe0ff */
[----:B------:R-:W-:Y:S01]  /*75d0*/  UIADD3 UR4, UPT, UPT, UR4, 0x40, URZ ;  /* 0x0000004004047890 */ /* 0x000fe2000fffe0ff */
[----:B------:R-:W-:Y:S02]  /*75e0*/  IMAD.WIDE R36, R41, 0x4, R12 ;  /* 0x0000000429247825 */ /* 0x000fe400078e020c */
[----:B------:R-:W-:-:S13]  /*75f0*/  ISETP.GE.AND P0, PT, R11, R0, PT ;  /* 0x000000000b00720c */ /* 0x000fda0003f06270 */
[----:B------:R-:W-:Y:S05]  /*7600*/  @!P0 BRA `(.L_x_3608) ;  /* 0xffffffe000c88947 */ /* 0x000fea000383ffff */
[----:B------:R-:W-:-:S07]  /*7610*/  IMAD.WIDE R36, R41, 0x18, R24 ;  /* 0x0000001829247825 */ /* 0x000fce00078e0218 */
.L_x_3605:
[----:B------:R-:W1:Y:S02]  /*7620*/  LDCU UR5, c[0x0][0x3d0] ;  /* 0x00007a00ff0577ac */ /* 0x000e640008000800 */
[----:B-1----:R-:W-:-:S04]  /*7630*/  VIMNMX R0, PT, PT, R34, UR5, PT ;  /* 0x0000000522007c48 */ /* 0x002fc8000bfe0100 */
[----:B------:R-:W-:-:S13]  /*7640*/  ISETP.GT.AND P0, PT, R0, R11, PT ;  /* 0x0000000b0000720c */ /* 0x000fda0003f04270 */
[----:B------:R-:W-:Y:S05]  /*7650*/  @!P0 BRA `(.L_x_3609) ;  /* 0x0000001800a08947 */ /* 0x000fea0003800000 */
[----:B------:R-:W-:-:S12]  /*7660*/  UIADD3 UR4, UPT, UPT, UR4, 0x40, URZ ;  /* 0x0000004004047890 */ /* 0x000fd8000fffe0ff */
.L_x_3611:
[----:B------:R-:W1:Y:S01]  /*7670*/  LDC.64 R40, c[0x0][0x3a8] ;  /* 0x0000ea00ff287b82 */ /* 0x000e620000000a00 */
[----:B-----5:R2:W5:Y:S01]  /*7680*/  LDG.E.128.CONSTANT R28, desc[UR8][R36.64] ;  /* 0x00000008241c7981 */ /* 0x020562000c1e9d00 */
[----:B-1----:R-:W-:-:S04]  /*7690*/  IMAD.WIDE R16, R41, 0x4, R36 ;  /* 0x0000000429107825 */ /* 0x002fc800078e0224 */
        /* <DEDUP_REMOVED lines=10> */
[----:B--2---:R-:W-:Y:S06]  /*7740*/  @!P1 BRA `(.L_x_3610) ;  /* 0x0000001800589947 */ /* 0x004fec0003800000 */
[----:B------:R-:W2:Y:S01]  /*7750*/  LDG.E.128.CONSTANT R24, desc[UR8][R90.64] ;  /* 0x000000085a187981 */ /* 0x000ea2000c1e9d00 */
[----:B-----5:R-:W-:Y:S02]  /*7760*/  SHF.R.U32.HI R32, RZ, 0xf, R28 ;  /* 0x0000000fff207819 */ /* 0x020fe4000001161c */
[----:B------:R-:W-:Y:S02]  /*7770*/  SHF.R.U32.HI R33, RZ, 0xe, R16 ;  /* 0x0000000eff217819 */ /* 0x000fe40000011610 */
[----:B------:R-:W-:Y:S02]  /*7780*/  LOP3.LUT R32, R32, 0x10001, RZ, 0xc0, !PT ;  /* 0x0001000120207812 */ /* 0x000fe400078ec0ff */
[----:B------:R-:W-:Y:S02]  /*7790*/  SHF.R.U32.HI R35, RZ, 0xf, R29 ;  /* 0x0000000fff237819 */ /* 0x000fe4000001161d */
[----:B------:R-:W-:Y:S02]  /*77a0*/  SHF.R.U32.HI R34, RZ, 0xd, R12 ;  /* 0x0000000dff227819 */ /* 0x000fe4000001160c */
[----:B------:R-:W-:-:S02]  /*77b0*/  LOP3.LUT R33, R32, 0x20002, R33, 0xf8, !PT ;  /* 0x0002000220217812 */ /* 0x000fc400078ef821 */
[----:B------:R-:W-:Y:S02]  /*77c0*/  LOP3.LUT R35, R35, 0x10001, RZ, 0xc0, !PT ;  /* 0x0001000123237812 */ /* 0x000fe400078ec0ff */
[----:B------:R-:W-:Y:S02]  /*77d0*/  LOP3.LUT R33, R33, 0x40004, R34, 0xf8, !PT ;  /* 0x0004000421217812 */ /* 0x000fe400078ef822 */
[----:B0-----:R-:W-:Y:S02]  /*77e0*/  SHF.R.U32.HI R42, RZ, 0xe, R17 ;  /* 0x0000000eff2a7819 */ /* 0x001fe40000011611 */
[----:B------:R-:W-:Y:S02]  /*77f0*/  SHF.R.U32.HI R88, RZ, 0xc, R20 ;  /* 0x0000000cff587819 */ /* 0x000fe40000011614 */
[----:B------:R-:W-:Y:S02]  /*7800*/  SHF.R.U32.HI R45, RZ, 0xf, R30 ;  /* 0x0000000fff2d7819 */ /* 0x000fe4000001161e */
[----:B------:R-:W-:-:S02]  /*7810*/  LOP3.LUT R42, R35, 0x20002, R42, 0xf8, !PT ;  /* 0x00020002232a7812 */ /* 0x000fc400078ef82a */
[----:B------:R-:W-:Y:S02]  /*7820*/  LOP3.LUT R88, R33, 0x80008, R88, 0xf8, !PT ;  /* 0x0008000821587812 */ /* 0x000fe400078ef858 */
[----:B------:R-:W-:Y:S01]  /*7830*/  SHF.R.U32.HI R50, RZ, 0xe, R18 ;  /* 0x0000000eff327819 */ /* 0x000fe20000011612 */
[----:B------:R-:W0:Y:S01]  /*7840*/  LDS.128 R32, [UR4+-0x40] ;  /* 0xffffc004ff207984 */ /* 0x000e220008000c00 */
[----:B------:R-:W-:Y:S02]  /*7850*/  LOP3.LUT R45, R45, 0x10001, RZ, 0xc0, !PT ;  /* 0x000100012d2d7812 */ /* 0x000fe400078ec0ff */
[C---:B------:R-:W-:Y:S02]  /*7860*/  LOP3.LUT R69, R28.reuse, 0x1f001f, RZ, 0xc0, !PT ;  /* 0x001f001f1c457812 */ /* 0x040fe400078ec0ff */
[----:B------:R-:W-:Y:S02]  /*7870*/  LOP3.LUT R38, R28, 0x3e003e0, RZ, 0xc0, !PT ;  /* 0x03e003e01c267812 */ /* 0x000fe400078ec0ff */
[----:B------:R-:W-:-:S02]  /*7880*/  SHF.R.U32.HI R44, RZ, 0xa, R28 ;  /* 0x0000000aff2c7819 */ /* 0x000fc4000001161c */
[----:B------:R-:W-:Y:S02]  /*7890*/  SHF.R.U32.HI R43, RZ, 0xd, R13 ;  /* 0x0000000dff2b7819 */ /* 0x000fe4000001160d */
        /* <DEDUP_REMOVED lines=15> */
[----:B------:R-:W-:Y:S02]  /*7990*/  LOP3.LUT R42, R42, 0x40004, R43, 0xf8, !PT ;  /* 0x000400042a2a7812 */ /* 0x000fe400078ef82b */
[----:B------:R-:W-:-:S02]  /*79a0*/  SHF.R.U32.HI R87, RZ, 0xc, R21 ;  /* 0x0000000cff577819 */ /* 0x000fc40000011615 */
[C---:B------:R-:W-:Y:S02]  /*79b0*/  LOP3.LUT R59, R17.reuse, 0x1f001f, RZ, 0xc0, !PT ;  /* 0x001f001f113b7812 */ /* 0x040fe400078ec0ff */
[----:B------:R-:W-:Y:S02]  /*79c0*/  LOP3.LUT R16, R17, 0x3e003e0, RZ, 0xc0, !PT ;  /* 0x03e003e011107812 */ /* 0x000fe400078ec0ff */
[----:B------:R-:W-:Y:S02]  /*79d0*/  SHF.R.U32.HI R51, RZ, 0xa, R17 ;  /* 0x0000000aff337819 */ /* 0x000fe40000011611 */
[----:B------:R-:W-:Y:S02]  /*79e0*/  LOP3.LUT R45, R45, 0x40004, R52, 0xf8, !PT ;  /* 0x000400042d2d7812 */ /* 0x000fe400078ef834 */
        /* <DEDUP_REMOVED lines=8> */
[----:B------:R-:W-:Y:S02]  /*7a70*/  LOP3.LUT R19, R12, 0x3e003e0, RZ, 0xc0, !PT ;  /* 0x03e003e00c137812 */ /* 0x000fe400078ec0ff */
[----:B------:R-:W-:Y:S02]  /*7a80*/  LOP3.LUT R87, R42, 0x80008, R87, 0xf8, !PT ;  /* 0x000800082a577812 */ /* 0x000fe400078ef857 */
[----:B------:R-:W-:Y:S02]  /*7a90*/  LOP3.LUT R64, R64, 0x10001, RZ, 0xc0, !PT ;  /* 0x0001000140407812 */ /* 0x000fe400078ec0ff */
[----:B------:R-:W-:Y:S02]  /*7aa0*/  LOP3.LUT R86, R45, 0x80008, R86, 0xf8, !PT ;  /* 0x000800082d567812 */ /* 0x000fe400078ef856 */
[----:B------:R-:W-:Y:S02]  /*7ab0*/  LOP3.LUT R42, R20, 0x3e003e0, RZ, 0xc0, !PT ;  /* 0x03e003e0142a7812 */ /* 0x000fe400078ec0ff */
[----:B------:R-:W-:-:S02]  /*7ac0*/  LOP3.LUT R45, R21, 0x3e003e0, RZ, 0xc0, !PT ;  /* 0x03e003e0152d7812 */ /* 0x000fc400078ec0ff */
[----:B------:R-:W-:Y:S02]  /*7ad0*/  LOP3.LUT R55, R12, 0x1f001f, RZ, 0xc0, !PT ;  /* 0x001f001f0c377812 */ /* 0x000fe400078ec0ff */
[----:B------:R-:W-:Y:S02]  /*7ae0*/  SHF.R.U32.HI R63, RZ, 0xa, R12 ;  /* 0x0000000aff3f7819 */ /* 0x000fe4000001160c */
[----:B------:R-:W-:Y:S02]  /*7af0*/  LOP3.LUT R81, R39, 0x64006400, RZ, 0xfc, !PT ;  /* 0x6400640027517812 */ /* 0x000fe400078efcff */
[----:B------:R-:W-:Y:S02]  /*7b00*/  MOV R12, 0x2800 ;  /* 0x00002800000c7802 */ /* 0x000fe40000000f00 */
[----:B------:R-:W-:Y:S02]  /*7b10*/  LOP3.LUT R39, R17, 0x64006400, RZ, 0xfc, !PT ;  /* 0x6400640011277812 */ /* 0x000fe400078efcff */
[----:B------:R-:W-:-:S02]  /*7b20*/  LOP3.LUT R19, R19, 0x64006400, RZ, 0xfc, !PT ;  /* 0x6400640013137812 */ /* 0x000fc400078efcff */
[C---:B------:R-:W-:Y:S01]  /*7b30*/  LOP3.LUT R56, R13.reuse, 0x1f001f, RZ, 0xc0, !PT ;  /* 0x001f001f0d387812 */ /* 0x040fe200078ec0ff */
[-C--:B------:R-:W-:Y:S01]  /*7b40*/  HFMA2 R39, R39, R12.reuse.H0_H0, -48, -48 ;  /* 0xd200d20027277431 */ /* 0x080fe2000004000c */
[----:B------:R-:W-:Y:S02]  /*7b50*/  LOP3.LUT R40, R13, 0x3e003e0, RZ, 0xc0, !PT ;  /* 0x03e003e00d287812 */ /* 0x000fe400078ec0ff */
[----:B------:R-:W-:Y:S02]  /*7b60*/  SHF.R.U32.HI R65, RZ, 0xa, R13 ;  /* 0x0000000aff417819 */ /* 0x000fe4000001160d */
[----:B------:R-:W-:Y:S02]  /*7b70*/  SHF.R.U32.HI R76, RZ, 0xd, R15 ;  /* 0x0000000dff4c7819 */ /* 0x000fe4000001160f */
[----:B------:R-:W-:Y:S02]  /*7b80*/  LOP3.LUT R71, R64, 0x20002, R71, 0xf8, !PT ;  /* 0x0002000240477812 */ /* 0x000fe400078ef847 */
[----:B------:R-:W-:Y:S01]  /*7b90*/  LOP3.LUT R17, R42, 0x64006400, RZ, 0xfc, !PT ;  /* 0x640064002a117812 */ /* 0x000fe200078efcff */
[----:B------:R-:W-:Y:S01]  /*7ba0*/  HFMA2 R42, R19, R12.H0_H0, -48, -48 ;  /* 0xd200d200132a7431 */ /* 0x000fe2000004000c */
[----:B------:R-:W-:-:S02]  /*7bb0*/  LOP3.LUT R58, R14, 0x1f001f, RZ, 0xc0, !PT ;  /* 0x001f001f0e3a7812 */ /* 0x000fc400078ec0ff */
[----:B------:R-:W-:Y:S01]  /*7bc0*/  LOP3.LUT R13, R14, 0x3e003e0, RZ, 0xc0, !PT ;  /* 0x03e003e00e0d7812 */ /* 0x000fe200078ec0ff */
[-C--:B------:R-:W-:Y:S01]  /*7bd0*/  HFMA2 R19, R17, R12.reuse.H0_H0, -48, -48 ;  /* 0xd200d20011137431 */ /* 0x080fe2000004000c */
        /* <DEDUP_REMOVED lines=19> */
[----:B------:R-:W-:Y:S02]  /*7d10*/  SHF.R.U32.HI R68, RZ, 0xa, R15 ;  /* 0x0000000aff447819 */ /* 0x000fe4000001160f */
        /* <DEDUP_REMOVED lines=19> */
[----:B------:R-:W-:Y:S01]  /*7e50*/  LOP3.LUT R49, R49, 0x1f001f, RZ, 0xc0, !PT ;  /* 0x001f001f31317812 */ /* 0x000fe200078ec0ff */
[----:B------:R-:W-:Y:S01]  /*7e60*/  HADD2 R48, R48, -1040, -1040 ;  /* 0xe410e41030307430 */ /* 0x000fe20000000000 */
        /* <DEDUP_REMOVED lines=13> */
[----:B------:R-:W-:Y:S02]  /*7f40*/  SHF.R.U32.HI R79, RZ, 0xc, R23 ;  /* 0x0000000cff4f7819 */ /* 0x000fe40000011617 */
[----:B------:R-:W-:-:S02]  /*7f50*/  SHF.R.U32.HI R82, RZ, 0xa, R22 ;  /* 0x0000000aff527819 */ /* 0x000fc40000011616 */
[----:B------:R-:W-:Y:S02]  /*7f60*/  ISETP.NE.AND P1, PT, R84, 0x1, PT ;  /* 0x000000015400780c */ /* 0x000fe40003f25270 */
[----:B------:R-:W-:Y:S02]  /*7f70*/  LOP3.LUT R82, R82, 0x1f001f, RZ, 0xc0, !PT ;  /* 0x001f001f52527812 */ /* 0x000fe400078ec0ff */
[----:B------:R-:W-:Y:S02]  /*7f80*/  PRMT R9, R9, 0x5410, R8 ;  /* 0x0000541009097816 */ /* 0x000fe40000000008 */
[----:B------:R-:W-:Y:S02]  /*7f90*/  PRMT R7, R7, 0x5410, R6 ;  /* 0x0000541007077816 */ /* 0x000fe40000000006 */
[----:B--2---:R-:W-:Y:S02]  /*7fa0*/  LOP3.LUT R70, R26, 0x3e003e0, RZ, 0xc0, !PT ;  /* 0x03e003e01a467812 */ /* 0x004fe400078ec0ff */
[----:B------:R-:W-:-:S02]  /*7fb0*/  LOP3.LUT R16, R24, 0x3e003e0, RZ, 0xc0, !PT ;  /* 0x03e003e018107812 */ /* 0x000fc400078ec0ff */
[----:B------:R-:W-:Y:S02]  /*7fc0*/  LOP3.LUT R18, R25, 0x3e003e0, RZ, 0xc0, !PT ;  /* 0x03e003e019127812 */ /* 0x000fe400078ec0ff */
[----:B------:R-:W-:Y:S02]  /*7fd0*/  LOP3.LUT R14, R27, 0x3e003e0, RZ, 0xc0, !PT ;  /* 0x03e003e01b0e7812 */ /* 0x000fe400078ec0ff */
[----:B------:R-:W-:Y:S01]  /*7fe0*/  LOP3.LUT R73, R70, 0x64006400, RZ, 0xfc, !PT ;  /* 0x6400640046497812 */ /* 0x000fe200078efcff */
[----:B0-----:R-:W-:Y:S01]  /*7ff0*/  HFMA2 R70, R77, R32, RZ ;  /* 0x000000204d467231 */ /* 0x001fe200000000ff */
[----:B------:R-:W-:Y:S02]  /*8000*/  LOP3.LUT R31, R16, 0x64006400, RZ, 0xfc, !PT ;  /* 0x64006400101f7812 */ /* 0x000fe400078efcff */
[----:B------:R-:W-:Y:S02]  /*8010*/  LOP3.LUT R71, R18, 0x64006400, RZ, 0xfc, !PT ;  /* 0x6400640012477812 */ /* 0x000fe400078efcff */
[----:B------:R-:W-:Y:S01]  /*8020*/  LOP3.LUT R75, R14, 0x64006400, RZ, 0xfc, !PT ;  /* 0x640064000e4b7812 */ /* 0x000fe200078efcff */
[-C--:B------:R-:W-:Y:S01]  /*8030*/  HFMA2 R14, R73, R12.reuse.H0_H0, -48, -48 ;  /* 0xd200d200490e7431 */ /* 0x080fe2000004000c */
[----:B------:R-:W-:Y:S01]  /*8040*/  LOP3.LUT R73, R29, 0x64006400, RZ, 0xfc, !PT ;  /* 0x640064001d497812 */ /* 0x000fe200078efcff */
[----:B------:R-:W-:-:S02]  /*8050*/  HFMA2 R18, R31, R12.H0_H0, -48, -48 ;  /* 0xd200d2001f127431 */ /* 0x000fc4000004000c */
[----:B------:R-:W-:Y:S02]  /*8060*/  HFMA2 R70, R66, R33, R70 ;  /* 0x0000002142467231 */ /* 0x000fe40000000046 */
[-C--:B------:R-:W-:Y:S01]  /*8070*/  HFMA2 R16, R71, R12.reuse.H0_H0, -48, -48 ;  /* 0xd200d20047107431 */ /* 0x080fe2000004000c */
[----:B------:R-:W-:Y:S01]  /*8080*/  LOP3.LUT R71, R30, 0x64006400, RZ, 0xfc, !PT ;  /* 0x640064001e477812 */ /* 0x000fe200078efcff */
[----:B------:R-:W-:Y:S01]  /*8090*/  HFMA2 R12, R75, R12.H0_H0, -48, -48 ;  /* 0xd200d2004b0c7431 */ /* 0x000fe2000004000c */
[----:B------:R-:W-:Y:S01]  /*80a0*/  LOP3.LUT R75, R28, 0x64006400, RZ, 0xfc, !PT ;  /* 0x640064001c4b7812 */ /* 0x000fe200078efcff */
[----:B------:R-:W-:Y:S01]  /*80b0*/  HADD2 R73, R73, -1040, -1040 ;  /* 0xe410e41049497430 */ /* 0x000fe20000000000 */
[----:B------:R-:W0:Y:S01]  /*80c0*/  LDS.128 R28, [UR4+-0x30] ;  /* 0xffffd004ff1c7984 */ /* 0x000e220008000c00 */
[----:B------:R-:W-:Y:S02]  /*80d0*/  HADD2 R71, R71, -1040, -1040 ;  /* 0xe410e41047477430 */ /* 0x000fe40000000000 */
[----:B------:R-:W-:-:S02]  /*80e0*/  HADD2 R75, R75, -1040, -1040 ;  /* 0xe410e4104b4b7430 */ /* 0x000fc40000000000 */
[-C--:B------:R-:W-:Y:S02]  /*80f0*/  HFMA2 R72, R73, R32.reuse, RZ ;  /* 0x0000002049487231 */ /* 0x080fe400000000ff */
[-C--:B------:R-:W-:Y:S02]  /*8100*/  HFMA2 R74, R71, R32.reuse, RZ.H0_H0 ;  /* 0x00000020474a7231 */ /* 0x080fe400000400ff */
[----:B------:R-:W-:-:S04]  /*8110*/  HFMA2 R69, R75, R32, RZ.H0_H0 ;  /* 0x000000204b457231 */ /* 0x000fc800000400ff */
[-C--:B------:R-:W-:Y:S02]  /*8120*/  HFMA2 R32, R64, R33.reuse, R69 ;  /* 0x0000002140207231 */ /* 0x080fe40000000045 */
[-C--:B------:R-:W-:Y:S01]  /*8130*/  HFMA2 R69, R52, R33.reuse, R72 ;  /* 0x0000002134457231 */ /* 0x080fe20000000048 */
[----:B------:R-:W-:Y:S01]  /*8140*/  LOP3.LUT R72, R44, 0x1f001f, RZ, 0xc0, !PT ;  /* 0x001f001f2c487812 */ /* 0x000fe200078ec0ff */
        /* <DEDUP_REMOVED lines=29> */
[-C--:B------:R-:W-:Y:S01]  /*8320*/  HFMA2 R72, R45, R28.reuse, R70 ;  /* 0x0000001c2d487231 */ /* 0x080fe20000000046 */
[----:B------:R-:W-:Y:S01]  /*8330*/  LOP3.LUT R74, R60, 0x64006400, RZ, 0xfc, !PT ;  /* 0x640064003c4a7812 */ /* 0x000fe200078efcff */
[-C--:B------:R-:W-:Y:S02]  /*8340*/  HFMA2 R70, R39, R28.reuse, R33 ;  /* 0x0000001c27467231 */ /* 0x080fe40000000021 */
[----:B------:R-:W-:Y:S02]  /*8350*/  HFMA2 R28, R37, R28, R34 ;  /* 0x0000001c251c7231 */ /* 0x000fe40000000022 */
[----:B------:R-:W0:Y:S01]  /*8360*/  LDS.128 R32, [UR4+-0x20] ;  /* 0xffffe004ff207984 */ /* 0x000e220008000c00 */
        /* <DEDUP_REMOVED lines=26> */
[----:B------:R-:W-:Y:S01]  /*8510*/  HADD2 R63, R68, -1040, -1040 ;  /* 0xe410e410443f7430 */ /* 0x000fe20000000000 */
[----:B------:R-:W-:-:S02]  /*8520*/  LOP3.LUT R28, R28, 0x64006400, RZ, 0xfc, !PT ;  /* 0x640064001c1c7812 */ /* 0x000fc400078efcff */
[----:B------:R-:W-:Y:S02]  /*8530*/  LOP3.LUT R31, R31, 0x64006400, RZ, 0xfc, !PT ;  /* 0x640064001f1f7812 */ /* 0x000fe400078efcff */
[----:B------:R-:W-:Y:S01]  /*8540*/  SHF.R.U32.HI R23, RZ, 0xa, R23 ;  /* 0x0000000aff177819 */ /* 0x000fe20000011617 */
[----:B------:R-:W-:Y:S02]  /*8550*/  HADD2 R74, R28, -1040, -1040 ;  /* 0xe410e4101c4a7430 */ /* 0x000fe40000000000 */
        /* <DEDUP_REMOVED lines=12> */
[----:B------:R-:W0:Y:S02]  /*8620*/  LDS.128 R28, [UR4+-0x10] ;  /* 0xfffff004ff1c7984 */ /* 0x000e240008000c00 */
[-C--:B------:R-:W-:Y:S02]  /*8630*/  HFMA2 R80, R70, R33.reuse, R80 ;  /* 0x0000002146507231 */ /* 0x080fe40000000050 */
[----:B------:R-:W-:Y:S01]  /*8640*/  HFMA2 R33, R68, R33, R32 ;  /* 0x0000002144217231 */ /* 0x000fe20000000020 */
[----:B------:R-:W-:Y:S02]  /*8650*/  LOP3.LUT R32, R76, 0x80008, R79, 0xf8, !PT ;  /* 0x000800084c207812 */ /* 0x000fe400078ef84f */
[----:B------:R-:W-:Y:S01]  /*8660*/  SHF.R.U32.HI R76, RZ, 0xa, R20 ;  /* 0x0000000aff4c7819 */ /* 0x000fe20000011614 */
[-C--:B------:R-:W-:Y:S01]  /*8670*/  HFMA2 R20, R19, R34.reuse, R81 ;  /* 0x0000002213147231 */ /* 0x080fe20000000051 */
[----:B------:R-:W-:Y:S01]  /*8680*/  SHF.R.U32.HI R79, RZ, 0xa, R21 ;  /* 0x0000000aff4f7819 */ /* 0x000fe20000011615 */
[-C--:B------:R-:W-:Y:S01]  /*8690*/  HFMA2 R21, R17, R34.reuse, R78 ;  /* 0x0000002211157231 */ /* 0x080fe2000000004e */
[----:B------:R-:W-:Y:S01]  /*86a0*/  LOP3.LUT R76, R76, 0x1f001f, RZ, 0xc0, !PT ;  /* 0x001f001f4c4c7812 */ /* 0x000fe200078ec0ff */
[-C--:B------:R-:W-:Y:S01]  /*86b0*/  HFMA2 R22, R15, R34.reuse, R80 ;  /* 0x000000220f167231 */ /* 0x080fe20000000050 */
        /* <DEDUP_REMOVED lines=24> */
[----:B------:R-:W-:Y:S01]  /*8840*/  SHF.R.U32.HI R35, RZ, 0xb, R27 ;  /* 0x0000000bff237819 */ /* 0x000fe2000001161b */
[-C--:B0-----:R-:W-:Y:S02]  /*8850*/  HFMA2 R20, R85, R28.reuse, R20 ;  /* 0x0000001c55147231 */ /* 0x081fe40000000014 */
[----:B------:R-:W-:Y:S02]  /*8860*/  HADD2 R83, R33, -1040, -1040 ;  /* 0xe410e41021537430 */ /* 0x000fe40000000000 */
[-C--:B------:R-:W-:Y:S02]  /*8870*/  HFMA2 R23, R81, R28.reuse, R22 ;  /* 0x0000001c51177231 */ /* 0x080fe40000000016 */
[----:B------:R-:W-:Y:S01]  /*8880*/  HADD2 R79, R79, -1040, -1040 ;  /* 0xe410e4104f4f7430 */ /* 0x000fe20000000000 */
[--C-:B------:R-:W-:Y:S01]  /*8890*/  SHF.R.U32.HI R33, RZ, 0xb, R26.reuse ;  /* 0x0000000bff217819 */ /* 0x100fe2000001161a */
[-C--:B------:R-:W-:Y:S01]  /*88a0*/  HFMA2 R21, R83, R28.reuse, R21 ;  /* 0x0000001c53157231 */ /* 0x080fe20000000015 */
[----:B------:R-:W-:Y:S01]  /*88b0*/  SHF.R.U32.HI R26, RZ, 0xa, R26 ;  /* 0x0000000aff1a7819 */ /* 0x000fe2000001161a */
[----:B------:R-:W-:-:S02]  /*88c0*/  HFMA2 R34, R79, R28, R34 ;  /* 0x0000001c4f227231 */ /* 0x000fc40000000022 */
[-C--:B------:R-:W-:Y:S01]  /*88d0*/  HFMA2 R22, R18, R29.reuse, R20 ;  /* 0x0000001d12167231 */ /* 0x080fe20000000014 */
[----:B------:R-:W-:Y:S01]  /*88e0*/  SHF.R.U32.HI R28, RZ, 0xb, R25 ;  /* 0x0000000bff1c7819 */ /* 0x000fe20000011619 */
[-C--:B------:R-:W-:Y:S01]  /*88f0*/  HFMA2 R20, R14, R29.reuse, R23 ;  /* 0x0000001d0e147231 */ /* 0x080fe20000000017 */
[--C-:B------:R-:W-:Y:S01]  /*8900*/  SHF.R.U32.HI R23, RZ, 0xb, R24.reuse ;  /* 0x0000000bff177819 */ /* 0x100fe20000011618 */
[-C--:B------:R-:W-:Y:S01]  /*8910*/  HFMA2 R21, R16, R29.reuse, R21 ;  /* 0x0000001d10157231 */ /* 0x080fe20000000015 */
[----:B------:R-:W-:Y:S01]  /*8920*/  SHF.R.U32.HI R24, RZ, 0xa, R24 ;  /* 0x0000000aff187819 */ /* 0x000fe20000011618 */
[----:B------:R-:W-:Y:S01]  /*8930*/  HFMA2 R29, R12, R29, R34 ;  /* 0x0000001d0c1d7231 */ /* 0x000fe20000000022 */
[----:B------:R-:W-:Y:S02]  /*8940*/  LOP3.LUT R26, R26, 0x1f001f, RZ, 0xc0, !PT ;  /* 0x001f001f1a1a7812 */ /* 0x000fe400078ec0ff */
[----:B------:R-:W-:Y:S02]  /*8950*/  LOP3.LUT R24, R24, 0x1f001f, RZ, 0xc0, !PT ;  /* 0x001f001f18187812 */ /* 0x000fe400078ec0ff */
[----:B------:R-:W-:-:S02]  /*8960*/  LOP3.LUT R88, R88, 0x100010, R23, 0xf8, !PT ;  /* 0x0010001058587812 */ /* 0x000fc400078ef817 */
[----:B------:R-:W-:Y:S02]  /*8970*/  LOP3.LUT R24, R24, 0x64006400, RZ, 0xfc, !PT ;  /* 0x6400640018187812 */ /* 0x000fe400078efcff */
[----:B------:R-:W-:Y:S02]  /*8980*/  LOP3.LUT R23, R87, 0x100010, R28, 0xf8, !PT ;  /* 0x0010001057177812 */ /* 0x000fe400078ef81c */
[----:B------:R-:W-:Y:S02]  /*8990*/  LOP3.LUT R26, R26, 0x64006400, RZ, 0xfc, !PT ;  /* 0x640064001a1a7812 */ /* 0x000fe400078efcff */
[----:B------:R-:W-:Y:S01]  /*89a0*/  LOP3.LUT R28, R86, 0x100010, R33, 0xf8, !PT ;  /* 0x00100010561c7812 */ /* 0x000fe200078ef821 */
[----:B------:R-:W-:Y:S01]  /*89b0*/  HADD2 R86, R24, -1040, -1040 ;  /* 0xe410e41018567430 */ /* 0x000fe20000000000 */
[----:B------:R-:W-:Y:S01]  /*89c0*/  SHF.R.U32.HI R25, RZ, 0xa, R25 ;  /* 0x0000000aff197819 */ /* 0x000fe20000011619 */
[----:B------:R-:W-:Y:S01]  /*89d0*/  HADD2 R89, R26, -1040, -1040 ;  /* 0xe410e4101a597430 */ /* 0x000fe20000000000 */
[----:B------:R-:W-:-:S02]  /*89e0*/  SHF.R.U32.HI R27, RZ, 0xa, R27 ;  /* 0x0000000aff1b7819 */ /* 0x000fc4000001161b */
[----:B------:R-:W-:Y:S01]  /*89f0*/  LOP3.LUT R25, R25, 0x1f001f, RZ, 0xc0, !PT ;  /* 0x001f001f19197812 */ /* 0x000fe200078ec0ff */
[-C--:B------:R-:W-:Y:S01]  /*8a00*/  HFMA2 R22, R86, R30.reuse, R22 ;  /* 0x0000001e56167231 */ /* 0x080fe20000000016 */
        /* <DEDUP_REMOVED lines=47> */
[----:B------:R-:W-:-:S04]  /*8d00*/  HFMA2 R59, R58, R25, R59 ;  /* 0x000000193a3b7231 */ /* 0x000fc8000000003b */
[----:B------:R-:W-:Y:S02]  /*8d10*/  HFMA2 R20, R53, R26, R59 ;  /* 0x0000001a35147231 */ /* 0x000fe4000000003b */
[-C--:B------:R-:W-:Y:S02]  /*8d20*/  HFMA2 R73, R46, R23.reuse, R73 ;  /* 0x000000172e497231 */ /* 0x080fe40000000049 */
[-C--:B------:R-:W-:Y:S02]  /*8d30*/  HFMA2 R62, R62, R23.reuse, R33 ;  /* 0x000000173e3e7231 */ /* 0x080fe40000000021 */
[----:B------:R-:W0:Y:S01]  /*8d40*/  LDS.128 R32, [UR4+0x30] ;  /* 0x00003004ff207984 */ /* 0x000e220008000c00 */
        /* <DEDUP_REMOVED lines=54> */
.L_x_3610:
[----:B------:R-:W-:Y:S01]  /*90b0*/  UIADD3 UR4, UPT, UPT, UR4, 0x40, URZ ;  /* 0x0000004004047890 */ /* 0x000fe2000fffe0ff */
[----:B------:R-:W-:Y:S01]  /*90c0*/  IMAD.WIDE R36, R41, 0x4, R90 ;  /* 0x0000000429247825 */ /* 0x000fe200078e025a */
[----:B------:R-:W-:Y:S10]  /*90d0*/  @!P0 BRA `(.L_x_3611) ;  /* 0xffffffe400648947 */ /* 0x000ff4000383ffff */
.L_x_3609:
[----:B------:R-:W1:Y:S01]  /*90e0*/  S2R R0, SR_CTAID.Y ;  /* 0x0000000000007919 */ /* 0x000e620000002600 */
[----:B------:R-:W1:Y:S02]  /*90f0*/  LDC R7, c[0x0][0x3a8] ;  /* 0x0000ea00ff077b82 */ /* 0x000e640000000800 */
[----:B-1----:R-:W-:-:S05]  /*9100*/  IMAD R10, R0, -0x2, R7 ;  /* 0xfffffffe000a7824 */ /* 0x002fca00078e0207 */
[----:B------:R-:W-:-:S13]  /*9110*/  ISETP.GT.AND P0, PT, R10, RZ, PT ;  /* 0x000000ff0a00720c */ /* 0x000fda0003f04270 */
[----:B------:R-:W-:Y:S05]  /*9120*/  @!P0 EXIT ;  /* 0x000000000000894d */ /* 0x000fea0003800000 */
[----:B------:R-:W1:Y:S01]  /*9130*/  S2R R6, SR_CTAID.X ;  /* 0x0000000000067919 */ /* 0x000e620000002500 */
[----:B------:R-:W2:Y:S01]  /*9140*/  LDC.64 R8, c[0x0][0x3a0] ;  /* 0x0000e800ff087b82 */ /* 0x000ea20000000a00 */
[----:B------:R-:W-:Y:S01]  /*9150*/  IMAD R7, R0, R41, RZ ;  /* 0x0000002900077224 */ /* 0x000fe200078e02ff */
[----:B------:R-:W1:Y:S02]  /*9160*/  S2R R11, SR_TID.X ;  /* 0x00000000000b7919 */ /* 0x000e640000002100 */
[----:B-1----:R-:W-:-:S04]  /*9170*/  LEA R0, R6, R11, 0x5 ;  /* 0x0000000b06007211 */ /* 0x002fc800078e28ff */
[----:B------:R-:W-:-:S05]  /*9180*/  LEA R0, R0, R7, 0x1 ;  /* 0x0000000700007211 */ /* 0x000fca00078e08ff */
[----:B------:R-:W-:-:S04]  /*9190*/  IMAD.SHL.U32 R7, R0, 0x2, RZ ;  /* 0x0000000200077824 */ /* 0x000fc800078e00ff */
        /* <DEDUP_REMOVED lines=8> */
.L_x_3615:
[----:B------:R-:W1:Y:S02]  /*9220*/  LDS R6, [R0] ;  /* 0x0000000000067984 */ /* 0x000e640000000800 */
[----:B-1----:R-:W-:-:S05]  /*9230*/  HADD2 R7, R6, R5 ;  /* 0x0000000506077230 */ /* 0x002fca0000000000 */
[----:B------:R-:W1:Y:S02]  /*9240*/  ATOMS.CAST.SPIN P0, [R0], R6, R7 ;  /* 0x000000060000758d */ /* 0x000e640001800007 */
[----:B-1----:R-:W-:Y:S05]  /*9250*/  @!P0 BRA `(.L_x_3615) ;  /* 0xfffffffc00f08947 */ /* 0x002fea000383ffff */
[----:B------:R-:W-:Y:S05]  /*9260*/  BRA `(.L_x_3613) ;  /* 0x00000000000c7947 */ /* 0x000fea0003800000 */
.L_x_3614:
[----:B------:R-:W2:Y:S02]  /*9270*/  LD.E R0, desc[UR8][R8.64] ;  /* 0x0000000808007980 */ /* 0x000ea4000c101900 */
[----:B--2---:R-:W-:-:S05]  /*9280*/  IADD3 R5, PT, PT, R5, R0, RZ ;  /* 0x0000000005057210 */ /* 0x004fca0007ffe0ff */
[----:B------:R1:W-:Y:S02]  /*9290*/  ST.E desc[UR8][R8.64], R5 ;  /* 0x0000000508007985 */ /* 0x0003e4000c101908 */
.L_x_3613:
[----:B------:R-:W-:Y:S05]  /*92a0*/  BSYNC.RECONVERGENT B0 ;  /* 0x0000000000007941 */ /* 0x000fea0003800200 */
.L_x_3612:
[----:B------:R2:W-:Y:S01]  /*92b0*/  ATOM.E.ADD.F16x2.RN.STRONG.GPU P0, RZ, desc[UR8][R8.64+0x4], R4 ;  /* 0x8000040408ff79a2 */ /* 0x0005e2000c10e108 */
[----:B------:R-:W-:Y:S04]  /*92c0*/  BSSY.RECONVERGENT B0, `(.L_x_3616) ;  /* 0x000000f000007945 */ /* 0x000fe80003800200 */
[----:B--2---:R-:W-:Y:S05]  /*92d0*/  @P0 BRA `(.L_x_3617) ;  /* 0x0000000000340947 */ /* 0x004fea0003800000 */
[----:B------:R-:W2:Y:S02]  /*92e0*/  QSPC.E.S P0, RZ, [R8+0x4] ;  /* 0x0000040008ff73aa */ /* 0x000ea40000000500 */
[----:B--2---:R-:W-:Y:S05]  /*92f0*/  @!P0 BRA `(.L_x_3618) ;  /* 0x0000000000208947 */ /* 0x004fea0003800000 */
[----:B------:R-:W-:-:S04]  /*9300*/  MOV R6, R8 ;  /* 0x0000000800067202 */ /* 0x000fc80000000f00 */
[----:B------:R-:W-:Y:S02]  /*9310*/  MOV R6, R6 ;  /* 0x0000000600067202 */ /* 0x000fe40000000f00 */
[----:B------:R-:W-:-:S07]  /*9320*/  MOV R7, R4 ;  /* 0x0000000400077202 */ /* 0x000fce0000000f00 */
.L_x_3619:
[----:B------:R-:W1:Y:S02]  /*9330*/  LDS R4, [R6+0x4] ;  /* 0x0000040006047984 */ /* 0x000e640000000800 */
[----:B-1----:R-:W-:-:S05]  /*9340*/  HFMA2 R5, R4, 1, 1, R7 ;  /* 0x3c003c0004057831 */ /* 0x002fca0000000007 */
[----:B------:R-:W1:Y:S02]  /*9350*/  ATOMS.CAST.SPIN P0, [R6+0x4], R4, R5 ;  /* 0x000004040600758d */ /* 0x000e640001800005 */
[----:B-1----:R-:W-:Y:S05]  /*9360*/  @!P0 BRA `(.L_x_3619) ;  /* 0xfffffffc00f08947 */ /* 0x002fea000383ffff */
[----:B------:R-:W-:Y:S05]  /*9370*/  BRA `(.L_x_3617) ;  /* 0x00000000000c7947 */ /* 0x000fea0003800000 */
.L_x_3618:
[----:B------:R-:W1:Y:S02]  /*9380*/  LD.E R0, desc[UR8][R8.64+0x4] ;  /* 0x0000040808007980 */ /* 0x000e64000c101900 */
[----:B-1----:R-:W-:-:S05]  /*9390*/  IADD3 R5, PT, PT, R4, R0, RZ ;  /* 0x0000000004057210 */ /* 0x002fca0007ffe0ff */
[----:B------:R2:W-:Y:S02]  /*93a0*/  ST.E desc[UR8][R8.64+0x4], R5 ;  /* 0x0000040508007985 */ /* 0x0005e4000c101908 */
.L_x_3617:
[----:B------:R-:W-:Y:S05]  /*93b0*/  BSYNC.RECONVERGENT B0 ;  /* 0x0000000000007941 */ /* 0x000fea0003800200 */
.L_x_3616:
        /* <DEDUP_REMOVED lines=10> */
.L_x_3623:
[----:B------:R-:W1:Y:S02]  /*9460*/  LDS R4, [R0] ;  /* 0x0000000000047984 */ /* 0x000e640000000800 */
[----:B-1----:R-:W-:-:S05]  /*9470*/  HADD2 R5, R4, R3 ;  /* 0x0000000304057230 */ /* 0x002fca0000000000 */
[----:B------:R-:W1:Y:S02]  /*9480*/  ATOMS.CAST.SPIN P0, [R0], R4, R5 ;  /* 0x000000040000758d */ /* 0x000e640001800005 */
[----:B-1----:R-:W-:Y:S05]  /*9490*/  @!P0 BRA `(.L_x_3623) ;  /* 0xfffffffc00f08947 */ /* 0x002fea000383ffff */
[----:B------:R-:W-:Y:S05]  /*94a0*/  BRA `(.L_x_3621) ;  /* 0x00000000000c7947 */ /* 0x000fea0003800000 */
.L_x_3622:
[----:B------:R-:W2:Y:S02]  /*94b0*/  LD.E R0, desc[UR8][R8.64] ;  /* 0x0000000808007980 */ /* 0x000ea4000c101900 */
[----:B--2---:R-:W-:-:S05]  /*94c0*/  IADD3 R3, PT, PT, R3, R0, RZ ;  /* 0x0000000003037210 */ /* 0x004fca0007ffe0ff */
[----:B------:R1:W-:Y:S02]  /*94d0*/  ST.E desc[UR8][R8.64], R3 ;  /* 0x0000000308007985 */ /* 0x0003e4000c101908 */
.L_x_3621:
[----:B------:R-:W-:Y:S05]  /*94e0*/  BSYNC.RECONVERGENT B0 ;  /* 0x0000000000007941 */ /* 0x000fea0003800200 */
.L_x_3620:
[----:B------:R2:W-:Y:S02]  /*94f0*/  ATOM.E.ADD.F16x2.RN.STRONG.GPU P0, RZ, desc[UR8][R8.64+0x4], R2 ;  /* 0x8000040208ff79a2 */ /* 0x0005e4000c10e108 */
[----:B--2---:R-:W-:Y:S05]  /*9500*/  @P0 EXIT ;  /* 0x000000000000094d */ /* 0x004fea0003800000 */
[----:B------:R-:W2:Y:S02]  /*9510*/  QSPC.E.S P0, RZ, [R8+0x4] ;  /* 0x0000040008ff73aa */ /* 0x000ea40000000500 */
[----:B--2---:R-:W-:Y:S05]  /*9520*/  @!P0 BRA `(.L_x_3624) ;  /* 0x0000000000208947 */ /* 0x004fea0003800000 */
[----:B------:R-:W-:-:S04]  /*9530*/  MOV R4, R8 ;  /* 0x0000000800047202 */ /* 0x000fc80000000f00 */
[----:B------:R-:W-:Y:S02]  /*9540*/  MOV R4, R4 ;  /* 0x0000000400047202 */ /* 0x000fe40000000f00 */
[----:B------:R-:W-:-:S07]  /*9550*/  MOV R5, R2 ;  /* 0x0000000200057202 */ /* 0x000fce0000000f00 */
.L_x_3625:
[----:B------:R-:W1:Y:S02]  /*9560*/  LDS R2, [R4+0x4] ;  /* 0x0000040004027984 */ /* 0x000e640000000800 */
[----:B-1----:R-:W-:-:S05]  /*9570*/  HFMA2 R3, R2, 1, 1, R5 ;  /* 0x3c003c0002037831 */ /* 0x002fca0000000005 */
[----:B------:R-:W1:Y:S02]  /*9580*/  ATOMS.CAST.SPIN P0, [R4+0x4], R2, R3 ;  /* 0x000004020400758d */ /* 0x000e640001800003 */
[----:B-1----:R-:W-:Y:S05]  /*9590*/  @!P0 BRA `(.L_x_3625) ;  /* 0xfffffffc00f08947 */ /* 0x002fea000383ffff */
[----:B------:R-:W-:Y:S05]  /*95a0*/  EXIT ;  /* 0x000000000000794d */ /* 0x000fea0003800000 */
.L_x_3624:
[----:B------:R-:W1:Y:S02]  /*95b0*/  LD.E R0, desc[UR8][R8.64+0x4] ;  /* 0x0000040808007980 */ /* 0x000e64000c101900 */
[----:B-1----:R-:W-:-:S05]  /*95c0*/  IADD3 R3, PT, PT, R2, R0, RZ ;  /* 0x0000000002037210 */ /* 0x002fca0007ffe0ff */
[----:B------:R-:W-:Y:S01]  /*95d0*/  ST.E desc[UR8][R8.64+0x4], R3 ;  /* 0x0000040308007985 */ /* 0x000fe2000c101908 */
[----:B------:R-:W-:Y:S05]  /*95e0*/  EXIT ;  /* 0x000000000000794d */ /* 0x000fea0003800000 */
.L_x_3626:
        /* <DEDUP_REMOVED lines=9> */
.L_x_4530:


//--------------------- .text._Z23gemm_half_q_half_kernelILi2ELi152ELb0ELb0ELi32EEvPK6__halfPKjS4_S2_PS0_iiiiPKtS7_iiiiiibS2_i --------------------------
	.section	.text._Z23gemm_half_q_half_kernelILi2ELi152ELb0ELb0ELi32EEvPK6__halfPKjS4_S2_PS0_iiiiPKtS7_iiiiiibS2_i,"ax",@progbits
	.align	128
        .global         _Z23gemm_half_q_half_kernelILi2ELi152ELb0ELb0ELi32EEvPK6__halfPKjS4_S2_PS0_iiiiPKtS7_iiiiiibS2_i
        .type           _Z23gemm_half_q_half_kernelILi2ELi152ELb0ELb0ELi32EEvPK6__halfPKjS4_S2_PS0_iiiiPKtS7_iiiiiibS2_i,@function
        .size           _Z23gemm_half_q_half_kernelILi2ELi152ELb0ELb0ELi32EEvPK6__halfPKjS4_S2_PS0_iiiiPKtS7_iiiiiibS2_i,(.L_x_4531 - _Z23gemm_half_q_half_kernelILi2ELi152ELb0ELb0ELi32EEvPK6__halfPKjS4_S2_PS0_iiiiPKtS7_iiiiiibS2_i)
        .other          _Z23gemm_half_q_half_kernelILi2ELi152ELb0ELb0ELi32EEvPK6__halfPKjS4_S2_PS0_iiiiPKtS7_iiiiiibS2_i,@"STO_CUDA_ENTRY STV_DEFAULT"
_Z23gemm_half_q_half_kernelILi2ELi152ELb0ELb0ELi32EEvPK6__halfPKjS4_S2_PS0_iiiiPKtS7_iiiiiibS2_i:
.text._Z23gemm_half_q_half_kernelILi2ELi152ELb0ELb0ELi32EEvPK6__halfPKjS4_S2_PS0_iiiiPKtS7_iiiiiibS2_i:
        /* <DEDUP_REMOVED lines=51> */
.L_x_3632:
        /* <DEDUP_REMOVED lines=32> */
.L_x_3631:
        /* <DEDUP_REMOVED lines=20> */
.L_x_3633:
[----:B------:R-:W-:-:S13]  /*0670*/  ISETP.EQ.AND P2, PT, R7, RZ, PT ;  /* 0x000000ff0700720c */ /* 0x000fda0003f42270 */
[----:B------:R-:W-:Y:S05]  /*0680*/  @!P0 BRA P2, `(.L_x_3628) ;  /* 0x00000004007c8947 */ /* 0x000fea0001000000 */
.L_x_3630:
        /* <DEDUP_REMOVED lines=12> */
.L_x_3629:
        /* <DEDUP_REMOVED lines=17> */
.L_x_3636:
        /* <DEDUP_REMOVED lines=32> */
.L_x_3635:
        /* <DEDUP_REMOVED lines=21> */
.L_x_3637:
[----:B------:R-:W-:-:S13]  /*0bb0*/  ISETP.NE.OR P0, PT, R10, RZ, P0 ;  /* 0x000000ff0a00720c */ /* 0x000fda0000705670 */
[----:B------:R-:W-:Y:S05]  /*0bc0*/  @!P0 BRA `(.L_x_3628) ;  /* 0x00000000002c8947 */ /* 0x000fea0003800000 */
.L_x_3634:
        /* <DEDUP_REMOVED lines=11> */
.L_x_3628:
[----:B------:R-:W-:Y:S05]  /*0c80*/  BSYNC.RECONVERGENT B0 ;  /* 0x0000000000007941 */ /* 0x000fea0003800200 */
.L_x_3627:
        /* <DEDUP_REMOVED lines=23> */
.L_x_3641:
        /* <DEDUP_REMOVED lines=15> */
.L_x_3640:
        /* <DEDUP_REMOVED lines=12> */
.L_x_3642:
[----:B------:R-:W-:-:S13]  /*0fb0*/  ISETP.NE.OR P0, PT, R7, RZ, P0 ;  /* 0x000000ff0700720c */ /* 0x000fda0000705670 */
[----:B------:R-:W-:Y:S05]  /*0fc0*/  @!P0 BRA `(.L_x_3638) ;  /* 0x00000000001c8947 */ /* 0x000fea0003800000 */
.L_x_3639:
[----:B0-----:R-:W0:Y:S02]  /*0fd0*/  LDC.64 R4, c[0x0][0x3a0] ;  /* 0x0000e800ff047b82 */ /* 0x001e240000000a00 */
.L_x_3643:
[----:B0-----:R-:W-:Y:S01]  /*0fe0*/  IMAD.WIDE R8, R21, 0x2, R4 ;  /* 0x0000000215087825 */ /* 0x001fe200078e0204 */
[----:B------:R-:W-:Y:S02]  /*0ff0*/  IADD3 R7, PT, PT, R7, 0x1, RZ ;  /* 0x0000000107077810 */ /* 0x000fe40007ffe0ff */
[----:B------:R-:W-:Y:S02]  /*1000*/  IADD3 R21, PT, PT, R21, R10, RZ ;  /* 0x0000000a15157210 */ /* 0x000fe40007ffe0ff */
[----:B------:R1:W-:Y:S01]  /*1010*/  STG.E.64 desc[UR8][R8.64], RZ ;  /* 0x000000ff08007986 */ /* 0x0003e2000c101b08 */
[----:B------:R-:W-:-:S13]  /*1020*/  ISETP.NE.AND P0, PT, R7, RZ, PT ;  /* 0x000000ff0700720c */ /* 0x000fda0003f05270 */
[----:B-1----:R-:W-:Y:S05]  /*1030*/  @P0 BRA `(.L_x_3643) ;  /* 0xfffffffc00e80947 */ /* 0x002fea000383ffff */
.L_x_3638:
        /* <DEDUP_REMOVED lines=10> */
[----:B-----5:R-:W-:-:S05]  /*10e0*/  SHF.L.U32 R7, R6, 0x6, RZ ;  /* 0x0000000606077819 */ /* 0x020fca00000006ff */
        /* <DEDUP_REMOVED lines=9> */
.L_x_3645:
        /* <DEDUP_REMOVED lines=12> */
[----:B0-----:R-:W-:-:S05]  /*1240*/  IMAD.WIDE.U32 R8, R19, 0x2, R8 ;  /* 0x0000000213087825 */ /* 0x001fca00078e0008 */
[----:B------:R-:W4:Y:S01]  /*1250*/  LDG.E.U16.CONSTANT R22, desc[UR8][R8.64] ;  /* 0x0000000808167981 */ /* 0x000f22000c1e9500 */
[----:B------:R-:W-:Y:S01]  /*1260*/  UIADD3 UR4, UPT, UPT, UR4, 0x1, URZ ;  /* 0x0000000104047890 */ /* 0x000fe2000fffe0ff */
        /* <DEDUP_REMOVED lines=10> */
[----:B-1----:R-:W-:Y:S02]  /*1310*/  IADD3 R14, PT, PT, R6, 0x1, R7 ;  /* 0x00000001060e7810 */ /* 0x002fe40007ffe007 */
        /* <DEDUP_REMOVED lines=16> */
.L_x_3644:
        /* <DEDUP_REMOVED lines=20> */
.L_x_3646:
        /* <DEDUP_REMOVED lines=8> */
.L_x_3647:
        /* <DEDUP_REMOVED lines=8> */
.L_x_3648:
        /* <DEDUP_REMOVED lines=8> */
.L_x_3649:
        /* <DEDUP_REMOVED lines=8> */
.L_x_3650:
        /* <DEDUP_REMOVED lines=8> */
[----:B------:R-:W-:-:S03]  /*17e0*/  PRMT R4, RZ, 0x5410, RZ ;  /* 0x00005410ff047816 */ /* 0x000fc600000000ff */
[----:B------:R-:W-:-:S05]  /*17f0*/  IMAD R2, R17, R10, RZ ;  /* 0x0000000a11027224 */ /* 0x000fca00078e02ff */
        /* <DEDUP_REMOVED lines=42> */
[----:B------:R-:W-:Y:S01]  /*1aa0*/  IADD3 R13, PT, PT, R2, -0x80, RZ ;  /* 0xffffff80020d7810 */ /* 0x000fe20007ffe0ff */
[----:B------:R-:W0:Y:S01]  /*1ab0*/  I2F.F16 R66, R66 ;  /* 0x0000004200427306 */ /* 0x000e220000200c00 */
[----:B------:R-:W-:-:S02]  /*1ac0*/  LOP3.LUT R2, R48, 0xff, RZ, 0xc0, !PT ;  /* 0x000000ff30027812 */ /* 0x000fc400078ec0ff */
[----:B------:R-:W-:Y:S02]  /*1ad0*/  IADD3 R4, PT, PT, R4, -0x80, RZ ;  /* 0xffffff8004047810 */ /* 0x000fe40007ffe0ff */
[----:B------:R-:W-:Y:S02]  /*1ae0*/  LOP3.LUT R5, R45, 0xff, RZ, 0xc0, !PT ;  /* 0x000000ff2d057812 */ /* 0x000fe400078ec0ff */
[----:B------:R-:W-:Y:S01]  /*1af0*/  IADD3 R2, PT, PT, R2, -0x80, RZ ;  /* 0xffffff8002027810 */ /* 0x000fe20007ffe0ff */
[----:B------:R1:W2:Y:S01]  /*1b00*/  I2F.F16 R57, R4 ;  /* 0x0000000400397306 */ /* 0x0002a20000200c00 */
[----:B------:R-:W-:Y:S02]  /*1b10*/  IADD3 R5, PT, PT, R5, -0x80, RZ ;  /* 0xffffff8005057810 */ /* 0x000fe40007ffe0ff */
[----:B------:R-:W-:Y:S02]  /*1b20*/  LOP3.LUT R0, R49, 0xff, RZ, 0xc0, !PT ;  /* 0x000000ff31007812 */ /* 0x000fe400078ec0ff */
[----:B------:R-:W-:-:S02]  /*1b30*/  LOP3.LUT R54, R46, 0xff, RZ, 0xc0, !PT ;  /* 0x000000ff2e367812 */ /* 0x000fc400078ec0ff */
[----:B------:R-:W-:Y:S01]  /*1b40*/  IADD3 R0, PT, PT, R0, -0x80, RZ ;  /* 0xffffff8000007810 */ /* 0x000fe20007ffe0ff */
[----:B------:R3:W4:Y:S01]  /*1b50*/  I2F.F16 R14, R2 ;  /* 0x00000002000e7306 */ /* 0x0007220000200c00 */
[----:B-1----:R-:W-:Y:S01]  /*1b60*/  SHF.R.U32.HI R4, RZ, 0x8, R49 ;  /* 0x00000008ff047819 */ /* 0x002fe20000011631 */
[----:B0-----:R-:W-:Y:S01]  /*1b70*/  HADD2.F32 R66, -RZ, R66.H0_H0 ;  /* 0x20000042ff427230 */ /* 0x001fe20000004100 */
[--C-:B------:R-:W-:Y:S02]  /*1b80*/  SHF.R.U32.HI R64, RZ, 0x8, R45.reuse ;  /* 0x00000008ff407819 */ /* 0x100fe4000001162d */
[----:B------:R-:W-:Y:S02]  /*1b90*/  LOP3.LUT R4, R4, 0xff, RZ, 0xc0, !PT ;  /* 0x000000ff04047812 */ /* 0x000fe400078ec0ff */
[----:B------:R-:W-:Y:S01]  /*1ba0*/  SHF.R.U32.HI R65, RZ, 0x10, R45 ;  /* 0x00000010ff417819 */ /* 0x000fe2000001162d */
[----:B------:R0:W1:Y:S01]  /*1bb0*/  I2F.F16 R56, R5 ;  /* 0x0000000500387306 */ /* 0x0000620000200c00 */
[--C-:B---3--:R-:W-:Y:S01]  /*1bc0*/  SHF.R.U32.HI R2, RZ, 0x8, R48.reuse ;  /* 0x00000008ff027819 */ /* 0x108fe20000011630 */
[----:B--2---:R-:W-:Y:S01]  /*1bd0*/  HADD2.F32 R57, -RZ, R57.H0_H0 ;  /* 0x20000039ff397230 */ /* 0x004fe20000004100 */
[----:B------:R-:W-:-:S02]  /*1be0*/  SHF.R.U32.HI R48, RZ, 0x10, R48 ;  /* 0x00000010ff307819 */ /* 0x000fc40000011630 */
[----:B------:R-:W-:Y:S02]  /*1bf0*/  LOP3.LUT R2, R2, 0xff, RZ, 0xc0, !PT ;  /* 0x000000ff02027812 */ /* 0x000fe400078ec0ff */
[----:B------:R-:W-:Y:S01]  /*1c00*/  LOP3.LUT R48, R48, 0xff, RZ, 0xc0, !PT ;  /* 0x000000ff30307812 */ /* 0x000fe200078ec0ff */
[----:B------:R-:W2:Y:S01]  /*1c10*/  I2F.F16 R0, R0 ;  /* 0x0000000000007306 */ /* 0x000ea20000200c00 */
[----:B0-----:R-:W-:Y:S01]  /*1c20*/  SHF.R.U32.HI R5, RZ, 0x10, R49 ;  /* 0x00000010ff057819 */ /* 0x001fe20000011631 */
[----:B----4-:R-:W-:Y:S01]  /*1c30*/  HADD2.F32 R14, -RZ, R14.H0_H0 ;  /* 0x2000000eff0e7230 */ /* 0x010fe20000004100 */
[----:B------:R-:W-:Y:S02]  /*1c40*/  IADD3 R49, PT, PT, R4, -0x80, RZ ;  /* 0xffffff8004317810 */ /* 0x000fe40007ffe0ff */
[----:B------:R-:W-:Y:S02]  /*1c50*/  SHF.R.U32.HI R4, RZ, 0x8, R50 ;  /* 0x00000008ff047819 */ /* 0x000fe40000011632 */
[----:B------:R-:W-:Y:S01]  /*1c60*/  IADD3 R2, PT, PT, R2, -0x80, RZ ;  /* 0xffffff8002027810 */ /* 0x000fe20007ffe0ff */
[----:B------:R-:W0:Y:S01]  /*1c70*/  I2F.F16 R13, R13 ;  /* 0x0000000d000d7306 */ /* 0x000e220000200c00 */
[----:B------:R-:W-:Y:S01]  /*1c80*/  LOP3.LUT R5, R5, 0xff, RZ, 0xc0, !PT ;  /* 0x000000ff05057812 */ /* 0x000fe200078ec0ff */
[----:B-1----:R-:W-:Y:S01]  /*1c90*/  HADD2.F32 R56, -RZ, R56.H0_H0 ;  /* 0x20000038ff387230 */ /* 0x002fe20000004100 */
[----:B------:R-:W-:-:S02]  /*1ca0*/  LOP3.LUT R4, R4, 0xff, RZ, 0xc0, !PT ;  /* 0x000000ff04047812 */ /* 0x000fc400078ec0ff */
[----:B------:R-:W-:Y:S02]  /*1cb0*/  IADD3 R61, PT, PT, R5, -0x80, RZ ;  /* 0xffffff80053d7810 */ /* 0x000fe40007ffe0ff */
[----:B------:R-:W-:Y:S01]  /*1cc0*/  IADD3 R48, PT, PT, R48, -0x80, RZ ;  /* 0xffffff8030307810 */ /* 0x000fe20007ffe0ff */
[----:B------:R1:W-:Y:S01]  /*1cd0*/  I2F.F16 R67, R2 ;  /* 0x0000000200437306 */ /* 0x0003e20000200c00 */
[--C-:B------:R-:W-:Y:S01]  /*1ce0*/  SHF.R.U32.HI R74, RZ, 0x8, R46.reuse ;  /* 0x00000008ff4a7819 */ /* 0x100fe2000001162e */
[----:B--2---:R-:W-:Y:S01]  /*1cf0*/  HADD2.F32 R0, -RZ, R0.H0_H0 ;  /* 0x20000000ff007230 */ /* 0x004fe20000004100 */
[----:B------:R-:W-:Y:S02]  /*1d00*/  SHF.R.U32.HI R46, RZ, 0x10, R46 ;  /* 0x00000010ff2e7819 */ /* 0x000fe4000001162e */
[----:B------:R-:W-:Y:S02]  /*1d10*/  IADD3 R55, PT, PT, R54, -0x80, RZ ;  /* 0xffffff8036377810 */ /* 0x000fe40007ffe0ff */
[----:B------:R-:W-:Y:S01]  /*1d20*/  LOP3.LUT R64, R64, 0xff, RZ, 0xc0, !PT ;  /* 0x000000ff40407812 */ /* 0x000fe200078ec0ff */
[----:B------:R2:W-:Y:S01]  /*1d30*/  I2F.F16 R63, R48 ;  /* 0x00000030003f7306 */ /* 0x0005e20000200c00 */
[----:B-1----:R-:W-:Y:S01]  /*1d40*/  SHF.R.U32.HI R2, RZ, 0x10, R50 ;  /* 0x00000010ff027819 */ /* 0x002fe20000011632 */
[----:B0-----:R-:W-:Y:S01]  /*1d50*/  HADD2.F32 R13, -RZ, R13.H0_H0 ;  /* 0x2000000dff0d7230 */ /* 0x001fe20000004100 */
[----:B------:R-:W-:-:S02]  /*1d60*/  IADD3 R50, PT, PT, R4, -0x80, RZ ;  /* 0xffffff8004327810 */ /* 0x000fc40007ffe0ff */
[----:B------:R-:W0:Y:S01]  /*1d70*/  LDS.64 R4, [UR5] ;  /* 0x00000005ff047984 */ /* 0x000e220008000a00 */
[----:B------:R-:W-:Y:S02]  /*1d80*/  LOP3.LUT R2, R2, 0xff, RZ, 0xc0, !PT ;  /* 0x000000ff02027812 */ /* 0x000fe400078ec0ff */
[----:B------:R-:W-:Y:S01]  /*1d90*/  I2F.F16 R49, R49 ;  /* 0x0000003100317306 */ /* 0x000fe20000200c00 */
[--C-:B--2---:R-:W-:Y:S02]  /*1da0*/  SHF.R.U32.HI R48, RZ, 0x8, R51.reuse ;  /* 0x00000008ff307819 */ /* 0x104fe40000011633 */
        /* <DEDUP_REMOVED lines=8> */
[----:B------:R-:W2:Y:S01]  /*1e30*/  I2F.F16 R50, R50 ;  /* 0x0000003200327306 */ /* 0x000ea20000200c00 */
[----:B------:R-:W-:Y:S02]  /*1e40*/  LOP3.LUT R2, R2, 0xff, RZ, 0xc0, !PT ;  /* 0x000000ff02027812 */ /* 0x000fe400078ec0ff */
[----:B------:R-:W-:Y:S02]  /*1e50*/  LOP3.LUT R54, R47, 0xff, RZ, 0xc0, !PT ;  /* 0x000000ff2f367812 */ /* 0x000fe400078ec0ff */
[----:B------:R-:W-:-:S02]  /*1e60*/  IADD3 R2, PT, PT, R2, -0x80, RZ ;  /* 0xffffff8002027810 */ /* 0x000fc40007ffe0ff */
[--C-:B------:R-:W-:Y:S01]  /*1e70*/  SHF.R.U32.HI R72, RZ, 0x8, R47.reuse ;  /* 0x00000008ff487819 */ /* 0x100fe2000001162f */
[----:B------:R-:W3:Y:S01]  /*1e80*/  I2F.F16 R51, R51 ;  /* 0x0000003300337306 */ /* 0x000ee20000200c00 */
[----:B------:R-:W-:Y:S01]  /*1e90*/  LOP3.LUT R65, R65, 0xff, RZ, 0xc0, !PT ;  /* 0x000000ff41417812 */ /* 0x000fe200078ec0ff */
[----:B-1----:R-:W-:Y:S01]  /*1ea0*/  HADD2.F32 R15, -RZ, R15.H0_H0 ;  /* 0x2000000fff0f7230 */ /* 0x002fe20000004100 */
[----:B------:R-:W-:Y:S01]  /*1eb0*/  SHF.R.U32.HI R69, RZ, 0x10, R47 ;  /* 0x00000010ff457819 */ /* 0x000fe2000001162f */
[----:B------:R-:W-:Y:S01]  /*1ec0*/  HADD2.F32 R47, -RZ, R49.H0_H0 ;  /* 0x20000031ff2f7230 */ /* 0x000fe20000004100 */
[----:B------:R-:W-:Y:S02]  /*1ed0*/  LOP3.LUT R74, R74, 0xff, RZ, 0xc0, !PT ;  /* 0x000000ff4a4a7812 */ /* 0x000fe400078ec0ff */
[----:B------:R-:W-:Y:S01]  /*1ee0*/  LOP3.LUT R75, R46, 0xff, RZ, 0xc0, !PT ;  /* 0x000000ff2e4b7812 */ /* 0x000fe200078ec0ff */
[----:B------:R1:W-:Y:S01]  /*1ef0*/  I2F.F16 R48, R2 ;  /* 0x0000000200307306 */ /* 0x0003e20000200c00 */
[----:B--2---:R-:W-:Y:S01]  /*1f00*/  HADD2.F32 R49, -RZ, R50.H0_H0 ;  /* 0x20000032ff317230 */ /* 0x004fe20000004100 */
[----:B------:R-:W-:Y:S01]  /*1f10*/  IADD3 R45, PT, PT, R64, -0x80, RZ ;  /* 0xffffff80402d7810 */ /* 0x000fe20007ffe0ff */
[----:B------:R-:W-:Y:S01]  /*1f20*/  HADD2.F32 R46, -RZ, R67.H0_H0 ;  /* 0x20000043ff2e7230 */ /* 0x000fe20000004100 */
[----:B------:R-:W-:Y:S01]  /*1f30*/  IADD3 R64, PT, PT, R65, -0x80, RZ ;  /* 0xffffff8041407810 */ /* 0x000fe20007ffe0ff */
[--C-:B0-----:R-:W-:Y:S01]  /*1f40*/  HADD2.F32 R73, -RZ, R4.reuse.H1_H1 ;  /* 0x30000004ff497230 */ /* 0x101fe20000004100 */
[----:B------:R-:W-:Y:S01]  /*1f50*/  IADD3 R65, PT, PT, R74, -0x80, RZ ;  /* 0xffffff804a417810 */ /* 0x000fe20007ffe0ff */
[--C-:B------:R-:W-:Y:S01]  /*1f60*/  HADD2.F32 R70, -RZ, R5.reuse.H0_H0 ;  /* 0x20000005ff467230 */ /* 0x100fe20000004100 */
[----:B------:R-:W0:Y:S01]  /*1f70*/  I2F.F16 R61, R61 ;  /* 0x0000003d003d7306 */ /* 0x000e220000200c00 */
[----:B-1----:R-:W-:Y:S01]  /*1f80*/  HADD2.F32 R2, -RZ, R4.H0_H0 ;  /* 0x20000004ff027230 */ /* 0x002fe20000004100 */
[----:B------:R-:W-:Y:S01]  /*1f90*/  SHF.R.U32.HI R44, RZ, 0x10, R44 ;  /* 0x00000010ff2c7819 */ /* 0x000fe2000001162c */
[----:B------:R-:W-:Y:S01]  /*1fa0*/  HADD2.F32 R71, -RZ, R5.H1_H1 ;  /* 0x30000005ff477230 */ /* 0x000fe20000004100 */
[----:B------:R-:W-:Y:S01]  /*1fb0*/  IADD3 R54, PT, PT, R54, -0x80, RZ ;  /* 0xffffff8036367810 */ /* 0x000fe20007ffe0ff */
[----:B------:R-:W1:Y:S01]  /*1fc0*/  LDS.64 R4, [UR5+0x8] ;  /* 0x00000805ff047984 */ /* 0x000e620008000a00 */
[----:B---3--:R-:W-:-:S02]  /*1fd0*/  HADD2.F32 R50, -RZ, R51.H0_H0 ;  /* 0x20000033ff327230 */ /* 0x008fc40000004100 */
[----:B------:R-:W-:Y:S01]  /*1fe0*/  FFMA.FTZ R51, R14, R2, RZ ;  /* 0x000000020e337223 */ /* 0x000fe200000100ff */
[----:B------:R-:W2:Y:S01]  /*1ff0*/  I2F.F16 R62, R62 ;  /* 0x0000003e003e7306 */ /* 0x000ea20000200c00 */
[C---:B------:R-:W-:Y:S01]  /*2000*/  FFMA.FTZ R74, R2.reuse, R0, RZ ;  /* 0x00000000024a7223 */ /* 0x040fe200000100ff */
[C---:B------:R-:W-:Y:S01]  /*2010*/  FFMA.FTZ R76, R2.reuse, R15, RZ ;  /* 0x0000000f024c7223 */ /* 0x040fe200000100ff */
[----:B------:R-:W-:Y:S01]  /*2020*/  FFMA.FTZ R67, R2, R13, RZ ;  /* 0x0000000d02437223 */ /* 0x000fe200000100ff */
[----:B------:R-:W-:Y:S01]  /*2030*/  FFMA.FTZ R2, R46, R73, R51 ;  /* 0x000000492e027223 */ /* 0x000fe20000010033 */
[----:B------:R-:W-:Y:S02]  /*2040*/  HADD2.F32 R51, -RZ, R63.H0_H0 ;  /* 0x2000003fff337230 */ /* 0x000fe40000004100 */
[C---:B------:R-:W-:Y:S01]  /*2050*/  FFMA.FTZ R77, R73.reuse, R47, R74 ;  /* 0x0000002f494d7223 */ /* 0x040fe2000001004a */
[----:B0-----:R-:W-:Y:S01]  /*2060*/  HADD2.F32 R61, -RZ, R61.H0_H0 ;  /* 0x2000003dff3d7230 */ /* 0x001fe20000004100 */
[----:B------:R-:W0:Y:S01]  /*2070*/  I2F.F16 R68, R68 ;  /* 0x0000004400447306 */ /* 0x000e220000200c00 */
[C---:B------:R-:W-:Y:S01]  /*2080*/  FFMA.FTZ R79, R73.reuse, R49, R76 ;  /* 0x00000031494f7223 */ /* 0x040fe2000001004c */
[----:B------:R-:W-:Y:S01]  /*2090*/  FFMA.FTZ R74, R73, R50, R67 ;  /* 0x00000032494a7223 */ /* 0x000fe20000010043 */
[----:B------:R-:W-:Y:S01]  /*20a0*/  LOP3.LUT R72, R72, 0xff, RZ, 0xc0, !PT ;  /* 0x000000ff48487812 */ /* 0x000fe200078ec0ff */
[----:B------:R-:W-:Y:S01]  /*20b0*/  FFMA.FTZ R67, R51, R70, R2 ;  /* 0x0000004633437223 */ /* 0x000fe20000010002 */
[----:B------:R-:W-:Y:S01]  /*20c0*/  LOP3.LUT R44, R44, 0xff, RZ, 0xc0, !PT ;  /* 0x000000ff2c2c7812 */ /* 0x000fe200078ec0ff */
[----:B------:R-:W-:Y:S01]  /*20d0*/  FFMA.FTZ R2, R70, R61, R77 ;  /* 0x0000003d46027223 */ /* 0x000fe2000001004d */
[----:B--2---:R-:W-:Y:S01]  /*20e0*/  HADD2.F32 R62, -RZ, R62.H0_H0 ;  /* 0x2000003eff3e7230 */ /* 0x004fe20000004100 */
[----:B------:R-:W2:Y:S01]  /*20f0*/  I2F.F16 R59, R59 ;  /* 0x0000003b003b7306 */ /* 0x000ea20000200c00 */
[----:B------:R-:W-:Y:S01]  /*2100*/  IADD3 R44, PT, PT, R44, -0x80, RZ ;  /* 0xffffff802c2c7810 */ /* 0x000fe20007ffe0ff */
[----:B------:R-:W-:Y:S01]  /*2110*/  HADD2.F32 R48, -RZ, R48.H0_H0 ;  /* 0x20000030ff307230 */ /* 0x000fe20000004100 */
[----:B------:R-:W-:Y:S01]  /*2120*/  IADD3 R75, PT, PT, R75, -0x80, RZ ;  /* 0xffffff804b4b7810 */ /* 0x000fe20007ffe0ff */
[----:B------:R-:W-:Y:S01]  /*2130*/  FFMA.FTZ R76, R70, R62, R79 ;  /* 0x0000003e464c7223 */ /* 0x000fe2000001004f */
[----:B------:R-:W-:Y:S01]  /*2140*/  LOP3.LUT R69, R69, 0xff, RZ, 0xc0, !PT ;  /* 0x000000ff45457812 */ /* 0x000fe200078ec0ff */
[----:B0-----:R-:W-:-:S02]  /*2150*/  HADD2.F32 R63, -RZ, R68.H0_H0 ;  /* 0x20000044ff3f7230 */ /* 0x001fc40000004100 */
[----:B------:R-:W0:Y:S01]  /*2160*/  I2F.F16 R60, R60 ;  /* 0x0000003c003c7306 */ /* 0x000e220000200c00 */
[----:B------:R-:W-:Y:S02]  /*2170*/  IADD3 R69, PT, PT, R69, -0x80, RZ ;  /* 0xffffff8045457810 */ /* 0x000fe40007ffe0ff */
[----:B------:R-:W-:Y:S01]  /*2180*/  ISETP.NE.AND P0, PT, R12, 0x1, PT ;  /* 0x000000010c00780c */ /* 0x000fe20003f05270 */
[----:B------:R-:W-:Y:S01]  /*2190*/  FFMA.FTZ R73, R70, R63, R74 ;  /* 0x0000003f46497223 */ /* 0x000fe2000001004a */
[----:B------:R-:W-:Y:S01]  /*21a0*/  IADD3 R70, PT, PT, R72, -0x80, RZ ;  /* 0xffffff8048467810 */ /* 0x000fe20007ffe0ff */
[----:B------:R-:W-:Y:S01]  /*21b0*/  FFMA.FTZ R72, R66, R71, R67 ;  /* 0x0000004742487223 */ /* 0x000fe20000010043 */
[----:B--2---:R-:W-:Y:S01]  /*21c0*/  HADD2.F32 R59, -RZ, R59.H0_H0 ;  /* 0x2000003bff3b7230 */ /* 0x004fe20000004100 */
[----:B------:R-:W2:Y:S04]  /*21d0*/  I2F.F16 R58, R58 ;  /* 0x0000003a003a7306 */ /* 0x000ea80000200c00 */
[----:B------:R-:W-:Y:S01]  /*21e0*/  FFMA.FTZ R76, R71, R59, R76 ;  /* 0x0000003b474c7223 */ /* 0x000fe2000001004c */
[----:B-1----:R-:W-:-:S02]  /*21f0*/  HADD2.F32 R67, -RZ, R4.H0_H0 ;  /* 0x20000004ff437230 */ /* 0x002fc40000004100 */
[----:B0-----:R-:W-:Y:S01]  /*2200*/  HADD2.F32 R60, -RZ, R60.H0_H0 ;  /* 0x2000003cff3c7230 */ /* 0x001fe20000004100 */
[----:B------:R-:W0:Y:S01]  /*2210*/  I2F.F16 R55, R55 ;  /* 0x0000003700377306 */ /* 0x000e220000200c00 */
[----:B------:R-:W-:-:S03]  /*2220*/  HADD2.F32 R4, -RZ, R4.H1_H1 ;  /* 0x30000004ff047230 */ /* 0x000fc60000004100 */
[----:B------:R-:W-:Y:S01]  /*2230*/  FFMA.FTZ R74, R71, R60, R2 ;  /* 0x0000003c474a7223 */ /* 0x000fe20000010002 */
[--C-:B------:R-:W-:Y:S02]  /*2240*/  HADD2.F32 R2, -RZ, R5.reuse.H0_H0 ;  /* 0x20000005ff027230 */ /* 0x100fe40000004100 */
[----:B--2---:R-:W-:Y:S01]  /*2250*/  HADD2.F32 R58, -RZ, R58.H0_H0 ;  /* 0x2000003aff3a7230 */ /* 0x004fe20000004100 */
[----:B------:R-:W1:Y:S01]  /*2260*/  I2F.F16 R54, R54 ;  /* 0x0000003600367306 */ /* 0x000e620000200c00 */
[----:B------:R-:W-:Y:S01]  /*2270*/  FFMA.FTZ R77, R67, R56, R74 ;  /* 0x00000038434d7223 */ /* 0x000fe2000001004a */
[----:B------:R-:W-:Y:S02]  /*2280*/  HADD2.F32 R5, -RZ, R5.H1_H1 ;  /* 0x30000005ff057230 */ /* 0x000fe40000004100 */
[----:B------:R-:W-:Y:S01]  /*2290*/  FFMA.FTZ R71, R71, R58, R73 ;  /* 0x0000003a47477223 */ /* 0x000fe20000010049 */
[----:B------:R-:W-:Y:S01]  /*22a0*/  FFMA.FTZ R73, R57, R67, R72 ;  /* 0x0000004339497223 */ /* 0x000fe20000010048 */
[----:B0-----:R-:W-:-:S02]  /*22b0*/  HADD2.F32 R55, -RZ, R55.H0_H0 ;  /* 0x20000037ff377230 */ /* 0x001fc40000004100 */
[----:B------:R-:W0:Y:S03]  /*22c0*/  I2F.F16 R65, R65 ;  /* 0x0000004100417306 */ /* 0x000e260000200c00 */
[----:B------:R-:W-:Y:S01]  /*22d0*/  FFMA.FTZ R76, R67, R55, R76 ;  /* 0x00000037434c7223 */ /* 0x000fe2000001004c */
[----:B-1----:R-:W-:-:S04]  /*22e0*/  HADD2.F32 R54, -RZ, R54.H0_H0 ;  /* 0x20000036ff367230 */ /* 0x002fc80000004100 */
[----:B------:R-:W-:Y:S01]  /*22f0*/  I2F.F16 R45, R45 ;  /* 0x0000002d002d7306 */ /* 0x000fe20000200c00 */
[----:B------:R-:W-:Y:S01]  /*2300*/  FFMA.FTZ R79, R67, R54, R71 ;  /* 0x00000036434f7223 */ /* 0x000fe20000010047 */
[----:B0-----:R-:W-:-:S06]  /*2310*/  HADD2.F32 R65, -RZ, R65.H0_H0 ;  /* 0x20000041ff417230 */ /* 0x001fcc0000004100 */
[----:B------:R-:W0:Y:S08]  /*2320*/  I2F.F16 R70, R70 ;  /* 0x0000004600467306 */ /* 0x000e300000200c00 */
        /* <DEDUP_REMOVED lines=8> */
[----:B------:R-:W-:Y:S01]  /*23b0*/  FFMA.FTZ R44, R48, R4, R73 ;  /* 0x00000004302c7223 */ /* 0x000fe20000010049 */
[----:B------:R-:W-:Y:S02]  /*23c0*/  HADD2.F32 R73, -RZ, R8.H0_H0 ;  /* 0x20000008ff497230 */ /* 0x000fe40000004100 */
[----:B-1----:R-:W-:-:S04]  /*23d0*/  HADD2.F32 R64, -RZ, R64.H0_H0 ;  /* 0x20000040ff407230 */ /* 0x002fc80000004100 */
[----:B------:R1:W2:Y:S01]  /*23e0*/  I2F.F16 R78, R69 ;  /* 0x00000045004e7306 */ /* 0x0002a20000200c00 */
[----:B0-----:R-:W-:-:S07]  /*23f0*/  HADD2.F32 R74, -RZ, R53.H0_H0 ;  /* 0x20000035ff4a7230 */ /* 0x001fce0000004100 */
[----:B------:R-:W0:Y:S01]  /*2400*/  I2F.F16 R52, R52 ;  /* 0x0000003400347306 */ /* 0x000e220000200c00 */
[----:B-1----:R-:W-:Y:S02]  /*2410*/  HADD2.F32 R69, -RZ, R45.H0_H0 ;  /* 0x2000002dff457230 */ /* 0x002fe40000004100 */
[----:B------:R-:W-:Y:S01]  /*2420*/  FFMA.FTZ R45, R67, R2, R44 ;  /* 0x00000002432d7223 */ /* 0x000fe2000001002c */
[----:B------:R-:W-:Y:S02]  /*2430*/  HADD2.F32 R53, -RZ, R6.H0_H0 ;  /* 0x20000006ff357230 */ /* 0x000fe40000004100 */
[----:B------:R-:W-:Y:S01]  /*2440*/  FFMA.FTZ R77, R4, R69, R77 ;  /* 0x00000045044d7223 */ /* 0x000fe2000001004d */
[----:B--2---:R-:W-:Y:S01]  /*2450*/  HADD2.F32 R71, -RZ, R78.H0_H0 ;  /* 0x2000004eff477230 */ /* 0x004fe20000004100 */
[----:B------:R1:W2:Y:S02]  /*2460*/  I2F.F16 R75, R43 ;  /* 0x0000002b004b7306 */ /* 0x0002a40000200c00 */
[----:B------:R-:W-:-:S02]  /*2470*/  FFMA.FTZ R77, R2, R64, R77 ;  /* 0x00000040024d7223 */ /* 0x000fc4000001004d */
[----:B------:R-:W-:Y:S01]  /*2480*/  FFMA.FTZ R79, R2, R71, R72 ;  /* 0x00000047024f7223 */ /* 0x000fe20000010048 */
[----:B-----5:R-:W-:Y:S02]  /*2490*/  HADD2.F32 R72, -RZ, R7.H0_H0 ;  /* 0x20000007ff487230 */ /* 0x020fe40000004100 */
[----:B0-----:R-:W-:Y:S02]  /*24a0*/  HADD2.F32 R52, -RZ, R52.H0_H0 ;  /* 0x20000034ff347230 */ /* 0x001fe40000004100 */
[----:B-1----:R-:W-:Y:S01]  /*24b0*/  FFMA.FTZ R43, R4, R65, R76 ;  /* 0x00000041042b7223 */ /* 0x002fe2000001004c */
[----:B------:R-:W-:-:S03]  /*24c0*/  HADD2.F32 R76, -RZ, R3.H0_H0 ;  /* 0x20000003ff4c7230 */ /* 0x000fc60000004100 */
[----:B------:R-:W-:Y:S01]  /*24d0*/  FFMA.FTZ R4, R2, R68, R43 ;  /* 0x0000004402047223 */ /* 0x000fe2000001002b */
[----:B------:R-:W-:Y:S02]  /*24e0*/  HADD2.F32 R43, -RZ, R9.H0_H0 ;  /* 0x20000009ff2b7230 */ /* 0x000fe40000004100 */
[----:B------:R-:W-:Y:S01]  /*24f0*/  FFMA.FTZ R2, R52, R5, R45 ;  /* 0x0000000534027223 */ /* 0x000fe2000001002d */
[----:B--2---:R-:W-:Y:S02]  /*2500*/  HADD2.F32 R78, -RZ, R75.H0_H0 ;  /* 0x2000004bff4e7230 */ /* 0x004fe40000004100 */
[C---:B------:R-:W-:Y:S01]  /*2510*/  FFMA.FTZ R3, R5.reuse, R74, R4 ;  /* 0x0000004a05037223 */ /* 0x040fe20000010004 */
[----:B------:R-:W-:Y:S01]  /*2520*/  FFMA.FTZ R4, R5, R76, R77 ;  /* 0x0000004c05047223 */ /* 0x000fe2000001004d */
[----:B------:R-:W-:Y:S01]  /*2530*/  FMUL.FTZ R2, R43, R2 ;  /* 0x000000022b027220 */ /* 0x000fe20000410000 */
[----:B------:R-:W-:Y:S02]  /*2540*/  FFMA.FTZ R44, R5, R78, R79 ;  /* 0x0000004e052c7223 */ /* 0x000fe4000001004f */
        /* <DEDUP_REMOVED lines=68> */
.L_x_3652:
        /* <DEDUP_REMOVED lines=8> */
[----:B------:R-:W-:-:S02]  /*2a10*/  LEA.HI R59, R32, 0xffffff80, RZ, 0x8 ;  /* 0xffffff80203b7811 */ /* 0x000fc400078f40ff */
[----:B------:R-:W-:Y:S02]  /*2a20*/  LEA.HI R57, R34, 0xffffff80, RZ, 0x8 ;  /* 0xffffff8022397811 */ /* 0x000fe400078f40ff */
[C---:B------:R-:W-:Y:S02]  /*2a30*/  LEA.HI R56, R35.reuse, 0xffffff80, RZ, 0x8 ;  /* 0xffffff8023387811 */ /* 0x040fe400078f40ff */
[----:B------:R-:W-:Y:S01]  /*2a40*/  LOP3.LUT R13, R35, 0xff, RZ, 0xc0, !PT ;  /* 0x000000ff230d7812 */ /* 0x000fe200078ec0ff */
[----:B------:R0:W1:Y:S01]  /*2a50*/  I2F.F16 R51, R15 ;  /* 0x0000000f00337306 */ /* 0x0000620000200c00 */
[C---:B------:R-:W-:Y:S02]  /*2a60*/  LOP3.LUT R0, R33.reuse, 0xff, RZ, 0xc0, !PT ;  /* 0x000000ff21007812 */ /* 0x040fe400078ec0ff */
[----:B------:R-:W-:Y:S02]  /*2a70*/  LEA.HI R58, R33, 0xffffff80, RZ, 0x8 ;  /* 0xffffff80213a7811 */ /* 0x000fe400078f40ff */
[----:B------:R-:W-:-:S02]  /*2a80*/  IADD3 R0, PT, PT, R0, -0x80, RZ ;  /* 0xffffff8000007810 */ /* 0x000fc40007ffe0ff */
        /* <DEDUP_REMOVED lines=14> */
[--C-:B------:R-:W-:Y:S02]  /*2b70*/  SHF.R.U32.HI R15, RZ, 0x8, R34.reuse ;  /* 0x00000008ff0f7819 */ /* 0x100fe40000011622 */
[----:B------:R-:W-:Y:S02]  /*2b80*/  IADD3 R32, PT, PT, R32, -0x80, RZ ;  /* 0xffffff8020207810 */ /* 0x000fe40007ffe0ff */
[----:B------:R-:W-:Y:S01]  /*2b90*/  IADD3 R14, PT, PT, R14, -0x80, RZ ;  /* 0xffffff800e0e7810 */ /* 0x000fe20007ffe0ff */
[----:B------:R-:W-:Y:S01]  /*2ba0*/  I2F.F16 R65, R65 ;  /* 0x0000004100417306 */ /* 0x000fe20000200c00 */
[----:B------:R-:W-:Y:S01]  /*2bb0*/  LOP3.LUT R15, R15, 0xff, RZ, 0xc0, !PT ;  /* 0x000000ff0f0f7812 */ /* 0x000fe200078ec0ff */
[----:B0-----:R-:W-:Y:S01]  /*2bc0*/  HADD2.F32 R0, -RZ, R0.H0_H0 ;  /* 0x20000000ff007230 */ /* 0x001fe20000004100 */
[----:B------:R-:W-:-:S02]  /*2bd0*/  SHF.R.U32.HI R34, RZ, 0x10, R34 ;  /* 0x00000010ff227819 */ /* 0x000fc40000011622 */
[----:B------:R-:W-:Y:S02]  /*2be0*/  IADD3 R66, PT, PT, R15, -0x80, RZ ;  /* 0xffffff800f427810 */ /* 0x000fe40007ffe0ff */
[----:B------:R-:W-:Y:S01]  /*2bf0*/  LOP3.LUT R34, R34, 0xff, RZ, 0xc0, !PT ;  /* 0x000000ff22227812 */ /* 0x000fe200078ec0ff */
[----:B------:R0:W-:Y:S01]  /*2c00*/  I2F.F16 R54, R32 ;  /* 0x0000002000367306 */ /* 0x0001e20000200c00 */
[----:B------:R-:W-:Y:S01]  /*2c10*/  LOP3.LUT R43, R37, 0xff, RZ, 0xc0, !PT ;  /* 0x000000ff252b7812 */ /* 0x000fe200078ec0ff */
[----:B-1----:R-:W-:Y:S01]  /*2c20*/  HADD2.F32 R13, -RZ, R13.H0_H0 ;  /* 0x2000000dff0d7230 */ /* 0x002fe20000004100 */
[----:B------:R-:W-:Y:S02]  /*2c30*/  IADD3 R34, PT, PT, R34, -0x80, RZ ;  /* 0xffffff8022227810 */ /* 0x000fe40007ffe0ff */
[----:B------:R-:W-:Y:S02]  /*2c40*/  IADD3 R33, PT, PT, R33, -0x80, RZ ;  /* 0xffffff8021217810 */ /* 0x000fe40007ffe0ff */
[----:B------:R-:W-:Y:S01]  /*2c50*/  LEA.HI R44, R36, 0xffffff80, RZ, 0x8 ;  /* 0xffffff80242c7811 */ /* 0x000fe200078f40ff */
[----:B------:R1:W2:Y:S01]  /*2c60*/  I2F.F16 R55, R14 ;  /* 0x0000000e00377306 */ /* 0x0002a20000200c00 */
[----:B0-----:R-:W-:-:S02]  /*2c70*/  SHF.R.U32.HI R32, RZ, 0x8, R35 ;  /* 0x00000008ff207819 */ /* 0x001fc40000011623 */
[----:B------:R-:W-:Y:S02]  /*2c80*/  SHF.R.U32.HI R35, RZ, 0x10, R35 ;  /* 0x00000010ff237819 */ /* 0x000fe40000011623 */
[----:B------:R-:W-:Y:S02]  /*2c90*/  LOP3.LUT R32, R32, 0xff, RZ, 0xc0, !PT ;  /* 0x000000ff20207812 */ /* 0x000fe400078ec0ff */
[----:B------:R-:W-:Y:S01]  /*2ca0*/  LOP3.LUT R35, R35, 0xff, RZ, 0xc0, !PT ;  /* 0x000000ff23237812 */ /* 0x000fe200078ec0ff */
[----:B------:R0:W-:Y:S01]  /*2cb0*/  I2F.F16 R63, R34 ;  /* 0x00000022003f7306 */ /* 0x0001e20000200c00 */
[----:B-1----:R-:W1:Y:S01]  /*2cc0*/  LDS.64 R14, [UR5+0x10] ;  /* 0x00001005ff0e7984 */ /* 0x002e620008000a00 */
[----:B------:R-:W-:Y:S02]  /*2cd0*/  IADD3 R68, PT, PT, R32, -0x80, RZ ;  /* 0xffffff8020447810 */ /* 0x000fe40007ffe0ff */
[----:B------:R-:W-:Y:S02]  /*2ce0*/  IADD3 R35, PT, PT, R35, -0x80, RZ ;  /* 0xffffff8023237810 */ /* 0x000fe40007ffe0ff */
[----:B------:R-:W-:-:S02]  /*2cf0*/  SHF.R.U32.HI R32, RZ, 0x8, R36 ;  /* 0x00000008ff207819 */ /* 0x000fc40000011624 */
[----:B------:R3:W-:Y:S01]  /*2d00*/  I2F.F16 R64, R35 ;  /* 0x0000002300407306 */ /* 0x0007e20000200c00 */
[----:B0-----:R-:W-:Y:S02]  /*2d10*/  SHF.R.U32.HI R34, RZ, 0x8, R38 ;  /* 0x00000008ff227819 */ /* 0x001fe40000011626 */
[----:B------:R-:W-:Y:S02]  /*2d20*/  LOP3.LUT R32, R32, 0xff, RZ, 0xc0, !PT ;  /* 0x000000ff20207812 */ /* 0x000fe400078ec0ff */
[----:B------:R-:W-:Y:S02]  /*2d30*/  LOP3.LUT R34, R34, 0xff, RZ, 0xc0, !PT ;  /* 0x000000ff22227812 */ /* 0x000fe400078ec0ff */
[----:B------:R-:W-:Y:S01]  /*2d40*/  IADD3 R48, PT, PT, R43, -0x80, RZ ;  /* 0xffffff802b307810 */ /* 0x000fe20007ffe0ff */
[----:B------:R-:W0:Y:S01]  /*2d50*/  I2F.F16 R66, R66 ;  /* 0x0000004200427306 */ /* 0x000e220000200c00 */
[----:B---3--:R-:W-:Y:S02]  /*2d60*/  SHF.R.U32.HI R35, RZ, 0x8, R39 ;  /* 0x00000008ff237819 */ /* 0x008fe40000011627 */
[----:B------:R-:W-:-:S02]  /*2d70*/  IADD3 R50, PT, PT, R34, -0x80, RZ ;  /* 0xffffff8022327810 */ /* 0x000fc40007ffe0ff */
[----:B------:R-:W-:Y:S02]  /*2d80*/  LOP3.LUT R35, R35, 0xff, RZ, 0xc0, !PT ;  /* 0x000000ff23237812 */ /* 0x000fe400078ec0ff */
[----:B------:R-:W-:Y:S01]  /*2d90*/  IADD3 R32, PT, PT, R32, -0x80, RZ ;  /* 0xffffff8020207810 */ /* 0x000fe20007ffe0ff */
[----:B------:R-:W3:Y:S01]  /*2da0*/  I2F.F16 R68, R68 ;  /* 0x0000004400447306 */ /* 0x000ee20000200c00 */
[----:B------:R-:W-:Y:S02]  /*2db0*/  IADD3 R61, PT, PT, R35, -0x80, RZ ;  /* 0xffffff80233d7810 */ /* 0x000fe40007ffe0ff */
[----:B------:R-:W4:Y:S01]  /*2dc0*/  LDS.64 R34, [UR5+0x18] ;  /* 0x00001805ff227984 */ /* 0x000f220008000a00 */
[----:B------:R-:W-:Y:S02]  /*2dd0*/  LOP3.LUT R43, R38, 0xff, RZ, 0xc0, !PT ;  /* 0x000000ff262b7812 */ /* 0x000fe400078ec0ff */
[----:B------:R-:W-:Y:S02]  /*2de0*/  SHF.R.U32.HI R36, RZ, 0x10, R36 ;  /* 0x00000010ff247819 */ /* 0x000fe40000011624 */
[----:B------:R2:W3:Y:S01]  /*2df0*/  I2F.F16 R62, R33 ;  /* 0x00000021003e7306 */ /* 0x0004e20000200c00 */
[----:B------:R-:W-:-:S02]  /*2e00*/  IADD3 R47, PT, PT, R43, -0x80, RZ ;  /* 0xffffff802b2f7810 */ /* 0x000fc40007ffe0ff */
[----:B------:R-:W-:Y:S02]  /*2e10*/  LOP3.LUT R36, R36, 0xff, RZ, 0xc0, !PT ;  /* 0x000000ff24247812 */ /* 0x000fe400078ec0ff */
[----:B------:R-:W-:Y:S02]  /*2e20*/  LEA.HI R45, R37, 0xffffff80, RZ, 0x8 ;  /* 0xffffff80252d7811 */ /* 0x000fe400078f40ff */
[----:B------:R-:W-:Y:S01]  /*2e30*/  IADD3 R67, PT, PT, R36, -0x80, RZ ;  /* 0xffffff8024437810 */ /* 0x000fe20007ffe0ff */
[----:B------:R0:W-:Y:S01]  /*2e40*/  I2F.F16 R49, R32 ;  /* 0x0000002000317306 */ /* 0x0001e20000200c00 */
[----:B-1----:R-:W-:Y:S01]  /*2e50*/  HADD2.F32 R74, -RZ, R14.H1_H1 ;  /* 0x3000000eff4a7230 */ /* 0x002fe20000004100 */
[--C-:B--2---:R-:W-:Y:S01]  /*2e60*/  SHF.R.U32.HI R33, RZ, 0x8, R37.reuse ;  /* 0x00000008ff217819 */ /* 0x104fe20000011625 */
[--C-:B------:R-:W-:Y:S01]  /*2e70*/  HADD2.F32 R71, -RZ, R15.reuse.H0_H0 ;  /* 0x2000000fff477230 */ /* 0x100fe20000004100 */
[----:B------:R-:W-:Y:S01]  /*2e80*/  SHF.R.U32.HI R37, RZ, 0x10, R37 ;  /* 0x00000010ff257819 */ /* 0x000fe20000011625 */
[----:B------:R-:W-:Y:S01]  /*2e90*/  HADD2.F32 R69, -RZ, R15.H1_H1 ;  /* 0x3000000fff457230 */ /* 0x000fe20000004100 */
[----:B------:R-:W-:Y:S01]  /*2ea0*/  LOP3.LUT R43, R39, 0xff, RZ, 0xc0, !PT ;  /* 0x000000ff272b7812 */ /* 0x000fe200078ec0ff */
[----:B------:R-:W-:Y:S01]  /*2eb0*/  HADD2.F32 R15, -RZ, R52.H0_H0 ;  /* 0x20000034ff0f7230 */ /* 0x000fe20000004100 */
[----:B------:R-:W1:Y:S01]  /*2ec0*/  I2F.F16 R58, R58 ;  /* 0x0000003a003a7306 */ /* 0x000e620000200c00 */
[----:B0-----:R-:W-:Y:S01]  /*2ed0*/  HADD2.F32 R32, -RZ, R14.H0_H0 ;  /* 0x2000000eff207230 */ /* 0x001fe20000004100 */
[----:B------:R-:W-:Y:S01]  /*2ee0*/  LEA.HI R46, R38, 0xffffff80, RZ, 0x8 ;  /* 0xffffff80262e7811 */ /* 0x000fe200078f40ff */
[----:B------:R-:W-:Y:S01]  /*2ef0*/  HADD2.F32 R14, -RZ, R53.H0_H0 ;  /* 0x20000035ff0e7230 */ /* 0x000fe20000004100 */
[----:B------:R-:W-:Y:S01]  /*2f00*/  LOP3.LUT R33, R33, 0xff, RZ, 0xc0, !PT ;  /* 0x000000ff21217812 */ /* 0x000fe200078ec0ff */
[----:B------:R-:W-:Y:S01]  /*2f10*/  HADD2.F32 R36, -RZ, R55.H0_H0 ;  /* 0x20000037ff247230 */ /* 0x000fe20000004100 */
[----:B------:R-:W-:Y:S01]  /*2f20*/  SHF.R.U32.HI R72, RZ, 0x10, R38 ;  /* 0x00000010ff487819 */ /* 0x000fe20000011626 */
[----:B------:R-:W-:Y:S01]  /*2f30*/  HADD2.F32 R38, -RZ, R66.H0_H0 ;  /* 0x20000042ff267230 */ /* 0x000fe20000004100 */
[----:B------:R-:W0:Y:S01]  /*2f40*/  I2F.F16 R57, R57 ;  /* 0x0000003900397306 */ /* 0x000e220000200c00 */
[----:B------:R-:W-:Y:S01]  /*2f50*/  LOP3.LUT R73, R37, 0xff, RZ, 0xc0, !PT ;  /* 0x000000ff25497812 */ /* 0x000fe200078ec0ff */
[----:B------:R-:W-:Y:S01]  /*2f60*/  FFMA.FTZ R53, R14, R32, RZ ;  /* 0x000000200e357223 */ /* 0x000fe200000100ff */
[----:B------:R-:W-:Y:S01]  /*2f70*/  LEA.HI R60, R39, 0xffffff80, RZ, 0x8 ;  /* 0xffffff80273c7811 */ /* 0x000fe200078f40ff */
[----:B------:R-:W-:Y:S01]  /*2f80*/  HADD2.F32 R37, -RZ, R65.H0_H0 ;  /* 0x20000041ff257230 */ /* 0x000fe20000004100 */
[----:B------:R-:W-:Y:S01]  /*2f90*/  SHF.R.U32.HI R70, RZ, 0x10, R39 ;  /* 0x00000010ff467819 */ /* 0x000fe20000011627 */
[----:B---3--:R-:W-:-:S02]  /*2fa0*/  HADD2.F32 R39, -RZ, R68.H0_H0 ;  /* 0x20000044ff277230 */ /* 0x008fc40000004100 */
[C---:B------:R-:W-:Y:S01]  /*2fb0*/  FFMA.FTZ R55, R32.reuse, R0, RZ ;  /* 0x0000000020377223 */ /* 0x040fe200000100ff */
[----:B------:R-:W2:Y:S01]  /*2fc0*/  I2F.F16 R56, R56 ;  /* 0x0000003800387306 */ /* 0x000ea20000200c00 */
[C---:B------:R-:W-:Y:S01]  /*2fd0*/  FFMA.FTZ R75, R32.reuse, R15, RZ ;  /* 0x0000000f204b7223 */ /* 0x040fe200000100ff */
[----:B------:R-:W-:Y:S01]  /*2fe0*/  IADD3 R43, PT, PT, R43, -0x80, RZ ;  /* 0xffffff802b2b7810 */ /* 0x000fe20007ffe0ff */
[----:B------:R-:W-:Y:S01]  /*2ff0*/  FFMA.FTZ R32, R32, R13, RZ ;  /* 0x0000000d20207223 */ /* 0x000fe200000100ff */
[----:B------:R-:W-:Y:S01]  /*3000*/  IADD3 R33, PT, PT, R33, -0x80, RZ ;  /* 0xffffff8021217810 */ /* 0x000fe20007ffe0ff */
[----:B------:R-:W-:Y:S01]  /*3010*/  FFMA.FTZ R65, R36, R74, R53 ;  /* 0x0000004a24417223 */ /* 0x000fe20000010035 */
[----:B------:R-:W-:Y:S02]  /*3020*/  HADD2.F32 R52, -RZ, R54.H0_H0 ;  /* 0x20000036ff347230 */ /* 0x000fe40000004100 */
[----:B------:R-:W-:Y:S01]  /*3030*/  FFMA.FTZ R68, R74, R37, R55 ;  /* 0x000000254a447223 */ /* 0x000fe20000010037 */
[----:B------:R-:W3:Y:S01]  /*3040*/  I2F.F16 R47, R47 ;  /* 0x0000002f002f7306 */ /* 0x000ee20000200c00 */
[----:B------:R-:W-:-:S02]  /*3050*/  HADD2.F32 R53, -RZ, R62.H0_H0 ;  /* 0x2000003eff357230 */ /* 0x000fc40000004100 */
[C---:B------:R-:W-:Y:S01]  /*3060*/  FFMA.FTZ R75, R74.reuse, R38, R75 ;  /* 0x000000264a4b7223 */ /* 0x040fe2000001004b */
[----:B------:R-:W-:Y:S02]  /*3070*/  HADD2.F32 R54, -RZ, R63.H0_H0 ;  /* 0x2000003fff367230 */ /* 0x000fe40000004100 */
[----:B------:R-:W-:Y:S01]  /*3080*/  FFMA.FTZ R74, R74, R39, R32 ;  /* 0x000000274a4a7223 */ /* 0x000fe20000010020 */
[----:B------:R-:W-:Y:S01]  /*3090*/  LOP3.LUT R72, R72, 0xff, RZ, 0xc0, !PT ;  /* 0x000000ff48487812 */ /* 0x000fe200078ec0ff */
[----:B------:R-:W-:Y:S01]  /*30a0*/  HADD2.F32 R55, -RZ, R64.H0_H0 ;  /* 0x20000040ff377230 */ /* 0x000fe20000004100 */
[----:B------:R-:W-:Y:S01]  /*30b0*/  IADD3 R32, PT, PT, R73, -0x80, RZ ;  /* 0xffffff8049207810 */ /* 0x000fe20007ffe0ff */
[----:B------:R-:W3:Y:S01]  /*30c0*/  I2F.F16 R59, R59 ;  /* 0x0000003b003b7306 */ /* 0x000ee20000200c00 */
[----:B------:R-:W-:Y:S01]  /*30d0*/  LOP3.LUT R70, R70, 0xff, RZ, 0xc0, !PT ;  /* 0x000000ff46467812 */ /* 0x000fe200078ec0ff */
[----:B-1----:R-:W-:Y:S02]  /*30e0*/  HADD2.F32 R58, -RZ, R58.H0_H0 ;  /* 0x2000003aff3a7230 */ /* 0x002fe40000004100 */
[----:B------:R-:W-:Y:S01]  /*30f0*/  FFMA.FTZ R68, R71, R53, R68 ;  /* 0x0000003547447223 */ /* 0x000fe20000010044 */
[----:B0-----:R-:W-:-:S02]  /*3100*/  HADD2.F32 R62, -RZ, R57.H0_H0 ;  /* 0x20000039ff3e7230 */ /* 0x001fc40000004100 */
[C---:B------:R-:W-:Y:S01]  /*3110*/  FFMA.FTZ R75, R71.reuse, R54, R75 ;  /* 0x00000036474b7223 */ /* 0x040fe2000001004b */
[----:B------:R-:W-:Y:S01]  /*3120*/  IADD3 R64, PT, PT, R72, -0x80, RZ ;  /* 0xffffff8048407810 */ /* 0x000fe20007ffe0ff */
[----:B------:R-:W-:Y:S01]  /*3130*/  FFMA.FTZ R66, R52, R71, R65 ;  /* 0x0000004734427223 */ /* 0x000fe20000010041 */
[----:B------:R-:W0:Y:S01]  /*3140*/  I2F.F16 R48, R48 ;  /* 0x0000003000307306 */ /* 0x000e220000200c00 */
[----:B------:R-:W-:Y:S01]  /*3150*/  IADD3 R70, PT, PT, R70, -0x80, RZ ;  /* 0xffffff8046467810 */ /* 0x000fe20007ffe0ff */
[----:B------:R-:W-:Y:S01]  /*3160*/  FFMA.FTZ R71, R71, R55, R74 ;  /* 0x0000003747477223 */ /* 0x000fe2000001004a */
[----:B--2---:R-:W-:Y:S02]  /*3170*/  HADD2.F32 R56, -RZ, R56.H0_H0 ;  /* 0x20000038ff387230 */ /* 0x004fe40000004100 */
[C---:B------:R-:W-:Y:S01]  /*3180*/  FFMA.FTZ R57, R69.reuse, R58, R68 ;  /* 0x0000003a45397223 */ /* 0x040fe20000010044 */
[----:B------:R-:W-:Y:S01]  /*3190*/  FFMA.FTZ R74, R69, R62, R75 ;  /* 0x0000003e454a7223 */ /* 0x000fe2000001004b */
[----:B----4-:R-:W-:Y:S01]  /*31a0*/  HADD2.F32 R68, -RZ, R34.H0_H0 ;  /* 0x20000022ff447230 */ /* 0x010fe20000004100 */
[----:B------:R-:W-:Y:S01]  /*31b0*/  ISETP.NE.AND P0, PT, R12, 0x1, PT ;  /* 0x000000010c00780c */ /* 0x000fe20003f05270 */
[----:B------:R-:W1:Y:S01]  /*31c0*/  I2F.F16 R43, R43 ;  /* 0x0000002b002b7306 */ /* 0x000e620000200c00 */
[----:B---3--:R-:W-:-:S02]  /*31d0*/  HADD2.F32 R47, -RZ, R47.H0_H0 ;  /* 0x2000002fff2f7230 */ /* 0x008fc40000004100 */
[----:B------:R-:W-:Y:S01]  /*31e0*/  FFMA.FTZ R76, R69, R56, R71 ;  /* 0x00000038454c7223 */ /* 0x000fe20000010047 */
[----:B------:R-:W-:Y:S02]  /*31f0*/  HADD2.F32 R59, -RZ, R59.H0_H0 ;  /* 0x2000003bff3b7230 */ /* 0x000fe40000004100 */
[----:B------:R-:W-:Y:S02]  /*3200*/  HADD2.F32 R72, -RZ, R34.H1_H1 ;  /* 0x30000022ff487230 */ /* 0x000fe40000004100 */
[C---:B------:R-:W-:Y:S01]  /*3210*/  FFMA.FTZ R71, R68.reuse, R47, R74 ;  /* 0x0000002f44477223 */ /* 0x040fe2000001004a */
[----:B0-----:R-:W-:Y:S01]  /*3220*/  HADD2.F32 R48, -RZ, R48.H0_H0 ;  /* 0x20000030ff307230 */ /* 0x001fe20000004100 */
[----:B------:R-:W0:Y:S01]  /*3230*/  I2F.F16 R33, R33 ;  /* 0x0000002100217306 */ /* 0x000e220000200c00 */
[----:B------:R-:W-:Y:S01]  /*3240*/  FFMA.FTZ R66, R59, R69, R66 ;  /* 0x000000453b427223 */ /* 0x000fe20000010042 */
[----:B------:R-:W-:Y:S02]  /*3250*/  HADD2.F32 R49, -RZ, R49.H0_H0 ;  /* 0x20000031ff317230 */ /* 0x000fe40000004100 */
[----:B------:R-:W-:Y:S01]  /*3260*/  FFMA.FTZ R69, R68, R48, R57 ;  /* 0x0000003044457223 */ /* 0x000fe20000010039 */
[----:B------:R-:W-:Y:S01]  /*3270*/  FFMA.FTZ R66, R51, R68, R66 ;  /* 0x0000004433427223 */ /* 0x000fe20000010042 */
[----:B------:R-:W-:-:S02]  /*3280*/  HADD2.F32 R34, -RZ, R35.H0_H0 ;  /* 0x20000023ff227230 */ /* 0x000fc40000004100 */
[----:B------:R-:W2:Y:S01]  /*3290*/  I2F.F16 R50, R50 ;  /* 0x0000003200327306 */ /* 0x000ea20000200c00 */
[----:B-1----:R-:W-:Y:S02]  /*32a0*/  HADD2.F32 R43, -RZ, R43.H0_H0 ;  /* 0x2000002bff2b7230 */ /* 0x002fe40000004100 */
[----:B------:R-:W-:Y:S01]  /*32b0*/  FFMA.FTZ R66, R49, R72, R66 ;  /* 0x0000004831427223 */ /* 0x000fe20000010042 */
[----:B------:R-:W-:Y:S02]  /*32c0*/  HADD2.F32 R35, -RZ, R35.H1_H1 ;  /* 0x30000023ff237230 */ /* 0x000fe40000004100 */
[----:B------:R-:W-:Y:S01]  /*32d0*/  FFMA.FTZ R76, R68, R43, R76 ;  /* 0x0000002b444c7223 */ /* 0x000fe2000001004c */
[----:B0-----:R-:W-:Y:S01]  /*32e0*/  HADD2.F32 R57, -RZ, R33.H0_H0 ;  /* 0x20000021ff397230 */ /* 0x001fe20000004100 */
[----:B------:R-:W0:Y:S01]  /*32f0*/  I2F.F16 R61, R61 ;  /* 0x0000003d003d7306 */ /* 0x000e220000200c00 */
[----:B------:R-:W-:-:S03]  /*3300*/  HADD2.F32 R68, -RZ, R9.H0_H0 ;  /* 0x20000009ff447230 */ /* 0x000fc60000004100 */
        /* <DEDUP_REMOVED lines=99> */
.L_x_3653:
[----:B------:R-:W-:Y:S05]  /*3940*/  @!P1 BRA `(.L_x_3654) ;  /* 0x0000000c00e89947 */ /* 0x000fea0003800000 */
[----:B-----5:R-:W-:Y:S02]  /*3950*/  LOP3.LUT R14, R28, 0xff, RZ, 0xc0, !PT ;  /* 0x000000ff1c0e7812 */ /* 0x020fe400078ec0ff */
[----:B------:R-:W-:Y:S02]  /*3960*/  LOP3.LUT R15, R30, 0xff, RZ, 0xc0, !PT ;  /* 0x000000ff1e0f7812 */ /* 0x000fe400078ec0ff */
[----:B------:R-:W-:Y:S02]  /*3970*/  IADD3 R14, PT, PT, R14, -0x80, RZ ;  /* 0xffffff800e0e7810 */ /* 0x000fe40007ffe0ff */
[----:B------:R-:W-:Y:S02]  /*3980*/  IADD3 R46, PT, PT, R15, -0x80, RZ ;  /* 0xffffff800f2e7810 */ /* 0x000fe40007ffe0ff */
[----:B------:R0:W-:Y:S01]  /*3990*/  I2F.F16 R47, R14 ;  /* 0x0000000e002f7306 */ /* 0x0001e20000200c00 */
[----:B------:R-:W-:Y:S02]  /*39a0*/  SHF.R.U32.HI R48, RZ, 0x8, R29 ;  /* 0x00000008ff307819 */ /* 0x000fe4000001161d */
[----:B------:R-:W-:-:S02]  /*39b0*/  LOP3.LUT R15, R24, 0xff, RZ, 0xc0, !PT ;  /* 0x000000ff180f7812 */ /* 0x000fc400078ec0ff */
[----:B------:R-:W-:Y:S02]  /*39c0*/  LOP3.LUT R49, R48, 0xff, RZ, 0xc0, !PT ;  /* 0x000000ff30317812 */ /* 0x000fe400078ec0ff */
[----:B------:R-:W-:Y:S01]  /*39d0*/  LEA.HI R45, R28, 0xffffff80, RZ, 0x8 ;  /* 0xffffff801c2d7811 */ /* 0x000fe200078f40ff */
[----:B------:R-:W-:Y:S01]  /*39e0*/  I2F.F16 R46, R46 ;  /* 0x0000002e002e7306 */ /* 0x000fe20000200c00 */
[--C-:B0-----:R-:W-:Y:S02]  /*39f0*/  SHF.R.U32.HI R14, RZ, 0x8, R28.reuse ;  /* 0x00000008ff0e7819 */ /* 0x101fe4000001161c */
[----:B------:R-:W-:Y:S02]  /*3a00*/  IADD3 R15, PT, PT, R15, -0x80, RZ ;  /* 0xffffff800f0f7810 */ /* 0x000fe40007ffe0ff */
[----:B------:R-:W-:Y:S02]  /*3a10*/  LOP3.LUT R14, R14, 0xff, RZ, 0xc0, !PT ;  /* 0x000000ff0e0e7812 */ /* 0x000fe400078ec0ff */
[----:B------:R-:W-:Y:S01]  /*3a20*/  SHF.R.U32.HI R28, RZ, 0x10, R28 ;  /* 0x00000010ff1c7819 */ /* 0x000fe2000001161c */
[----:B------:R0:W1:Y:S01]  /*3a30*/  I2F.F16 R44, R15 ;  /* 0x0000000f002c7306 */ /* 0x0000620000200c00 */
[----:B------:R-:W-:-:S02]  /*3a40*/  IADD3 R51, PT, PT, R49, -0x80, RZ ;  /* 0xffffff8031337810 */ /* 0x000fc40007ffe0ff */
[----:B------:R-:W-:Y:S02]  /*3a50*/  LEA.HI R36, R30, 0xffffff80, RZ, 0x8 ;  /* 0xffffff801e247811 */ /* 0x000fe400078f40ff */
[----:B------:R-:W-:Y:S02]  /*3a60*/  IADD3 R14, PT, PT, R14, -0x80, RZ ;  /* 0xffffff800e0e7810 */ /* 0x000fe40007ffe0ff */
[--C-:B------:R-:W-:Y:S01]  /*3a70*/  SHF.R.U32.HI R49, RZ, 0x8, R30.reuse ;  /* 0x00000008ff317819 */ /* 0x100fe2000001161e */
[----:B------:R-:W-:Y:S01]  /*3a80*/  I2F.F16 R51, R51 ;  /* 0x0000003300337306 */ /* 0x000fe20000200c00 */
[----:B0-----:R-:W-:Y:S02]  /*3a90*/  LOP3.LUT R15, R28, 0xff, RZ, 0xc0, !PT ;  /* 0x000000ff1c0f7812 */ /* 0x001fe400078ec0ff */
[----:B------:R-:W-:Y:S02]  /*3aa0*/  SHF.R.U32.HI R30, RZ, 0x10, R30 ;  /* 0x00000010ff1e7819 */ /* 0x000fe4000001161e */
[----:B------:R-:W-:-:S02]  /*3ab0*/  LEA.HI R39, R29, 0xffffff80, RZ, 0x8 ;  /* 0xffffff801d277811 */ /* 0x000fc400078f40ff */
[----:B------:R-:W-:Y:S01]  /*3ac0*/  LOP3.LUT R0, R29, 0xff, RZ, 0xc0, !PT ;  /* 0x000000ff1d007812 */ /* 0x000fe200078ec0ff */
[----:B------:R0:W2:Y:S01]  /*3ad0*/  I2F.F16 R28, R14 ;  /* 0x0000000e001c7306 */ /* 0x0000a20000200c00 */
[----:B------:R-:W-:Y:S01]  /*3ae0*/  IADD3 R15, PT, PT, R15, -0x80, RZ ;  /* 0xffffff800f0f7810 */ /* 0x000fe20007ffe0ff */
[----:B-1----:R-:W-:Y:S01]  /*3af0*/  HADD2.F32 R44, -RZ, R44.H0_H0 ;  /* 0x2000002cff2c7230 */ /* 0x002fe20000004100 */
[----:B------:R-:W-:Y:S02]  /*3b00*/  LOP3.LUT R30, R30, 0xff, RZ, 0xc0, !PT ;  /* 0x000000ff1e1e7812 */ /* 0x000fe400078ec0ff */
[----:B------:R-:W-:Y:S02]  /*3b10*/  SHF.R.U32.HI R29, RZ, 0x10, R29 ;  /* 0x00000010ff1d7819 */ /* 0x000fe4000001161d */
[----:B------:R-:W-:Y:S01]  /*3b20*/  SHF.R.U32.HI R50, RZ, 0x8, R31 ;  /* 0x00000008ff327819 */ /* 0x000fe2000001161f */
[----:B------:R1:W3:Y:S01]  /*3b30*/  I2F.F16 R48, R15 ;  /* 0x0000000f00307306 */ /* 0x0002e20000200c00 */
[----:B0-----:R-:W-:-:S02]  /*3b40*/  LOP3.LUT R14, R49, 0xff, RZ, 0xc0, !PT ;  /* 0x000000ff310e7812 */ /* 0x001fc400078ec0ff */
[----:B------:R-:W-:Y:S02]  /*3b50*/  IADD3 R52, PT, PT, R30, -0x80, RZ ;  /* 0xffffff801e347810 */ /* 0x000fe40007ffe0ff */
[C---:B------:R-:W-:Y:S02]  /*3b60*/  LEA.HI R35, R31.reuse, 0xffffff80, RZ, 0x8 ;  /* 0xffffff801f237811 */ /* 0x040fe400078f40ff */
[----:B------:R-:W-:Y:S01]  /*3b70*/  LOP3.LUT R13, R31, 0xff, RZ, 0xc0, !PT ;  /* 0x000000ff1f0d7812 */ /* 0x000fe200078ec0ff */
[----:B------:R-:W0:Y:S01]  /*3b80*/  I2F.F16 R45, R45 ;  /* 0x0000002d002d7306 */ /* 0x000e220000200c00 */
[----:B------:R-:W-:Y:S01]  /*3b90*/  LOP3.LUT R29, R29, 0xff, RZ, 0xc0, !PT ;  /* 0x000000ff1d1d7812 */ /* 0x000fe200078ec0ff */
[----:B--2---:R-:W-:Y:S01]  /*3ba0*/  HADD2.F32 R28, -RZ, R28.H0_H0 ;  /* 0x2000001cff1c7230 */ /* 0x004fe20000004100 */
[----:B------:R-:W-:Y:S02]  /*3bb0*/  IADD3 R53, PT, PT, R14, -0x80, RZ ;  /* 0xffffff800e357810 */ /* 0x000fe40007ffe0ff */
[----:B------:R-:W-:Y:S01]  /*3bc0*/  SHF.R.U32.HI R30, RZ, 0x8, R25 ;  /* 0x00000008ff1e7819 */ /* 0x000fe20000011619 */
[----:B-1----:R-:W1:Y:S01]  /*3bd0*/  LDS.64 R14, [UR5+0x20] ;  /* 0x00002005ff0e7984 */ /* 0x002e620008000a00 */
[----:B------:R-:W-:Y:S01]  /*3be0*/  SHF.R.U32.HI R31, RZ, 0x10, R31 ;  /* 0x00000010ff1f7819 */ /* 0x000fe2000001161f */
[----:B------:R-:W2:Y:S01]  /*3bf0*/  I2F.F16 R52, R52 ;  /* 0x0000003400347306 */ /* 0x000ea20000200c00 */
[----:B------:R-:W-:Y:S01]  /*3c00*/  LOP3.LUT R50, R50, 0xff, RZ, 0xc0, !PT ;  /* 0x000000ff32327812 */ /* 0x000fe200078ec0ff */
[----:B---3--:R-:W-:Y:S01]  /*3c10*/  HADD2.F32 R48, -RZ, R48.H0_H0 ;  /* 0x20000030ff307230 */ /* 0x008fe20000004100 */
[----:B------:R-:W-:-:S02]  /*3c20*/  IADD3 R29, PT, PT, R29, -0x80, RZ ;  /* 0xffffff801d1d7810 */ /* 0x000fc40007ffe0ff */
[----:B------:R-:W-:Y:S02]  /*3c30*/  LOP3.LUT R30, R30, 0xff, RZ, 0xc0, !PT ;  /* 0x000000ff1e1e7812 */ /* 0x000fe400078ec0ff */
[----:B------:R-:W-:Y:S01]  /*3c40*/  LOP3.LUT R31, R31, 0xff, RZ, 0xc0, !PT ;  /* 0x000000ff1f1f7812 */ /* 0x000fe200078ec0ff */
[----:B------:R3:W4:Y:S01]  /*3c50*/  I2F.F16 R49, R29 ;  /* 0x0000001d00317306 */ /* 0x0007220000200c00 */
[----:B------:R-:W-:Y:S01]  /*3c60*/  IADD3 R54, PT, PT, R50, -0x80, RZ ;  /* 0xffffff8032367810 */ /* 0x000fe20007ffe0ff */
[----:B0-----:R-:W-:Y:S01]  /*3c70*/  HADD2.F32 R45, -RZ, R45.H0_H0 ;  /* 0x2000002dff2d7230 */ /* 0x001fe20000004100 */
[----:B------:R-:W-:Y:S02]  /*3c80*/  LOP3.LUT R37, R25, 0xff, RZ, 0xc0, !PT ;  /* 0x000000ff19257812 */ /* 0x000fe400078ec0ff */
[----:B------:R-:W-:Y:S02]  /*3c90*/  IADD3 R50, PT, PT, R30, -0x80, RZ ;  /* 0xffffff801e327810 */ /* 0x000fe40007ffe0ff */
[----:B------:R-:W-:Y:S01]  /*3ca0*/  LEA.HI R32, R24, 0xffffff80, RZ, 0x8 ;  /* 0xffffff8018207811 */ /* 0x000fe200078f40ff */
[----:B------:R0:W1:Y:S01]  /*3cb0*/  I2F.F16 R64, R54 ;  /* 0x0000003600407306 */ /* 0x0000620000200c00 */
[----:B---3--:R-:W-:Y:S01]  /*3cc0*/  SHF.R.U32.HI R29, RZ, 0x8, R24 ;  /* 0x00000008ff1d7819 */ /* 0x008fe20000011618 */
[----:B--2---:R-:W-:Y:S01]  /*3cd0*/  HADD2.F32 R52, -RZ, R52.H0_H0 ;  /* 0x20000034ff347230 */ /* 0x004fe20000004100 */
[----:B------:R-:W-:-:S02]  /*3ce0*/  IADD3 R55, PT, PT, R31, -0x80, RZ ;  /* 0xffffff801f377810 */ /* 0x000fc40007ffe0ff */
[----:B------:R-:W-:Y:S02]  /*3cf0*/  SHF.R.U32.HI R30, RZ, 0x10, R24 ;  /* 0x00000010ff1e7819 */ /* 0x000fe40000011618 */
[--C-:B------:R-:W-:Y:S01]  /*3d00*/  SHF.R.U32.HI R31, RZ, 0x8, R26.reuse ;  /* 0x00000008ff1f7819 */ /* 0x100fe2000001161a */
[----:B------:R-:W-:Y:S01]  /*3d10*/  I2F.F16 R53, R53 ;  /* 0x0000003500357306 */ /* 0x000fe20000200c00 */
[----:B------:R-:W-:Y:S01]  /*3d20*/  SHF.R.U32.HI R24, RZ, 0x8, R27 ;  /* 0x00000008ff187819 */ /* 0x000fe2000001161b */
[----:B----4-:R-:W-:Y:S01]  /*3d30*/  HADD2.F32 R49, -RZ, R49.H0_H0 ;  /* 0x20000031ff317230 */ /* 0x010fe20000004100 */
[----:B------:R-:W-:Y:S02]  /*3d40*/  IADD3 R43, PT, PT, R37, -0x80, RZ ;  /* 0xffffff80252b7810 */ /* 0x000fe40007ffe0ff */
[C---:B------:R-:W-:Y:S02]  /*3d50*/  LEA.HI R34, R26.reuse, 0xffffff80, RZ, 0x8 ;  /* 0xffffff801a227811 */ /* 0x040fe400078f40ff */
[----:B------:R-:W-:Y:S01]  /*3d60*/  LOP3.LUT R37, R26, 0xff, RZ, 0xc0, !PT ;  /* 0x000000ff1a257812 */ /* 0x000fe200078ec0ff */
[----:B------:R-:W2:Y:S01]  /*3d70*/  I2F.F16 R55, R55 ;  /* 0x0000003700377306 */ /* 0x000ea20000200c00 */
[----:B------:R-:W-:-:S02]  /*3d80*/  SHF.R.U32.HI R61, RZ, 0x10, R26 ;  /* 0x00000010ff3d7819 */ /* 0x000fc4000001161a */
[----:B0-----:R-:W-:Y:S02]  /*3d90*/  LOP3.LUT R54, R31, 0xff, RZ, 0xc0, !PT ;  /* 0x000000ff1f367812 */ /* 0x001fe400078ec0ff */
[----:B------:R-:W-:Y:S01]  /*3da0*/  LOP3.LUT R26, R24, 0xff, RZ, 0xc0, !PT ;  /* 0x000000ff181a7812 */ /* 0x000fe200078ec0ff */
[--C-:B-1----:R-:W-:Y:S01]  /*3db0*/  HADD2.F32 R24, -RZ, R14.reuse.H0_H0 ;  /* 0x2000000eff187230 */ /* 0x102fe20000004100 */
[----:B------:R-:W-:Y:S01]  /*3dc0*/  LEA.HI R33, R25, 0xffffff80, RZ, 0x8 ;  /* 0xffffff8019217811 */ /* 0x000fe200078f40ff */
[----:B------:R-:W0:Y:S01]  /*3dd0*/  I2F.F16 R39, R39 ;  /* 0x0000002700277306 */ /* 0x000e220000200c00 */
[----:B------:R-:W-:Y:S01]  /*3de0*/  SHF.R.U32.HI R31, RZ, 0x10, R25 ;  /* 0x00000010ff1f7819 */ /* 0x000fe20000011619 */
[----:B------:R-:W-:Y:S01]  /*3df0*/  HADD2.F32 R63, -RZ, R14.H1_H1 ;  /* 0x3000000eff3f7230 */ /* 0x000fe20000004100 */
[----:B------:R-:W-:Y:S01]  /*3e00*/  IADD3 R38, PT, PT, R37, -0x80, RZ ;  /* 0xffffff8025267810 */ /* 0x000fe20007ffe0ff */
[--C-:B------:R-:W-:Y:S01]  /*3e10*/  HADD2.F32 R62, -RZ, R15.reuse.H0_H0 ;  /* 0x2000000fff3e7230 */ /* 0x100fe20000004100 */
[----:B------:R-:W-:Y:S01]  /*3e20*/  IADD3 R25, PT, PT, R54, -0x80, RZ ;  /* 0xffffff8036197810 */ /* 0x000fe20007ffe0ff */
[----:B------:R-:W-:Y:S01]  /*3e30*/  HADD2.F32 R58, -RZ, R15.H1_H1 ;  /* 0x3000000fff3a7230 */ /* 0x000fe20000004100 */
[C---:B------:R-:W-:Y:S01]  /*3e40*/  LOP3.LUT R37, R27.reuse, 0xff, RZ, 0xc0, !PT ;  /* 0x000000ff1b257812 */ /* 0x040fe200078ec0ff */
[----:B------:R-:W1:Y:S01]  /*3e50*/  I2F.F16 R36, R36 ;  /* 0x0000002400247306 */ /* 0x000e620000200c00 */
[----:B------:R-:W-:Y:S01]  /*3e60*/  LEA.HI R54, R27, 0xffffff80, RZ, 0x8 ;  /* 0xffffff801b367811 */ /* 0x000fe200078f40ff */
[----:B------:R-:W-:Y:S01]  /*3e70*/  HADD2.F32 R14, -RZ, R47.H0_H0 ;  /* 0x2000002fff0e7230 */ /* 0x000fe20000004100 */
[----:B------:R-:W-:Y:S01]  /*3e80*/  SHF.R.U32.HI R57, RZ, 0x10, R27 ;  /* 0x00000010ff397819 */ /* 0x000fe2000001161b */
[----:B------:R-:W-:Y:S01]  /*3e90*/  HADD2.F32 R15, -RZ, R46.H0_H0 ;  /* 0x2000002eff0f7230 */ /* 0x000fe20000004100 */
[----:B------:R-:W-:Y:S01]  /*3ea0*/  IADD3 R56, PT, PT, R26, -0x80, RZ ;  /* 0xffffff801a387810 */ /* 0x000fe20007ffe0ff */
[----:B------:R-:W-:Y:S01]  /*3eb0*/  HADD2.F32 R46, -RZ, R64.H0_H0 ;  /* 0x20000040ff2e7230 */ /* 0x000fe20000004100 */
[----:B------:R-:W-:Y:S01]  /*3ec0*/  IADD3 R0, PT, PT, R0, -0x80, RZ ;  /* 0xffffff8000007810 */ /* 0x000fe20007ffe0ff */
[----:B------:R-:W3:Y:S01]  /*3ed0*/  LDS.64 R26, [UR5+0x28] ;  /* 0x00002805ff1a7984 */ /* 0x000ee20008000a00 */
[----:B------:R-:W-:Y:S01]  /*3ee0*/  IADD3 R13, PT, PT, R13, -0x80, RZ ;  /* 0xffffff800d0d7810 */ /* 0x000fe20007ffe0ff */
[----:B------:R-:W4:Y:S01]  /*3ef0*/  I2F.F16 R35, R35 ;  /* 0x0000002300237306 */ /* 0x000f220000200c00 */
[----:B------:R-:W-:Y:S01]  /*3f00*/  IADD3 R37, PT, PT, R37, -0x80, RZ ;  /* 0xffffff8025257810 */ /* 0x000fe20007ffe0ff */
[----:B------:R-:W-:Y:S01]  /*3f10*/  FFMA.FTZ R66, R24, R15, RZ ;  /* 0x0000000f18427223 */ /* 0x000fe200000100ff */
[----:B------:R-:W-:Y:S01]  /*3f20*/  LOP3.LUT R30, R30, 0xff, RZ, 0xc0, !PT ;  /* 0x000000ff1e1e7812 */ /* 0x000fe200078ec0ff */
[----:B--2---:R-:W-:Y:S01]  /*3f30*/  HADD2.F32 R55, -RZ, R55.H0_H0 ;  /* 0x20000037ff377230 */ /* 0x004fe20000004100 */
[----:B------:R-:W-:Y:S01]  /*3f40*/  LOP3.LUT R29, R29, 0xff, RZ, 0xc0, !PT ;  /* 0x000000ff1d1d7812 */ /* 0x000fe200078ec0ff */
[----:B0-----:R-:W-:Y:S01]  /*3f50*/  HADD2.F32 R39, -RZ, R39.H0_H0 ;  /* 0x20000027ff277230 */ /* 0x001fe20000004100 */
[----:B------:R-:W-:Y:S01]  /*3f60*/  IADD3 R59, PT, PT, R30, -0x80, RZ ;  /* 0xffffff801e3b7810 */ /* 0x000fe20007ffe0ff */
[----:B------:R-:W0:Y:S01]  /*3f70*/  I2F.F16 R0, R0 ;  /* 0x0000000000007306 */ /* 0x000e220000200c00 */
[----:B------:R-:W-:Y:S01]  /*3f80*/  LOP3.LUT R60, R31, 0xff, RZ, 0xc0, !PT ;  /* 0x000000ff1f3c7812 */ /* 0x000fe200078ec0ff */
[----:B------:R-:W-:-:S02]  /*3f90*/  HADD2.F32 R30, -RZ, R51.H0_H0 ;  /* 0x20000033ff1e7230 */ /* 0x000fc40000004100 */
[----:B------:R-:W-:Y:S01]  /*3fa0*/  FFMA.FTZ R51, R14, R24, RZ ;  /* 0x000000180e337223 */ /* 0x000fe200000100ff */
[----:B------:R-:W-:Y:S01]  /*3fb0*/  HADD2.F32 R31, -RZ, R53.H0_H0 ;  /* 0x20000035ff1f7230 */ /* 0x000fe20000004100 */
[----:B------:R-:W-:Y:S01]  /*3fc0*/  IADD3 R29, PT, PT, R29, -0x80, RZ ;  /* 0xffffff801d1d7810 */ /* 0x000fe20007ffe0ff */
[----:B-1----:R-:W-:Y:S02]  /*3fd0*/  HADD2.F32 R36, -RZ, R36.H0_H0 ;  /* 0x20000024ff247230 */ /* 0x002fe40000004100 */
[----:B------:R-:W-:Y:S01]  /*3fe0*/  FFMA.FTZ R51, R28, R63, R51 ;  /* 0x0000003f1c337223 */ /* 0x000fe20000010033 */
[----:B------:R-:W1:Y:S01]  /*3ff0*/  I2F.F16 R13, R13 ;  /* 0x0000000d000d7306 */ /* 0x000e620000200c00 */
[----:B------:R-:W-:Y:S01]  /*4000*/  LOP3.LUT R61, R61, 0xff, RZ, 0xc0, !PT ;  /* 0x000000ff3d3d7812 */ /* 0x000fe200078ec0ff */
[----:B----4-:R-:W-:Y:S01]  /*4010*/  HADD2.F32 R35, -RZ, R35.H0_H0 ;  /* 0x20000023ff237230 */ /* 0x010fe20000004100 */
[----:B------:R-:W-:Y:S02]  /*4020*/  LOP3.LUT R57, R57, 0xff, RZ, 0xc0, !PT ;  /* 0x000000ff39397812 */ /* 0x000fe400078ec0ff */
[----:B------:R-:W-:Y:S01]  /*4030*/  IADD3 R61, PT, PT, R61, -0x80, RZ ;  /* 0xffffff803d3d7810 */ /* 0x000fe20007ffe0ff */
[----:B0-----:R-:W-:-:S02]  /*4040*/  HADD2.F32 R0, -RZ, R0.H0_H0 ;  /* 0x20000000ff007230 */ /* 0x001fc40000004100 */
[----:B------:R-:W0:Y:S01]  /*4050*/  I2F.F16 R37, R37 ;  /* 0x0000002500257306 */ /* 0x000e220000200c00 */
[----:B------:R-:W-:Y:S02]  /*4060*/  IADD3 R57, PT, PT, R57, -0x80, RZ ;  /* 0xffffff8039397810 */ /* 0x000fe40007ffe0ff */
[----:B------:R-:W-:Y:S01]  /*4070*/  ISETP.NE.AND P0, PT, R12, 0x1, PT ;  /* 0x000000010c00780c */ /* 0x000fe20003f05270 */
[----:B------:R-:W-:Y:S01]  /*4080*/  FFMA.FTZ R64, R24, R0, RZ ;  /* 0x0000000018407223 */ /* 0x000fe200000100ff */
[----:B-1----:R-:W-:-:S03]  /*4090*/  HADD2.F32 R13, -RZ, R13.H0_H0 ;  /* 0x2000000dff0d7230 */ /* 0x002fc60000004100 */
[----:B------:R-:W1:Y:S01]  /*40a0*/  I2F.F16 R43, R43 ;  /* 0x0000002b002b7306 */ /* 0x000e620000200c00 */
[----:B------:R-:W-:Y:S01]  /*40b0*/  FFMA.FTZ R53, R63, R30, R64 ;  /* 0x0000001e3f357223 */ /* 0x000fe20000010040 */
[----:B------:R-:W-:Y:S01]  /*40c0*/  FFMA.FTZ R65, R24, R13, RZ ;  /* 0x0000000d18417223 */ /* 0x000fe200000100ff */
[----:B------:R-:W-:Y:S01]  /*40d0*/  IADD3 R24, PT, PT, R60, -0x80, RZ ;  /* 0xffffff803c187810 */ /* 0x000fe20007ffe0ff */
[----:B------:R-:W-:Y:S01]  /*40e0*/  FFMA.FTZ R60, R48, R62, R51 ;  /* 0x0000003e303c7223 */ /* 0x000fe20000010033 */
[----:B------:R-:W-:-:S03]  /*40f0*/  FFMA.FTZ R53, R62, R49, R53 ;  /* 0x000000313e357223 */ /* 0x000fc60000010035 */
[----:B------:R-:W2:Y:S01]  /*4100*/  I2F.F16 R38, R38 ;  /* 0x0000002600267306 */ /* 0x000ea20000200c00 */
[----:B------:R-:W-:Y:S01]  /*4110*/  FFMA.FTZ R64, R63, R46, R65 ;  /* 0x0000002e3f407223 */ /* 0x000fe20000010041 */
[----:B------:R-:W-:Y:S01]  /*4120*/  FFMA.FTZ R51, R45, R58, R60 ;  /* 0x0000003a2d337223 */ /* 0x000fe2000001003c */
[----:B------:R-:W-:Y:S01]  /*4130*/  FFMA.FTZ R53, R58, R39, R53 ;  /* 0x000000273a357223 */ /* 0x000fe20000010035 */
[----:B0-----:R-:W-:Y:S02]  /*4140*/  HADD2.F32 R37, -RZ, R37.H0_H0 ;  /* 0x20000025ff257230 */ /* 0x001fe40000004100 */
[----:B------:R-:W-:Y:S01]  /*4150*/  FFMA.FTZ R64, R62, R55, R64 ;  /* 0x000000373e407223 */ /* 0x000fe20000010040 */
[----:B-1----:R-:W-:Y:S01]  /*4160*/  HADD2.F32 R43, -RZ, R43.H0_H0 ;  /* 0x2000002bff2b7230 */ /* 0x002fe20000004100 */
[----:B------:R0:W1:Y:S01]  /*4170*/  I2F.F16 R47, R59 ;  /* 0x0000003b002f7306 */ /* 0x0000620000200c00 */
[----:B--2---:R-:W-:-:S07]  /*4180*/  HADD2.F32 R38, -RZ, R38.H0_H0 ;  /* 0x20000026ff267230 */ /* 0x004fce0000004100 */
[----:B------:R-:W2:Y:S01]  /*4190*/  I2F.F16 R29, R29 ;  /* 0x0000001d001d7306 */ /* 0x000ea20000200c00 */
[----:B0-----:R-:W-:Y:S01]  /*41a0*/  FFMA.FTZ R59, R63, R31, R66 ;  /* 0x0000001f3f3b7223 */ /* 0x001fe20000010042 */
[----:B------:R-:W-:-:S03]  /*41b0*/  FFMA.FTZ R66, R58, R35, R64 ;  /* 0x000000233a427223 */ /* 0x000fc60000010040 */
[----:B------:R-:W-:Y:S01]  /*41c0*/  FFMA.FTZ R59, R62, R52, R59 ;  /* 0x000000343e3b7223 */ /* 0x000fe2000001003b */
[----:B---3--:R-:W-:Y:S02]  /*41d0*/  HADD2.F32 R62, -RZ, R27.H0_H0 ;  /* 0x2000001bff3e7230 */ /* 0x008fe40000004100 */
[----:B------:R-:W0:Y:S01]  /*41e0*/  I2F.F16 R50, R50 ;  /* 0x0000003200327306 */ /* 0x000e220000200c00 */
[----:B------:R-:W-:Y:S01]  /*41f0*/  FFMA.FTZ R63, R58, R36, R59 ;  /* 0x000000243a3f7223 */ /* 0x000fe2000001003b */
[--C-:B------:R-:W-:Y:S02]  /*4200*/  HADD2.F32 R58, -RZ, R26.reuse.H0_H0 ;  /* 0x2000001aff3a7230 */ /* 0x100fe40000004100 */
[----:B------:R-:W-:Y:S02]  /*4210*/  HADD2.F32 R26, -RZ, R26.H1_H1 ;  /* 0x3000001aff1a7230 */ /* 0x000fe40000004100 */
[----:B-1----:R-:W-:Y:S02]  /*4220*/  HADD2.F32 R47, -RZ, R47.H0_H0 ;  /* 0x2000002fff2f7230 */ /* 0x002fe40000004100 */
[----:B------:R-:W-:Y:S01]  /*4230*/  FFMA.FTZ R60, R44, R58, R51 ;  /* 0x0000003a2c3c7223 */ /* 0x000fe20000010033 */
[----:B------:R-:W1:Y:S01]  /*4240*/  I2F.F16 R25, R25 ;  /* 0x0000001900197306 */ /* 0x000e620000200c00 */
[----:B--2---:R-:W-:-:S02]  /*4250*/  HADD2.F32 R29, -RZ, R29.H0_H0 ;  /* 0x2000001dff1d7230 */ /* 0x004fc40000004100 */
[C---:B------:R-:W-:Y:S01]  /*4260*/  FFMA.FTZ R59, R58.reuse, R43, R53 ;  /* 0x0000002b3a3b7223 */ /* 0x040fe20000010035 */
[----:B------:R-:W-:Y:S01]  /*4270*/  FFMA.FTZ R64, R58, R38, R63 ;  /* 0x000000263a407223 */ /* 0x000fe2000001003f */
[----:B------:R-:W-:Y:S02]  /*4280*/  HADD2.F32 R27, -RZ, R27.H1_H1 ;  /* 0x3000001bff1b7230 */ /* 0x000fe40000004100 */
[----:B------:R-:W-:Y:S01]  /*4290*/  FFMA.FTZ R60, R29, R26, R60 ;  /* 0x0000001a1d3c7223 */ /* 0x000fe2000001003c */
[----:B0-----:R-:W-:Y:S01]  /*42a0*/  HADD2.F32 R50, -RZ, R50.H0_H0 ;  /* 0x20000032ff327230 */ /* 0x001fe20000004100 */
[----:B------:R-:W0:Y:S04]  /*42b0*/  I2F.F16 R56, R56 ;  /* 0x0000003800387306 */ /* 0x000e280000200c00 */
[----:B------:R-:W-:Y:S01]  /*42c0*/  FFMA.FTZ R59, R26, R50, R59 ;  /* 0x000000321a3b7223 */ /* 0x000fe2000001003b */
[----:B-1----:R-:W-:-:S03]  /*42d0*/  HADD2.F32 R51, -RZ, R25.H0_H0 ;  /* 0x20000019ff337230 */ /* 0x002fc60000004100 */
[----:B------:R-:W1:Y:S01]  /*42e0*/  I2F.F16 R24, R24 ;  /* 0x0000001800187306 */ /* 0x000e620000200c00 */
[----:B------:R-:W-:Y:S01]  /*42f0*/  FFMA.FTZ R25, R47, R62, R60 ;  /* 0x0000003e2f197223 */ /* 0x000fe2000001003c */
[----:B------:R-:W-:Y:S02]  /*4300*/  HADD2.F32 R60, -RZ, R9.H0_H0 ;  /* 0x20000009ff3c7230 */ /* 0x000fe40000004100 */
[----:B------:R-:W-:Y:S01]  /*4310*/  FFMA.FTZ R64, R26, R51, R64 ;  /* 0x000000331a407223 */ /* 0x000fe20000010040 */
[----:B0-----:R-:W-:-:S03]  /*4320*/  HADD2.F32 R56, -RZ, R56.H0_H0 ;  /* 0x20000038ff387230 */ /* 0x001fc60000004100 */
[----:B------:R0:W2:Y:S08]  /*4330*/  I2F.F16 R65, R61 ;  /* 0x0000003d00417306 */ /* 0x0000b00000200c00 */
[----:B------:R2:W3:Y:S01]  /*4340*/  I2F.F16 R67, R57 ;  /* 0x0000003900437306 */ /* 0x0004e20000200c00 */
[----:B0-----:R-:W-:Y:S01]  /*4350*/  FFMA.FTZ R61, R58, R37, R66 ;  /* 0x000000253a3d7223 */ /* 0x001fe20000010042 */
[----:B-1----:R-:W-:-:S03]  /*4360*/  HADD2.F32 R58, -RZ, R24.H0_H0 ;  /* 0x20000018ff3a7230 */ /* 0x002fc60000004100 */
[----:B------:R-:W-:Y:S02]  /*4370*/  FFMA.FTZ R26, R26, R56, R61 ;  /* 0x000000381a1a7223 */ /* 0x000fe4000001003d */
[----:B------:R-:W-:Y:S01]  /*4380*/  FFMA.FTZ R24, R62, R58, R59 ;  /* 0x0000003a3e187223 */ /* 0x000fe2000001003b */
[----:B------:R-:W0:Y:S01]  /*4390*/  I2F.F16 R32, R32 ;  /* 0x0000002000207306 */ /* 0x000e220000200c00 */
[----:B--2---:R-:W-:Y:S02]  /*43a0*/  HADD2.F32 R57, -RZ, R65.H0_H0 ;  /* 0x20000041ff397230 */ /* 0x004fe40000004100 */
[----:B------:R-:W-:-:S03]  /*43b0*/  HADD2.F32 R59, -RZ, R8.H0_H0 ;  /* 0x20000008ff3b7230 */ /* 0x000fc60000004100 */
[C---:B------:R-:W-:Y:S01]  /*43c0*/  FFMA.FTZ R63, R62.reuse, R57, R64 ;  /* 0x000000393e3f7223 */ /* 0x040fe20000010040 */
[----:B---3--:R-:W-:Y:S01]  /*43d0*/  HADD2.F32 R53, -RZ, R67.H0_H0 ;  /* 0x20000043ff357230 */ /* 0x008fe20000004100 */
[----:B------:R-:W1:Y:S04]  /*43e0*/  I2F.F16 R33, R33 ;  /* 0x0000002100217306 */ /* 0x000e680000200c00 */
        /* <DEDUP_REMOVED lines=11> */
[----:B-1----:R-:W-:Y:S02]  /*44a0*/  HADD2.F32 R54, -RZ, R7.H0_H0 ;  /* 0x20000007ff367230 */ /* 0x002fe40000004100 */
        /* <DEDUP_REMOVED lines=68> */
.L_x_3654:
        /* <DEDUP_REMOVED lines=21> */
[----:B------:R-:W-:Y:S02]  /*4a40*/  IADD3 R14, PT, PT, R14, -0x80, RZ ;  /* 0xffffff800e0e7810 */ /* 0x000fe40007ffe0ff */
[----:B------:R-:W-:Y:S01]  /*4a50*/  LOP3.LUT R15, R21, 0xff, RZ, 0xc0, !PT ;  /* 0x000000ff150f7812 */ /* 0x000fe200078ec0ff */
[----:B------:R2:W-:Y:S01]  /*4a60*/  I2F.F16 R37, R13 ;  /* 0x0000000d00257306 */ /* 0x0005e20000200c00 */
[----:B------:R-:W-:Y:S01]  /*4a70*/  LOP3.LUT R0, R17, 0xff, RZ, 0xc0, !PT ;  /* 0x000000ff11007812 */ /* 0x000fe200078ec0ff */
[----:B0-----:R-:W-:Y:S01]  /*4a80*/  HADD2.F32 R31, -RZ, R31.H0_H0 ;  /* 0x2000001fff1f7230 */ /* 0x001fe20000004100 */
[----:B------:R-:W-:Y:S02]  /*4a90*/  IADD3 R15, PT, PT, R15, -0x80, RZ ;  /* 0xffffff800f0f7810 */ /* 0x000fe40007ffe0ff */
[----:B------:R-:W-:-:S02]  /*4aa0*/  IADD3 R0, PT, PT, R0, -0x80, RZ ;  /* 0xffffff8000007810 */ /* 0x000fc40007ffe0ff */
[----:B------:R-:W-:Y:S01]  /*4ab0*/  LOP3.LUT R32, R22, 0xff, RZ, 0xc0, !PT ;  /* 0x000000ff16207812 */ /* 0x000fe200078ec0ff */
[----:B------:R0:W3:Y:S01]  /*4ac0*/  I2F.F16 R33, R14 ;  /* 0x0000000e00217306 */ /* 0x0000e20000200c00 */
[--C-:B--2---:R-:W-:Y:S01]  /*4ad0*/  SHF.R.U32.HI R13, RZ, 0x8, R16.reuse ;  /* 0x00000008ff0d7819 */ /* 0x104fe20000011610 */
[----:B-1----:R-:W-:Y:S01]  /*4ae0*/  HADD2.F32 R30, -RZ, R30.H0_H0 ;  /* 0x2000001eff1e7230 */ /* 0x002fe20000004100 */
[----:B------:R-:W-:Y:S02]  /*4af0*/  SHF.R.U32.HI R16, RZ, 0x10, R16 ;  /* 0x00000010ff107819 */ /* 0x000fe40000011610 */
[----:B------:R-:W-:Y:S02]  /*4b00*/  LOP3.LUT R13, R13, 0xff, RZ, 0xc0, !PT ;  /* 0x000000ff0d0d7812 */ /* 0x000fe400078ec0ff */
[----:B------:R-:W-:Y:S01]  /*4b10*/  LOP3.LUT R16, R16, 0xff, RZ, 0xc0, !PT ;  /* 0x000000ff10107812 */ /* 0x000fe200078ec0ff */
[----:B------:R-:W1:Y:S01]  /*4b20*/  I2F.F16 R35, R15 ;  /* 0x0000000f00237306 */ /* 0x000e620000200c00 */
[----:B0-----:R-:W-:-:S02]  /*4b30*/  SHF.R.U32.HI R14, RZ, 0x8, R17 ;  /* 0x00000008ff0e7819 */ /* 0x001fc40000011611 */
[----:B------:R-:W-:Y:S02]  /*4b40*/  IADD3 R13, PT, PT, R13, -0x80, RZ ;  /* 0xffffff800d0d7810 */ /* 0x000fe40007ffe0ff */
[----:B------:R-:W-:Y:S02]  /*4b50*/  LOP3.LUT R14, R14, 0xff, RZ, 0xc0, !PT ;  /* 0x000000ff0e0e7812 */ /* 0x000fe400078ec0ff */
[----:B------:R-:W-:Y:S01]  /*4b60*/  IADD3 R16, PT, PT, R16, -0x80, RZ ;  /* 0xffffff8010107810 */ /* 0x000fe20007ffe0ff */
[----:B------:R0:W2:Y:S01]  /*4b70*/  I2F.F16 R40, R13 ;  /* 0x0000000d00287306 */ /* 0x0000a20000200c00 */
[----:B------:R-:W-:Y:S01]  /*4b80*/  IADD3 R46, PT, PT, R14, -0x80, RZ ;  /* 0xffffff800e2e7810 */ /* 0x000fe20007ffe0ff */
[----:B---3--:R-:W-:Y:S01]  /*4b90*/  HADD2.F32 R33, -RZ, R33.H0_H0 ;  /* 0x20000021ff217230 */ /* 0x008fe20000004100 */
[----:B------:R-:W-:Y:S02]  /*4ba0*/  SHF.R.U32.HI R14, RZ, 0x8, R18 ;  /* 0x00000008ff0e7819 */ /* 0x000fe40000011612 */
[----:B------:R-:W-:-:S02]  /*4bb0*/  SHF.R.U32.HI R17, RZ, 0x10, R17 ;  /* 0x00000010ff117819 */ /* 0x000fc40000011611 */
[----:B------:R-:W-:Y:S01]  /*4bc0*/  LOP3.LUT R14, R14, 0xff, RZ, 0xc0, !PT ;  /* 0x000000ff0e0e7812 */ /* 0x000fe200078ec0ff */
[----:B------:R3:W4:Y:S01]  /*4bd0*/  I2F.F16 R39, R16 ;  /* 0x0000001000277306 */ /* 0x0007220000200c00 */
[----:B0-----:R-:W-:Y:S01]  /*4be0*/  SHF.R.U32.HI R13, RZ, 0x10, R18 ;  /* 0x00000010ff0d7819 */ /* 0x001fe20000011612 */
[----:B-1----:R-:W-:Y:S01]  /*4bf0*/  HADD2.F32 R35, -RZ, R35.H0_H0 ;  /* 0x20000023ff237230 */ /* 0x002fe20000004100 */
[----:B------:R-:W-:Y:S02]  /*4c00*/  IADD3 R18, PT, PT, R14, -0x80, RZ ;  /* 0xffffff800e127810 */ /* 0x000fe40007ffe0ff */
[----:B------:R-:W-:Y:S01]  /*4c10*/  LOP3.LUT R13, R13, 0xff, RZ, 0xc0, !PT ;  /* 0x000000ff0d0d7812 */ /* 0x000fe200078ec0ff */
[----:B------:R-:W0:Y:S01]  /*4c20*/  LDS.64 R14, [UR5+0x30] ;  /* 0x00003005ff0e7984 */ /* 0x000e220008000a00 */
[----:B------:R-:W-:Y:S01]  /*4c30*/  LOP3.LUT R17, R17, 0xff, RZ, 0xc0, !PT ;  /* 0x000000ff11117812 */ /* 0x000fe200078ec0ff */
[----:B------:R1:W-:Y:S01]  /*4c40*/  I2F.F16 R54, R18 ;  /* 0x0000001200367306 */ /* 0x0003e20000200c00 */
[----:B---3--:R-:W-:Y:S01]  /*4c50*/  SHF.R.U32.HI R16, RZ, 0x8, R19 ;  /* 0x00000008ff107819 */ /* 0x008fe20000011613 */
[----:B--2---:R-:W-:Y:S01]  /*4c60*/  HADD2.F32 R40, -RZ, R40.H0_H0 ;  /* 0x20000028ff287230 */ /* 0x004fe20000004100 */
[----:B------:R-:W-:-:S02]  /*4c70*/  IADD3 R43, PT, PT, R13, -0x80, RZ ;  /* 0xffffff800d2b7810 */ /* 0x000fc40007ffe0ff */
[----:B------:R-:W-:Y:S02]  /*4c80*/  LOP3.LUT R16, R16, 0xff, RZ, 0xc0, !PT ;  /* 0x000000ff10107812 */ /* 0x000fe400078ec0ff */
[----:B------:R-:W-:Y:S01]  /*4c90*/  SHF.R.U32.HI R13, RZ, 0x10, R19 ;  /* 0x00000010ff0d7819 */ /* 0x000fe20000011613 */
[----:B------:R-:W2:Y:S01]  /*4ca0*/  I2F.F16 R0, R0 ;  /* 0x0000000000007306 */ /* 0x000ea20000200c00 */
[----:B------:R-:W-:Y:S01]  /*4cb0*/  IADD3 R19, PT, PT, R16, -0x80, RZ ;  /* 0xffffff8010137810 */ /* 0x000fe20007ffe0ff */
[----:B----4-:R-:W-:Y:S01]  /*4cc0*/  HADD2.F32 R39, -RZ, R39.H0_H0 ;  /* 0x20000027ff277230 */ /* 0x010fe20000004100 */
[----:B-1----:R-:W-:Y:S02]  /*4cd0*/  SHF.R.U32.HI R18, RZ, 0x8, R21 ;  /* 0x00000008ff127819 */ /* 0x002fe40000011615 */
[----:B------:R-:W-:Y:S02]  /*4ce0*/  LOP3.LUT R16, R13, 0xff, RZ, 0xc0, !PT ;  /* 0x000000ff0d107812 */ /* 0x000fe400078ec0ff */
[----:B------:R-:W-:Y:S01]  /*4cf0*/  LOP3.LUT R18, R18, 0xff, RZ, 0xc0, !PT ;  /* 0x000000ff12127812 */ /* 0x000fe200078ec0ff */
[----:B------:R1:W-:Y:S01]  /*4d00*/  I2F.F16 R55, R19 ;  /* 0x0000001300377306 */ /* 0x0003e20000200c00 */
[----:B------:R-:W-:-:S02]  /*4d10*/  IADD3 R17, PT, PT, R17, -0x80, RZ ;  /* 0xffffff8011117810 */ /* 0x000fc40007ffe0ff */
[--C-:B------:R-:W-:Y:S02]  /*4d20*/  SHF.R.U32.HI R13, RZ, 0x8, R20.reuse ;  /* 0x00000008ff0d7819 */ /* 0x100fe40000011614 */
[----:B------:R-:W-:Y:S02]  /*4d30*/  SHF.R.U32.HI R20, RZ, 0x10, R20 ;  /* 0x00000010ff147819 */ /* 0x000fe40000011614 */
[----:B------:R-:W-:Y:S01]  /*4d40*/  LOP3.LUT R13, R13, 0xff, RZ, 0xc0, !PT ;  /* 0x000000ff0d0d7812 */ /* 0x000fe200078ec0ff */
[----:B------:R-:W-:Y:S01]  /*4d50*/  I2F.F16 R36, R36 ;  /* 0x0000002400247306 */ /* 0x000fe20000200c00 */
[----:B-1----:R-:W-:Y:S01]  /*4d60*/  SHF.R.U32.HI R19, RZ, 0x10, R21 ;  /* 0x00000010ff137819 */ /* 0x002fe20000011615 */
[----:B--2---:R-:W-:Y:S01]  /*4d70*/  HADD2.F32 R0, -RZ, R0.H0_H0 ;  /* 0x20000000ff007230 */ /* 0x004fe20000004100 */
[----:B------:R-:W-:Y:S02]  /*4d80*/  IADD3 R21, PT, PT, R18, -0x80, RZ ;  /* 0xffffff8012157810 */ /* 0x000fe40007ffe0ff */
[----:B------:R-:W-:-:S02]  /*4d90*/  LOP3.LUT R19, R19, 0xff, RZ, 0xc0, !PT ;  /* 0x000000ff13137812 */ /* 0x000fc400078ec0ff */
[----:B------:R-:W-:Y:S01]  /*4da0*/  IADD3 R47, PT, PT, R16, -0x80, RZ ;  /* 0xffffff80102f7810 */ /* 0x000fe20007ffe0ff */
[----:B------:R-:W-:Y:S01]  /*4db0*/  I2F.F16 R38, R38 ;  /* 0x0000002600267306 */ /* 0x000fe20000200c00 */
[----:B------:R-:W-:Y:S02]  /*4dc0*/  IADD3 R44, PT, PT, R19, -0x80, RZ ;  /* 0xffffff80132c7810 */ /* 0x000fe40007ffe0ff */
[----:B------:R-:W1:Y:S01]  /*4dd0*/  LDS.64 R18, [UR5+0x38] ;  /* 0x00003805ff127984 */ /* 0x000e620008000a00 */
[----:B------:R-:W-:Y:S02]  /*4de0*/  LOP3.LUT R16, R20, 0xff, RZ, 0xc0, !PT ;  /* 0x000000ff14107812 */ /* 0x000fe400078ec0ff */
[----:B------:R-:W-:Y:S01]  /*4df0*/  IADD3 R13, PT, PT, R13, -0x80, RZ ;  /* 0xffffff800d0d7810 */ /* 0x000fe20007ffe0ff */
[----:B0-----:R-:W-:Y:S01]  /*4e00*/  HADD2.F32 R53, -RZ, R14.H1_H1 ;  /* 0x3000000eff357230 */ /* 0x001fe20000004100 */
[----:B------:R-:W0:Y:S01]  /*4e10*/  I2F.F16 R46, R46 ;  /* 0x0000002e002e7306 */ /* 0x000e220000200c00 */
[--C-:B------:R-:W-:Y:S01]  /*4e20*/  SHF.R.U32.HI R45, RZ, 0x8, R22.reuse ;  /* 0x00000008ff2d7819 */ /* 0x100fe20000011616 */
[--C-:B------:R-:W-:Y:S01]  /*4e30*/  HADD2.F32 R52, -RZ, R15.reuse.H0_H0 ;  /* 0x2000000fff347230 */ /* 0x100fe20000004100 */
[----:B------:R-:W-:Y:S01]  /*4e40*/  IADD3 R16, PT, PT, R16, -0x80, RZ ;  /* 0xffffff8010107810 */ /* 0x000fe20007ffe0ff */
[----:B------:R-:W-:Y:S01]  /*4e50*/  HADD2.F32 R48, -RZ, R15.H1_H1 ;  /* 0x3000000fff307230 */ /* 0x000fe20000004100 */
[----:B------:R-:W-:Y:S01]  /*4e60*/  SHF.R.U32.HI R22, RZ, 0x10, R22 ;  /* 0x00000010ff167819 */ /* 0x000fe20000011616 */
[----:B------:R-:W-:Y:S01]  /*4e70*/  HADD2.F32 R15, -RZ, R37.H0_H0 ;  /* 0x20000025ff0f7230 */ /* 0x000fe20000004100 */
[----:B------:R-:W-:Y:S01]  /*4e80*/  IADD3 R34, PT, PT, R32, -0x80, RZ ;  /* 0xffffff8020227810 */ /* 0x000fe20007ffe0ff */
[----:B------:R-:W2:Y:S01]  /*4e90*/  I2F.F16 R17, R17 ;  /* 0x0000001100117306 */ /* 0x000ea20000200c00 */
[----:B------:R-:W-:-:S02]  /*4ea0*/  LOP3.LUT R32, R23, 0xff, RZ, 0xc0, !PT ;  /* 0x000000ff17207812 */ /* 0x000fc400078ec0ff */
[--C-:B------:R-:W-:Y:S02]  /*4eb0*/  SHF.R.U32.HI R50, RZ, 0x8, R23.reuse ;  /* 0x00000008ff327819 */ /* 0x100fe40000011617 */
[----:B------:R-:W-:Y:S02]  /*4ec0*/  LOP3.LUT R49, R22, 0xff, RZ, 0xc0, !PT ;  /* 0x000000ff16317812 */ /* 0x000fe400078ec0ff */
[----:B------:R-:W-:Y:S01]  /*4ed0*/  LOP3.LUT R45, R45, 0xff, RZ, 0xc0, !PT ;  /* 0x000000ff2d2d7812 */ /* 0x000fe200078ec0ff */
[----:B------:R-:W3:Y:S01]  /*4ee0*/  I2F.F16 R43, R43 ;  /* 0x0000002b002b7306 */ /* 0x000ee20000200c00 */
[----:B------:R-:W-:Y:S01]  /*4ef0*/  IADD3 R32, PT, PT, R32, -0x80, RZ ;  /* 0xffffff8020207810 */ /* 0x000fe20007ffe0ff */
[----:B0-----:R-:W-:Y:S01]  /*4f00*/  HADD2.F32 R22, -RZ, R46.H0_H0 ;  /* 0x2000002eff167230 */ /* 0x001fe20000004100 */
[----:B------:R-:W-:Y:S01]  /*4f10*/  SHF.R.U32.HI R51, RZ, 0x10, R23 ;  /* 0x00000010ff337819 */ /* 0x000fe20000011617 */
[----:B------:R-:W-:Y:S01]  /*4f20*/  HADD2.F32 R23, -RZ, R54.H0_H0 ;  /* 0x20000036ff177230 */ /* 0x000fe20000004100 */
[----:B------:R-:W-:-:S02]  /*4f30*/  LOP3.LUT R50, R50, 0xff, RZ, 0xc0, !PT ;  /* 0x000000ff32327812 */ /* 0x000fc400078ec0ff */
[----:B------:R-:W-:Y:S01]  /*4f40*/  IADD3 R49, PT, PT, R49, -0x80, RZ ;  /* 0xffffff8031317810 */ /* 0x000fe20007ffe0ff */
[----:B------:R0:W-:Y:S01]  /*4f50*/  I2F.F16 R20, R13 ;  /* 0x0000000d00147306 */ /* 0x0001e20000200c00 */
[----:B------:R-:W-:Y:S01]  /*4f60*/  IADD3 R45, PT, PT, R45, -0x80, RZ ;  /* 0xffffff802d2d7810 */ /* 0x000fe20007ffe0ff */
[----:B--2---:R-:W-:Y:S01]  /*4f70*/  HADD2.F32 R17, -RZ, R17.H0_H0 ;  /* 0x20000011ff117230 */ /* 0x004fe20000004100 */
[----:B------:R-:W-:Y:S02]  /*4f80*/  LOP3.LUT R51, R51, 0xff, RZ, 0xc0, !PT ;  /* 0x000000ff33337812 */ /* 0x000fe400078ec0ff */
[----:B------:R-:W-:Y:S02]  /*4f90*/  IADD3 R50, PT, PT, R50, -0x80, RZ ;  /* 0xffffff8032327810 */ /* 0x000fe40007ffe0ff */
[----:B------:R-:W-:Y:S01]  /*4fa0*/  IADD3 R51, PT, PT, R51, -0x80, RZ ;  /* 0xffffff8033337810 */ /* 0x000fe20007ffe0ff */
[----:B------:R-:W2:Y:S01]  /*4fb0*/  I2F.F16 R47, R47 ;  /* 0x0000002f002f7306 */ /* 0x000ea20000200c00 */
[----:B0-----:R-:W-:Y:S01]  /*4fc0*/  HADD2.F32 R13, -RZ, R14.H0_H0 ;  /* 0x2000000eff0d7230 */ /* 0x001fe20000004100 */
[----:B------:R-:W-:Y:S01]  /*4fd0*/  ISETP.NE.AND P0, PT, R12, 0x1, PT ;  /* 0x000000010c00780c */ /* 0x000fe20003f05270 */
[----:B------:R-:W-:-:S02]  /*4fe0*/  HADD2.F32 R14, -RZ, R36.H0_H0 ;  /* 0x20000024ff0e7230 */ /* 0x000fc40000004100 */
[----:B------:R-:W-:Y:S02]  /*4ff0*/  HADD2.F32 R36, -RZ, R55.H0_H0 ;  /* 0x20000037ff247230 */ /* 0x000fe40000004100 */
[----:B------:R-:W-:Y:S01]  /*5000*/  FFMA.FTZ R37, R15, R13, RZ ;  /* 0x0000000d0f257223 */ /* 0x000fe200000100ff */
[----:B------:R0:W4:Y:S01]  /*5010*/  I2F.F16 R41, R16 ;  /* 0x0000001000297306 */ /* 0x0001220000200c00 */
[----:B------:R-:W-:Y:S02]  /*5020*/  FFMA.FTZ R55, R13, R14, RZ ;  /* 0x0000000e0d377223 */ /* 0x000fe400000100ff */
[----:B------:R-:W-:Y:S01]  /*5030*/  FFMA.FTZ R46, R40, R53, R37 ;  /* 0x00000035282e7223 */ /* 0x000fe20000010025 */
[----:B---3--:R-:W-:Y:S02]  /*5040*/  HADD2.F32 R37, -RZ, R43.H0_H0 ;  /* 0x2000002bff257230 */ /* 0x008fe40000004100 */
[----:B------:R-:W-:Y:S01]  /*5050*/  FFMA.FTZ R55, R53, R36, R55 ;  /* 0x0000002435377223 */ /* 0x000fe20000010037 */
[----:B------:R-:W-:Y:S01]  /*5060*/  FFMA.FTZ R46, R39, R52, R46 ;  /* 0x00000034272e7223 */ /* 0x000fe2000001002e */
[----:B------:R-:W3:Y:S01]  /*5070*/  I2F.F16 R29, R29 ;  /* 0x0000001d001d7306 */ /* 0x000ee20000200c00 */
[----:B0-----:R-:W-:-:S02]  /*5080*/  HADD2.F32 R16, -RZ, R38.H0_H0 ;  /* 0x20000026ff107230 */ /* 0x001fc40000004100 */
[----:B------:R-:W-:-:S03]  /*5090*/  FFMA.FTZ R38, R13, R0, RZ ;  /* 0x000000000d267223 */ /* 0x000fc600000100ff */
[----:B------:R-:W-:Y:S01]  /*50a0*/  FFMA.FTZ R54, R13, R16, RZ ;  /* 0x000000100d367223 */ /* 0x000fe200000100ff */
[C---:B------:R-:W-:Y:S01]  /*50b0*/  FFMA.FTZ R13, R53.reuse, R22, R38 ;  /* 0x00000016350d7223 */ /* 0x040fe20000010026 */
[----:B------:R-:W0:Y:S01]  /*50c0*/  I2F.F16 R28, R28 ;  /* 0x0000001c001c7306 */ /* 0x000e220000200c00 */
[----:B--2---:R-:W-:Y:S02]  /*50d0*/  HADD2.F32 R38, -RZ, R47.H0_H0 ;  /* 0x2000002fff267230 */ /* 0x004fe40000004100 */
[----:B------:R-:W-:Y:S01]  /*50e0*/  FFMA.FTZ R54, R53, R23, R54 ;  /* 0x0000001735367223 */ /* 0x000fe20000010036 */
[C---:B------:R-:W-:Y:S01]  /*50f0*/  FFMA.FTZ R13, R52.reuse, R17, R13 ;  /* 0x00000011340d7223 */ /* 0x040fe2000001000d */
[----:B----4-:R-:W-:Y:S02]  /*5100*/  HADD2.F32 R41, -RZ, R41.H0_H0 ;  /* 0x20000029ff297230 */ /* 0x010fe40000004100 */
[----:B------:R-:W-:Y:S01]  /*5110*/  FFMA.FTZ R43, R52, R37, R54 ;  /* 0x00000025342b7223 */ /* 0x000fe20000010036 */
[----:B------:R-:W-:Y:S01]  /*5120*/  FFMA.FTZ R56, R48, R31, R13 ;  /* 0x0000001f30387223 */ /* 0x000fe2000001000d */
[----:B------:R-:W2:Y:S01]  /*5130*/  I2F.F16 R34, R34 ;  /* 0x0000002200227306 */ /* 0x000ea20000200c00 */
[----:B---3--:R-:W-:-:S02]  /*5140*/  HADD2.F32 R29, -RZ, R29.H0_H0 ;  /* 0x2000001dff1d7230 */ /* 0x008fc40000004100 */
[----:B------:R-:W-:Y:S01]  /*5150*/  FFMA.FTZ R55, R52, R38, R55 ;  /* 0x0000002634377223 */ /* 0x000fe20000010037 */
[----:B-1----:R-:W-:Y:S02]  /*5160*/  HADD2.F32 R13, -RZ, R18.H0_H0 ;  /* 0x20000012ff0d7230 */ /* 0x002fe40000004100 */
[----:B------:R-:W-:Y:S01]  /*5170*/  FFMA.FTZ R43, R48, R30, R43 ;  /* 0x0000001e302b7223 */ /* 0x000fe2000001002b */
[--C-:B------:R-:W-:Y:S02]  /*5180*/  HADD2.F32 R52, -RZ, R19.reuse.H0_H0 ;  /* 0x20000013ff347230 */ /* 0x100fe40000004100 */
[----:B------:R-:W-:Y:S01]  /*5190*/  FFMA.FTZ R46, R29, R48, R46 ;  /* 0x000000301d2e7223 */ /* 0x000fe2000001002e */
[----:B0-----:R-:W-:Y:S01]  /*51a0*/  HADD2.F32 R28, -RZ, R28.H0_H0 ;  /* 0x2000001cff1c7230 */ /* 0x001fe20000004100 */
[----:B------:R-:W0:Y:S01]  /*51b0*/  I2F.F16 R32, R32 ;  /* 0x0000002000207306 */ /* 0x000e220000200c00 */
[----:B------:R-:W-:Y:S01]  /*51c0*/  FFMA.FTZ R53, R13, R35, R56 ;  /* 0x000000230d357223 */ /* 0x000fe20000010038 */
[----:B------:R-:W-:-:S02]  /*51d0*/  HADD2.F32 R54, -RZ, R19.H1_H1 ;  /* 0x30000013ff367230 */ /* 0x000fc40000004100 */
[----:B------:R-:W-:Y:S01]  /*51e0*/  FFMA.FTZ R19, R33, R13, R46 ;  /* 0x0000000d21137223 */ /* 0x000fe2000001002e */
[----:B------:R-:W-:Y:S01]  /*51f0*/  FFMA.FTZ R55, R48, R28, R55 ;  /* 0x0000001c30377223 */ /* 0x000fe20000010037 */
[----:B------:R-:W-:Y:S02]  /*5200*/  HADD2.F32 R18, -RZ, R18.H1_H1 ;  /* 0x30000012ff127230 */ /* 0x000fe40000004100 */
[----:B--2---:R-:W-:Y:S01]  /*5210*/  HADD2.F32 R34, -RZ, R34.H0_H0 ;  /* 0x20000022ff227230 */ /* 0x004fe20000004100 */
[----:B------:R-:W-:Y:S01]  /*5220*/  I2F.F16 R49, R49 ;  /* 0x0000003100317306 */ /* 0x000fe20000200c00 */
[----:B------:R-:W-:-:S05]  /*5230*/  HADD2.F32 R46, -RZ, R20.H0_H0 ;  /* 0x20000014ff2e7230 */ /* 0x000fca0000004100 */
[----:B------:R-:W-:Y:S01]  /*5240*/  FFMA.FTZ R20, R46, R18, R19 ;  /* 0x000000122e147223 */ /* 0x000fe20000010013 */
[----:B0-----:R-:W-:Y:S01]  /*5250*/  HADD2.F32 R32, -RZ, R32.H0_H0 ;  /* 0x20000020ff207230 */ /* 0x001fe20000004100 */
[----:B------:R-:W0:Y:S04]  /*5260*/  I2F.F16 R21, R21 ;  /* 0x0000001500157306 */ /* 0x000e280000200c00 */
[----:B------:R-:W-:-:S04]  /*5270*/  FFMA.FTZ R55, R13, R32, R55 ;  /* 0x000000200d377223 */ /* 0x000fc80000010037 */
[----:B------:R-:W1:Y:S01]  /*5280*/  I2F.F16 R45, R45 ;  /* 0x0000002d002d7306 */ /* 0x000e620000200c00 */
[----:B0-----:R-:W-:-:S07]  /*5290*/  HADD2.F32 R47, -RZ, R21.H0_H0 ;  /* 0x20000015ff2f7230 */ /* 0x001fce0000004100 */
[----:B------:R0:W2:Y:S01]  /*52a0*/  I2F.F16 R57, R50 ;  /* 0x0000003200397306 */ /* 0x0000a20000200c00 */
[----:B------:R-:W-:-:S07]  /*52b0*/  FFMA.FTZ R53, R18, R47, R53 ;  /* 0x0000002f12357223 */ /* 0x000fce0000010035 */
[----:B------:R-:W3:Y:S01]  /*52c0*/  I2F.F16 R44, R44 ;  /* 0x0000002c002c7306 */ /* 0x000ee20000200c00 */
[----:B0-----:R-:W-:Y:S01]  /*52d0*/  FFMA.FTZ R50, R13, R34, R43 ;  /* 0x000000220d327223 */ /* 0x001fe2000001002b */
[----:B------:R-:W-:Y:S02]  /*52e0*/  HADD2.F32 R43, -RZ, R49.H0_H0 ;  /* 0x20000031ff2b7230 */ /* 0x000fe40000004100 */
[----:B------:R-:W-:Y:S01]  /*52f0*/  FFMA.FTZ R13, R41, R52, R20 ;  /* 0x00000034290d7223 */ /* 0x000fe20000010014 */
[----:B-1----:R-:W-:Y:S02]  /*5300*/  HADD2.F32 R49, -RZ, R45.H0_H0 ;  /* 0x2000002dff317230 */ /* 0x002fe40000004100 */
[----:B--2---:R-:W-:Y:S01]  /*5310*/  HADD2.F32 R48, -RZ, R57.H0_H0 ;  /* 0x20000039ff307230 */ /* 0x004fe20000004100 */
[----:B------:R-:W0:Y:S02]  /*5320*/  I2F.F16 R51, R51 ;  /* 0x0000003300337306 */ /* 0x000e240000200c00 */
[----:B------:R-:W-:-:S02]  /*5330*/  FFMA.FTZ R50, R18, R49, R50 ;  /* 0x0000003112327223 */ /* 0x000fc40000010032 */
[----:B------:R-:W-:Y:S02]  /*5340*/  FFMA.FTZ R18, R18, R48, R55 ;  /* 0x0000003012127223 */ /* 0x000fe40000010037 */
[----:B------:R-:W-:Y:S01]  /*5350*/  FFMA.FTZ R20, R52, R43, R50 ;  /* 0x0000002b34147223 */ /* 0x000fe20000010032 */
[----:B------:R-:W-:Y:S01]  /*5360*/  HADD2.F32 R50, -RZ, R8.H0_H0 ;  /* 0x20000008ff327230 */ /* 0x000fe20000004100 */
[----:B------:R-:W1:Y:S01]  /*5370*/  I2F.F16 R26, R26 ;  /* 0x0000001a001a7306 */ /* 0x000e620000200c00 */
[----:B---3--:R-:W-:-:S05]  /*5380*/  HADD2.F32 R44, -RZ, R44.H0_H0 ;  /* 0x2000002cff2c7230 */ /* 0x008fca0000004100 */
[----:B------:R-:W-:Y:S01]  /*5390*/  FFMA.FTZ R19, R52, R44, R53 ;  /* 0x0000002c34137223 */ /* 0x000fe20000010035 */
[----:B0-----:R-:W-:Y:S01]  /*53a0*/  HADD2.F32 R45, -RZ, R51.H0_H0 ;  /* 0x20000033ff2d7230 */ /* 0x001fe20000004100 */
[----:B------:R-:W0:Y:S01]  /*53b0*/  I2F.F16 R25, R25 ;  /* 0x0000001900197306 */ /* 0x000e220000200c00 */
[----:B------:R-:W-:-:S03]  /*53c0*/  HADD2.F32 R51, -RZ, R9.H0_H0 ;  /* 0x20000009ff337230 */ /* 0x000fc60000004100 */
[----:B------:R-:W-:Y:S01]  /*53d0*/  FFMA.FTZ R21, R52, R45, R18 ;  /* 0x0000002d34157223 */ /* 0x000fe20000010012 */
[----:B-1----:R-:W-:-:S03]  /*53e0*/  HADD2.F32 R26, -RZ, R26.H0_H0 ;  /* 0x2000001aff1a7230 */ /* 0x002fc60000004100 */
[----:B------:R-:W1:Y:S02]  /*53f0*/  I2F.F16 R24, R24 ;  /* 0x0000001800187306 */ /* 0x000e640000200c00 */
[----:B------:R-:W-:Y:S01]  /*5400*/  FFMA.FTZ R18, R26, R54, R13 ;  /* 0x000000361a127223 */ /* 0x000fe2000001000d */
[----:B------:R-:W-:Y:S01]  /*5410*/  MOV R13, R42 ;  /* 0x0000002a000d7202 */ /* 0x000fe20000000f00 */
        /* <DEDUP_REMOVED lines=77> */
.L_x_3651:
[----:B------:R-:W-:-:S04]  /*58f0*/  VIMNMX R0, PT, PT, R11, UR12, PT ;  /* 0x0000000c0b007c48 */ /* 0x000fc8000bfe0100 */
[----:B------:R-:W-:-:S13]  /*5900*/  ISETP.GT.AND P0, PT, R0, R13, PT ;  /* 0x0000000d0000720c */ /* 0x000fda0003f04270 */
[----:B------:R-:W-:Y:S05]  /*5910*/  @!P0 BRA `(.L_x_3655) ;  /* 0x0000001800b48947 */ /* 0x000fea0003800000 */
[----:B------:R-:W-:Y:S01]  /*5920*/  VIMNMX.U32 R0, PT, PT, R11, UR12, PT ;  /* 0x0000000c0b007c48 */ /* 0x000fe2000bfe0000 */
[----:B------:R-:W0:Y:S06]  /*5930*/  LDCU.64 UR10, c[0x0][0x3a8] ;  /* 0x00007500ff0a77ac */ /* 0x000e2c0008000a00 */
.L_x_3657:
        /* <DEDUP_REMOVED lines=10> */
[----:B------:R-:W-:Y:S02]  /*59e0*/  ISETP.GE.AND P1, PT, R12, 0x1, PT ;  /* 0x000000010c00780c */ /* 0x000fe40003f26270 */
[----:B------:R-:W-:Y:S01]  /*59f0*/  IADD3 R13, PT, PT, R13, 0x20, RZ ;  /* 0x000000200d0d7810 */ /* 0x000fe20007ffe0ff */
[----:B------:R-:W-:-:S03]  /*5a00*/  IMAD.WIDE R90, R10, 0x4, R14 ;  /* 0x000000040a5a7825 */ /* 0x000fc600078e020e */
[----:B------:R-:W-:-:S07]  /*5a10*/  ISETP.GE.AND P0, PT, R13, R0, PT ;  /* 0x000000000d00720c */ /* 0x000fce0003f06270 */
[----:B0-----:R-:W-:Y:S06]  /*5a20*/  @!P1 BRA `(.L_x_3656) ;  /* 0x0000001800589947 */ /* 0x001fec0003800000 */
        /* <DEDUP_REMOVED lines=31> */
[----:B------:R-:W0:Y:S01]  /*5c20*/  LDS.128 R32, [UR4] ;  /* 0x00000004ff207984 */ /* 0x000e220008000c00 */
        /* <DEDUP_REMOVED lines=20> */
[----:B------:R-:W-:Y:S02]  /*5d70*/  LOP3.LUT R85, R37, 0x64006400, RZ, 0xfc, !PT ;  /* 0x6400640025557812 */ /* 0x000fe400078efcff */
[----:B------:R-:W-:Y:S02]  /*5d80*/  MOV R44, 0x2800 ;  /* 0x00002800002c7802 */ /* 0x000fe40000000f00 */
[----:B------:R-:W-:Y:S02]  /*5d90*/  LOP3.LUT R37, R16, 0x64006400, RZ, 0xfc, !PT ;  /* 0x6400640010257812 */ /* 0x000fe400078efcff */
[----:B------:R-:W-:-:S02]  /*5da0*/  SHF.R.U32.HI R64, RZ, 0xd, R19 ;  /* 0x0000000dff407819 */ /* 0x000fc40000011613 */
[----:B------:R-:W-:Y:S01]  /*5db0*/  LOP3.LUT R41, R41, 0x10001, RZ, 0xc0, !PT ;  /* 0x0001000129297812 */ /* 0x000fe200078ec0ff */
[-C--:B------:R-:W-:Y:S01]  /*5dc0*/  HFMA2 R16, R37, R44.reuse.H0_H0, -48, -48 ;  /* 0xd200d20025107431 */ /* 0x080fe2000004002c */
[----:B------:R-:W-:Y:S01]  /*5dd0*/  LOP3.LUT R47, R47, 0x20002, R50, 0xf8, !PT ;  /* 0x000200022f2f7812 */ /* 0x000fe200078ef832 */
[-C--:B------:R-:W-:Y:S01]  /*5de0*/  HFMA2 R50, R85, R44.reuse.H0_H0, -48, -48 ;  /* 0xd200d20055327431 */ /* 0x080fe2000004002c */
[----:B------:R-:W-:Y:S02]  /*5df0*/  LOP3.LUT R75, R40, 0x64006400, RZ, 0xfc, !PT ;  /* 0x64006400284b7812 */ /* 0x000fe400078efcff */
[----:B------:R-:W-:Y:S02]  /*5e00*/  LOP3.LUT R95, R30, 0x64006400, RZ, 0xfc, !PT ;  /* 0x640064001e5f7812 */ /* 0x000fe400078efcff */
[----:B------:R-:W-:Y:S01]  /*5e10*/  SHF.R.U32.HI R45, RZ, 0xd, R18 ;  /* 0x0000000dff2d7819 */ /* 0x000fe20000011612 */
[----:B------:R-:W-:Y:S01]  /*5e20*/  HFMA2 R37, R75, R44.H0_H0, -48, -48 ;  /* 0xd200d2004b257431 */ /* 0x000fe2000004002c */
[----:B------:R-:W-:-:S02]  /*5e30*/  LOP3.LUT R42, R41, 0x20002, R42, 0xf8, !PT ;  /* 0x00020002292a7812 */ /* 0x000fc400078ef82a */
[----:B------:R-:W-:Y:S02]  /*5e40*/  LOP3.LUT R47, R47, 0x40004, R64, 0xf8, !PT ;  /* 0x000400042f2f7812 */ /* 0x000fe400078ef840 */
[----:B------:R-:W-:Y:S02]  /*5e50*/  SHF.R.U32.HI R86, RZ, 0xc, R27 ;  /* 0x0000000cff567819 */ /* 0x000fe4000001161b */
[----:B------:R-:W-:Y:S02]  /*5e60*/  LOP3.LUT R69, R69, 0x64006400, RZ, 0xfc, !PT ;  /* 0x6400640045457812 */ /* 0x000fe400078efcff */
[----:B------:R-:W-:Y:S02]  /*5e70*/  LOP3.LUT R42, R42, 0x40004, R45, 0xf8, !PT ;  /* 0x000400042a2a7812 */ /* 0x000fe400078ef82d */
[----:B------:R-:W-:Y:S02]  /*5e80*/  SHF.R.U32.HI R87, RZ, 0xc, R26 ;  /* 0x0000000cff577819 */ /* 0x000fe4000001161a */
[----:B------:R-:W-:-:S02]  /*5e90*/  LOP3.LUT R86, R47, 0x80008, R86, 0xf8, !PT ;  /* 0x000800082f567812 */ /* 0x000fc400078ef856 */
        /* <DEDUP_REMOVED lines=8> */
[----:B------:R-:W-:Y:S01]  /*5f20*/  HFMA2 R47, R47, R44.H0_H0, -48, -48 ;  /* 0xd200d2002f2f7431 */ /* 0x000fe2000004002c */
[----:B------:R-:W-:Y:S01]  /*5f30*/  SHF.R.U32.HI R61, RZ, 0xa, R17 ;  /* 0x0000000aff3d7819 */ /* 0x000fe20000011611 */
[----:B0-----:R-:W-:Y:S01]  /*5f40*/  HFMA2 R74, R71, R32, RZ.H0_H0 ;  /* 0x00000020474a7231 */ /* 0x001fe200000400ff */
[----:B------:R-:W-:-:S02]  /*5f50*/  LOP3.LUT R57, R18, 0x1f001f, RZ, 0xc0, !PT ;  /* 0x001f001f12397812 */ /* 0x000fc400078ec0ff */
[----:B------:R-:W-:Y:S02]  /*5f60*/  LOP3.LUT R17, R18, 0x3e003e0, RZ, 0xc0, !PT ;  /* 0x03e003e012117812 */ /* 0x000fe400078ec0ff */
[----:B------:R-:W-:Y:S02]  /*5f70*/  SHF.R.U32.HI R63, RZ, 0xa, R18 ;  /* 0x0000000aff3f7819 */ /* 0x000fe40000011612 */
[C---:B------:R-:W-:Y:S02]  /*5f80*/  LOP3.LUT R58, R19.reuse, 0x1f001f, RZ, 0xc0, !PT ;  /* 0x001f001f133a7812 */ /* 0x040fe400078ec0ff */
[----:B------:R-:W-:Y:S02]  /*5f90*/  LOP3.LUT R18, R19, 0x3e003e0, RZ, 0xc0, !PT ;  /* 0x03e003e013127812 */ /* 0x000fe400078ec0ff */
[----:B------:R-:W-:Y:S02]  /*5fa0*/  SHF.R.U32.HI R65, RZ, 0xa, R19 ;  /* 0x0000000aff417819 */ /* 0x000fe40000011613 */
[----:B------:R-:W-:-:S02]  /*5fb0*/  LOP3.LUT R87, R42, 0x80008, R87, 0xf8, !PT ;  /* 0x000800082a577812 */ /* 0x000fc400078ef857 */
        /* <DEDUP_REMOVED lines=44> */
[----:B------:R-:W-:Y:S02]  /*6280*/  PRMT R9, R9, 0x5410, R8 ;  /* 0x0000541009097816 */ /* 0x000fe40000000008 */
[----:B------:R-:W-:Y:S02]  /*6290*/  PRMT R7, R7, 0x5410, R6 ;  /* 0x0000541007077816 */ /* 0x000fe40000000006 */
[----:B--2---:R-:W-:Y:S02]  /*62a0*/  LOP3.LUT R30, R21, 0x3e003e0, RZ, 0xc0, !PT ;  /* 0x03e003e0151e7812 */ /* 0x004fe400078ec0ff */
[----:B------:R-:W-:Y:S02]  /*62b0*/  LOP3.LUT R38, R20, 0x3e003e0, RZ, 0xc0, !PT ;  /* 0x03e003e014267812 */ /* 0x000fe400078ec0ff */
[----:B------:R-:W-:-:S02]  /*62c0*/  LOP3.LUT R75, R30, 0x64006400, RZ, 0xfc, !PT ;  /* 0x640064001e4b7812 */ /* 0x000fc400078efcff */
[----:B------:R-:W-:Y:S02]  /*62d0*/  LOP3.LUT R29, R22, 0x3e003e0, RZ, 0xc0, !PT ;  /* 0x03e003e0161d7812 */ /* 0x000fe400078ec0ff */
[----:B------:R-:W-:Y:S01]  /*62e0*/  LOP3.LUT R28, R23, 0x3e003e0, RZ, 0xc0, !PT ;  /* 0x03e003e0171c7812 */ /* 0x000fe200078ec0ff */
[-C--:B------:R-:W-:Y:S01]  /*62f0*/  HFMA2 R40, R75, R44.reuse.H0_H0, -48, -48 ;  /* 0xd200d2004b287431 */ /* 0x080fe2000004002c */
[----:B------:R-:W-:Y:S01]  /*6300*/  LOP3.LUT R75, R73, 0x64006400, RZ, 0xfc, !PT ;  /* 0x64006400494b7812 */ /* 0x000fe200078efcff */
[----:B------:R-:W-:Y:S01]  /*6310*/  HADD2 R73, R67, -1040, -1040 ;  /* 0xe410e41043497430 */ /* 0x000fe20000000000 */
[----:B------:R-:W-:Y:S02]  /*6320*/  LOP3.LUT R31, R38, 0x64006400, RZ, 0xfc, !PT ;  /* 0x64006400261f7812 */ /* 0x000fe400078efcff */
[----:B------:R-:W-:Y:S01]  /*6330*/  LOP3.LUT R29, R29, 0x64006400, RZ, 0xfc, !PT ;  /* 0x640064001d1d7812 */ /* 0x000fe200078efcff */
[----:B------:R-:W-:Y:S01]  /*6340*/  HADD2 R67, R75, -1040, -1040 ;  /* 0xe410e4104b437430 */ /* 0x000fe20000000000 */
[----:B------:R-:W-:Y:S01]  /*6350*/  LOP3.LUT R77, R28, 0x64006400, RZ, 0xfc, !PT ;  /* 0x640064001c4d7812 */ /* 0x000fe200078efcff */
[----:B------:R-:W-:-:S02]  /*6360*/  HFMA2 R38, R31, R44.H0_H0, -48, -48 ;  /* 0xd200d2001f267431 */ /* 0x000fc4000004002c */
[----:B------:R-:W-:Y:S02]  /*6370*/  HFMA2 R76, R73, R32, RZ ;  /* 0x00000020494c7231 */ /* 0x000fe400000000ff */
[----:B------:R-:W-:Y:S02]  /*6380*/  HFMA2 R42, R29, R44.H0_H0, -48, -48 ;  /* 0xd200d2001d2a7431 */ /* 0x000fe4000004002c */
[----:B------:R-:W-:Y:S01]  /*6390*/  HFMA2 R75, R69, R32, RZ ;  /* 0x00000020454b7231 */ /* 0x000fe200000000ff */
[----:B------:R-:W0:Y:S01]  /*63a0*/  LDS.128 R28, [UR4+0x10] ;  /* 0x00001004ff1c7984 */ /* 0x000e220008000c00 */
[----:B------:R-:W-:Y:S02]  /*63b0*/  HFMA2 R44, R77, R44.H0_H0, -48, -48 ;  /* 0xd200d2004d2c7431 */ /* 0x000fe4000004002c */
[----:B------:R-:W-:Y:S02]  /*63c0*/  HFMA2 R77, R67, R32, RZ.H0_H0 ;  /* 0x00000020434d7231 */ /* 0x000fe400000400ff */
[----:B------:R-:W-:-:S02]  /*63d0*/  HFMA2 R32, R66, R33, R74 ;  /* 0x0000002142207231 */ /* 0x000fc4000000004a */
[-C--:B------:R-:W-:Y:S02]  /*63e0*/  HFMA2 R76, R68, R33.reuse, R76 ;  /* 0x00000021444c7231 */ /* 0x080fe4000000004c */
[-C--:B------:R-:W-:Y:S02]  /*63f0*/  HFMA2 R74, R64, R33.reuse, R75 ;  /* 0x00000021404a7231 */ /* 0x080fe4000000004b */
        /* <DEDUP_REMOVED lines=11> */
[----:B------:R-:W-:Y:S02]  /*64b0*/  HADD2 R43, R78, -1040, -1040 ;  /* 0xe410e4104e2b7430 */ /* 0x000fe40000000000 */
[-C--:B------:R-:W-:Y:S02]  /*64c0*/  HFMA2 R70, R49, R34.reuse, R74 ;  /* 0x0000002231467231 */ /* 0x080fe4000000004a */
[-C--:B------:R-:W-:Y:S01]  /*64d0*/  HFMA2 R32, R75, R34.reuse, R32 ;  /* 0x000000224b207231 */ /* 0x080fe20000000020 */
[----:B------:R-:W-:Y:S01]  /*64e0*/  LOP3.LUT R78, R53, 0x1f001f, RZ, 0xc0, !PT ;  /* 0x001f001f354e7812 */ /* 0x000fe200078ec0ff */
[----:B------:R-:W-:-:S02]  /*64f0*/  HFMA2 R33, R43, R34, R33 ;  /* 0x000000222b217231 */ /* 0x000fc40000000021 */
[-C--:B------:R-:W-:Y:S02]  /*6500*/  HFMA2 R74, R60, R35.reuse, R76 ;  /* 0x000000233c4a7231 */ /* 0x080fe4000000004c */
[----:B------:R-:W-:Y:S01]  /*6510*/  HADD2 R46, R46, -1040, -1040 ;  /* 0xe410e4102e2e7430 */ /* 0x000fe20000000000 */
[----:B------:R-:W-:Y:S01]  /*6520*/  LOP3.LUT R76, R51, 0x1f001f, RZ, 0xc0, !PT ;  /* 0x001f001f334c7812 */ /* 0x000fe200078ec0ff */
[-C--:B------:R-:W-:Y:S02]  /*6530*/  HFMA2 R32, R62, R35.reuse, R32 ;  /* 0x000000233e207231 */ /* 0x080fe40000000020 */
[-C--:B------:R-:W-:Y:S02]  /*6540*/  HFMA2 R72, R48, R35.reuse, R70 ;  /* 0x0000002330487231 */ /* 0x080fe40000000046 */
[----:B------:R-:W-:Y:S01]  /*6550*/  HFMA2 R33, R46, R35, R33 ;  /* 0x000000232e217231 */ /* 0x000fe20000000021 */
[----:B------:R-:W-:Y:S02]  /*6560*/  LOP3.LUT R76, R76, 0x64006400, RZ, 0xfc, !PT ;  /* 0x640064004c4c7812 */ /* 0x000fe400078efcff */
[----:B------:R-:W-:-:S02]  /*6570*/  LOP3.LUT R54, R78, 0x64006400, RZ, 0xfc, !PT ;  /* 0x640064004e367812 */ /* 0x000fc400078efcff */
[----:B------:R-:W-:Y:S01]  /*6580*/  LOP3.LUT R51, R55, 0x64006400, RZ, 0xfc, !PT ;  /* 0x6400640037337812 */ /* 0x000fe200078efcff */
        /* <DEDUP_REMOVED lines=16> */
[----:B------:R-:W-:Y:S01]  /*6690*/  HADD2 R52, R79, -1040, -1040 ;  /* 0xe410e4104f347430 */ /* 0x000fe20000000000 */
[----:B------:R-:W-:Y:S01]  /*66a0*/  LOP3.LUT R79, R65, 0x64006400, RZ, 0xfc, !PT ;  /* 0x64006400414f7812 */ /* 0x000fe200078efcff */
[----:B------:R-:W-:-:S02]  /*66b0*/  HFMA2 R70, R56, R29, R70 ;  /* 0x0000001d38467231 */ /* 0x000fc40000000046 */
[----:B------:R-:W-:Y:S02]  /*66c0*/  HFMA2 R76, R52, R29, R28 ;  /* 0x0000001d344c7231 */ /* 0x000fe4000000001c */
        /* <DEDUP_REMOVED lines=24> */
[-C--:B------:R-:W-:Y:S01]  /*6850*/  HFMA2 R30, R61, R32.reuse, R30 ;  /* 0x000000203d1e7231 */ /* 0x080fe2000000001e */
[----:B------:R-:W-:Y:S01]  /*6860*/  LOP3.LUT R70, R70, 0x64006400, RZ, 0xfc, !PT ;  /* 0x6400640046467812 */ /* 0x000fe200078efcff */
[-C--:B------:R-:W-:Y:S01]  /*6870*/  HFMA2 R29, R63, R32.reuse, R29 ;  /* 0x000000203f1d7231 */ /* 0x080fe2000000001d */
[----:B------:R-:W-:Y:S01]  /*6880*/  SHF.R.U32.HI R25, RZ, 0xa, R25 ;  /* 0x0000000aff197819 */ /* 0x000fe20000011619 */
[----:B------:R-:W-:Y:S01]  /*6890*/  HFMA2 R31, R59, R32, R31 ;  /* 0x000000203b1f7231 */ /* 0x000fe2000000001f */
[----:B------:R-:W-:Y:S01]  /*68a0*/  SHF.R.U32.HI R27, RZ, 0xa, R27 ;  /* 0x0000000aff1b7819 */ /* 0x000fe2000001161b */
[----:B------:R-:W-:-:S02]  /*68b0*/  HADD2 R74, R74, -1040, -1040 ;  /* 0xe410e4104a4a7430 */ /* 0x000fc40000000000 */
[-C--:B------:R-:W-:Y:S02]  /*68c0*/  HFMA2 R28, R76, R33.reuse, R28 ;  /* 0x000000214c1c7231 */ /* 0x080fe4000000001c */
[----:B------:R-:W-:Y:S02]  /*68d0*/  HADD2 R70, R70, -1040, -1040 ;  /* 0xe410e41046467430 */ /* 0x000fe40000000000 */
[-C--:B------:R-:W-:Y:S02]  /*68e0*/  HFMA2 R30, R72, R33.reuse, R30 ;  /* 0x00000021481e7231 */ /* 0x080fe4000000001e */
[-C--:B------:R-:W-:Y:S01]  /*68f0*/  HFMA2 R29, R74, R33.reuse, R29 ;  /* 0x000000214a1d7231 */ /* 0x080fe2000000001d */
[----:B------:R-:W-:Y:S01]  /*6900*/  SHF.R.U32.HI R24, RZ, 0xa, R24 ;  /* 0x0000000aff187819 */ /* 0x000fe20000011618 */
[----:B------:R-:W-:Y:S01]  /*6910*/  HFMA2 R31, R70, R33, R31 ;  /* 0x00000021461f7231 */ /* 0x000fe2000000001f */
[----:B------:R-:W-:Y:S01]  /*6920*/  SHF.R.U32.HI R26, RZ, 0xa, R26 ;  /* 0x0000000aff1a7819 */ /* 0x000fe2000001161a */
[----:B------:R-:W-:-:S02]  /*6930*/  HFMA2 R33, R37, R34, R29 ;  /* 0x0000002225217231 */ /* 0x000fc4000000001d */
[-C--:B------:R-:W-:Y:S01]  /*6940*/  HFMA2 R79, R19, R34.reuse, R28 ;  /* 0x00000022134f7231 */ /* 0x080fe2000000001c */
[----:B------:R-:W-:Y:S01]  /*6950*/  LOP3.LUT R25, R25, 0x1f001f, RZ, 0xc0, !PT ;  /* 0x001f001f19197812 */ /* 0x000fe200078ec0ff */
[-C--:B------:R-:W-:Y:S02]  /*6960*/  HFMA2 R32, R39, R34.reuse, R30 ;  /* 0x0000002227207231 */ /* 0x080fe4000000001e */
[----:B------:R-:W-:Y:S01]  /*6970*/  HFMA2 R34, R41, R34, R31 ;  /* 0x0000002229227231 */ /* 0x000fe2000000001f */
[----:B------:R-:W-:Y:S01]  /*6980*/  LOP3.LUT R27, R27, 0x1f001f, RZ, 0xc0, !PT ;  /* 0x001f001f1b1b7812 */ /* 0x000fe200078ec0ff */
[----:B------:R-:W0:Y:S01]  /*6990*/  LDS.128 R28, [UR4+0x30] ;  /* 0x00003004ff1c7984 */ /* 0x000e220008000c00 */
        /* <DEDUP_REMOVED lines=17> */
[----:B------:R-:W-:Y:S01]  /*6ab0*/  HFMA2 R32, R80, R35, R32 ;  /* 0x0000002350207231 */ /* 0x000fe20000000020 */
[----:B------:R-:W-:Y:S01]  /*6ac0*/  LOP3.LUT R26, R21, 0x1f001f, RZ, 0xc0, !PT ;  /* 0x001f001f151a7812 */ /* 0x000fe200078ec0ff */
[----:B------:R-:W-:Y:S01]  /*6ad0*/  HADD2 R85, R25, -1040, -1040 ;  /* 0xe410e41019557430 */ /* 0x000fe20000000000 */
[----:B------:R-:W-:Y:S01]  /*6ae0*/  LOP3.LUT R35, R23, 0x1f001f, RZ, 0xc0, !PT ;  /* 0x001f001f17237812 */ /* 0x000fe200078ec0ff */
[----:B------:R-:W-:Y:S01]  /*6af0*/  HADD2 R81, R27, -1040, -1040 ;  /* 0xe410e4101b517430 */ /* 0x000fe20000000000 */
[----:B------:R-:W-:Y:S02]  /*6b00*/  LOP3.LUT R26, R26, 0x64006400, RZ, 0xfc, !PT ;  /* 0x640064001a1a7812 */ /* 0x000fe400078efcff */
[----:B------:R-:W-:-:S03]  /*6b10*/  LOP3.LUT R35, R35, 0x64006400, RZ, 0xfc, !PT ;  /* 0x6400640023237812 */ /* 0x000fc600078efcff */
[----:B------:R-:W-:Y:S02]  /*6b20*/  HADD2 R83, R26, -1040, -1040 ;  /* 0xe410e4101a537430 */ /* 0x000fe40000000000 */
[----:B------:R-:W-:Y:S02]  /*6b30*/  HADD2 R79, R35, -1040, -1040 ;  /* 0xe410e410234f7430 */ /* 0x000fe40000000000 */
[-C--:B0-----:R-:W-:Y:S02]  /*6b40*/  HFMA2 R24, R85, R28.reuse, R24 ;  /* 0x0000001c55187231 */ /* 0x081fe40000000018 */
[-C--:B------:R-:W-:Y:S02]  /*6b50*/  HFMA2 R25, R83, R28.reuse, R33 ;  /* 0x0000001c53197231 */ /* 0x080fe40000000021 */
[-C--:B------:R-:W-:Y:S02]  /*6b60*/  HFMA2 R32, R81, R28.reuse, R32 ;  /* 0x0000001c51207231 */ /* 0x080fe40000000020 */
[----:B------:R-:W-:Y:S01]  /*6b70*/  HFMA2 R34, R79, R28, R34 ;  /* 0x0000001c4f227231 */ /* 0x000fe20000000022 */
[--C-:B------:R-:W-:Y:S01]  /*6b80*/  SHF.R.U32.HI R28, RZ, 0xb, R20.reuse ;  /* 0x0000000bff1c7819 */ /* 0x100fe20000011614 */
[-C--:B------:R-:W-:Y:S01]  /*6b90*/  HFMA2 R25, R40, R29.reuse, R25 ;  /* 0x0000001d28197231 */ /* 0x080fe20000000019 */
[----:B------:R-:W-:Y:S01]  /*6ba0*/  SHF.R.U32.HI R20, RZ, 0xa, R20 ;  /* 0x0000000aff147819 */ /* 0x000fe20000011614 */
[-C--:B------:R-:W-:Y:S01]  /*6bb0*/  HFMA2 R26, R38, R29.reuse, R24 ;  /* 0x0000001d261a7231 */ /* 0x080fe20000000018 */
[----:B------:R-:W-:Y:S01]  /*6bc0*/  SHF.R.U32.HI R33, RZ, 0xb, R21 ;  /* 0x0000000bff217819 */ /* 0x000fe20000011615 */
[-C--:B------:R-:W-:Y:S01]  /*6bd0*/  HFMA2 R24, R42, R29.reuse, R32 ;  /* 0x0000001d2a187231 */ /* 0x080fe20000000020 */
[--C-:B------:R-:W-:Y:S01]  /*6be0*/  SHF.R.U32.HI R32, RZ, 0xb, R22.reuse ;  /* 0x0000000bff207819 */ /* 0x100fe20000011616 */
[----:B------:R-:W-:Y:S01]  /*6bf0*/  HFMA2 R29, R44, R29, R34 ;  /* 0x0000001d2c1d7231 */ /* 0x000fe20000000022 */
[----:B------:R-:W-:-:S02]  /*6c00*/  SHF.R.U32.HI R22, RZ, 0xa, R22 ;  /* 0x0000000aff167819 */ /* 0x000fc40000011616 */
[----:B------:R-:W-:Y:S02]  /*6c10*/  LOP3.LUT R20, R20, 0x1f001f, RZ, 0xc0, !PT ;  /* 0x001f001f14147812 */ /* 0x000fe400078ec0ff */
[----:B------:R-:W-:Y:S02]  /*6c20*/  LOP3.LUT R22, R22, 0x1f001f, RZ, 0xc0, !PT ;  /* 0x001f001f16167812 */ /* 0x000fe400078ec0ff */
[----:B------:R-:W-:Y:S02]  /*6c30*/  LOP3.LUT R20, R20, 0x64006400, RZ, 0xfc, !PT ;  /* 0x6400640014147812 */ /* 0x000fe400078efcff */
[----:B------:R-:W-:Y:S02]  /*6c40*/  LOP3.LUT R27, R89, 0x100010, R28, 0xf8, !PT ;  /* 0x00100010591b7812 */ /* 0x000fe400078ef81c */
[----:B------:R-:W-:Y:S02]  /*6c50*/  LOP3.LUT R22, R22, 0x64006400, RZ, 0xfc, !PT ;  /* 0x6400640016167812 */ /* 0x000fe400078efcff */
[----:B------:R-:W-:Y:S01]  /*6c60*/  LOP3.LUT R28, R88, 0x100010, R33, 0xf8, !PT ;  /* 0x00100010581c7812 */ /* 0x000fe200078ef821 */
[----:B------:R-:W-:Y:S01]  /*6c70*/  HADD2 R88, R20, -1040, -1040 ;  /* 0xe410e41014587430 */ /* 0x000fe20000000000 */
[----:B------:R-:W-:-:S02]  /*6c80*/  SHF.R.U32.HI R21, RZ, 0xa, R21 ;  /* 0x0000000aff157819 */ /* 0x000fc40000011615 */
[--C-:B------:R-:W-:Y:S02]  /*6c90*/  SHF.R.U32.HI R33, RZ, 0xb, R23.reuse ;  /* 0x0000000bff217819 */ /* 0x100fe40000011617 */
[----:B------:R-:W-:Y:S01]  /*6ca0*/  LOP3.LUT R32, R87, 0x100010, R32, 0xf8, !PT ;  /* 0x0010001057207812 */ /* 0x000fe200078ef820 */
[----:B------:R-:W-:Y:S01]  /*6cb0*/  HADD2 R87, R22, -1040, -1040 ;  /* 0xe410e41016577430 */ /* 0x000fe20000000000 */
[----:B------:R-:W-:Y:S01]  /*6cc0*/  SHF.R.U32.HI R23, RZ, 0xa, R23 ;  /* 0x0000000aff177819 */ /* 0x000fe20000011617 */
[-C--:B------:R-:W-:Y:S01]  /*6cd0*/  HFMA2 R26, R88, R30.reuse, R26 ;  /* 0x0000001e581a7231 */ /* 0x080fe2000000001a */
[----:B------:R-:W-:Y:S02]  /*6ce0*/  LOP3.LUT R21, R21, 0x1f001f, RZ, 0xc0, !PT ;  /* 0x001f001f15157812 */ /* 0x000fe400078ec0ff */
[----:B------:R-:W-:Y:S01]  /*6cf0*/  LOP3.LUT R27, R27, 0x64006400, RZ, 0xfc, !PT ;  /* 0x640064001b1b7812 */ /* 0x000fe200078efcff */
[----:B------:R-:W-:Y:S01]  /*6d00*/  HFMA2 R24, R87, R30, R24 ;  /* 0x0000001e57187231 */ /* 0x000fe20000000018 */
[----:B------:R-:W-:-:S02]  /*6d10*/  LOP3.LUT R23, R23, 0x1f001f, RZ, 0xc0, !PT ;  /* 0x001f001f17177812 */ /* 0x000fc400078ec0ff */
        /* <DEDUP_REMOVED lines=45> */
[----:B------:R-:W-:Y:S02]  /*6ff0*/  HFMA2 R68, R60, R23, R68 ;  /* 0x000000173c447231 */ /* 0x000fe40000000044 */
[----:B------:R-:W-:Y:S02]  /*7000*/  HFMA2 R20, R52, R25, R20 ;  /* 0x0000001934147231 */ /* 0x000fe40000000014 */
[----:B------:R-:W-:Y:S02]  /*7010*/  HFMA2 R64, R48, R23, R64 ;  /* 0x0000001730407231 */ /* 0x000fe40000000040 */
[----:B------:R-:W-:Y:S02]  /*7020*/  HFMA2 R45, R45, R24, R33 ;  /* 0x000000182d2d7231 */ /* 0x000fe40000000021 */
[----:B------:R-:W-:Y:S01]  /*7030*/  HFMA2 R20, R57, R26, R20 ;  /* 0x0000001a39147231 */ /* 0x000fe20000000014 */
[----:B------:R-:W0:Y:S01]  /*7040*/  LDS.128 R32, [UR4+0x70] ;  /* 0x00007004ff207984 */ /* 0x000e220008000c00 */
[----:B------:R-:W-:-:S02]  /*7050*/  HFMA2 R68, R47, R24, R68 ;  /* 0x000000182f447231 */ /* 0x000fc40000000044 */
[----:B------:R-:W-:Y:S02]  /*7060*/  HFMA2 R64, R15, R24, R64 ;  /* 0x000000180f407231 */ /* 0x000fe40000000040 */
[----:B------:R-:W-:Y:S02]  /*7070*/  HFMA2 R20, R36, R27, R20 ;  /* 0x0000001b24147231 */ /* 0x000fe40000000014 */
[-C--:B------:R-:W-:Y:S02]  /*7080*/  HFMA2 R45, R56, R25.reuse, R45 ;  /* 0x00000019382d7231 */ /* 0x080fe4000000002d */
[-C--:B------:R-:W-:Y:S02]  /*7090*/  HFMA2 R68, R58, R25.reuse, R68 ;  /* 0x000000193a447231 */ /* 0x080fe40000000044 */
[----:B--2---:R-:W-:Y:S02]  /*70a0*/  HFMA2 R20, R59, R28, R20 ;  /* 0x0000001c3b147231 */ /* 0x004fe40000000014 */
[----:B------:R-:W-:-:S02]  /*70b0*/  HFMA2 R64, R54, R25, R64 ;  /* 0x0000001936407231 */ /* 0x000fc40000000040 */
[-C--:B------:R-:W-:Y:S02]  /*70c0*/  HFMA2 R45, R53, R26.reuse, R45 ;  /* 0x0000001a352d7231 */ /* 0x080fe4000000002d */
        /* <DEDUP_REMOVED lines=17> */
[-C--:B0-----:R-:W-:Y:S02]  /*71e0*/  HFMA2 R20, R83, R32.reuse, R45 ;  /* 0x0000002053147231 */ /* 0x081fe4000000002d */
        /* <DEDUP_REMOVED lines=26> */
.L_x_3656:
[----:B------:R-:W-:Y:S01]  /*7390*/  UIADD3 UR4, UPT, UPT, UR4, 0x40, URZ ;  /* 0x0000004004047890 */ /* 0x000fe2000fffe0ff */
[----:B------:R-:W-:Y:S02]  /*73a0*/  MOV R14, R92 ;  /* 0x0000005c000e7202 */ /* 0x000fe40000000f00 */
[----:B------:R-:W-:Y:S01]  /*73b0*/  MOV R15, R93 ;  /* 0x0000005d000f7202 */ /* 0x000fe20000000f00 */
[----:B------:R-:W-:Y:S01]  /*73c0*/  IMAD.WIDE R92, R10, 0x4, R90 ;  /* 0x000000040a5c7825 */ /* 0x000fe200078e025a */
[----:B------:R-:W-:Y:S07]  /*73d0*/  @!P0 BRA `(.L_x_3657) ;  /* 0xffffffe400588947 */ /* 0x000fee000383ffff */
[----:B------:R-:W-:-:S07]  /*73e0*/  IMAD.WIDE R92, R10, 0x14, R14 ;  /* 0x000000140a5c7825 */ /* 0x000fce00078e020e */
.L_x_3655:
[----:B------:R-:W0:Y:S01]  /*73f0*/  LDCU UR6, c[0x0][0x3d4] ;  /* 0x00007a80ff0677ac */ /* 0x000e220008000800 */
[----:B------:R-:W1:Y:S01]  /*7400*/  S2UR UR5, SR_CTAID.Y ;  /* 0x00000000000579c3 */ /* 0x000e620000002600 */
[----:B0----5:R-:W-:-:S04]  /*7410*/  VIMNMX R24, PT, PT, R11, UR6, PT ;  /* 0x000000060b187c48 */ /* 0x021fc8000bfe0100 */
[----:B------:R-:W-:-:S13]  /*7420*/  ISETP.GT.AND P0, PT, R24, R13, PT ;  /* 0x0000000d1800720c */ /* 0x000fda0003f04270 */
[----:B-1----:R-:W-:Y:S05]  /*7430*/  @!P0 BRA `(.L_x_3658) ;  /* 0x0000003000b48947 */ /* 0x002fea0003800000 */
[----:B------:R-:W-:-:S12]  /*7440*/  UIADD3 UR4, UPT, UPT, UR4, 0x40, URZ ;  /* 0x0000004004047890 */ /* 0x000fd8000fffe0ff */
.L_x_3663:
[----:B------:R-:W0:Y:S01]  /*7450*/  LDC R10, c[0x0][0x3ac] ;  /* 0x0000eb00ff0a7b82 */ /* 0x000e220000000800 */
[----:B------:R-:W-:Y:S02]  /*7460*/  ISETP.GE.AND P0, PT, R12, 0x1, PT ;  /* 0x000000010c00780c */ /* 0x000fe40003f06270 */
[----:B------:R-:W-:-:S04]  /*7470*/  MOV R0, 0x2c00 ;  /* 0x00002c0000007802 */ /* 0x000fc80000000f00 */
[----:B------:R-:W-:Y:S01]  /*7480*/  PRMT R6, R6, 0x5410, R0 ;  /* 0x0000541006067816 */ /* 0x000fe20000000000 */
[----:B0-----:R-:W-:-:S04]  /*7490*/  IMAD.WIDE R20, R10, 0x4, R92 ;  /* 0x000000040a147825 */ /* 0x001fc800078e025c */
[----:B------:R-:W-:Y:S02]  /*74a0*/  IMAD.WIDE R18, R10, 0x4, R20 ;  /* 0x000000040a127825 */ /* 0x000fe400078e0214 */
        /* <DEDUP_REMOVED lines=24> */
[----:B------:R-:W-:Y:S01]  /*7630*/  HADD2.F32 R0, -RZ, R23.H0_H0 ;  /* 0x20000017ff007230 */ /* 0x000fe20000004100 */
[----:B------:R-:W-:Y:S01]  /*7640*/  LOP3.LUT R30, R93, 0xf000f0, RZ, 0xc0, !PT ;  /* 0x00f000f05d1e7812 */ /* 0x000fe200078ec0ff */
[----:B------:R-:W-:Y:S01]  /*7650*/  HADD2.F32 R11, -RZ, R28.H0_H0 ;  /* 0x2000001cff0b7230 */ /* 0x000fe20000004100 */
[----:B------:R-:W-:Y:S01]  /*7660*/  LOP3.LUT R32, R94, 0xf000f0, RZ, 0xc0, !PT ;  /* 0x00f000f05e207812 */ /* 0x000fe200078ec0ff */
[----:B------:R-:W-:-:S02]  /*7670*/  HADD2.F32 R15, -RZ, R31.H0_H0 ;  /* 0x2000001fff0f7230 */ /* 0x000fc40000004100 */
[----:B------:R-:W-:Y:S02]  /*7680*/  HFMA2 R36, R29, R6.H1_H1, -72, -72 ;  /* 0xd480d4801d247431 */ /* 0x000fe40000060006 */
[----:B------:R-:W-:Y:S01]  /*7690*/  HADD2.F32 R25, -RZ, R23.H1_H1 ;  /* 0x30000017ff197230 */ /* 0x000fe20000004100 */
[----:B------:R-:W-:Y:S01]  /*76a0*/  LOP3.LUT R33, R32, 0x64006400, RZ, 0xfc, !PT ;  /* 0x6400640020217812 */ /* 0x000fe200078efcff */
[----:B------:R-:W0:Y:S01]  /*76b0*/  LDS.64 R22, [UR4+-0x38] ;  /* 0xffffc804ff167984 */ /* 0x000e220008000a00 */
[----:B------:R-:W-:Y:S02]  /*76c0*/  HADD2.F32 R26, -RZ, R28.H1_H1 ;  /* 0x3000001cff1a7230 */ /* 0x000fe40000004100 */
[----:B------:R-:W-:Y:S01]  /*76d0*/  FFMA.FTZ R32, R16, R14, RZ ;  /* 0x0000000e10207223 */ /* 0x000fe200000100ff */
[----:B------:R-:W-:Y:S01]  /*76e0*/  HADD2.F32 R28, -RZ, R31.H1_H1 ;  /* 0x3000001fff1c7230 */ /* 0x000fe20000004100 */
[----:B------:R-:W-:Y:S01]  /*76f0*/  LOP3.LUT R31, R30, 0x64006400, RZ, 0xfc, !PT ;  /* 0x640064001e1f7812 */ /* 0x000fe200078efcff */
[----:B------:R-:W-:Y:S01]  /*7700*/  FFMA.FTZ R30, R0, R16, RZ ;  /* 0x00000010001e7223 */ /* 0x000fe200000100ff */
        /* <DEDUP_REMOVED lines=8> */
[----:B------:R-:W-:-:S02]  /*7790*/  HADD2.F32 R29, -RZ, R36.H0_H0 ;  /* 0x20000024ff1d7230 */ /* 0x000fc40000004100 */
[-C--:B------:R-:W-:Y:S02]  /*77a0*/  HFMA2 R32, R31, R6.reuse.H1_H1, -72, -72 ;  /* 0xd480d4801f207431 */ /* 0x080fe40000060006 */
[----:B------:R-:W-:Y:S02]  /*77b0*/  HADD2.F32 R30, -RZ, R36.H1_H1 ;  /* 0x30000024ff1e7230 */ /* 0x000fe40000004100 */
[-C--:B------:R-:W-:Y:S01]  /*77c0*/  HFMA2 R34, R33, R6.reuse.H1_H1, -72, -72 ;  /* 0xd480d48021227431 */ /* 0x080fe20000060006 */
[----:B------:R-:W-:Y:S01]  /*77d0*/  SHF.R.U32.HI R37, RZ, 0x8, R93 ;  /* 0x00000008ff257819 */ /* 0x000fe2000001165d */
        /* <DEDUP_REMOVED lines=14> */
[----:B------:R-:W-:Y:S01]  /*78c0*/  SHF.R.U32.HI R17, RZ, 0x8, R92 ;  /* 0x00000008ff117819 */ /* 0x000fe2000001165c */
[C---:B------:R-:W-:Y:S01]  /*78d0*/  FFMA.FTZ R45, R39.reuse, R32, R16 ;  /* 0x00000020272d7223 */ /* 0x040fe20000010010 */
[----:B------:R-:W-:Y:S01]  /*78e0*/  SHF.R.U32.HI R95, RZ, 0x8, R95 ;  /* 0x00000008ff5f7819 */ /* 0x000fe2000001165f */
[C---:B------:R-:W-:Y:S01]  /*78f0*/  FFMA.FTZ R47, R39.reuse, R34, R47 ;  /* 0x00000022272f7223 */ /* 0x040fe2000001002f */
[----:B------:R-:W-:Y:S01]  /*7900*/  FFMA.FTZ R44, R39, R36, R49 ;  /* 0x00000024272c7223 */ /* 0x000fe20000010031 */
[----:B------:R-:W-:-:S02]  /*7910*/  LOP3.LUT R39, R94, 0xf000f, RZ, 0xc0, !PT ;  /* 0x000f000f5e277812 */ /* 0x000fc400078ec0ff */
[----:B------:R-:W-:Y:S01]  /*7920*/  LOP3.LUT R38, R38, 0x64006400, RZ, 0xfc, !PT ;  /* 0x6400640026267812 */ /* 0x000fe200078efcff */
[--C-:B0-----:R-:W-:Y:S01]  /*7930*/  HADD2.F32 R42, -RZ, R22.reuse.H0_H0 ;  /* 0x20000016ff2a7230 */ /* 0x101fe20000004100 */
[----:B------:R-:W-:Y:S01]  /*7940*/  LOP3.LUT R16, R17, 0xf000f, RZ, 0xc0, !PT ;  /* 0x000f000f11107812 */ /* 0x000fe200078ec0ff */
[----:B------:R-:W-:Y:S01]  /*7950*/  HADD2.F32 R22, -RZ, R22.H1_H1 ;  /* 0x30000016ff167230 */ /* 0x000fe20000004100 */
        /* <DEDUP_REMOVED lines=23> */
[----:B------:R-:W-:Y:S01]  /*7ad0*/  HADD2.F32 R37, -RZ, R48.H1_H1 ;  /* 0x30000030ff257230 */ /* 0x000fe20000004100 */
[----:B------:R-:W-:Y:S01]  /*7ae0*/  LOP3.LUT R47, R94, 0x64006400, RZ, 0xfc, !PT ;  /* 0x640064005e2f7812 */ /* 0x000fe200078efcff */
[----:B------:R-:W-:-:S02]  /*7af0*/  HFMA2 R95, R95, R6.H1_H1, -72, -72 ;  /* 0xd480d4805f5f7431 */ /* 0x000fc40000060006 */
[----:B------:R-:W-:Y:S01]  /*7b00*/  FFMA.FTZ R49, R38, R42, R43 ;  /* 0x0000002a26317223 */ /* 0x000fe2000001002b */
[----:B------:R-:W-:Y:S01]  /*7b10*/  FFMA.FTZ R55, R42, R41, R44 ;  /* 0x000000292a377223 */ /* 0x000fe2000001002c */
[-C--:B------:R-:W-:Y:S02]  /*7b20*/  HFMA2 R54, R17, R6.reuse.H1_H1, -72, -72 ;  /* 0xd480d48011367431 */ /* 0x080fe40000060006 */
[----:B------:R-:W-:Y:S02]  /*7b30*/  HADD2.F32 R48, -RZ, R50.H1_H1 ;  /* 0x30000032ff307230 */ /* 0x000fe40000004100 */
[-C--:B------:R-:W-:Y:S02]  /*7b40*/  HFMA2 R58, R45, R6.reuse.H1_H1, -72, -72 ;  /* 0xd480d4802d3a7431 */ /* 0x080fe40000060006 */
[----:B------:R-:W-:Y:S02]  /*7b50*/  HADD2.F32 R42, -RZ, R16.H1_H1 ;  /* 0x30000010ff2a7230 */ /* 0x000fe40000004100 */
[----:B------:R-:W-:-:S02]  /*7b60*/  HFMA2 R59, R47, R6.H1_H1, -72, -72 ;  /* 0xd480d4802f3b7431 */ /* 0x000fc40000060006 */
[----:B------:R-:W-:Y:S02]  /*7b70*/  HADD2.F32 R43, -RZ, R46.H1_H1 ;  /* 0x3000002eff2b7230 */ /* 0x000fe40000004100 */
[----:B------:R-:W-:Y:S01]  /*7b80*/  FFMA.FTZ R55, R22, R48, R55 ;  /* 0x0000003016377223 */ /* 0x000fe20000010037 */
        /* <DEDUP_REMOVED lines=90> */
.L_x_3659:
        /* <DEDUP_REMOVED lines=32> */
[----:B------:R-:W-:-:S02]  /*8330*/  HADD2.F32 R22, -RZ, R21.H1_H1 ;  /* 0x30000015ff167230 */ /* 0x000fc40000004100 */
[--C-:B------:R-:W-:Y:S01]  /*8340*/  HADD2.F32 R14, -RZ, R26.reuse.H0_H0 ;  /* 0x2000001aff0e7230 */ /* 0x100fe20000004100 */
[----:B------:R-:W0:Y:S01]  /*8350*/  LDS.64 R20, [UR4+-0x28] ;  /* 0xffffd804ff147984 */ /* 0x000e220008000a00 */
[----:B------:R-:W-:Y:S02]  /*8360*/  HADD2.F32 R15, -RZ, R29.H0_H0 ;  /* 0x2000001dff0f7230 */ /* 0x000fe40000004100 */
[-C--:B------:R-:W-:Y:S02]  /*8370*/  HFMA2 R34, R27, R6.reuse.H1_H1, -72, -72 ;  /* 0xd480d4801b227431 */ /* 0x080fe40000060006 */
[----:B------:R-:W-:Y:S02]  /*8380*/  HADD2.F32 R23, -RZ, R25.H1_H1 ;  /* 0x30000019ff177230 */ /* 0x000fe40000004100 */
[----:B------:R-:W-:Y:S01]  /*8390*/  FFMA.FTZ R27, R0, R16, RZ ;  /* 0x00000010001b7223 */ /* 0x000fe200000100ff */
[----:B------:R-:W-:Y:S02]  /*83a0*/  HADD2.F32 R25, -RZ, R26.H1_H1 ;  /* 0x3000001aff197230 */ /* 0x000fe40000004100 */
[----:B------:R-:W-:Y:S01]  /*83b0*/  FFMA.FTZ R30, R16, R14, RZ ;  /* 0x0000000e101e7223 */ /* 0x000fe200000100ff */
        /* <DEDUP_REMOVED lines=15> */
[----:B------:R-:W-:-:S02]  /*84b0*/  HADD2.F32 R31, -RZ, R32.H0_H0 ;  /* 0x20000020ff1f7230 */ /* 0x000fc40000004100 */
[----:B------:R-:W-:Y:S02]  /*84c0*/  HADD2.F32 R30, -RZ, R16.H1_H1 ;  /* 0x30000010ff1e7230 */ /* 0x000fe40000004100 */
[----:B------:R-:W-:Y:S01]  /*84d0*/  FFMA.FTZ R16, R28, R38, R39 ;  /* 0x000000261c107223 */ /* 0x000fe20000010027 */
[----:B------:R-:W-:Y:S02]  /*84e0*/  HADD2.F32 R33, -RZ, R34.H0_H0 ;  /* 0x20000022ff217230 */ /* 0x000fe40000004100 */
[C---:B------:R-:W-:Y:S01]  /*84f0*/  FFMA.FTZ R40, R38.reuse, R29, R43 ;  /* 0x0000001d26287223 */ /* 0x040fe2000001002b */
[----:B------:R-:W-:Y:S02]  /*8500*/  HADD2.F32 R32, -RZ, R32.H1_H1 ;  /* 0x30000020ff207230 */ /* 0x000fe40000004100 */
[C---:B------:R-:W-:Y:S01]  /*8510*/  FFMA.FTZ R39, R38.reuse, R31, R42 ;  /* 0x0000001f26277223 */ /* 0x040fe2000001002a */
[----:B------:R-:W-:Y:S01]  /*8520*/  FFMA.FTZ R42, R27, R41, R16 ;  /* 0x000000291b2a7223 */ /* 0x000fe20000010010 */
[----:B------:R-:W-:Y:S01]  /*8530*/  FFMA.FTZ R43, R38, R33, R44 ;  /* 0x00000021262b7223 */ /* 0x000fe2000001002c */
[C---:B------:R-:W-:Y:S01]  /*8540*/  FFMA.FTZ R44, R41.reuse, R30, R40 ;  /* 0x0000001e292c7223 */ /* 0x040fe20000010028 */
[----:B------:R-:W-:Y:S01]  /*8550*/  FFMA.FTZ R46, R41, R32, R39 ;  /* 0x00000020292e7223 */ /* 0x000fe20000010027 */
[----:B------:R-:W-:Y:S01]  /*8560*/  LOP3.LUT R16, R17, 0xf000f, RZ, 0xc0, !PT ;  /* 0x000f000f11107812 */ /* 0x000fe200078ec0ff */
[----:B------:R-:W-:Y:S01]  /*8570*/  HADD2.F32 R34, -RZ, R34.H1_H1 ;  /* 0x30000022ff227230 */ /* 0x000fe20000004100 */
[----:B------:R-:W-:-:S02]  /*8580*/  LOP3.LUT R38, R37, 0xf000f, RZ, 0xc0, !PT ;  /* 0x000f000f25267812 */ /* 0x000fc400078ec0ff */
[----:B------:R-:W-:Y:S01]  /*8590*/  LOP3.LUT R39, R35, 0xf000f, RZ, 0xc0, !PT ;  /* 0x000f000f23277812 */ /* 0x000fe200078ec0ff */
[----:B0-----:R-:W-:Y:S01]  /*85a0*/  HADD2.F32 R51, -RZ, R21.H0_H0 ;  /* 0x20000015ff337230 */ /* 0x001fe20000004100 */
[----:B------:R-:W-:Y:S01]  /*85b0*/  LOP3.LUT R40, R36, 0xf000f, RZ, 0xc0, !PT ;  /* 0x000f000f24287812 */ /* 0x000fe200078ec0ff */
[----:B------:R-:W-:Y:S01]  /*85c0*/  FFMA.FTZ R45, R41, R34, R43 ;  /* 0x00000022292d7223 */ /* 0x000fe2000001002b */
        /* <DEDUP_REMOVED lines=45> */
[C---:B------:R-:W-:Y:S01]  /*88a0*/  FFMA.FTZ R16, R51.reuse, R44, R48 ;  /* 0x0000002c33107223 */ /* 0x040fe20000010030 */
        /* <DEDUP_REMOVED lines=80> */
.L_x_3660:
        /* <DEDUP_REMOVED lines=200> */
.L_x_3661:
        /* <DEDUP_REMOVED lines=12> */
[----:B------:R-:W-:Y:S02]  /*9af0*/  SHF.R.U32.HI R17, RZ, 0x8, R20 ;  /* 0x00000008ff117819 */ /* 0x000fe40000011614 */
[----:B------:R-:W-:Y:S02]  /*9b00*/  LOP3.LUT R21, R21, 0xf000f, RZ, 0xc0, !PT ;  /* 0x000f000f15157812 */ /* 0x000fe400078ec0ff */
        /* <DEDUP_REMOVED lines=19> */
[--C-:B------:R-:W-:Y:S01]  /*9c40*/  HADD2.F32 R0, -RZ, R20.reuse.H0_H0 ;  /* 0x20000014ff007230 */ /* 0x100fe20000004100 */
[----:B------:R-:W-:Y:S01]  /*9c50*/  LOP3.LUT R31, R30, 0x64006400, RZ, 0xfc, !PT ;  /* 0x640064001e1f7812 */ /* 0x000fe200078efcff */
[----:B------:R-:W-:-:S02]  /*9c60*/  HADD2.F32 R22, -RZ, R20.H1_H1 ;  /* 0x30000014ff167230 */ /* 0x000fc40000004100 */
[----:B------:R-:W-:Y:S02]  /*9c70*/  HFMA2 R34, R27, R6.H1_H1, -72, -72 ;  /* 0xd480d4801b227431 */ /* 0x000fe40000060006 */
[--C-:B------:R-:W-:Y:S01]  /*9c80*/  HADD2.F32 R14, -RZ, R25.reuse.H0_H0 ;  /* 0x20000019ff0e7230 */ /* 0x100fe20000004100 */
[----:B------:R-:W0:Y:S01]  /*9c90*/  LDS.64 R20, [UR4+-0x8] ;  /* 0xfffff804ff147984 */ /* 0x000e220008000a00 */
[--C-:B------:R-:W-:Y:S02]  /*9ca0*/  HADD2.F32 R15, -RZ, R26.reuse.H0_H0 ;  /* 0x2000001aff0f7230 */ /* 0x100fe40000004100 */
[----:B------:R-:W-:Y:S01]  /*9cb0*/  FFMA.FTZ R27, R0, R16, RZ ;  /* 0x00000010001b7223 */ /* 0x000fe200000100ff */
        /* <DEDUP_REMOVED lines=16> */
[----:B------:R-:W-:Y:S02]  /*9dc0*/  HADD2.F32 R31, -RZ, R32.H0_H0 ;  /* 0x20000020ff1f7230 */ /* 0x000fe40000004100 */
[----:B------:R-:W-:Y:S02]  /*9dd0*/  HADD2.F32 R30, -RZ, R16.H1_H1 ;  /* 0x30000010ff1e7230 */ /* 0x000fe40000004100 */
[----:B------:R-:W-:Y:S01]  /*9de0*/  FFMA.FTZ R16, R28, R38, R39 ;  /* 0x000000261c107223 */ /* 0x000fe20000010027 */
[----:B------:R-:W-:-:S02]  /*9df0*/  HADD2.F32 R33, -RZ, R34.H0_H0 ;  /* 0x20000022ff217230 */ /* 0x000fc40000004100 */
        /* <DEDUP_REMOVED lines=10> */
[----:B------:R-:W-:Y:S02]  /*9ea0*/  LOP3.LUT R39, R35, 0xf000f, RZ, 0xc0, !PT ;  /* 0x000f000f23277812 */ /* 0x000fe400078ec0ff */
[----:B------:R-:W-:Y:S01]  /*9eb0*/  LOP3.LUT R40, R36, 0xf000f, RZ, 0xc0, !PT ;  /* 0x000f000f24287812 */ /* 0x000fe200078ec0ff */
        /* <DEDUP_REMOVED lines=128> */
.L_x_3662:
[----:B------:R-:W-:Y:S01]  /*a6c0*/  IADD3 R13, PT, PT, R13, 0x20, RZ ;  /* 0x000000200d0d7810 */ /* 0x000fe20007ffe0ff */
[----:B------:R-:W-:Y:S01]  /*a6d0*/  UIADD3 UR4, UPT, UPT, UR4, 0x40, URZ ;  /* 0x0000004004047890 */ /* 0x000fe2000fffe0ff */
[----:B------:R-:W-:Y:S02]  /*a6e0*/  IMAD.WIDE R92, R10, 0x4, R18 ;  /* 0x000000040a5c7825 */ /* 0x000fe400078e0212 */
[----:B------:R-:W-:-:S13]  /*a6f0*/  ISETP.GE.AND P0, PT, R13, R24, PT ;  /* 0x000000180d00720c */ /* 0x000fda0003f06270 */
[----:B------:R-:W-:Y:S05]  /*a700*/  @!P0 BRA `(.L_x_3663) ;  /* 0xffffffcc00508947 */ /* 0x000fea000383ffff */
.L_x_3658:
[----:B------:R-:W-:-:S13]  /*a710*/  ISETP.GT.AND P0, PT, R12, RZ, PT ;  /* 0x000000ff0c00720c */ /* 0x000fda0003f04270 */
[----:B------:R-:W-:Y:S05]  /*a720*/  @!P0 EXIT ;  /* 0x000000000000894d */ /* 0x000fea0003800000 */
[----:B------:R-:W0:Y:S01]  /*a730*/  S2R R0, SR_CTAID.X ;  /* 0x0000000000007919 */ /* 0x000e220000002500 */
[----:B------:R-:W1:Y:S01]  /*a740*/  LDC.64 R8, c[0x0][0x3a0] ;  /* 0x0000e800ff087b82 */ /* 0x000e620000000a00 */
[----:B------:R-:W-:Y:S01]  /*a750*/  IMAD R7, R10, UR5, RZ ;  /* 0x000000050a077c24 */ /* 0x000fe2000f8e02ff */
        /* <DEDUP_REMOVED lines=12> */
.L_x_3667:
[----:B------:R-:W0:Y:S02]  /*a820*/  LDS R6, [R0] ;  /* 0x0000000000067984 */ /* 0x000e240000000800 */
[----:B0-----:R-:W-:-:S05]  /*a830*/  HFMA2 R7, R6, 1, 1, R5 ;  /* 0x3c003c0006077831 */ /* 0x001fca0000000005 */
[----:B------:R-:W0:Y:S02]  /*a840*/  ATOMS.CAST.SPIN P0, [R0], R6, R7 ;  /* 0x000000060000758d */ /* 0x000e240001800007 */
[----:B0-----:R-:W-:Y:S05]  /*a850*/  @!P0 BRA `(.L_x_3667) ;  /* 0xfffffffc00f08947 */ /* 0x001fea000383ffff */
[----:B------:R-:W-:Y:S05]  /*a860*/  BRA `(.L_x_3665) ;  /* 0x00000000000c7947 */ /* 0x000fea0003800000 */
.L_x_3666:
[----:B------:R-:W2:Y:S02]  /*a870*/  LD.E R0, desc[UR8][R8.64] ;  /* 0x0000000808007980 */ /* 0x000ea4000c101900 */
[----:B--2---:R-:W-:-:S05]  /*a880*/  IADD3 R5, PT, PT, R5, R0, RZ ;  /* 0x0000000005057210 */ /* 0x004fca0007ffe0ff */
[----:B------:R0:W-:Y:S02]  /*a890*/  ST.E desc[UR8][R8.64], R5 ;  /* 0x0000000508007985 */ /* 0x0001e4000c101908 */
.L_x_3665:
[----:B------:R-:W-:Y:S05]  /*a8a0*/  BSYNC.RECONVERGENT B0 ;  /* 0x0000000000007941 */ /* 0x000fea0003800200 */
.L_x_3664:
        /* <DEDUP_REMOVED lines=8> */
.L_x_3671:
[----:B------:R-:W0:Y:S02]  /*a930*/  LDS R4, [R6+0x4] ;  /* 0x0000040006047984 */ /* 0x000e240000000800 */
[----:B0-----:R-:W-:-:S05]  /*a940*/  HADD2 R5, R4, R7 ;  /* 0x0000000704057230 */ /* 0x001fca0000000000 */
[----:B------:R-:W0:Y:S02]  /*a950*/  ATOMS.CAST.SPIN P0, [R6+0x4], R4, R5 ;  /* 0x000004040600758d */ /* 0x000e240001800005 */
[----:B0-----:R-:W-:Y:S05]  /*a960*/  @!P0 BRA `(.L_x_3671) ;  /* 0xfffffffc00f08947 */ /* 0x001fea000383ffff */
[----:B------:R-:W-:Y:S05]  /*a970*/  BRA `(.L_x_3669) ;  /* 0x00000000000c7947 */ /* 0x000fea0003800000 */
.L_x_3670:
[----:B------:R-:W0:Y:S02]  /*a980*/  LD.E R0, desc[UR8][R8.64+0x4] ;  /* 0x0000040808007980 */ /* 0x000e24000c101900 */
[----:B0-----:R-:W-:-:S05]  /*a990*/  IADD3 R5, PT, PT, R4, R0, RZ ;  /* 0x0000000004057210 */ /* 0x001fca0007ffe0ff */
[----:B------:R1:W-:Y:S02]  /*a9a0*/  ST.E desc[UR8][R8.64+0x4], R5 ;  /* 0x0000040508007985 */ /* 0x0003e4000c101908 */
.L_x_3669:
[----:B------:R-:W-:Y:S05]  /*a9b0*/  BSYNC.RECONVERGENT B0 ;  /* 0x0000000000007941 */ /* 0x000fea0003800200 */
.L_x_3668:
        /* <DEDUP_REMOVED lines=10> */
.L_x_3675:
[----:B------:R-:W0:Y:S02]  /*aa60*/  LDS R4, [R0] ;  /* 0x0000000000047984 */ /* 0x000e240000000800 */
[----:B0-----:R-:W-:-:S05]  /*aa70*/  HFMA2 R5, R4, 1, 1, R3 ;  /* 0x3c003c0004057831 */ /* 0x001fca0000000003 */
[----:B------:R-:W0:Y:S02]  /*aa80*/  ATOMS.CAST.SPIN P0, [R0], R4, R5 ;  /* 0x000000040000758d */ /* 0x000e240001800005 */
[----:B0-----:R-:W-:Y:S05]  /*aa90*/  @!P0 BRA `(.L_x_3675) ;  /* 0xfffffffc00f08947 */ /* 0x001fea000383ffff */
[----:B------:R-:W-:Y:S05]  /*aaa0*/  BRA `(.L_x_3673) ;  /* 0x00000000000c7947 */ /* 0x000fea0003800000 */
.L_x_3674:
[----:B------:R-:W2:Y:S02]  /*aab0*/  LD.E R0, desc[UR8][R8.64] ;  /* 0x0000000808007980 */ /* 0x000ea4000c101900 */
[----:B--2---:R-:W-:-:S05]  /*aac0*/  IADD3 R3, PT, PT, R3, R0, RZ ;  /* 0x0000000003037210 */ /* 0x004fca0007ffe0ff */
[----:B------:R0:W-:Y:S02]  /*aad0*/  ST.E desc[UR8][R8.64], R3 ;  /* 0x0000000308007985 */ /* 0x0001e4000c101908 */
.L_x_3673:
[----:B------:R-:W-:Y:S05]  /*aae0*/  BSYNC.RECONVERGENT B0 ;  /* 0x0000000000007941 */ /* 0x000fea0003800200 */
.L_x_3672:
[----:B------:R1:W-:Y:S02]  /*aaf0*/  ATOM.E.ADD.F16x2.RN.STRONG.GPU P0, RZ, desc[UR8][R8.64+0x4], R2 ;  /* 0x8000040208ff79a2 */ /* 0x0003e4000c10e108 */
[----:B-1----:R-:W-:Y:S05]  /*ab00*/  @P0 EXIT ;  /* 0x000000000000094d */ /* 0x002fea0003800000 */
[----:B------:R-:W1:Y:S02]  /*ab10*/  QSPC.E.S P0, RZ, [R8+0x4] ;  /* 0x0000040008ff73aa */ /* 0x000e640000000500 */
[----:B-1----:R-:W-:Y:S05]  /*ab20*/  @!P0 BRA `(.L_x_3676) ;  /* 0x0000000000208947 */ /* 0x002fea0003800000 */
[----:B------:R-:W-:-:S04]  /*ab30*/  MOV R4, R8 ;  /* 0x0000000800047202 */ /* 0x000fc80000000f00 */
[----:B------:R-:W-:Y:S02]  /*ab40*/  MOV R4, R4 ;  /* 0x0000000400047202 */ /* 0x000fe40000000f00 */
[----:B------:R-:W-:-:S07]  /*ab50*/  MOV R5, R2 ;  /* 0x0000000200057202 */ /* 0x000fce0000000f00 */
.L_x_3677:
[----:B------:R-:W0:Y:S02]  /*ab60*/  LDS R2, [R4+0x4] ;  /* 0x0000040004027984 */ /* 0x000e240000000800 */
[----:B0-----:R-:W-:-:S05]  /*ab70*/  HADD2 R3, R2, R5 ;  /* 0x0000000502037230 */ /* 0x001fca0000000000 */
[----:B------:R-:W0:Y:S02]  /*ab80*/  ATOMS.CAST.SPIN P0, [R4+0x4], R2, R3 ;  /* 0x000004020400758d */ /* 0x000e240001800003 */
[----:B0-----:R-:W-:Y:S05]  /*ab90*/  @!P0 BRA `(.L_x_3677) ;  /* 0xfffffffc00f08947 */ /* 0x001fea000383ffff */
[----:B------:R-:W-:Y:S05]  /*aba0*/  EXIT ;  /* 0x000000000000794d */ /* 0x000fea0003800000 */
.L_x_3676:
[----:B------:R-:W0:Y:S02]  /*abb0*/  LD.E R0, desc[UR8][R8.64+0x4] ;  /* 0x0000040808007980 */ /* 0x000e24000c101900 */
[----:B0-----:R-:W-:-:S05]  /*abc0*/  IADD3 R3, PT, PT, R2, R0, RZ ;  /* 0x0000000002037210 */ /* 0x001fca0007ffe0ff */
[----:B------:R-:W-:Y:S01]  /*abd0*/  ST.E desc[UR8][R8.64+0x4], R3 ;  /* 0x0000040308007985 */ /* 0x000fe2000c101908 */
[----:B------:R-:W-:Y:S05]  /*abe0*/  EXIT ;  /* 0x000000000000794d */ /* 0x000fea0003800000 */
.L_x_3678:
        /* <DEDUP_REMOVED lines=9> */
.L_x_4531:


//--------------------- .text._Z23gemm_half_q_half_kernelILi2ELi140ELb0ELb0ELi32EEvPK6__halfPKjS4_S2_PS0_iiiiPKtS7_iiiiiibS2_i --------------------------
	.section	.text._Z23gemm_half_q_half_kernelILi2ELi140ELb0ELb0ELi32EEvPK6__halfPKjS4_S2_PS0_iiiiPKtS7_iiiiiibS2_i,"ax",@progbits
	.align	128
        .global         _Z23gemm_half_q_half_kernelILi2ELi140ELb0ELb0ELi32EEvPK6__halfPKjS4_S2_PS0_iiiiPKtS7_iiiiiibS2_i
        .type           _Z23gemm_half_q_half_kernelILi2ELi140ELb0ELb0ELi32EEvPK6__halfPKjS4_S2_PS0_iiiiPKtS7_iiiiiibS2_i,@function
        .size           _Z23gemm_half_q_half_kernelILi2ELi140ELb0ELb0ELi32EEvPK6__halfPKjS4_S2_PS0_iiiiPKtS7_iiiiiibS2_i,(.L_x_4532 - _Z23gemm_half_q_half_kernelILi2ELi140ELb0ELb0ELi32EEvPK6__halfPKjS4_S2_PS0_iiiiPKtS7_iiiiiibS2_i)
        .other          _Z23gemm_half_q_half_kernelILi2ELi140ELb0ELb0ELi32EEvPK6__halfPKjS4_S2_PS0_iiiiPKtS7_iiiiiibS2_i,@"STO_CUDA_ENTRY STV_DEFAULT"
_Z23gemm_half_q_half_kernelILi2ELi140ELb0ELb0ELi32EEvPK6__halfPKjS4_S2_PS0_iiiiPKtS7_iiiiiibS2_i:
.text._Z23gemm_half_q_half_kernelILi2ELi140ELb0ELb0ELi32EEvPK6__halfPKjS4_S2_PS0_iiiiPKtS7_iiiiiibS2_i:
        /* <DEDUP_REMOVED lines=50> */
.L_x_3684:
        /* <DEDUP_REMOVED lines=32> */
.L_x_3683:
        /* <DEDUP_REMOVED lines=20> */
.L_x_3685:
[----:B------:R-:W-:-:S13]  /*0660*/  ISETP.EQ.AND P2, PT, R17, RZ, PT ;  /* 0x000000ff1100720c */ /* 0x000fda0003f42270 */
[----:B------:R-:W-:Y:S05]  /*0670*/  @!P0 BRA P2, `(.L_x_3680) ;  /* 0x00000004007c8947 */ /* 0x000fea0001000000 */
.L_x_3682:
        /* <DEDUP_REMOVED lines=12> */
.L_x_3681:
        /* <DEDUP_REMOVED lines=17> */
.L_x_3688:
        /* <DEDUP_REMOVED lines=32> */
.L_x_3687:
        /* <DEDUP_REMOVED lines=21> */
.L_x_3689:
[----:B------:R-:W-:-:S13]  /*0ba0*/  ISETP.NE.OR P0, PT, R17, RZ, P0 ;  /* 0x000000ff1100720c */ /* 0x000fda0000705670 */
[----:B------:R-:W-:Y:S05]  /*0bb0*/  @!P0 BRA `(.L_x_3680) ;  /* 0x00000000002c8947 */ /* 0x000fea0003800000 */
.L_x_3686:
        /* <DEDUP_REMOVED lines=11> */
.L_x_3680:
[----:B------:R-:W-:Y:S05]  /*0c70*/  BSYNC.RECONVERGENT B0 ;  /* 0x0000000000007941 */ /* 0x000fea0003800200 */
.L_x_3679:
        /* <DEDUP_REMOVED lines=23> */
.L_x_3693:
        /* <DEDUP_REMOVED lines=15> */
.L_x_3692:
        /* <DEDUP_REMOVED lines=12> */
.L_x_3694:
[----:B------:R-:W-:-:S13]  /*0fa0*/  ISETP.NE.OR P0, PT, R16, RZ, P0 ;  /* 0x000000ff1000720c */ /* 0x000fda0000705670 */
[----:B------:R-:W-:Y:S05]  /*0fb0*/  @!P0 BRA `(.L_x_3690) ;  /* 0x00000000001c8947 */ /* 0x000fea0003800000 */
.L_x_3691:
[----:B0-----:R-:W0:Y:S02]  /*0fc0*/  LDC.64 R2, c[0x0][0x3a0] ;  /* 0x0000e800ff027b82 */ /* 0x001e240000000a00 */
.L_x_3695:
[C---:B0-----:R-:W-:Y:S01]  /*0fd0*/  IMAD.WIDE R6, R17.reuse, 0x2, R2 ;  /* 0x0000000211067825 */ /* 0x041fe200078e0202 */
[----:B------:R-:W-:Y:S02]  /*0fe0*/  IADD3 R16, PT, PT, R16, 0x1, RZ ;  /* 0x0000000110107810 */ /* 0x000fe40007ffe0ff */
[----:B------:R-:W-:Y:S02]  /*0ff0*/  IADD3 R17, PT, PT, R17, R45, RZ ;  /* 0x0000002d11117210 */ /* 0x000fe40007ffe0ff */
[----:B------:R1:W-:Y:S01]  /*1000*/  STG.E.64 desc[UR8][R6.64], RZ ;  /* 0x000000ff06007986 */ /* 0x0003e2000c101b08 */
[----:B------:R-:W-:-:S13]  /*1010*/  ISETP.NE.AND P0, PT, R16, RZ, PT ;  /* 0x000000ff1000720c */ /* 0x000fda0003f05270 */
[----:B-1----:R-:W-:Y:S05]  /*1020*/  @P0 BRA `(.L_x_3695) ;  /* 0xfffffffc00e80947 */ /* 0x002fea000383ffff */
.L_x_3690:
        /* <DEDUP_REMOVED lines=20> */
.L_x_3697:
        /* <DEDUP_REMOVED lines=42> */
.L_x_3696:
        /* <DEDUP_REMOVED lines=20> */
.L_x_3698:
        /* <DEDUP_REMOVED lines=8> */
.L_x_3699:
        /* <DEDUP_REMOVED lines=8> */
.L_x_3700:
        /* <DEDUP_REMOVED lines=8> */
.L_x_3701:
        /* <DEDUP_REMOVED lines=8> */
.L_x_3702:
        /* <DEDUP_REMOVED lines=292> */
.L_x_3704:
        /* <DEDUP_REMOVED lines=251> */
.L_x_3705:
        /* <DEDUP_REMOVED lines=251> */
.L_x_3706:
        /* <DEDUP_REMOVED lines=256> */
.L_x_3703:
[----:B------:R-:W-:-:S04]  /*58f0*/  VIMNMX R0, PT, PT, R43, UR12, PT ;  /* 0x0000000c2b007c48 */ /* 0x000fc8000bfe0100 */
[----:B------:R-:W-:-:S13]  /*5900*/  ISETP.GT.AND P0, PT, R0, R11, PT ;  /* 0x0000000b0000720c */ /* 0x000fda0003f04270 */
[----:B------:R-:W-:Y:S05]  /*5910*/  @!P0 BRA `(.L_x_3707) ;  /* 0x0000003000c08947 */ /* 0x000fea0003800000 */
[----:B------:R-:W-:-:S07]  /*5920*/  VIMNMX.U32 R24, PT, PT, R43, UR12, PT ;  /* 0x0000000c2b187c48 */ /* 0x000fce000bfe0000 */
.L_x_3712:
        /* <DEDUP_REMOVED lines=32> */
[--C-:B------:R-:W-:Y:S02]  /*5b30*/  HADD2.F32 R27, -RZ, R12.reuse.H1_H1 ;  /* 0x3000000cff1b7230 */ /* 0x100fe40000004100 */
[----:B------:R-:W-:Y:S02]  /*5b40*/  HADD2 R26, R13, -1032, -1032 ;  /* 0xe408e4080d1a7430 */ /* 0x000fe40000000000 */
[----:B------:R-:W-:Y:S02]  /*5b50*/  HADD2.F32 R13, -RZ, R12.H0_H0 ;  /* 0x2000000cff0d7230 */ /* 0x000fe40000004100 */
[----:B------:R-:W-:Y:S02]  /*5b60*/  HADD2 R31, R14, -1032, -1032 ;  /* 0xe408e4080e1f7430 */ /* 0x000fe40000000000 */
[--C-:B------:R-:W-:Y:S01]  /*5b70*/  HADD2.F32 R0, -RZ, R20.reuse.H0_H0 ;  /* 0x20000014ff007230 */ /* 0x100fe20000004100 */
[----:B------:R-:W-:Y:S01]  /*5b80*/  LOP3.LUT R29, R28, 0x64006400, RZ, 0xfc, !PT ;  /* 0x640064001c1d7812 */ /* 0x000fe200078efcff */
[----:B------:R-:W-:Y:S01]  /*5b90*/  HADD2.F32 R25, -RZ, R20.H1_H1 ;  /* 0x30000014ff197230 */ /* 0x000fe20000004100 */
[----:B------:R-:W-:Y:S01]  /*5ba0*/  LOP3.LUT R33, R32, 0x64006400, RZ, 0xfc, !PT ;  /* 0x6400640020217812 */ /* 0x000fe200078efcff */
[----:B------:R-:W0:Y:S01]  /*5bb0*/  LDS.64 R20, [UR4+0x8] ;  /* 0x00000804ff147984 */ /* 0x000e220008000a00 */
[----:B------:R-:W-:-:S02]  /*5bc0*/  HADD2.F32 R12, -RZ, R26.H0_H0 ;  /* 0x2000001aff0c7230 */ /* 0x000fc40000004100 */
[-C--:B------:R-:W-:Y:S02]  /*5bd0*/  HFMA2 R41, R29, R6.reuse.H1_H1, -72, -72 ;  /* 0xd480d4801d297431 */ /* 0x080fe40000060006 */
[--C-:B------:R-:W-:Y:S02]  /*5be0*/  HADD2.F32 R14, -RZ, R31.reuse.H0_H0 ;  /* 0x2000001fff0e7230 */ /* 0x100fe40000004100 */
[C---:B------:R-:W-:Y:S01]  /*5bf0*/  FFMA.FTZ R32, R15.reuse, R13, RZ ;  /* 0x0000000d0f207223 */ /* 0x040fe200000100ff */
[----:B------:R-:W-:Y:S01]  /*5c00*/  HADD2.F32 R28, -RZ, R31.H1_H1 ;  /* 0x3000001fff1c7230 */ /* 0x000fe20000004100 */
[----:B------:R-:W-:Y:S01]  /*5c10*/  LOP3.LUT R31, R30, 0x64006400, RZ, 0xfc, !PT ;  /* 0x640064001e1f7812 */ /* 0x000fe200078efcff */
[----:B------:R-:W-:Y:S02]  /*5c20*/  HADD2.F32 R26, -RZ, R26.H1_H1 ;  /* 0x3000001aff1a7230 */ /* 0x000fe40000004100 */
[----:B------:R-:W-:Y:S01]  /*5c30*/  FFMA.FTZ R30, R0, R15, RZ ;  /* 0x0000000f001e7223 */ /* 0x000fe200000100ff */
[C---:B------:R-:W-:Y:S01]  /*5c40*/  FFMA.FTZ R29, R15.reuse, R12, RZ ;  /* 0x0000000c0f1d7223 */ /* 0x040fe200000100ff */
[----:B------:R-:W-:Y:S01]  /*5c50*/  FFMA.FTZ R15, R15, R14, RZ ;  /* 0x0000000e0f0f7223 */ /* 0x000fe200000100ff */
[----:B------:R-:W-:Y:S01]  /*5c60*/  FFMA.FTZ R44, R35, R27, R32 ;  /* 0x0000001b232c7223 */ /* 0x000fe20000010020 */
[----:B------:R-:W-:Y:S01]  /*5c70*/  FFMA.FTZ R38, R25, R35, R30 ;  /* 0x0000002319267223 */ /* 0x000fe2000001001e */
        /* <DEDUP_REMOVED lines=153> */
.L_x_3708:
[----:B------:R-:W-:Y:S05]  /*6610*/  @!P0 BRA `(.L_x_3709) ;  /* 0x0000000c001c8947 */ /* 0x000fea0003800000 */
[----:B------:R-:W2:Y:S01]  /*6620*/  LDG.E.128.CONSTANT R12, desc[UR8][R18.64] ;  /* 0x00000008120c7981 */ /* 0x000ea2000c1e9d00 */
[----:B------:R-:W-:-:S03]  /*6630*/  ISETP.NE.AND P1, PT, R42, 0x1, PT ;  /* 0x000000012a00780c */ /* 0x000fc60003f25270 */
[----:B------:R-:W0:Y:S02]  /*6640*/  LDS.64 R22, [UR4+0x10] ;  /* 0x00001004ff167984 */ /* 0x000e240008000a00 */
[--C-:B0-----:R-:W-:Y:S02]  /*6650*/  HADD2.F32 R37, -RZ, R23.reuse.H0_H0 ;  /* 0x20000017ff257230 */ /* 0x101fe40000004100 */
[----:B------:R-:W-:Y:S02]  /*6660*/  HADD2.F32 R38, -RZ, R23.H1_H1 ;  /* 0x30000017ff267230 */ /* 0x000fe40000004100 */
        /* <DEDUP_REMOVED lines=25> */
[----:B------:R-:W-:Y:S02]  /*6800*/  HADD2.F32 R22, -RZ, R18.H1_H1 ;  /* 0x30000012ff167230 */ /* 0x000fe40000004100 */
[----:B------:R-:W0:Y:S01]  /*6810*/  LDS.64 R18, [UR4+0x18] ;  /* 0x00001804ff127984 */ /* 0x000e220008000a00 */
[----:B------:R-:W-:Y:S02]  /*6820*/  HADD2.F32 R12, -RZ, R23.H0_H0 ;  /* 0x20000017ff0c7230 */ /* 0x000fe40000004100 */
[----:B------:R-:W-:Y:S02]  /*6830*/  HFMA2 R39, R27, R6.H1_H1, -72, -72 ;  /* 0xd480d4801b277431 */ /* 0x000fe40000060006 */
[----:B------:R-:W-:-:S02]  /*6840*/  HADD2.F32 R13, -RZ, R25.H0_H0 ;  /* 0x20000019ff0d7230 */ /* 0x000fc40000004100 */
[----:B------:R-:W-:Y:S01]  /*6850*/  FFMA.FTZ R27, R0, R15, RZ ;  /* 0x0000000f001b7223 */ /* 0x000fe200000100ff */
        /* <DEDUP_REMOVED lines=163> */
.L_x_3709:
        /* <DEDUP_REMOVED lines=32> */
[----:B------:R-:W-:Y:S02]  /*7490*/  HADD2.F32 R22, -RZ, R18.H1_H1 ;  /* 0x30000012ff167230 */ /* 0x000fe40000004100 */
[----:B------:R-:W-:Y:S01]  /*74a0*/  HFMA2 R39, R27, R6.H1_H1, -72, -72 ;  /* 0xd480d4801b277431 */ /* 0x000fe20000060006 */
[----:B------:R-:W0:Y:S01]  /*74b0*/  LDS.64 R18, [UR4+0x28] ;  /* 0x00002804ff127984 */ /* 0x000e220008000a00 */
        /* <DEDUP_REMOVED lines=165> */
.L_x_3710:
        /* <DEDUP_REMOVED lines=32> */
[----:B------:R-:W-:Y:S01]  /*8110*/  HADD2 R31, R12, -1032, -1032 ;  /* 0xe408e4080c1f7430 */ /* 0x000fe20000000000 */
[----:B------:R-:W0:Y:S01]  /*8120*/  LDS.64 R20, [UR4+0x38] ;  /* 0x00003804ff147984 */ /* 0x000e220008000a00 */
[--C-:B------:R-:W-:Y:S01]  /*8130*/  HADD2.F32 R12, -RZ, R13.reuse.H0_H0 ;  /* 0x2000000dff0c7230 */ /* 0x100fe20000004100 */
[----:B------:R-:W-:Y:S01]  /*8140*/  LOP3.LUT R29, R28, 0x64006400, RZ, 0xfc, !PT ;  /* 0x640064001c1d7812 */ /* 0x000fe200078efcff */
[----:B------:R-:W-:Y:S01]  /*8150*/  HADD2.F32 R26, -RZ, R13.H1_H1 ;  /* 0x3000000dff1a7230 */ /* 0x000fe20000004100 */
[----:B------:R-:W-:Y:S01]  /*8160*/  LOP3.LUT R33, R32, 0x64006400, RZ, 0xfc, !PT ;  /* 0x6400640020217812 */ /* 0x000fe200078efcff */
[----:B------:R-:W-:-:S02]  /*8170*/  HADD2.F32 R13, -RZ, R14.H0_H0 ;  /* 0x2000000eff0d7230 */ /* 0x000fc40000004100 */
[C---:B------:R-:W-:Y:S01]  /*8180*/  FFMA.FTZ R32, R15.reuse, R12, RZ ;  /* 0x0000000c0f207223 */ /* 0x040fe200000100ff */
[----:B------:R-:W-:Y:S02]  /*8190*/  HADD2.F32 R27, -RZ, R14.H1_H1 ;  /* 0x3000000eff1b7230 */ /* 0x000fe40000004100 */
[-C--:B------:R-:W-:Y:S02]  /*81a0*/  HFMA2 R29, R29, R6.reuse.H1_H1, -72, -72 ;  /* 0xd480d4801d1d7431 */ /* 0x080fe40000060006 */
[--C-:B------:R-:W-:Y:S02]  /*81b0*/  HADD2.F32 R14, -RZ, R31.reuse.H0_H0 ;  /* 0x2000001fff0e7230 */ /* 0x100fe40000004100 */
        /* <DEDUP_REMOVED lines=160> */
.L_x_3711:
[----:B------:R-:W-:Y:S01]  /*8bc0*/  IADD3 R11, PT, PT, R11, 0x20, RZ ;  /* 0x000000200b0b7810 */ /* 0x000fe20007ffe0ff */
[----:B------:R-:W-:Y:S01]  /*8bd0*/  UIADD3 UR4, UPT, UPT, UR4, 0x40, URZ ;  /* 0x0000004004047890 */ /* 0x000fe2000fffe0ff */
[----:B------:R-:W-:Y:S02]  /*8be0*/  IMAD.WIDE R46, R45, 0x4, R16 ;  /* 0x000000042d2e7825 */ /* 0x000fe400078e0210 */
[----:B------:R-:W-:-:S13]  /*8bf0*/  ISETP.GE.AND P0, PT, R11, R24, PT ;  /* 0x000000180b00720c */ /* 0x000fda0003f06270 */
[----:B------:R-:W-:Y:S05]  /*8c00*/  @!P0 BRA `(.L_x_3712) ;  /* 0xffffffcc00488947 */ /* 0x000fea000383ffff */
[----:B------:R-:W-:-:S07]  /*8c10*/  IMAD.WIDE R46, R45, 0x10, R18 ;  /* 0x000000102d2e7825 */ /* 0x000fce00078e0212 */
.L_x_3707:
[----:B------:R-:W0:Y:S02]  /*8c20*/  LDCU UR5, c[0x0][0x3d8] ;  /* 0x00007b00ff0577ac */ /* 0x000e240008000800 */
[----:B0-----:R-:W-:-:S04]  /*8c30*/  VIMNMX R0, PT, PT, R43, UR5, PT ;  /* 0x000000052b007c48 */ /* 0x001fc8000bfe0100 */
[----:B------:R-:W-:-:S13]  /*8c40*/  ISETP.GT.AND P0, PT, R0, R11, PT ;  /* 0x0000000b0000720c */ /* 0x000fda0003f04270 */
[----:B------:R-:W-:Y:S05]  /*8c50*/  @!P0 BRA `(.L_x_3713) ;  /* 0x0000001800388947 */ /* 0x000fea0003800000 */
[----:B------:R-:W-:-:S12]  /*8c60*/  UIADD3 UR4, UPT, UPT, UR4, 0x40, URZ ;  /* 0x0000004004047890 */ /* 0x000fd8000fffe0ff */
.L_x_3715:
        /* <DEDUP_REMOVED lines=394> */
.L_x_3714:
[----:B------:R-:W-:Y:S01]  /*a510*/  UIADD3 UR4, UPT, UPT, UR4, 0x40, URZ ;  /* 0x0000004004047890 */ /* 0x000fe2000fffe0ff */
[----:B------:R-:W-:Y:S01]  /*a520*/  IMAD.WIDE R46, R45, 0x4, R90 ;  /* 0x000000042d2e7825 */ /* 0x000fe200078e025a */
[----:B------:R-:W-:Y:S10]  /*a530*/  @!P0 BRA `(.L_x_3715) ;  /* 0xffffffe400cc8947 */ /* 0x000ff4000383ffff */
.L_x_3713:
        /* <DEDUP_REMOVED lines=20> */
.L_x_3719:
[----:B------:R-:W0:Y:S02]  /*a680*/  LDS R6, [R0] ;  /* 0x0000000000067984 */ /* 0x000e240000000800 */
[----:B0-----:R-:W-:-:S05]  /*a690*/  HADD2 R7, R6, R5 ;  /* 0x0000000506077230 */ /* 0x001fca0000000000 */
[----:B------:R-:W0:Y:S02]  /*a6a0*/  ATOMS.CAST.SPIN P0, [R0], R6, R7 ;  /* 0x000000060000758d */ /* 0x000e240001800007 */
[----:B0-----:R-:W-:Y:S05]  /*a6b0*/  @!P0 BRA `(.L_x_3719) ;  /* 0xfffffffc00f08947 */ /* 0x001fea000383ffff */
[----:B------:R-:W-:Y:S05]  /*a6c0*/  BRA `(.L_x_3717) ;  /* 0x00000000000c7947 */ /* 0x000fea0003800000 */
.L_x_3718:
[----:B------:R-:W2:Y:S02]  /*a6d0*/  LD.E R0, desc[UR8][R8.64] ;  /* 0x0000000808007980 */ /* 0x000ea4000c101900 */
[----:B--2---:R-:W-:-:S05]  /*a6e0*/  IADD3 R5, PT, PT, R5, R0, RZ ;  /* 0x0000000005057210 */ /* 0x004fca0007ffe0ff */
[----:B------:R0:W-:Y:S02]  /*a6f0*/  ST.E desc[UR8][R8.64], R5 ;  /* 0x0000000508007985 */ /* 0x0001e4000c101908 */
.L_x_3717:
[----:B------:R-:W-:Y:S05]  /*a700*/  BSYNC.RECONVERGENT B0 ;  /* 0x0000000000007941 */ /* 0x000fea0003800200 */
.L_x_3716:
        /* <DEDUP_REMOVED lines=8> */
.L_x_3723:
[----:B------:R-:W0:Y:S02]  /*a790*/  LDS R4, [R6+0x4] ;  /* 0x0000040006047984 */ /* 0x000e240000000800 */
[----:B0-----:R-:W-:-:S05]  /*a7a0*/  HFMA2 R5, R4, 1, 1, R7 ;  /* 0x3c003c0004057831 */ /* 0x001fca0000000007 */
[----:B------:R-:W0:Y:S02]  /*a7b0*/  ATOMS.CAST.SPIN P0, [R6+0x4], R4, R5 ;  /* 0x000004040600758d */ /* 0x000e240001800005 */
[----:B0-----:R-:W-:Y:S05]  /*a7c0*/  @!P0 BRA `(.L_x_3723) ;  /* 0xfffffffc00f08947 */ /* 0x001fea000383ffff */
[----:B------:R-:W-:Y:S05]  /*a7d0*/  BRA `(.L_x_3721) ;  /* 0x00000000000c7947 */ /* 0x000fea0003800000 */
.L_x_3722:
[----:B------:R-:W0:Y:S02]  /*a7e0*/  LD.E R0, desc[UR8][R8.64+0x4] ;  /* 0x0000040808007980 */ /* 0x000e24000c101900 */
[----:B0-----:R-:W-:-:S05]  /*a7f0*/  IADD3 R5, PT, PT, R4, R0, RZ ;  /* 0x0000000004057210 */ /* 0x001fca0007ffe0ff */
[----:B------:R1:W-:Y:S02]  /*a800*/  ST.E desc[UR8][R8.64+0x4], R5 ;  /* 0x0000040508007985 */ /* 0x0003e4000c101908 */
.L_x_3721:
[----:B------:R-:W-:Y:S05]  /*a810*/  BSYNC.RECONVERGENT B0 ;  /* 0x0000000000007941 */ /* 0x000fea0003800200 */
.L_x_3720:
        /* <DEDUP_REMOVED lines=10> */
.L_x_3727:
[----:B------:R-:W0:Y:S02]  /*a8c0*/  LDS R4, [R0] ;  /* 0x0000000000047984 */ /* 0x000e240000000800 */
[----:B0-----:R-:W-:-:S05]  /*a8d0*/  HADD2 R5, R4, R3 ;  /* 0x0000000304057230 */ /* 0x001fca0000000000 */
[----:B------:R-:W0:Y:S02]  /*a8e0*/  ATOMS.CAST.SPIN P0, [R0], R4, R5 ;  /* 0x000000040000758d */ /* 0x000e240001800005 */
[----:B0-----:R-:W-:Y:S05]  /*a8f0*/  @!P0 BRA `(.L_x_3727) ;  /* 0xfffffffc00f08947 */ /* 0x001fea000383ffff */
[----:B------:R-:W-:Y:S05]  /*a900*/  BRA `(.L_x_3725) ;  /* 0x00000000000c7947 */ /* 0x000fea0003800000 */
.L_x_3726:
[----:B------:R-:W2:Y:S02]  /*a910*/  LD.E R0, desc[UR8][R8.64] ;  /* 0x0000000808007980 */ /* 0x000ea4000c101900 */
[----:B--2---:R-:W-:-:S05]  /*a920*/  IADD3 R3, PT, PT, R3, R0, RZ ;  /* 0x0000000003037210 */ /* 0x004fca0007ffe0ff */
[----:B------:R0:W-:Y:S02]  /*a930*/  ST.E desc[UR8][R8.64], R3 ;  /* 0x0000000308007985 */ /* 0x0001e4000c101908 */
.L_x_3725:
[----:B------:R-:W-:Y:S05]  /*a940*/  BSYNC.RECONVERGENT B0 ;  /* 0x0000000000007941 */ /* 0x000fea0003800200 */
.L_x_3724:
[----:B------:R1:W-:Y:S02]  /*a950*/  ATOM.E.ADD.F16x2.RN.STRONG.GPU P0, RZ, desc[UR8][R8.64+0x4], R2 ;  /* 0x8000040208ff79a2 */ /* 0x0003e4000c10e108 */
[----:B-1----:R-:W-:Y:S05]  /*a960*/  @P0 EXIT ;  /* 0x000000000000094d */ /* 0x002fea0003800000 */
[----:B------:R-:W1:Y:S02]  /*a970*/  QSPC.E.S P0, RZ, [R8+0x4] ;  /* 0x0000040008ff73aa */ /* 0x000e640000000500 */
[----:B-1----:R-:W-:Y:S05]  /*a980*/  @!P0 BRA `(.L_x_3728) ;  /* 0x0000000000208947 */ /* 0x002fea0003800000 */
[----:B------:R-:W-:-:S04]  /*a990*/  MOV R4, R8 ;  /* 0x0000000800047202 */ /* 0x000fc80000000f00 */
[----:B------:R-:W-:Y:S02]  /*a9a0*/  MOV R4, R4 ;  /* 0x0000000400047202 */ /* 0x000fe40000000f00 */
[----:B------:R-:W-:-:S07]  /*a9b0*/  MOV R5, R2 ;  /* 0x0000000200057202 */ /* 0x000fce0000000f00 */
.L_x_3729:
[----:B------:R-:W0:Y:S02]  /*a9c0*/  LDS R2, [R4+0x4] ;  /* 0x0000040004027984 */ /* 0x000e240000000800 */
[----:B0-----:R-:W-:-:S05]  /*a9d0*/  HFMA2 R3, R2, 1, 1, R5 ;  /* 0x3c003c0002037831 */ /* 0x001fca0000000005 */
[----:B------:R-:W0:Y:S02]  /*a9e0*/  ATOMS.CAST.SPIN P0, [R4+0x4], R2, R3 ;  /* 0x000004020400758d */ /* 0x000e240001800003 */
[----:B0-----:R-:W-:Y:S05]  /*a9f0*/  @!P0 BRA `(.L_x_3729) ;  /* 0xfffffffc00f08947 */ /* 0x001fea000383ffff */
[----:B------:R-:W-:Y:S05]  /*aa00*/  EXIT ;  /* 0x000000000000794d */ /* 0x000fea0003800000 */
.L_x_3728:
[----:B------:R-:W0:Y:S02]  /*aa10*/  LD.E R0, desc[UR8][R8.64+0x4] ;  /* 0x0000040808007980 */ /* 0x000e24000c101900 */
[----:B0-----:R-:W-:-:S05]  /*aa20*/  IADD3 R3, PT, PT, R2, R0, RZ ;  /* 0x0000000002037210 */ /* 0x001fca0007ffe0ff */
[----:B------:R-:W-:Y:S01]  /*aa30*/  ST.E desc[UR8][R8.64+0x4], R3 ;  /* 0x0000040308007985 */ /* 0x000fe2000c101908 */
[----:B------:R-:W-:Y:S05]  /*aa40*/  EXIT ;  /* 0x000000000000794d */ /* 0x000fea0003800000 */
.L_x_3730:
        /* <DEDUP_REMOVED lines=11> */
.L_x_4532:


//--------------------- .text._Z23gemm_half_q_half_kernelILi2ELi20ELb0ELb0ELi32EEvPK6__halfPKjS4_S2_PS0_iiiiPKtS7_iiiiiibS2_i --------------------------
	.section	.text._Z23gemm_half_q_half_kernelILi2ELi20ELb0ELb0ELi32EEvPK6__halfPKjS4_S2_PS0_iiiiPKtS7_iiiiiibS2_i,"ax",@progbits
	.align	128
        .global         _Z23gemm_half_q_half_kernelILi2ELi20ELb0ELb0ELi32EEvPK6__halfPKjS4_S2_PS0_iiiiPKtS7_iiiiiibS2_i
        .type           _Z23gemm_half_q_half_kernelILi2ELi20ELb0ELb0ELi32EEvPK6__halfPKjS4_S2_PS0_iiiiPKtS7_iiiiiibS2_i,@function
        .size           _Z23gemm_half_q_half_kernelILi2ELi20ELb0ELb0ELi32EEvPK6__halfPKjS4_S2_PS0_iiiiPKtS7_iiiiiibS2_i,(.L_x_4533 - _Z23gemm_half_q_half_kernelILi2ELi20ELb0ELb0ELi32EEvPK6__halfPKjS4_S2_PS0_iiiiPKtS7_iiiiiibS2_i)
        .other          _Z23gemm_half_q_half_kernelILi2ELi20ELb0ELb0ELi32EEvPK6__halfPKjS4_S2_PS0_iiiiPKtS7_iiiiiibS2_i,@"STO_CUDA_ENTRY STV_DEFAULT"
_Z23gemm_half_q_half_kernelILi2ELi20ELb0ELb0ELi32EEvPK6__halfPKjS4_S2_PS0_iiiiPKtS7_iiiiiibS2_i:
.text._Z23gemm_half_q_half_kernelILi2ELi20ELb0ELb0ELi32EEvPK6__halfPKjS4_S2_PS0_iiiiPKtS7_iiiiiibS2_i:
        /* <DEDUP_REMOVED lines=10> */
[----:B------:R-:W-:Y:S02]  /*00a0*/  IMAD.U32 R7, RZ, RZ, UR5 ;  /* 0x00000005ff077e24 */ /* 0x000fe4000f8e00ff */
[----:B0-----:R-:W-:-:S03]  /*00b0*/  IMAD.SHL.U32 R8, R9, 0x20, RZ ;  /* 0x0000002009087824 */ /* 0x001fc600078e00ff */
[C---:B------:R-:W-:Y:S01]  /*00c0*/  ISETP.GE.AND P0, PT, R7.reuse, 0x1, PT ;  /* 0x000000010700780c */ /* 0x040fe20003f06270 */
[C---:B--2---:R-:W-:Y:S01]  /*00d0*/  IMAD.IADD R19, R8.reuse, 0x1, R3 ;  /* 0x0000000108137824 */ /* 0x044fe200078e0203 */
[----:B----4-:R-:W-:Y:S02]  /*00e0*/  VIADDMNMX R6, R8, 0x20, R11, PT ;  /* 0x0000002008067846 */ /* 0x010fe4000380010b */
[----:B------:R-:W-:Y:S01]  /*00f0*/  VIMNMX R0, PT, PT, R7, 0x2, PT ;  /* 0x0000000207007848 */ /* 0x000fe20003fe0100 */
[----:B-----5:R-:W-:Y:S01]  /*0100*/  USHF.L.U32 UR4, UR4, 0x7, URZ ;  /* 0x0000000704047899 */ /* 0x020fe200080006ff */
[----:B------:R-:W-:-:S05]  /*0110*/  ISETP.GE.OR P0, PT, R19, R6, !P0 ;  /* 0x000000061300720c */ /* 0x000fca0004706670 */
[----:B------:R-:W-:-:S08]  /*0120*/  LEA R10, R3, UR4, 0x2 ;  /* 0x00000004030a7c11 */ /* 0x000fd0000f8e10ff */
        /* <DEDUP_REMOVED lines=31> */
.L_x_3736:
        /* <DEDUP_REMOVED lines=32> */
.L_x_3735:
        /* <DEDUP_REMOVED lines=20> */
.L_x_3737:
[----:B------:R-:W-:-:S13]  /*0660*/  ISETP.EQ.AND P1, PT, R18, RZ, PT ;  /* 0x000000ff1200720c */ /* 0x000fda0003f22270 */
[----:B------:R-:W-:Y:S05]  /*0670*/  @!P0 BRA P1, `(.L_x_3732) ;  /* 0x00000004007c8947 */ /* 0x000fea0000800000 */
.L_x_3734:
        /* <DEDUP_REMOVED lines=12> */
.L_x_3733:
        /* <DEDUP_REMOVED lines=17> */
.L_x_3740:
        /* <DEDUP_REMOVED lines=32> */
.L_x_3739:
        /* <DEDUP_REMOVED lines=21> */
.L_x_3741:
[----:B------:R-:W-:-:S13]  /*0ba0*/  ISETP.NE.OR P0, PT, R19, RZ, P0 ;  /* 0x000000ff1300720c */ /* 0x000fda0000705670 */
[----:B------:R-:W-:Y:S05]  /*0bb0*/  @!P0 BRA `(.L_x_3732) ;  /* 0x00000000002c8947 */ /* 0x000fea0003800000 */
.L_x_3738:
[----:B-----5:R-:W-:-:S04]  /*0bc0*/  IADD3 R5, P0, PT, R18, R20, RZ ;  /* 0x0000001412057210 */ /* 0x020fc80007f1e0ff */
        /* <DEDUP_REMOVED lines=10> */
.L_x_3732:
[----:B------:R-:W-:Y:S05]  /*0c70*/  BSYNC.RECONVERGENT B0 ;  /* 0x0000000000007941 */ /* 0x000fea0003800200 */
.L_x_3731:
[----:B------:R-:W0:Y:S02]  /*0c80*/  LDCU UR5, c[0x0][0x3ac] ;  /* 0x00007580ff0577ac */ /* 0x000e240008000800 */
[----:B0-----:R-:W-:-:S05]  /*0c90*/  IMAD.U32 R5, RZ, RZ, UR5 ;  /* 0x00000005ff057e24 */ /* 0x001fca000f8e00ff */
        /* <DEDUP_REMOVED lines=8> */
[----:B------:R-:W-:-:S05]  /*0d20*/  VIMNMX R0, PT, PT, R0, 0x1, !PT ;  /* 0x0000000100007848 */ /* 0x000fca0007fe0100 */
[----:B------:R-:W-:Y:S02]  /*0d30*/  IMAD.MOV R2, RZ, RZ, -R0 ;  /* 0x000000ffff027224 */ /* 0x000fe400078e0a00 */
[----:B------:R-:W-:-:S03]  /*0d40*/  IMAD R0, R5, UR7, RZ ;  /* 0x0000000705007c24 */ /* 0x000fc6000f8e02ff */
[----:B------:R-:W-:Y:S02]  /*0d50*/  ISETP.GE.AND P0, PT, R2, RZ, PT ;  /* 0x000000ff0200720c */ /* 0x000fe40003f06270 */
[----:B------:R-:W-:-:S05]  /*0d60*/  LEA R0, R0, UR4, 0x1 ;  /* 0x0000000400007c11 */ /* 0x000fca000f8e08ff */
[----:B------:R-:W-:-:S06]  /*0d70*/  IMAD R0, R3, 0x4, R0 ;  /* 0x0000000403007824 */ /* 0x000fcc00078e0200 */
[----:B------:R-:W-:Y:S05]  /*0d80*/  @P0 BRA `(.L_x_3743) ;  /* 0x00000000008c0947 */ /* 0x000fea0003800000 */
[----:B------:R-:W-:Y:S01]  /*0d90*/  IMAD.MOV R4, RZ, RZ, -R2 ;  /* 0x000000ffff047224 */ /* 0x000fe200078e0a02 */
[----:B------:R-:W-:-:S04]  /*0da0*/  PLOP3.LUT P0, PT, PT, PT, PT, 0x80, 0x8 ;  /* 0x000000000008781c */ /* 0x000fc80003f0f070 */
[----:B------:R-:W-:-:S13]  /*0db0*/  ISETP.GT.AND P1, PT, R4, 0x3, PT ;  /* 0x000000030400780c */ /* 0x000fda0003f24270 */
[----:B------:R-:W-:Y:S05]  /*0dc0*/  @!P1 BRA `(.L_x_3744) ;  /* 0x0000000000449947 */ /* 0x000fea0003800000 */
[----:B------:R-:W0:Y:S01]  /*0dd0*/  LDC.64 R20, c[0x0][0x3a0] ;  /* 0x0000e800ff147b82 */ /* 0x000e220000000a00 */
[----:B------:R-:W-:-:S13]  /*0de0*/  PLOP3.LUT P0, PT, PT, PT, PT, 0x8, 0x80 ;  /* 0x000000000080781c */ /* 0x000fda0003f0e170 */
.L_x_3745:
        /* <DEDUP_REMOVED lines=8> */
[----:B-----5:R-:W-:Y:S01]  /*0e70*/  IMAD.WIDE R18, R4, 0x2, R20 ;  /* 0x0000000204127825 */ /* 0x020fe200078e0214 */
[----:B------:R1:W-:Y:S03]  /*0e80*/  STG.E.64 desc[UR8][R16.64], RZ ;  /* 0x000000ff10007986 */ /* 0x0003e6000c101b08 */
[----:B------:R-:W-:Y:S01]  /*0e90*/  VIADD R2, R2, 0x4 ;  /* 0x0000000402027836 */ /* 0x000fe20000000000 */
[----:B------:R1:W-:Y:S01]  /*0ea0*/  STG.E.64 desc[UR8][R18.64], RZ ;  /* 0x000000ff12007986 */ /* 0x0003e2000c101b08 */
[----:B------:R-:W-:-:S03]  /*0eb0*/  IMAD.IADD R0, R4, 0x1, R5 ;  /* 0x0000000104007824 */ /* 0x000fc600078e0205 */
[----:B------:R-:W-:-:S13]  /*0ec0*/  ISETP.GE.AND P1, PT, R2, -0x3, PT ;  /* 0xfffffffd0200780c */ /* 0x000fda0003f26270 */
[----:B-1----:R-:W-:Y:S05]  /*0ed0*/  @!P1 BRA `(.L_x_3745) ;  /* 0xfffffffc00c49947 */ /* 0x002fea000383ffff */
.L_x_3744:
        /* <DEDUP_REMOVED lines=12> */
.L_x_3746:
[----:B------:R-:W-:-:S13]  /*0fa0*/  ISETP.NE.OR P0, PT, R2, RZ, P0 ;  /* 0x000000ff0200720c */ /* 0x000fda0000705670 */
[----:B------:R-:W-:Y:S05]  /*0fb0*/  @!P0 BRA `(.L_x_3742) ;  /* 0x00000000001c8947 */ /* 0x000fea0003800000 */
.L_x_3743:
[----:B0-----:R-:W0:Y:S02]  /*0fc0*/  LDC.64 R12, c[0x0][0x3a0] ;  /* 0x0000e800ff0c7b82 */ /* 0x001e240000000a00 */
.L_x_3747:
[----:B0-----:R-:W-:-:S04]  /*0fd0*/  IMAD.WIDE R14, R0, 0x2, R12 ;  /* 0x00000002000e7825 */ /* 0x001fc800078e020c */
[----:B------:R-:W-:Y:S01]  /*0fe0*/  VIADD R2, R2, 0x1 ;  /* 0x0000000102027836 */ /* 0x000fe20000000000 */
[----:B------:R1:W-:Y:S01]  /*0ff0*/  STG.E.64 desc[UR8][R14.64], RZ ;  /* 0x000000ff0e007986 */ /* 0x0003e2000c101b08 */
[----:B------:R-:W-:-:S03]  /*1000*/  IMAD.IADD R0, R0, 0x1, R5 ;  /* 0x0000000100007824 */ /* 0x000fc600078e0205 */
[----:B------:R-:W-:-:S13]  /*1010*/  ISETP.NE.AND P0, PT, R2, RZ, PT ;  /* 0x000000ff0200720c */ /* 0x000fda0003f05270 */
[----:B-1----:R-:W-:Y:S05]  /*1020*/  @P0 BRA `(.L_x_3747) ;  /* 0xfffffffc00e80947 */ /* 0x002fea000383ffff */
.L_x_3742:
        /* <DEDUP_REMOVED lines=10> */
[----:B------:R-:W-:-:S04]  /*10d0*/  IMAD.SHL.U32 R15, R9, 0x40, RZ ;  /* 0x00000040090f7824 */ /* 0x000fc800078e00ff */
[----:B0-----:R-:W-:-:S05]  /*10e0*/  IMAD.WIDE.U32 R14, R15, 0x2, R12 ;  /* 0x000000020f0e7825 */ /* 0x001fca00078e000c */
[----:B-----5:R0:W5:Y:S01]  /*10f0*/  LDG.E.U16.CONSTANT R18, desc[UR8][R14.64] ;  /* 0x000000080e127981 */ /* 0x020162000c1e9500 */
[----:B------:R-:W-:Y:S01]  /*1100*/  SHF.R.S32.HI R17, RZ, 0x1f, R10 ;  /* 0x0000001fff117819 */ /* 0x000fe2000001140a */
[----:B------:R-:W-:Y:S01]  /*1110*/  IMAD.SHL.U32 R3, R3, 0x10, RZ ;  /* 0x0000001003037824 */ /* 0x000fe200078e00ff */
[----:B------:R-:W-:Y:S01]  /*1120*/  UMOV UR4, URZ ;  /* 0x000000ff00047c82 */ /* 0x000fe20008000000 */
[----:B------:R-:W-:Y:S01]  /*1130*/  IMAD.MOV.U32 R21, RZ, RZ, R8 ;  /* 0x000000ffff157224 */ /* 0x000fe200078e0008 */
[----:B------:R-:W-:Y:S02]  /*1140*/  LEA.HI R17, R17, R10, RZ, 0x3 ;  /* 0x0000000a11117211 */ /* 0x000fe400078f18ff */
[----:B------:R-:W-:Y:S02]  /*1150*/  LOP3.LUT R19, R3, 0x10, RZ, 0xc0, !PT ;  /* 0x0000001003137812 */ /* 0x000fe400078ec0ff */
[----:B------:R-:W-:-:S07]  /*1160*/  SHF.R.S32.HI R20, RZ, 0x3, R17 ;  /* 0x00000003ff147819 */ /* 0x000fce0000011411 */
.L_x_3749:
[----:B------:R-:W1:Y:S01]  /*1170*/  LDC.64 R2, c[0x0][0x390] ;  /* 0x0000e400ff027b82 */ /* 0x000e620000000a00 */
[----:B-----5:R-:W-:-:S04]  /*1180*/  VIADD R0, R18, UR4 ;  /* 0x0000000412007c36 */ /* 0x020fc80008000000 */
[----:B------:R-:W-:-:S05]  /*1190*/  IMAD R4, R0, R5, RZ ;  /* 0x0000000500047224 */ /* 0x000fca00078e02ff */
[----:B0-----:R-:W-:-:S04]  /*11a0*/  SHF.R.S32.HI R15, RZ, 0x1f, R4 ;  /* 0x0000001fff0f7819 */ /* 0x001fc80000011404 */
[----:B------:R-:W-:-:S04]  /*11b0*/  LEA.HI R15, R15, R4, RZ, 0x3 ;  /* 0x000000040f0f7211 */ /* 0x000fc800078f18ff */
[----:B------:R-:W-:-:S05]  /*11c0*/  LEA.HI.SX32 R15, R15, R20, 0x1d ;  /* 0x000000140f0f7211 */ /* 0x000fca00078feaff */
[----:B-1----:R-:W-:Y:S02]  /*11d0*/  IMAD.WIDE R2, R15, 0x4, R2 ;  /* 0x000000040f027825 */ /* 0x002fe400078e0202 */
[----:B------:R-:W0:Y:S04]  /*11e0*/  LDC.64 R14, c[0x0][0x398] ;  /* 0x0000e600ff0e7b82 */ /* 0x000e280000000a00 */
[----:B------:R-:W2:Y:S01]  /*11f0*/  LDG.E.CONSTANT R2, desc[UR8][R2.64] ;  /* 0x0000000802027981 */ /* 0x000ea2000c1e9900 */
[----:B------:R-:W-:-:S04]  /*1200*/  IMAD.SHL.U32 R17, R21, 0x2, RZ ;  /* 0x0000000215117824 */ /* 0x000fc800078e00ff */
[----:B------:R-:W-:-:S05]  /*1210*/  IMAD.WIDE.U32 R16, R17, 0x2, R12 ;  /* 0x0000000211107825 */ /* 0x000fca00078e000c */
        /* <DEDUP_REMOVED lines=8> */
[----:B------:R-:W-:Y:S01]  /*12a0*/  LOP3.LUT R2, R2, 0xf, RZ, 0xc0, !PT ;  /* 0x0000000f02027812 */ /* 0x000fe200078ec0ff */
[----:B---3--:R-:W-:Y:S01]  /*12b0*/  IMAD.IADD R21, R26, 0x1, R21 ;  /* 0x000000011a157824 */ /* 0x008fe200078e0215 */
[----:B------:R-:W-:Y:S01]  /*12c0*/  LOP3.LUT R4, R0, 0xf, RZ, 0xc0, !PT ;  /* 0x0000000f00047812 */ /* 0x000fe200078ec0ff */
[----:B------:R-:W-:Y:S01]  /*12d0*/  IMAD R3, R22, R22, R22 ;  /* 0x0000001616037224 */ /* 0x000fe200078e0216 */
[----:B------:R-:W-:-:S02]  /*12e0*/  SHF.R.U32.HI R0, RZ, 0xc, R0 ;  /* 0x0000000cff007819 */ /* 0x000fc40000011600 */
[----:B------:R-:W-:Y:S01]  /*12f0*/  ISETP.GE.AND P0, PT, R21, R6, PT ;  /* 0x000000061500720c */ /* 0x000fe20003f06270 */
[----:B------:R-:W-:Y:S01]  /*1300*/  IMAD R23, R4, R4, R4 ;  /* 0x0000000404177224 */ /* 0x000fe200078e0204 */
[----:B------:R-:W-:Y:S01]  /*1310*/  IADD3 R22, PT, PT, R22, 0x1, R3 ;  /* 0x0000000116167810 */ /* 0x000fe20007ffe003 */
[----:B------:R-:W-:Y:S01]  /*1320*/  IMAD R3, R2, R2, R2 ;  /* 0x0000000202037224 */ /* 0x000fe200078e0202 */
[----:B------:R-:W-:Y:S02]  /*1330*/  LOP3.LUT R0, R0, 0xf, RZ, 0xc0, !PT ;  /* 0x0000000f00007812 */ /* 0x000fe400078ec0ff */
[----:B------:R-:W-:Y:S01]  /*1340*/  IADD3 R23, PT, PT, R4, 0x1, R23 ;  /* 0x0000000104177810 */ /* 0x000fe20007ffe017 */
[----:B0-----:R-:W4:Y:S01]  /*1350*/  I2F.F16 R15, R22 ;  /* 0x00000016000f7306 */ /* 0x001f220000200c00 */
[----:B------:R-:W-:Y:S01]  /*1360*/  IADD3 R16, PT, PT, R2, 0x1, R3 ;  /* 0x0000000102107810 */ /* 0x000fe20007ffe003 */
[----:B------:R-:W-:-:S05]  /*1370*/  IMAD R3, R0, R0, R0 ;  /* 0x0000000000037224 */ /* 0x000fca00078e0200 */
        /* <DEDUP_REMOVED lines=9> */
.L_x_3748:
[C---:B------:R-:W-:Y:S02]  /*1410*/  ISETP.GT.AND P0, PT, R8.reuse, UR5, PT ;  /* 0x0000000508007c0c */ /* 0x040fe4000bf04270 */
[----:B0-----:R-:W-:Y:S02]  /*1420*/  CS2R R14, SRZ ;  /* 0x00000000000e7805 */ /* 0x001fe4000001ff00 */
[----:B------:R-:W-:Y:S01]  /*1430*/  SHF.R.S32.HI R12, RZ, 0x1f, R27 ;  /* 0x0000001fff0c7819 */ /* 0x000fe2000001141b */
[----:B------:R-:W-:Y:S01]  /*1440*/  IMAD.MOV.U32 R17, RZ, RZ, RZ ;  /* 0x000000ffff117224 */ /* 0x000fe200078e00ff */
[----:B--2---:R-:W-:Y:S01]  /*1450*/  ISETP.GT.AND P1, PT, R8, UR6, PT ;  /* 0x0000000608007c0c */ /* 0x004fe2000bf24270 */
[----:B-----5:R-:W-:Y:S01]  /*1460*/  IMAD.MOV.U32 R18, RZ, RZ, RZ ;  /* 0x000000ffff127224 */ /* 0x020fe200078e00ff */
[----:B------:R-:W-:Y:S02]  /*1470*/  LEA.HI R12, R12, R27, RZ, 0x5 ;  /* 0x0000001b0c0c7211 */ /* 0x000fe400078f28ff */
[----:B---3--:R-:W-:-:S02]  /*1480*/  ISETP.GT.AND P2, PT, R8, UR12, PT ;  /* 0x0000000c08007c0c */ /* 0x008fc4000bf44270 */
[C---:B----4-:R-:W-:Y:S02]  /*1490*/  ISETP.GT.AND P3, PT, R8.reuse, UR10, PT ;  /* 0x0000000a08007c0c */ /* 0x050fe4000bf64270 */
[----:B-1----:R-:W-:Y:S02]  /*14a0*/  ISETP.GT.AND P4, PT, R8, UR13, PT ;  /* 0x0000000d08007c0c */ /* 0x002fe4000bf84270 */
[----:B------:R-:W-:Y:S01]  /*14b0*/  SHF.R.S32.HI R19, RZ, 0x5, R12 ;  /* 0x00000005ff137819 */ /* 0x000fe2000001140c */
[----:B------:R-:W-:Y:S01]  /*14c0*/  IMAD.MOV.U32 R12, RZ, RZ, RZ ;  /* 0x000000ffff0c7224 */ /* 0x000fe200078e00ff */
[----:B------:R-:W-:Y:S09]  /*14d0*/  @!P0 BRA `(.L_x_3750) ;  /* 0x00000000001c8947 */ /* 0x000ff20003800000 */
[----:B------:R-:W0:Y:S02]  /*14e0*/  LDC R13, c[0x0][0x3cc] ;  /* 0x0000f300ff0d7b82 */ /* 0x000e240000000800 */
[----:B0-----:R-:W-:-:S05]  /*14f0*/  VIMNMX R12, PT, PT, R8, R13, PT ;  /* 0x0000000d080c7248 */ /* 0x001fca0003fe0100 */
[----:B------:R-:W-:-:S05]  /*1500*/  VIADD R12, R12, -UR5 ;  /* 0x800000050c0c7c36 */ /* 0x000fca0008000000 */
[----:B------:R-:W-:-:S04]  /*1510*/  SHF.R.S32.HI R13, RZ, 0x1f, R12 ;  /* 0x0000001fff0d7819 */ /* 0x000fc8000001140c */
[----:B------:R-:W-:-:S04]  /*1520*/  LEA.HI R13, R13, R12, RZ, 0x5 ;  /* 0x0000000c0d0d7211 */ /* 0x000fc800078f28ff */
[----:B------:R-:W-:-:S05]  /*1530*/  SHF.R.S32.HI R13, RZ, 0x5, R13 ;  /* 0x00000005ff0d7819 */ /* 0x000fca000001140d */
[----:B------:R-:W-:-:S07]  /*1540*/  IMAD R12, R13, 0x6, RZ ;  /* 0x000000060d0c7824 */ /* 0x000fce00078e02ff */
.L_x_3750:
        /* <DEDUP_REMOVED lines=8> */
.L_x_3751:
        /* <DEDUP_REMOVED lines=8> */
.L_x_3752:
        /* <DEDUP_REMOVED lines=8> */
.L_x_3753:
        /* <DEDUP_REMOVED lines=8> */
.L_x_3754:
[----:B------:R-:W-:Y:S01]  /*1750*/  IMAD R12, R19, 0x8, R12 ;  /* 0x00000008130c7824 */ /* 0x000fe200078e020c */
        /* <DEDUP_REMOVED lines=20> */
[C---:B------:R-:W-:Y:S01]  /*18a0*/  IMAD.WIDE R10, R5.reuse, 0x4, R48 ;  /* 0x00000004050a7825 */ /* 0x040fe200078e0230 */
[----:B------:R-:W2:Y:S04]  /*18b0*/  LDG.E.128.CONSTANT R36, desc[UR8][R48.64] ;  /* 0x0000000830247981 */ /* 0x000ea8000c1e9d00 */
[----:B------:R2:W3:Y:S01]  /*18c0*/  LDG.E.128.CONSTANT R20, desc[UR8][R10.64] ;  /* 0x000000080a147981 */ /* 0x0004e2000c1e9d00 */
[----:B------:R-:W-:-:S05]  /*18d0*/  IMAD.WIDE R12, R5, 0x4, R10 ;  /* 0x00000004050c7825 */ /* 0x000fca00078e020a */
[----:B------:R-:W4:Y:S01]  /*18e0*/  LDG.E.128.CONSTANT R24, desc[UR8][R12.64] ;  /* 0x000000080c187981 */ /* 0x000f22000c1e9d00 */
[----:B------:R-:W-:-:S05]  /*18f0*/  IMAD.WIDE R14, R5, 0x4, R12 ;  /* 0x00000004050e7825 */ /* 0x000fca00078e020c */
[----:B------:R3:W5:Y:S01]  /*1900*/  LDG.E.128.CONSTANT R32, desc[UR8][R14.64] ;  /* 0x000000080e207981 */ /* 0x000762000c1e9d00 */
[----:B------:R-:W-:-:S05]  /*1910*/  IMAD.WIDE R62, R5, 0x4, R14 ;  /* 0x00000004053e7825 */ /* 0x000fca00078e020e */
[----:B------:R-:W5:Y:S01]  /*1920*/  LDG.E.128.CONSTANT R28, desc[UR8][R62.64] ;  /* 0x000000083e1c7981 */ /* 0x000f62000c1e9d00 */
[----:B------:R-:W-:Y:S01]  /*1930*/  IMAD.MOV.U32 R8, RZ, RZ, 0x2800 ;  /* 0x00002800ff087424 */ /* 0x000fe200078e00ff */
[----:B------:R-:W-:Y:S01]  /*1940*/  ISETP.GT.AND P0, PT, R7, RZ, PT ;  /* 0x000000ff0700720c */ /* 0x000fe20003f04270 */
[----:B------:R-:W-:-:S03]  /*1950*/  UIADD3 UR4, UPT, UPT, UR5, 0x40, URZ ;  /* 0x0000004005047890 */ /* 0x000fc6000fffe0ff */
[----:B------:R-:W-:Y:S02]  /*1960*/  PRMT R0, R0, 0x5410, R8 ;  /* 0x0000541000007816 */ /* 0x000fe40000000008 */
[----:B--2---:R-:W-:Y:S02]  /*1970*/  SHF.R.U32.HI R10, RZ, 0xf, R38 ;  /* 0x0000000fff0a7819 */ /* 0x004fe40000011626 */
[----:B------:R-:W-:Y:S02]  /*1980*/  SHF.R.U32.HI R16, RZ, 0xf, R37 ;  /* 0x0000000fff107819 */ /* 0x000fe40000011625 */
[----:B------:R-:W-:Y:S02]  /*1990*/  SHF.R.U32.HI R11, RZ, 0xf, R39 ;  /* 0x0000000fff0b7819 */ /* 0x000fe40000011627 */
[----:B------:R-:W-:Y:S02]  /*19a0*/  SHF.R.U32.HI R8, RZ, 0xf, R36 ;  /* 0x0000000fff087819 */ /* 0x000fe40000011624 */
[----:B------:R-:W-:-:S02]  /*19b0*/  LOP3.LUT R10, R10, 0x10001, RZ, 0xc0, !PT ;  /* 0x000100010a0a7812 */ /* 0x000fc400078ec0ff */
[----:B---3--:R-:W-:Y:S02]  /*19c0*/  SHF.R.U32.HI R15, RZ, 0xe, R22 ;  /* 0x0000000eff0f7819 */ /* 0x008fe40000011616 */
[----:B------:R-:W-:Y:S02]  /*19d0*/  LOP3.LUT R16, R16, 0x10001, RZ, 0xc0, !PT ;  /* 0x0001000110107812 */ /* 0x000fe400078ec0ff */
[----:B------:R-:W-:Y:S02]  /*19e0*/  SHF.R.U32.HI R13, RZ, 0xe, R21 ;  /* 0x0000000eff0d7819 */ /* 0x000fe40000011615 */
[----:B------:R-:W-:Y:S02]  /*19f0*/  LOP3.LUT R12, R11, 0x10001, RZ, 0xc0, !PT ;  /* 0x000100010b0c7812 */ /* 0x000fe400078ec0ff */
[----:B------:R-:W-:Y:S02]  /*1a00*/  LOP3.LUT R8, R8, 0x10001, RZ, 0xc0, !PT ;  /* 0x0001000108087812 */ /* 0x000fe400078ec0ff */
[----:B------:R-:W-:-:S02]  /*1a10*/  SHF.R.U32.HI R11, RZ, 0xe, R20 ;  /* 0x0000000eff0b7819 */ /* 0x000fc40000011614 */
[----:B------:R-:W-:Y:S02]  /*1a20*/  SHF.R.U32.HI R17, RZ, 0xe, R23 ;  /* 0x0000000eff117819 */ /* 0x000fe40000011617 */
[----:B------:R-:W-:Y:S02]  /*1a30*/  LOP3.LUT R15, R10, 0x20002, R15, 0xf8, !PT ;  /* 0x000200020a0f7812 */ /* 0x000fe400078ef80f */
[----:B------:R-:W-:Y:S02]  /*1a40*/  LOP3.LUT R13, R16, 0x20002, R13, 0xf8, !PT ;  /* 0x00020002100d7812 */ /* 0x000fe400078ef80d */
[----:B----4-:R-:W-:Y:S02]  /*1a50*/  SHF.R.U32.HI R10, RZ, 0xd, R25 ;  /* 0x0000000dff0a7819 */ /* 0x010fe40000011619 */
[----:B------:R-:W-:Y:S02]  /*1a60*/  LOP3.LUT R11, R8, 0x20002, R11, 0xf8, !PT ;  /* 0x00020002080b7812 */ /* 0x000fe400078ef80b */
[----:B------:R-:W-:-:S02]  /*1a70*/  LOP3.LUT R17, R12, 0x20002, R17, 0xf8, !PT ;  /* 0x000200020c117812 */ /* 0x000fc400078ef811 */
[----:B------:R-:W-:Y:S02]  /*1a80*/  SHF.R.U32.HI R8, RZ, 0xd, R24 ;  /* 0x0000000dff087819 */ /* 0x000fe40000011618 */
[----:B------:R-:W-:Y:S02]  /*1a90*/  SHF.R.U32.HI R12, RZ, 0xd, R26 ;  /* 0x0000000dff0c7819 */ /* 0x000fe4000001161a */
[----:B------:R-:W-:Y:S02]  /*1aa0*/  LOP3.LUT R13, R13, 0x40004, R10, 0xf8, !PT ;  /* 0x000400040d0d7812 */ /* 0x000fe400078ef80a */
[----:B------:R-:W-:Y:S02]  /*1ab0*/  SHF.R.U32.HI R14, RZ, 0xd, R27 ;  /* 0x0000000dff0e7819 */ /* 0x000fe4000001161b */
[----:B-----5:R-:W-:Y:S02]  /*1ac0*/  SHF.R.U32.HI R10, RZ, 0xc, R33 ;  /* 0x0000000cff0a7819 */ /* 0x020fe40000011621 */
[----:B------:R-:W-:-:S02]  /*1ad0*/  LOP3.LUT R11, R11, 0x40004, R8, 0xf8, !PT ;  /* 0x000400040b0b7812 */ /* 0x000fc400078ef808 */
[----:B------:R-:W-:Y:S02]  /*1ae0*/  LOP3.LUT R15, R15, 0x40004, R12, 0xf8, !PT ;  /* 0x000400040f0f7812 */ /* 0x000fe400078ef80c */
[----:B------:R-:W-:Y:S02]  /*1af0*/  LOP3.LUT R17, R17, 0x40004, R14, 0xf8, !PT ;  /* 0x0004000411117812 */ /* 0x000fe400078ef80e */
[----:B------:R-:W-:Y:S02]  /*1b00*/  SHF.R.U32.HI R8, RZ, 0xc, R32 ;  /* 0x0000000cff087819 */ /* 0x000fe40000011620 */
[----:B------:R-:W-:Y:S02]  /*1b10*/  SHF.R.U32.HI R12, RZ, 0xc, R34 ;  /* 0x0000000cff0c7819 */ /* 0x000fe40000011622 */
[----:B------:R-:W-:Y:S02]  /*1b20*/  LOP3.LUT R10, R13, 0x80008, R10, 0xf8, !PT ;  /* 0x000800080d0a7812 */ /* 0x000fe400078ef80a */
[----:B------:R-:W-:-:S02]  /*1b30*/  SHF.R.U32.HI R19, RZ, 0xb, R29 ;  /* 0x0000000bff137819 */ /* 0x000fc4000001161d */
[----:B------:R-:W-:Y:S02]  /*1b40*/  SHF.R.U32.HI R14, RZ, 0xc, R35 ;  /* 0x0000000cff0e7819 */ /* 0x000fe40000011623 */
[----:B------:R-:W-:Y:S02]  /*1b50*/  LOP3.LUT R11, R11, 0x80008, R8, 0xf8, !PT ;  /* 0x000800080b0b7812 */ /* 0x000fe400078ef808 */
[----:B------:R-:W-:Y:S02]  /*1b60*/  LOP3.LUT R15, R15, 0x80008, R12, 0xf8, !PT ;  /* 0x000800080f0f7812 */ /* 0x000fe400078ef80c */
[----:B------:R-:W-:Y:S02]  /*1b70*/  SHF.R.U32.HI R40, RZ, 0xb, R28 ;  /* 0x0000000bff287819 */ /* 0x000fe4000001161c */
[----:B------:R-:W-:Y:S02]  /*1b80*/  SHF.R.U32.HI R18, RZ, 0xb, R30 ;  /* 0x0000000bff127819 */ /* 0x000fe4000001161e */
[----:B------:R-:W-:-:S02]  /*1b90*/  LOP3.LUT R19, R10, 0x100010, R19, 0xf8, !PT ;  /* 0x001000100a137812 */ /* 0x000fc400078ef813 */
[----:B------:R-:W-:Y:S02]  /*1ba0*/  LOP3.LUT R14, R17, 0x80008, R14, 0xf8, !PT ;  /* 0x00080008110e7812 */ /* 0x000fe400078ef80e */
[----:B------:R-:W-:Y:S02]  /*1bb0*/  LOP3.LUT R10, R37, 0x3e003e0, RZ, 0xc0, !PT ;  /* 0x03e003e0250a7812 */ /* 0x000fe400078ec0ff */
[----:B------:R-:W-:Y:S02]  /*1bc0*/  LOP3.LUT R12, R38, 0x3e003e0, RZ, 0xc0, !PT ;  /* 0x03e003e0260c7812 */ /* 0x000fe400078ec0ff */
[----:B------:R-:W-:Y:S02]  /*1bd0*/  SHF.R.U32.HI R17, RZ, 0xb, R31 ;  /* 0x0000000bff117819 */ /* 0x000fe4000001161f */
[----:B------:R-:W-:Y:S02]  /*1be0*/  LOP3.LUT R40, R11, 0x100010, R40, 0xf8, !PT ;  /* 0x001000100b287812 */ /* 0x000fe400078ef828 */
[----:B------:R-:W-:-:S02]  /*1bf0*/  LOP3.LUT R18, R15, 0x100010, R18, 0xf8, !PT ;  /* 0x001000100f127812 */ /* 0x000fc400078ef812 */
[----:B------:R-:W-:Y:S02]  /*1c00*/  LEA R8, R9, 0x20, 0x5 ;  /* 0x0000002009087811 */ /* 0x000fe400078e28ff */
[----:B------:R-:W-:Y:S02]  /*1c10*/  LOP3.LUT R9, R36, 0x3e003e0, RZ, 0xc0, !PT ;  /* 0x03e003e024097812 */ /* 0x000fe400078ec0ff */
[----:B------:R-:W-:Y:S02]  /*1c20*/  LOP3.LUT R13, R39, 0x3e003e0, RZ, 0xc0, !PT ;  /* 0x03e003e0270d7812 */ /* 0x000fe400078ec0ff */
[----:B------:R-:W-:Y:S02]  /*1c30*/  LOP3.LUT R11, R10, 0x64006400, RZ, 0xfc, !PT ;  /* 0x640064000a0b7812 */ /* 0x000fe400078efcff */
[----:B------:R-:W-:Y:S02]  /*1c40*/  LOP3.LUT R15, R12, 0x64006400, RZ, 0xfc, !PT ;  /* 0x640064000c0f7812 */ /* 0x000fe400078efcff */
[----:B------:R-:W-:Y:S01]  /*1c50*/  LOP3.LUT R17, R14, 0x100010, R17, 0xf8, !PT ;  /* 0x001000100e117812 */ /* 0x000fe200078ef811 */
[-C--:B------:R-:W-:Y:S01]  /*1c60*/  HFMA2 R54, R11, R0.reuse.H1_H1, -48, -48 ;  /* 0xd200d2000b367431 */ /* 0x080fe20000060000 */
[----:B------:R-:W-:Y:S01]  /*1c70*/  LOP3.LUT R10, R20, 0x3e003e0, RZ, 0xc0, !PT ;  /* 0x03e003e0140a7812 */ /* 0x000fe200078ec0ff */
[----:B------:R-:W-:Y:S01]  /*1c80*/  HFMA2 R52, R15, R0.H1_H1, -48, -48 ;  /* 0xd200d2000f347431 */ /* 0x000fe20000060000 */
        /* <DEDUP_REMOVED lines=42> */
[----:B------:R-:W-:Y:S01]  /*1f30*/  LOP3.LUT R51, R14, 0x64006400, RZ, 0xfc, !PT ;  /* 0x640064000e337812 */ /* 0x000fe200078efcff */
[-C--:B------:R-:W-:Y:S01]  /*1f40*/  HFMA2 R14, R13, R0.reuse.H1_H1, -48, -48 ;  /* 0xd200d2000d0e7431 */ /* 0x080fe20000060000 */
[----:B------:R-:W-:Y:S01]  /*1f50*/  LOP3.LUT R55, R16, 0x64006400, RZ, 0xfc, !PT ;  /* 0x6400640010377812 */ /* 0x000fe200078efcff */
[----:B------:R-:W-:-:S02]  /*1f60*/  HFMA2 R16, R11, R0.H1_H1, -48, -48 ;  /* 0xd200d2000b107431 */ /* 0x000fc40000060000 */
[-C--:B------:R-:W-:Y:S02]  /*1f70*/  HFMA2 R12, R9, R0.reuse.H1_H1, -48, -48 ;  /* 0xd200d200090c7431 */ /* 0x080fe40000060000 */
[----:B------:R-:W-:Y:S02]  /*1f80*/  HFMA2 R11, R49, R0.H1_H1, -48, -48 ;  /* 0xd200d200310b7431 */ /* 0x000fe40000060000 */
[----:B------:R-:W-:-:S04]  /*1f90*/  IMAD.WIDE R48, R5, 0x4, R62 ;  /* 0x0000000405307825 */ /* 0x000fc800078e023e */
[-C--:B------:R-:W-:Y:S02]  /*1fa0*/  HFMA2 R13, R53, R0.reuse.H1_H1, -48, -48 ;  /* 0xd200d200350d7431 */ /* 0x080fe40000060000 */
[-C--:B------:R-:W-:Y:S02]  /*1fb0*/  HFMA2 R10, R51, R0.reuse.H1_H1, -48, -48 ;  /* 0xd200d200330a7431 */ /* 0x080fe40000060000 */
[----:B------:R-:W-:Y:S01]  /*1fc0*/  HFMA2 R9, R55, R0.H1_H1, -48, -48 ;  /* 0xd200d20037097431 */ /* 0x000fe20000060000 */
        /* <DEDUP_REMOVED lines=20> */
[----:B------:R-:W-:Y:S02]  /*2110*/  SHF.R.U32.HI R63, RZ, 0xa, R21 ;  /* 0x0000000aff3f7819 */ /* 0x000fe40000011615 */
[----:B------:R-:W-:-:S02]  /*2120*/  LOP3.LUT R93, R22, 0x1f001f, RZ, 0xc0, !PT ;  /* 0x001f001f165d7812 */ /* 0x000fc400078ec0ff */
[----:B------:R-:W-:Y:S02]  /*2130*/  SHF.R.U32.HI R65, RZ, 0xa, R22 ;  /* 0x0000000aff417819 */ /* 0x000fe40000011616 */
[----:B------:R-:W-:Y:S02]  /*2140*/  LOP3.LUT R94, R23, 0x1f001f, RZ, 0xc0, !PT ;  /* 0x001f001f175e7812 */ /* 0x000fe400078ec0ff */
[----:B------:R-:W-:Y:S02]  /*2150*/  SHF.R.U32.HI R83, RZ, 0xa, R23 ;  /* 0x0000000aff537819 */ /* 0x000fe40000011617 */
[----:B------:R-:W-:Y:S01]  /*2160*/  LOP3.LUT R85, R25, 0x1f001f, RZ, 0xc0, !PT ;  /* 0x001f001f19557812 */ /* 0x000fe200078ec0ff */
[----:B------:R-:W1:Y:S01]  /*2170*/  LDS.128 R20, [UR5+0x10] ;  /* 0x00001005ff147984 */ /* 0x000e620008000c00 */
[----:B------:R-:W-:Y:S02]  /*2180*/  SHF.R.U32.HI R62, RZ, 0xa, R25 ;  /* 0x0000000aff3e7819 */ /* 0x000fe40000011619 */
[----:B------:R-:W-:Y:S01]  /*2190*/  LOP3.LUT R25, R57, 0x64006400, RZ, 0xfc, !PT ;  /* 0x6400640039197812 */ /* 0x000fe200078efcff */
[----:B------:R-:W-:Y:S01]  /*21a0*/  HADD2 R57, R51, -1040, -1040 ;  /* 0xe410e41033397430 */ /* 0x000fe20000000000 */
[----:B------:R-:W-:-:S02]  /*21b0*/  LOP3.LUT R71, R28, 0x1f001f, RZ, 0xc0, !PT ;  /* 0x001f001f1c477812 */ /* 0x000fc400078ec0ff */
[----:B------:R-:W-:Y:S01]  /*21c0*/  SHF.R.U32.HI R74, RZ, 0xa, R28 ;  /* 0x0000000aff4a7819 */ /* 0x000fe2000001161c */
[----:B------:R-:W-:Y:S01]  /*21d0*/  HADD2 R51, R25, -1040, -1040 ;  /* 0xe410e41019337430 */ /* 0x000fe20000000000 */
[----:B------:R-:W-:Y:S02]  /*21e0*/  LOP3.LUT R67, R67, 0x1f001f, RZ, 0xc0, !PT ;  /* 0x001f001f43437812 */ /* 0x000fe400078ec0ff */
[----:B------:R-:W-:Y:S01]  /*21f0*/  LOP3.LUT R89, R89, 0x1f001f, RZ, 0xc0, !PT ;  /* 0x001f001f59597812 */ /* 0x000fe200078ec0ff */
[-C--:B0-----:R-:W-:Y:S01]  /*2200*/  HFMA2 R28, R57, R36.reuse, RZ ;  /* 0x00000024391c7231 */ /* 0x081fe200000000ff */
[----:B------:R-:W-:Y:S01]  /*2210*/  LOP3.LUT R79, R31, 0x1f001f, RZ, 0xc0, !PT ;  /* 0x001f001f1f4f7812 */ /* 0x000fe200078ec0ff */
[----:B------:R-:W-:Y:S01]  /*2220*/  HFMA2 R25, R53, R36, RZ ;  /* 0x0000002435197231 */ /* 0x000fe200000000ff */
[----:B------:R-:W-:Y:S02]  /*2230*/  SHF.R.U32.HI R82, RZ, 0xa, R31 ;  /* 0x0000000aff527819 */ /* 0x000fe4000001161f */
[----:B------:R-:W-:-:S02]  /*2240*/  LOP3.LUT R67, R67, 0x64006400, RZ, 0xfc, !PT ;  /* 0x6400640043437812 */ /* 0x000fc400078efcff */
[----:B------:R-:W-:Y:S02]  /*2250*/  LOP3.LUT R31, R89, 0x64006400, RZ, 0xfc, !PT ;  /* 0x64006400591f7812 */ /* 0x000fe400078efcff */
[----:B------:R-:W-:Y:S01]  /*2260*/  LOP3.LUT R86, R26, 0x1f001f, RZ, 0xc0, !PT ;  /* 0x001f001f1a567812 */ /* 0x000fe200078ec0ff */
[-C--:B------:R-:W-:Y:S01]  /*2270*/  HFMA2 R25, R52, R37.reuse, R25 ;  /* 0x0000002534197231 */ /* 0x080fe20000000019 */
[----:B------:R-:W-:Y:S01]  /*2280*/  SHF.R.U32.HI R66, RZ, 0xa, R26 ;  /* 0x0000000aff427819 */ /* 0x000fe2000001161a */
[----:B------:R-:W-:Y:S01]  /*2290*/  HFMA2 R26, R56, R37, R28 ;  /* 0x00000025381a7231 */ /* 0x000fe2000000001c */
[----:B------:R-:W-:Y:S01]  /*22a0*/  LOP3.LUT R90, R90, 0x1f001f, RZ, 0xc0, !PT ;  /* 0x001f001f5a5a7812 */ /* 0x000fe200078ec0ff */
[----:B------:R-:W-:Y:S01]  /*22b0*/  HADD2 R67, R67, -1040, -1040 ;  /* 0xe410e41043437430 */ /* 0x000fe20000000000 */
[----:B------:R-:W-:Y:S01]  /*22c0*/  LOP3.LUT R88, R88, 0x1f001f, RZ, 0xc0, !PT ;  /* 0x001f001f58587812 */ /* 0x000fe200078ec0ff */
[----:B------:R-:W-:Y:S01]  /*22d0*/  HADD2 R31, R31, -1040, -1040 ;  /* 0xe410e4101f1f7430 */ /* 0x000fe20000000000 */
[----:B------:R-:W-:-:S02]  /*22e0*/  LOP3.LUT R87, R27, 0x1f001f, RZ, 0xc0, !PT ;  /* 0x001f001f1b577812 */ /* 0x000fc400078ec0ff */
[----:B------:R-:W-:Y:S01]  /*22f0*/  SHF.R.U32.HI R69, RZ, 0xa, R27 ;  /* 0x0000000aff457819 */ /* 0x000fe2000001161b */
[-C--:B------:R-:W-:Y:S01]  /*2300*/  HFMA2 R27, R55, R36.reuse, RZ.H0_H0 ;  /* 0x00000024371b7231 */ /* 0x080fe200000400ff */
[----:B------:R-:W-:Y:S01]  /*2310*/  LOP3.LUT R73, R29, 0x1f001f, RZ, 0xc0, !PT ;  /* 0x001f001f1d497812 */ /* 0x000fe200078ec0ff */
[----:B------:R-:W-:Y:S01]  /*2320*/  HFMA2 R36, R51, R36, RZ.H0_H0 ;  /* 0x0000002433247231 */ /* 0x000fe200000400ff */
[----:B------:R-:W-:Y:S01]  /*2330*/  SHF.R.U32.HI R77, RZ, 0xa, R29 ;  /* 0x0000000aff4d7819 */ /* 0x000fe2000001161d */
[-C--:B------:R-:W-:Y:S01]  /*2340*/  HFMA2 R24, R54, R37.reuse, R27 ;  /* 0x0000002536187231 */ /* 0x080fe2000000001b */
[----:B------:R-:W-:Y:S01]  /*2350*/  LOP3.LUT R75, R33, 0x1f001f, RZ, 0xc0, !PT ;  /* 0x001f001f214b7812 */ /* 0x000fe200078ec0ff */
[-C--:B------:R-:W-:Y:S01]  /*2360*/  HFMA2 R26, R67, R38.reuse, R26 ;  /* 0x00000026431a7231 */ /* 0x080fe2000000001a */
[----:B------:R-:W-:Y:S01]  /*2370*/  SHF.R.U32.HI R64, RZ, 0xa, R33 ;  /* 0x0000000aff407819 */ /* 0x000fe20000011621 */
[----:B------:R-:W-:Y:S01]  /*2380*/  HFMA2 R25, R31, R38, R25 ;  /* 0x000000261f197231 */ /* 0x000fe20000000019 */
[----:B------:R-:W-:Y:S01]  /*2390*/  LOP3.LUT R76, R34, 0x1f001f, RZ, 0xc0, !PT ;  /* 0x001f001f224c7812 */ /* 0x000fe200078ec0ff */
[----:B------:R-:W-:Y:S01]  /*23a0*/  HFMA2 R37, R50, R37, R36 ;  /* 0x0000002532257231 */ /* 0x000fe20000000024 */
[----:B------:R-:W-:-:S02]  /*23b0*/  SHF.R.U32.HI R68, RZ, 0xa, R34 ;  /* 0x0000000aff447819 */ /* 0x000fc40000011622 */
[----:B------:R-:W-:Y:S02]  /*23c0*/  LOP3.LUT R78, R30, 0x1f001f, RZ, 0xc0, !PT ;  /* 0x001f001f1e4e7812 */ /* 0x000fe400078ec0ff */
[----:B------:R-:W-:Y:S02]  /*23d0*/  SHF.R.U32.HI R81, RZ, 0xa, R30 ;  /* 0x0000000aff517819 */ /* 0x000fe4000001161e */
[----:B------:R-:W-:Y:S02]  /*23e0*/  LOP3.LUT R29, R90, 0x64006400, RZ, 0xfc, !PT ;  /* 0x640064005a1d7812 */ /* 0x000fe400078efcff */
[----:B------:R-:W-:Y:S01]  /*23f0*/  LOP3.LUT R34, R91, 0x64006400, RZ, 0xfc, !PT ;  /* 0x640064005b227812 */ /* 0x000fe200078efcff */
[----:B------:R-:W-:Y:S01]  /*2400*/  IMAD.MOV.U32 R91, RZ, RZ, R14 ;  /* 0x000000ffff5b7224 */ /* 0x000fe200078e000e */
        /* <DEDUP_REMOVED lines=18> */
[----:B------:R-:W-:Y:S01]  /*2530*/  MOV R37, R59 ;  /* 0x0000003b00257202 */ /* 0x000fe20000000f00 */
[----:B------:R-:W-:Y:S01]  /*2540*/  HFMA2 R24, R32, R39, R24 ;  /* 0x0000002720187231 */ /* 0x000fe20000000018 */
[----:B------:R-:W-:Y:S01]  /*2550*/  SHF.R.U32.HI R70, RZ, 0xa, R35 ;  /* 0x0000000aff467819 */ /* 0x000fe20000011623 */
[----:B------:R-:W-:-:S02]  /*2560*/  IMAD.MOV.U32 R39, RZ, RZ, R60 ;  /* 0x000000ffff277224 */ /* 0x000fc400078e003c */
[-C--:B-1----:R-:W-:Y:S02]  /*2570*/  HFMA2 R89, R47, R20.reuse, R26 ;  /* 0x000000142f597231 */ /* 0x082fe4000000001a */
[----:B------:R-:W-:Y:S02]  /*2580*/  IMAD.MOV.U32 R35, RZ, RZ, R58 ;  /* 0x000000ffff237224 */ /* 0x000fe400078e003a */
[-C--:B------:R-:W-:Y:S01]  /*2590*/  HFMA2 R88, R37, R20.reuse, R25 ;  /* 0x0000001425587231 */ /* 0x080fe20000000019 */
[----:B------:R-:W-:Y:S01]  /*25a0*/  LOP3.LUT R38, R63, 0x1f001f, RZ, 0xc0, !PT ;  /* 0x001f001f3f267812 */ /* 0x000fe200078ec0ff */
[-C--:B------:R-:W-:Y:S01]  /*25b0*/  HFMA2 R59, R39, R20.reuse, R24 ;  /* 0x00000014273b7231 */ /* 0x080fe20000000018 */
[----:B------:R-:W-:Y:S01]  /*25c0*/  LOP3.LUT R36, R61, 0x1f001f, RZ, 0xc0, !PT ;  /* 0x001f001f3d247812 */ /* 0x000fe200078ec0ff */
[----:B------:R-:W-:Y:S01]  /*25d0*/  HFMA2 R20, R35, R20, R27 ;  /* 0x0000001423147231 */ /* 0x000fe2000000001b */
[----:B------:R-:W-:Y:S01]  /*25e0*/  LOP3.LUT R58, R65, 0x1f001f, RZ, 0xc0, !PT ;  /* 0x001f001f413a7812 */ /* 0x000fe200078ec0ff */
[----:B------:R-:W0:Y:S01]  /*25f0*/  LDS.128 R24, [UR5+0x20] ;  /* 0x00002005ff187984 */ /* 0x000e220008000c00 */
[----:B------:R-:W-:Y:S01]  /*2600*/  LOP3.LUT R60, R83, 0x1f001f, RZ, 0xc0, !PT ;  /* 0x001f001f533c7812 */ /* 0x000fe200078ec0ff */
[----:B------:R-:W-:Y:S01]  /*2610*/  IMAD.MOV.U32 R93, RZ, RZ, R13 ;  /* 0x000000ffff5d7224 */ /* 0x000fe200078e000d */
        /* <DEDUP_REMOVED lines=41> */
[-C--:B0-----:R-:W-:Y:S02]  /*28b0*/  HFMA2 R84, R87, R24.reuse, R84 ;  /* 0x0000001857547231 */ /* 0x081fe40000000054 */
        /* <DEDUP_REMOVED lines=11> */
[----:B------:R-:W-:-:S02]  /*2970*/  HADD2 R66, R66, -1040, -1040 ;  /* 0xe410e41042427430 */ /* 0x000fc40000000000 */
[----:B------:R-:W-:Y:S02]  /*2980*/  IMAD.MOV.U32 R89, RZ, RZ, R15 ;  /* 0x000000ffff597224 */ /* 0x000fe400078e000f */
[----:B------:R-:W-:Y:S02]  /*2990*/  HADD2 R72, R75, -1040, -1040 ;  /* 0xe410e4104b487430 */ /* 0x000fe40000000000 */
[----:B------:R-:W-:Y:S02]  /*29a0*/  IMAD.MOV.U32 R75, RZ, RZ, R16 ;  /* 0x000000ffff4b7224 */ /* 0x000fe400078e0010 */
[-C--:B------:R-:W-:Y:S01]  /*29b0*/  HFMA2 R84, R76, R25.reuse, R84 ;  /* 0x000000194c547231 */ /* 0x080fe20000000054 */
[----:B------:R-:W-:Y:S01]  /*29c0*/  LOP3.LUT R68, R68, 0x64006400, RZ, 0xfc, !PT ;  /* 0x6400640044447812 */ /* 0x000fe200078efcff */
[-C--:B------:R-:W-:Y:S02]  /*29d0*/  HFMA2 R46, R66, R25.reuse, R46 ;  /* 0x00000019422e7231 */ /* 0x080fe4000000002e */
        /* <DEDUP_REMOVED lines=8> */
[----:B------:R-:W-:Y:S01]  /*2a60*/  HFMA2 R24, R62, R25, R24 ;  /* 0x000000193e187231 */ /* 0x000fe20000000018 */
[----:B------:R-:W-:Y:S01]  /*2a70*/  LOP3.LUT R73, R73, 0x64006400, RZ, 0xfc, !PT ;  /* 0x6400640049497812 */ /* 0x000fe200078efcff */
[-C--:B------:R-:W-:Y:S01]  /*2a80*/  HFMA2 R13, R89, R26.reuse, R86 ;  /* 0x0000001a590d7231 */ /* 0x080fe20000000056 */
[----:B------:R-:W-:Y:S01]  /*2a90*/  LOP3.LUT R64, R64, 0x1f001f, RZ, 0xc0, !PT ;  /* 0x001f001f40407812 */ /* 0x000fe200078ec0ff */
[----:B------:R-:W-:-:S02]  /*2aa0*/  HFMA2 R26, R93, R26, R24 ;  /* 0x0000001a5d1a7231 */ /* 0x000fc40000000018 */
[-C--:B------:R-:W-:Y:S02]  /*2ab0*/  HFMA2 R15, R84, R27.reuse, R15 ;  /* 0x0000001b540f7231 */ /* 0x080fe4000000000f */
[----:B------:R-:W-:Y:S01]  /*2ac0*/  HADD2 R95, R71, -1040, -1040 ;  /* 0xe410e410475f7430 */ /* 0x000fe20000000000 */
[----:B------:R-:W-:Y:S01]  /*2ad0*/  LOP3.LUT R24, R79, 0x64006400, RZ, 0xfc, !PT ;  /* 0x640064004f187812 */ /* 0x000fe200078efcff */
[----:B------:R-:W-:Y:S02]  /*2ae0*/  HFMA2 R25, R78, R27, R14 ;  /* 0x0000001b4e197231 */ /* 0x000fe4000000000e */
[----:B------:R-:W-:Y:S01]  /*2af0*/  HADD2 R79, R73, -1040, -1040 ;  /* 0xe410e410494f7430 */ /* 0x000fe20000000000 */
[----:B------:R-:W-:Y:S01]  /*2b00*/  LOP3.LUT R74, R74, 0x1f001f, RZ, 0xc0, !PT ;  /* 0x001f001f4a4a7812 */ /* 0x000fe200078ec0ff */
[----:B------:R-:W-:Y:S02]  /*2b10*/  HADD2 R73, R16, -1040, -1040 ;  /* 0xe410e41010497430 */ /* 0x000fe40000000000 */
[----:B------:R-:W-:Y:S01]  /*2b20*/  IMAD.MOV.U32 R86, RZ, RZ, R12 ;  /* 0x000000ffff567224 */ /* 0x000fe200078e000c */
[----:B------:R-:W-:Y:S01]  /*2b30*/  LOP3.LUT R70, R70, 0x1f001f, RZ, 0xc0, !PT ;  /* 0x001f001f46467812 */ /* 0x000fe200078ec0ff */
[----:B------:R-:W-:Y:S01]  /*2b40*/  HADD2 R71, R24, -1040, -1040 ;  /* 0xe410e41018477430 */ /* 0x000fe20000000000 */
[----:B------:R-:W-:-:S02]  /*2b50*/  LOP3.LUT R81, R81, 0x1f001f, RZ, 0xc0, !PT ;  /* 0x001f001f51517812 */ /* 0x000fc400078ec0ff */
[----:B------:R-:W-:Y:S02]  /*2b60*/  LOP3.LUT R64, R64, 0x64006400, RZ, 0xfc, !PT ;  /* 0x6400640040407812 */ /* 0x000fe400078efcff */
        /* <DEDUP_REMOVED lines=15> */
[----:B------:R-:W-:Y:S01]  /*2c60*/  HFMA2 R26, R70, R27, R26 ;  /* 0x0000001b461a7231 */ /* 0x000fe2000000001a */
[----:B------:R-:W-:Y:S01]  /*2c70*/  LOP3.LUT R82, R82, 0x1f001f, RZ, 0xc0, !PT ;  /* 0x001f001f52527812 */ /* 0x000fe200078ec0ff */
[----:B------:R-:W-:-:S02]  /*2c80*/  HFMA2 R13, R79, R20, R13 ;  /* 0x000000144f0d7231 */ /* 0x000fc4000000000d */
[-C--:B------:R-:W-:Y:S01]  /*2c90*/  HFMA2 R14, R99, R22.reuse, R14 ;  /* 0x00000016630e7231 */ /* 0x080fe2000000000e */
[----:B------:R-:W-:Y:S01]  /*2ca0*/  LOP3.LUT R77, R77, 0x64006400, RZ, 0xfc, !PT ;  /* 0x640064004d4d7812 */ /* 0x000fe200078efcff */
        /* <DEDUP_REMOVED lines=8> */
[----:B------:R-:W-:Y:S02]  /*2d30*/  HFMA2 R14, R88, R23, R14 ;  /* 0x00000017580e7231 */ /* 0x000fe4000000000e */
[----:B------:R-:W-:Y:S01]  /*2d40*/  HADD2 R97, R77, -1040, -1040 ;  /* 0xe410e4104d617430 */ /* 0x000fe20000000000 */
[----:B------:R-:W-:Y:S01]  /*2d50*/  ISETP.NE.AND P0, PT, R7, 0x1, PT ;  /* 0x000000010700780c */ /* 0x000fe20003f05270 */
[----:B------:R-:W-:Y:S02]  /*2d60*/  HFMA2 R21, R9, R21, R26 ;  /* 0x0000001509157231 */ /* 0x000fe4000000001a */
[----:B------:R-:W-:Y:S02]  /*2d70*/  HFMA2 R12, R74, R23, R12 ;  /* 0x000000174a0c7231 */ /* 0x000fe4000000000c */
[----:B------:R-:W-:Y:S01]  /*2d80*/  HADD2 R77, R82, -1040, -1040 ;  /* 0xe410e410524d7430 */ /* 0x000fe20000000000 */
[----:B------:R-:W-:Y:S01]  /*2d90*/  PRMT R4, R4, 0x5410, R3 ;  /* 0x0000541004047816 */ /* 0x000fe20000000003 */
[-C--:B------:R-:W-:Y:S01]  /*2da0*/  HFMA2 R13, R97, R22.reuse, R13 ;  /* 0x00000016610d7231 */ /* 0x080fe2000000000d */
[----:B------:R-:W-:Y:S01]  /*2db0*/  PRMT R2, R2, 0x5410, R0 ;  /* 0x0000541002027816 */ /* 0x000fe20000000000 */
        /* <DEDUP_REMOVED lines=90> */
[----:B------:R-:W-:Y:S02]  /*3360*/  HFMA2 R68, R44, R4, RZ ;  /* 0x000000042c447231 */ /* 0x000fe400000000ff */
[----:B------:R-:W-:-:S07]  /*3370*/  HFMA2 R64, R37, R2, RZ.H0_H0 ;  /* 0x0000000225407231 */ /* 0x000fce00000400ff */
.L_x_3755:
[----:B------:R-:W-:-:S04]  /*3380*/  VIMNMX R9, PT, PT, R6, UR13, PT ;  /* 0x0000000d06097c48 */ /* 0x000fc8000bfe0100 */
[----:B------:R-:W-:-:S13]  /*3390*/  ISETP.GT.AND P0, PT, R9, R8, PT ;  /* 0x000000080900720c */ /* 0x000fda0003f04270 */
[----:B------:R-:W-:Y:S05]  /*33a0*/  @!P0 BRA `(.L_x_3756) ;  /* 0x0000001800408947 */ /* 0x000fea0003800000 */
[----:B------:R-:W-:Y:S01]  /*33b0*/  VIMNMX.U32 R9, PT, PT, R6, UR13, PT ;  /* 0x0000000d06097c48 */ /* 0x000fe2000bfe0000 */
[----:B------:R-:W0:Y:S01]  /*33c0*/  LDCU.64 UR10, c[0x0][0x3a8] ;  /* 0x00007500ff0a77ac */ /* 0x000e220008000a00 */
[----:B------:R-:W-:-:S12]  /*33d0*/  UIADD3 UR4, UPT, UPT, UR4, 0x40, URZ ;  /* 0x0000004004047890 */ /* 0x000fd8000fffe0ff */
.L_x_3758:
[----:B0-----:R-:W-:-:S04]  /*33e0*/  IMAD.U32 R5, RZ, RZ, UR11 ;  /* 0x0000000bff057e24 */ /* 0x001fc8000f8e00ff */
[C---:B------:R-:W-:Y:S02]  /*33f0*/  IMAD.WIDE R10, R5.reuse, 0x4, R48 ;  /* 0x00000004050a7825 */ /* 0x040fe400078e0230 */
[----:B------:R-:W5:Y:S04]  /*3400*/  LDG.E.128.CONSTANT R48, desc[UR8][R48.64] ;  /* 0x0000000830307981 */ /* 0x000f68000c1e9d00 */
[----:B------:R0:W5:Y:S01]  /*3410*/  LDG.E.128.CONSTANT R72, desc[UR8][R10.64] ;  /* 0x000000080a487981 */ /* 0x000162000c1e9d00 */
[----:B------:R-:W-:Y:S01]  /*3420*/  UIMAD UR5, UR7, -0x2, UR10 ;  /* 0xfffffffe070578a4 */ /* 0x000fe2000f8e020a */
[----:B------:R-:W-:Y:S02]  /*3430*/  VIADD R8, R8, 0x20 ;  /* 0x0000002008087836 */ /* 0x000fe40000000000 */
[----:B------:R-:W-:-:S03]  /*3440*/  IMAD.WIDE R90, R5, 0x4, R10 ;  /* 0x00000004055a7825 */ /* 0x000fc600078e020a */
[----:B------:R-:W-:Y:S01]  /*3450*/  ISETP.GE.AND P0, PT, R8, R9, PT ;  /* 0x000000090800720c */ /* 0x000fe20003f06270 */
[----:B------:R-:W-:-:S05]  /*3460*/  IMAD.U32 R7, RZ, RZ, UR5 ;  /* 0x00000005ff077e24 */ /* 0x000fca000f8e00ff */
[----:B------:R-:W-:-:S13]  /*3470*/  ISETP.GE.AND P1, PT, R7, 0x1, PT ;  /* 0x000000010700780c */ /* 0x000fda0003f26270 */
[----:B0-----:R-:W-:Y:S05]  /*3480*/  @!P1 BRA `(.L_x_3757) ;  /* 0x0000001400fc9947 */ /* 0x001fea0003800000 */
[----:B------:R-:W2:Y:S01]  /*3490*/  LDG.E.128.CONSTANT R12, desc[UR8][R90.64] ;  /* 0x000000085a0c7981 */ /* 0x000ea2000c1e9d00 */
[----:B-----5:R-:W-:Y:S01]  /*34a0*/  SHF.R.U32.HI R28, RZ, 0xf, R50 ;  /* 0x0000000fff1c7819 */ /* 0x020fe20000011632 */
[----:B------:R-:W-:Y:S01]  /*34b0*/  IMAD.MOV.U32 R16, RZ, RZ, 0x3000 ;  /* 0x00003000ff107424 */ /* 0x000fe200078e00ff */
[----:B------:R-:W-:Y:S01]  /*34c0*/  SHF.R.U32.HI R31, RZ, 0xe, R74 ;  /* 0x0000000eff1f7819 */ /* 0x000fe2000001164a */
[----:B------:R-:W-:Y:S01]  /*34d0*/  IMAD.MOV.U32 R11, RZ, RZ, 0x2400 ;  /* 0x00002400ff0b7424 */ /* 0x000fe200078e00ff */
[----:B------:R-:W-:Y:S02]  /*34e0*/  LOP3.LUT R28, R28, 0x10001, RZ, 0xc0, !PT ;  /* 0x000100011c1c7812 */ /* 0x000fe400078ec0ff */
[----:B------:R-:W-:Y:S02]  /*34f0*/  SHF.R.U32.HI R6, RZ, 0xf, R48 ;  /* 0x0000000fff067819 */ /* 0x000fe40000011630 */
[----:B------:R-:W-:Y:S02]  /*3500*/  SHF.R.U32.HI R10, RZ, 0xf, R49 ;  /* 0x0000000fff0a7819 */ /* 0x000fe40000011631 */
[----:B------:R-:W-:-:S02]  /*3510*/  LOP3.LUT R31, R28, 0x20002, R31, 0xf8, !PT ;  /* 0x000200021c1f7812 */ /* 0x000fc400078ef81f */
[----:B------:R-:W-:Y:S02]  /*3520*/  SHF.R.U32.HI R32, RZ, 0xf, R51 ;  /* 0x0000000fff207819 */ /* 0x000fe40000011633 */
[----:B------:R-:W-:Y:S02]  /*3530*/  LOP3.LUT R30, R51, 0x380038, RZ, 0xc0, !PT ;  /* 0x00380038331e7812 */ /* 0x000fe400078ec0ff */
[----:B------:R-:W-:Y:S02]  /*3540*/  SHF.R.U32.HI R19, RZ, 0xe, R72 ;  /* 0x0000000eff137819 */ /* 0x000fe40000011648 */
[----:B------:R-:W-:Y:S02]  /*3550*/  SHF.R.U32.HI R23, RZ, 0xe, R73 ;  /* 0x0000000eff177819 */ /* 0x000fe40000011649 */
[----:B------:R-:W-:Y:S02]  /*3560*/  LOP3.LUT R29, R74, 0x380038, RZ, 0xc0, !PT ;  /* 0x003800384a1d7812 */ /* 0x000fe400078ec0ff */
[----:B------:R-:W-:-:S02]  /*3570*/  LOP3.LUT R6, R6, 0x10001, RZ, 0xc0, !PT ;  /* 0x0001000106067812 */ /* 0x000fc400078ec0ff */
[----:B------:R-:W-:Y:S02]  /*3580*/  LOP3.LUT R10, R10, 0x10001, RZ, 0xc0, !PT ;  /* 0x000100010a0a7812 */ /* 0x000fe400078ec0ff */
[----:B------:R-:W-:Y:S02]  /*3590*/  SHF.R.U32.HI R35, RZ, 0x6, R51 ;  /* 0x00000006ff237819 */ /* 0x000fe40000011633 */
[----:B------:R-:W-:Y:S02]  /*35a0*/  SHF.R.U32.HI R37, RZ, 0xe, R75 ;  /* 0x0000000eff257819 */ /* 0x000fe4000001164b */
[----:B------:R-:W-:Y:S02]  /*35b0*/  LOP3.LUT R32, R32, 0x10001, RZ, 0xc0, !PT ;  /* 0x0001000120207812 */ /* 0x000fe400078ec0ff */
[----:B------:R-:W-:Y:S02]  /*35c0*/  LOP3.LUT R19, R6, 0x20002, R19, 0xf8, !PT ;  /* 0x0002000206137812 */ /* 0x000fe400078ef813 */
[----:B------:R-:W-:-:S02]  /*35d0*/  LOP3.LUT R23, R10, 0x20002, R23, 0xf8, !PT ;  /* 0x000200020a177812 */ /* 0x000fc400078ef817 */
[----:B------:R-:W-:Y:S02]  /*35e0*/  LOP3.LUT R29, R29, 0x64006400, RZ, 0xfc, !PT ;  /* 0x640064001d1d7812 */ /* 0x000fe400078efcff */
[----:B------:R-:W-:Y:S02]  /*35f0*/  LOP3.LUT R22, R50, 0x380038, RZ, 0xc0, !PT ;  /* 0x0038003832167812 */ /* 0x000fe400078ec0ff */
[----:B------:R-:W-:Y:S01]  /*3600*/  SHF.R.U32.HI R33, RZ, 0x6, R50 ;  /* 0x00000006ff217819 */ /* 0x000fe20000011632 */
[----:B------:R-:W-:Y:S01]  /*3610*/  HFMA2 R55, R29, R16.H0_H0, -132, -132 ;  /* 0xd820d8201d377431 */ /* 0x000fe20000040010 */
[----:B------:R-:W-:Y:S02]  /*3620*/  SHF.R.U32.HI R76, RZ, 0x6, R74 ;  /* 0x00000006ff4c7819 */ /* 0x000fe4000001164a */
[----:B------:R-:W-:Y:S02]  /*3630*/  LOP3.LUT R36, R35, 0x380038, RZ, 0xc0, !PT ;  /* 0x0038003823247812 */ /* 0x000fe400078ec0ff */
[----:B------:R-:W-:-:S02]  /*3640*/  LOP3.LUT R37, R32, 0x20002, R37, 0xf8, !PT ;  /* 0x0002000220257812 */ /* 0x000fc400078ef825 */
[----:B------:R-:W-:Y:S02]  /*3650*/  LOP3.LUT R34, R75, 0x380038, RZ, 0xc0, !PT ;  /* 0x003800384b227812 */ /* 0x000fe400078ec0ff */
[----:B------:R-:W-:Y:S02]  /*3660*/  LOP3.LUT R28, R33, 0x380038, RZ, 0xc0, !PT ;  /* 0x00380038211c7812 */ /* 0x000fe400078ec0ff */
[----:B------:R-:W-:Y:S02]  /*3670*/  LOP3.LUT R17, R48, 0x380038, RZ, 0xc0, !PT ;  /* 0x0038003830117812 */ /* 0x000fe400078ec0ff */
[----:B------:R-:W-:Y:S02]  /*3680*/  LOP3.LUT R21, R73, 0x380038, RZ, 0xc0, !PT ;  /* 0x0038003849157812 */ /* 0x000fe400078ec0ff */
[----:B------:R-:W-:Y:S02]  /*3690*/  SHF.R.U32.HI R24, RZ, 0x6, R48 ;  /* 0x00000006ff187819 */ /* 0x000fe40000011630 */
[----:B------:R-:W-:-:S02]  /*36a0*/  LOP3.LUT R53, R34, 0x64006400, RZ, 0xfc, !PT ;  /* 0x6400640022357812 */ /* 0x000fc400078efcff */
[----:B------:R-:W-:Y:S02]  /*36b0*/  LOP3.LUT R61, R50, 0x70007, RZ, 0xc0, !PT ;  /* 0x00070007323d7812 */ /* 0x000fe400078ec0ff */
[----:B------:R-:W-:Y:S01]  /*36c0*/  LOP3.LUT R66, R74, 0x70007, RZ, 0xc0, !PT ;  /* 0x000700074a427812 */ /* 0x000fe200078ec0ff */
[----:B------:R-:W-:Y:S01]  /*36d0*/  HFMA2 R53, R53, R16.H0_H0, -132, -132 ;  /* 0xd820d82035357431 */ /* 0x000fe20000040010 */
[----:B------:R-:W-:Y:S02]  /*36e0*/  LOP3.LUT R20, R49, 0x380038, RZ, 0xc0, !PT ;  /* 0x0038003831147812 */ /* 0x000fe400078ec0ff */
[----:B------:R-:W-:Y:S02]  /*36f0*/  SHF.R.U32.HI R74, RZ, 0x6, R75 ;  /* 0x00000006ff4a7819 */ /* 0x000fe4000001164b */
[----:B------:R-:W-:Y:S02]  /*3700*/  LOP3.LUT R70, R75, 0x70007, RZ, 0xc0, !PT ;  /* 0x000700074b467812 */ /* 0x000fe400078ec0ff */
[----:B------:R-:W-:-:S02]  /*3710*/  LOP3.LUT R17, R17, 0x64006400, RZ, 0xfc, !PT ;  /* 0x6400640011117812 */ /* 0x000fc400078efcff */
[----:B------:R-:W-:Y:S02]  /*3720*/  LOP3.LUT R21, R21, 0x64006400, RZ, 0xfc, !PT ;  /* 0x6400640015157812 */ /* 0x000fe400078efcff */
[----:B------:R-:W-:Y:S01]  /*3730*/  SHF.R.U32.HI R26, RZ, 0x6, R49 ;  /* 0x00000006ff1a7819 */ /* 0x000fe20000011631 */
[-C--:B------:R-:W-:Y:S01]  /*3740*/  HFMA2 R60, R17, R16.reuse.H0_H0, -132, -132 ;  /* 0xd820d820113c7431 */ /* 0x080fe20000040010 */
[----:B------:R-:W-:Y:S01]  /*3750*/  SHF.R.U32.HI R78, RZ, 0x6, R73 ;  /* 0x00000006ff4e7819 */ /* 0x000fe20000011649 */
[----:B------:R-:W-:Y:S01]  /*3760*/  HFMA2 R57, R21, R16.H0_H0, -132, -132 ;  /* 0xd820d82015397431 */ /* 0x000fe20000040010 */
[----:B------:R-:W-:Y:S02]  /*3770*/  LOP3.LUT R62, R73, 0x70007, RZ, 0xc0, !PT ;  /* 0x00070007493e7812 */ /* 0x000fe400078ec0ff */
[----:B------:R-:W-:Y:S02]  /*3780*/  LOP3.LUT R18, R72, 0x380038, RZ, 0xc0, !PT ;  /* 0x0038003848127812 */ /* 0x000fe400078ec0ff */
[----:B------:R-:W-:-:S02]  /*3790*/  SHF.R.U32.HI R80, RZ, 0x6, R72 ;  /* 0x00000006ff507819 */ /* 0x000fc40000011648 */
        /* <DEDUP_REMOVED lines=9> */
[----:B------:R-:W-:Y:S01]  /*3830*/  HFMA2 R51, R51, R16.H0_H0, -132, -132 ;  /* 0xd820d82033337431 */ /* 0x000fe20000040010 */
        /* <DEDUP_REMOVED lines=18> */
[----:B------:R-:W-:Y:S01]  /*3960*/  ISETP.NE.AND P1, PT, R7, 0x1, PT ;  /* 0x000000010700780c */ /* 0x000fe20003f25270 */
[----:B------:R-:W-:Y:S01]  /*3970*/  HADD2 R66, R66, -1028, -1028 ;  /* 0xe404e40442427430 */ /* 0x000fe20000000000 */
[----:B------:R-:W-:-:S02]  /*3980*/  PRMT R4, R4, 0x5410, R3 ;  /* 0x0000541004047816 */ /* 0x000fc40000000003 */
[----:B------:R-:W-:Y:S02]  /*3990*/  PRMT R2, R2, 0x5410, R0 ;  /* 0x0000541002027816 */ /* 0x000fe40000000000 */
[----:B--2---:R-:W-:Y:S02]  /*39a0*/  SHF.R.U32.HI R86, RZ, 0xd, R14 ;  /* 0x0000000dff567819 */ /* 0x004fe4000001160e */
[----:B------:R-:W-:Y:S02]  /*39b0*/  SHF.R.U32.HI R84, RZ, 0xd, R13 ;  /* 0x0000000dff547819 */ /* 0x000fe4000001160d */
[----:B------:R-:W-:Y:S02]  /*39c0*/  LOP3.LUT R86, R31, 0x40004, R86, 0xf8, !PT ;  /* 0x000400041f567812 */ /* 0x000fe400078ef856 */
[----:B------:R-:W-:Y:S02]  /*39d0*/  LOP3.LUT R31, R30, 0x64006400, RZ, 0xfc, !PT ;  /* 0x640064001e1f7812 */ /* 0x000fe400078efcff */
[----:B------:R-:W-:-:S02]  /*39e0*/  SHF.R.U32.HI R82, RZ, 0xd, R12 ;  /* 0x0000000dff527819 */ /* 0x000fc4000001160c */
[C---:B------:R-:W-:Y:S01]  /*39f0*/  LOP3.LUT R6, R12.reuse, 0x380038, RZ, 0xc0, !PT ;  /* 0x003800380c067812 */ /* 0x040fe200078ec0ff */
[----:B------:R-:W-:Y:S01]  /*3a00*/  HFMA2 R32, R31, R16.H0_H0, -132, -132 ;  /* 0xd820d8201f207431 */ /* 0x000fe20000040010 */
[----:B------:R-:W-:Y:S02]  /*3a10*/  SHF.R.U32.HI R87, RZ, 0x6, R12 ;  /* 0x00000006ff577819 */ /* 0x000fe4000001160c */
[----:B------:R-:W-:Y:S02]  /*3a20*/  LOP3.LUT R79, R12, 0x70007, RZ, 0xc0, !PT ;  /* 0x000700070c4f7812 */ /* 0x000fe400078ec0ff */
        /* <DEDUP_REMOVED lines=11> */
[----:B------:R-:W-:Y:S01]  /*3ae0*/  SHF.R.U32.HI R83, RZ, 0x6, R14 ;  /* 0x00000006ff537819 */ /* 0x000fe2000001160e */
[----:B------:R-:W0:Y:S01]  /*3af0*/  LDS.128 R28, [UR4+-0x40] ;  /* 0xffffc004ff1c7984 */ /* 0x000e220008000c00 */
[----:B------:R-:W-:Y:S01]  /*3b00*/  LOP3.LUT R75, R14, 0x70007, RZ, 0xc0, !PT ;  /* 0x000700070e4b7812 */ /* 0x000fe200078ec0ff */
[-C--:B------:R-:W-:Y:S01]  /*3b10*/  HFMA2 R52, R23, R16.reuse.H0_H0, -132, -132 ;  /* 0xd820d82017347431 */ /* 0x080fe20000040010 */
[----:B------:R-:W-:Y:S01]  /*3b20*/  LOP3.LUT R14, R24, 0x380038, RZ, 0xc0, !PT ;  /* 0x00380038180e7812 */ /* 0x000fe200078ec0ff */
[----:B------:R-:W-:Y:S01]  /*3b30*/  HFMA2 R47, R47, R16.H0_H0, -132, -132 ;  /* 0xd820d8202f2f7431 */ /* 0x000fe20000040010 */
[----:B------:R-:W-:-:S02]  /*3b40*/  LOP3.LUT R10, R13, 0x380038, RZ, 0xc0, !PT ;  /* 0x003800380d0a7812 */ /* 0x000fc400078ec0ff */
[----:B------:R-:W-:Y:S02]  /*3b50*/  LOP3.LUT R82, R19, 0x40004, R82, 0xf8, !PT ;  /* 0x0004000413527812 */ /* 0x000fe400078ef852 */
        /* <DEDUP_REMOVED lines=34> */
[----:B------:R-:W-:Y:S01]  /*3d80*/  LOP3.LUT R15, R33, 0x1c001c0, RZ, 0xc0, !PT ;  /* 0x01c001c0210f7812 */ /* 0x000fe200078ec0ff */
[----:B------:R-:W-:Y:S01]  /*3d90*/  HADD2 R33, R89, -1028, -1028 ;  /* 0xe404e40459217430 */ /* 0x000fe20000000000 */
[----:B------:R-:W-:-:S02]  /*3da0*/  LOP3.LUT R88, R37, 0x40004, R88, 0xf8, !PT ;  /* 0x0004000425587812 */ /* 0x000fc400078ef858 */
[----:B------:R-:W-:Y:S01]  /*3db0*/  LOP3.LUT R37, R74, 0x380038, RZ, 0xc0, !PT ;  /* 0x003800384a257812 */ /* 0x000fe200078ec0ff */
[----:B0-----:R-:W-:Y:S01]  /*3dc0*/  HFMA2 R89, R33, R28, RZ.H0_H0 ;  /* 0x0000001c21597231 */ /* 0x001fe200000400ff */
[----:B------:R-:W-:Y:S02]  /*3dd0*/  LOP3.LUT R49, R22, 0x64006400, RZ, 0xfc, !PT ;  /* 0x6400640016317812 */ /* 0x000fe400078efcff */
[----:B------:R-:W-:Y:S01]  /*3de0*/  LOP3.LUT R12, R12, 0x64006400, RZ, 0xfc, !PT ;  /* 0x640064000c0c7812 */ /* 0x000fe200078efcff */
[----:B------:R-:W-:Y:S01]  /*3df0*/  HFMA2 R89, R32, R29, R89 ;  /* 0x0000001d20597231 */ /* 0x000fe20000000059 */
[----:B------:R-:W-:Y:S01]  /*3e00*/  LOP3.LUT R6, R24, 0x1c001c0, RZ, 0xc0, !PT ;  /* 0x01c001c018067812 */ /* 0x000fe200078ec0ff */
[----:B------:R-:W-:Y:S01]  /*3e10*/  HFMA2 R49, R49, R16.H0_H0, -132, -132 ;  /* 0xd820d82031317431 */ /* 0x000fe20000040010 */
        /* <DEDUP_REMOVED lines=31> */
[----:B------:R-:W-:Y:S01]  /*4010*/  HADD2 R35, R61, -1028, -1028 ;  /* 0xe404e4043d237430 */ /* 0x000fe20000000000 */
[----:B------:R-:W-:Y:S01]  /*4020*/  LOP3.LUT R96, R19, 0x64006400, RZ, 0xfc, !PT ;  /* 0x6400640013607812 */ /* 0x000fe200078efcff */
[----:B------:R-:W-:-:S02]  /*4030*/  HFMA2 R13, R92, R11.H0_H0, -20, -20 ;  /* 0xcd00cd005c0d7431 */ /* 0x000fc4000004000b */
[-C--:B------:R-:W-:Y:S01]  /*4040*/  HFMA2 R92, R69, R28.reuse, RZ ;  /* 0x0000001c455c7231 */ /* 0x080fe200000000ff */
[----:B------:R-:W-:Y:S01]  /*4050*/  LOP3.LUT R61, R24, 0x64006400, RZ, 0xfc, !PT ;  /* 0x64006400183d7812 */ /* 0x000fe200078efcff */
[-C--:B------:R-:W-:Y:S02]  /*4060*/  HFMA2 R24, R67, R28.reuse, RZ.H0_H0 ;  /* 0x0000001c43187231 */ /* 0x080fe400000400ff */
[----:B------:R-:W-:Y:S01]  /*4070*/  HFMA2 R25, R35, R28, RZ ;  /* 0x0000001c23197231 */ /* 0x000fe200000000ff */
[----:B------:R-:W-:Y:S01]  /*4080*/  LOP3.LUT R80, R80, 0x70007, RZ, 0xc0, !PT ;  /* 0x0007000750507812 */ /* 0x000fe200078ec0ff */
[----:B------:R-:W-:Y:S01]  /*4090*/  HFMA2 R19, R96, R11.H0_H0, -20, -20 ;  /* 0xcd00cd0060137431 */ /* 0x000fe2000004000b */
[----:B------:R-:W-:Y:S01]  /*40a0*/  LOP3.LUT R76, R76, 0x70007, RZ, 0xc0, !PT ;  /* 0x000700074c4c7812 */ /* 0x000fe200078ec0ff */
[-C--:B------:R-:W-:Y:S02]  /*40b0*/  HFMA2 R28, R58, R29.reuse, R24 ;  /* 0x0000001d3a1c7231 */ /* 0x080fe40000000018 */
[----:B------:R-:W-:-:S02]  /*40c0*/  HFMA2 R92, R60, R29, R92 ;  /* 0x0000001d3c5c7231 */ /* 0x000fc4000000005c */
[----:B------:R-:W-:Y:S01]  /*40d0*/  HADD2 R61, R61, -1028, -1028 ;  /* 0xe404e4043d3d7430 */ /* 0x000fe20000000000 */
[----:B------:R-:W-:Y:S01]  /*40e0*/  LOP3.LUT R80, R80, 0x64006400, RZ, 0xfc, !PT ;  /* 0x6400640050507812 */ /* 0x000fe200078efcff */
[----:B------:R-:W-:Y:S02]  /*40f0*/  HFMA2 R24, R34, R29, R25 ;  /* 0x0000001d22187231 */ /* 0x000fe40000000019 */
[-C--:B------:R-:W-:Y:S01]  /*4100*/  HFMA2 R28, R65, R30.reuse, R28 ;  /* 0x0000001e411c7231 */ /* 0x080fe2000000001c */
[----:B------:R-:W-:Y:S01]  /*4110*/  LOP3.LUT R76, R76, 0x64006400, RZ, 0xfc, !PT ;  /* 0x640064004c4c7812 */ /* 0x000fe200078efcff */
[-C--:B------:R-:W-:Y:S01]  /*4120*/  HFMA2 R89, R61, R30.reuse, R89 ;  /* 0x0000001e3d597231 */ /* 0x080fe20000000059 */
[----:B------:R-:W-:Y:S01]  /*4130*/  LOP3.LUT R78, R78, 0x70007, RZ, 0xc0, !PT ;  /* 0x000700074e4e7812 */ /* 0x000fe200078ec0ff */
[-C--:B------:R-:W-:Y:S02]  /*4140*/  HFMA2 R92, R71, R30.reuse, R92 ;  /* 0x0000001e475c7231 */ /* 0x080fe4000000005c */
[----:B------:R-:W-:Y:S01]  /*4150*/  HFMA2 R28, R54, R31, R28 ;  /* 0x0000001f361c7231 */ /* 0x000fe2000000001c */
[----:B------:R-:W-:Y:S01]  /*4160*/  LOP3.LUT R74, R74, 0x70007, RZ, 0xc0, !PT ;  /* 0x000700074a4a7812 */ /* 0x000fe200078ec0ff */
[----:B------:R-:W-:-:S02]  /*4170*/  HFMA2 R29, R63, R30, R24 ;  /* 0x0000001e3f1d7231 */ /* 0x000fc40000000018 */
[----:B------:R-:W-:Y:S01]  /*4180*/  HADD2 R80, R80, -1028, -1028 ;  /* 0xe404e40450507430 */ /* 0x000fe20000000000 */
[----:B------:R-:W1:Y:S01]  /*4190*/  LDS.128 R24, [UR4+-0x20] ;  /* 0xffffe004ff187984 */ /* 0x000e620008000c00 */
[----:B------:R-:W-:Y:S01]  /*41a0*/  LOP3.LUT R78, R78, 0x64006400, RZ, 0xfc, !PT ;  /* 0x640064004e4e7812 */ /* 0x000fe200078efcff */
[----:B------:R-:W-:Y:S02]  /*41b0*/  HADD2 R76, R76, -1028, -1028 ;  /* 0xe404e4044c4c7430 */ /* 0x000fe40000000000 */
[----:B------:R-:W-:Y:S01]  /*41c0*/  HFMA2 R30, R56, R31, R92 ;  /* 0x0000001f381e7231 */ /* 0x000fe2000000005c */
[----:B------:R-:W-:Y:S01]  /*41d0*/  LOP3.LUT R74, R74, 0x64006400, RZ, 0xfc, !PT ;  /* 0x640064004a4a7812 */ /* 0x000fe200078efcff */
[----:B------:R-:W-:Y:S02]  /*41e0*/  HFMA2 R11, R94, R11.H0_H0, -20, -20 ;  /* 0xcd00cd005e0b7431 */ /* 0x000fe4000004000b */
        /* <DEDUP_REMOVED lines=29> */
[----:B------:R-:W0:Y:S01]  /*43c0*/  LDS.128 R28, [UR4+-0x10] ;  /* 0xfffff004ff1c7984 */ /* 0x000e220008000c00 */
[----:B------:R-:W-:Y:S01]  /*43d0*/  HADD2 R87, R87, -1028, -1028 ;  /* 0xe404e40457577430 */ /* 0x000fe20000000000 */
[----:B------:R-:W-:Y:S01]  /*43e0*/  LOP3.LUT R81, R81, 0x70007, RZ, 0xc0, !PT ;  /* 0x0007000751517812 */ /* 0x000fe200078ec0ff */
[----:B------:R-:W-:-:S02]  /*43f0*/  HFMA2 R92, R80, R23, R89 ;  /* 0x00000017505c7231 */ /* 0x000fc40000000059 */
[----:B------:R-:W-:Y:S02]  /*4400*/  HADD2 R83, R83, -1028, -1028 ;  /* 0xe404e40453537430 */ /* 0x000fe40000000000 */
[-C--:B------:R-:W-:Y:S02]  /*4410*/  HFMA2 R89, R76, R23.reuse, R21 ;  /* 0x000000174c597231 */ /* 0x080fe40000000015 */
[----:B------:R-:W-:Y:S01]  /*4420*/  HFMA2 R23, R74, R23, R22 ;  /* 0x000000174a177231 */ /* 0x000fe20000000016 */
[----:B------:R-:W-:Y:S01]  /*4430*/  LOP3.LUT R82, R82, 0x64006400, RZ, 0xfc, !PT ;  /* 0x6400640052527812 */ /* 0x000fe200078efcff */
[-C--:B-1----:R-:W-:Y:S01]  /*4440*/  HFMA2 R21, R49, R24.reuse, R20 ;  /* 0x0000001831157231 */ /* 0x082fe20000000014 */
[----:B------:R-:W-:Y:S01]  /*4450*/  LOP3.LUT R84, R84, 0x64006400, RZ, 0xfc, !PT ;  /* 0x6400640054547812 */ /* 0x000fe200078efcff */
[----:B------:R-:W-:Y:S02]  /*4460*/  HFMA2 R22, R51, R24, R92 ;  /* 0x0000001833167231 */ /* 0x000fe4000000005c */
[----:B------:R-:W-:-:S02]  /*4470*/  HFMA2 R21, R12, R25, R21 ;  /* 0x000000190c157231 */ /* 0x000fc40000000015 */
[-C--:B------:R-:W-:Y:S02]  /*4480*/  HFMA2 R20, R47, R24.reuse, R89 ;  /* 0x000000182f147231 */ /* 0x080fe40000000059 */
[----:B------:R-:W-:Y:S01]  /*4490*/  HFMA2 R24, R43, R24, R23 ;  /* 0x000000182b187231 */ /* 0x000fe20000000017 */
[----:B------:R-:W-:Y:S01]  /*44a0*/  LOP3.LUT R23, R77, 0x64006400, RZ, 0xfc, !PT ;  /* 0x640064004d177812 */ /* 0x000fe200078efcff */
[----:B------:R-:W-:Y:S02]  /*44b0*/  HADD2 R77, R73, -1028, -1028 ;  /* 0xe404e404494d7430 */ /* 0x000fe40000000000 */
[-C--:B------:R-:W-:Y:S02]  /*44c0*/  HFMA2 R24, R6, R25.reuse, R24 ;  /* 0x0000001906187231 */ /* 0x080fe40000000018 */
[----:B------:R-:W-:Y:S02]  /*44d0*/  HFMA2 R22, R14, R25, R22 ;  /* 0x000000190e167231 */ /* 0x000fe40000000016 */
[----:B------:R-:W-:-:S02]  /*44e0*/  HADD2 R73, R23, -1028, -1028 ;  /* 0xe404e40417497430 */ /* 0x000fc40000000000 */
[----:B------:R-:W-:Y:S02]  /*44f0*/  HFMA2 R20, R10, R25, R20 ;  /* 0x000000190a147231 */ /* 0x000fe40000000014 */
[----:B------:R-:W-:-:S04]  /*4500*/  HFMA2 R23, R77, R26, R21 ;  /* 0x0000001a4d177231 */ /* 0x000fc80000000015 */
[-C--:B------:R-:W-:Y:S02]  /*4510*/  HFMA2 R23, R44, R27.reuse, R23 ;  /* 0x0000001b2c177231 */ /* 0x080fe40000000017 */
[-C--:B------:R-:W-:Y:S02]  /*4520*/  HFMA2 R22, R79, R26.reuse, R22 ;  /* 0x0000001a4f167231 */ /* 0x080fe40000000016 */
[-C--:B------:R-:W-:Y:S02]  /*4530*/  HFMA2 R21, R75, R26.reuse, R20 ;  /* 0x0000001a4b157231 */ /* 0x080fe40000000014 */
[----:B------:R-:W-:Y:S01]  /*4540*/  HFMA2 R20, R73, R26, R24 ;  /* 0x0000001a49147231 */ /* 0x000fe20000000018 */
[----:B------:R-:W-:Y:S02]  /*4550*/  LOP3.LUT R24, R85, 0x70007, RZ, 0xc0, !PT ;  /* 0x0007000755187812 */ /* 0x000fe400078ec0ff */
[----:B------:R-:W-:Y:S01]  /*4560*/  LOP3.LUT R85, R81, 0x64006400, RZ, 0xfc, !PT ;  /* 0x6400640051557812 */ /* 0x000fe200078efcff */
[----:B------:R-:W-:-:S02]  /*4570*/  HFMA2 R20, R40, R27, R20 ;  /* 0x0000001b28147231 */ /* 0x000fc40000000014 */
[-C--:B------:R-:W-:Y:S01]  /*4580*/  HFMA2 R22, R48, R27.reuse, R22 ;  /* 0x0000001b30167231 */ /* 0x080fe20000000016 */
[----:B------:R-:W-:Y:S01]  /*4590*/  LOP3.LUT R81, R24, 0x64006400, RZ, 0xfc, !PT ;  /* 0x6400640018517812 */ /* 0x000fe200078efcff */
[----:B------:R-:W-:Y:S02]  /*45a0*/  HFMA2 R21, R42, R27, R21 ;  /* 0x0000001b2a157231 */ /* 0x000fe40000000015 */
[----:B------:R-:W-:Y:S02]  /*45b0*/  HADD2 R85, R85, -1028, -1028 ;  /* 0xe404e40455557430 */ /* 0x000fe40000000000 */
[----:B------:R-:W-:Y:S02]  /*45c0*/  HADD2 R81, R81, -1028, -1028 ;  /* 0xe404e40451517430 */ /* 0x000fe40000000000 */
        /* <DEDUP_REMOVED lines=8> */
[----:B------:R-:W-:Y:S01]  /*4650*/  HFMA2 R29, R16, R29, R20 ;  /* 0x0000001d101d7231 */ /* 0x000fe20000000014 */
[----:B------:R-:W-:Y:S01]  /*4660*/  LOP3.LUT R20, R86, 0x64006400, RZ, 0xfc, !PT ;  /* 0x6400640056147812 */ /* 0x000fe200078efcff */
[----:B------:R-:W-:Y:S01]  /*4670*/  HADD2 R86, R84, -1028, -1028 ;  /* 0xe404e40454567430 */ /* 0x000fe20000000000 */
[----:B------:R-:W-:Y:S01]  /*4680*/  LOP3.LUT R21, R88, 0x64006400, RZ, 0xfc, !PT ;  /* 0x6400640058157812 */ /* 0x000fe200078efcff */
[----:B------:R-:W-:Y:S02]  /*4690*/  HADD2 R88, R82, -1028, -1028 ;  /* 0xe404e40452587430 */ /* 0x000fe40000000000 */
        /* <DEDUP_REMOVED lines=94> */
.L_x_3757:
[----:B------:R-:W-:Y:S01]  /*4c80*/  UIADD3 UR4, UPT, UPT, UR4, 0x40, URZ ;  /* 0x0000004004047890 */ /* 0x000fe2000fffe0ff */
[----:B-----5:R-:W-:Y:S01]  /*4c90*/  IMAD.WIDE R48, R5, 0x4, R90 ;  /* 0x0000000405307825 */ /* 0x020fe200078e025a */
[----:B------:R-:W-:Y:S10]  /*4ca0*/  @!P0 BRA `(.L_x_3758) ;  /* 0xffffffe400cc8947 */ /* 0x000ff4000383ffff */
.L_x_3756:
[----:B------:R-:W-:-:S13]  /*4cb0*/  ISETP.GT.AND P0, PT, R7, RZ, PT ;  /* 0x000000ff0700720c */ /* 0x000fda0003f04270 */
[----:B------:R-:W-:Y:S05]  /*4cc0*/  @!P0 EXIT ;  /* 0x000000000000894d */ /* 0x000fea0003800000 */
[----:B------:R-:W0:Y:S01]  /*4cd0*/  S2R R0, SR_CTAID.X ;  /* 0x0000000000007919 */ /* 0x000e220000002500 */
[----:B------:R-:W1:Y:S01]  /*4ce0*/  S2UR UR4, SR_CTAID.Y ;  /* 0x00000000000479c3 */ /* 0x000e620000002600 */
[----:B------:R-:W0:Y:S07]  /*4cf0*/  S2R R11, SR_TID.X ;  /* 0x00000000000b7919 */ /* 0x000e2e0000002100 */
[----:B------:R-:W2:Y:S01]  /*4d00*/  LDC.64 R8, c[0x0][0x3a0] ;  /* 0x0000e800ff087b82 */ /* 0x000ea20000000a00 */
[----:B-1----:R-:W-:-:S02]  /*4d10*/  IMAD R3, R5, UR4, RZ ;  /* 0x0000000405037c24 */ /* 0x002fc4000f8e02ff */
[----:B0-----:R-:W-:-:S04]  /*4d20*/  IMAD R0, R0, 0x20, R11 ;  /* 0x0000002000007824 */ /* 0x001fc800078e020b */
[----:B------:R-:W-:-:S04]  /*4d30*/  IMAD R0, R0, 0x2, R3 ;  /* 0x0000000200007824 */ /* 0x000fc800078e0203 */
[----:B------:R-:W-:-:S04]  /*4d40*/  IMAD.SHL.U32 R3, R0, 0x2, RZ ;  /* 0x0000000200037824 */ /* 0x000fc800078e00ff */
[----:B--2---:R-:W-:-:S05]  /*4d50*/  IMAD.WIDE R8, R3, 0x2, R8 ;  /* 0x0000000203087825 */ /* 0x004fca00078e0208 */
[----:B------:R0:W-:Y:S01]  /*4d60*/  ATOM.E.ADD.F16x2.RN.STRONG.GPU P0, RZ, desc[UR8][R8.64], R46 ;  /* 0x8000002e08ff79a2 */ /* 0x0001e2000c10e108 */
[----:B------:R-:W-:Y:S04]  /*4d70*/  BSSY.RECONVERGENT B0, `(.L_x_3759) ;  /* 0x000000e000007945 */ /* 0x000fe80003800200 */
[----:B0-----:R-:W-:Y:S05]  /*4d80*/  @P0 BRA `(.L_x_3760) ;  /* 0x0000000000300947 */ /* 0x001fea0003800000 */
[----:B------:R-:W0:Y:S02]  /*4d90*/  QSPC.E.S P0, RZ, [R8] ;  /* 0x0000000008ff73aa */ /* 0x000e240000000500 */
[----:B0-----:R-:W-:Y:S05]  /*4da0*/  @!P0 BRA `(.L_x_3761) ;  /* 0x00000000001c8947 */ /* 0x001fea0003800000 */
[----:B------:R-:W-:-:S05]  /*4db0*/  IMAD.MOV.U32 R2, RZ, RZ, R8 ;  /* 0x000000ffff027224 */ /* 0x000fca00078e0008 */
[----:B------:R-:W-:-:S07]  /*4dc0*/  MOV R0, R2 ;  /* 0x0000000200007202 */ /* 0x000fce0000000f00 */
.L_x_3762:
[----:B------:R-:W0:Y:S02]  /*4dd0*/  LDS R2, [R0] ;  /* 0x0000000000027984 */ /* 0x000e240000000800 */
[----:B0-----:R-:W-:-:S05]  /*4de0*/  HADD2 R3, R2, R46 ;  /* 0x0000002e02037230 */ /* 0x001fca0000000000 */
[----:B------:R-:W0:Y:S02]  /*4df0*/  ATOMS.CAST.SPIN P0, [R0], R2, R3 ;  /* 0x000000020000758d */ /* 0x000e240001800003 */
[----:B0-----:R-:W-:Y:S05]  /*4e00*/  @!P0 BRA `(.L_x_3762) ;  /* 0xfffffffc00f08947 */ /* 0x001fea000383ffff */
[----:B------:R-:W-:Y:S05]  /*4e10*/  BRA `(.L_x_3760) ;  /* 0x00000000000c7947 */ /* 0x000fea0003800000 */
.L_x_3761:
[----:B------:R-:W2:Y:S02]  /*4e20*/  LD.E R0, desc[UR8][R8.64] ;  /* 0x0000000808007980 */ /* 0x000ea4000c101900 */
[----:B--2---:R-:W-:-:S05]  /*4e30*/  IMAD.IADD R3, R46, 0x1, R0 ;  /* 0x000000012e037824 */ /* 0x004fca00078e0200 */
[----:B------:R0:W-:Y:S02]  /*4e40*/  ST.E desc[UR8][R8.64], R3 ;  /* 0x0000000308007985 */ /* 0x0001e4000c101908 */
.L_x_3760:
[----:B------:R-:W-:Y:S05]  /*4e50*/  BSYNC.RECONVERGENT B0 ;  /* 0x0000000000007941 */ /* 0x000fea0003800200 */
.L_x_3759:
[----:B------:R1:W-:Y:S01]  /*4e60*/  ATOM.E.ADD.F16x2.RN.STRONG.GPU P0, RZ, desc[UR8][R8.64+0x4], R45 ;  /* 0x8000042d08ff79a2 */ /* 0x0003e2000c10e108 */
[----:B------:R-:W-:Y:S04]  /*4e70*/  BSSY.RECONVERGENT B0, `(.L_x_3763) ;  /* 0x000000e000007945 */ /* 0x000fe80003800200 */
[----:B-1----:R-:W-:Y:S05]  /*4e80*/  @P0 BRA `(.L_x_3764) ;  /* 0x0000000000300947 */ /* 0x002fea0003800000 */
[----:B------:R-:W1:Y:S02]  /*4e90*/  QSPC.E.S P0, RZ, [R8+0x4] ;  /* 0x0000040008ff73aa */ /* 0x000e640000000500 */
[----:B-1----:R-:W-:Y:S05]  /*4ea0*/  @!P0 BRA `(.L_x_3765) ;  /* 0x00000000001c8947 */ /* 0x002fea0003800000 */
[----:B------:R-:W-:-:S05]  /*4eb0*/  IMAD.MOV.U32 R2, RZ, RZ, R8 ;  /* 0x000000ffff027224 */ /* 0x000fca00078e0008 */
[----:B------:R-:W-:-:S07]  /*4ec0*/  MOV R0, R2 ;  /* 0x0000000200007202 */ /* 0x000fce0000000f00 */
.L_x_3766:
[----:B------:R-:W0:Y:S02]  /*4ed0*/  LDS R2, [R0+0x4] ;  /* 0x0000040000027984 */ /* 0x000e240000000800 */
[----:B0-----:R-:W-:-:S05]  /*4ee0*/  HFMA2 R3, R2, 1, 1, R45 ;  /* 0x3c003c0002037831 */ /* 0x001fca000000002d */
[----:B------:R-:W0:Y:S02]  /*4ef0*/  ATOMS.CAST.SPIN P0, [R0+0x4], R2, R3 ;  /* 0x000004020000758d */ /* 0x000e240001800003 */
[----:B0-----:R-:W-:Y:S05]  /*4f00*/  @!P0 BRA `(.L_x_3766) ;  /* 0xfffffffc00f08947 */ /* 0x001fea000383ffff */
[----:B------:R-:W-:Y:S05]  /*4f10*/  BRA `(.L_x_3764) ;  /* 0x00000000000c7947 */ /* 0x000fea0003800000 */
.L_x_3765:
[----:B------:R-:W0:Y:S02]  /*4f20*/  LD.E R0, desc[UR8][R8.64+0x4] ;  /* 0x0000040808007980 */ /* 0x000e24000c101900 */
[----:B0-----:R-:W-:-:S05]  /*4f30*/  IMAD.IADD R3, R45, 0x1, R0 ;  /* 0x000000012d037824 */ /* 0x001fca00078e0200 */
[----:B------:R1:W-:Y:S02]  /*4f40*/  ST.E desc[UR8][R8.64+0x4], R3 ;  /* 0x0000040308007985 */ /* 0x0003e4000c101908 */
.L_x_3764:
[----:B------:R-:W-:Y:S05]  /*4f50*/  BSYNC.RECONVERGENT B0 ;  /* 0x0000000000007941 */ /* 0x000fea0003800200 */
.L_x_3763:
        /* <DEDUP_REMOVED lines=10> */
.L_x_3770:
[----:B------:R-:W0:Y:S02]  /*5000*/  LDS R2, [R0] ;  /* 0x0000000000027984 */ /* 0x000e240000000800 */
[----:B0-----:R-:W-:-:S05]  /*5010*/  HADD2 R3, R2, R68 ;  /* 0x0000004402037230 */ /* 0x001fca0000000000 */
[----:B------:R-:W0:Y:S02]  /*5020*/  ATOMS.CAST.SPIN P0, [R0], R2, R3 ;  /* 0x000000020000758d */ /* 0x000e240001800003 */
[----:B0-----:R-:W-:Y:S05]  /*5030*/  @!P0 BRA `(.L_x_3770) ;  /* 0xfffffffc00f08947 */ /* 0x001fea000383ffff */
[----:B------:R-:W-:Y:S05]  /*5040*/  BRA `(.L_x_3768) ;  /* 0x00000000000c7947 */ /* 0x000fea0003800000 */
.L_x_3769:
[----:B------:R-:W2:Y:S02]  /*5050*/  LD.E R0, desc[UR8][R8.64] ;  /* 0x0000000808007980 */ /* 0x000ea4000c101900 */
[----:B--2---:R-:W-:-:S05]  /*5060*/  IMAD.IADD R3, R68, 0x1, R0 ;  /* 0x0000000144037824 */ /* 0x004fca00078e0200 */
[----:B------:R0:W-:Y:S02]  /*5070*/  ST.E desc[UR8][R8.64], R3 ;  /* 0x0000000308007985 */ /* 0x0001e4000c101908 */
.L_x_3768:
[----:B------:R-:W-:Y:S05]  /*5080*/  BSYNC.RECONVERGENT B0 ;  /* 0x0000000000007941 */ /* 0x000fea0003800200 */
.L_x_3767:
[----:B------:R1:W-:Y:S02]  /*5090*/  ATOM.E.ADD.F16x2.RN.STRONG.GPU P0, RZ, desc[UR8][R8.64+0x4], R64 ;  /* 0x8000044008ff79a2 */ /* 0x0003e4000c10e108 */
[----:B-1----:R-:W-:Y:S05]  /*50a0*/  @P0 EXIT ;  /* 0x000000000000094d */ /* 0x002fea0003800000 */
[----:B------:R-:W1:Y:S02]  /*50b0*/  QSPC.E.S P0, RZ, [R8+0x4] ;  /* 0x0000040008ff73aa */ /* 0x000e640000000500 */
[----:B-1----:R-:W-:Y:S05]  /*50c0*/  @!P0 BRA `(.L_x_3771) ;  /* 0x00000000001c8947 */ /* 0x002fea0003800000 */
[----:B------:R-:W-:-:S05]  /*50d0*/  IMAD.MOV.U32 R2, RZ, RZ, R8 ;  /* 0x000000ffff027224 */ /* 0x000fca00078e0008 */
[----:B------:R-:W-:-:S07]  /*50e0*/  MOV R0, R2 ;  /* 0x0000000200007202 */ /* 0x000fce0000000f00 */
.L_x_3772:
[----:B------:R-:W0:Y:S02]  /*50f0*/  LDS R2, [R0+0x4] ;  /* 0x0000040000027984 */ /* 0x000e240000000800 */
[----:B0-----:R-:W-:-:S05]  /*5100*/  HFMA2 R3, R2, 1, 1, R64 ;  /* 0x3c003c0002037831 */ /* 0x001fca0000000040 */
[----:B------:R-:W0:Y:S02]  /*5110*/  ATOMS.CAST.SPIN P0, [R0+0x4], R2, R3 ;  /* 0x000004020000758d */ /* 0x000e240001800003 */
[----:B0-----:R-:W-:Y:S05]  /*5120*/  @!P0 BRA `(.L_x_3772) ;  /* 0xfffffffc00f08947 */ /* 0x001fea000383ffff */
[----:B------:R-:W-:Y:S05]  /*5130*/  EXIT ;  /* 0x000000000000794d */ /* 0x000fea0003800000 */
.L_x_3771:
[----:B------:R-:W0:Y:S02]  /*5140*/  LD.E R0, desc[UR8][R8.64+0x4] ;  /* 0x0000040808007980 */ /* 0x000e24000c101900 */
[----:B0-----:R-:W-:-:S05]  /*5150*/  IMAD.IADD R3, R64, 0x1, R0 ;  /* 0x0000000140037824 */ /* 0x001fca00078e0200 */
[----:B------:R-:W-:Y:S01]  /*5160*/  ST.E desc[UR8][R8.64+0x4], R3 ;  /* 0x0000040308007985 */ /* 0x000fe2000c101908 */
[----:B------:R-:W-:Y:S05]  /*5170*/  EXIT ;  /* 0x000000000000794d */ /* 0x000fea0003800000 */
.L_x_3773:
        /* <DEDUP_REMOVED lines=16> */
.L_x_4533:


//--------------------- .text._Z23gemm_half_q_half_kernelILi2ELi38ELb0ELb0ELi32EEvPK6__halfPKjS4_S2_PS0_iiiiPKtS7_iiiiiibS2_i --------------------------
	.section	.text._Z23gemm_half_q_half_kernelILi2ELi38ELb0ELb0ELi32EEvPK6__halfPKjS4_S2_PS0_iiiiPKtS7_iiiiiibS2_i,"ax",@progbits
	.align	128
        .global         _Z23gemm_half_q_half_kernelILi2ELi38ELb0ELb0ELi32EEvPK6__halfPKjS4_S2_PS0_iiiiPKtS7_iiiiiibS2_i
        .type           _Z23gemm_half_q_half_kernelILi2ELi38ELb0ELb0ELi32EEvPK6__halfPKjS4_S2_PS0_iiiiPKtS7_iiiiiibS2_i,@function
        .size           _Z23gemm_half_q_half_kernelILi2ELi38ELb0ELb0ELi32EEvPK6__halfPKjS4_S2_PS0_iiiiPKtS7_iiiiiibS2_i,(.L_x_4534 - _Z23gemm_half_q_half_kernelILi2ELi38ELb0ELb0ELi32EEvPK6__halfPKjS4_S2_PS0_iiiiPKtS7_iiiiiibS2_i)
        .other          _Z23gemm_half_q_half_kernelILi2ELi38ELb0ELb0ELi32EEvPK6__halfPKjS4_S2_PS0_iiiiPKtS7_iiiiiibS2_i,@"STO_CUDA_ENTRY STV_DEFAULT"
_Z23gemm_half_q_half_kernelILi2ELi38ELb0ELb0ELi32EEvPK6__halfPKjS4_S2_PS0_iiiiPKtS7_iiiiiibS2_i:
.text._Z23gemm_half_q_half_kernelILi2ELi38ELb0ELb0ELi32EEvPK6__halfPKjS4_S2_PS0_iiiiPKtS7_iiiiiibS2_i:
        /* <DEDUP_REMOVED lines=13> */
[C---:B------:R-:W-:Y:S01]  /*00d0*/  VIADD R0, R61.reuse, 0x20 ;  /* 0x000000203d007836 */ /* 0x040fe20000000000 */
[----:B------:R-:W-:Y:S01]  /*00e0*/  VIMNMX R4, PT, PT, R60, 0x2, PT ;  /* 0x000000023c047848 */ /* 0x000fe20003fe0100 */
[----:B--2---:R-:W-:Y:S01]  /*00f0*/  IMAD.IADD R16, R61, 0x1, R6 ;  /* 0x000000013d107824 */ /* 0x004fe200078e0206 */
[----:B-----5:R-:W-:Y:S02]  /*0100*/  USHF.L.U32 UR4, UR4, 0x7, URZ ;  /* 0x0000000704047899 */ /* 0x020fe400080006ff */
[----:B----4-:R-:W-:-:S04]  /*0110*/  VIMNMX R59, PT, PT, R0, R2, PT ;  /* 0x00000002003b7248 */ /* 0x010fc80003fe0100 */
[----:B------:R-:W-:Y:S02]  /*0120*/  ISETP.GE.OR P0, PT, R16, R59, !P1 ;  /* 0x0000003b1000720c */ /* 0x000fe40004f06670 */
        /* <DEDUP_REMOVED lines=27> */
[----:B------:R-:W-:Y:S02]  /*02e0*/  IADD3 R8, PT, PT, RZ, -R17, RZ ;  /* 0x80000011ff087210 */ /* 0x000fe40007ffe0ff */
[----:B------:R-:W-:Y:S02]  /*02f0*/  PLOP3.LUT P0, PT, PT, PT, PT, 0x80, 0x8 ;  /* 0x000000000008781c */ /* 0x000fe40003f0f070 */
[----:B------:R-:W-:-:S13]  /*0300*/  ISETP.GT.AND P2, PT, R8, 0x3, PT ;  /* 0x000000030800780c */ /* 0x000fda0003f44270 */
[----:B------:R-:W-:Y:S05]  /*0310*/  @!P2 BRA `(.L_x_3778) ;  /* 0x000000000084a947 */ /* 0x000fea0003800000 */
[----:B------:R-:W-:-:S13]  /*0320*/  PLOP3.LUT P0, PT, PT, PT, PT, 0x8, 0x80 ;  /* 0x000000000080781c */ /* 0x000fda0003f0e170 */
.L_x_3779:
        /* <DEDUP_REMOVED lines=32> */
.L_x_3778:
        /* <DEDUP_REMOVED lines=20> */
.L_x_3780:
[----:B------:R-:W-:-:S13]  /*0670*/  ISETP.EQ.AND P2, PT, R17, RZ, PT ;  /* 0x000000ff1100720c */ /* 0x000fda0003f42270 */
[----:B------:R-:W-:Y:S05]  /*0680*/  @!P0 BRA P2, `(.L_x_3775) ;  /* 0x00000004007c8947 */ /* 0x000fea0001000000 */
.L_x_3777:
        /* <DEDUP_REMOVED lines=9> */
[----:B0-----:R-:W-:-:S10]  /*0720*/  IADD3 R18, PT, PT, R18, 0x40, RZ ;  /* 0x0000004012127810 */ /* 0x001fd40007ffe0ff */
[----:B------:R-:W-:Y:S05]  /*0730*/  @P0 BRA `(.L_x_3777) ;  /* 0xfffffffc00d40947 */ /* 0x000fea000383ffff */
[----:B------:R-:W-:Y:S05]  /*0740*/  BRA `(.L_x_3775) ;  /* 0x00000004004c7947 */ /* 0x000fea0003800000 */
.L_x_3776:
        /* <DEDUP_REMOVED lines=17> */
.L_x_3783:
[----:B------:R-:W-:Y:S01]  /*0860*/  IMAD.IADD R11, R19, 0x1, R2 ;  /* 0x00000001130b7824 */ /* 0x000fe200078e0202 */
[----:B-----5:R-:W-:-:S03]  /*0870*/  IADD3 R9, P2, PT, R16, R19, RZ ;  /* 0x0000001310097210 */ /* 0x020fc60007f5e0ff */
[--C-:B------:R-:W-:Y:S01]  /*0880*/  IMAD.IADD R13, R11, 0x1, R2.reuse ;  /* 0x000000010b0d7824 */ /* 0x100fe200078e0202 */
[----:B------:R-:W-:Y:S02]  /*0890*/  LEA.HI.X.SX32 R10, R19, RZ, 0x1, P2 ;  /* 0x000000ff130a7211 */ /* 0x000fe400010f0eff */
[----:B0-----:R-:W-:Y:S01]  /*08a0*/  LEA R8, P2, R9, UR10, 0x1 ;  /* 0x0000000a09087c11 */ /* 0x001fe2000f8408ff */
[----:B------:R-:W-:Y:S01]  /*08b0*/  IMAD.IADD R19, R13, 0x1, R2 ;  /* 0x000000010d137824 */ /* 0x000fe200078e0202 */
[----:B------:R-:W-:Y:S02]  /*08c0*/  IADD3 R14, P3, PT, R16, R11, RZ ;  /* 0x0000000b100e7210 */ /* 0x000fe40007f7e0ff */
[----:B------:R-:W-:Y:S02]  /*08d0*/  LEA.HI.X R9, R9, UR11, R10, 0x1, P2 ;  /* 0x0000000b09097c11 */ /* 0x000fe400090f0c0a */
[----:B------:R-:W-:Y:S02]  /*08e0*/  LEA.HI.X.SX32 R11, R11, RZ, 0x1, P3 ;  /* 0x000000ff0b0b7211 */ /* 0x000fe400018f0eff */
[----:B------:R-:W-:Y:S01]  /*08f0*/  LEA R10, P2, R14, UR10, 0x1 ;  /* 0x0000000a0e0a7c11 */ /* 0x000fe2000f8408ff */
[----:B------:R-:W2:Y:S01]  /*0900*/  LDG.E.U16.CONSTANT R8, desc[UR8][R8.64] ;  /* 0x0000000808087981 */ /* 0x000ea2000c1e9500 */
[----:B------:R-:W-:-:S02]  /*0910*/  IADD3 R20, P4, PT, R16, R13, RZ ;  /* 0x0000000d10147210 */ /* 0x000fc40007f9e0ff */
[----:B------:R-:W-:Y:S02]  /*0920*/  IADD3 R15, P5, PT, R16, R19, RZ ;  /* 0x00000013100f7210 */ /* 0x000fe40007fbe0ff */
[----:B------:R-:W-:Y:S02]  /*0930*/  LEA.HI.X R11, R14, UR11, R11, 0x1, P2 ;  /* 0x0000000b0e0b7c11 */ /* 0x000fe400090f0c0b */
[----:B------:R-:W-:Y:S02]  /*0940*/  LEA.HI.X.SX32 R13, R13, RZ, 0x1, P4 ;  /* 0x000000ff0d0d7211 */ /* 0x000fe400020f0eff */
[----:B------:R-:W-:Y:S01]  /*0950*/  LEA R12, P3, R20, UR10, 0x1 ;  /* 0x0000000a140c7c11 */ /* 0x000fe2000f8608ff */
[----:B------:R-:W3:Y:S01]  /*0960*/  LDG.E.U16.CONSTANT R10, desc[UR8][R10.64] ;  /* 0x000000080a0a7981 */ /* 0x000ee2000c1e9500 */
[----:B------:R-:W-:Y:S02]  /*0970*/  LEA.HI.X.SX32 R18, R19, RZ, 0x1, P5 ;  /* 0x000000ff13127211 */ /* 0x000fe400028f0eff */
[----:B------:R-:W-:-:S02]  /*0980*/  LEA R14, P2, R15, UR10, 0x1 ;  /* 0x0000000a0f0e7c11 */ /* 0x000fc4000f8408ff */
[----:B------:R-:W-:Y:S02]  /*0990*/  LEA.HI.X R13, R20, UR11, R13, 0x1, P3 ;  /* 0x0000000b140d7c11 */ /* 0x000fe400098f0c0d */
[----:B------:R-:W-:-:S03]  /*09a0*/  LEA.HI.X R15, R15, UR11, R18, 0x1, P2 ;  /* 0x0000000b0f0f7c11 */ /* 0x000fc600090f0c12 */
[----:B------:R-:W4:Y:S04]  /*09b0*/  LDG.E.U16.CONSTANT R12, desc[UR8][R12.64] ;  /* 0x000000080c0c7981 */ /* 0x000f28000c1e9500 */
[----:B------:R-:W4:Y:S01]  /*09c0*/  LDG.E.U16.CONSTANT R14, desc[UR8][R14.64] ;  /* 0x000000080e0e7981 */ /* 0x000f22000c1e9500 */
[----:B------:R-:W-:-:S04]  /*09d0*/  IADD3 R17, PT, PT, R17, 0x4, RZ ;  /* 0x0000000411117810 */ /* 0x000fc80007ffe0ff */
        /* <DEDUP_REMOVED lines=8> */
.L_x_3782:
        /* <DEDUP_REMOVED lines=21> */
.L_x_3784:
[----:B------:R-:W-:-:S13]  /*0bb0*/  ISETP.NE.OR P0, PT, R17, RZ, P0 ;  /* 0x000000ff1100720c */ /* 0x000fda0000705670 */
[----:B------:R-:W-:Y:S05]  /*0bc0*/  @!P0 BRA `(.L_x_3775) ;  /* 0x00000000002c8947 */ /* 0x000fea0003800000 */
.L_x_3781:
[----:B-----5:R-:W-:-:S04]  /*0bd0*/  IADD3 R9, P0, PT, R16, R19, RZ ;  /* 0x0000001310097210 */ /* 0x020fc80007f1e0ff */
[----:B------:R-:W-:Y:S02]  /*0be0*/  LEA.HI.X.SX32 R10, R19, RZ, 0x1, P0 ;  /* 0x000000ff130a7211 */ /* 0x000fe400000f0eff */
[----:B------:R-:W-:-:S04]  /*0bf0*/  LEA R8, P0, R9, UR12, 0x1 ;  /* 0x0000000c09087c11 */ /* 0x000fc8000f8008ff */
[----:B------:R-:W-:-:S05]  /*0c00*/  LEA.HI.X R9, R9, UR13, R10, 0x1, P0 ;  /* 0x0000000d09097c11 */ /* 0x000fca00080f0c0a */
[----:B------:R-:W2:Y:S01]  /*0c10*/  LDG.E.U16.CONSTANT R8, desc[UR8][R8.64] ;  /* 0x0000000808087981 */ /* 0x000ea2000c1e9500 */
[----:B------:R-:W-:Y:S02]  /*0c20*/  VIADD R17, R17, 0x1 ;  /* 0x0000000111117836 */ /* 0x000fe40000000000 */
[----:B------:R-:W-:-:S03]  /*0c30*/  IMAD.IADD R19, R19, 0x1, R2 ;  /* 0x0000000113137824 */ /* 0x000fc600078e0202 */
[----:B------:R-:W-:Y:S01]  /*0c40*/  ISETP.NE.AND P0, PT, R17, RZ, PT ;  /* 0x000000ff1100720c */ /* 0x000fe20003f05270 */
[----:B--2---:R0:W-:Y:S02]  /*0c50*/  STS.U16 [R5], R8 ;  /* 0x0000000805007388 */ /* 0x0041e40000000400 */
[----:B0-----:R-:W-:-:S10]  /*0c60*/  VIADD R5, R5, 0x40 ;  /* 0x0000004005057836 */ /* 0x001fd40000000000 */
[----:B------:R-:W-:Y:S05]  /*0c70*/  @P0 BRA `(.L_x_3781) ;  /* 0xfffffffc00d40947 */ /* 0x000fea000383ffff */
.L_x_3775:
[----:B------:R-:W-:Y:S05]  /*0c80*/  BSYNC.RECONVERGENT B0 ;  /* 0x0000000000007941 */ /* 0x000fea0003800200 */
.L_x_3774:
        /* <DEDUP_REMOVED lines=11> */
[----:B-----5:R-:W-:Y:S02]  /*0d40*/  IMAD.MOV R16, RZ, RZ, -R4 ;  /* 0x000000ffff107224 */ /* 0x020fe400078e0a04 */
        /* <DEDUP_REMOVED lines=11> */
.L_x_3788:
        /* <DEDUP_REMOVED lines=15> */
.L_x_3787:
[----:B------:R-:W-:-:S05]  /*0ef0*/  IMAD.MOV R4, RZ, RZ, -R16 ;  /* 0x000000ffff047224 */ /* 0x000fca00078e0a10 */
[----:B------:R-:W-:-:S13]  /*0f00*/  ISETP.GT.AND P2, PT, R4, 0x1, PT ;  /* 0x000000010400780c */ /* 0x000fda0003f44270 */
[----:B------:R-:W-:Y:S05]  /*0f10*/  @!P2 BRA `(.L_x_3789) ;  /* 0x000000000024a947 */ /* 0x000fea0003800000 */
[----:B------:R-:W0:Y:S01]  /*0f20*/  LDC.64 R8, c[0x0][0x3a0] ;  /* 0x0000e800ff087b82 */ /* 0x000e220000000a00 */
[C---:B------:R-:W-:Y:S01]  /*0f30*/  IADD3 R11, PT, PT, R17.reuse, R58, RZ ;  /* 0x0000003a110b7210 */ /* 0x040fe20007ffe0ff */
[----:B------:R-:W-:Y:S01]  /*0f40*/  VIADD R16, R16, 0x2 ;  /* 0x0000000210107836 */ /* 0x000fe20000000000 */
[----:B------:R-:W-:Y:S01]  /*0f50*/  PLOP3.LUT P0, PT, PT, PT, PT, 0x8, 0x80 ;  /* 0x000000000080781c */ /* 0x000fe20003f0e170 */
[----:B0-----:R-:W-:-:S04]  /*0f60*/  IMAD.WIDE R4, R17, 0x2, R8 ;  /* 0x0000000211047825 */ /* 0x001fc800078e0208 */
[C---:B------:R-:W-:Y:S01]  /*0f70*/  IMAD.WIDE R8, R11.reuse, 0x2, R8 ;  /* 0x000000020b087825 */ /* 0x040fe200078e0208 */
[----:B------:R0:W-:Y:S03]  /*0f80*/  STG.E.64 desc[UR8][R4.64], RZ ;  /* 0x000000ff04007986 */ /* 0x0001e6000c101b08 */
[----:B------:R-:W-:Y:S01]  /*0f90*/  IMAD.IADD R17, R11, 0x1, R58 ;  /* 0x000000010b117824 */ /* 0x000fe200078e023a */
[----:B------:R0:W-:Y:S06]  /*0fa0*/  STG.E.64 desc[UR8][R8.64], RZ ;  /* 0x000000ff08007986 */ /* 0x0001ec000c101b08 */
.L_x_3789:
[----:B------:R-:W-:-:S13]  /*0fb0*/  ISETP.NE.OR P0, PT, R16, RZ, P0 ;  /* 0x000000ff1000720c */ /* 0x000fda0000705670 */
[----:B------:R-:W-:Y:S05]  /*0fc0*/  @!P0 BRA `(.L_x_3785) ;  /* 0x00000000001c8947 */ /* 0x000fea0003800000 */
.L_x_3786:
[----:B0-----:R-:W0:Y:S02]  /*0fd0*/  LDC.64 R4, c[0x0][0x3a0] ;  /* 0x0000e800ff047b82 */ /* 0x001e240000000a00 */
.L_x_3790:
[----:B0-----:R-:W-:-:S04]  /*0fe0*/  IMAD.WIDE R8, R17, 0x2, R4 ;  /* 0x0000000211087825 */ /* 0x001fc800078e0204 */
[----:B------:R-:W-:Y:S01]  /*0ff0*/  VIADD R16, R16, 0x1 ;  /* 0x0000000110107836 */ /* 0x000fe20000000000 */
[----:B------:R1:W-:Y:S01]  /*1000*/  STG.E.64 desc[UR8][R8.64], RZ ;  /* 0x000000ff08007986 */ /* 0x0003e2000c101b08 */
[----:B------:R-:W-:-:S03]  /*1010*/  IMAD.IADD R17, R17, 0x1, R58 ;  /* 0x0000000111117824 */ /* 0x000fc600078e023a */
[----:B------:R-:W-:-:S13]  /*1020*/  ISETP.NE.AND P0, PT, R16, RZ, PT ;  /* 0x000000ff1000720c */ /* 0x000fda0003f05270 */
[----:B-1----:R-:W-:Y:S05]  /*1030*/  @P0 BRA `(.L_x_3790) ;  /* 0xfffffffc00e80947 */ /* 0x002fea000383ffff */
.L_x_3785:
        /* <DEDUP_REMOVED lines=12> */
[----:B------:R0:W5:Y:S01]  /*1100*/  LDG.E.U16.CONSTANT R12, desc[UR8][R8.64] ;  /* 0x00000008080c7981 */ /* 0x000162000c1e9500 */
[----:B------:R-:W-:Y:S01]  /*1110*/  SHF.R.S32.HI R10, RZ, 0x1f, R3 ;  /* 0x0000001fff0a7819 */ /* 0x000fe20000011403 */
[----:B------:R-:W-:Y:S01]  /*1120*/  IMAD.SHL.U32 R6, R6, 0x10, RZ ;  /* 0x0000001006067824 */ /* 0x000fe200078e00ff */
[----:B-----5:R-:W-:Y:S01]  /*1130*/  MOV R16, R61 ;  /* 0x0000003d00107202 */ /* 0x020fe20000000f00 */
[----:B------:R-:W-:Y:S01]  /*1140*/  UMOV UR4, URZ ;  /* 0x000000ff00047c82 */ /* 0x000fe20008000000 */
[----:B------:R-:W-:Y:S02]  /*1150*/  LEA.HI R10, R10, R3, RZ, 0x3 ;  /* 0x000000030a0a7211 */ /* 0x000fe400078f18ff */
[----:B------:R-:W-:Y:S02]  /*1160*/  LOP3.LUT R13, R6, 0x10, RZ, 0xc0, !PT ;  /* 0x00000010060d7812 */ /* 0x000fe400078ec0ff */
[----:B------:R-:W-:-:S07]  /*1170*/  SHF.R.S32.HI R14, RZ, 0x3, R10 ;  /* 0x00000003ff0e7819 */ /* 0x000fce000001140a */
.L_x_3792:
[----:B------:R-:W5:Y:S01]  /*1180*/  LDC.64 R6, c[0x0][0x390] ;  /* 0x0000e400ff067b82 */ /* 0x000f620000000a00 */
[----:B------:R-:W-:-:S04]  /*1190*/  VIADD R15, R12, UR4 ;  /* 0x000000040c0f7c36 */ /* 0x000fc80008000000 */
[----:B0-----:R-:W-:-:S05]  /*11a0*/  IMAD R8, R15, R58, RZ ;  /* 0x0000003a0f087224 */ /* 0x001fca00078e02ff */
[----:B------:R-:W-:-:S04]  /*11b0*/  SHF.R.S32.HI R9, RZ, 0x1f, R8 ;  /* 0x0000001fff097819 */ /* 0x000fc80000011408 */
[----:B------:R-:W-:-:S04]  /*11c0*/  LEA.HI R9, R9, R8, RZ, 0x3 ;  /* 0x0000000809097211 */ /* 0x000fc800078f18ff */
[----:B------:R-:W-:-:S05]  /*11d0*/  LEA.HI.SX32 R9, R9, R14, 0x1d ;  /* 0x0000000e09097211 */ /* 0x000fca00078feaff */
[----:B-----5:R-:W-:Y:S02]  /*11e0*/  IMAD.WIDE R6, R9, 0x4, R6 ;  /* 0x0000000409067825 */ /* 0x020fe400078e0206 */
[----:B------:R-:W0:Y:S04]  /*11f0*/  LDC.64 R8, c[0x0][0x398] ;  /* 0x0000e600ff087b82 */ /* 0x000e280000000a00 */
[----:B------:R-:W5:Y:S01]  /*1200*/  LDG.E.CONSTANT R6, desc[UR8][R6.64] ;  /* 0x0000000806067981 */ /* 0x000f62000c1e9900 */
[----:B------:R-:W-:-:S04]  /*1210*/  IMAD.SHL.U32 R11, R16, 0x2, RZ ;  /* 0x00000002100b7824 */ /* 0x000fc800078e00ff */
        /* <DEDUP_REMOVED lines=9> */
[----:B------:R-:W-:Y:S01]  /*12b0*/  LOP3.LUT R6, R6, 0xf, RZ, 0xc0, !PT ;  /* 0x0000000f06067812 */ /* 0x000fe200078ec0ff */
[----:B--2---:R-:W-:Y:S01]  /*12c0*/  IMAD.IADD R16, R19, 0x1, R16 ;  /* 0x0000000113107824 */ /* 0x004fe200078e0210 */
[----:B------:R-:W-:Y:S01]  /*12d0*/  LOP3.LUT R17, R15, 0xf, RZ, 0xc0, !PT ;  /* 0x0000000f0f117812 */ /* 0x000fe200078ec0ff */
[----:B------:R-:W-:Y:S01]  /*12e0*/  IMAD R7, R18, R18, R18 ;  /* 0x0000001212077224 */ /* 0x000fe200078e0212 */
[----:B------:R-:W-:-:S02]  /*12f0*/  SHF.R.U32.HI R15, RZ, 0xc, R15 ;  /* 0x0000000cff0f7819 */ /* 0x000fc4000001160f */
[----:B------:R-:W-:Y:S01]  /*1300*/  ISETP.GE.AND P0, PT, R16, R59, PT ;  /* 0x0000003b1000720c */ /* 0x000fe20003f06270 */
[----:B------:R-:W-:Y:S01]  /*1310*/  IMAD R20, R17, R17, R17 ;  /* 0x0000001111147224 */ /* 0x000fe200078e0211 */
[----:B------:R-:W-:Y:S01]  /*1320*/  IADD3 R18, PT, PT, R18, 0x1, R7 ;  /* 0x0000000112127810 */ /* 0x000fe20007ffe007 */
[C---:B------:R-:W-:Y:S01]  /*1330*/  IMAD R7, R6.reuse, R6, R6 ;  /* 0x0000000606077224 */ /* 0x040fe200078e0206 */
[----:B------:R-:W-:Y:S02]  /*1340*/  LOP3.LUT R15, R15, 0xf, RZ, 0xc0, !PT ;  /* 0x0000000f0f0f7812 */ /* 0x000fe400078ec0ff */
[----:B------:R-:W-:Y:S01]  /*1350*/  IADD3 R20, PT, PT, R17, 0x1, R20 ;  /* 0x0000000111147810 */ /* 0x000fe20007ffe014 */
[----:B0-----:R-:W3:Y:S01]  /*1360*/  I2F.F16 R9, R18 ;  /* 0x0000001200097306 */ /* 0x001ee20000200c00 */
[----:B------:R-:W-:Y:S01]  /*1370*/  IADD3 R7, PT, PT, R6, 0x1, R7 ;  /* 0x0000000106077810 */ /* 0x000fe20007ffe007 */
[----:B------:R-:W-:-:S05]  /*1380*/  IMAD R6, R15, R15, R15 ;  /* 0x0000000f0f067224 */ /* 0x000fca00078e020f */
        /* <DEDUP_REMOVED lines=9> */
.L_x_3791:
[C---:B------:R-:W-:Y:S02]  /*1420*/  ISETP.GT.AND P0, PT, R61.reuse, UR5, PT ;  /* 0x000000053d007c0c */ /* 0x040fe4000bf04270 */
[----:B------:R-:W-:Y:S02]  /*1430*/  CS2R R6, SRZ ;  /* 0x0000000000067805 */ /* 0x000fe4000001ff00 */
[----:B0-----:R-:W-:Y:S01]  /*1440*/  SHF.R.S32.HI R4, RZ, 0x1f, R21 ;  /* 0x0000001fff047819 */ /* 0x001fe20000011415 */
[----:B------:R-:W-:Y:S01]  /*1450*/  IMAD.MOV.U32 R9, RZ, RZ, RZ ;  /* 0x000000ffff097224 */ /* 0x000fe200078e00ff */
[C---:B--2---:R-:W-:Y:S01]  /*1460*/  ISETP.GT.AND P2, PT, R61.reuse, UR6, PT ;  /* 0x000000063d007c0c */ /* 0x044fe2000bf44270 */
[----:B------:R-:W-:Y:S01]  /*1470*/  IMAD.MOV.U32 R10, RZ, RZ, RZ ;  /* 0x000000ffff0a7224 */ /* 0x000fe200078e00ff */
        /* <DEDUP_REMOVED lines=8> */
[----:B0-----:R-:W-:-:S04]  /*1500*/  VIMNMX R4, PT, PT, R61, R4, PT ;  /* 0x000000043d047248 */ /* 0x001fc80003fe0100 */
[----:B------:R-:W-:-:S04]  /*1510*/  IADD3 R4, PT, PT, R4, -UR5, RZ ;  /* 0x8000000504047c10 */ /* 0x000fc8000fffe0ff */
[----:B------:R-:W-:-:S04]  /*1520*/  SHF.R.S32.HI R5, RZ, 0x1f, R4 ;  /* 0x0000001fff057819 */ /* 0x000fc80000011404 */
[----:B------:R-:W-:-:S04]  /*1530*/  LEA.HI R5, R5, R4, RZ, 0x5 ;  /* 0x0000000405057211 */ /* 0x000fc800078f28ff */
[----:B------:R-:W-:-:S05]  /*1540*/  SHF.R.S32.HI R5, RZ, 0x5, R5 ;  /* 0x00000005ff057819 */ /* 0x000fca0000011405 */
[----:B------:R-:W-:-:S07]  /*1550*/  IMAD R4, R5, 0x6, RZ ;  /* 0x0000000605047824 */ /* 0x000fce00078e02ff */
.L_x_3793:
        /* <DEDUP_REMOVED lines=8> */
.L_x_3794:
        /* <DEDUP_REMOVED lines=8> */
.L_x_3795:
        /* <DEDUP_REMOVED lines=8> */
.L_x_3796:
        /* <DEDUP_REMOVED lines=8> */
.L_x_3797:
        /* <DEDUP_REMOVED lines=21> */
[C---:B-----5:R-:W-:Y:S01]  /*18b0*/  IMAD.WIDE R16, R58.reuse, 0x4, R92 ;  /* 0x000000043a107825 */ /* 0x060fe200078e025c */
[----:B------:R-:W2:Y:S03]  /*18c0*/  LDG.E.128.CONSTANT R24, desc[UR8][R92.64] ;  /* 0x000000085c187981 */ /* 0x000ea6000c1e9d00 */
[C---:B------:R-:W-:Y:S02]  /*18d0*/  IMAD.WIDE R28, R58.reuse, 0x4, R16 ;  /* 0x000000043a1c7825 */ /* 0x040fe400078e0210 */
[----:B------:R-:W3:Y:S04]  /*18e0*/  LDG.E.128.CONSTANT R16, desc[UR8][R16.64] ;  /* 0x0000000810107981 */ /* 0x000ee8000c1e9d00 */
[----:B------:R0:W4:Y:S01]  /*18f0*/  LDG.E.128.CONSTANT R20, desc[UR8][R28.64] ;  /* 0x000000081c147981 */ /* 0x000122000c1e9d00 */
[----:B------:R-:W-:-:S04]  /*1900*/  IMAD.WIDE R4, R58, 0x4, R28 ;  /* 0x000000043a047825 */ /* 0x000fc800078e021c */
[C---:B------:R-:W-:Y:S02]  /*1910*/  IMAD.WIDE R8, R58.reuse, 0x4, R4 ;  /* 0x000000043a087825 */ /* 0x040fe400078e0204 */
[----:B------:R-:W3:Y:S02]  /*1920*/  LDG.E.128.CONSTANT R4, desc[UR8][R4.64] ;  /* 0x0000000804047981 */ /* 0x000ee4000c1e9d00 */
[----:B------:R-:W-:Y:S02]  /*1930*/  IMAD.WIDE R2, R58, 0x4, R8 ;  /* 0x000000043a027825 */ /* 0x000fe400078e0208 */
[----:B------:R-:W5:Y:S04]  /*1940*/  LDG.E.128.CONSTANT R8, desc[UR8][R8.64] ;  /* 0x0000000808087981 */ /* 0x000f68000c1e9d00 */
[----:B------:R1:W5:Y:S01]  /*1950*/  LDG.E.128.CONSTANT R12, desc[UR8][R2.64] ;  /* 0x00000008020c7981 */ /* 0x000362000c1e9d00 */
[----:B------:R-:W-:-:S02]  /*1960*/  ISETP.GT.AND P0, PT, R60, RZ, PT ;  /* 0x000000ff3c00720c */ /* 0x000fc40003f04270 */
[----:B------:R-:W-:Y:S02]  /*1970*/  PRMT R53, RZ, 0x7610, R53 ;  /* 0x00007610ff357816 */ /* 0x000fe40000000035 */
[----:B--2---:R-:W-:Y:S02]  /*1980*/  SHF.R.U32.HI R31, RZ, 0xc, R25 ;  /* 0x0000000cff1f7819 */ /* 0x004fe40000011619 */
[----:B------:R-:W-:Y:S02]  /*1990*/  SHF.R.U32.HI R30, RZ, 0xc, R24 ;  /* 0x0000000cff1e7819 */ /* 0x000fe40000011618 */
[----:B------:R-:W-:Y:S02]  /*19a0*/  SHF.R.U32.HI R32, RZ, 0xc, R26 ;  /* 0x0000000cff207819 */ /* 0x000fe4000001161a */
[----:B0-----:R-:W-:Y:S02]  /*19b0*/  SHF.R.U32.HI R28, RZ, 0xc, R27 ;  /* 0x0000000cff1c7819 */ /* 0x001fe4000001161b */
[----:B------:R-:W-:-:S02]  /*19c0*/  LOP3.LUT R31, R31, 0xf000f, RZ, 0xc0, !PT ;  /* 0x000f000f1f1f7812 */ /* 0x000fc400078ec0ff */
[----:B------:R-:W-:Y:S02]  /*19d0*/  LOP3.LUT R29, R30, 0xf000f, RZ, 0xc0, !PT ;  /* 0x000f000f1e1d7812 */ /* 0x000fe400078ec0ff */
[----:B----4-:R-:W-:Y:S02]  /*19e0*/  SHF.R.U32.HI R38, RZ, 0x8, R21 ;  /* 0x00000008ff267819 */ /* 0x010fe40000011615 */
[----:B------:R-:W-:Y:S02]  /*19f0*/  SHF.R.U32.HI R40, RZ, 0x8, R20 ;  /* 0x00000008ff287819 */ /* 0x000fe40000011614 */
[----:B------:R-:W-:Y:S02]  /*1a00*/  LOP3.LUT R32, R32, 0xf000f, RZ, 0xc0, !PT ;  /* 0x000f000f20207812 */ /* 0x000fe400078ec0ff */
[----:B------:R-:W-:Y:S02]  /*1a10*/  LOP3.LUT R33, R28, 0xf000f, RZ, 0xc0, !PT ;  /* 0x000f000f1c217812 */ /* 0x000fe400078ec0ff */
[----:B------:R-:W-:-:S02]  /*1a20*/  SHF.R.U32.HI R35, RZ, 0x8, R22 ;  /* 0x00000008ff237819 */ /* 0x000fc40000011616 */
[----:B------:R-:W-:Y:S02]  /*1a30*/  SHF.R.U32.HI R36, RZ, 0x8, R23 ;  /* 0x00000008ff247819 */ /* 0x000fe40000011617 */
[----:B------:R-:W-:Y:S02]  /*1a40*/  LOP3.LUT R38, R31, 0x300030, R38, 0xf8, !PT ;  /* 0x003000301f267812 */ /* 0x000fe400078ef826 */
[----:B------:R-:W-:Y:S02]  /*1a50*/  LOP3.LUT R40, R29, 0x300030, R40, 0xf8, !PT ;  /* 0x003000301d287812 */ /* 0x000fe400078ef828 */
[----:B---3--:R-:W-:Y:S02]  /*1a60*/  SHF.R.U32.HI R31, RZ, 0xc, R18 ;  /* 0x0000000cff1f7819 */ /* 0x008fe40000011612 */
        /* <DEDUP_REMOVED lines=8> */
[----:B------:R-:W-:Y:S02]  /*1af0*/  SHF.R.U32.HI R39, RZ, 0xa, R21 ;  /* 0x0000000aff277819 */ /* 0x000fe40000011615 */
[----:B------:R-:W-:Y:S02]  /*1b00*/  SHF.R.U32.HI R41, RZ, 0xa, R23 ;  /* 0x0000000aff297819 */ /* 0x000fe40000011617 */
[----:B------:R-:W-:Y:S02]  /*1b10*/  LOP3.LUT R28, R28, 0xf000f, RZ, 0xc0, !PT ;  /* 0x000f000f1c1c7812 */ /* 0x000fe400078ec0ff */
[----:B------:R-:W-:Y:S02]  /*1b20*/  LOP3.LUT R30, R29, 0xf000f, RZ, 0xc0, !PT ;  /* 0x000f000f1d1e7812 */ /* 0x000fe400078ec0ff */
[----:B------:R-:W-:Y:S02]  /*1b30*/  LOP3.LUT R34, R34, 0xf000f, RZ, 0xc0, !PT ;  /* 0x000f000f22227812 */ /* 0x000fe400078ec0ff */
[----:B------:R-:W-:-:S02]  /*1b40*/  LOP3.LUT R33, R32, 0x300030, R33, 0xf8, !PT ;  /* 0x0030003020217812 */ /* 0x000fc400078ef821 */
[----:B------:R-:W-:Y:S02]  /*1b50*/  LOP3.LUT R37, R28, 0x300030, R37, 0xf8, !PT ;  /* 0x003000301c257812 */ /* 0x000fe400078ef825 */
[----:B------:R-:W-:Y:S02]  /*1b60*/  LOP3.LUT R39, R30, 0x300030, R39, 0xf8, !PT ;  /* 0x003000301e277812 */ /* 0x000fe400078ef827 */
[----:B------:R-:W-:Y:S02]  /*1b70*/  LOP3.LUT R34, R34, 0x300030, R41, 0xf8, !PT ;  /* 0x0030003022227812 */ /* 0x000fe400078ef829 */
[----:B------:R-:W-:Y:S01]  /*1b80*/  SHF.R.U32.HI R32, RZ, 0xc, R4 ;  /* 0x0000000cff207819 */ /* 0x000fe20000011604 */
[----:B-1----:R-:W-:Y:S06]  /*1b90*/  @!P0 BRA `(.L_x_3799) ;  /* 0x0000000800f88947 */ /* 0x002fec0003800000 */
[----:B------:R-:W0:Y:S01]  /*1ba0*/  LDS.128 R28, [UR5] ;  /* 0x00000005ff1c7984 */ /* 0x000e220008000c00 */
[----:B------:R-:W-:Y:S02]  /*1bb0*/  LOP3.LUT R41, R24, 0x3f003f, RZ, 0xc0, !PT ;  /* 0x003f003f18297812 */ /* 0x000fe400078ec0ff */
[----:B------:R-:W-:Y:S02]  /*1bc0*/  LOP3.LUT R42, R25, 0x3f003f, RZ, 0xc0, !PT ;  /* 0x003f003f192a7812 */ /* 0x000fe400078ec0ff */
[----:B------:R-:W-:Y:S02]  /*1bd0*/  LOP3.LUT R43, R26, 0x3f003f, RZ, 0xc0, !PT ;  /* 0x003f003f1a2b7812 */ /* 0x000fe400078ec0ff */
[----:B------:R-:W-:Y:S02]  /*1be0*/  SHF.R.U32.HI R25, RZ, 0x6, R25 ;  /* 0x00000006ff197819 */ /* 0x000fe40000011619 */
[----:B------:R-:W-:Y:S02]  /*1bf0*/  LOP3.LUT R44, R27, 0x3f003f, RZ, 0xc0, !PT ;  /* 0x003f003f1b2c7812 */ /* 0x000fe400078ec0ff */
[----:B------:R-:W-:-:S02]  /*1c00*/  SHF.R.U32.HI R64, RZ, 0x6, R27 ;  /* 0x00000006ff407819 */ /* 0x000fc4000001161b */
[----:B------:R-:W-:Y:S02]  /*1c10*/  LOP3.LUT R41, R41, 0x64006400, RZ, 0xfc, !PT ;  /* 0x6400640029297812 */ /* 0x000fe400078efcff */
[----:B------:R-:W-:Y:S02]  /*1c20*/  LOP3.LUT R27, R43, 0x64006400, RZ, 0xfc, !PT ;  /* 0x640064002b1b7812 */ /* 0x000fe400078efcff */
[----:B------:R-:W-:Y:S01]  /*1c30*/  SHF.R.U32.HI R24, RZ, 0x6, R24 ;  /* 0x00000006ff187819 */ /* 0x000fe20000011618 */
[----:B------:R-:W-:Y:S01]  /*1c40*/  HADD2 R43, R41, -1056, -1056 ;  /* 0xe420e420292b7430 */ /* 0x000fe20000000000 */
[----:B------:R-:W-:Y:S01]  /*1c50*/  SHF.R.U32.HI R26, RZ, 0x6, R26 ;  /* 0x00000006ff1a7819 */ /* 0x000fe2000001161a */
[----:B------:R-:W-:Y:S01]  /*1c60*/  HADD2 R27, R27, -1056, -1056 ;  /* 0xe420e4201b1b7430 */ /* 0x000fe20000000000 */
[----:B------:R-:W-:Y:S02]  /*1c70*/  LOP3.LUT R25, R25, 0x3f003f, RZ, 0xc0, !PT ;  /* 0x003f003f19197812 */ /* 0x000fe400078ec0ff */
[----:B------:R-:W-:-:S02]  /*1c80*/  LOP3.LUT R63, R16, 0x3f003f, RZ, 0xc0, !PT ;  /* 0x003f003f103f7812 */ /* 0x000fc400078ec0ff */
[----:B------:R-:W-:Y:S02]  /*1c90*/  SHF.R.U32.HI R62, RZ, 0x6, R16 ;  /* 0x00000006ff3e7819 */ /* 0x000fe40000011610 */
        /* <DEDUP_REMOVED lines=9> */
[-C--:B0-----:R-:W-:Y:S01]  /*1d30*/  HFMA2 R16, R43, R28.reuse, RZ ;  /* 0x0000001c2b107231 */ /* 0x081fe200000000ff */
[----:B------:R-:W-:Y:S01]  /*1d40*/  LOP3.LUT R47, R18, 0x3f003f, RZ, 0xc0, !PT ;  /* 0x003f003f122f7812 */ /* 0x000fe200078ec0ff */
[----:B------:R-:W-:Y:S01]  /*1d50*/  HADD2 R25, R44, -1056, -1056 ;  /* 0xe420e4202c197430 */ /* 0x000fe20000000000 */
[----:B------:R-:W-:Y:S01]  /*1d60*/  SHF.R.U32.HI R48, RZ, 0x6, R18 ;  /* 0x00000006ff307819 */ /* 0x000fe20000011612 */
[-C--:B------:R-:W-:Y:S01]  /*1d70*/  HFMA2 R18, R27, R28.reuse, RZ ;  /* 0x0000001c1b127231 */ /* 0x080fe200000000ff */
[----:B------:R-:W-:Y:S01]  /*1d80*/  LOP3.LUT R49, R17, 0x3f003f, RZ, 0xc0, !PT ;  /* 0x003f003f11317812 */ /* 0x000fe200078ec0ff */
[----:B------:R-:W-:Y:S01]  /*1d90*/  HADD2 R44, R24, -1056, -1056 ;  /* 0xe420e420182c7430 */ /* 0x000fe20000000000 */
[----:B------:R-:W-:Y:S01]  /*1da0*/  SHF.R.U32.HI R61, RZ, 0x6, R17 ;  /* 0x00000006ff3d7819 */ /* 0x000fe20000011611 */
[----:B------:R-:W-:Y:S01]  /*1db0*/  HADD2 R26, R26, -1056, -1056 ;  /* 0xe420e4201a1a7430 */ /* 0x000fe20000000000 */
[----:B------:R-:W-:Y:S01]  /*1dc0*/  LOP3.LUT R64, R64, 0x3f003f, RZ, 0xc0, !PT ;  /* 0x003f003f40407812 */ /* 0x000fe200078ec0ff */
[----:B------:R-:W-:Y:S01]  /*1dd0*/  HFMA2 R17, R41, R28, RZ.H0_H0 ;  /* 0x0000001c29117231 */ /* 0x000fe200000400ff */
[----:B------:R-:W-:Y:S01]  /*1de0*/  LOP3.LUT R45, R19, 0x3f003f, RZ, 0xc0, !PT ;  /* 0x003f003f132d7812 */ /* 0x000fe200078ec0ff */
[-C--:B------:R-:W-:Y:S01]  /*1df0*/  HFMA2 R65, R44, R29.reuse, R16 ;  /* 0x0000001d2c417231 */ /* 0x080fe20000000010 */
[----:B------:R-:W-:Y:S01]  /*1e00*/  SHF.R.U32.HI R46, RZ, 0x6, R19 ;  /* 0x00000006ff2e7819 */ /* 0x000fe20000011613 */
[-C--:B------:R-:W-:Y:S01]  /*1e10*/  HFMA2 R66, R42, R29.reuse, R17 ;  /* 0x0000001d2a427231 */ /* 0x080fe20000000011 */
[----:B------:R-:W-:Y:S01]  /*1e20*/  LOP3.LUT R64, R64, 0x64006400, RZ, 0xfc, !PT ;  /* 0x6400640040407812 */ /* 0x000fe200078efcff */
[----:B------:R-:W-:-:S02]  /*1e30*/  HFMA2 R67, R26, R29, R18 ;  /* 0x0000001d1a437231 */ /* 0x000fc40000000012 */
[----:B------:R-:W-:Y:S01]  /*1e40*/  HFMA2 R28, R25, R28, RZ.H0_H0 ;  /* 0x0000001c191c7231 */ /* 0x000fe200000400ff */
[----:B------:R-:W0:Y:S01]  /*1e50*/  LDS.128 R16, [UR5+0x10] ;  /* 0x00001005ff107984 */ /* 0x000e220008000c00 */
[----:B------:R-:W-:Y:S01]  /*1e60*/  LOP3.LUT R47, R47, 0x64006400, RZ, 0xfc, !PT ;  /* 0x640064002f2f7812 */ /* 0x000fe200078efcff */
[----:B------:R-:W-:Y:S01]  /*1e70*/  HADD2 R24, R64, -1056, -1056 ;  /* 0xe420e42040187430 */ /* 0x000fe20000000000 */
[----:B------:R-:W-:Y:S02]  /*1e80*/  LOP3.LUT R62, R62, 0x3f003f, RZ, 0xc0, !PT ;  /* 0x003f003f3e3e7812 */ /* 0x000fe400078ec0ff */
        /* <DEDUP_REMOVED lines=27> */
[----:B------:R-:W-:Y:S01]  /*2040*/  SHF.R.U32.HI R51, RZ, 0x6, R21 ;  /* 0x00000006ff337819 */ /* 0x000fe20000011615 */
[-C--:B------:R-:W-:Y:S01]  /*2050*/  HFMA2 R62, R28, R31.reuse, R65 ;  /* 0x0000001f1c3e7231 */ /* 0x080fe20000000041 */
[----:B------:R-:W-:Y:S01]  /*2060*/  LOP3.LUT R21, R23, 0x3f003f, RZ, 0xc0, !PT ;  /* 0x003f003f17157812 */ /* 0x000fe200078ec0ff */
[----:B------:R-:W-:-:S02]  /*2070*/  HFMA2 R66, R30, R31, R66 ;  /* 0x0000001f1e427231 */ /* 0x000fc40000000042 */
[-C--:B------:R-:W-:Y:S02]  /*2080*/  HFMA2 R67, R46, R31.reuse, R67 ;  /* 0x0000001f2e437231 */ /* 0x080fe40000000043 */
[----:B------:R-:W-:Y:S01]  /*2090*/  HFMA2 R68, R48, R31, R68 ;  /* 0x0000001f30447231 */ /* 0x000fe20000000044 */
[----:B------:R-:W-:Y:S02]  /*20a0*/  SHF.R.U32.HI R23, RZ, 0x6, R23 ;  /* 0x00000006ff177819 */ /* 0x000fe40000011617 */
        /* <DEDUP_REMOVED lines=41> */
[----:B------:R-:W-:Y:S01]  /*2340*/  HADD2 R36, R16, -1056, -1056 ;  /* 0xe420e42010247430 */ /* 0x000fe20000000000 */
[----:B------:R-:W-:Y:S01]  /*2350*/  LOP3.LUT R21, R34, 0x64006400, RZ, 0xfc, !PT ;  /* 0x6400640022157812 */ /* 0x000fe200078efcff */
[----:B------:R-:W-:Y:S01]  /*2360*/  HADD2 R35, R38, -1056, -1056 ;  /* 0xe420e42026237430 */ /* 0x000fe20000000000 */
[----:B------:R-:W-:Y:S01]  /*2370*/  ISETP.NE.AND P0, PT, R60, 0x1, PT ;  /* 0x000000013c00780c */ /* 0x000fe20003f05270 */
[----:B------:R-:W-:Y:S01]  /*2380*/  HADD2 R38, R20, -1056, -1056 ;  /* 0xe420e42014267430 */ /* 0x000fe20000000000 */
[----:B------:R-:W-:Y:S01]  /*2390*/  PRMT R57, R57, 0x5410, R56 ;  /* 0x0000541039397816 */ /* 0x000fe20000000038 */
[----:B------:R-:W-:Y:S02]  /*23a0*/  HFMA2 R22, R36, R19, R22 ;  /* 0x0000001324167231 */ /* 0x000fe40000000016 */
[----:B------:R-:W-:Y:S01]  /*23b0*/  HFMA2 R23, R35, R18, R23 ;  /* 0x0000001223177231 */ /* 0x000fe20000000017 */
[----:B------:R-:W-:Y:S01]  /*23c0*/  PRMT R55, R55, 0x5410, R54 ;  /* 0x0000541037377816 */ /* 0x000fe20000000036 */
[----:B------:R-:W-:-:S02]  /*23d0*/  HADD2 R34, R17, -1056, -1056 ;  /* 0xe420e42011227430 */ /* 0x000fc40000000000 */
[-C--:B------:R-:W-:Y:S02]  /*23e0*/  HFMA2 R67, R38, R19.reuse, R67 ;  /* 0x0000001326437231 */ /* 0x080fe40000000043 */
[----:B------:R-:W-:Y:S01]  /*23f0*/  HFMA2 R50, R39, R18, R50 ;  /* 0x0000001227327231 */ /* 0x000fe20000000032 */
[----:B------:R-:W-:Y:S01]  /*2400*/  PRMT R51, RZ, 0x5410, RZ ;  /* 0x00005410ff337816 */ /* 0x000fe200000000ff */
        /* <DEDUP_REMOVED lines=9> */
[----:B------:R-:W-:Y:S01]  /*24a0*/  HFMA2 R53, R22, R57, RZ ;  /* 0x0000003916357231 */ /* 0x000fe200000000ff */
[----:B------:R-:W-:-:S03]  /*24b0*/  PRMT R50, RZ, 0x5410, RZ ;  /* 0x00005410ff327816 */ /* 0x000fc600000000ff */
        /* <DEDUP_REMOVED lines=44> */
.L_x_3799:
[----:B------:R-:W-:Y:S01]  /*2780*/  SHF.R.U32.HI R16, RZ, 0xc, R5 ;  /* 0x0000000cff107819 */ /* 0x000fe20000011605 */
[----:B------:R-:W-:Y:S01]  /*2790*/  UIADD3 UR4, UPT, UPT, UR5, 0x40, URZ ;  /* 0x0000004005047890 */ /* 0x000fe2000fffe0ff */
[----:B------:R-:W-:Y:S01]  /*27a0*/  SHF.R.U32.HI R18, RZ, 0xc, R6 ;  /* 0x0000000cff127819 */ /* 0x000fe20000011606 */
[----:B------:R-:W-:Y:S01]  /*27b0*/  IMAD.MOV.U32 R61, RZ, RZ, R0 ;  /* 0x000000ffff3d7224 */ /* 0x000fe200078e0000 */
[----:B------:R-:W-:Y:S01]  /*27c0*/  SHF.R.U32.HI R20, RZ, 0xc, R7 ;  /* 0x0000000cff147819 */ /* 0x000fe20000011607 */
[----:B------:R-:W-:Y:S01]  /*27d0*/  IMAD.WIDE R92, R58, 0x4, R2 ;  /* 0x000000043a5c7825 */ /* 0x000fe200078e0202 */
[----:B------:R-:W-:Y:S02]  /*27e0*/  LOP3.LUT R17, R16, 0xf000f, RZ, 0xc0, !PT ;  /* 0x000f000f10117812 */ /* 0x000fe400078ec0ff */
[----:B-----5:R-:W-:Y:S02]  /*27f0*/  SHF.R.U32.HI R16, RZ, 0xc, R8 ;  /* 0x0000000cff107819 */ /* 0x020fe40000011608 */
[----:B------:R-:W-:-:S02]  /*2800*/  LOP3.LUT R19, R18, 0xf000f, RZ, 0xc0, !PT ;  /* 0x000f000f12137812 */ /* 0x000fc400078ec0ff */
[----:B------:R-:W-:Y:S02]  /*2810*/  LOP3.LUT R18, R20, 0xf000f, RZ, 0xc0, !PT ;  /* 0x000f000f14127812 */ /* 0x000fe400078ec0ff */
[----:B------:R-:W-:Y:S02]  /*2820*/  SHF.R.U32.HI R27, RZ, 0xa, R12 ;  /* 0x0000000aff1b7819 */ /* 0x000fe4000001160c */
[----:B------:R-:W-:Y:S02]  /*2830*/  SHF.R.U32.HI R20, RZ, 0x8, R14 ;  /* 0x00000008ff147819 */ /* 0x000fe4000001160e */
[----:B------:R-:W-:Y:S02]  /*2840*/  SHF.R.U32.HI R21, RZ, 0x8, R15 ;  /* 0x00000008ff157819 */ /* 0x000fe4000001160f */
[----:B------:R-:W-:Y:S02]  /*2850*/  LOP3.LUT R16, R16, 0xf000f, RZ, 0xc0, !PT ;  /* 0x000f000f10107812 */ /* 0x000fe400078ec0ff */
[----:B------:R-:W-:-:S02]  /*2860*/  SHF.R.U32.HI R22, RZ, 0x8, R13 ;  /* 0x00000008ff167819 */ /* 0x000fc4000001160d */
[----:B------:R-:W-:Y:S02]  /*2870*/  LOP3.LUT R20, R19, 0x300030, R20, 0xf8, !PT ;  /* 0x0030003013147812 */ /* 0x000fe400078ef814 */
[----:B------:R-:W-:Y:S02]  /*2880*/  LOP3.LUT R21, R18, 0x300030, R21, 0xf8, !PT ;  /* 0x0030003012157812 */ /* 0x000fe400078ef815 */
[----:B------:R-:W-:Y:S02]  /*2890*/  LOP3.LUT R27, R16, 0x300030, R27, 0xf8, !PT ;  /* 0x00300030101b7812 */ /* 0x000fe400078ef81b */
[----:B------:R-:W-:Y:S02]  /*28a0*/  SHF.R.U32.HI R16, RZ, 0xc, R9 ;  /* 0x0000000cff107819 */ /* 0x000fe40000011609 */
[----:B------:R-:W-:Y:S02]  /*28b0*/  SHF.R.U32.HI R18, RZ, 0xc, R10 ;  /* 0x0000000cff127819 */ /* 0x000fe4000001160a */
[----:B------:R-:W-:-:S02]  /*28c0*/  SHF.R.U32.HI R19, RZ, 0xc, R11 ;  /* 0x0000000cff137819 */ /* 0x000fc4000001160b */
[----:B------:R-:W-:Y:S02]  /*28d0*/  LOP3.LUT R22, R17, 0x300030, R22, 0xf8, !PT ;  /* 0x0030003011167812 */ /* 0x000fe400078ef816 */
[----:B------:R-:W-:Y:S02]  /*28e0*/  LOP3.LUT R32, R32, 0xf000f, RZ, 0xc0, !PT ;  /* 0x000f000f20207812 */ /* 0x000fe400078ec0ff */
[----:B------:R-:W-:Y:S02]  /*28f0*/  SHF.R.U32.HI R23, RZ, 0x8, R12 ;  /* 0x00000008ff177819 */ /* 0x000fe4000001160c */
[----:B------:R-:W-:Y:S02]  /*2900*/  SHF.R.U32.HI R24, RZ, 0xa, R13 ;  /* 0x0000000aff187819 */ /* 0x000fe4000001160d */
[----:B------:R-:W-:Y:S02]  /*2910*/  SHF.R.U32.HI R25, RZ, 0xa, R14 ;  /* 0x0000000aff197819 */ /* 0x000fe4000001160e */
[----:B------:R-:W-:-:S02]  /*2920*/  SHF.R.U32.HI R26, RZ, 0xa, R15 ;  /* 0x0000000aff1a7819 */ /* 0x000fc4000001160f */
[----:B------:R-:W-:Y:S02]  /*2930*/  LOP3.LUT R17, R16, 0xf000f, RZ, 0xc0, !PT ;  /* 0x000f000f10117812 */ /* 0x000fe400078ec0ff */
[----:B------:R-:W-:Y:S02]  /*2940*/  LOP3.LUT R18, R18, 0xf000f, RZ, 0xc0, !PT ;  /* 0x000f000f12127812 */ /* 0x000fe400078ec0ff */
[----:B------:R-:W-:Y:S02]  /*2950*/  LOP3.LUT R19, R19, 0xf000f, RZ, 0xc0, !PT ;  /* 0x000f000f13137812 */ /* 0x000fe400078ec0ff */
[----:B------:R-:W-:Y:S02]  /*2960*/  LOP3.LUT R23, R32, 0x300030, R23, 0xf8, !PT ;  /* 0x0030003020177812 */ /* 0x000fe400078ef817 */
[----:B------:R-:W-:Y:S02]  /*2970*/  LOP3.LUT R24, R17, 0x300030, R24, 0xf8, !PT ;  /* 0x0030003011187812 */ /* 0x000fe400078ef818 */
[----:B------:R-:W-:-:S02]  /*2980*/  LOP3.LUT R25, R18, 0x300030, R25, 0xf8, !PT ;  /* 0x0030003012197812 */ /* 0x000fc400078ef819 */
[----:B------:R-:W-:Y:S01]  /*2990*/  LOP3.LUT R26, R19, 0x300030, R26, 0xf8, !PT ;  /* 0x00300030131a7812 */ /* 0x000fe200078ef81a */
[----:B------:R-:W-:Y:S06]  /*29a0*/  @!P1 BRA `(.L_x_3798) ;  /* 0x0000000800f89947 */ /* 0x000fec0003800000 */
[----:B------:R-:W0:Y:S01]  /*29b0*/  LDS.128 R16, [UR5+0x20] ;  /* 0x00002005ff107984 */ /* 0x000e220008000c00 */
[----:B------:R-:W-:Y:S01]  /*29c0*/  LOP3.LUT R2, R4, 0x3f003f, RZ, 0xc0, !PT ;  /* 0x003f003f04027812 */ /* 0x000fe200078ec0ff */
[----:B------:R-:W-:Y:S01]  /*29d0*/  IMAD.MOV.U32 R61, RZ, RZ, R0 ;  /* 0x000000ffff3d7224 */ /* 0x000fe200078e0000 */
[----:B------:R-:W-:Y:S02]  /*29e0*/  LOP3.LUT R28, R6, 0x3f003f, RZ, 0xc0, !PT ;  /* 0x003f003f061c7812 */ /* 0x000fe400078ec0ff */
[----:B------:R-:W-:Y:S02]  /*29f0*/  LOP3.LUT R40, R7, 0x3f003f, RZ, 0xc0, !PT ;  /* 0x003f003f07287812 */ /* 0x000fe400078ec0ff */
[----:B------:R-:W-:Y:S02]  /*2a00*/  SHF.R.U32.HI R4, RZ, 0x6, R4 ;  /* 0x00000006ff047819 */ /* 0x000fe40000011604 */
        /* <DEDUP_REMOVED lines=23> */
[----:B------:R-:W-:Y:S02]  /*2b80*/  LOP3.LUT R7, R7, 0x64006400, RZ, 0xfc, !PT ;  /* 0x6400640007077812 */ /* 0x000fe400078efcff */
[----:B------:R-:W-:Y:S01]  /*2b90*/  LOP3.LUT R13, R40, 0x64006400, RZ, 0xfc, !PT ;  /* 0x64006400280d7812 */ /* 0x000fe200078efcff */
[----:B------:R-:W-:Y:S01]  /*2ba0*/  HADD2 R2, R4, -1056, -1056 ;  /* 0xe420e42004027430 */ /* 0x000fe20000000000 */
[----:B------:R-:W-:Y:S01]  /*2bb0*/  LOP3.LUT R34, R12, 0x3f003f, RZ, 0xc0, !PT ;  /* 0x003f003f0c227812 */ /* 0x000fe200078ec0ff */
[-C--:B0-----:R-:W-:Y:S01]  /*2bc0*/  HFMA2 R4, R3, R16.reuse, RZ ;  /* 0x0000001003047231 */ /* 0x081fe200000000ff */
[----:B------:R-:W-:Y:S01]  /*2bd0*/  SHF.R.U32.HI R36, RZ, 0x6, R12 ;  /* 0x00000006ff247819 */ /* 0x000fe2000001160c */
[----:B------:R-:W-:Y:S01]  /*2be0*/  HADD2 R12, R7, -1056, -1056 ;  /* 0xe420e420070c7430 */ /* 0x000fe20000000000 */
[----:B------:R-:W-:Y:S01]  /*2bf0*/  LOP3.LUT R5, R5, 0x64006400, RZ, 0xfc, !PT ;  /* 0x6400640005057812 */ /* 0x000fe200078efcff */
[----:B------:R-:W-:Y:S01]  /*2c00*/  HADD2 R13, R13, -1056, -1056 ;  /* 0xe420e4200d0d7430 */ /* 0x000fe20000000000 */
[----:B------:R-:W-:Y:S01]  /*2c10*/  LOP3.LUT R6, R6, 0x64006400, RZ, 0xfc, !PT ;  /* 0x6400640006067812 */ /* 0x000fe200078efcff */
[-C--:B------:R-:W-:Y:S01]  /*2c20*/  HFMA2 R7, R15, R16.reuse, RZ ;  /* 0x000000100f077231 */ /* 0x080fe200000000ff */
[----:B------:R-:W-:Y:S01]  /*2c30*/  LOP3.LUT R35, R9, 0x3f003f, RZ, 0xc0, !PT ;  /* 0x003f003f09237812 */ /* 0x000fe200078ec0ff */
[----:B------:R-:W-:Y:S01]  /*2c40*/  HADD2 R28, R5, -1056, -1056 ;  /* 0xe420e420051c7430 */ /* 0x000fe20000000000 */
[----:B------:R-:W-:Y:S01]  /*2c50*/  SHF.R.U32.HI R37, RZ, 0x6, R9 ;  /* 0x00000006ff257819 */ /* 0x000fe20000011609 */
[----:B------:R-:W-:Y:S01]  /*2c60*/  HFMA2 R5, R29, R16, RZ.H0_H0 ;  /* 0x000000101d057231 */ /* 0x000fe200000400ff */
[----:B------:R-:W-:Y:S01]  /*2c70*/  LOP3.LUT R38, R10, 0x3f003f, RZ, 0xc0, !PT ;  /* 0x003f003f0a267812 */ /* 0x000fe200078ec0ff */
[-C--:B------:R-:W-:Y:S01]  /*2c80*/  HFMA2 R43, R2, R17.reuse, R4 ;  /* 0x00000011022b7231 */ /* 0x080fe20000000004 */
[----:B------:R-:W-:Y:S01]  /*2c90*/  SHF.R.U32.HI R39, RZ, 0x6, R10 ;  /* 0x00000006ff277819 */ /* 0x000fe2000001160a */
[----:B------:R-:W-:Y:S01]  /*2ca0*/  HFMA2 R44, R28, R17, R5 ;  /* 0x000000111c2c7231 */ /* 0x000fe20000000005 */
[----:B------:R-:W-:-:S02]  /*2cb0*/  LOP3.LUT R9, R14, 0x3f003f, RZ, 0xc0, !PT ;  /* 0x003f003f0e097812 */ /* 0x000fc400078ec0ff */
[----:B------:R-:W-:Y:S01]  /*2cc0*/  SHF.R.U32.HI R10, RZ, 0x6, R14 ;  /* 0x00000006ff0a7819 */ /* 0x000fe2000001160e */
[----:B------:R-:W-:Y:S01]  /*2cd0*/  HADD2 R14, R6, -1056, -1056 ;  /* 0xe420e420060e7430 */ /* 0x000fe20000000000 */
[----:B------:R-:W-:Y:S01]  /*2ce0*/  LOP3.LUT R33, R33, 0x3f003f, RZ, 0xc0, !PT ;  /* 0x003f003f21217812 */ /* 0x000fe200078ec0ff */
[----:B------:R-:W-:Y:S01]  /*2cf0*/  HFMA2 R6, R13, R16, RZ.H0_H0 ;  /* 0x000000100d067231 */ /* 0x000fe200000400ff */
[----:B------:R-:W-:Y:S02]  /*2d00*/  LOP3.LUT R38, R38, 0x64006400, RZ, 0xfc, !PT ;  /* 0x6400640026267812 */ /* 0x000fe400078efcff */
[----:B------:R-:W-:Y:S01]  /*2d10*/  LOP3.LUT R39, R39, 0x3f003f, RZ, 0xc0, !PT ;  /* 0x003f003f27277812 */ /* 0x000fe200078ec0ff */
[-C--:B------:R-:W-:Y:S02]  /*2d20*/  HFMA2 R45, R14, R17.reuse, R7 ;  /* 0x000000110e2d7231 */ /* 0x080fe40000000007 */
[----:B------:R-:W-:Y:S01]  /*2d30*/  HFMA2 R46, R12, R17, R6 ;  /* 0x000000110c2e7231 */ /* 0x000fe20000000006 */
[----:B------:R-:W-:Y:S01]  /*2d40*/  LOP3.LUT R17, R31, 0x64006400, RZ, 0xfc, !PT ;  /* 0x640064001f117812 */ /* 0x000fe200078efcff */
[----:B------:R-:W0:Y:S01]  /*2d50*/  LDS.128 R4, [UR5+0x30] ;  /* 0x00003005ff047984 */ /* 0x000e220008000c00 */
        /* <DEDUP_REMOVED lines=63> */
[----:B------:R-:W-:Y:S02]  /*3150*/  HFMA2 R10, R25, R6, R45 ;  /* 0x00000006190a7231 */ /* 0x000fe4000000002d */
[----:B------:R-:W-:Y:S01]  /*3160*/  HADD2 R20, R8, -1056, -1056 ;  /* 0xe420e42008147430 */ /* 0x000fe20000000000 */
[----:B------:R-:W-:Y:S01]  /*3170*/  LOP3.LUT R26, R26, 0x64006400, RZ, 0xfc, !PT ;  /* 0x640064001a1a7812 */ /* 0x000fe200078efcff */
[----:B------:R-:W-:Y:S01]  /*3180*/  HADD2 R21, R22, -1056, -1056 ;  /* 0xe420e42016157430 */ /* 0x000fe20000000000 */
[----:B------:R-:W-:Y:S01]  /*3190*/  ISETP.NE.AND P0, PT, R60, 0x1, PT ;  /* 0x000000013c00780c */ /* 0x000fe20003f05270 */
[----:B------:R-:W-:-:S02]  /*31a0*/  HFMA2 R43, R24, R7, R43 ;  /* 0x00000007182b7231 */ /* 0x000fc4000000002b */
[----:B------:R-:W-:Y:S01]  /*31b0*/  HADD2 R27, R27, -1056, -1056 ;  /* 0xe420e4201b1b7430 */ /* 0x000fe20000000000 */
[----:B------:R-:W-:Y:S01]  /*31c0*/  PRMT R57, R57, 0x5410, R56 ;  /* 0x0000541039397816 */ /* 0x000fe20000000038 */
[-C--:B------:R-:W-:Y:S02]  /*31d0*/  HFMA2 R11, R21, R6.reuse, R44 ;  /* 0x00000006150b7231 */ /* 0x080fe4000000002c */
[----:B------:R-:W-:Y:S02]  /*31e0*/  HFMA2 R10, R20, R7, R10 ;  /* 0x00000007140a7231 */ /* 0x000fe4000000000a */
[----:B------:R-:W-:Y:S01]  /*31f0*/  HADD2 R22, R5, -1056, -1056 ;  /* 0xe420e42005167430 */ /* 0x000fe20000000000 */
[----:B------:R-:W-:Y:S01]  /*3200*/  PRMT R55, R55, 0x5410, R54 ;  /* 0x0000541037377816 */ /* 0x000fe20000000036 */
        /* <DEDUP_REMOVED lines=14> */
[----:B------:R-:W-:-:S03]  /*32f0*/  IMAD.MOV.U32 R61, RZ, RZ, R0 ;  /* 0x000000ffff3d7224 */ /* 0x000fc600078e0000 */
        /* <DEDUP_REMOVED lines=13> */
[----:B------:R-:W-:-:S04]  /*33d0*/  HFMA2 R6, R35, R6, R4 ;  /* 0x0000000623067231 */ /* 0x000fc80000000004 */
[-C--:B------:R-:W-:Y:S02]  /*33e0*/  HFMA2 R6, R40, R7.reuse, R6 ;  /* 0x0000000728067231 */ /* 0x080fe40000000006 */
[-C--:B------:R-:W-:Y:S02]  /*33f0*/  HFMA2 R4, R16, R7.reuse, R3 ;  /* 0x0000000710047231 */ /* 0x080fe40000000003 */
[-C--:B-1----:R-:W-:Y:S02]  /*3400*/  HFMA2 R16, R37, R8.reuse, R29 ;  /* 0x0000000825107231 */ /* 0x082fe4000000001d */
        /* <DEDUP_REMOVED lines=24> */
.L_x_3798:
[----:B------:R-:W-:-:S04]  /*3590*/  VIMNMX R0, PT, PT, R59, UR12, PT ;  /* 0x0000000c3b007c48 */ /* 0x000fc8000bfe0100 */
[----:B------:R-:W-:-:S13]  /*35a0*/  ISETP.GT.AND P0, PT, R0, R61, PT ;  /* 0x0000003d0000720c */ /* 0x000fda0003f04270 */
[----:B------:R-:W-:Y:S05]  /*35b0*/  @!P0 BRA `(.L_x_3800) ;  /* 0x0000001800488947 */ /* 0x000fea0003800000 */
[----:B------:R-:W-:Y:S01]  /*35c0*/  VIMNMX.U32 R48, PT, PT, R59, UR12, PT ;  /* 0x0000000c3b307c48 */ /* 0x000fe2000bfe0000 */
[----:B------:R-:W0:Y:S06]  /*35d0*/  LDCU.64 UR10, c[0x0][0x3a8] ;  /* 0x00007500ff0a77ac */ /* 0x000e2c0008000a00 */
.L_x_3802:
[----:B0-----:R-:W-:Y:S01]  /*35e0*/  IMAD.U32 R58, RZ, RZ, UR11 ;  /* 0x0000000bff3a7e24 */ /* 0x001fe2000f8e00ff */
[----:B-----5:R0:W5:Y:S03]  /*35f0*/  LDG.E.128.CONSTANT R12, desc[UR8][R92.64] ;  /* 0x000000085c0c7981 */ /* 0x020166000c1e9d00 */
[----:B------:R-:W-:-:S05]  /*3600*/  IMAD.WIDE R2, R58, 0x4, R92 ;  /* 0x000000043a027825 */ /* 0x000fca00078e025c */
[----:B------:R0:W5:Y:S01]  /*3610*/  LDG.E.128.CONSTANT R8, desc[UR8][R2.64] ;  /* 0x0000000802087981 */ /* 0x000162000c1e9d00 */
[----:B------:R-:W-:-:S06]  /*3620*/  UIMAD UR5, UR7, -0x2, UR10 ;  /* 0xfffffffe070578a4 */ /* 0x000fcc000f8e020a */
[----:B------:R-:W-:-:S05]  /*3630*/  IMAD.U32 R60, RZ, RZ, UR5 ;  /* 0x00000005ff3c7e24 */ /* 0x000fca000f8e00ff */
[----:B------:R-:W-:Y:S01]  /*3640*/  ISETP.GE.AND P1, PT, R60, 0x1, PT ;  /* 0x000000013c00780c */ /* 0x000fe20003f26270 */
[----:B------:R-:W-:Y:S02]  /*3650*/  VIADD R61, R61, 0x20 ;  /* 0x000000203d3d7836 */ /* 0x000fe40000000000 */
[----:B------:R-:W-:-:S03]  /*3660*/  IMAD.WIDE R90, R58, 0x4, R2 ;  /* 0x000000043a5a7825 */ /* 0x000fc600078e0202 */
[----:B------:R-:W-:-:S07]  /*3670*/  ISETP.GE.AND P0, PT, R61, R48, PT ;  /* 0x000000303d00720c */ /* 0x000fce0003f06270 */
[----:B0-----:R-:W-:Y:S06]  /*3680*/  @!P1 BRA `(.L_x_3801) ;  /* 0x0000001400fc9947 */ /* 0x001fec0003800000 */
[----:B------:R-:W2:Y:S01]  /*3690*/  LDG.E.128.CONSTANT R4, desc[UR8][R90.64] ;  /* 0x000000085a047981 */ /* 0x000ea2000c1e9d00 */
[----:B-----5:R-:W-:Y:S01]  /*36a0*/  SHF.R.U32.HI R2, RZ, 0xf, R13 ;  /* 0x0000000fff027819 */ /* 0x020fe2000001160d */
[----:B------:R-:W-:Y:S01]  /*36b0*/  IMAD.MOV.U32 R3, RZ, RZ, 0x2400 ;  /* 0x00002400ff037424 */ /* 0x000fe200078e00ff */
[----:B------:R-:W-:Y:S02]  /*36c0*/  SHF.R.U32.HI R19, RZ, 0xe, R9 ;  /* 0x0000000eff137819 */ /* 0x000fe40000011609 */
[----:B------:R-:W-:Y:S02]  /*36d0*/  LOP3.LUT R2, R2, 0x10001, RZ, 0xc0, !PT ;  /* 0x0001000102027812 */ /* 0x000fe400078ec0ff */
[----:B------:R-:W-:Y:S02]  /*36e0*/  LOP3.LUT R16, R13, 0x380038, RZ, 0xc0, !PT ;  /* 0x003800380d107812 */ /* 0x000fe400078ec0ff */
[----:B------:R-:W-:Y:S02]  /*36f0*/  LOP3.LUT R19, R2, 0x20002, R19, 0xf8, !PT ;  /* 0x0002000202137812 */ /* 0x000fe400078ef813 */
[----:B------:R-:W-:-:S02]  /*3700*/  SHF.R.U32.HI R0, RZ, 0xf, R12 ;  /* 0x0000000fff007819 */ /* 0x000fc4000001160c */
[C---:B------:R-:W-:Y:S02]  /*3710*/  LOP3.LUT R18, R9.reuse, 0x380038, RZ, 0xc0, !PT ;  /* 0x0038003809127812 */ /* 0x040fe400078ec0ff */
[----:B------:R-:W-:Y:S02]  /*3720*/  SHF.R.U32.HI R78, RZ, 0x6, R9 ;  /* 0x00000006ff4e7819 */ /* 0x000fe40000011609 */
        /* <DEDUP_REMOVED lines=8> */
[C---:B------:R-:W-:Y:S02]  /*37b0*/  LOP3.LUT R9, R10.reuse, 0x380038, RZ, 0xc0, !PT ;  /* 0x003800380a097812 */ /* 0x040fe400078ec0ff */
[----:B------:R-:W-:-:S02]  /*37c0*/  LOP3.LUT R72, R10, 0x70007, RZ, 0xc0, !PT ;  /* 0x000700070a487812 */ /* 0x000fc400078ec0ff */
[--C-:B------:R-:W-:Y:S02]  /*37d0*/  SHF.R.U32.HI R20, RZ, 0xf, R14.reuse ;  /* 0x0000000fff147819 */ /* 0x100fe4000001160e */
        /* <DEDUP_REMOVED lines=15> */
[----:B------:R-:W-:Y:S02]  /*38d0*/  LOP3.LUT R11, R16, 0x64006400, RZ, 0xfc, !PT ;  /* 0x64006400100b7812 */ /* 0x000fe400078efcff */
[----:B------:R-:W-:-:S02]  /*38e0*/  MOV R8, 0x3000 ;  /* 0x0000300000087802 */ /* 0x000fc40000000f00 */
[----:B------:R-:W-:Y:S02]  /*38f0*/  LOP3.LUT R0, R0, 0x10001, RZ, 0xc0, !PT ;  /* 0x0001000100007812 */ /* 0x000fe400078ec0ff */
[----:B------:R-:W-:Y:S01]  /*3900*/  LOP3.LUT R16, R76, 0x380038, RZ, 0xc0, !PT ;  /* 0x003800384c107812 */ /* 0x000fe200078ec0ff */
[----:B------:R-:W-:Y:S01]  /*3910*/  HFMA2 R62, R11, R8.H0_H0, -132, -132 ;  /* 0xd820d8200b3e7431 */ /* 0x000fe20000040008 */
[----:B------:R-:W-:Y:S02]  /*3920*/  LOP3.LUT R20, R20, 0x10001, RZ, 0xc0, !PT ;  /* 0x0001000114147812 */ /* 0x000fe400078ec0ff */
[----:B------:R-:W-:Y:S02]  /*3930*/  LOP3.LUT R15, R0, 0x20002, R15, 0xf8, !PT ;  /* 0x00020002000f7812 */ /* 0x000fe400078ef80f */
[----:B------:R-:W-:Y:S02]  /*3940*/  LOP3.LUT R37, R16, 0x64006400, RZ, 0xfc, !PT ;  /* 0x6400640010257812 */ /* 0x000fe400078efcff */
[----:B------:R-:W-:-:S02]  /*3950*/  LOP3.LUT R45, R9, 0x64006400, RZ, 0xfc, !PT ;  /* 0x64006400092d7812 */ /* 0x000fc400078efcff */
[----:B------:R-:W-:Y:S01]  /*3960*/  LOP3.LUT R21, R20, 0x20002, R21, 0xf8, !PT ;  /* 0x0002000214157812 */ /* 0x000fe200078ef815 */
        /* <DEDUP_REMOVED lines=15> */
[----:B------:R-:W-:Y:S02]  /*3a60*/  LOP3.LUT R23, R22, 0x20002, R23, 0xf8, !PT ;  /* 0x0002000216177812 */ /* 0x000fe400078ef817 */
[----:B------:R-:W-:Y:S01]  /*3a70*/  LOP3.LUT R20, R74, 0x380038, RZ, 0xc0, !PT ;  /* 0x003800384a147812 */ /* 0x000fe200078ec0ff */
[-C--:B------:R-:W-:Y:S01]  /*3a80*/  HFMA2 R42, R17, R8.reuse.H0_H0, -132, -132 ;  /* 0xd820d820112a7431 */ /* 0x080fe20000040008 */
[----:B------:R-:W-:Y:S02]  /*3a90*/  LOP3.LUT R47, R18, 0x64006400, RZ, 0xfc, !PT ;  /* 0x64006400122f7812 */ /* 0x000fe400078efcff */
[----:B------:R-:W-:Y:S02]  /*3aa0*/  LOP3.LUT R18, R35, 0x380038, RZ, 0xc0, !PT ;  /* 0x0038003823127812 */ /* 0x000fe400078ec0ff */
[----:B------:R-:W-:Y:S01]  /*3ab0*/  LOP3.LUT R25, R25, 0x64006400, RZ, 0xfc, !PT ;  /* 0x6400640019197812 */ /* 0x000fe200078efcff */
[----:B------:R-:W-:Y:S01]  /*3ac0*/  HFMA2 R47, R47, R8.H0_H0, -132, -132 ;  /* 0xd820d8202f2f7431 */ /* 0x000fe20000040008 */
[----:B------:R-:W-:-:S02]  /*3ad0*/  LOP3.LUT R63, R63, 0x64006400, RZ, 0xfc, !PT ;  /* 0x640064003f3f7812 */ /* 0x000fc400078efcff */
        /* <DEDUP_REMOVED lines=11> */
[----:B------:R-:W-:Y:S01]  /*3b90*/  ISETP.NE.AND P1, PT, R60, 0x1, PT ;  /* 0x000000013c00780c */ /* 0x000fe20003f25270 */
[----:B------:R-:W-:Y:S01]  /*3ba0*/  HADD2 R65, R65, -1028, -1028 ;  /* 0xe404e40441417430 */ /* 0x000fe20000000000 */
[----:B------:R-:W-:Y:S02]  /*3bb0*/  LOP3.LUT R67, R67, 0x64006400, RZ, 0xfc, !PT ;  /* 0x6400640043437812 */ /* 0x000fe400078efcff */
[----:B------:R-:W-:Y:S02]  /*3bc0*/  PRMT R57, R57, 0x5410, R56 ;  /* 0x0000541039397816 */ /* 0x000fe40000000038 */
[----:B------:R-:W-:Y:S01]  /*3bd0*/  PRMT R55, R55, 0x5410, R54 ;  /* 0x0000541037377816 */ /* 0x000fe20000000036 */
[----:B------:R-:W-:Y:S01]  /*3be0*/  HADD2 R67, R67, -1028, -1028 ;  /* 0xe404e40443437430 */ /* 0x000fe20000000000 */
[----:B--2---:R-:W-:-:S02]  /*3bf0*/  SHF.R.U32.HI R86, RZ, 0xd, R5 ;  /* 0x0000000dff567819 */ /* 0x004fc40000011605 */
[C---:B------:R-:W-:Y:S02]  /*3c00*/  LOP3.LUT R2, R5.reuse, 0x380038, RZ, 0xc0, !PT ;  /* 0x0038003805027812 */ /* 0x040fe400078ec0ff */
[----:B------:R-:W-:Y:S02]  /*3c10*/  SHF.R.U32.HI R87, RZ, 0x6, R5 ;  /* 0x00000006ff577819 */ /* 0x000fe40000011605 */
[----:B------:R-:W-:Y:S02]  /*3c20*/  LOP3.LUT R75, R5, 0x70007, RZ, 0xc0, !PT ;  /* 0x00070007054b7812 */ /* 0x000fe400078ec0ff */
[----:B------:R-:W-:Y:S02]  /*3c30*/  LOP3.LUT R5, R7, 0x380038, RZ, 0xc0, !PT ;  /* 0x0038003807057812 */ /* 0x000fe400078ec0ff */
[----:B------:R-:W-:Y:S02]  /*3c40*/  SHF.R.U32.HI R88, RZ, 0xd, R4 ;  /* 0x0000000dff587819 */ /* 0x000fe40000011604 */
[----:B------:R-:W-:-:S02]  /*3c50*/  LOP3.LUT R29, R5, 0x64006400, RZ, 0xfc, !PT ;  /* 0x64006400051d7812 */ /* 0x000fc400078efcff */
[C---:B------:R-:W-:Y:S02]  /*3c60*/  LOP3.LUT R0, R4.reuse, 0x380038, RZ, 0xc0, !PT ;  /* 0x0038003804007812 */ /* 0x040fe400078ec0ff */
[----:B------:R-:W-:Y:S01]  /*3c70*/  SHF.R.U32.HI R89, RZ, 0x6, R4 ;  /* 0x00000006ff597819 */ /* 0x000fe20000011604 */
[----:B------:R-:W-:Y:S01]  /*3c80*/  HFMA2 R16, R29, R8.H0_H0, -132, -132 ;  /* 0xd820d8201d107431 */ /* 0x000fe20000040008 */
[----:B------:R-:W-:Y:S01]  /*3c90*/  LOP3.LUT R77, R4, 0x70007, RZ, 0xc0, !PT ;  /* 0x00070007044d7812 */ /* 0x000fe200078ec0ff */
[----:B------:R-:W0:Y:S01]  /*3ca0*/  LDS.128 R28, [UR4] ;  /* 0x00000004ff1c7984 */ /* 0x000e220008000c00 */
[----:B------:R-:W-:Y:S02]  /*3cb0*/  SHF.R.U32.HI R84, RZ, 0xd, R6 ;  /* 0x0000000dff547819 */ /* 0x000fe40000011606 */
[----:B------:R-:W-:Y:S02]  /*3cc0*/  LOP3.LUT R4, R6, 0x380038, RZ, 0xc0, !PT ;  /* 0x0038003806047812 */ /* 0x000fe400078ec0ff */
[----:B------:R-:W-:-:S02]  /*3cd0*/  LOP3.LUT R88, R15, 0x40004, R88, 0xf8, !PT ;  /* 0x000400040f587812 */ /* 0x000fc400078ef858 */
[----:B------:R-:W-:Y:S02]  /*3ce0*/  SHF.R.U32.HI R85, RZ, 0x6, R6 ;  /* 0x00000006ff557819 */ /* 0x000fe40000011606 */
[----:B------:R-:W-:Y:S02]  /*3cf0*/  LOP3.LUT R79, R6, 0x70007, RZ, 0xc0, !PT ;  /* 0x00070007064f7812 */ /* 0x000fe400078ec0ff */
[----:B------:R-:W-:Y:S02]  /*3d00*/  LOP3.LUT R15, R13, 0x64006400, RZ, 0xfc, !PT ;  /* 0x640064000d0f7812 */ /* 0x000fe400078efcff */
[----:B------:R-:W-:Y:S02]  /*3d10*/  LOP3.LUT R6, R24, 0x380038, RZ, 0xc0, !PT ;  /* 0x0038003818067812 */ /* 0x000fe400078ec0ff */
[----:B------:R-:W-:Y:S01]  /*3d20*/  LOP3.LUT R84, R21, 0x40004, R84, 0xf8, !PT ;  /* 0x0004000415547812 */ /* 0x000fe200078ef854 */
[----:B------:R-:W-:Y:S01]  /*3d30*/  HFMA2 R34, R15, R8.H0_H0, -132, -132 ;  /* 0xd820d8200f227431 */ /* 0x000fe20000040008 */
[----:B------:R-:W-:-:S02]  /*3d40*/  LOP3.LUT R11, R0, 0x64006400, RZ, 0xfc, !PT ;  /* 0x64006400000b7812 */ /* 0x000fc400078efcff */
[----:B------:R-:W-:Y:S02]  /*3d50*/  LOP3.LUT R21, R4, 0x64006400, RZ, 0xfc, !PT ;  /* 0x6400640004157812 */ /* 0x000fe400078efcff */
[----:B------:R-:W-:Y:S01]  /*3d60*/  LOP3.LUT R0, R89, 0x380038, RZ, 0xc0, !PT ;  /* 0x0038003859007812 */ /* 0x000fe200078ec0ff */
[----:B------:R-:W-:Y:S01]  /*3d70*/  HFMA2 R38, R11, R8.H0_H0, -132, -132 ;  /* 0xd820d8200b267431 */ /* 0x000fe20000040008 */
[--C-:B------:R-:W-:Y:S02]  /*3d80*/  SHF.R.U32.HI R82, RZ, 0xd, R7.reuse ;  /* 0x0000000dff527819 */ /* 0x100fe40000011607 */
[----:B------:R-:W-:Y:S02]  /*3d90*/  SHF.R.U32.HI R83, RZ, 0x6, R7 ;  /* 0x00000006ff537819 */ /* 0x000fe40000011607 */
[----:B------:R-:W-:Y:S02]  /*3da0*/  LOP3.LUT R94, R7, 0x70007, RZ, 0xc0, !PT ;  /* 0x00070007075e7812 */ /* 0x000fe400078ec0ff */
[----:B------:R-:W-:-:S02]  /*3db0*/  LOP3.LUT R4, R85, 0x380038, RZ, 0xc0, !PT ;  /* 0x0038003855047812 */ /* 0x000fc400078ec0ff */
[----:B------:R-:W-:Y:S02]  /*3dc0*/  LOP3.LUT R7, R6, 0x64006400, RZ, 0xfc, !PT ;  /* 0x6400640006077812 */ /* 0x000fe400078efcff */
[----:B------:R-:W-:Y:S02]  /*3dd0*/  LOP3.LUT R15, R2, 0x64006400, RZ, 0xfc, !PT ;  /* 0x64006400020f7812 */ /* 0x000fe400078efcff */
[----:B------:R-:W-:Y:S01]  /*3de0*/  LOP3.LUT R2, R87, 0x380038, RZ, 0xc0, !PT ;  /* 0x0038003857027812 */ /* 0x000fe200078ec0ff */
        /* <DEDUP_REMOVED lines=8> */
[----:B------:R-:W-:Y:S01]  /*3e70*/  HFMA2 R25, R33, R28, RZ.H0_H0 ;  /* 0x0000001c21197231 */ /* 0x000fe200000400ff */
[----:B------:R-:W-:-:S02]  /*3e80*/  LOP3.LUT R12, R78, 0x380038, RZ, 0xc0, !PT ;  /* 0x003800384e0c7812 */ /* 0x000fc400078ec0ff */
        /* <DEDUP_REMOVED lines=9> */
[----:B------:R-:W-:Y:S01]  /*3f20*/  HFMA2 R12, R7, R8.H0_H0, -132, -132 ;  /* 0xd820d820070c7431 */ /* 0x000fe20000040008 */
[----:B------:R-:W-:-:S02]  /*3f30*/  LOP3.LUT R82, R23, 0x40004, R82, 0xf8, !PT ;  /* 0x0004000417527812 */ /* 0x000fc400078ef852 */
[----:B------:R-:W-:Y:S01]  /*3f40*/  LOP3.LUT R7, R27, 0x1c001c0, RZ, 0xc0, !PT ;  /* 0x01c001c01b077812 */ /* 0x000fe200078ec0ff */
[----:B------:R-:W-:Y:S01]  /*3f50*/  HFMA2 R39, R39, R8.H0_H0, -132, -132 ;  /* 0xd820d82027277431 */ /* 0x000fe20000040008 */
[----:B------:R-:W-:Y:S01]  /*3f60*/  LOP3.LUT R22, R5, 0x64006400, RZ, 0xfc, !PT ;  /* 0x6400640005167812 */ /* 0x000fe200078efcff */
[----:B------:R-:W-:Y:S01]  /*3f70*/  HFMA2 R81, R73, R30, R81 ;  /* 0x0000001e49517231 */ /* 0x000fe20000000051 */
[----:B------:R-:W-:Y:S02]  /*3f80*/  LOP3.LUT R23, R20, 0x64006400, RZ, 0xfc, !PT ;  /* 0x6400640014177812 */ /* 0x000fe400078efcff */
[----:B------:R-:W-:Y:S01]  /*3f90*/  LOP3.LUT R98, R9, 0x64006400, RZ, 0xfc, !PT ;  /* 0x6400640009627812 */ /* 0x000fe200078efcff */
[----:B------:R-:W-:Y:S01]  /*3fa0*/  HFMA2 R15, R22, R3.H0_H0, -20, -20 ;  /* 0xcd00cd00160f7431 */ /* 0x000fe20000040003 */
[----:B------:R-:W-:Y:S02]  /*3fb0*/  LOP3.LUT R20, R89, 0x1c001c0, RZ, 0xc0, !PT ;  /* 0x01c001c059147812 */ /* 0x000fe400078ec0ff */
[----:B------:R-:W-:Y:S01]  /*3fc0*/  LOP3.LUT R9, R87, 0x1c001c0, RZ, 0xc0, !PT ;  /* 0x01c001c057097812 */ /* 0x000fe200078ec0ff */
[----:B------:R-:W-:Y:S01]  /*3fd0*/  HFMA2 R81, R46, R31, R81 ;  /* 0x0000001f2e517231 */ /* 0x000fe20000000051 */
[----:B------:R-:W-:-:S02]  /*3fe0*/  LOP3.LUT R0, R24, 0x1c001c0, RZ, 0xc0, !PT ;  /* 0x01c001c018007812 */ /* 0x000fc400078ec0ff */
[----:B------:R-:W-:Y:S02]  /*3ff0*/  LOP3.LUT R13, R74, 0x1c001c0, RZ, 0xc0, !PT ;  /* 0x01c001c04a0d7812 */ /* 0x000fe400078ec0ff */
[----:B------:R-:W-:Y:S02]  /*4000*/  LOP3.LUT R96, R7, 0x64006400, RZ, 0xfc, !PT ;  /* 0x6400640007607812 */ /* 0x000fe400078efcff */
[----:B------:R-:W-:Y:S01]  /*4010*/  LOP3.LUT R19, R18, 0x64006400, RZ, 0xfc, !PT ;  /* 0x6400640012137812 */ /* 0x000fe200078efcff */
[-C--:B------:R-:W-:Y:S01]  /*4020*/  HFMA2 R18, R21, R8.reuse.H0_H0, -132, -132 ;  /* 0xd820d82015127431 */ /* 0x080fe20000040008 */
[C---:B------:R-:W-:Y:S02]  /*4030*/  LOP3.LUT R6, R83.reuse, 0x380038, RZ, 0xc0, !PT ;  /* 0x0038003853067812 */ /* 0x040fe400078ec0ff */
        /* <DEDUP_REMOVED lines=14> */
[----:B------:R-:W0:Y:S01]  /*4120*/  LDS.128 R20, [UR4+0x10] ;  /* 0x00001004ff147984 */ /* 0x000e220008000c00 */
[----:B------:R-:W-:Y:S01]  /*4130*/  LOP3.LUT R6, R78, 0x1c001c0, RZ, 0xc0, !PT ;  /* 0x01c001c04e067812 */ /* 0x000fe200078ec0ff */
[----:B------:R-:W-:Y:S01]  /*4140*/  HFMA2 R8, R11, R8.H0_H0, -132, -132 ;  /* 0xd820d8200b087431 */ /* 0x000fe20000040008 */
[C---:B------:R-:W-:Y:S01]  /*4150*/  LOP3.LUT R11, R35.reuse, 0x1c001c0, RZ, 0xc0, !PT ;  /* 0x01c001c0230b7812 */ /* 0x040fe200078ec0ff */
[-C--:B------:R-:W-:Y:S01]  /*4160*/  HFMA2 R2, R98, R3.reuse.H0_H0, -20, -20 ;  /* 0xcd00cd0062027431 */ /* 0x080fe20000040003 */
[----:B------:R-:W-:Y:S01]  /*4170*/  LOP3.LUT R24, R35, 0x70007, RZ, 0xc0, !PT ;  /* 0x0007000723187812 */ /* 0x000fe200078ec0ff */
[----:B------:R-:W-:Y:S01]  /*4180*/  HADD2 R35, R63, -1028, -1028 ;  /* 0xe404e4043f237430 */ /* 0x000fe20000000000 */
[----:B------:R-:W-:Y:S01]  /*4190*/  LOP3.LUT R4, R4, 0x64006400, RZ, 0xfc, !PT ;  /* 0x6400640004047812 */ /* 0x000fe200078efcff */
[----:B------:R-:W-:Y:S01]  /*41a0*/  HFMA2 R0, R0, R3.H0_H0, -20, -20 ;  /* 0xcd00cd0000007431 */ /* 0x000fe20000040003 */
[----:B------:R-:W-:-:S02]  /*41b0*/  LOP3.LUT R70, R6, 0x64006400, RZ, 0xfc, !PT ;  /* 0x6400640006467812 */ /* 0x000fc400078efcff */
[----:B------:R-:W-:Y:S01]  /*41c0*/  LOP3.LUT R5, R85, 0x1c001c0, RZ, 0xc0, !PT ;  /* 0x01c001c055057812 */ /* 0x000fe200078ec0ff */
[-C--:B------:R-:W-:Y:S01]  /*41d0*/  HFMA2 R6, R4, R3.reuse.H0_H0, -20, -20 ;  /* 0xcd00cd0004067431 */ /* 0x080fe20000040003 */
[----:B------:R-:W-:Y:S01]  /*41e0*/  LOP3.LUT R63, R24, 0x64006400, RZ, 0xfc, !PT ;  /* 0x64006400183f7812 */ /* 0x000fe200078efcff */
[----:B------:R-:W-:Y:S02]  /*41f0*/  HFMA2 R4, R70, R3.H0_H0, -20, -20 ;  /* 0xcd00cd0046047431 */ /* 0x000fe40000040003 */
[----:B------:R-:W-:Y:S01]  /*4200*/  HFMA2 R24, R35, R28, RZ ;  /* 0x0000001c23187231 */ /* 0x000fe200000000ff */
[----:B------:R-:W-:Y:S01]  /*4210*/  LOP3.LUT R70, R5, 0x64006400, RZ, 0xfc, !PT ;  /* 0x6400640005467812 */ /* 0x000fe200078efcff */
[----:B------:R-:W-:Y:S01]  /*4220*/  HADD2 R63, R63, -1028, -1028 ;  /* 0xe404e4043f3f7430 */ /* 0x000fe20000000000 */
[----:B------:R-:W-:-:S03]  /*4230*/  LOP3.LUT R100, R11, 0x64006400, RZ, 0xfc, !PT ;  /* 0x640064000b647812 */ /* 0x000fc600078efcff */
[----:B------:R-:W-:Y:S01]  /*4240*/  HFMA2 R5, R70, R3.H0_H0, -20, -20 ;  /* 0xcd00cd0046057431 */ /* 0x000fe20000040003 */
[----:B------:R-:W-:Y:S01]  /*4250*/  LOP3.LUT R80, R80, 0x70007, RZ, 0xc0, !PT ;  /* 0x0007000750507812 */ /* 0x000fe200078ec0ff */
[----:B------:R-:W-:Y:S02]  /*4260*/  HFMA2 R70, R69, R28, RZ.H0_H0 ;  /* 0x0000001c45467231 */ /* 0x000fe400000400ff */
[----:B------:R-:W-:Y:S02]  /*4270*/  HFMA2 R28, R34, R29, R24 ;  /* 0x0000001d221c7231 */ /* 0x000fe40000000018 */
[----:B------:R-:W-:Y:S01]  /*4280*/  HFMA2 R11, R100, R3.H0_H0, -20, -20 ;  /* 0xcd00cd00640b7431 */ /* 0x000fe20000040003 */
[----:B------:R-:W-:Y:S01]  /*4290*/  LOP3.LUT R76, R76, 0x70007, RZ, 0xc0, !PT ;  /* 0x000700074c4c7812 */ /* 0x000fe200078ec0ff */
[-C--:B------:R-:W-:Y:S01]  /*42a0*/  HFMA2 R70, R62, R29.reuse, R70 ;  /* 0x0000001d3e467231 */ /* 0x080fe20000000046 */
[----:B------:R-:W-:Y:S01]  /*42b0*/  LOP3.LUT R80, R80, 0x64006400, RZ, 0xfc, !PT ;  /* 0x6400640050507812 */ /* 0x000fe200078efcff */
[----:B------:R-:W-:Y:S01]  /*42c0*/  HFMA2 R29, R32, R29, R25 ;  /* 0x0000001d201d7231 */ /* 0x000fe20000000019 */
[----:B------:R-:W-:Y:S01]  /*42d0*/  LOP3.LUT R76, R76, 0x64006400, RZ, 0xfc, !PT ;  /* 0x640064004c4c7812 */ /* 0x000fe200078efcff */
[----:B------:R-:W-:-:S02]  /*42e0*/  HFMA2 R70, R67, R30, R70 ;  /* 0x0000001e43467231 */ /* 0x000fc40000000046 */
[-C--:B------:R-:W-:Y:S02]  /*42f0*/  HFMA2 R28, R65, R30.reuse, R28 ;  /* 0x0000001e411c7231 */ /* 0x080fe4000000001c */
[----:B------:R-:W-:Y:S01]  /*4300*/  HFMA2 R29, R63, R30, R29 ;  /* 0x0000001e3f1d7231 */ /* 0x000fe2000000001d */
[----:B------:R-:W1:Y:S01]  /*4310*/  LDS.128 R24, [UR4+0x20] ;  /* 0x00002004ff187984 */ /* 0x000e620008000c00 */
[-C--:B------:R-:W-:Y:S01]  /*4320*/  HFMA2 R30, R44, R31.reuse, R70 ;  /* 0x0000001f2c1e7231 */ /* 0x080fe20000000046 */
[----:B------:R-:W-:Y:S01]  /*4330*/  LOP3.LUT R70, R68, 0x64006400, RZ, 0xfc, !PT ;  /* 0x6400640044467812 */ /* 0x000fe200078efcff */
[-C--:B------:R-:W-:Y:S01]  /*4340*/  HFMA2 R29, R40, R31.reuse, R29 ;  /* 0x0000001f281d7231 */ /* 0x080fe2000000001d */
[----:B------:R-:W-:Y:S01]  /*4350*/  LOP3.LUT R68, R72, 0x64006400, RZ, 0xfc, !PT ;  /* 0x6400640048447812 */ /* 0x000fe200078efcff */
[----:B------:R-:W-:Y:S02]  /*4360*/  HADD2 R80, R80, -1028, -1028 ;  /* 0xe404e40450507430 */ /* 0x000fe40000000000 */
[----:B------:R-:W-:Y:S01]  /*4370*/  HFMA2 R28, R42, R31, R28 ;  /* 0x0000001f2a1c7231 */ /* 0x000fe2000000001c */
[----:B------:R-:W-:Y:S01]  /*4380*/  LOP3.LUT R31, R66, 0x64006400, RZ, 0xfc, !PT ;  /* 0x64006400421f7812 */ /* 0x000fe200078efcff */
[----:B0-----:R-:W-:-:S02]  /*4390*/  HFMA2 R81, R17, R20, R81 ;  /* 0x0000001411517231 */ /* 0x001fc40000000051 */
[----:B------:R-:W-:Y:S01]  /*43a0*/  HADD2 R68, R68, -1028, -1028 ;  /* 0xe404e40444447430 */ /* 0x000fe20000000000 */
[----:B------:R-:W-:Y:S01]  /*43b0*/  LOP3.LUT R66, R95, 0x64006400, RZ, 0xfc, !PT ;  /* 0x640064005f427812 */ /* 0x000fe200078efcff */
[-C--:B------:R-:W-:Y:S01]  /*43c0*/  HFMA2 R30, R15, R20.reuse, R30 ;  /* 0x000000140f1e7231 */ /* 0x080fe2000000001e */
[----:B------:R-:W-:Y:S01]  /*43d0*/  LOP3.LUT R78, R78, 0x70007, RZ, 0xc0, !PT ;  /* 0x000700074e4e7812 */ /* 0x000fe200078ec0ff */
[----:B------:R-:W-:Y:S02]  /*43e0*/  HADD2 R72, R31, -1028, -1028 ;  /* 0xe404e4041f487430 */ /* 0x000fe40000000000 */
[-C--:B------:R-:W-:Y:S02]  /*43f0*/  HFMA2 R28, R13, R20.reuse, R28 ;  /* 0x000000140d1c7231 */ /* 0x080fe4000000001c */
[----:B------:R-:W-:Y:S01]  /*4400*/  HFMA2 R29, R11, R20, R29 ;  /* 0x000000140b1d7231 */ /* 0x000fe2000000001d */
[----:B------:R-:W-:Y:S01]  /*4410*/  LOP3.LUT R74, R74, 0x70007, RZ, 0xc0, !PT ;  /* 0x000700074a4a7812 */ /* 0x000fe200078ec0ff */
        /* <DEDUP_REMOVED lines=9> */
[----:B------:R-:W-:Y:S01]  /*44b0*/  LOP3.LUT R77, R79, 0x64006400, RZ, 0xfc, !PT ;  /* 0x640064004f4d7812 */ /* 0x000fe200078efcff */
[-C--:B------:R-:W-:Y:S02]  /*44c0*/  HFMA2 R81, R49, R22.reuse, R81 ;  /* 0x0000001631517231 */ /* 0x080fe40000000051 */
[----:B------:R-:W-:Y:S01]  /*44d0*/  HADD2 R76, R76, -1028, -1028 ;  /* 0xe404e4044c4c7430 */ /* 0x000fe20000000000 */
[----:B------:R-:W-:Y:S01]  /*44e0*/  LOP3.LUT R89, R89, 0x70007, RZ, 0xc0, !PT ;  /* 0x0007000759597812 */ /* 0x000fe200078ec0ff */
[----:B------:R-:W-:-:S02]  /*44f0*/  HFMA2 R21, R45, R22, R28 ;  /* 0x000000162d157231 */ /* 0x000fc4000000001c */
[-C--:B------:R-:W-:Y:S01]  /*4500*/  HFMA2 R20, R47, R22.reuse, R20 ;  /* 0x000000162f147231 */ /* 0x080fe20000000014 */
[----:B------:R-:W-:Y:S01]  /*4510*/  LOP3.LUT R85, R85, 0x70007, RZ, 0xc0, !PT ;  /* 0x0007000755557812 */ /* 0x000fe200078ec0ff */
[----:B------:R-:W-:Y:S01]  /*4520*/  HFMA2 R22, R43, R22, R29 ;  /* 0x000000162b167231 */ /* 0x000fe2000000001d */
[----:B------:R-:W-:Y:S01]  /*4530*/  LOP3.LUT R89, R89, 0x64006400, RZ, 0xfc, !PT ;  /* 0x6400640059597812 */ /* 0x000fe200078efcff */
[----:B------:R-:W0:Y:S01]  /*4540*/  LDS.128 R28, [UR4+0x30] ;  /* 0x00003004ff1c7984 */ /* 0x000e220008000c00 */
        /* <DEDUP_REMOVED lines=37> */
[----:B------:R-:W-:Y:S02]  /*47a0*/  HADD2 R87, R87, -1028, -1028 ;  /* 0xe404e40457577430 */ /* 0x000fe40000000000 */
[----:B------:R-:W-:Y:S02]  /*47b0*/  HFMA2 R22, R16, R27, R22 ;  /* 0x0000001b10167231 */ /* 0x000fe40000000016 */
[----:B0-----:R-:W-:-:S02]  /*47c0*/  HFMA2 R23, R89, R28, R23 ;  /* 0x0000001c59177231 */ /* 0x001fc40000000017 */
[----:B------:R-:W-:Y:S02]  /*47d0*/  HADD2 R83, R83, -1028, -1028 ;  /* 0xe404e40453537430 */ /* 0x000fe40000000000 */
[-C--:B------:R-:W-:Y:S02]  /*47e0*/  HFMA2 R24, R85, R28.reuse, R21 ;  /* 0x0000001c55187231 */ /* 0x080fe40000000015 */
[-C--:B------:R-:W-:Y:S02]  /*47f0*/  HFMA2 R20, R87, R28.reuse, R20 ;  /* 0x0000001c57147231 */ /* 0x080fe40000000014 */
[----:B------:R-:W-:Y:S02]  /*4800*/  HFMA2 R28, R83, R28, R22 ;  /* 0x0000001c531c7231 */ /* 0x000fe40000000016 */
[-C--:B------:R-:W-:Y:S02]  /*4810*/  HFMA2 R22, R12, R29.reuse, R20 ;  /* 0x0000001d0c167231 */ /* 0x080fe40000000014 */
[----:B------:R-:W-:-:S02]  /*4820*/  HFMA2 R21, R14, R29, R23 ;  /* 0x0000001d0e157231 */ /* 0x000fc40000000017 */
[----:B------:R-:W-:Y:S02]  /*4830*/  HADD2 R88, R88, -1028, -1028 ;  /* 0xe404e40458587430 */ /* 0x000fe40000000000 */
[----:B------:R-:W-:Y:S02]  /*4840*/  HFMA2 R20, R10, R29, R24 ;  /* 0x0000001d0a147231 */ /* 0x000fe40000000018 */
[----:B------:R-:W-:Y:S01]  /*4850*/  HADD2 R84, R84, -1028, -1028 ;  /* 0xe404e40454547430 */ /* 0x000fe20000000000 */
[----:B------:R-:W-:Y:S01]  /*4860*/  LOP3.LUT R23, R82, 0x64006400, RZ, 0xfc, !PT ;  /* 0x6400640052177812 */ /* 0x000fe200078efcff */
[----:B------:R-:W-:Y:S02]  /*4870*/  HFMA2 R3, R96, R3.H0_H0, -20, -20 ;  /* 0xcd00cd0060037431 */ /* 0x000fe40000040003 */
        /* <DEDUP_REMOVED lines=96> */
.L_x_3801:
[----:B------:R-:W-:Y:S01]  /*4e80*/  UIADD3 UR4, UPT, UPT, UR4, 0x40, URZ ;  /* 0x0000004004047890 */ /* 0x000fe2000fffe0ff */
[----:B------:R-:W-:Y:S02]  /*4e90*/  IMAD.MOV.U32 R2, RZ, RZ, R92 ;  /* 0x000000ffff027224 */ /* 0x000fe400078e005c */
[----:B------:R-:W-:Y:S02]  /*4ea0*/  IMAD.MOV.U32 R3, RZ, RZ, R93 ;  /* 0x000000ffff037224 */ /* 0x000fe400078e005d */
[----:B------:R-:W-:Y:S01]  /*4eb0*/  IMAD.WIDE R92, R58, 0x4, R90 ;  /* 0x000000043a5c7825 */ /* 0x000fe200078e025a */
[----:B------:R-:W-:Y:S06]  /*4ec0*/  @!P0 BRA `(.L_x_3802) ;  /* 0xffffffe400c48947 */ /* 0x000fec000383ffff */
[----:B------:R-:W-:-:S07]  /*4ed0*/  IMAD.WIDE R92, R58, 0xc, R2 ;  /* 0x0000000c3a5c7825 */ /* 0x000fce00078e0202 */
.L_x_3800:
[----:B------:R-:W0:Y:S01]  /*4ee0*/  LDCU UR6, c[0x0][0x3dc] ;  /* 0x00007b80ff0677ac */ /* 0x000e220008000800 */
[----:B------:R-:W1:Y:S01]  /*4ef0*/  S2UR UR5, SR_CTAID.Y ;  /* 0x00000000000579c3 */ /* 0x000e620000002600 */
[----:B0-----:R-:W-:-:S04]  /*4f00*/  VIMNMX R0, PT, PT, R59, UR6, PT ;  /* 0x000000063b007c48 */ /* 0x001fc8000bfe0100 */
[----:B------:R-:W-:-:S13]  /*4f10*/  ISETP.GT.AND P0, PT, R0, R61, PT ;  /* 0x0000003d0000720c */ /* 0x000fda0003f04270 */
[----:B-1----:R-:W-:Y:S05]  /*4f20*/  @!P0 BRA `(.L_x_3803) ;  /* 0x0000000c00288947 */ /* 0x002fea0003800000 */
[----:B------:R-:W-:-:S12]  /*4f30*/  UIADD3 UR4, UPT, UPT, UR4, 0x40, URZ ;  /* 0x0000004004047890 */ /* 0x000fd8000fffe0ff */
.L_x_3805:
[----:B------:R-:W0:Y:S01]  /*4f40*/  LDC R58, c[0x0][0x3ac] ;  /* 0x0000eb00ff3a7b82 */ /* 0x000e220000000800 */
[----:B------:R-:W-:Y:S01]  /*4f50*/  ISETP.GE.AND P1, PT, R60, 0x1, PT ;  /* 0x000000013c00780c */ /* 0x000fe20003f26270 */
[----:B------:R-:W-:-:S05]  /*4f60*/  VIADD R61, R61, 0x10 ;  /* 0x000000103d3d7836 */ /* 0x000fca0000000000 */
[----:B------:R-:W-:-:S07]  /*4f70*/  ISETP.GE.AND P0, PT, R61, R0, PT ;  /* 0x000000003d00720c */ /* 0x000fce0003f06270 */
[----:B------:R-:W-:Y:S06]  /*4f80*/  @!P1 BRA `(.L_x_3804) ;  /* 0x0000000c00049947 */ /* 0x000fec0003800000 */
[----:B------:R-:W2:Y:S01]  /*4f90*/  LDG.E.128.CONSTANT R4, desc[UR8][R92.64] ;  /* 0x000000085c047981 */ /* 0x000ea2000c1e9d00 */
[----:B------:R-:W-:Y:S01]  /*4fa0*/  IMAD.MOV.U32 R20, RZ, RZ, 0x3400 ;  /* 0x00003400ff147424 */ /* 0x000fe200078e00ff */
[----:B------:R-:W-:Y:S01]  /*4fb0*/  MOV R23, 0x2400 ;  /* 0x0000240000177802 */ /* 0x000fe20000000f00 */
[----:B------:R-:W-:Y:S01]  /*4fc0*/  IMAD.MOV.U32 R33, RZ, RZ, 0x2c00 ;  /* 0x00002c00ff217424 */ /* 0x000fe200078e00ff */
[----:B------:R-:W-:Y:S02]  /*4fd0*/  ISETP.NE.AND P1, PT, R60, 0x1, PT ;  /* 0x000000013c00780c */ /* 0x000fe40003f25270 */
        /* <DEDUP_REMOVED lines=9> */
[----:B-----5:R-:W-:Y:S02]  /*5070*/  SHF.R.U32.HI R15, RZ, 0x8, R5 ;  /* 0x00000008ff0f7819 */ /* 0x020fe40000011605 */
        /* <DEDUP_REMOVED lines=8> */
[----:B------:R-:W-:Y:S02]  /*5100*/  LOP3.LUT R6, R7, 0xc000c, RZ, 0xc0, !PT ;  /* 0x000c000c07067812 */ /* 0x000fe400078ec0ff */
[----:B------:R-:W-:Y:S02]  /*5110*/  SHF.R.U32.HI R19, RZ, 0x8, R7 ;  /* 0x00000008ff137819 */ /* 0x000fe40000011607 */
[----:B------:R-:W-:-:S02]  /*5120*/  LOP3.LUT R12, R4, 0x64006400, RZ, 0xfc, !PT ;  /* 0x64006400040c7812 */ /* 0x000fc400078efcff */
[----:B------:R-:W-:Y:S02]  /*5130*/  LOP3.LUT R14, R5, 0x64006400, RZ, 0xfc, !PT ;  /* 0x64006400050e7812 */ /* 0x000fe400078efcff */
[----:B------:R-:W-:Y:S01]  /*5140*/  LOP3.LUT R16, R6, 0x64006400, RZ, 0xfc, !PT ;  /* 0x6400640006107812 */ /* 0x000fe200078efcff */
[-C--:B------:R-:W-:Y:S01]  /*5150*/  HFMA2 R12, R12, R20.reuse.H1_H1, -258, -258 ;  /* 0xdc08dc080c0c7431 */ /* 0x080fe20000060014 */
        /* <DEDUP_REMOVED lines=22> */
[----:B------:R-:W1:Y:S01]  /*52c0*/  LDS.128 R4, [UR4+-0x40] ;  /* 0xffffc004ff047984 */ /* 0x000e620008000c00 */
        /* <DEDUP_REMOVED lines=30> */
[----:B------:R-:W-:Y:S01]  /*54b0*/  LOP3.LUT R38, R40, 0x64006400, RZ, 0xfc, !PT ;  /* 0x6400640028267812 */ /* 0x000fe200078efcff */
[----:B------:R-:W2:Y:S01]  /*54c0*/  LDS.128 R8, [UR4+-0x30] ;  /* 0xffffd004ff087984 */ /* 0x000ea20008000c00 */
        /* <DEDUP_REMOVED lines=12> */
[----:B------:R-:W-:Y:S01]  /*5590*/  HFMA2 R40, R40, R23.H0_H0, -18, -18 ;  /* 0xcc80cc8028287431 */ /* 0x000fe20000040017 */
[----:B------:R-:W-:Y:S01]  /*55a0*/  LOP3.LUT R19, R19, 0x64006400, RZ, 0xfc, !PT ;  /* 0x6400640013137812 */ /* 0x000fe200078efcff */
[----:B------:R-:W-:Y:S02]  /*55b0*/  HADD2 R23, R37, -1026, -1026 ;  /* 0xe402e40225177430 */ /* 0x000fe40000000000 */
[----:B------:R-:W-:Y:S02]  /*55c0*/  HADD2 R37, R39, -1026, -1026 ;  /* 0xe402e40227257430 */ /* 0x000fe40000000000 */
[----:B------:R-:W-:Y:S02]  /*55d0*/  HADD2 R39, R41, -1026, -1026 ;  /* 0xe402e40229277430 */ /* 0x000fe40000000000 */
[----:B------:R-:W-:Y:S02]  /*55e0*/  HADD2 R41, R42, -1026, -1026 ;  /* 0xe402e4022a297430 */ /* 0x000fe40000000000 */
[----:B-1----:R-:W-:-:S02]  /*55f0*/  HFMA2 R42, R23, R4, RZ ;  /* 0x00000004172a7231 */ /* 0x002fc400000000ff */
[-C--:B------:R-:W-:Y:S02]  /*5600*/  HFMA2 R43, R37, R4.reuse, RZ.H0_H0 ;  /* 0x00000004252b7231 */ /* 0x080fe400000400ff */
[-C--:B------:R-:W-:Y:S02]  /*5610*/  HFMA2 R44, R39, R4.reuse, RZ ;  /* 0x00000004272c7231 */ /* 0x080fe400000000ff */
[----:B------:R-:W-:Y:S02]  /*5620*/  HFMA2 R4, R41, R4, RZ.H0_H0 ;  /* 0x0000000429047231 */ /* 0x000fe400000400ff */
[-C--:B------:R-:W-:Y:S02]  /*5630*/  HFMA2 R43, R12, R5.reuse, R43 ;  /* 0x000000050c2b7231 */ /* 0x080fe4000000002b */
[-C--:B------:R-:W-:Y:S02]  /*5640*/  HFMA2 R42, R2, R5.reuse, R42 ;  /* 0x00000005022a7231 */ /* 0x080fe4000000002a */
[----:B------:R-:W-:-:S02]  /*5650*/  HFMA2 R4, R16, R5, R4 ;  /* 0x0000000510047231 */ /* 0x000fc40000000004 */
[----:B------:R-:W-:Y:S02]  /*5660*/  HFMA2 R44, R14, R5, R44 ;  /* 0x000000050e2c7231 */ /* 0x000fe4000000002c */
[-C--:B------:R-:W-:Y:S02]  /*5670*/  HFMA2 R43, R21, R6.reuse, R43 ;  /* 0x00000006152b7231 */ /* 0x080fe4000000002b */
[----:B------:R-:W-:Y:S02]  /*5680*/  HADD2 R19, R19, -1026, -1026 ;  /* 0xe402e40213137430 */ /* 0x000fe40000000000 */
[-C--:B------:R-:W-:Y:S02]  /*5690*/  HFMA2 R42, R3, R6.reuse, R42 ;  /* 0x00000006032a7231 */ /* 0x080fe4000000002a */
[----:B------:R-:W-:Y:S02]  /*56a0*/  HFMA2 R43, R28, R7, R43 ;  /* 0x000000071c2b7231 */ /* 0x000fe4000000002b */
[----:B------:R-:W-:-:S02]  /*56b0*/  HFMA2 R44, R25, R6, R44 ;  /* 0x00000006192c7231 */ /* 0x000fc4000000002c */
[----:B------:R-:W-:Y:S01]  /*56c0*/  HFMA2 R6, R27, R6, R4 ;  /* 0x000000061b067231 */ /* 0x000fe20000000004 */
[----:B------:R-:W-:Y:S02]  /*56d0*/  LOP3.LUT R4, R15, 0x30003, RZ, 0xc0, !PT ;  /* 0x000300030f047812 */ /* 0x000fe400078ec0ff */
[----:B------:R-:W-:Y:S01]  /*56e0*/  LOP3.LUT R15, R17, 0x64006400, RZ, 0xfc, !PT ;  /* 0x64006400110f7812 */ /* 0x000fe200078efcff */
[-C--:B------:R-:W-:Y:S01]  /*56f0*/  HFMA2 R42, R26, R7.reuse, R42 ;  /* 0x000000071a2a7231 */ /* 0x080fe2000000002a */
[----:B------:R-:W-:Y:S01]  /*5700*/  LOP3.LUT R17, R13, 0x64006400, RZ, 0xfc, !PT ;  /* 0x640064000d117812 */ /* 0x000fe200078efcff */
[-C--:B------:R-:W-:Y:S02]  /*5710*/  HFMA2 R6, R32, R7.reuse, R6 ;  /* 0x0000000720067231 */ /* 0x080fe40000000006 */
[----:B------:R-:W-:Y:S02]  /*5720*/  HFMA2 R44, R30, R7, R44 ;  /* 0x000000071e2c7231 */ /* 0x000fe4000000002c */
[----:B------:R-:W-:Y:S01]  /*5730*/  HADD2 R15, R15, -1026, -1026 ;  /* 0xe402e4020f0f7430 */ /* 0x000fe20000000000 */
[----:B------:R-:W-:Y:S01]  /*5740*/  LOP3.LUT R4, R4, 0x64006400, RZ, 0xfc, !PT ;  /* 0x6400640004047812 */ /* 0x000fe200078efcff */
[----:B------:R-:W-:-:S02]  /*5750*/  HADD2 R17, R17, -1026, -1026 ;  /* 0xe402e40211117430 */ /* 0x000fc40000000000 */
[-C--:B--2---:R-:W-:Y:S02]  /*5760*/  HFMA2 R6, R19, R8.reuse, R6 ;  /* 0x0000000813067231 */ /* 0x084fe40000000006 */
[-C--:B------:R-:W-:Y:S02]  /*5770*/  HFMA2 R42, R15, R8.reuse, R42 ;  /* 0x000000080f2a7231 */ /* 0x080fe4000000002a */
[----:B------:R-:W-:Y:S02]  /*5780*/  HADD2 R13, R4, -1026, -1026 ;  /* 0xe402e402040d7430 */ /* 0x000fe40000000000 */
        /* <DEDUP_REMOVED lines=9> */
[----:B------:R-:W-:Y:S02]  /*5820*/  HADD2 R6, R6.H0_H0, R6.H1_H1 ;  /* 0x3000000606067230 */ /* 0x000fe40000000800 */
[-C--:B------:R-:W-:Y:S02]  /*5830*/  HFMA2 R5, R29, R10.reuse, R5 ;  /* 0x0000000a1d057231 */ /* 0x080fe40000000005 */
[-C--:B------:R-:W-:Y:S02]  /*5840*/  HFMA2 R43, R36, R11.reuse, R43 ;  /* 0x0000000b242b7231 */ /* 0x080fe4000000002b */
        /* <DEDUP_REMOVED lines=27> */
[-C--:B--2---:R-:W-:Y:S02]  /*5a00*/  HFMA2 R16, R19, R8.reuse, R16 ;  /* 0x0000000813107231 */ /* 0x084fe40000000010 */
[----:B------:R-:W-:-:S02]  /*5a10*/  HFMA2 R12, R13, R8, R14 ;  /* 0x000000080d0c7231 */ /* 0x000fc4000000000e */
[----:B------:R-:W-:Y:S02]  /*5a20*/  HFMA2 R16, R20, R9, R16 ;  /* 0x0000000914107231 */ /* 0x000fe40000000010 */
[----:B------:R-:W-:Y:S02]  /*5a30*/  HFMA2 R4, R26, R7, R23 ;  /* 0x000000071a047231 */ /* 0x000fe40000000017 */
[----:B------:R-:W-:Y:S02]  /*5a40*/  HFMA2 R12, R24, R9, R12 ;  /* 0x00000009180c7231 */ /* 0x000fe4000000000c */
        /* <DEDUP_REMOVED lines=9> */
[-C--:B------:R-:W-:Y:S02]  /*5ae0*/  HFMA2 R18, R36, R11.reuse, R18 ;  /* 0x0000000b24127231 */ /* 0x080fe40000000012 */
[-C--:B------:R-:W-:Y:S02]  /*5af0*/  HFMA2 R17, R29, R10.reuse, R5 ;  /* 0x0000000a1d117231 */ /* 0x080fe40000000005 */
[----:B------:R-:W-:Y:S02]  /*5b00*/  HADD2 R18, R18.H0_H0, R18.H1_H1 ;  /* 0x3000001212127230 */ /* 0x000fe40000000800 */
        /* <DEDUP_REMOVED lines=9> */
.L_x_3804:
[----:B------:R-:W-:Y:S01]  /*5ba0*/  UIADD3 UR4, UPT, UPT, UR4, 0x20, URZ ;  /* 0x0000002004047890 */ /* 0x000fe2000fffe0ff */
[----:B0-----:R-:W-:Y:S01]  /*5bb0*/  IMAD.WIDE R92, R58, 0x4, R92 ;  /* 0x000000043a5c7825 */ /* 0x001fe200078e025c */
[----:B------:R-:W-:Y:S10]  /*5bc0*/  @!P0 BRA `(.L_x_3805) ;  /* 0xfffffff000dc8947 */ /* 0x000ff4000383ffff */
.L_x_3803:
        /* <DEDUP_REMOVED lines=17> */
.L_x_3809:
[----:B------:R-:W0:Y:S02]  /*5ce0*/  LDS R2, [R0] ;  /* 0x0000000000027984 */ /* 0x000e240000000800 */
[----:B0-----:R-:W-:-:S05]  /*5cf0*/  HADD2 R3, R2, R53 ;  /* 0x0000003502037230 */ /* 0x001fca0000000000 */
[----:B------:R-:W0:Y:S02]  /*5d00*/  ATOMS.CAST.SPIN P0, [R0], R2, R3 ;  /* 0x000000020000758d */ /* 0x000e240001800003 */
[----:B0-----:R-:W-:Y:S05]  /*5d10*/  @!P0 BRA `(.L_x_3809) ;  /* 0xfffffffc00f08947 */ /* 0x001fea000383ffff */
[----:B------:R-:W-:Y:S05]  /*5d20*/  BRA `(.L_x_3807) ;  /* 0x00000000000c7947 */ /* 0x000fea0003800000 */
.L_x_3808:
[----:B------:R-:W2:Y:S02]  /*5d30*/  LD.E R0, desc[UR8][R4.64] ;  /* 0x0000000804007980 */ /* 0x000ea4000c101900 */
[----:B--2---:R-:W-:-:S05]  /*5d40*/  IMAD.IADD R3, R53, 0x1, R0 ;  /* 0x0000000135037824 */ /* 0x004fca00078e0200 */
[----:B------:R0:W-:Y:S02]  /*5d50*/  ST.E desc[UR8][R4.64], R3 ;  /* 0x0000000304007985 */ /* 0x0001e4000c101908 */
.L_x_3807:
[----:B------:R-:W-:Y:S05]  /*5d60*/  BSYNC.RECONVERGENT B0 ;  /* 0x0000000000007941 */ /* 0x000fea0003800200 */
.L_x_3806:
[----:B------:R1:W-:Y:S01]  /*5d70*/  ATOM.E.ADD.F16x2.RN.STRONG.GPU P0, RZ, desc[UR8][R4.64+0x4], R52 ;  /* 0x8000043404ff79a2 */ /* 0x0003e2000c10e108 */
[----:B------:R-:W-:Y:S04]  /*5d80*/  BSSY.RECONVERGENT B0, `(.L_x_3810) ;  /* 0x000000e000007945 */ /* 0x000fe80003800200 */
[----:B-1----:R-:W-:Y:S05]  /*5d90*/  @P0 BRA `(.L_x_3811) ;  /* 0x0000000000300947 */ /* 0x002fea0003800000 */
[----:B------:R-:W1:Y:S02]  /*5da0*/  QSPC.E.S P0, RZ, [R4+0x4] ;  /* 0x0000040004ff73aa */ /* 0x000e640000000500 */
[----:B-1----:R-:W-:Y:S05]  /*5db0*/  @!P0 BRA `(.L_x_3812) ;  /* 0x00000000001c8947 */ /* 0x002fea0003800000 */
[----:B------:R-:W-:-:S05]  /*5dc0*/  IMAD.MOV.U32 R2, RZ, RZ, R4 ;  /* 0x000000ffff027224 */ /* 0x000fca00078e0004 */
[----:B------:R-:W-:-:S07]  /*5dd0*/  MOV R0, R2 ;  /* 0x0000000200007202 */ /* 0x000fce0000000f00 */
.L_x_3813:
[----:B------:R-:W0:Y:S02]  /*5de0*/  LDS R2, [R0+0x4] ;  /* 0x0000040000027984 */ /* 0x000e240000000800 */
[----:B0-----:R-:W-:-:S05]  /*5df0*/  HFMA2 R3, R2, 1, 1, R52 ;  /* 0x3c003c0002037831 */ /* 0x001fca0000000034 */
[----:B------:R-:W0:Y:S02]  /*5e00*/  ATOMS.CAST.SPIN P0, [R0+0x4], R2, R3 ;  /* 0x000004020000758d */ /* 0x000e240001800003 */
[----:B0-----:R-:W-:Y:S05]  /*5e10*/  @!P0 BRA `(.L_x_3813) ;  /* 0xfffffffc00f08947 */ /* 0x001fea000383ffff */
[----:B------:R-:W-:Y:S05]  /*5e20*/  BRA `(.L_x_3811) ;  /* 0x00000000000c7947 */ /* 0x000fea0003800000 */
.L_x_3812:
[----:B------:R-:W0:Y:S02]  /*5e30*/  LD.E R0, desc[UR8][R4.64+0x4] ;  /* 0x0000040804007980 */ /* 0x000e24000c101900 */
[----:B0-----:R-:W-:-:S05]  /*5e40*/  IADD3 R3, PT, PT, R52, R0, RZ ;  /* 0x0000000034037210 */ /* 0x001fca0007ffe0ff */
[----:B------:R1:W-:Y:S02]  /*5e50*/  ST.E desc[UR8][R4.64+0x4], R3 ;  /* 0x0000040304007985 */ /* 0x0003e4000c101908 */
.L_x_3811:
[----:B------:R-:W-:Y:S05]  /*5e60*/  BSYNC.RECONVERGENT B0 ;  /* 0x0000000000007941 */ /* 0x000fea0003800200 */
.L_x_3810:
        /* <DEDUP_REMOVED lines=10> */
.L_x_3817:
[----:B------:R-:W0:Y:S02]  /*5f10*/  LDS R2, [R0] ;  /* 0x0000000000027984 */ /* 0x000e240000000800 */
[----:B0-----:R-:W-:-:S05]  /*5f20*/  HADD2 R3, R2, R51 ;  /* 0x0000003302037230 */ /* 0x001fca0000000000 */
[----:B------:R-:W0:Y:S02]  /*5f30*/  ATOMS.CAST.SPIN P0, [R0], R2, R3 ;  /* 0x000000020000758d */ /* 0x000e240001800003 */
[----:B0-----:R-:W-:Y:S05]  /*5f40*/  @!P0 BRA `(.L_x_3817) ;  /* 0xfffffffc00f08947 */ /* 0x001fea000383ffff */
[----:B------:R-:W-:Y:S05]  /*5f50*/  BRA `(.L_x_3815) ;  /* 0x00000000000c7947 */ /* 0x000fea0003800000 */
.L_x_3816:
[----:B------:R-:W2:Y:S02]  /*5f60*/  LD.E R0, desc[UR8][R4.64] ;  /* 0x0000000804007980 */ /* 0x000ea4000c101900 */
[----:B--2---:R-:W-:-:S05]  /*5f70*/  IMAD.IADD R3, R51, 0x1, R0 ;  /* 0x0000000133037824 */ /* 0x004fca00078e0200 */
[----:B------:R0:W-:Y:S02]  /*5f80*/  ST.E desc[UR8][R4.64], R3 ;  /* 0x0000000304007985 */ /* 0x0001e4000c101908 */
.L_x_3815:
[----:B------:R-:W-:Y:S05]  /*5f90*/  BSYNC.RECONVERGENT B0 ;  /* 0x0000000000007941 */ /* 0x000fea0003800200 */
.L_x_3814:
[----:B------:R1:W-:Y:S02]  /*5fa0*/  ATOM.E.ADD.F16x2.RN.STRONG.GPU P0, RZ, desc[UR8][R4.64+0x4], R50 ;  /* 0x8000043204ff79a2 */ /* 0x0003e4000c10e108 */
[----:B-1----:R-:W-:Y:S05]  /*5fb0*/  @P0 EXIT ;  /* 0x000000000000094d */ /* 0x002fea0003800000 */
[----:B------:R-:W1:Y:S02]  /*5fc0*/  QSPC.E.S P0, RZ, [R4+0x4] ;  /* 0x0000040004ff73aa */ /* 0x000e640000000500 */
[----:B-1----:R-:W-:Y:S05]  /*5fd0*/  @!P0 BRA `(.L_x_3818) ;  /* 0x00000000001c8947 */ /* 0x002fea0003800000 */
[----:B------:R-:W-:-:S05]  /*5fe0*/  IMAD.MOV.U32 R2, RZ, RZ, R4 ;  /* 0x000000ffff027224 */ /* 0x000fca00078e0004 */
[----:B------:R-:W-:-:S07]  /*5ff0*/  MOV R0, R2 ;  /* 0x0000000200007202 */ /* 0x000fce0000000f00 */
.L_x_3819:
[----:B------:R-:W0:Y:S02]  /*6000*/  LDS R2, [R0+0x4] ;  /* 0x0000040000027984 */ /* 0x000e240000000800 */
[----:B0-----:R-:W-:-:S05]  /*6010*/  HFMA2 R3, R2, 1, 1, R50 ;  /* 0x3c003c0002037831 */ /* 0x001fca0000000032 */
[----:B------:R-:W0:Y:S02]  /*6020*/  ATOMS.CAST.SPIN P0, [R0+0x4], R2, R3 ;  /* 0x000004020000758d */ /* 0x000e240001800003 */
[----:B0-----:R-:W-:Y:S05]  /*6030*/  @!P0 BRA `(.L_x_3819) ;  /* 0xfffffffc00f08947 */ /* 0x001fea000383ffff */
[----:B------:R-:W-:Y:S05]  /*6040*/  EXIT ;  /* 0x000000000000794d */ /* 0x000fea0003800000 */
.L_x_3818:
[----:B------:R-:W0:Y:S02]  /*6050*/  LD.E R0, desc[UR8][R4.64+0x4] ;  /* 0x0000040804007980 */ /* 0x000e24000c101900 */
[----:B0-----:R-:W-:-:S05]  /*6060*/  IMAD.IADD R3, R50, 0x1, R0 ;  /* 0x0000000132037824 */ /* 0x001fca00078e0200 */
[----:B------:R-:W-:Y:S01]  /*6070*/  ST.E desc[UR8][R4.64+0x4], R3 ;  /* 0x0000040304007985 */ /* 0x000fe2000c101908 */
[----:B------:R-:W-:Y:S05]  /*6080*/  EXIT ;  /* 0x000000000000794d */ /* 0x000fea0003800000 */
.L_x_3820:
        /* <DEDUP_REMOVED lines=15> */
.L_x_4534:


//--------------------- .text._Z23gemm_half_q_half_kernelILi2ELi128ELb0ELb0ELi32EEvPK6__halfPKjS4_S2_PS0_iiiiPKtS7_iiiiiibS2_i --------------------------
	.section	.text._Z23gemm_half_q_half_kernelILi2ELi128ELb0ELb0ELi32EEvPK6__halfPKjS4_S2_PS0_iiiiPKtS7_iiiiiibS2_i,"ax",@progbits
	.align	128
        .global         _Z23gemm_half_q_half_kernelILi2ELi128ELb0ELb0ELi32EEvPK6__halfPKjS4_S2_PS0_iiiiPKtS7_iiiiiibS2_i
        .type           _Z23gemm_half_q_half_kernelILi2ELi128ELb0ELb0ELi32EEvPK6__halfPKjS4_S2_PS0_iiiiPKtS7_iiiiiibS2_i,@function
        .size           _Z23gemm_half_q_half_kernelILi2ELi128ELb0ELb0ELi32EEvPK6__halfPKjS4_S2_PS0_iiiiPKtS7_iiiiiibS2_i,(.L_x_4535 - _Z23gemm_half_q_half_kernelILi2ELi128ELb0ELb0ELi32EEvPK6__halfPKjS4_S2_PS0_iiiiPKtS7_iiiiiibS2_i)
        .other          _Z23gemm_half_q_half_kernelILi2ELi128ELb0ELb0ELi32EEvPK6__halfPKjS4_S2_PS0_iiiiPKtS7_iiiiiibS2_i,@"STO_CUDA_ENTRY STV_DEFAULT"
_Z23gemm_half_q_half_kernelILi2ELi128ELb0ELb0ELi32EEvPK6__halfPKjS4_S2_PS0_iiiiPKtS7_iiiiiibS2_i:
.text._Z23gemm_half_q_half_kernelILi2ELi128ELb0ELb0ELi32EEvPK6__halfPKjS4_S2_PS0_iiiiPKtS7_iiiiiibS2_i:
        /* <DEDUP_REMOVED lines=46> */
[----:B------:R-:W-:-:S06]  /*02e0*/  IADD3 R14, PT, PT, R7, R0, RZ ;  /* 0x00000000070e7210 */ /* 0x000fcc0007ffe0ff */
[----:B------:R-:W-:Y:S05]  /*02f0*/  BRA.U UP0, `(.L_x_3824) ;  /* 0x0000000100ec7547 */ /* 0x000fea000b800000 */
[----:B------:R-:W-:Y:S01]  /*0300*/  UIADD3 UR9, UPT, UPT, URZ, -UR7, URZ ;  /* 0x80000007ff097290 */ /* 0x000fe2000fffe0ff */
[----:B------:R-:W-:-:S03]  /*0310*/  PLOP3.LUT P0, PT, PT, PT, PT, 0x80, 0x8 ;  /* 0x000000000008781c */ /* 0x000fc60003f0f070 */
[----:B------:R-:W-:-:S09]  /*0320*/  UISETP.GT.AND UP0, UPT, UR9, 0x3, UPT ;  /* 0x000000030900788c */ /* 0x000fd2000bf04270 */
[----:B------:R-:W-:Y:S05]  /*0330*/  BRA.U !UP0, `(.L_x_3825) ;  /* 0x0000000108847547 */ /* 0x000fea000b800000 */
[----:B------:R-:W-:-:S13]  /*0340*/  PLOP3.LUT P0, PT, PT, PT, PT, 0x8, 0x80 ;  /* 0x000000000080781c */ /* 0x000fda0003f0e170 */
.L_x_3826:
[----:B------:R-:W-:Y:S02]  /*0350*/  IADD3 R7, P1, PT, R5, R14, RZ ;  /* 0x0000000e05077210 */ /* 0x000fe40007f3e0ff */
        /* <DEDUP_REMOVED lines=31> */
.L_x_3825:
[----:B------:R-:W-:-:S04]  /*0550*/  UIADD3 UR9, UPT, UPT, URZ, -UR7, URZ ;  /* 0x80000007ff097290 */ /* 0x000fc8000fffe0ff */
[----:B------:R-:W-:-:S09]  /*0560*/  UISETP.GT.AND UP0, UPT, UR9, 0x1, UPT ;  /* 0x000000010900788c */ /* 0x000fd2000bf04270 */
[----:B------:R-:W-:Y:S05]  /*0570*/  BRA.U !UP0, `(.L_x_3827) ;  /* 0x0000000108447547 */ /* 0x000fea000b800000 */
[C---:B------:R-:W-:Y:S02]  /*0580*/  IADD3 R10, PT, PT, R14.reuse, R0, RZ ;  /* 0x000000000e0a7210 */ /* 0x040fe40007ffe0ff */
[C---:B------:R-:W-:Y:S02]  /*0590*/  IADD3 R7, P0, PT, R5.reuse, R14, RZ ;  /* 0x0000000e05077210 */ /* 0x040fe40007f1e0ff */
[----:B0-----:R-:W-:Y:S02]  /*05a0*/  IADD3 R9, P1, PT, R5, R10, RZ ;  /* 0x0000000a05097210 */ /* 0x001fe40007f3e0ff */
        /* <DEDUP_REMOVED lines=14> */
.L_x_3827:
[----:B------:R-:W-:-:S13]  /*0690*/  ISETP.EQ.AND P1, PT, RZ, UR7, PT ;  /* 0x00000007ff007c0c */ /* 0x000fda000bf22270 */
[----:B------:R-:W-:Y:S05]  /*06a0*/  @!P0 BRA P1, `(.L_x_3822) ;  /* 0x00000004007c8947 */ /* 0x000fea0000800000 */
.L_x_3824:
[----:B------:R-:W-:-:S04]  /*06b0*/  IADD3 R7, P0, PT, R5, R14, RZ ;  /* 0x0000000e05077210 */ /* 0x000fc80007f1e0ff */
[----:B------:R-:W-:Y:S02]  /*06c0*/  LEA.HI.X.SX32 R8, R14, RZ, 0x1, P0 ;  /* 0x000000ff0e087211 */ /* 0x000fe400000f0eff */
[----:B0-----:R-:W-:-:S04]  /*06d0*/  LEA R6, P0, R7, UR16, 0x1 ;  /* 0x0000001007067c11 */ /* 0x001fc8000f8008ff */
        /* <DEDUP_REMOVED lines=9> */
.L_x_3823:
        /* <DEDUP_REMOVED lines=17> */
.L_x_3830:
        /* <DEDUP_REMOVED lines=32> */
.L_x_3829:
        /* <DEDUP_REMOVED lines=21> */
.L_x_3831:
[----:B------:R-:W-:-:S09]  /*0bd0*/  UISETP.NE.OR UP0, UPT, UR7, URZ, UP0 ;  /* 0x000000ff0700728c */ /* 0x000fd20008705670 */
[----:B------:R-:W-:Y:S05]  /*0be0*/  BRA.U !UP0, `(.L_x_3822) ;  /* 0x00000001082c7547 */ /* 0x000fea000b800000 */
.L_x_3828:
        /* <DEDUP_REMOVED lines=11> */
.L_x_3822:
[----:B------:R-:W-:Y:S05]  /*0ca0*/  BSYNC.RECONVERGENT B0 ;  /* 0x0000000000007941 */ /* 0x000fea0003800200 */
.L_x_3821:
        /* <DEDUP_REMOVED lines=21> */
[----:B------:R-:W1:Y:S01]  /*0e00*/  LDC.64 R14, c[0x0][0x3a0] ;  /* 0x0000e800ff0e7b82 */ /* 0x000e620000000a00 */
[----:B------:R-:W-:-:S11]  /*0e10*/  UPLOP3.LUT UP0, UPT, UPT, UPT, UPT, 0x40, 0x4 ;  /* 0x000000000004789c */ /* 0x000fd60003f0e870 */
.L_x_3835:
[C---:B0-2---:R-:W-:Y:S01]  /*0e20*/  IADD3 R9, PT, PT, R5.reuse, UR16, RZ ;  /* 0x0000001005097c10 */ /* 0x045fe2000fffe0ff */
[--C-:B-1----:R-:W-:Y:S01]  /*0e30*/  IMAD.WIDE R6, R5, 0x2, R14.reuse ;  /* 0x0000000205067825 */ /* 0x102fe200078e020e */
        /* <DEDUP_REMOVED lines=13> */
.L_x_3834:
[----:B------:R-:W-:-:S04]  /*0f10*/  UIADD3 UR4, UPT, UPT, URZ, -UR7, URZ ;  /* 0x80000007ff047290 */ /* 0x000fc8000fffe0ff */
[----:B------:R-:W-:-:S09]  /*0f20*/  UISETP.GT.AND UP2, UPT, UR4, 0x1, UPT ;  /* 0x000000010400788c */ /* 0x000fd2000bf44270 */
[----:B------:R-:W-:Y:S05]  /*0f30*/  BRA.U !UP2, `(.L_x_3836) ;  /* 0x000000010a247547 */ /* 0x000fea000b800000 */
[----:B0-2---:R-:W0:Y:S01]  /*0f40*/  LDC.64 R8, c[0x0][0x3a0] ;  /* 0x0000e800ff087b82 */ /* 0x005e220000000a00 */
        /* <DEDUP_REMOVED lines=8> */
.L_x_3836:
[----:B------:R-:W-:-:S09]  /*0fd0*/  UISETP.NE.OR UP0, UPT, UR7, URZ, UP0 ;  /* 0x000000ff0700728c */ /* 0x000fd20008705670 */
[----:B------:R-:W-:Y:S05]  /*0fe0*/  BRA.U !UP0, `(.L_x_3832) ;  /* 0x00000001081c7547 */ /* 0x000fea000b800000 */
.L_x_3833:
[----:B012---:R-:W0:Y:S02]  /*0ff0*/  LDC.64 R6, c[0x0][0x3a0] ;  /* 0x0000e800ff067b82 */ /* 0x007e240000000a00 */
.L_x_3837:
[C---:B0-----:R-:W-:Y:S01]  /*1000*/  IMAD.WIDE R8, R5.reuse, 0x2, R6 ;  /* 0x0000000205087825 */ /* 0x041fe200078e0206 */
[----:B------:R-:W-:Y:S01]  /*1010*/  UIADD3 UR7, UPT, UPT, UR7, 0x1, URZ ;  /* 0x0000000107077890 */ /* 0x000fe2000fffe0ff */
[----:B------:R-:W-:-:S03]  /*1020*/  IADD3 R5, PT, PT, R5, UR16, RZ ;  /* 0x0000001005057c10 */ /* 0x000fc6000fffe0ff */
[----:B------:R3:W-:Y:S01]  /*1030*/  STG.E.64 desc[UR12][R8.64], RZ ;  /* 0x000000ff08007986 */ /* 0x0007e2000c101b0c */
[----:B------:R-:W-:-:S09]  /*1040*/  UISETP.NE.AND UP0, UPT, UR7, URZ, UPT ;  /* 0x000000ff0700728c */ /* 0x000fd2000bf05270 */
[----:B---3--:R-:W-:Y:S05]  /*1050*/  BRA.U UP0, `(.L_x_3837) ;  /* 0xfffffffd00e87547 */ /* 0x008fea000b83ffff */
.L_x_3832:
        /* <DEDUP_REMOVED lines=31> */
.L_x_3839:
        /* <DEDUP_REMOVED lines=23> */
[----:B----4-:R-:W-:-:S02]  /*13c0*/  R2UR UR6, R12 ;  /* 0x000000000c0672ca */ /* 0x010fc400000e0000 */
[----:B------:R-:W-:Y:S02]  /*13d0*/  LOP3.LUT R14, R14, 0xf, RZ, 0xc0, !PT ;  /* 0x0000000f0e0e7812 */ /* 0x000fe400078ec0ff */
[----:B------:R-:W-:Y:S02]  /*13e0*/  LOP3.LUT R19, R19, 0xf, RZ, 0xc0, !PT ;  /* 0x0000000f13137812 */ /* 0x000fe400078ec0ff */
[----:B------:R-:W-:Y:S01]  /*13f0*/  IADD3 R4, PT, PT, R4, 0x1, R5 ;  /* 0x0000000104047810 */ /* 0x000fe20007ffe005 */
[C---:B------:R-:W-:Y:S01]  /*1400*/  IMAD R5, R14.reuse, R14, R14 ;  /* 0x0000000e0e057224 */ /* 0x040fe200078e020e */
[----:B------:R-:W-:Y:S01]  /*1410*/  IADD3 R15, PT, PT, R15, 0x1, R20 ;  /* 0x000000010f0f7810 */ /* 0x000fe20007ffe014 */
[C---:B------:R-:W-:Y:S01]  /*1420*/  IMAD R20, R19.reuse, R19, R19 ;  /* 0x0000001313147224 */ /* 0x040fe200078e0213 */
[----:B0-----:R-:W2:Y:S02]  /*1430*/  I2F.F16 R11, R4 ;  /* 0x00000004000b7306 */ /* 0x001ea40000200c00 */
[----:B------:R-:W-:Y:S01]  /*1440*/  IADD3 R5, PT, PT, R14, 0x1, R5 ;  /* 0x000000010e057810 */ /* 0x000fe20007ffe005 */
[----:B------:R-:W-:Y:S01]  /*1450*/  UIADD3 UR9, UPT, UPT, UR6, UR9, URZ ;  /* 0x0000000906097290 */ /* 0x000fe2000fffe0ff */
[----:B------:R-:W-:-:S04]  /*1460*/  IADD3 R20, PT, PT, R19, 0x1, R20 ;  /* 0x0000000113147810 */ /* 0x000fc80007ffe014 */
[----:B------:R-:W0:Y:S01]  /*1470*/  I2F.F16 R15, R15 ;  /* 0x0000000f000f7306 */ /* 0x000e220000200c00 */
[----:B------:R-:W-:Y:S01]  /*1480*/  ISETP.LE.AND P0, PT, R2, UR9, PT ;  /* 0x0000000902007c0c */ /* 0x000fe2000bf03270 */
[----:B--2---:R-:W-:-:S06]  /*1490*/  HMUL2 R14, R11.H0_H0, R10.H0_H0 ;  /* 0x2000000a0b0e7232 */ /* 0x004fcc0000000800 */
[----:B------:R-:W1:Y:S01]  /*14a0*/  I2F.F16 R13, R20 ;  /* 0x00000014000d7306 */ /* 0x000e620000200c00 */
[----:B0-----:R-:W-:-:S07]  /*14b0*/  HMUL2 R12, R15.H0_H0, R10.H0_H0 ;  /* 0x2000000a0f0c7232 */ /* 0x001fce0000000800 */
[----:B------:R-:W0:Y:S01]  /*14c0*/  I2F.F16 R5, R5 ;  /* 0x0000000500057306 */ /* 0x000e220000200c00 */
[-C--:B-1----:R-:W-:Y:S02]  /*14d0*/  HMUL2 R13, R13.H0_H0, R10.reuse.H0_H0 ;  /* 0x2000000a0d0d7232 */ /* 0x082fe40000000800 */
[----:B0-----:R-:W-:Y:S01]  /*14e0*/  HMUL2 R15, R5.H0_H0, R10.H0_H0 ;  /* 0x2000000a050f7232 */ /* 0x001fe20000000800 */
[----:B------:R-:W-:Y:S06]  /*14f0*/  @!P0 BRA `(.L_x_3839) ;  /* 0xfffffffc00548947 */ /* 0x000fec000383ffff */
.L_x_3838:
        /* <DEDUP_REMOVED lines=15> */
.L_x_3840:
        /* <DEDUP_REMOVED lines=8> */
.L_x_3841:
        /* <DEDUP_REMOVED lines=8> */
.L_x_3842:
        /* <DEDUP_REMOVED lines=8> */
.L_x_3843:
        /* <DEDUP_REMOVED lines=8> */
.L_x_3844:
        /* <DEDUP_REMOVED lines=10> */
[----:B------:R-:W-:-:S05]  /*1890*/  IMAD R2, R2, UR16, RZ ;  /* 0x0000001002027c24 */ /* 0x000fca000f8e02ff */
        /* <DEDUP_REMOVED lines=25> */
[----:B------:R1:W-:Y:S01]  /*1a30*/  I2F.F16 R18, R3 ;  /* 0x0000000300127306 */ /* 0x0003e20000200c00 */
[----:B------:R-:W-:Y:S01]  /*1a40*/  UMOV UR4, 0x400 ;  /* 0x0000040000047882 */ /* 0x000fe20000000000 */
[----:B------:R-:W-:Y:S01]  /*1a50*/  IADD3 R4, PT, PT, R2, -0x80, RZ ;  /* 0xffffff8002047810 */ /* 0x000fe20007ffe0ff */
[----:B------:R-:W-:Y:S01]  /*1a60*/  UISETP.NE.AND UP0, UPT, UR5, 0x1, UPT ;  /* 0x000000010500788c */ /* 0x000fe2000bf05270 */
[----:B------:R-:W-:Y:S02]  /*1a70*/  LOP3.LUT R2, R11, 0xff, RZ, 0xc0, !PT ;  /* 0x000000ff0b027812 */ /* 0x000fe400078ec0ff */
[----:B------:R-:W-:Y:S02]  /*1a80*/  SHF.R.U32.HI R47, RZ, 0x10, R22 ;  /* 0x00000010ff2f7819 */ /* 0x000fe40000011616 */
[----:B------:R-:W-:Y:S01]  /*1a90*/  IADD3 R49, PT, PT, R2, -0x80, RZ ;  /* 0xffffff8002317810 */ /* 0x000fe20007ffe0ff */
[----:B------:R2:W-:Y:S01]  /*1aa0*/  I2F.F16 R16, R0 ;  /* 0x0000000000107306 */ /* 0x0005e20000200c00 */
[----:B------:R-:W-:-:S02]  /*1ab0*/  LOP3.LUT R2, R20, 0xff, RZ, 0xc0, !PT ;  /* 0x000000ff14027812 */ /* 0x000fc400078ec0ff */
[----:B-1----:R-:W-:Y:S02]  /*1ac0*/  LOP3.LUT R3, R23, 0xff, RZ, 0xc0, !PT ;  /* 0x000000ff17037812 */ /* 0x002fe400078ec0ff */
[----:B------:R-:W-:Y:S02]  /*1ad0*/  IADD3 R34, PT, PT, R2, -0x80, RZ ;  /* 0xffffff8002227810 */ /* 0x000fe40007ffe0ff */
[----:B------:R-:W-:Y:S01]  /*1ae0*/  LOP3.LUT R2, R21, 0xff, RZ, 0xc0, !PT ;  /* 0x000000ff15027812 */ /* 0x000fe200078ec0ff */
[----:B------:R1:W-:Y:S01]  /*1af0*/  I2F.F16 R17, R5 ;  /* 0x0000000500117306 */ /* 0x0003e20000200c00 */
[----:B------:R-:W-:Y:S02]  /*1b00*/  IADD3 R19, PT, PT, R3, -0x80, RZ ;  /* 0xffffff8003137810 */ /* 0x000fe40007ffe0ff */
[----:B------:R-:W-:Y:S02]  /*1b10*/  IADD3 R33, PT, PT, R2, -0x80, RZ ;  /* 0xffffff8002217810 */ /* 0x000fe40007ffe0ff */
[----:B------:R-:W-:Y:S01]  /*1b20*/  LOP3.LUT R2, R22, 0xff, RZ, 0xc0, !PT ;  /* 0x000000ff16027812 */ /* 0x000fe200078ec0ff */
[----:B0-----:R-:W-:Y:S01]  /*1b30*/  ULEA UR4, UR6, UR4, 0x18 ;  /* 0x0000000406047291 */ /* 0x001fe2000f8ec0ff */
[----:B------:R-:W-:Y:S01]  /*1b40*/  SHF.R.U32.HI R3, RZ, 0x8, R9 ;  /* 0x00000008ff037819 */ /* 0x000fe20000011609 */
[----:B------:R-:W0:Y:S01]  /*1b50*/  I2F.F16 R4, R4 ;  /* 0x0000000400047306 */ /* 0x000e220000200c00 */
[----:B------:R-:W-:-:S02]  /*1b60*/  IADD3 R32, PT, PT, R2, -0x80, RZ ;  /* 0xffffff8002207810 */ /* 0x000fc40007ffe0ff */
[----:B------:R-:W-:Y:S02]  /*1b70*/  SHF.R.U32.HI R2, RZ, 0x8, R8 ;  /* 0x00000008ff027819 */ /* 0x000fe40000011608 */
[----:B------:R-:W-:Y:S02]  /*1b80*/  LOP3.LUT R3, R3, 0xff, RZ, 0xc0, !PT ;  /* 0x000000ff03037812 */ /* 0x000fe400078ec0ff */
[----:B------:R-:W-:Y:S01]  /*1b90*/  LOP3.LUT R2, R2, 0xff, RZ, 0xc0, !PT ;  /* 0x000000ff02027812 */ /* 0x000fe200078ec0ff */
[----:B------:R-:W-:Y:S01]  /*1ba0*/  I2F.F16 R49, R49 ;  /* 0x0000003100317306 */ /* 0x000fe20000200c00 */
[----:B------:R-:W-:Y:S02]  /*1bb0*/  IADD3 R3, PT, PT, R3, -0x80, RZ ;  /* 0xffffff8003037810 */ /* 0x000fe40007ffe0ff */
[----:B------:R-:W-:Y:S02]  /*1bc0*/  IADD3 R2, PT, PT, R2, -0x80, RZ ;  /* 0xffffff8002027810 */ /* 0x000fe40007ffe0ff */
[----:B--2---:R-:W-:-:S02]  /*1bd0*/  LOP3.LUT R0, R8, 0xff, RZ, 0xc0, !PT ;  /* 0x000000ff08007812 */ /* 0x004fc400078ec0ff */
[----:B------:R-:W-:Y:S01]  /*1be0*/  SHF.R.U32.HI R8, RZ, 0x10, R8 ;  /* 0x00000010ff087819 */ /* 0x000fe20000011608 */
[----:B------:R-:W-:Y:S01]  /*1bf0*/  I2F.F16 R45, R2 ;  /* 0x00000002002d7306 */ /* 0x000fe20000200c00 */
[----:B-1----:R-:W-:Y:S01]  /*1c00*/  SHF.R.U32.HI R5, RZ, 0x8, R10 ;  /* 0x00000008ff057819 */ /* 0x002fe2000001160a */
[----:B0-----:R-:W-:Y:S01]  /*1c10*/  HADD2.F32 R4, -RZ, R4.H0_H0 ;  /* 0x20000004ff047230 */ /* 0x001fe20000004100 */
[----:B------:R-:W-:Y:S02]  /*1c20*/  LOP3.LUT R8, R8, 0xff, RZ, 0xc0, !PT ;  /* 0x000000ff08087812 */ /* 0x000fe400078ec0ff */
[----:B------:R-:W-:Y:S02]  /*1c30*/  SHF.R.U32.HI R9, RZ, 0x10, R9 ;  /* 0x00000010ff097819 */ /* 0x000fe40000011609 */
[----:B------:R-:W-:Y:S01]  /*1c40*/  LOP3.LUT R5, R5, 0xff, RZ, 0xc0, !PT ;  /* 0x000000ff05057812 */ /* 0x000fe200078ec0ff */
[----:B------:R0:W1:Y:S01]  /*1c50*/  I2F.F16 R41, R3 ;  /* 0x0000000300297306 */ /* 0x0000620000200c00 */
[----:B------:R-:W-:-:S02]  /*1c60*/  IADD3 R8, PT, PT, R8, -0x80, RZ ;  /* 0xffffff8008087810 */ /* 0x000fc40007ffe0ff */
[----:B------:R-:W-:Y:S02]  /*1c70*/  LOP3.LUT R9, R9, 0xff, RZ, 0xc0, !PT ;  /* 0x000000ff09097812 */ /* 0x000fe400078ec0ff */
[----:B------:R-:W-:Y:S02]  /*1c80*/  IADD3 R36, PT, PT, R0, -0x80, RZ ;  /* 0xffffff8000247810 */ /* 0x000fe40007ffe0ff */
[----:B------:R-:W-:Y:S01]  /*1c90*/  IADD3 R43, PT, PT, R5, -0x80, RZ ;  /* 0xffffff80052b7810 */ /* 0x000fe20007ffe0ff */
[----:B------:R2:W-:Y:S01]  /*1ca0*/  I2F.F16 R25, R8 ;  /* 0x0000000800197306 */ /* 0x0005e20000200c00 */
[----:B0-----:R-:W0:Y:S01]  /*1cb0*/  LDS.64 R2, [UR4] ;  /* 0x00000004ff027984 */ /* 0x001e220008000a00 */
[----:B------:R-:W-:Y:S02]  /*1cc0*/  LOP3.LUT R0, R10, 0xff, RZ, 0xc0, !PT ;  /* 0x000000ff0a007812 */ /* 0x000fe400078ec0ff */
[----:B------:R-:W-:Y:S02]  /*1cd0*/  SHF.R.U32.HI R5, RZ, 0x8, R11 ;  /* 0x00000008ff057819 */ /* 0x000fe4000001160b */
[----:B------:R-:W-:-:S02]  /*1ce0*/  IADD3 R9, PT, PT, R9, -0x80, RZ ;  /* 0xffffff8009097810 */ /* 0x000fc40007ffe0ff */
[----:B------:R-:W-:Y:S01]  /*1cf0*/  IADD3 R0, PT, PT, R0, -0x80, RZ ;  /* 0xffffff8000007810 */ /* 0x000fe20007ffe0ff */
[----:B------:R-:W-:Y:S01]  /*1d00*/  I2F.F16 R36, R36 ;  /* 0x0000002400247306 */ /* 0x000fe20000200c00 */
[----:B--2---:R-:W-:Y:S02]  /*1d10*/  SHF.R.U32.HI R8, RZ, 0x8, R21 ;  /* 0x00000008ff087819 */ /* 0x004fe40000011615 */
[----:B------:R-:W-:Y:S02]  /*1d20*/  LOP3.LUT R5, R5, 0xff, RZ, 0xc0, !PT ;  /* 0x000000ff05057812 */ /* 0x000fe400078ec0ff */
[----:B------:R-:W-:Y:S02]  /*1d30*/  LOP3.LUT R8, R8, 0xff, RZ, 0xc0, !PT ;  /* 0x000000ff08087812 */ /* 0x000fe400078ec0ff */
[----:B------:R-:W-:Y:S01]  /*1d40*/  IADD3 R44, PT, PT, R5, -0x80, RZ ;  /* 0xffffff80052c7810 */ /* 0x000fe20007ffe0ff */
[----:B------:R2:W-:Y:S01]  /*1d50*/  I2F.F16 R26, R9 ;  /* 0x00000009001a7306 */ /* 0x0005e20000200c00 */
[----:B------:R-:W-:-:S02]  /*1d60*/  SHF.R.U32.HI R10, RZ, 0x10, R10 ;  /* 0x00000010ff0a7819 */ /* 0x000fc4000001160a */
[----:B------:R-:W-:Y:S02]  /*1d70*/  SHF.R.U32.HI R5, RZ, 0x8, R20 ;  /* 0x00000008ff057819 */ /* 0x000fe40000011614 */
[----:B------:R-:W-:Y:S02]  /*1d80*/  IADD3 R8, PT, PT, R8, -0x80, RZ ;  /* 0xffffff8008087810 */ /* 0x000fe40007ffe0ff */
[----:B------:R-:W-:Y:S01]  /*1d90*/  LOP3.LUT R10, R10, 0xff, RZ, 0xc0, !PT ;  /* 0x000000ff0a0a7812 */ /* 0x000fe200078ec0ff */
[----:B------:R-:W3:Y:S01]  /*1da0*/  I2F.F16 R0, R0 ;  /* 0x0000000000007306 */ /* 0x000ee20000200c00 */
[----:B--2---:R-:W-:Y:S01]  /*1db0*/  SHF.R.U32.HI R9, RZ, 0x8, R22 ;  /* 0x00000008ff097819 */ /* 0x004fe20000011616 */
[----:B-1----:R-:W-:Y:S01]  /*1dc0*/  HADD2.F32 R22, -RZ, R41.H0_H0 ;  /* 0x20000029ff167230 */ /* 0x002fe20000004100 */
[----:B------:R-:W-:Y:S02]  /*1dd0*/  SHF.R.U32.HI R11, RZ, 0x10, R11 ;  /* 0x00000010ff0b7819 */ /* 0x000fe4000001160b */
[----:B------:R-:W-:-:S02]  /*1de0*/  LOP3.LUT R9, R9, 0xff, RZ, 0xc0, !PT ;  /* 0x000000ff09097812 */ /* 0x000fc400078ec0ff */
[----:B------:R-:W-:Y:S01]  /*1df0*/  LOP3.LUT R5, R5, 0xff, RZ, 0xc0, !PT ;  /* 0x000000ff05057812 */ /* 0x000fe200078ec0ff */
[----:B------:R-:W-:Y:S01]  /*1e00*/  I2F.F16 R43, R43 ;  /* 0x0000002b002b7306 */ /* 0x000fe20000200c00 */
[----:B------:R-:W-:Y:S02]  /*1e10*/  SHF.R.U32.HI R21, RZ, 0x10, R21 ;  /* 0x00000010ff157819 */ /* 0x000fe40000011615 */
[----:B------:R-:W-:Y:S02]  /*1e20*/  IADD3 R50, PT, PT, R9, -0x80, RZ ;  /* 0xffffff8009327810 */ /* 0x000fe40007ffe0ff */
[----:B------:R-:W-:Y:S02]  /*1e30*/  IADD3 R10, PT, PT, R10, -0x80, RZ ;  /* 0xffffff800a0a7810 */ /* 0x000fe40007ffe0ff */
[----:B------:R-:W-:Y:S01]  /*1e40*/  LOP3.LUT R11, R11, 0xff, RZ, 0xc0, !PT ;  /* 0x000000ff0b0b7812 */ /* 0x000fe200078ec0ff */
[----:B------:R-:W1:Y:S01]  /*1e50*/  I2F.F16 R44, R44 ;  /* 0x0000002c002c7306 */ /* 0x000e620000200c00 */
[----:B------:R-:W-:Y:S01]  /*1e60*/  IADD3 R5, PT, PT, R5, -0x80, RZ ;  /* 0xffffff8005057810 */ /* 0x000fe20007ffe0ff */
[----:B0-----:R-:W-:Y:S01]  /*1e70*/  HADD2.F32 R48, -RZ, R2.H1_H1 ;  /* 0x30000002ff307230 */ /* 0x001fe20000004100 */
[----:B------:R-:W-:Y:S01]  /*1e80*/  SHF.R.U32.HI R20, RZ, 0x10, R20 ;  /* 0x00000010ff147819 */ /* 0x000fe20000011614 */
[--C-:B------:R-:W-:Y:S01]  /*1e90*/  HADD2.F32 R42, -RZ, R3.reuse.H0_H0 ;  /* 0x20000003ff2a7230 */ /* 0x100fe20000004100 */
[----:B------:R-:W-:Y:S01]  /*1ea0*/  LOP3.LUT R21, R21, 0xff, RZ, 0xc0, !PT ;  /* 0x000000ff15157812 */ /* 0x000fe200078ec0ff */
[----:B------:R-:W-:Y:S01]  /*1eb0*/  HADD2.F32 R40, -RZ, R3.H1_H1 ;  /* 0x30000003ff287230 */ /* 0x000fe20000004100 */
[----:B------:R-:W-:Y:S01]  /*1ec0*/  IADD3 R39, PT, PT, R11, -0x80, RZ ;  /* 0xffffff800b277810 */ /* 0x000fe20007ffe0ff */
[----:B------:R0:W2:Y:S01]  /*1ed0*/  I2F.F16 R35, R8 ;  /* 0x0000000800237306 */ /* 0x0000a20000200c00 */
[----:B------:R-:W-:Y:S01]  /*1ee0*/  LOP3.LUT R20, R20, 0xff, RZ, 0xc0, !PT ;  /* 0x000000ff14147812 */ /* 0x000fe200078ec0ff */
[----:B---3--:R-:W-:Y:S01]  /*1ef0*/  HADD2.F32 R0, -RZ, R0.H0_H0 ;  /* 0x20000000ff007230 */ /* 0x008fe20000004100 */
[----:B------:R-:W-:Y:S01]  /*1f00*/  IADD3 R21, PT, PT, R21, -0x80, RZ ;  /* 0xffffff8015157810 */ /* 0x000fe20007ffe0ff */
[----:B------:R-:W-:Y:S01]  /*1f10*/  HADD2.F32 R3, -RZ, R49.H0_H0 ;  /* 0x20000031ff037230 */ /* 0x000fe20000004100 */
[----:B------:R-:W-:-:S02]  /*1f20*/  IADD3 R11, PT, PT, R20, -0x80, RZ ;  /* 0xffffff80140b7810 */ /* 0x000fc40007ffe0ff */
[--C-:B------:R-:W-:Y:S01]  /*1f30*/  SHF.R.U32.HI R46, RZ, 0x8, R23.reuse ;  /* 0x00000008ff2e7819 */ /* 0x100fe20000011617 */
[----:B------:R-:W3:Y:S01]  /*1f40*/  I2F.F16 R27, R10 ;  /* 0x0000000a001b7306 */ /* 0x000ee20000200c00 */
[----:B0-----:R-:W0:Y:S01]  /*1f50*/  LDS.64 R8, [UR4+0x8] ;  /* 0x00000804ff087984 */ /* 0x001e220008000a00 */
[----:B------:R-:W-:Y:S01]  /*1f60*/  SHF.R.U32.HI R37, RZ, 0x10, R23 ;  /* 0x00000010ff257819 */ /* 0x000fe20000011617 */
[----:B------:R-:W-:Y:S01]  /*1f70*/  HADD2.F32 R23, -RZ, R45.H0_H0 ;  /* 0x2000002dff177230 */ /* 0x000fe20000004100 */
[----:B------:R-:W-:Y:S01]  /*1f80*/  LOP3.LUT R47, R47, 0xff, RZ, 0xc0, !PT ;  /* 0x000000ff2f2f7812 */ /* 0x000fe200078ec0ff */
[----:B-1----:R-:W-:Y:S01]  /*1f90*/  HADD2.F32 R20, -RZ, R44.H0_H0 ;  /* 0x2000002cff147230 */ /* 0x002fe20000004100 */
[----:B------:R-:W-:Y:S01]  /*1fa0*/  LOP3.LUT R46, R46, 0xff, RZ, 0xc0, !PT ;  /* 0x000000ff2e2e7812 */ /* 0x000fe200078ec0ff */
[----:B--2---:R-:W-:Y:S01]  /*1fb0*/  HADD2.F32 R35, -RZ, R35.H0_H0 ;  /* 0x20000023ff237230 */ /* 0x004fe20000004100 */
[----:B------:R1:W-:Y:S01]  /*1fc0*/  I2F.F16 R10, R5 ;  /* 0x00000005000a7306 */ /* 0x0003e20000200c00 */
[----:B------:R-:W-:-:S02]  /*1fd0*/  IADD3 R47, PT, PT, R47, -0x80, RZ ;  /* 0xffffff802f2f7810 */ /* 0x000fc40007ffe0ff */
[----:B------:R-:W-:-:S05]  /*1fe0*/  LOP3.LUT R37, R37, 0xff, RZ, 0xc0, !PT ;  /* 0x000000ff25257812 */ /* 0x000fca00078ec0ff */
[----:B------:R-:W2:Y:S01]  /*1ff0*/  I2F.F16 R39, R39 ;  /* 0x0000002700277306 */ /* 0x000ea20000200c00 */
[----:B-1----:R-:W-:Y:S02]  /*2000*/  HADD2.F32 R5, -RZ, R2.H0_H0 ;  /* 0x20000002ff057230 */ /* 0x002fe40000004100 */
[----:B------:R-:W-:-:S03]  /*2010*/  HADD2.F32 R2, -RZ, R36.H0_H0 ;  /* 0x20000024ff027230 */ /* 0x000fc60000004100 */
[----:B------:R-:W-:Y:S02]  /*2020*/  FFMA.FTZ R52, R5, R0, RZ ;  /* 0x0000000005347223 */ /* 0x000fe400000100ff */
[----:B------:R1:W-:Y:S01]  /*2030*/  I2F.F16 R38, R21 ;  /* 0x0000001500267306 */ /* 0x0003e20000200c00 */
[----:B------:R-:W-:-:S04]  /*2040*/  FFMA.FTZ R44, R2, R5, RZ ;  /* 0x00000005022c7223 */ /* 0x000fc800000100ff */
[----:B------:R-:W-:-:S03]  /*2050*/  FFMA.FTZ R44, R23, R48, R44 ;  /* 0x00000030172c7223 */ /* 0x000fc6000001002c */
[----:B------:R-:W4:Y:S01]  /*2060*/  I2F.F16 R28, R28 ;  /* 0x0000001c001c7306 */ /* 0x000f220000200c00 */
[----:B-1----:R-:W-:Y:S02]  /*2070*/  HADD2.F32 R21, -RZ, R43.H0_H0 ;  /* 0x2000002bff157230 */ /* 0x002fe40000004100 */
[C---:B------:R-:W-:Y:S01]  /*2080*/  FFMA.FTZ R43, R5.reuse, R4, RZ ;  /* 0x00000004052b7223 */ /* 0x040fe200000100ff */
[----:B------:R-:W-:-:S03]  /*2090*/  FFMA.FTZ R5, R5, R3, RZ ;  /* 0x0000000305057223 */ /* 0x000fc600000100ff */
[C---:B------:R-:W-:Y:S01]  /*20a0*/  FFMA.FTZ R43, R48.reuse, R22, R43 ;  /* 0x00000016302b7223 */ /* 0x040fe2000001002b */
[C---:B------:R-:W-:Y:S01]  /*20b0*/  FFMA.FTZ R41, R48.reuse, R21, R52 ;  /* 0x0000001530297223 */ /* 0x040fe20000010034 */
[----:B------:R-:W-:Y:S01]  /*20c0*/  FFMA.FTZ R48, R48, R20, R5 ;  /* 0x0000001430307223 */ /* 0x000fe20000010005 */
[----:B------:R-:W-:Y:S01]  /*20d0*/  HADD2.F32 R5, -RZ, R25.H0_H0 ;  /* 0x20000019ff057230 */ /* 0x000fe20000004100 */
[----:B------:R-:W1:Y:S01]  /*20e0*/  I2F.F16 R29, R29 ;  /* 0x0000001d001d7306 */ /* 0x000e620000200c00 */
[----:B------:R-:W-:Y:S02]  /*20f0*/  HADD2.F32 R25, -RZ, R26.H0_H0 ;  /* 0x2000001aff197230 */ /* 0x000fe40000004100 */
[----:B---3--:R-:W-:Y:S02]  /*2100*/  HADD2.F32 R26, -RZ, R27.H0_H0 ;  /* 0x2000001bff1a7230 */ /* 0x008fe40000004100 */
[----:B------:R-:W-:Y:S01]  /*2110*/  FFMA.FTZ R49, R5, R42, R44 ;  /* 0x0000002a05317223 */ /* 0x000fe2000001002c */
[----:B--2---:R-:W-:-:S02]  /*2120*/  HADD2.F32 R27, -RZ, R39.H0_H0 ;  /* 0x20000027ff1b7230 */ /* 0x004fc40000004100 */
[C---:B------:R-:W-:Y:S01]  /*2130*/  FFMA.FTZ R43, R42.reuse, R25, R43 ;  /* 0x000000192a2b7223 */ /* 0x040fe2000001002b */
[----:B----4-:R-:W-:Y:S01]  /*2140*/  HADD2.F32 R28, -RZ, R28.H0_H0 ;  /* 0x2000001cff1c7230 */ /* 0x010fe20000004100 */
[----:B------:R-:W2:Y:S01]  /*2150*/  I2F.F16 R30, R30 ;  /* 0x0000001e001e7306 */ /* 0x000ea20000200c00 */
[----:B------:R-:W-:Y:S01]  /*2160*/  FFMA.FTZ R45, R42, R26, R41 ;  /* 0x0000001a2a2d7223 */ /* 0x000fe20000010029 */
[----:B------:R-:W-:Y:S01]  /*2170*/  IADD3 R41, PT, PT, R46, -0x80, RZ ;  /* 0xffffff802e297810 */ /* 0x000fe20007ffe0ff */
[----:B------:R-:W-:Y:S01]  /*2180*/  FFMA.FTZ R48, R42, R27, R48 ;  /* 0x0000001b2a307223 */ /* 0x000fe20000010030 */
[----:B------:R-:W-:Y:S01]  /*2190*/  IADD3 R42, PT, PT, R37, -0x80, RZ ;  /* 0xffffff80252a7810 */ /* 0x000fe20007ffe0ff */
[----:B------:R-:W-:Y:S01]  /*21a0*/  FFMA.FTZ R49, R28, R40, R49 ;  /* 0x000000281c317223 */ /* 0x000fe20000010031 */
[----:B0-----:R-:W-:Y:S02]  /*21b0*/  HADD2.F32 R44, -RZ, R8.H0_H0 ;  /* 0x20000008ff2c7230 */ /* 0x001fe40000004100 */
[----:B------:R-:W0:Y:S01]  /*21c0*/  I2F.F16 R31, R31 ;  /* 0x0000001f001f7306 */ /* 0x000e220000200c00 */
[----:B-1----:R-:W-:-:S02]  /*21d0*/  HADD2.F32 R29, -RZ, R29.H0_H0 ;  /* 0x2000001dff1d7230 */ /* 0x002fc40000004100 */
[----:B------:R-:W-:Y:S02]  /*21e0*/  HADD2.F32 R8, -RZ, R8.H1_H1 ;  /* 0x30000008ff087230 */ /* 0x000fe40000004100 */
[----:B------:R-:W-:Y:S02]  /*21f0*/  HADD2.F32 R38, -RZ, R38.H0_H0 ;  /* 0x20000026ff267230 */ /* 0x000fe40000004100 */
[----:B--2---:R-:W-:Y:S01]  /*2200*/  HADD2.F32 R30, -RZ, R30.H0_H0 ;  /* 0x2000001eff1e7230 */ /* 0x004fe20000004100 */
[----:B------:R-:W1:Y:S01]  /*2210*/  I2F.F16 R34, R34 ;  /* 0x0000002200227306 */ /* 0x000e620000200c00 */
[----:B------:R-:W-:Y:S01]  /*2220*/  HADD2.F32 R52, -RZ, R17.H0_H0 ;  /* 0x20000011ff347230 */ /* 0x000fe20000004100 */
[----:B------:R-:W-:Y:S02]  /*2230*/  PRMT R17, RZ, 0x5410, RZ ;  /* 0x00005410ff117816 */ /* 0x000fe400000000ff */
[----:B------:R-:W-:Y:S01]  /*2240*/  FFMA.FTZ R45, R40, R30, R45 ;  /* 0x0000001e282d7223 */ /* 0x000fe2000001002d */
[----:B0-----:R-:W-:-:S03]  /*2250*/  HADD2.F32 R31, -RZ, R31.H0_H0 ;  /* 0x2000001fff1f7230 */ /* 0x001fc60000004100 */
        /* <DEDUP_REMOVED lines=8> */
[----:B------:R-:W-:Y:S01]  /*22e0*/  FFMA.FTZ R45, R44, R32, R45 ;  /* 0x000000202c2d7223 */ /* 0x000fe2000001002d */
[----:B0-----:R-:W-:-:S06]  /*22f0*/  HADD2.F32 R37, -RZ, R19.H0_H0 ;  /* 0x20000013ff257230 */ /* 0x001fcc0000004100 */
[----:B------:R0:W3:Y:S01]  /*2300*/  I2F.F16 R39, R47 ;  /* 0x0000002f00277306 */ /* 0x0000e20000200c00 */
[----:B-1----:R-:W-:Y:S02]  /*2310*/  HADD2.F32 R50, -RZ, R18.H0_H0 ;  /* 0x20000012ff327230 */ /* 0x002fe40000004100 */
[----:B--2---:R-:W-:-:S05]  /*2320*/  HADD2.F32 R36, -RZ, R36.H0_H0 ;  /* 0x20000024ff247230 */ /* 0x004fca0000004100 */
[----:B------:R-:W1:Y:S01]  /*2330*/  I2F.F16 R41, R41 ;  /* 0x0000002900297306 */ /* 0x000e620000200c00 */
[C---:B0-----:R-:W-:Y:S01]  /*2340*/  FFMA.FTZ R47, R40.reuse, R29, R43 ;  /* 0x0000001d282f7223 */ /* 0x041fe2000001002b */
[----:B------:R-:W-:Y:S01]  /*2350*/  FFMA.FTZ R40, R40, R31, R48 ;  /* 0x0000001f28287223 */ /* 0x000fe20000010030 */
[----:B------:R-:W-:Y:S02]  /*2360*/  HADD2.F32 R43, -RZ, R9.H0_H0 ;  /* 0x20000009ff2b7230 */ /* 0x000fe40000004100 */
[----:B------:R-:W-:Y:S01]  /*2370*/  FFMA.FTZ R45, R8, R36, R45 ;  /* 0x00000024082d7223 */ /* 0x000fe2000001002d */
[C---:B------:R-:W-:Y:S01]  /*2380*/  FFMA.FTZ R19, R44.reuse, R33, R47 ;  /* 0x000000212c137223 */ /* 0x040fe2000001002f */
[----:B------:R-:W-:Y:S01]  /*2390*/  FFMA.FTZ R48, R44, R37, R40 ;  /* 0x000000252c307223 */ /* 0x000fe20000010028 */
[----:B---3--:R-:W-:Y:S01]  /*23a0*/  HADD2.F32 R44, -RZ, R39.H0_H0 ;  /* 0x20000027ff2c7230 */ /* 0x008fe20000004100 */
[----:B------:R-:W0:Y:S01]  /*23b0*/  I2F.F16 R11, R11 ;  /* 0x0000000b000b7306 */ /* 0x000e220000200c00 */
[----:B------:R-:W-:-:S02]  /*23c0*/  HADD2.F32 R39, -RZ, R10.H0_H0 ;  /* 0x2000000aff277230 */ /* 0x000fc40000004100 */
[----:B------:R-:W-:Y:S01]  /*23d0*/  FFMA.FTZ R10, R8, R35, R19 ;  /* 0x00000023080a7223 */ /* 0x000fe20000010013 */
[----:B------:R-:W-:-:S03]  /*23e0*/  HADD2.F32 R9, -RZ, R9.H1_H1 ;  /* 0x30000009ff097230 */ /* 0x000fc60000004100 */
[C---:B------:R-:W-:Y:S01]  /*23f0*/  FFMA.FTZ R19, R43.reuse, R38, R10 ;  /* 0x000000262b137223 */ /* 0x040fe2000001000a */
[----:B-1----:R-:W-:Y:S01]  /*2400*/  HADD2.F32 R41, -RZ, R41.H0_H0 ;  /* 0x20000029ff297230 */ /* 0x002fe20000004100 */
[----:B------:R-:W1:Y:S01]  /*2410*/  I2F.F16 R42, R42 ;  /* 0x0000002a002a7306 */ /* 0x000e620000200c00 */
[----:B------:R-:W-:Y:S01]  /*2420*/  FFMA.FTZ R10, R43, R44, R45 ;  /* 0x0000002c2b0a7223 */ /* 0x000fe2000001002d */
[----:B------:R-:W-:Y:S02]  /*2430*/  HADD2.F32 R45, -RZ, R14.H0_H0 ;  /* 0x2000000eff2d7230 */ /* 0x000fe40000004100 */
[----:B------:R-:W-:Y:S01]  /*2440*/  FFMA.FTZ R47, R8, R41, R48 ;  /* 0x00000029082f7223 */ /* 0x000fe20000010030 */
[----:B------:R-:W-:Y:S02]  /*2450*/  HADD2.F32 R48, -RZ, R16.H0_H0 ;  /* 0x20000010ff307230 */ /* 0x000fe40000004100 */
[----:B------:R-:W-:Y:S01]  /*2460*/  FFMA.FTZ R16, R9, R50, R10 ;  /* 0x0000003209107223 */ /* 0x000fe2000001000a */
[----:B0-----:R-:W-:Y:S01]  /*2470*/  HADD2.F32 R40, -RZ, R11.H0_H0 ;  /* 0x2000000bff287230 */ /* 0x001fe20000004100 */
[----:B------:R-:W0:Y:S01]  /*2480*/  I2F.F16 R24, R24 ;  /* 0x0000001800187306 */ /* 0x000e220000200c00 */
[----:B------:R-:W-:Y:S01]  /*2490*/  FFMA.FTZ R11, R39, R8, R46 ;  /* 0x00000008270b7223 */ /* 0x000fe2000001002e */
[----:B------:R-:W-:-:S02]  /*24a0*/  HADD2.F32 R46, -RZ, R12.H0_H0 ;  /* 0x2000000cff2e7230 */ /* 0x000fc40000004100 */
[----:B------:R-:W-:Y:S01]  /*24b0*/  FFMA.FTZ R10, R9, R52, R19 ;  /* 0x00000034090a7223 */ /* 0x000fe20000010013 */
[----:B------:R-:W-:Y:S01]  /*24c0*/  FMUL.FTZ R16, R45, R16 ;  /* 0x000000102d107220 */ /* 0x000fe20000410000 */
[----:B------:R-:W-:Y:S01]  /*24d0*/  FFMA.FTZ R11, R40, R43, R11 ;  /* 0x0000002b280b7223 */ /* 0x000fe2000001000b */
[----:B-1----:R-:W-:-:S03]  /*24e0*/  HADD2.F32 R42, -RZ, R42.H0_H0 ;  /* 0x2000002aff2a7230 */ /* 0x002fc60000004100 */
[----:B------:R-:W-:Y:S01]  /*24f0*/  FFMA.FTZ R11, R48, R9, R11 ;  /* 0x00000009300b7223 */ /* 0x000fe2000001000b */
[----:B------:R-:W-:Y:S01]  /*2500*/  F2FP.F16.F32.PACK_AB R16, RZ, R16 ;  /* 0x00000010ff10723e */ /* 0x000fe200000000ff */
[----:B------:R-:W-:Y:S01]  /*2510*/  FFMA.FTZ R8, R43, R42, R47 ;  /* 0x0000002a2b087223 */ /* 0x000fe2000001002f */
[----:B------:R-:W-:Y:S02]  /*2520*/  HADD2.F32 R43, -RZ, R13.H0_H0 ;  /* 0x2000000dff2b7230 */ /* 0x000fe40000004100 */
[----:B------:R-:W-:Y:S01]  /*2530*/  FMUL.FTZ R11, R46, R11 ;  /* 0x0000000b2e0b7220 */ /* 0x000fe20000410000 */
[----:B0-----:R-:W-:Y:S01]  /*2540*/  HADD2.F32 R47, -RZ, R24.H0_H0 ;  /* 0x20000018ff2f7230 */ /* 0x001fe20000004100 */
[----:B------:R-:W-:Y:S01]  /*2550*/  PRMT R16, R16, 0x5410, RZ ;  /* 0x0000541010107816 */ /* 0x000fe200000000ff */
[----:B------:R-:W-:Y:S02]  /*2560*/  HADD2.F32 R24, -RZ, R15.H0_H0 ;  /* 0x2000000fff187230 */ /* 0x000fe40000004100 */
[----:B------:R-:W-:Y:S01]  /*2570*/  FMUL.FTZ R10, R43, R10 ;  /* 0x0000000a2b0a7220 */ /* 0x000fe20000410000 */
[----:B------:R-:W-:Y:S01]  /*2580*/  F2FP.F16.F32.PACK_AB R11, RZ, R11 ;  /* 0x0000000bff0b723e */ /* 0x000fe200000000ff */
[----:B------:R-:W-:-:S03]  /*2590*/  FFMA.FTZ R9, R9, R47, R8 ;  /* 0x0000002f09097223 */ /* 0x000fc60000010008 */
[----:B------:R-:W-:Y:S01]  /*25a0*/  F2FP.F16.F32.PACK_AB R10, RZ, R10 ;  /* 0x0000000aff0a723e */ /* 0x000fe200000000ff */
[----:B------:R-:W-:-:S03]  /*25b0*/  FMUL.FTZ R9, R24, R9 ;  /* 0x0000000918097220 */ /* 0x000fc60000410000 */
[----:B------:R-:W-:Y:S02]  /*25c0*/  PRMT R11, R11, 0x5410, R10 ;  /* 0x000054100b0b7816 */ /* 0x000fe4000000000a */
[----:B------:R-:W-:-:S04]  /*25d0*/  F2FP.F16.F32.PACK_AB R9, RZ, R9 ;  /* 0x00000009ff09723e */ /* 0x000fc800000000ff */
[----:B------:R-:W-:Y:S01]  /*25e0*/  PRMT R18, R16, 0x5410, R9 ;  /* 0x0000541010127816 */ /* 0x000fe20000000009 */
[----:B------:R-:W-:Y:S01]  /*25f0*/  HFMA2 R19, R11, 1, 1, RZ ;  /* 0x3c003c000b137831 */ /* 0x000fe200000000ff */
[----:B------:R-:W-:-:S03]  /*2600*/  PRMT R16, RZ, 0x7610, R16 ;  /* 0x00007610ff107816 */ /* 0x000fc60000000010 */
[----:B------:R-:W-:Y:S01]  /*2610*/  HADD2 R18, R18, RZ.H0_H0 ;  /* 0x200000ff12127230 */ /* 0x000fe20000000000 */
        /* <DEDUP_REMOVED lines=55> */
.L_x_3846:
[----:B------:R-:W-:Y:S02]  /*2990*/  MOV R9, UR16 ;  /* 0x0000001000097c02 */ /* 0x000fe40008000f00 */
[----:B------:R-:W-:-:S03]  /*29a0*/  MOV R21, UR16 ;  /* 0x0000001000157c02 */ /* 0x000fc60008000f00 */
[----:B------:R-:W-:Y:S02]  /*29b0*/  IMAD.WIDE R8, R9, 0x4, R6 ;  /* 0x0000000409087825 */ /* 0x000fe400078e0206 */
[----:B------:R-:W5:Y:S02]  /*29c0*/  LDG.E.128.CONSTANT R4, desc[UR12][R6.64] ;  /* 0x0000000c06047981 */ /* 0x000f64000c1e9d00 */
[----:B------:R-:W-:Y:S02]  /*29d0*/  IMAD.WIDE R20, R21, 0x4, R8 ;  /* 0x0000000415147825 */ /* 0x000fe400078e0208 */
[----:B------:R-:W5:Y:S01]  /*29e0*/  LDG.E.128.CONSTANT R8, desc[UR12][R8.64] ;  /* 0x0000000c08087981 */ /* 0x000f62000c1e9d00 */
[----:B------:R-:W-:Y:S05]  /*29f0*/  BRA.U !UP1, `(.L_x_3847) ;  /* 0x0000000d09f47547 */ /* 0x000fea000b800000 */
[----:B------:R-:W0:Y:S01]  /*2a00*/  S2UR UR6, SR_CgaCtaId ;  /* 0x00000000000679c3 */ /* 0x000e220000008800 */
[----:B-----5:R-:W-:Y:S01]  /*2a10*/  LOP3.LUT R22, R8, 0xff, RZ, 0xc0, !PT ;  /* 0x000000ff08167812 */ /* 0x020fe200078ec0ff */
[----:B------:R-:W-:Y:S01]  /*2a20*/  UMOV UR4, 0x400 ;  /* 0x0000040000047882 */ /* 0x000fe20000000000 */
[----:B------:R-:W-:Y:S01]  /*2a30*/  LOP3.LUT R23, R11, 0xff, RZ, 0xc0, !PT ;  /* 0x000000ff0b177812 */ /* 0x000fe200078ec0ff */
[----:B------:R-:W-:Y:S01]  /*2a40*/  UISETP.NE.AND UP0, UPT, UR5, 0x1, UPT ;  /* 0x000000010500788c */ /* 0x000fe2000bf05270 */
[----:B------:R-:W-:Y:S02]  /*2a50*/  IADD3 R27, PT, PT, R22, -0x80, RZ ;  /* 0xffffff80161b7810 */ /* 0x000fe40007ffe0ff */
[----:B------:R-:W-:Y:S02]  /*2a60*/  LOP3.LUT R22, R9, 0xff, RZ, 0xc0, !PT ;  /* 0x000000ff09167812 */ /* 0x000fe400078ec0ff */
[----:B------:R-:W-:Y:S02]  /*2a70*/  LOP3.LUT R0, R5, 0xff, RZ, 0xc0, !PT ;  /* 0x000000ff05007812 */ /* 0x000fe400078ec0ff */
[----:B------:R-:W-:Y:S01]  /*2a80*/  IADD3 R26, PT, PT, R22, -0x80, RZ ;  /* 0xffffff80161a7810 */ /* 0x000fe20007ffe0ff */
[----:B------:R-:W1:Y:S01]  /*2a90*/  I2F.F16 R27, R27 ;  /* 0x0000001b001b7306 */ /* 0x000e620000200c00 */
[----:B------:R-:W-:-:S02]  /*2aa0*/  LOP3.LUT R22, R10, 0xff, RZ, 0xc0, !PT ;  /* 0x000000ff0a167812 */ /* 0x000fc400078ec0ff */
[----:B------:R-:W-:Y:S02]  /*2ab0*/  IADD3 R31, PT, PT, R23, -0x80, RZ ;  /* 0xffffff80171f7810 */ /* 0x000fe40007ffe0ff */
[----:B------:R-:W-:Y:S02]  /*2ac0*/  IADD3 R34, PT, PT, R22, -0x80, RZ ;  /* 0xffffff8016227810 */ /* 0x000fe40007ffe0ff */
[----:B------:R-:W-:Y:S01]  /*2ad0*/  SHF.R.U32.HI R22, RZ, 0x8, R4 ;  /* 0x00000008ff167819 */ /* 0x000fe20000011604 */
[----:B------:R-:W2:Y:S01]  /*2ae0*/  I2F.F16 R26, R26 ;  /* 0x0000001a001a7306 */ /* 0x000ea20000200c00 */
[----:B------:R-:W-:Y:S02]  /*2af0*/  IADD3 R35, PT, PT, R0, -0x80, RZ ;  /* 0xffffff8000237810 */ /* 0x000fe40007ffe0ff */
[----:B------:R-:W-:Y:S01]  /*2b00*/  LOP3.LUT R22, R22, 0xff, RZ, 0xc0, !PT ;  /* 0x000000ff16167812 */ /* 0x000fe200078ec0ff */
[----:B0-----:R-:W-:Y:S01]  /*2b10*/  ULEA UR4, UR6, UR4, 0x18 ;  /* 0x0000000406047291 */ /* 0x001fe2000f8ec0ff */
[----:B------:R-:W-:-:S02]  /*2b20*/  LOP3.LUT R0, R7, 0xff, RZ, 0xc0, !PT ;  /* 0x000000ff07007812 */ /* 0x000fc400078ec0ff */
[----:B------:R-:W-:Y:S01]  /*2b30*/  IADD3 R37, PT, PT, R22, -0x80, RZ ;  /* 0xffffff8016257810 */ /* 0x000fe20007ffe0ff */
[----:B------:R-:W-:Y:S01]  /*2b40*/  I2F.F16 R35, R35 ;  /* 0x0000002300237306 */ /* 0x000fe20000200c00 */
[----:B------:R-:W-:Y:S01]  /*2b50*/  IADD3 R3, PT, PT, R0, -0x80, RZ ;  /* 0xffffff8000037810 */ /* 0x000fe20007ffe0ff */
[----:B-1----:R-:W-:Y:S01]  /*2b60*/  HADD2.F32 R27, -RZ, R27.H0_H0 ;  /* 0x2000001bff1b7230 */ /* 0x002fe20000004100 */
[C---:B------:R-:W-:Y:S02]  /*2b70*/  LEA.HI R41, R4.reuse, 0xffffff80, RZ, 0x8 ;  /* 0xffffff8004297811 */ /* 0x040fe400078f40ff */
[----:B------:R-:W0:Y:S01]  /*2b80*/  LDS.64 R22, [UR4+0x10] ;  /* 0x00001004ff167984 */ /* 0x000e220008000a00 */
[----:B------:R-:W-:Y:S01]  /*2b90*/  LOP3.LUT R0, R4, 0xff, RZ, 0xc0, !PT ;  /* 0x000000ff04007812 */ /* 0x000fe200078ec0ff */
[----:B--2---:R-:W-:Y:S01]  /*2ba0*/  HADD2.F32 R26, -RZ, R26.H0_H0 ;  /* 0x2000001aff1a7230 */ /* 0x004fe20000004100 */
[----:B------:R-:W-:Y:S01]  /*2bb0*/  SHF.R.U32.HI R4, RZ, 0x10, R4 ;  /* 0x00000010ff047819 */ /* 0x000fe20000011604 */
[----:B------:R-:W1:Y:S01]  /*2bc0*/  I2F.F16 R3, R3 ;  /* 0x0000000300037306 */ /* 0x000e620000200c00 */
[----:B------:R-:W-:-:S02]  /*2bd0*/  IADD3 R2, PT, PT, R0, -0x80, RZ ;  /* 0xffffff8000027810 */ /* 0x000fc40007ffe0ff */
[----:B------:R-:W-:Y:S02]  /*2be0*/  LOP3.LUT R4, R4, 0xff, RZ, 0xc0, !PT ;  /* 0x000000ff04047812 */ /* 0x000fe400078ec0ff */
[----:B------:R-:W-:Y:S02]  /*2bf0*/  LOP3.LUT R0, R6, 0xff, RZ, 0xc0, !PT ;  /* 0x000000ff06007812 */ /* 0x000fe400078ec0ff */
[----:B------:R-:W-:Y:S01]  /*2c00*/  SHF.R.U32.HI R36, RZ, 0x8, R5 ;  /* 0x00000008ff247819 */ /* 0x000fe20000011605 */
[----:B------:R-:W2:Y:S01]  /*2c10*/  I2F.F16 R2, R2 ;  /* 0x0000000200027306 */ /* 0x000ea20000200c00 */
[----:B------:R-:W-:Y:S02]  /*2c20*/  IADD3 R4, PT, PT, R4, -0x80, RZ ;  /* 0xffffff8004047810 */ /* 0x000fe40007ffe0ff */
[----:B------:R-:W-:Y:S02]  /*2c30*/  SHF.R.U32.HI R42, RZ, 0x8, R7 ;  /* 0x00000008ff2a7819 */ /* 0x000fe40000011607 */
[----:B------:R-:W-:-:S02]  /*2c40*/  SHF.R.U32.HI R39, RZ, 0x8, R6 ;  /* 0x00000008ff277819 */ /* 0x000fc40000011606 */
[----:B------:R-:W-:Y:S01]  /*2c50*/  IADD3 R0, PT, PT, R0, -0x80, RZ ;  /* 0xffffff8000007810 */ /* 0x000fe20007ffe0ff */
[----:B------:R3:W-:Y:S01]  /*2c60*/  I2F.F16 R38, R4 ;  /* 0x0000000400267306 */ /* 0x0007e20000200c00 */
[----:B------:R-:W-:Y:S01]  /*2c70*/  LOP3.LUT R36, R36, 0xff, RZ, 0xc0, !PT ;  /* 0x000000ff24247812 */ /* 0x000fe200078ec0ff */
[----:B-1----:R-:W-:Y:S01]  /*2c80*/  HADD2.F32 R3, -RZ, R3.H0_H0 ;  /* 0x20000003ff037230 */ /* 0x002fe20000004100 */
[----:B------:R-:W-:Y:S02]  /*2c90*/  LOP3.LUT R40, R39, 0xff, RZ, 0xc0, !PT ;  /* 0x000000ff27287812 */ /* 0x000fe400078ec0ff */
[----:B------:R-:W-:Y:S02]  /*2ca0*/  LEA.HI R25, R6, 0xffffff80, RZ, 0x8 ;  /* 0xffffff8006197811 */ /* 0x000fe400078f40ff */
[----:B------:R-:W-:Y:S01]  /*2cb0*/  IADD3 R36, PT, PT, R36, -0x80, RZ ;  /* 0xffffff8024247810 */ /* 0x000fe20007ffe0ff */
[----:B------:R-:W1:Y:S01]  /*2cc0*/  I2F.F16 R0, R0 ;  /* 0x0000000000007306 */ /* 0x000e620000200c00 */
[----:B---3--:R-:W-:Y:S01]  /*2cd0*/  LOP3.LUT R4, R42, 0xff, RZ, 0xc0, !PT ;  /* 0x000000ff2a047812 */ /* 0x008fe200078ec0ff */
[----:B--2---:R-:W-:Y:S01]  /*2ce0*/  HADD2.F32 R2, -RZ, R2.H0_H0 ;  /* 0x20000002ff027230 */ /* 0x004fe20000004100 */
[----:B------:R-:W-:-:S02]  /*2cf0*/  LEA.HI R24, R5, 0xffffff80, RZ, 0x8 ;  /* 0xffffff8005187811 */ /* 0x000fc400078f40ff */
[----:B------:R-:W-:Y:S02]  /*2d00*/  SHF.R.U32.HI R6, RZ, 0x10, R6 ;  /* 0x00000010ff067819 */ /* 0x000fe40000011606 */
[----:B------:R-:W-:Y:S01]  /*2d10*/  IADD3 R43, PT, PT, R4, -0x80, RZ ;  /* 0xffffff80042b7810 */ /* 0x000fe20007ffe0ff */
[----:B------:R-:W2:Y:S01]  /*2d20*/  I2F.F16 R37, R37 ;  /* 0x0000002500257306 */ /* 0x000ea20000200c00 */
[----:B------:R-:W-:Y:S02]  /*2d30*/  SHF.R.U32.HI R5, RZ, 0x10, R5 ;  /* 0x00000010ff057819 */ /* 0x000fe40000011605 */
[----:B------:R-:W-:Y:S01]  /*2d40*/  IADD3 R40, PT, PT, R40, -0x80, RZ ;  /* 0xffffff8028287810 */ /* 0x000fe20007ffe0ff */
[----:B0-----:R-:W-:Y:S01]  /*2d50*/  HADD2.F32 R49, -RZ, R22.H1_H1 ;  /* 0x30000016ff317230 */ /* 0x001fe20000004100 */
[----:B------:R-:W-:Y:S01]  /*2d60*/  LOP3.LUT R6, R6, 0xff, RZ, 0xc0, !PT ;  /* 0x000000ff06067812 */ /* 0x000fe200078ec0ff */
[----:B------:R-:W-:Y:S01]  /*2d70*/  HADD2.F32 R46, -RZ, R23.H0_H0 ;  /* 0x20000017ff2e7230 */ /* 0x000fe20000004100 */
[----:B------:R-:W-:Y:S01]  /*2d80*/  LOP3.LUT R5, R5, 0xff, RZ, 0xc0, !PT ;  /* 0x000000ff05057812 */ /* 0x000fe200078ec0ff */
[----:B------:R-:W0:Y:S01]  /*2d90*/  I2F.F16 R36, R36 ;  /* 0x0000002400247306 */ /* 0x000e220000200c00 */
[----:B------:R-:W-:Y:S01]  /*2da0*/  SHF.R.U32.HI R4, RZ, 0x8, R8 ;  /* 0x00000008ff047819 */ /* 0x000fe20000011608 */
[----:B-1----:R-:W-:Y:S01]  /*2db0*/  HADD2.F32 R0, -RZ, R0.H0_H0 ;  /* 0x20000000ff007230 */ /* 0x002fe20000004100 */
[----:B------:R-:W-:-:S02]  /*2dc0*/  IADD3 R6, PT, PT, R6, -0x80, RZ ;  /* 0xffffff8006067810 */ /* 0x000fc40007ffe0ff */
[----:B------:R-:W-:Y:S02]  /*2dd0*/  IADD3 R5, PT, PT, R5, -0x80, RZ ;  /* 0xffffff8005057810 */ /* 0x000fe40007ffe0ff */
[----:B------:R-:W-:Y:S01]  /*2de0*/  LOP3.LUT R4, R4, 0xff, RZ, 0xc0, !PT ;  /* 0x000000ff04047812 */ /* 0x000fe200078ec0ff */
[----:B------:R1:W3:Y:S01]  /*2df0*/  I2F.F16 R42, R40 ;  /* 0x00000028002a7306 */ /* 0x0002e20000200c00 */
[----:B------:R-:W-:Y:S01]  /*2e00*/  SHF.R.U32.HI R44, RZ, 0x10, R7 ;  /* 0x00000010ff2c7819 */ /* 0x000fe20000011607 */
[----:B--2---:R-:W-:Y:S01]  /*2e10*/  HADD2.F32 R37, -RZ, R37.H0_H0 ;  /* 0x20000025ff257230 */ /* 0x004fe20000004100 */
[----:B------:R-:W-:Y:S01]  /*2e20*/  IADD3 R45, PT, PT, R4, -0x80, RZ ;  /* 0xffffff80042d7810 */ /* 0x000fe20007ffe0ff */
[----:B------:R-:W-:Y:S01]  /*2e30*/  HADD2.F32 R4, -RZ, R35.H0_H0 ;  /* 0x20000023ff047230 */ /* 0x000fe20000004100 */
[----:B------:R-:W-:Y:S02]  /*2e40*/  LOP3.LUT R44, R44, 0xff, RZ, 0xc0, !PT ;  /* 0x000000ff2c2c7812 */ /* 0x000fe400078ec0ff */
[----:B------:R-:W-:Y:S01]  /*2e50*/  LEA.HI R28, R7, 0xffffff80, RZ, 0x8 ;  /* 0xffffff80071c7811 */ /* 0x000fe200078f40ff */
[----:B------:R-:W2:Y:S01]  /*2e60*/  I2F.F16 R43, R43 ;  /* 0x0000002b002b7306 */ /* 0x000ea20000200c00 */
[----:B------:R-:W-:Y:S01]  /*2e70*/  SHF.R.U32.HI R7, RZ, 0x8, R9 ;  /* 0x00000008ff077819 */ /* 0x000fe20000011609 */
[----:B0-----:R-:W-:Y:S01]  /*2e80*/  HADD2.F32 R36, -RZ, R36.H0_H0 ;  /* 0x20000024ff247230 */ /* 0x001fe20000004100 */
[----:B-1----:R-:W-:-:S02]  /*2e90*/  IADD3 R40, PT, PT, R44, -0x80, RZ ;  /* 0xffffff802c287810 */ /* 0x002fc40007ffe0ff */
[----:B------:R-:W-:Y:S01]  /*2ea0*/  LOP3.LUT R7, R7, 0xff, RZ, 0xc0, !PT ;  /* 0x000000ff07077812 */ /* 0x000fe200078ec0ff */
[----:B---3--:R-:W-:Y:S02]  /*2eb0*/  HADD2.F32 R35, -RZ, R42.H0_H0 ;  /* 0x2000002aff237230 */ /* 0x008fe40000004100 */
[----:B------:R0:W1:Y:S01]  /*2ec0*/  I2F.F16 R39, R5 ;  /* 0x0000000500277306 */ /* 0x0000620000200c00 */
[----:B------:R-:W-:Y:S02]  /*2ed0*/  SHF.R.U32.HI R48, RZ, 0x8, R10 ;  /* 0x00000008ff307819 */ /* 0x000fe4000001160a */
[----:B------:R-:W-:Y:S02]  /*2ee0*/  LEA.HI R29, R9, 0xffffff80, RZ, 0x8 ;  /* 0xffffff80091d7811 */ /* 0x000fe400078f40ff */
[----:B------:R-:W-:Y:S02]  /*2ef0*/  LOP3.LUT R48, R48, 0xff, RZ, 0xc0, !PT ;  /* 0x000000ff30307812 */ /* 0x000fe400078ec0ff */
[----:B------:R-:W-:Y:S01]  /*2f00*/  SHF.R.U32.HI R9, RZ, 0x10, R9 ;  /* 0x00000010ff097819 */ /* 0x000fe20000011609 */
[----:B------:R-:W3:Y:S01]  /*2f10*/  I2F.F16 R6, R6 ;  /* 0x0000000600067306 */ /* 0x000ee20000200c00 */
[----:B0-----:R-:W-:Y:S01]  /*2f20*/  HADD2.F32 R5, -RZ, R22.H0_H0 ;  /* 0x20000016ff057230 */ /* 0x001fe20000004100 */
[----:B------:R-:W-:Y:S01]  /*2f30*/  IADD3 R51, PT, PT, R48, -0x80, RZ ;  /* 0xffffff8030337810 */ /* 0x000fe20007ffe0ff */
[----:B--2---:R-:W-:Y:S01]  /*2f40*/  HADD2.F32 R22, -RZ, R43.H0_H0 ;  /* 0x2000002bff167230 */ /* 0x004fe20000004100 */
[----:B------:R-:W-:-:S02]  /*2f50*/  LEA.HI R30, R10, 0xffffff80, RZ, 0x8 ;  /* 0xffffff800a1e7811 */ /* 0x000fc400078f40ff */
[----:B------:R-:W-:Y:S01]  /*2f60*/  FFMA.FTZ R44, R2, R5, RZ ;  /* 0x00000005022c7223 */ /* 0x000fe200000100ff */
[C---:B------:R-:W-:Y:S01]  /*2f70*/  FFMA.FTZ R42, R5.reuse, R4, RZ ;  /* 0x00000004052a7223 */ /* 0x040fe200000100ff */
[C---:B------:R-:W-:Y:S01]  /*2f80*/  FFMA.FTZ R50, R5.reuse, R0, RZ ;  /* 0x0000000005327223 */ /* 0x040fe200000100ff */
[----:B------:R-:W-:Y:S01]  /*2f90*/  FFMA.FTZ R5, R5, R3, RZ ;  /* 0x0000000305057223 */ /* 0x000fe200000100ff */
[----:B------:R-:W-:Y:S01]  /*2fa0*/  FFMA.FTZ R44, R37, R49, R44 ;  /* 0x00000031252c7223 */ /* 0x000fe2000001002c */
[C---:B------:R-:W-:Y:S01]  /*2fb0*/  FFMA.FTZ R47, R49.reuse, R36, R42 ;  /* 0x00000024312f7223 */ /* 0x040fe2000001002a */
[C---:B------:R-:W-:Y:S01]  /*2fc0*/  FFMA.FTZ R50, R49.reuse, R35, R50 ;  /* 0x0000002331327223 */ /* 0x040fe20000010032 */
[----:B------:R-:W0:Y:S01]  /*2fd0*/  I2F.F16 R40, R40 ;  /* 0x0000002800287306 */ /* 0x000e220000200c00 */
[----:B------:R-:W-:Y:S01]  /*2fe0*/  FFMA.FTZ R49, R49, R22, R5 ;  /* 0x0000001631317223 */ /* 0x000fe20000010005 */
[----:B------:R-:W-:Y:S01]  /*2ff0*/  HADD2.F32 R5, -RZ, R38.H0_H0 ;  /* 0x20000026ff057230 */ /* 0x000fe20000004100 */
[----:B------:R-:W-:Y:S01]  /*3000*/  IADD3 R42, PT, PT, R7, -0x80, RZ ;  /* 0xffffff80072a7810 */ /* 0x000fe20007ffe0ff */
[----:B-1----:R-:W-:Y:S01]  /*3010*/  HADD2.F32 R38, -RZ, R39.H0_H0 ;  /* 0x20000027ff267230 */ /* 0x002fe20000004100 */
[----:B------:R-:W-:Y:S01]  /*3020*/  LEA.HI R32, R11, 0xffffff80, RZ, 0x8 ;  /* 0xffffff800b207811 */ /* 0x000fe200078f40ff */
[----:B---3--:R-:W-:-:S02]  /*3030*/  HADD2.F32 R39, -RZ, R6.H0_H0 ;  /* 0x20000006ff277230 */ /* 0x008fc40000004100 */
[----:B------:R-:W-:Y:S01]  /*3040*/  FFMA.FTZ R44, R5, R46, R44 ;  /* 0x0000002e052c7223 */ /* 0x000fe2000001002c */
[----:B------:R-:W1:Y:S01]  /*3050*/  I2F.F16 R41, R41 ;  /* 0x0000002900297306 */ /* 0x000e620000200c00 */
[----:B------:R-:W2:Y:S01]  /*3060*/  LDS.64 R6, [UR4+0x18] ;  /* 0x00001804ff067984 */ /* 0x000ea20008000a00 */
[C---:B------:R-:W-:Y:S01]  /*3070*/  FFMA.FTZ R47, R46.reuse, R38, R47 ;  /* 0x000000262e2f7223 */ /* 0x040fe2000001002f */
[----:B------:R-:W-:Y:S01]  /*3080*/  FFMA.FTZ R43, R46, R39, R50 ;  /* 0x000000272e2b7223 */ /* 0x000fe20000010032 */
[----:B------:R-:W-:Y:S02]  /*3090*/  SHF.R.U32.HI R50, RZ, 0x8, R11 ;  /* 0x00000008ff327819 */ /* 0x000fe4000001160b */
[----:B------:R-:W-:Y:S01]  /*30a0*/  LEA.HI R33, R8, 0xffffff80, RZ, 0x8 ;  /* 0xffffff8008217811 */ /* 0x000fe200078f40ff */
[----:B0-----:R-:W-:Y:S01]  /*30b0*/  HADD2.F32 R40, -RZ, R40.H0_H0 ;  /* 0x20000028ff287230 */ /* 0x001fe20000004100 */
[----:B------:R-:W0:Y:S01]  /*30c0*/  I2F.F16 R24, R24 ;  /* 0x0000001800187306 */ /* 0x000e220000200c00 */
[----:B------:R-:W-:Y:S01]  /*30d0*/  LOP3.LUT R48, R50, 0xff, RZ, 0xc0, !PT ;  /* 0x000000ff32307812 */ /* 0x000fe200078ec0ff */
[----:B------:R-:W-:-:S02]  /*30e0*/  HADD2.F32 R50, -RZ, R23.H1_H1 ;  /* 0x30000017ff327230 */ /* 0x000fc40000004100 */
[----:B------:R-:W-:Y:S01]  /*30f0*/  FFMA.FTZ R46, R46, R40, R49 ;  /* 0x000000282e2e7223 */ /* 0x000fe20000010031 */
[----:B------:R-:W-:Y:S01]  /*3100*/  IADD3 R52, PT, PT, R48, -0x80, RZ ;  /* 0xffffff8030347810 */ /* 0x000fe20007ffe0ff */
[----:B-1----:R-:W-:Y:S02]  /*3110*/  HADD2.F32 R41, -RZ, R41.H0_H0 ;  /* 0x20000029ff297230 */ /* 0x002fe40000004100 */
[----:B------:R-:W1:Y:S01]  /*3120*/  I2F.F16 R25, R25 ;  /* 0x0000001900197306 */ /* 0x000e620000200c00 */
[----:B------:R-:W-:Y:S02]  /*3130*/  SHF.R.U32.HI R49, RZ, 0x10, R8 ;  /* 0x00000010ff317819 */ /* 0x000fe40000011608 */
[----:B------:R-:W-:Y:S02]  /*3140*/  FFMA.FTZ R44, R41, R50, R44 ;  /* 0x00000032292c7223 */ /* 0x000fe4000001002c */
[----:B------:R-:W-:Y:S01]  /*3150*/  LOP3.LUT R49, R49, 0xff, RZ, 0xc0, !PT ;  /* 0x000000ff31317812 */ /* 0x000fe200078ec0ff */
[----:B0-----:R-:W-:-:S02]  /*3160*/  HADD2.F32 R24, -RZ, R24.H0_H0 ;  /* 0x20000018ff187230 */ /* 0x001fc40000004100 */
[----:B------:R-:W0:Y:S01]  /*3170*/  I2F.F16 R28, R28 ;  /* 0x0000001c001c7306 */ /* 0x000e220000200c00 */
[----:B------:R-:W-:Y:S02]  /*3180*/  IADD3 R49, PT, PT, R49, -0x80, RZ ;  /* 0xffffff8031317810 */ /* 0x000fe40007ffe0ff */
[----:B------:R-:W-:Y:S01]  /*3190*/  FFMA.FTZ R47, R50, R24, R47 ;  /* 0x00000018322f7223 */ /* 0x000fe2000001002f */
[----:B-1----:R-:W-:-:S04]  /*31a0*/  HADD2.F32 R48, -RZ, R25.H0_H0 ;  /* 0x20000019ff307230 */ /* 0x002fc80000004100 */
[----:B------:R-:W1:Y:S01]  /*31b0*/  I2F.F16 R34, R34 ;  /* 0x0000002200227306 */ /* 0x000e620000200c00 */
[----:B------:R-:W-:Y:S01]  /*31c0*/  FFMA.FTZ R43, R50, R48, R43 ;  /* 0x00000030322b7223 */ /* 0x000fe2000001002b */
[----:B0-----:R-:W-:Y:S01]  /*31d0*/  HADD2.F32 R23, -RZ, R28.H0_H0 ;  /* 0x2000001cff177230 */ /* 0x001fe20000004100 */
[----:B------:R-:W-:-:S05]  /*31e0*/  LOP3.LUT R28, R9, 0xff, RZ, 0xc0, !PT ;  /* 0x000000ff091c7812 */ /* 0x000fca00078ec0ff */
[----:B------:R-:W0:Y:S01]  /*31f0*/  I2F.F16 R31, R31 ;  /* 0x0000001f001f7306 */ /* 0x000e220000200c00 */
[----:B------:R-:W-:Y:S01]  /*3200*/  FFMA.FTZ R46, R50, R23, R46 ;  /* 0x00000017322e7223 */ /* 0x000fe2000001002e */
[----:B------:R-:W-:Y:S02]  /*3210*/  SHF.R.U32.HI R50, RZ, 0x10, R10 ;  /* 0x00000010ff327819 */ /* 0x000fe4000001160a */
[----:B------:R-:W-:Y:S01]  /*3220*/  IADD3 R10, PT, PT, R28, -0x80, RZ ;  /* 0xffffff801c0a7810 */ /* 0x000fe20007ffe0ff */
[----:B-1----:R-:W-:Y:S01]  /*3230*/  HADD2.F32 R34, -RZ, R34.H0_H0 ;  /* 0x20000022ff227230 */ /* 0x002fe20000004100 */
[----:B------:R-:W-:Y:S02]  /*3240*/  SHF.R.U32.HI R28, RZ, 0x10, R11 ;  /* 0x00000010ff1c7819 */ /* 0x000fe4000001160b */
[----:B------:R1:W-:Y:S01]  /*3250*/  I2F.F16 R9, R49 ;  /* 0x0000003100097306 */ /* 0x0003e20000200c00 */
[----:B------:R-:W-:Y:S02]  /*3260*/  LOP3.LUT R11, R50, 0xff, RZ, 0xc0, !PT ;  /* 0x000000ff320b7812 */ /* 0x000fe400078ec0ff */
[----:B------:R-:W-:Y:S01]  /*3270*/  LOP3.LUT R50, R28, 0xff, RZ, 0xc0, !PT ;  /* 0x000000ff1c327812 */ /* 0x000fe200078ec0ff */
[----:B--2---:R-:W-:Y:S01]  /*3280*/  HADD2.F32 R28, -RZ, R6.H0_H0 ;  /* 0x20000006ff1c7230 */ /* 0x004fe20000004100 */
[----:B------:R-:W-:Y:S01]  /*3290*/  IADD3 R11, PT, PT, R11, -0x80, RZ ;  /* 0xffffff800b0b7810 */ /* 0x000fe20007ffe0ff */
[----:B0-----:R-:W-:-:S02]  /*32a0*/  HADD2.F32 R31, -RZ, R31.H0_H0 ;  /* 0x2000001fff1f7230 */ /* 0x001fc40000004100 */
[----:B------:R-:W0:Y:S01]  /*32b0*/  I2F.F16 R45, R45 ;  /* 0x0000002d002d7306 */ /* 0x000e220000200c00 */
[----:B-1----:R-:W-:Y:S01]  /*32c0*/  IADD3 R49, PT, PT, R50, -0x80, RZ ;  /* 0xffffff8032317810 */ /* 0x002fe20007ffe0ff */
[----:B------:R-:W-:Y:S01]  /*32d0*/  FFMA.FTZ R44, R27, R28, R44 ;  /* 0x0000001c1b2c7223 */ /* 0x000fe2000001002c */
[C---:B------:R-:W-:Y:S01]  /*32e0*/  FFMA.FTZ R47, R28.reuse, R26, R47 ;  /* 0x0000001a1c2f7223 */ /* 0x040fe2000001002f */
[C---:B------:R-:W-:Y:S01]  /*32f0*/  FFMA.FTZ R43, R28.reuse, R34, R43 ;  /* 0x000000221c2b7223 */ /* 0x040fe2000001002b */
[----:B------:R-:W-:Y:S01]  /*3300*/  FFMA.FTZ R46, R28, R31, R46 ;  /* 0x0000001f1c2e7223 */ /* 0x000fe2000001002e */
[----:B------:R-:W-:Y:S02]  /*3310*/  HADD2.F32 R6, -RZ, R6.H1_H1 ;  /* 0x30000006ff067230 */ /* 0x000fe40000004100 */
[----:B------:R-:W1:Y:S01]  /*3320*/  I2F.F16 R42, R42 ;  /* 0x0000002a002a7306 */ /* 0x000e620000200c00 */
[----:B0-----:R-:W-:-:S07]  /*3330*/  HADD2.F32 R45, -RZ, R45.H0_H0 ;  /* 0x2000002dff2d7230 */ /* 0x001fce0000004100 */
[----:B------:R0:W2:Y:S01]  /*3340*/  I2F.F16 R8, R51 ;  /* 0x0000003300087306 */ /* 0x0000a20000200c00 */
[----:B------:R-:W-:Y:S01]  /*3350*/  FFMA.FTZ R44, R45, R6, R44 ;  /* 0x000000062d2c7223 */ /* 0x000fe2000001002c */
[----:B-1----:R-:W-:-:S06]  /*3360*/  HADD2.F32 R42, -RZ, R42.H0_H0 ;  /* 0x2000002aff2a7230 */ /* 0x002fcc0000004100 */
[----:B------:R-:W1:Y:S01]  /*3370*/  I2F.F16 R25, R52 ;  /* 0x0000003400197306 */ /* 0x000e620000200c00 */
[----:B0-----:R-:W-:Y:S02]  /*3380*/  HADD2.F32 R51, -RZ, R9.H0_H0 ;  /* 0x20000009ff337230 */ /* 0x001fe40000004100 */
[----:B------:R-:W-:Y:S01]  /*3390*/  FFMA.FTZ R47, R6, R42, R47 ;  /* 0x0000002a062f7223 */ /* 0x000fe2000001002f */
[----:B--2---:R-:W-:-:S04]  /*33a0*/  HADD2.F32 R28, -RZ, R8.H0_H0 ;  /* 0x20000008ff1c7230 */ /* 0x004fc80000004100 */
[----:B------:R-:W0:Y:S01]  /*33b0*/  I2F.F16 R49, R49 ;  /* 0x0000003100317306 */ /* 0x000e220000200c00 */
[----:B------:R-:W-:Y:S02]  /*33c0*/  HADD2.F32 R8, -RZ, R7.H1_H1 ;  /* 0x30000007ff087230 */ /* 0x000fe40000004100 */
[----:B------:R-:W-:Y:S01]  /*33d0*/  FFMA.FTZ R43, R6, R28, R43 ;  /* 0x0000001c062b7223 */ /* 0x000fe2000001002b */
[----:B-1----:R-:W-:-:S04]  /*33e0*/  HADD2.F32 R25, -RZ, R25.H0_H0 ;  /* 0x20000019ff197230 */ /* 0x002fc80000004100 */
[----:B------:R-:W1:Y:S01]  /*33f0*/  I2F.F16 R10, R10 ;  /* 0x0000000a000a7306 */ /* 0x000e620000200c00 */
[----:B------:R-:W-:Y:S01]  /*3400*/  FFMA.FTZ R46, R6, R25, R46 ;  /* 0x00000019062e7223 */ /* 0x000fe2000001002e */
[----:B------:R-:W-:Y:S02]  /*3410*/  HADD2.F32 R6, -RZ, R7.H0_H0 ;  /* 0x20000007ff067230 */ /* 0x000fe40000004100 */
[----:B0-----:R-:W-:-:S04]  /*3420*/  HADD2.F32 R49, -RZ, R49.H0_H0 ;  /* 0x20000031ff317230 */ /* 0x001fc80000004100 */
        /* <DEDUP_REMOVED lines=15> */
[----:B------:R-:W-:Y:S02]  /*3520*/  HADD2.F32 R32, -RZ, R15.H0_H0 ;  /* 0x2000000fff207230 */ /* 0x000fe40000004100 */
[----:B------:R-:W-:Y:S01]  /*3530*/  FFMA.FTZ R47, R8, R11, R46 ;  /* 0x0000000b082f7223 */ /* 0x000fe2000001002e */
[----:B------:R-:W-:Y:S02]  /*3540*/  HADD2.F32 R46, -RZ, R12.H0_H0 ;  /* 0x2000000cff2e7230 */ /* 0x000fe40000004100 */
[----:B-1----:R-:W-:Y:S02]  /*3550*/  HADD2.F32 R29, -RZ, R29.H0_H0 ;  /* 0x2000001dff1d7230 */ /* 0x002fe40000004100 */
[----:B------:R-:W-:Y:S01]  /*3560*/  FMUL.FTZ R47, R32, R47 ;  /* 0x0000002f202f7220 */ /* 0x000fe20000410000 */
[----:B------:R-:W-:Y:S02]  /*3570*/  FMUL.FTZ R7, R46, R7 ;  /* 0x000000072e077220 */ /* 0x000fe40000410000 */
[----:B------:R-:W-:-:S02]  /*3580*/  FFMA.FTZ R9, R8, R29, R9 ;  /* 0x0000001d08097223 */ /* 0x000fc40000010009 */
[----:B------:R-:W-:Y:S01]  /*3590*/  F2FP.F16.F32.PACK_AB R47, RZ, R47 ;  /* 0x0000002fff2f723e */ /* 0x000fe200000000ff */
[----:B0-----:R-:W-:Y:S02]  /*35a0*/  HADD2.F32 R30, -RZ, R30.H0_H0 ;  /* 0x2000001eff1e7230 */ /* 0x001fe40000004100 */
[----:B------:R-:W-:Y:S01]  /*35b0*/  FMUL.FTZ R9, R44, R9 ;  /* 0x000000092c097220 */ /* 0x000fe20000410000 */
[----:B------:R-:W-:Y:S02]  /*35c0*/  F2FP.F16.F32.PACK_AB R7, RZ, R7 ;  /* 0x00000007ff07723e */ /* 0x000fe400000000ff */
[----:B------:R-:W-:Y:S01]  /*35d0*/  FFMA.FTZ R6, R8, R30, R43 ;  /* 0x0000001e08067223 */ /* 0x000fe2000001002b */
[----:B------:R-:W-:Y:S01]  /*35e0*/  HADD2.F32 R43, -RZ, R14.H0_H0 ;  /* 0x2000000eff2b7230 */ /* 0x000fe20000004100 */
[----:B------:R-:W-:-:S04]  /*35f0*/  F2FP.F16.F32.PACK_AB R9, RZ, R9 ;  /* 0x00000009ff09723e */ /* 0x000fc800000000ff */
[----:B------:R-:W-:Y:S01]  /*3600*/  FMUL.FTZ R6, R43, R6 ;  /* 0x000000062b067220 */ /* 0x000fe20000410000 */
[----:B------:R-:W-:-:S04]  /*3610*/  PRMT R7, R7, 0x5410, R9 ;  /* 0x0000541007077816 */ /* 0x000fc80000000009 */
[----:B------:R-:W-:Y:S01]  /*3620*/  F2FP.F16.F32.PACK_AB R6, RZ, R6 ;  /* 0x00000006ff06723e */ /* 0x000fe200000000ff */
[----:B------:R-:W-:-:S03]  /*3630*/  HFMA2 R19, R7, 1, 1, R19 ;  /* 0x3c003c0007137831 */ /* 0x000fc60000000013 */
[----:B------:R-:W-:-:S05]  /*3640*/  PRMT R6, R6, 0x5410, R47 ;  /* 0x0000541006067816 */ /* 0x000fca000000002f */
        /* <DEDUP_REMOVED lines=56> */
.L_x_3847:
[----:B------:R-:W-:Y:S01]  /*39d0*/  MOV R23, UR16 ;  /* 0x0000001000177c02 */ /* 0x000fe20008000f00 */
[----:B-----5:R0:W5:Y:S04]  /*39e0*/  LDG.E.128.CONSTANT R4, desc[UR12][R20.64] ;  /* 0x0000000c14047981 */ /* 0x020168000c1e9d00 */
[----:B------:R-:W-:-:S05]  /*39f0*/  IMAD.WIDE R22, R23, 0x4, R20 ;  /* 0x0000000417167825 */ /* 0x000fca00078e0214 */
[----:B------:R0:W5:Y:S01]  /*3a00*/  LDG.E.128.CONSTANT R8, desc[UR12][R22.64] ;  /* 0x0000000c16087981 */ /* 0x000162000c1e9d00 */
[----:B------:R-:W-:Y:S01]  /*3a10*/  MOV R25, UR16 ;  /* 0x0000001000197c02 */ /* 0x000fe20008000f00 */
        /* <DEDUP_REMOVED lines=14> */
[----:B------:R-:W-:Y:S01]  /*3b00*/  SHF.R.U32.HI R20, RZ, 0x8, R4 ;  /* 0x00000008ff147819 */ /* 0x000fe20000011604 */
[----:B------:R-:W0:Y:S01]  /*3b10*/  I2F.F16 R28, R28 ;  /* 0x0000001c001c7306 */ /* 0x000e220000200c00 */
[----:B------:R-:W-:Y:S02]  /*3b20*/  IADD3 R35, PT, PT, R0, -0x80, RZ ;  /* 0xffffff8000237810 */ /* 0x000fe40007ffe0ff */
[----:B------:R-:W-:Y:S01]  /*3b30*/  LOP3.LUT R20, R20, 0xff, RZ, 0xc0, !PT ;  /* 0x000000ff14147812 */ /* 0x000fe200078ec0ff */
[----:B-1----:R-:W-:Y:S01]  /*3b40*/  ULEA UR4, UR6, UR4, 0x18 ;  /* 0x0000000406047291 */ /* 0x002fe2000f8ec0ff */
[----:B------:R-:W-:-:S02]  /*3b50*/  LOP3.LUT R0, R7, 0xff, RZ, 0xc0, !PT ;  /* 0x000000ff07007812 */ /* 0x000fc400078ec0ff */
[----:B------:R-:W-:Y:S01]  /*3b60*/  IADD3 R37, PT, PT, R20, -0x80, RZ ;  /* 0xffffff8014257810 */ /* 0x000fe20007ffe0ff */
[----:B------:R-:W-:Y:S01]  /*3b70*/  I2F.F16 R35, R35 ;  /* 0x0000002300237306 */ /* 0x000fe20000200c00 */
[----:B------:R-:W-:Y:S02]  /*3b80*/  IADD3 R3, PT, PT, R0, -0x80, RZ ;  /* 0xffffff8000037810 */ /* 0x000fe40007ffe0ff */
[C---:B------:R-:W-:Y:S02]  /*3b90*/  LEA.HI R41, R4.reuse, 0xffffff80, RZ, 0x8 ;  /* 0xffffff8004297811 */ /* 0x040fe400078f40ff */
[----:B------:R-:W1:Y:S01]  /*3ba0*/  LDS.64 R20, [UR4+0x20] ;  /* 0x00002004ff147984 */ /* 0x000e620008000a00 */
[----:B------:R-:W-:Y:S01]  /*3bb0*/  LOP3.LUT R0, R4, 0xff, RZ, 0xc0, !PT ;  /* 0x000000ff04007812 */ /* 0x000fe200078ec0ff */
[----:B0-----:R-:W-:Y:S01]  /*3bc0*/  HADD2.F32 R28, -RZ, R28.H0_H0 ;  /* 0x2000001cff1c7230 */ /* 0x001fe20000004100 */
[----:B------:R-:W-:Y:S01]  /*3bd0*/  SHF.R.U32.HI R4, RZ, 0x10, R4 ;  /* 0x00000010ff047819 */ /* 0x000fe20000011604 */
[----:B------:R-:W0:Y:S01]  /*3be0*/  I2F.F16 R3, R3 ;  /* 0x0000000300037306 */ /* 0x000e220000200c00 */
        /* <DEDUP_REMOVED lines=11> */
[----:B0-----:R-:W-:Y:S01]  /*3ca0*/  HADD2.F32 R3, -RZ, R3.H0_H0 ;  /* 0x20000003ff037230 */ /* 0x001fe20000004100 */
[----:B------:R-:W-:Y:S02]  /*3cb0*/  LOP3.LUT R40, R38, 0xff, RZ, 0xc0, !PT ;  /* 0x000000ff26287812 */ /* 0x000fe400078ec0ff */
[----:B------:R-:W-:Y:S02]  /*3cc0*/  LEA.HI R27, R6, 0xffffff80, RZ, 0x8 ;  /* 0xffffff80061b7811 */ /* 0x000fe400078f40ff */
[----:B------:R-:W-:Y:S01]  /*3cd0*/  IADD3 R36, PT, PT, R36, -0x80, RZ ;  /* 0xffffff8024247810 */ /* 0x000fe20007ffe0ff */
[----:B------:R-:W0:Y:S01]  /*3ce0*/  I2F.F16 R0, R0 ;  /* 0x0000000000007306 */ /* 0x000e220000200c00 */
[----:B---3--:R-:W-:Y:S01]  /*3cf0*/  LOP3.LUT R4, R42, 0xff, RZ, 0xc0, !PT ;  /* 0x000000ff2a047812 */ /* 0x008fe200078ec0ff */
[----:B--2---:R-:W-:Y:S01]  /*3d00*/  HADD2.F32 R2, -RZ, R2.H0_H0 ;  /* 0x20000002ff027230 */ /* 0x004fe20000004100 */
[----:B------:R-:W-:-:S02]  /*3d10*/  SHF.R.U32.HI R6, RZ, 0x10, R6 ;  /* 0x00000010ff067819 */ /* 0x000fc40000011606 */
[----:B------:R-:W-:Y:S02]  /*3d20*/  IADD3 R43, PT, PT, R4, -0x80, RZ ;  /* 0xffffff80042b7810 */ /* 0x000fe40007ffe0ff */
[----:B------:R-:W-:Y:S01]  /*3d30*/  IADD3 R40, PT, PT, R40, -0x80, RZ ;  /* 0xffffff8028287810 */ /* 0x000fe20007ffe0ff */
[----:B------:R-:W2:Y:S01]  /*3d40*/  I2F.F16 R37, R37 ;  /* 0x0000002500257306 */ /* 0x000ea20000200c00 */
[----:B------:R-:W-:Y:S02]  /*3d50*/  LEA.HI R26, R5, 0xffffff80, RZ, 0x8 ;  /* 0xffffff80051a7811 */ /* 0x000fe400078f40ff */
[----:B------:R-:W-:Y:S01]  /*3d60*/  SHF.R.U32.HI R5, RZ, 0x10, R5 ;  /* 0x00000010ff057819 */ /* 0x000fe20000011605 */
[----:B-1----:R-:W-:Y:S01]  /*3d70*/  HADD2.F32 R45, -RZ, R20.H1_H1 ;  /* 0x30000014ff2d7230 */ /* 0x002fe20000004100 */
[----:B------:R-:W-:Y:S01]  /*3d80*/  LOP3.LUT R6, R6, 0xff, RZ, 0xc0, !PT ;  /* 0x000000ff06067812 */ /* 0x000fe200078ec0ff */
[----:B------:R-:W-:Y:S01]  /*3d90*/  HADD2.F32 R50, -RZ, R21.H0_H0 ;  /* 0x20000015ff327230 */ /* 0x000fe20000004100 */
[----:B------:R-:W-:Y:S01]  /*3da0*/  SHF.R.U32.HI R44, RZ, 0x10, R7 ;  /* 0x00000010ff2c7819 */ /* 0x000fe20000011607 */
[----:B------:R-:W1:Y:S01]  /*3db0*/  I2F.F16 R36, R36 ;  /* 0x0000002400247306 */ /* 0x000e620000200c00 */
[----:B------:R-:W-:Y:S01]  /*3dc0*/  LOP3.LUT R5, R5, 0xff, RZ, 0xc0, !PT ;  /* 0x000000ff05057812 */ /* 0x000fe200078ec0ff */
[----:B0-----:R-:W-:Y:S01]  /*3dd0*/  HADD2.F32 R0, -RZ, R0.H0_H0 ;  /* 0x20000000ff007230 */ /* 0x001fe20000004100 */
[----:B------:R-:W-:-:S02]  /*3de0*/  SHF.R.U32.HI R4, RZ, 0x8, R8 ;  /* 0x00000008ff047819 */ /* 0x000fc40000011608 */
[----:B------:R-:W-:Y:S02]  /*3df0*/  IADD3 R6, PT, PT, R6, -0x80, RZ ;  /* 0xffffff8006067810 */ /* 0x000fe40007ffe0ff */
[----:B------:R-:W-:Y:S01]  /*3e00*/  LOP3.LUT R44, R44, 0xff, RZ, 0xc0, !PT ;  /* 0x000000ff2c2c7812 */ /* 0x000fe200078ec0ff */
[----:B------:R0:W3:Y:S01]  /*3e10*/  I2F.F16 R42, R40 ;  /* 0x00000028002a7306 */ /* 0x0000e20000200c00 */
[----:B------:R-:W-:Y:S01]  /*3e20*/  IADD3 R5, PT, PT, R5, -0x80, RZ ;  /* 0xffffff8005057810 */ /* 0x000fe20007ffe0ff */
[----:B--2---:R-:W-:Y:S01]  /*3e30*/  HADD2.F32 R37, -RZ, R37.H0_H0 ;  /* 0x20000025ff257230 */ /* 0x004fe20000004100 */
[----:B------:R-:W-:Y:S02]  /*3e40*/  LOP3.LUT R4, R4, 0xff, RZ, 0xc0, !PT ;  /* 0x000000ff04047812 */ /* 0x000fe400078ec0ff */
[----:B------:R-:W-:Y:S02]  /*3e50*/  LEA.HI R31, R7, 0xffffff80, RZ, 0x8 ;  /* 0xffffff80071f7811 */ /* 0x000fe400078f40ff */
[----:B------:R-:W-:Y:S01]  /*3e60*/  SHF.R.U32.HI R7, RZ, 0x8, R9 ;  /* 0x00000008ff077819 */ /* 0x000fe20000011609 */
[----:B------:R-:W2:Y:S01]  /*3e70*/  I2F.F16 R43, R43 ;  /* 0x0000002b002b7306 */ /* 0x000ea20000200c00 */
[----:B0-----:R-:W-:Y:S01]  /*3e80*/  IADD3 R40, PT, PT, R44, -0x80, RZ ;  /* 0xffffff802c287810 */ /* 0x001fe20007ffe0ff */
[----:B-1----:R-:W-:Y:S01]  /*3e90*/  HADD2.F32 R36, -RZ, R36.H0_H0 ;  /* 0x20000024ff247230 */ /* 0x002fe20000004100 */
[----:B------:R-:W-:Y:S01]  /*3ea0*/  IADD3 R44, PT, PT, R4, -0x80, RZ ;  /* 0xffffff80042c7810 */ /* 0x000fe20007ffe0ff */
[----:B------:R-:W-:Y:S01]  /*3eb0*/  HADD2.F32 R4, -RZ, R35.H0_H0 ;  /* 0x20000023ff047230 */ /* 0x000fe20000004100 */
[----:B------:R-:W-:Y:S01]  /*3ec0*/  LOP3.LUT R7, R7, 0xff, RZ, 0xc0, !PT ;  /* 0x000000ff07077812 */ /* 0x000fe200078ec0ff */
[----:B---3--:R-:W-:-:S02]  /*3ed0*/  HADD2.F32 R35, -RZ, R42.H0_H0 ;  /* 0x2000002aff237230 */ /* 0x008fc40000004100 */
[----:B------:R-:W0:Y:S01]  /*3ee0*/  I2F.F16 R6, R6 ;  /* 0x0000000600067306 */ /* 0x000e220000200c00 */
[----:B------:R-:W-:Y:S02]  /*3ef0*/  SHF.R.U32.HI R47, RZ, 0x8, R10 ;  /* 0x00000008ff2f7819 */ /* 0x000fe4000001160a */
[----:B------:R-:W-:Y:S02]  /*3f00*/  LEA.HI R32, R9, 0xffffff80, RZ, 0x8 ;  /* 0xffffff8009207811 */ /* 0x000fe400078f40ff */
[----:B------:R-:W-:Y:S02]  /*3f10*/  LOP3.LUT R47, R47, 0xff, RZ, 0xc0, !PT ;  /* 0x000000ff2f2f7812 */ /* 0x000fe400078ec0ff */
[----:B------:R-:W-:Y:S01]  /*3f20*/  LEA.HI R33, R10, 0xffffff80, RZ, 0x8 ;  /* 0xffffff800a217811 */ /* 0x000fe200078f40ff */
[----:B------:R1:W3:Y:S01]  /*3f30*/  I2F.F16 R38, R5 ;  /* 0x0000000500267306 */ /* 0x0002e20000200c00 */
[----:B------:R-:W-:Y:S02]  /*3f40*/  IADD3 R49, PT, PT, R47, -0x80, RZ ;  /* 0xffffff802f317810 */ /* 0x000fe40007ffe0ff */
[----:B------:R-:W-:-:S02]  /*3f50*/  SHF.R.U32.HI R47, RZ, 0x10, R8 ;  /* 0x00000010ff2f7819 */ /* 0x000fc40000011608 */
[----:B------:R-:W-:Y:S02]  /*3f60*/  SHF.R.U32.HI R9, RZ, 0x10, R9 ;  /* 0x00000010ff097819 */ /* 0x000fe40000011609 */
[----:B------:R-:W-:Y:S01]  /*3f70*/  LOP3.LUT R47, R47, 0xff, RZ, 0xc0, !PT ;  /* 0x000000ff2f2f7812 */ /* 0x000fe200078ec0ff */
[----:B------:R-:W4:Y:S01]  /*3f80*/  I2F.F16 R40, R40 ;  /* 0x0000002800287306 */ /* 0x000f220000200c00 */
[----:B-1----:R-:W-:Y:S01]  /*3f90*/  HADD2.F32 R5, -RZ, R20.H0_H0 ;  /* 0x20000014ff057230 */ /* 0x002fe20000004100 */
[----:B------:R-:W-:Y:S01]  /*3fa0*/  SHF.R.U32.HI R10, RZ, 0x10, R10 ;  /* 0x00000010ff0a7819 */ /* 0x000fe2000001160a */
[----:B--2---:R-:W-:Y:S01]  /*3fb0*/  HADD2.F32 R20, -RZ, R43.H0_H0 ;  /* 0x2000002bff147230 */ /* 0x004fe20000004100 */
[----:B------:R-:W-:Y:S02]  /*3fc0*/  LEA.HI R34, R8, 0xffffff80, RZ, 0x8 ;  /* 0xffffff8008227811 */ /* 0x000fe400078f40ff */
[----:B------:R-:W-:Y:S01]  /*3fd0*/  FFMA.FTZ R48, R2, R5, RZ ;  /* 0x0000000502307223 */ /* 0x000fe200000100ff */
[C---:B------:R-:W-:Y:S01]  /*3fe0*/  FFMA.FTZ R42, R5.reuse, R4, RZ ;  /* 0x00000004052a7223 */ /* 0x040fe200000100ff */
[C---:B------:R-:W-:Y:S01]  /*3ff0*/  FFMA.FTZ R46, R5.reuse, R0, RZ ;  /* 0x00000000052e7223 */ /* 0x040fe200000100ff */
[----:B------:R-:W-:Y:S01]  /*4000*/  FFMA.FTZ R5, R5, R3, RZ ;  /* 0x0000000305057223 */ /* 0x000fe200000100ff */
[----:B------:R-:W-:Y:S01]  /*4010*/  FFMA.FTZ R48, R37, R45, R48 ;  /* 0x0000002d25307223 */ /* 0x000fe20000010030 */
[C---:B------:R-:W-:Y:S01]  /*4020*/  FFMA.FTZ R43, R45.reuse, R36, R42 ;  /* 0x000000242d2b7223 */ /* 0x040fe2000001002a */
[C---:B------:R-:W-:Y:S01]  /*4030*/  FFMA.FTZ R46, R45.reuse, R35, R46 ;  /* 0x000000232d2e7223 */ /* 0x040fe2000001002e */
[----:B------:R-:W-:Y:S01]  /*4040*/  FFMA.FTZ R45, R45, R20, R5 ;  /* 0x000000142d2d7223 */ /* 0x000fe20000010005 */
[----:B------:R-:W-:Y:S01]  /*4050*/  HADD2.F32 R5, -RZ, R39.H0_H0 ;  /* 0x20000027ff057230 */ /* 0x000fe20000004100 */
[----:B------:R-:W-:Y:S01]  /*4060*/  IADD3 R42, PT, PT, R7, -0x80, RZ ;  /* 0xffffff80072a7810 */ /* 0x000fe20007ffe0ff */
[----:B0-----:R-:W-:Y:S01]  /*4070*/  HADD2.F32 R39, -RZ, R6.H0_H0 ;  /* 0x20000006ff277230 */ /* 0x001fe20000004100 */
[----:B------:R-:W0:Y:S01]  /*4080*/  I2F.F16 R41, R41 ;  /* 0x0000002900297306 */ /* 0x000e220000200c00 */
[----:B------:R-:W1:Y:S01]  /*4090*/  LDS.64 R6, [UR4+0x28] ;  /* 0x00002804ff067984 */ /* 0x000e620008000a00 */
[----:B---3--:R-:W-:-:S02]  /*40a0*/  HADD2.F32 R38, -RZ, R38.H0_H0 ;  /* 0x20000026ff267230 */ /* 0x008fc40000004100 */
[----:B------:R-:W-:Y:S01]  /*40b0*/  FFMA.FTZ R48, R5, R50, R48 ;  /* 0x0000003205307223 */ /* 0x000fe20000010030 */
[----:B----4-:R-:W-:Y:S02]  /*40c0*/  HADD2.F32 R40, -RZ, R40.H0_H0 ;  /* 0x20000028ff287230 */ /* 0x010fe40000004100 */
[C---:B------:R-:W-:Y:S01]  /*40d0*/  FFMA.FTZ R46, R50.reuse, R39, R46 ;  /* 0x00000027322e7223 */ /* 0x040fe2000001002e */
[----:B------:R-:W-:Y:S01]  /*40e0*/  IADD3 R47, PT, PT, R47, -0x80, RZ ;  /* 0xffffff802f2f7810 */ /* 0x000fe20007ffe0ff */
[C---:B------:R-:W-:Y:S01]  /*40f0*/  FFMA.FTZ R43, R50.reuse, R38, R43 ;  /* 0x00000026322b7223 */ /* 0x040fe2000001002b */
[----:B------:R-:W2:Y:S01]  /*4100*/  I2F.F16 R26, R26 ;  /* 0x0000001a001a7306 */ /* 0x000ea20000200c00 */
[----:B------:R-:W-:Y:S01]  /*4110*/  FFMA.FTZ R45, R50, R40, R45 ;  /* 0x00000028322d7223 */ /* 0x000fe2000001002d */
[----:B------:R-:W-:Y:S02]  /*4120*/  SHF.R.U32.HI R50, RZ, 0x8, R11 ;  /* 0x00000008ff327819 */ /* 0x000fe4000001160b */
[----:B------:R-:W-:-:S02]  /*4130*/  LOP3.LUT R10, R10, 0xff, RZ, 0xc0, !PT ;  /* 0x000000ff0a0a7812 */ /* 0x000fc400078ec0ff */
[----:B------:R-:W-:Y:S01]  /*4140*/  LOP3.LUT R51, R50, 0xff, RZ, 0xc0, !PT ;  /* 0x000000ff32337812 */ /* 0x000fe200078ec0ff */
[----:B------:R-:W-:Y:S01]  /*4150*/  HADD2.F32 R50, -RZ, R21.H1_H1 ;  /* 0x30000015ff327230 */ /* 0x000fe20000004100 */
[----:B------:R-:W3:Y:S01]  /*4160*/  I2F.F16 R27, R27 ;  /* 0x0000001b001b7306 */ /* 0x000ee20000200c00 */
[----:B0-----:R-:W-:Y:S01]  /*4170*/  HADD2.F32 R41, -RZ, R41.H0_H0 ;  /* 0x20000029ff297230 */ /* 0x001fe20000004100 */
[----:B------:R-:W-:-:S04]  /*4180*/  IADD3 R21, PT, PT, R51, -0x80, RZ ;  /* 0xffffff8033157810 */ /* 0x000fc80007ffe0ff */
[----:B------:R-:W-:Y:S01]  /*4190*/  FFMA.FTZ R48, R41, R50, R48 ;  /* 0x0000003229307223 */ /* 0x000fe20000010030 */
[----:B--2---:R-:W-:Y:S01]  /*41a0*/  HADD2.F32 R26, -RZ, R26.H0_H0 ;  /* 0x2000001aff1a7230 */ /* 0x004fe20000004100 */
[----:B------:R-:W0:Y:S04]  /*41b0*/  I2F.F16 R31, R31 ;  /* 0x0000001f001f7306 */ /* 0x000e280000200c00 */
[----:B------:R-:W-:Y:S01]  /*41c0*/  FFMA.FTZ R43, R50, R26, R43 ;  /* 0x0000001a322b7223 */ /* 0x000fe2000001002b */
[----:B---3--:R-:W-:-:S03]  /*41d0*/  HADD2.F32 R27, -RZ, R27.H0_H0 ;  /* 0x2000001bff1b7230 */ /* 0x008fc60000004100 */
[----:B------:R-:W-:Y:S02]  /*41e0*/  I2F.F16 R24, R24 ;  /* 0x0000001800187306 */ /* 0x000fe40000200c00 */
[----:B------:R-:W-:Y:S01]  /*41f0*/  FFMA.FTZ R46, R50, R27, R46 ;  /* 0x0000001b322e7223 */ /* 0x000fe2000001002e */
[----:B0-----:R-:W-:-:S05]  /*4200*/  HADD2.F32 R52, -RZ, R31.H0_H0 ;  /* 0x2000001fff347230 */ /* 0x001fca0000004100 */
[----:B------:R-:W0:Y:S01]  /*4210*/  I2F.F16 R29, R29 ;  /* 0x0000001d001d7306 */ /* 0x000e220000200c00 */
[----:B------:R-:W-:Y:S01]  /*4220*/  LOP3.LUT R31, R9, 0xff, RZ, 0xc0, !PT ;  /* 0x000000ff091f7812 */ /* 0x000fe200078ec0ff */
[----:B------:R-:W-:-:S03]  /*4230*/  FFMA.FTZ R45, R50, R52, R45 ;  /* 0x00000034322d7223 */ /* 0x000fc6000001002d */
[----:B------:R-:W-:Y:S01]  /*4240*/  IADD3 R51, PT, PT, R31, -0x80, RZ ;  /* 0xffffff801f337810 */ /* 0x000fe20007ffe0ff */
[----:B------:R-:W-:Y:S01]  /*4250*/  HADD2.F32 R31, -RZ, R30.H0_H0 ;  /* 0x2000001eff1f7230 */ /* 0x000fe20000004100 */
[----:B------:R-:W-:Y:S01]  /*4260*/  IADD3 R50, PT, PT, R10, -0x80, RZ ;  /* 0xffffff800a327810 */ /* 0x000fe20007ffe0ff */
[----:B------:R2:W3:Y:S01]  /*4270*/  I2F.F16 R8, R49 ;  /* 0x0000003100087306 */ /* 0x0004e20000200c00 */
[----:B-1----:R-:W-:-:S05]  /*4280*/  HADD2.F32 R30, -RZ, R6.H0_H0 ;  /* 0x20000006ff1e7230 */ /* 0x002fca0000004100 */
[----:B------:R-:W-:Y:S01]  /*4290*/  FFMA.FTZ R48, R31, R30, R48 ;  /* 0x0000001e1f307223 */ /* 0x000fe20000010030 */
[----:B0-----:R-:W-:Y:S01]  /*42a0*/  HADD2.F32 R10, -RZ, R29.H0_H0 ;  /* 0x2000001dff0a7230 */ /* 0x001fe20000004100 */
[----:B------:R0:W1:Y:S01]  /*42b0*/  I2F.F16 R9, R47 ;  /* 0x0000002f00097306 */ /* 0x0000620000200c00 */
[----:B--2---:R-:W-:Y:S01]  /*42c0*/  SHF.R.U32.HI R49, RZ, 0x10, R11 ;  /* 0x00000010ff317819 */ /* 0x004fe2000001160b */
[C---:B------:R-:W-:Y:S02]  /*42d0*/  FFMA.FTZ R43, R30.reuse, R28, R43 ;  /* 0x0000001c1e2b7223 */ /* 0x040fe4000001002b */
[----:B------:R-:W-:Y:S01]  /*42e0*/  FFMA.FTZ R45, R30, R10, R45 ;  /* 0x0000000a1e2d7223 */ /* 0x000fe2000001002d */
[----:B------:R-:W-:-:S03]  /*42f0*/  LOP3.LUT R49, R49, 0xff, RZ, 0xc0, !PT ;  /* 0x000000ff31317812 */ /* 0x000fc600078ec0ff */
[----:B------:R-:W2:Y:S01]  /*4300*/  I2F.F16 R44, R44 ;  /* 0x0000002c002c7306 */ /* 0x000ea20000200c00 */
[----:B0-----:R-:W-:Y:S01]  /*4310*/  HADD2.F32 R47, -RZ, R24.H0_H0 ;  /* 0x20000018ff2f7230 */ /* 0x001fe20000004100 */
[----:B------:R-:W-:Y:S01]  /*4320*/  IADD3 R53, PT, PT, R49, -0x80, RZ ;  /* 0xffffff8031357810 */ /* 0x000fe20007ffe0ff */
[----:B---3--:R-:W-:Y:S01]  /*4330*/  HADD2.F32 R49, -RZ, R8.H0_H0 ;  /* 0x20000008ff317230 */ /* 0x008fe20000004100 */
[----:B------:R-:W-:Y:S02]  /*4340*/  LEA.HI R8, R11, 0xffffff80, RZ, 0x8 ;  /* 0xffffff800b087811 */ /* 0x000fe400078f40ff */
[----:B------:R-:W-:Y:S01]  /*4350*/  FFMA.FTZ R46, R30, R47, R46 ;  /* 0x0000002f1e2e7223 */ /* 0x000fe2000001002e */
[----:B------:R-:W-:Y:S01]  /*4360*/  HADD2.F32 R30, -RZ, R6.H1_H1 ;  /* 0x30000006ff1e7230 */ /* 0x000fe20000004100 */
[----:B------:R-:W0:Y:S01]  /*4370*/  I2F.F16 R42, R42 ;  /* 0x0000002a002a7306 */ /* 0x000e220000200c00 */
[----:B-1----:R-:W-:Y:S02]  /*4380*/  HADD2.F32 R11, -RZ, R9.H0_H0 ;  /* 0x20000009ff0b7230 */ /* 0x002fe40000004100 */
[----:B------:R-:W-:-:S02]  /*4390*/  HADD2.F32 R9, -RZ, R7.H0_H0 ;  /* 0x20000007ff097230 */ /* 0x000fc40000004100 */
[----:B------:R-:W-:Y:S01]  /*43a0*/  FFMA.FTZ R46, R30, R49, R46 ;  /* 0x000000311e2e7223 */ /* 0x000fe2000001002e */
[----:B--2---:R-:W-:Y:S02]  /*43b0*/  HADD2.F32 R29, -RZ, R44.H0_H0 ;  /* 0x2000002cff1d7230 */ /* 0x004fe40000004100 */
[----:B------:R-:W1:Y:S03]  /*43c0*/  I2F.F16 R21, R21 ;  /* 0x0000001500157306 */ /* 0x000e660000200c00 */
[----:B------:R-:W-:Y:S01]  /*43d0*/  FFMA.FTZ R48, R29, R30, R48 ;  /* 0x0000001e1d307223 */ /* 0x000fe20000010030 */
        /* <DEDUP_REMOVED lines=12> */
[----:B------:R-:W-:Y:S02]  /*44a0*/  HADD2.F32 R50, -RZ, R12.H0_H0 ;  /* 0x2000000cff327230 */ /* 0x000fe40000004100 */
[----:B------:R-:W-:Y:S01]  /*44b0*/  FFMA.FTZ R46, R9, R21, R46 ;  /* 0x00000015092e7223 */ /* 0x000fe2000001002e */
[----:B0-----:R-:W-:-:S04]  /*44c0*/  HADD2.F32 R44, -RZ, R6.H0_H0 ;  /* 0x20000006ff2c7230 */ /* 0x001fc80000004100 */
        /* <DEDUP_REMOVED lines=9> */
[----:B------:R-:W-:Y:S01]  /*4560*/  FMUL.FTZ R7, R50, R7 ;  /* 0x0000000732077220 */ /* 0x000fe20000410000 */
[----:B------:R-:W-:Y:S01]  /*4570*/  FFMA.FTZ R51, R6, R32, R43 ;  /* 0x0000002006337223 */ /* 0x000fe2000001002b */
[----:B------:R-:W-:-:S03]  /*4580*/  HADD2.F32 R43, -RZ, R15.H0_H0 ;  /* 0x2000000fff2b7230 */ /* 0x000fc60000004100 */
[----:B------:R-:W-:Y:S01]  /*4590*/  F2FP.F16.F32.PACK_AB R7, RZ, R7 ;  /* 0x00000007ff07723e */ /* 0x000fe200000000ff */
[----:B-1----:R-:W-:Y:S02]  /*45a0*/  HADD2.F32 R33, -RZ, R33.H0_H0 ;  /* 0x20000021ff217230 */ /* 0x002fe40000004100 */
[----:B------:R-:W-:-:S03]  /*45b0*/  FMUL.FTZ R51, R48, R51 ;  /* 0x0000003330337220 */ /* 0x000fc60000410000 */
[----:B------:R-:W-:Y:S01]  /*45c0*/  FFMA.FTZ R53, R6, R33, R46 ;  /* 0x0000002106357223 */ /* 0x000fe2000001002e */
[----:B------:R-:W-:Y:S01]  /*45d0*/  HADD2.F32 R46, -RZ, R14.H0_H0 ;  /* 0x2000000eff2e7230 */ /* 0x000fe20000004100 */
[----:B------:R-:W-:Y:S01]  /*45e0*/  F2FP.F16.F32.PACK_AB R51, RZ, R51 ;  /* 0x00000033ff33723e */ /* 0x000fe200000000ff */
[----:B0-----:R-:W-:-:S03]  /*45f0*/  HADD2.F32 R34, -RZ, R8.H0_H0 ;  /* 0x20000008ff227230 */ /* 0x001fc60000004100 */
[----:B------:R-:W-:Y:S01]  /*4600*/  FMUL.FTZ R53, R46, R53 ;  /* 0x000000352e357220 */ /* 0x000fe20000410000 */
[----:B------:R-:W-:Y:S01]  /*4610*/  PRMT R7, R7, 0x5410, R51 ;  /* 0x0000541007077816 */ /* 0x000fe20000000033 */
[----:B------:R-:W-:-:S03]  /*4620*/  FFMA.FTZ R6, R6, R34, R9 ;  /* 0x0000002206067223 */ /* 0x000fc60000010009 */
[----:B------:R-:W-:Y:S01]  /*4630*/  F2FP.F16.F32.PACK_AB R53, RZ, R53 ;  /* 0x00000035ff35723e */ /* 0x000fe200000000ff */
[----:B------:R-:W-:Y:S01]  /*4640*/  FMUL.FTZ R6, R43, R6 ;  /* 0x000000062b067220 */ /* 0x000fe20000410000 */
[----:B------:R-:W-:-:S04]  /*4650*/  HFMA2 R19, R7, 1, 1, R19 ;  /* 0x3c003c0007137831 */ /* 0x000fc80000000013 */
[----:B------:R-:W-:-:S04]  /*4660*/  F2FP.F16.F32.PACK_AB R6, RZ, R6 ;  /* 0x00000006ff06723e */ /* 0x000fc800000000ff */
        /* <DEDUP_REMOVED lines=57> */
.L_x_3848:
[----:B------:R-:W-:Y:S01]  /*4a00*/  IMAD.WIDE R2, R25, 0x4, R22 ;  /* 0x0000000419027825 */ /* 0x000fe200078e0216 */
[----:B------:R-:W-:Y:S06]  /*4a10*/  BRA.U !UP1, `(.L_x_3845) ;  /* 0x0000001109047547 */ /* 0x000fec000b800000 */
[----:B-----5:R-:W2:Y:S01]  /*4a20*/  LDG.E.128.CONSTANT R4, desc[UR12][R2.64] ;  /* 0x0000000c02047981 */ /* 0x020ea2000c1e9d00 */
[----:B------:R-:W-:-:S05]  /*4a30*/  MOV R9, UR16 ;  /* 0x0000001000097c02 */ /* 0x000fca0008000f00 */
[----:B------:R-:W-:-:S06]  /*4a40*/  IMAD.WIDE R8, R9, 0x4, R2 ;  /* 0x0000000409087825 */ /* 0x000fcc00078e0202 */
[----:B------:R-:W3:Y:S01]  /*4a50*/  LDG.E.128.CONSTANT R8, desc[UR12][R8.64] ;  /* 0x0000000c08087981 */ /* 0x000ee2000c1e9d00 */
[----:B------:R-:W1:Y:S01]  /*4a60*/  S2UR UR6, SR_CgaCtaId ;  /* 0x00000000000679c3 */ /* 0x000e620000008800 */
[----:B------:R-:W-:Y:S01]  /*4a70*/  UMOV UR4, 0x400 ;  /* 0x0000040000047882 */ /* 0x000fe20000000000 */
[----:B------:R-:W-:Y:S01]  /*4a80*/  HADD2.F32 R14, -RZ, R14.H0_H0 ;  /* 0x2000000eff0e7230 */ /* 0x000fe20000004100 */
[----:B------:R-:W-:Y:S01]  /*4a90*/  UISETP.NE.AND UP0, UPT, UR5, 0x1, UPT ;  /* 0x000000010500788c */ /* 0x000fe2000bf05270 */
[----:B------:R-:W-:Y:S01]  /*4aa0*/  HADD2.F32 R15, -RZ, R15.H0_H0 ;  /* 0x2000000fff0f7230 */ /* 0x000fe20000004100 */
[----:B-1----:R-:W-:Y:S01]  /*4ab0*/  ULEA UR4, UR6, UR4, 0x18 ;  /* 0x0000000406047291 */ /* 0x002fe2000f8ec0ff */
[----:B--2---:R-:W-:Y:S02]  /*4ac0*/  LOP3.LUT R2, R7, 0xff, RZ, 0xc0, !PT ;  /* 0x000000ff07027812 */ /* 0x004fe400078ec0ff */
[----:B0-----:R-:W-:Y:S02]  /*4ad0*/  LEA.HI R23, R4, 0xffffff80, RZ, 0x8 ;  /* 0xffffff8004177811 */ /* 0x001fe400078f40ff */
[----:B------:R-:W-:-:S02]  /*4ae0*/  IADD3 R31, PT, PT, R2, -0x80, RZ ;  /* 0xffffff80021f7810 */ /* 0x000fc40007ffe0ff */
[----:B------:R-:W-:Y:S02]  /*4af0*/  LOP3.LUT R2, R4, 0xff, RZ, 0xc0, !PT ;  /* 0x000000ff04027812 */ /* 0x000fe400078ec0ff */
[--C-:B------:R-:W-:Y:S01]  /*4b00*/  SHF.R.U32.HI R3, RZ, 0x8, R4.reuse ;  /* 0x00000008ff037819 */ /* 0x100fe20000011604 */
[----:B------:R-:W0:Y:S01]  /*4b10*/  I2F.F16 R23, R23 ;  /* 0x0000001700177306 */ /* 0x000e220000200c00 */
[----:B------:R-:W-:Y:S02]  /*4b20*/  IADD3 R2, PT, PT, R2, -0x80, RZ ;  /* 0xffffff8002027810 */ /* 0x000fe40007ffe0ff */
[----:B------:R-:W-:Y:S02]  /*4b30*/  SHF.R.U32.HI R4, RZ, 0x10, R4 ;  /* 0x00000010ff047819 */ /* 0x000fe40000011604 */
[----:B------:R-:W-:Y:S02]  /*4b40*/  LOP3.LUT R3, R3, 0xff, RZ, 0xc0, !PT ;  /* 0x000000ff03037812 */ /* 0x000fe400078ec0ff */
[----:B------:R-:W-:Y:S01]  /*4b50*/  LOP3.LUT R4, R4, 0xff, RZ, 0xc0, !PT ;  /* 0x000000ff04047812 */ /* 0x000fe200078ec0ff */
[----:B------:R1:W-:Y:S01]  /*4b60*/  I2F.F16 R42, R2 ;  /* 0x00000002002a7306 */ /* 0x0003e20000200c00 */
[----:B------:R-:W-:-:S02]  /*4b70*/  IADD3 R3, PT, PT, R3, -0x80, RZ ;  /* 0xffffff8003037810 */ /* 0x000fc40007ffe0ff */
[----:B------:R-:W-:Y:S02]  /*4b80*/  IADD3 R4, PT, PT, R4, -0x80, RZ ;  /* 0xffffff8004047810 */ /* 0x000fe40007ffe0ff */
[C---:B------:R-:W-:Y:S02]  /*4b90*/  LOP3.LUT R20, R6.reuse, 0xff, RZ, 0xc0, !PT ;  /* 0x000000ff06147812 */ /* 0x040fe400078ec0ff */
[----:B------:R-:W-:Y:S01]  /*4ba0*/  LEA.HI R40, R6, 0xffffff80, RZ, 0x8 ;  /* 0xffffff8006287811 */ /* 0x000fe200078f40ff */
[----:B------:R2:W4:Y:S01]  /*4bb0*/  I2F.F16 R27, R4 ;  /* 0x00000004001b7306 */ /* 0x0005220000200c00 */
[----:B-1----:R-:W-:Y:S01]  /*4bc0*/  SHF.R.U32.HI R2, RZ, 0x8, R6 ;  /* 0x00000008ff027819 */ /* 0x002fe20000011606 */
[----:B0-----:R-:W-:Y:S01]  /*4bd0*/  HADD2.F32 R23, -RZ, R23.H0_H0 ;  /* 0x20000017ff177230 */ /* 0x001fe20000004100 */
[----:B------:R-:W-:Y:S02]  /*4be0*/  IADD3 R44, PT, PT, R20, -0x80, RZ ;  /* 0xffffff80142c7810 */ /* 0x000fe40007ffe0ff */
[----:B------:R-:W-:-:S02]  /*4bf0*/  LOP3.LUT R2, R2, 0xff, RZ, 0xc0, !PT ;  /* 0x000000ff02027812 */ /* 0x000fc400078ec0ff */
[----:B------:R-:W-:Y:S01]  /*4c00*/  SHF.R.U32.HI R6, RZ, 0x10, R6 ;  /* 0x00000010ff067819 */ /* 0x000fe20000011606 */
[----:B------:R0:W-:Y:S01]  /*4c10*/  I2F.F16 R33, R3 ;  /* 0x0000000300217306 */ /* 0x0001e20000200c00 */
[----:B------:R-:W-:Y:S02]  /*4c20*/  IADD3 R36, PT, PT, R2, -0x80, RZ ;  /* 0xffffff8002247810 */ /* 0x000fe40007ffe0ff */
[----:B------:R-:W-:Y:S02]  /*4c30*/  SHF.R.U32.HI R2, RZ, 0x8, R7 ;  /* 0x00000008ff027819 */ /* 0x000fe40000011607 */
[C---:B------:R-:W-:Y:S02]  /*4c40*/  LEA.HI R22, R5.reuse, 0xffffff80, RZ, 0x8 ;  /* 0xffffff8005167811 */ /* 0x040fe400078f40ff */
[----:B--2---:R-:W-:Y:S01]  /*4c50*/  LOP3.LUT R4, R2, 0xff, RZ, 0xc0, !PT ;  /* 0x000000ff02047812 */ /* 0x004fe200078ec0ff */
[----:B------:R-:W-:Y:S01]  /*4c60*/  I2F.F16 R31, R31 ;  /* 0x0000001f001f7306 */ /* 0x000fe20000200c00 */
[----:B0-----:R-:W0:Y:S01]  /*4c70*/  LDS.64 R2, [UR4+0x30] ;  /* 0x00003004ff027984 */ /* 0x001e220008000a00 */
[----:B------:R-:W-:Y:S01]  /*4c80*/  LOP3.LUT R0, R5, 0xff, RZ, 0xc0, !PT ;  /* 0x000000ff05007812 */ /* 0x000fe200078ec0ff */
[----:B----4-:R-:W-:Y:S01]  /*4c90*/  HADD2.F32 R27, -RZ, R27.H0_H0 ;  /* 0x2000001bff1b7230 */ /* 0x010fe20000004100 */
[----:B------:R-:W-:-:S02]  /*4ca0*/  SHF.R.U32.HI R20, RZ, 0x8, R5 ;  /* 0x00000008ff147819 */ /* 0x000fc40000011605 */
[----:B------:R-:W-:Y:S02]  /*4cb0*/  SHF.R.U32.HI R5, RZ, 0x10, R5 ;  /* 0x00000010ff057819 */ /* 0x000fe40000011605 */
[----:B------:R-:W-:Y:S01]  /*4cc0*/  LEA.HI R39, R7, 0xffffff80, RZ, 0x8 ;  /* 0xffffff8007277811 */ /* 0x000fe200078f40ff */
[----:B------:R-:W-:Y:S01]  /*4cd0*/  I2F.F16 R44, R44 ;  /* 0x0000002c002c7306 */ /* 0x000fe20000200c00 */
[----:B------:R-:W-:Y:S02]  /*4ce0*/  LOP3.LUT R6, R6, 0xff, RZ, 0xc0, !PT ;  /* 0x000000ff06067812 */ /* 0x000fe400078ec0ff */
[----:B------:R-:W-:Y:S02]  /*4cf0*/  SHF.R.U32.HI R7, RZ, 0x10, R7 ;  /* 0x00000010ff077819 */ /* 0x000fe40000011607 */
        /* <DEDUP_REMOVED lines=9> */
[----:B------:R-:W-:Y:S02]  /*4d90*/  IADD3 R20, PT, PT, R20, -0x80, RZ ;  /* 0xffffff8014147810 */ /* 0x000fe40007ffe0ff */
[----:B------:R-:W-:-:S02]  /*4da0*/  IADD3 R7, PT, PT, R7, -0x80, RZ ;  /* 0xffffff8007077810 */ /* 0x000fc40007ffe0ff */
[----:B---3--:R-:W-:Y:S01]  /*4db0*/  LOP3.LUT R4, R8, 0xff, RZ, 0xc0, !PT ;  /* 0x000000ff08047812 */ /* 0x008fe200078ec0ff */
[----:B------:R2:W3:Y:S01]  /*4dc0*/  I2F.F16 R26, R5 ;  /* 0x00000005001a7306 */ /* 0x0004e20000200c00 */
[----:B-1----:R-:W-:Y:S02]  /*4dd0*/  LOP3.LUT R6, R10, 0xff, RZ, 0xc0, !PT ;  /* 0x000000ff0a067812 */ /* 0x002fe400078ec0ff */
[----:B------:R-:W-:Y:S02]  /*4de0*/  IADD3 R4, PT, PT, R4, -0x80, RZ ;  /* 0xffffff8004047810 */ /* 0x000fe40007ffe0ff */
[----:B------:R-:W-:Y:S02]  /*4df0*/  IADD3 R32, PT, PT, R6, -0x80, RZ ;  /* 0xffffff8006207810 */ /* 0x000fe40007ffe0ff */
[----:B------:R-:W-:Y:S01]  /*4e00*/  LEA.HI R28, R8, 0xffffff80, RZ, 0x8 ;  /* 0xffffff80081c7811 */ /* 0x000fe200078f40ff */
[----:B------:R-:W1:Y:S01]  /*4e10*/  I2F.F16 R0, R0 ;  /* 0x0000000000007306 */ /* 0x000e620000200c00 */
[----:B--2---:R-:W-:Y:S01]  /*4e20*/  LOP3.LUT R5, R9, 0xff, RZ, 0xc0, !PT ;  /* 0x000000ff09057812 */ /* 0x004fe200078ec0ff */
[--C-:B0-----:R-:W-:Y:S01]  /*4e30*/  HADD2.F32 R37, -RZ, R2.reuse.H1_H1 ;  /* 0x30000002ff257230 */ /* 0x101fe20000004100 */
[--C-:B------:R-:W-:Y:S01]  /*4e40*/  SHF.R.U32.HI R46, RZ, 0x10, R8.reuse ;  /* 0x00000010ff2e7819 */ /* 0x100fe20000011608 */
[--C-:B------:R-:W-:Y:S01]  /*4e50*/  HADD2.F32 R38, -RZ, R3.reuse.H0_H0 ;  /* 0x20000003ff267230 */ /* 0x100fe20000004100 */
[----:B------:R-:W-:Y:S01]  /*4e60*/  IADD3 R34, PT, PT, R5, -0x80, RZ ;  /* 0xffffff8005227810 */ /* 0x000fe20007ffe0ff */
[----:B------:R-:W-:Y:S01]  /*4e70*/  HADD2.F32 R5, -RZ, R2.H0_H0 ;  /* 0x20000002ff057230 */ /* 0x000fe20000004100 */
[----:B------:R-:W-:Y:S01]  /*4e80*/  SHF.R.U32.HI R2, RZ, 0x8, R8 ;  /* 0x00000008ff027819 */ /* 0x000fe20000011608 */
[----:B------:R-:W0:Y:S01]  /*4e90*/  I2F.F16 R21, R21 ;  /* 0x0000001500157306 */ /* 0x000e220000200c00 */
[----:B------:R-:W-:Y:S01]  /*4ea0*/  HADD2.F32 R43, -RZ, R3.H1_H1 ;  /* 0x30000003ff2b7230 */ /* 0x000fe20000004100 */
[----:B------:R-:W-:Y:S01]  /*4eb0*/  LOP3.LUT R3, R11, 0xff, RZ, 0xc0, !PT ;  /* 0x000000ff0b037812 */ /* 0x000fe200078ec0ff */
[----:B---3--:R-:W-:Y:S01]  /*4ec0*/  HADD2.F32 R26, -RZ, R26.H0_H0 ;  /* 0x2000001aff1a7230 */ /* 0x008fe20000004100 */
[----:B------:R-:W-:Y:S01]  /*4ed0*/  LEA.HI R29, R9, 0xffffff80, RZ, 0x8 ;  /* 0xffffff80091d7811 */ /* 0x000fe200078f40ff */
[----:B------:R-:W-:Y:S01]  /*4ee0*/  HADD2.F32 R25, -RZ, R25.H0_H0 ;  /* 0x20000019ff197230 */ /* 0x000fe20000004100 */
[--C-:B------:R-:W-:Y:S01]  /*4ef0*/  SHF.R.U32.HI R8, RZ, 0x8, R9.reuse ;  /* 0x00000008ff087819 */ /* 0x100fe20000011609 */
[----:B-1----:R-:W-:Y:S01]  /*4f00*/  HADD2.F32 R0, -RZ, R0.H0_H0 ;  /* 0x20000000ff007230 */ /* 0x002fe20000004100 */
[----:B------:R1:W2:Y:S01]  /*4f10*/  I2F.F16 R24, R7 ;  /* 0x0000000700187306 */ /* 0x0002a20000200c00 */
[----:B------:R-:W-:Y:S01]  /*4f20*/  IADD3 R35, PT, PT, R3, -0x80, RZ ;  /* 0xffffff8003237810 */ /* 0x000fe20007ffe0ff */
[----:B------:R-:W-:Y:S01]  /*4f30*/  HADD2.F32 R3, -RZ, R42.H0_H0 ;  /* 0x2000002aff037230 */ /* 0x000fe20000004100 */
[----:B------:R-:W-:Y:S01]  /*4f40*/  SHF.R.U32.HI R9, RZ, 0x10, R9 ;  /* 0x00000010ff097819 */ /* 0x000fe20000011609 */
[----:B------:R-:W-:Y:S01]  /*4f50*/  FFMA.FTZ R48, R5, R0, RZ ;  /* 0x0000000005307223 */ /* 0x000fe200000100ff */
[----:B------:R-:W-:Y:S01]  /*4f60*/  LOP3.LUT R42, R8, 0xff, RZ, 0xc0, !PT ;  /* 0x000000ff082a7812 */ /* 0x000fe200078ec0ff */
[----:B------:R-:W-:Y:S01]  /*4f70*/  HADD2.F32 R8, -RZ, R33.H0_H0 ;  /* 0x20000021ff087230 */ /* 0x000fe20000004100 */
[----:B------:R-:W-:Y:S01]  /*4f80*/  LOP3.LUT R46, R46, 0xff, RZ, 0xc0, !PT ;  /* 0x000000ff2e2e7812 */ /* 0x000fe200078ec0ff */
[----:B------:R-:W3:Y:S01]  /*4f90*/  I2F.F16 R20, R20 ;  /* 0x0000001400147306 */ /* 0x000ee20000200c00 */
[----:B-1----:R-:W1:Y:S01]  /*4fa0*/  LDS.64 R6, [UR4+0x38] ;  /* 0x00003804ff067984 */ /* 0x002e620008000a00 */
[----:B0-----:R-:W-:Y:S01]  /*4fb0*/  HADD2.F32 R21, -RZ, R21.H0_H0 ;  /* 0x20000015ff157230 */ /* 0x001fe20000004100 */
[----:B------:R-:W-:Y:S01]  /*4fc0*/  LEA.HI R30, R10, 0xffffff80, RZ, 0x8 ;  /* 0xffffff800a1e7811 */ /* 0x000fe200078f40ff */
[----:B------:R-:W-:Y:S01]  /*4fd0*/  FFMA.FTZ R47, R3, R5, RZ ;  /* 0x00000005032f7223 */ /* 0x000fe200000100ff */
[----:B------:R-:W-:-:S02]  /*4fe0*/  SHF.R.U32.HI R41, RZ, 0x8, R10 ;  /* 0x00000008ff297819 */ /* 0x000fc4000001160a */
[----:B------:R-:W-:Y:S01]  /*4ff0*/  SHF.R.U32.HI R10, RZ, 0x10, R10 ;  /* 0x00000010ff0a7819 */ /* 0x000fe2000001160a */
[----:B------:R0:W-:Y:S01]  /*5000*/  I2F.F16 R45, R4 ;  /* 0x00000004002d7306 */ /* 0x0001e20000200c00 */
[----:B--2---:R-:W-:Y:S01]  /*5010*/  HADD2.F32 R24, -RZ, R24.H0_H0 ;  /* 0x20000018ff187230 */ /* 0x004fe20000004100 */
[----:B------:R-:W-:Y:S01]  /*5020*/  IADD3 R33, PT, PT, R46, -0x80, RZ ;  /* 0xffffff802e217810 */ /* 0x000fe20007ffe0ff */
[----:B------:R-:W-:Y:S01]  /*5030*/  FFMA.FTZ R46, R8, R37, R47 ;  /* 0x00000025082e7223 */ /* 0x000fe2000001002f */
[----:B------:R-:W-:Y:S02]  /*5040*/  LOP3.LUT R10, R10, 0xff, RZ, 0xc0, !PT ;  /* 0x000000ff0a0a7812 */ /* 0x000fe400078ec0ff */
[----:B------:R-:W-:Y:S01]  /*5050*/  LOP3.LUT R41, R41, 0xff, RZ, 0xc0, !PT ;  /* 0x000000ff29297812 */ /* 0x000fe200078ec0ff */
[----:B------:R-:W-:Y:S01]  /*5060*/  FFMA.FTZ R46, R27, R38, R46 ;  /* 0x000000261b2e7223 */ /* 0x000fe2000001002e */
[----:B------:R-:W2:Y:S01]  /*5070*/  I2F.F16 R40, R40 ;  /* 0x0000002800287306 */ /* 0x000ea20000200c00 */
[----:B0-----:R-:W-:Y:S01]  /*5080*/  LOP3.LUT R4, R2, 0xff, RZ, 0xc0, !PT ;  /* 0x000000ff02047812 */ /* 0x001fe200078ec0ff */
[----:B------:R-:W-:Y:S01]  /*5090*/  HADD2.F32 R2, -RZ, R31.H0_H0 ;  /* 0x2000001fff027230 */ /* 0x000fe20000004100 */
[----:B------:R-:W-:-:S02]  /*50a0*/  SHF.R.U32.HI R51, RZ, 0x10, R11 ;  /* 0x00000010ff337819 */ /* 0x000fc4000001160b */
[----:B------:R-:W-:Y:S01]  /*50b0*/  IADD3 R31, PT, PT, R4, -0x80, RZ ;  /* 0xffffff80041f7810 */ /* 0x000fe20007ffe0ff */
[----:B------:R-:W-:Y:S02]  /*50c0*/  HADD2.F32 R4, -RZ, R44.H0_H0 ;  /* 0x2000002cff047230 */ /* 0x000fe40000004100 */
[----:B------:R-:W-:Y:S01]  /*50d0*/  FFMA.FTZ R50, R5, R2, RZ ;  /* 0x0000000205327223 */ /* 0x000fe200000100ff */
[----:B------:R-:W0:Y:S01]  /*50e0*/  I2F.F16 R22, R22 ;  /* 0x0000001600167306 */ /* 0x000e220000200c00 */
[----:B------:R-:W-:Y:S01]  /*50f0*/  LOP3.LUT R44, R9, 0xff, RZ, 0xc0, !PT ;  /* 0x000000ff092c7812 */ /* 0x000fe200078ec0ff */
[----:B---3--:R-:W-:Y:S02]  /*5100*/  HADD2.F32 R9, -RZ, R20.H0_H0 ;  /* 0x20000014ff097230 */ /* 0x008fe40000004100 */
[----:B------:R-:W-:Y:S01]  /*5110*/  FFMA.FTZ R49, R5, R4, RZ ;  /* 0x0000000405317223 */ /* 0x000fe200000100ff */
[C---:B------:R-:W-:Y:S01]  /*5120*/  FFMA.FTZ R5, R37.reuse, R21, R50 ;  /* 0x0000001525057223 */ /* 0x040fe20000010032 */
[----:B------:R-:W-:Y:S01]  /*5130*/  HADD2.F32 R20, -RZ, R36.H0_H0 ;  /* 0x20000024ff147230 */ /* 0x000fe20000004100 */
[----:B------:R-:W-:Y:S01]  /*5140*/  IADD3 R36, PT, PT, R42, -0x80, RZ ;  /* 0xffffff802a247810 */ /* 0x000fe20007ffe0ff */
[C---:B------:R-:W-:Y:S01]  /*5150*/  FFMA.FTZ R47, R37.reuse, R9, R48 ;  /* 0x00000009252f7223 */ /* 0x040fe20000010030 */
[----:B------:R-:W3:Y:S01]  /*5160*/  I2F.F16 R39, R39 ;  /* 0x0000002700277306 */ /* 0x000ee20000200c00 */
[----:B------:R-:W-:Y:S01]  /*5170*/  FFMA.FTZ R48, R38, R24, R5 ;  /* 0x0000001826307223 */ /* 0x000fe20000010005 */
[----:B------:R-:W-:Y:S01]  /*5180*/  SHF.R.U32.HI R5, RZ, 0x8, R11 ;  /* 0x00000008ff057819 */ /* 0x000fe2000001160b */
[----:B------:R-:W-:Y:S01]  /*5190*/  FFMA.FTZ R42, R37, R20, R49 ;  /* 0x00000014252a7223 */ /* 0x000fe20000010031 */
[----:B------:R-:W-:Y:S01]  /*51a0*/  IADD3 R49, PT, PT, R10, -0x80, RZ ;  /* 0xffffff800a317810 */ /* 0x000fe20007ffe0ff */
[----:B--2---:R-:W-:Y:S01]  /*51b0*/  HADD2.F32 R10, -RZ, R40.H0_H0 ;  /* 0x20000028ff0a7230 */ /* 0x004fe20000004100 */
[----:B------:R-:W-:Y:S01]  /*51c0*/  LOP3.LUT R40, R5, 0xff, RZ, 0xc0, !PT ;  /* 0x000000ff05287812 */ /* 0x000fe200078ec0ff */
[----:B0-----:R-:W-:Y:S01]  /*51d0*/  HADD2.F32 R22, -RZ, R22.H0_H0 ;  /* 0x20000016ff167230 */ /* 0x001fe20000004100 */
[----:B------:R-:W0:Y:S01]  /*51e0*/  I2F.F16 R34, R34 ;  /* 0x0000002200227306 */ /* 0x000e220000200c00 */
[----:B------:R-:W-:Y:S01]  /*51f0*/  IADD3 R37, PT, PT, R44, -0x80, RZ ;  /* 0xffffff802c257810 */ /* 0x000fe20007ffe0ff */
[C---:B------:R-:W-:Y:S01]  /*5200*/  FFMA.FTZ R44, R38.reuse, R26, R47 ;  /* 0x0000001a262c7223 */ /* 0x040fe2000001002f */
[----:B------:R-:W-:Y:S01]  /*5210*/  IADD3 R41, PT, PT, R41, -0x80, RZ ;  /* 0xffffff8029297810 */ /* 0x000fe20007ffe0ff */
[----:B------:R-:W-:Y:S01]  /*5220*/  FFMA.FTZ R47, R38, R25, R42 ;  /* 0x00000019262f7223 */ /* 0x000fe2000001002a */
[----:B------:R-:W-:Y:S01]  /*5230*/  LOP3.LUT R51, R51, 0xff, RZ, 0xc0, !PT ;  /* 0x000000ff33337812 */ /* 0x000fe200078ec0ff */
[----:B---3--:R-:W-:-:S02]  /*5240*/  HADD2.F32 R5, -RZ, R39.H0_H0 ;  /* 0x20000027ff057230 */ /* 0x008fc40000004100 */
[----:B------:R-:W2:Y:S01]  /*5250*/  I2F.F16 R32, R32 ;  /* 0x0000002000207306 */ /* 0x000ea20000200c00 */
[----:B------:R-:W-:Y:S01]  /*5260*/  IADD3 R50, PT, PT, R40, -0x80, RZ ;  /* 0xffffff8028327810 */ /* 0x000fe20007ffe0ff */
[----:B------:R-:W-:Y:S01]  /*5270*/  FFMA.FTZ R40, R23, R43, R46 ;  /* 0x0000002b17287223 */ /* 0x000fe2000001002e */
[----:B------:R-:W-:Y:S01]  /*5280*/  LEA.HI R46, R11, 0xffffff80, RZ, 0x8 ;  /* 0xffffff800b2e7811 */ /* 0x000fe200078f40ff */
[----:B------:R-:W-:Y:S01]  /*5290*/  FFMA.FTZ R42, R43, R10, R47 ;  /* 0x0000000a2b2a7223 */ /* 0x000fe2000001002f */
[----:B------:R-:W-:Y:S02]  /*52a0*/  HADD2.F32 R11, -RZ, R45.H0_H0 ;  /* 0x2000002dff0b7230 */ /* 0x000fe40000004100 */
[----:B0-----:R-:W-:Y:S01]  /*52b0*/  HADD2.F32 R34, -RZ, R34.H0_H0 ;  /* 0x20000022ff227230 */ /* 0x001fe20000004100 */
[----:B------:R-:W0:Y:S01]  /*52c0*/  I2F.F16 R35, R35 ;  /* 0x0000002300237306 */ /* 0x000e220000200c00 */
[----:B-1----:R-:W-:Y:S02]  /*52d0*/  HADD2.F32 R47, -RZ, R6.H1_H1 ;  /* 0x30000006ff2f7230 */ /* 0x002fe40000004100 */
[----:B--2---:R-:W-:-:S05]  /*52e0*/  HADD2.F32 R45, -RZ, R32.H0_H0 ;  /* 0x20000020ff2d7230 */ /* 0x004fca0000004100 */
[----:B------:R-:W1:Y:S01]  /*52f0*/  I2F.F16 R36, R36 ;  /* 0x0000002400247306 */ /* 0x000e620000200c00 */
[----:B0-----:R-:W-:-:S07]  /*5300*/  HADD2.F32 R32, -RZ, R35.H0_H0 ;  /* 0x20000023ff207230 */ /* 0x001fce0000004100 */
[----:B------:R-:W0:Y:S01]  /*5310*/  I2F.F16 R31, R31 ;  /* 0x0000001f001f7306 */ /* 0x000e220000200c00 */
[----:B-1----:R-:W-:-:S07]  /*5320*/  HADD2.F32 R36, -RZ, R36.H0_H0 ;  /* 0x20000024ff247230 */ /* 0x002fce0000004100 */
[----:B------:R1:W2:Y:S01]  /*5330*/  I2F.F16 R39, R49 ;  /* 0x0000003100277306 */ /* 0x0002a20000200c00 */
[----:B0-----:R-:W-:-:S07]  /*5340*/  HADD2.F32 R31, -RZ, R31.H0_H0 ;  /* 0x2000001fff1f7230 */ /* 0x001fce0000004100 */
[----:B------:R0:W3:Y:S01]  /*5350*/  I2F.F16 R38, R41 ;  /* 0x0000002900267306 */ /* 0x0000e20000200c00 */
[----:B-1----:R-:W-:Y:S01]  /*5360*/  IADD3 R49, PT, PT, R51, -0x80, RZ ;  /* 0xffffff8033317810 */ /* 0x002fe20007ffe0ff */
[----:B--2---:R-:W-:-:S06]  /*5370*/  HADD2.F32 R39, -RZ, R39.H0_H0 ;  /* 0x20000027ff277230 */ /* 0x004fcc0000004100 */
[----:B------:R-:W1:Y:S01]  /*5380*/  I2F.F16 R37, R37 ;  /* 0x0000002500257306 */ /* 0x000e620000200c00 */
[C---:B0-----:R-:W-:Y:S01]  /*5390*/  FFMA.FTZ R41, R43.reuse, R22, R44 ;  /* 0x000000162b297223 */ /* 0x041fe2000001002c */
[----:B------:R-:W-:Y:S01]  /*53a0*/  FFMA.FTZ R43, R43, R5, R48 ;  /* 0x000000052b2b7223 */ /* 0x000fe20000010030 */
[----:B------:R-:W-:Y:S02]  /*53b0*/  HADD2.F32 R48, -RZ, R6.H0_H0 ;  /* 0x20000006ff307230 */ /* 0x000fe40000004100 */
[--C-:B------:R-:W-:Y:S02]  /*53c0*/  HADD2.F32 R6, -RZ, R7.reuse.H0_H0 ;  /* 0x20000007ff067230 */ /* 0x100fe40000004100 */
[----:B---3--:R-:W-:Y:S01]  /*53d0*/  HADD2.F32 R35, -RZ, R38.H0_H0 ;  /* 0x20000026ff237230 */ /* 0x008fe20000004100 */
[----:B------:R0:W2:Y:S01]  /*53e0*/  I2F.F16 R44, R50 ;  /* 0x00000032002c7306 */ /* 0x0000a20000200c00 */
[----:B------:R-:W-:Y:S01]  /*53f0*/  FFMA.FTZ R40, R11, R48, R40 ;  /* 0x000000300b287223 */ /* 0x000fe20000010028 */
[----:B------:R-:W-:Y:S01]  /*5400*/  FFMA.FTZ R42, R48, R45, R42 ;  /* 0x0000002d302a7223 */ /* 0x000fe2000001002a */
[----:B------:R-:W-:-:S02]  /*5410*/  HADD2.F32 R7, -RZ, R7.H1_H1 ;  /* 0x30000007ff077230 */ /* 0x000fc40000004100 */
[----:B------:R-:W-:Y:S01]  /*5420*/  FFMA.FTZ R40, R31, R47, R40 ;  /* 0x0000002f1f287223 */ /* 0x000fe20000010028 */
[----:B------:R-:W-:Y:S01]  /*5430*/  FFMA.FTZ R38, R47, R35, R42 ;  /* 0x000000232f267223 */ /* 0x000fe2000001002a */
[----:B-1----:R-:W-:Y:S01]  /*5440*/  HADD2.F32 R37, -RZ, R37.H0_H0 ;  /* 0x20000025ff257230 */ /* 0x002fe20000004100 */
[----:B------:R-:W1:Y:S01]  /*5450*/  I2F.F16 R33, R33 ;  /* 0x0000002100217306 */ /* 0x000e620000200c00 */
[C---:B0-----:R-:W-:Y:S01]  /*5460*/  FFMA.FTZ R50, R48.reuse, R34, R41 ;  /* 0x0000002230327223 */ /* 0x041fe20000010029 */
[----:B------:R-:W-:-:S03]  /*5470*/  FFMA.FTZ R48, R48, R32, R43 ;  /* 0x0000002030307223 */ /* 0x000fc6000001002b */
[C---:B------:R-:W-:Y:S01]  /*5480*/  FFMA.FTZ R43, R47.reuse, R36, R50 ;  /* 0x000000242f2b7223 */ /* 0x040fe20000010032 */
[----:B--2---:R-:W-:Y:S02]  /*5490*/  HADD2.F32 R41, -RZ, R44.H0_H0 ;  /* 0x2000002cff297230 */ /* 0x004fe40000004100 */
[----:B------:R-:W0:Y:S01]  /*54a0*/  I2F.F16 R49, R49 ;  /* 0x0000003100317306 */ /* 0x000e220000200c00 */
[C---:B------:R-:W-:Y:S02]  /*54b0*/  FFMA.FTZ R44, R6.reuse, R37, R43 ;  /* 0x00000025062c7223 */ /* 0x040fe4000001002b */
[----:B------:R-:W-:Y:S01]  /*54c0*/  FFMA.FTZ R50, R47, R41, R48 ;  /* 0x000000292f327223 */ /* 0x000fe20000010030 */
[----:B------:R-:W-:Y:S01]  /*54d0*/  FFMA.FTZ R48, R6, R39, R38 ;  /* 0x0000002706307223 */ /* 0x000fe20000010026 */
[----:B------:R-:W-:-:S03]  /*54e0*/  HADD2.F32 R38, -RZ, R12.H0_H0 ;  /* 0x2000000cff267230 */ /* 0x000fc60000004100 */
[----:B------:R-:W2:Y:S01]  /*54f0*/  I2F.F16 R28, R28 ;  /* 0x0000001c001c7306 */ /* 0x000ea20000200c00 */
[----:B-1----:R-:W-:-:S05]  /*5500*/  HADD2.F32 R33, -RZ, R33.H0_H0 ;  /* 0x20000021ff217230 */ /* 0x002fca0000004100 */
        /* <DEDUP_REMOVED lines=82> */
.L_x_3845:
[----:B------:R-:W-:-:S13]  /*5a30*/  ISETP.LT.AND P0, PT, RZ, UR5, PT ;  /* 0x00000005ff007c0c */ /* 0x000fda000bf01270 */
[----:B------:R-:W-:Y:S05]  /*5a40*/  @!P0 EXIT ;  /* 0x000000000000894d */ /* 0x000fea0003800000 */
[----:B------:R-:W1:Y:S01]  /*5a50*/  S2R R0, SR_TID.X ;  /* 0x0000000000007919 */ /* 0x000e620000002100 */
[----:B------:R-:W2:Y:S01]  /*5a60*/  LDC.64 R2, c[0x0][0x3a0] ;  /* 0x0000e800ff027b82 */ /* 0x000ea20000000a00 */
[----:B-----5:R-:W-:Y:S01]  /*5a70*/  MOV R5, UR15 ;  /* 0x0000000f00057c02 */ /* 0x020fe20008000f00 */
[----:B------:R-:W-:-:S03]  /*5a80*/  UIMAD UR4, UR14, UR16, URZ ;  /* 0x000000100e0472a4 */ /* 0x000fc6000f8e02ff */
[----:B-1----:R-:W-:-:S04]  /*5a90*/  LEA R0, R5, R0, 0x5 ;  /* 0x0000000005007211 */ /* 0x002fc800078e28ff */
[----:B------:R-:W-:-:S04]  /*5aa0*/  LEA R0, R0, UR4, 0x1 ;  /* 0x0000000400007c11 */ /* 0x000fc8000f8e08ff */
        /* <DEDUP_REMOVED lines=9> */
.L_x_3852:
[----:B------:R-:W1:Y:S02]  /*5b40*/  LDS R6, [R4] ;  /* 0x0000000004067984 */ /* 0x000e640000000800 */
[----:B-1----:R-:W-:-:S05]  /*5b50*/  HFMA2 R7, R6, 1, 1, R19 ;  /* 0x3c003c0006077831 */ /* 0x002fca0000000013 */
[----:B------:R-:W1:Y:S02]  /*5b60*/  ATOMS.CAST.SPIN P0, [R4], R6, R7 ;  /* 0x000000060400758d */ /* 0x000e640001800007 */
[----:B-1----:R-:W-:Y:S05]  /*5b70*/  @!P0 BRA `(.L_x_3852) ;  /* 0xfffffffc00f08947 */ /* 0x002fea000383ffff */
[----:B------:R-:W-:Y:S05]  /*5b80*/  BRA `(.L_x_3850) ;  /* 0x00000000000c7947 */ /* 0x000fea0003800000 */
.L_x_3851:
[----:B------:R-:W2:Y:S02]  /*5b90*/  LD.E R0, desc[UR12][R2.64] ;  /* 0x0000000c02007980 */ /* 0x000ea4000c101900 */
[----:B--2---:R-:W-:-:S05]  /*5ba0*/  IADD3 R5, PT, PT, R19, R0, RZ ;  /* 0x0000000013057210 */ /* 0x004fca0007ffe0ff */
[----:B------:R1:W-:Y:S02]  /*5bb0*/  ST.E desc[UR12][R2.64], R5 ;  /* 0x0000000502007985 */ /* 0x0003e4000c10190c */
.L_x_3850:
[----:B------:R-:W-:Y:S05]  /*5bc0*/  BSYNC.RECONVERGENT B0 ;  /* 0x0000000000007941 */ /* 0x000fea0003800200 */
.L_x_3849:
[----:B------:R2:W-:Y:S01]  /*5bd0*/  ATOM.E.ADD.F16x2.RN.STRONG.GPU P0, RZ, desc[UR12][R2.64+0x4], R18 ;  /* 0x8000041202ff79a2 */ /* 0x0005e2000c10e10c */
[----:B------:R-:W-:Y:S04]  /*5be0*/  BSSY.RECONVERGENT B0, `(.L_x_3853) ;  /* 0x000000e000007945 */ /* 0x000fe80003800200 */
[----:B--2---:R-:W-:Y:S05]  /*5bf0*/  @P0 BRA `(.L_x_3854) ;  /* 0x0000000000300947 */ /* 0x004fea0003800000 */
[----:B------:R-:W2:Y:S02]  /*5c00*/  QSPC.E.S P0, RZ, [R2+0x4] ;  /* 0x0000040002ff73aa */ /* 0x000ea40000000500 */
[----:B--2---:R-:W-:Y:S05]  /*5c10*/  @!P0 BRA `(.L_x_3855) ;  /* 0x00000000001c8947 */ /* 0x004fea0003800000 */
[----:B------:R-:W-:-:S04]  /*5c20*/  MOV R4, R2 ;  /* 0x0000000200047202 */ /* 0x000fc80000000f00 */
[----:B------:R-:W-:-:S07]  /*5c30*/  MOV R4, R4 ;  /* 0x0000000400047202 */ /* 0x000fce0000000f00 */
.L_x_3856:
[----:B------:R-:W2:Y:S02]  /*5c40*/  LDS R6, [R4+0x4] ;  /* 0x0000040004067984 */ /* 0x000ea40000000800 */
[----:B--2---:R-:W-:-:S05]  /*5c50*/  HADD2 R7, R6, R18 ;  /* 0x0000001206077230 */ /* 0x004fca0000000000 */
[----:B------:R-:W2:Y:S02]  /*5c60*/  ATOMS.CAST.SPIN P0, [R4+0x4], R6, R7 ;  /* 0x000004060400758d */ /* 0x000ea40001800007 */
[----:B--2---:R-:W-:Y:S05]  /*5c70*/  @!P0 BRA `(.L_x_3856) ;  /* 0xfffffffc00f08947 */ /* 0x004fea000383ffff */
[----:B------:R-:W-:Y:S05]  /*5c80*/  BRA `(.L_x_3854) ;  /* 0x00000000000c7947 */ /* 0x000fea0003800000 */
.L_x_3855:
[----:B------:R-:W1:Y:S02]  /*5c90*/  LD.E R0, desc[UR12][R2.64+0x4] ;  /* 0x0000040c02007980 */ /* 0x000e64000c101900 */
[----:B-1----:R-:W-:-:S05]  /*5ca0*/  IADD3 R5, PT, PT, R18, R0, RZ ;  /* 0x0000000012057210 */ /* 0x002fca0007ffe0ff */
[----:B------:R2:W-:Y:S02]  /*5cb0*/  ST.E desc[UR12][R2.64+0x4], R5 ;  /* 0x0000040502007985 */ /* 0x0005e4000c10190c */
.L_x_3854:
[----:B------:R-:W-:Y:S05]  /*5cc0*/  BSYNC.RECONVERGENT B0 ;  /* 0x0000000000007941 */ /* 0x000fea0003800200 */
.L_x_3853:
        /* <DEDUP_REMOVED lines=12> */
.L_x_3860:
[----:B------:R-:W1:Y:S02]  /*5d90*/  LDS R6, [R4] ;  /* 0x0000000004067984 */ /* 0x000e640000000800 */
[----:B-1----:R-:W-:-:S05]  /*5da0*/  HFMA2 R7, R6, 1, 1, R17 ;  /* 0x3c003c0006077831 */ /* 0x002fca0000000011 */
[----:B------:R-:W1:Y:S02]  /*5db0*/  ATOMS.CAST.SPIN P0, [R4], R6, R7 ;  /* 0x000000060400758d */ /* 0x000e640001800007 */
[----:B-1----:R-:W-:Y:S05]  /*5dc0*/  @!P0 BRA `(.L_x_3860) ;  /* 0xfffffffc00f08947 */ /* 0x002fea000383ffff */
[----:B------:R-:W-:Y:S05]  /*5dd0*/  BRA `(.L_x_3858) ;  /* 0x00000000000c7947 */ /* 0x000fea0003800000 */
.L_x_3859:
[----:B------:R-:W2:Y:S02]  /*5de0*/  LD.E R0, desc[UR12][R2.64] ;  /* 0x0000000c02007980 */ /* 0x000ea4000c101900 */
[----:B--2---:R-:W-:-:S05]  /*5df0*/  IADD3 R5, PT, PT, R17, R0, RZ ;  /* 0x0000000011057210 */ /* 0x004fca0007ffe0ff */
[----:B------:R1:W-:Y:S02]  /*5e00*/  ST.E desc[UR12][R2.64], R5 ;  /* 0x0000000502007985 */ /* 0x0003e4000c10190c */
.L_x_3858:
[----:B------:R-:W-:Y:S05]  /*5e10*/  BSYNC.RECONVERGENT B0 ;  /* 0x0000000000007941 */ /* 0x000fea0003800200 */
.L_x_3857:
[----:B------:R2:W-:Y:S02]  /*5e20*/  ATOM.E.ADD.F16x2.RN.STRONG.GPU P0, RZ, desc[UR12][R2.64+0x4], R16 ;  /* 0x8000041002ff79a2 */ /* 0x0005e4000c10e10c */
[----:B--2---:R-:W-:Y:S05]  /*5e30*/  @P0 EXIT ;  /* 0x000000000000094d */ /* 0x004fea0003800000 */
[----:B------:R-:W2:Y:S02]  /*5e40*/  QSPC.E.S P0, RZ, [R2+0x4] ;  /* 0x0000040002ff73aa */ /* 0x000ea40000000500 */
[----:B--2---:R-:W-:Y:S05]  /*5e50*/  @!P0 BRA `(.L_x_3861) ;  /* 0x0000000000188947 */ /* 0x004fea0003800000 */
[----:B-1----:R-:W-:-:S07]  /*5e60*/  MOV R2, R2 ;  /* 0x0000000200027202 */ /* 0x002fce0000000f00 */
.L_x_3862:
[----:B------:R-:W1:Y:S02]  /*5e70*/  LDS R4, [R2+0x4] ;  /* 0x0000040002047984 */ /* 0x000e640000000800 */
[----:B-1----:R-:W-:-:S05]  /*5e80*/  HADD2 R5, R4, R16 ;  /* 0x0000001004057230 */ /* 0x002fca0000000000 */
[----:B------:R-:W1:Y:S02]  /*5e90*/  ATOMS.CAST.SPIN P0, [R2+0x4], R4, R5 ;  /* 0x000004040200758d */ /* 0x000e640001800005 */
[----:B-1----:R-:W-:Y:S05]  /*5ea0*/  @!P0 BRA `(.L_x_3862) ;  /* 0xfffffffc00f08947 */ /* 0x002fea000383ffff */
[----:B------:R-:W-:Y:S05]  /*5eb0*/  EXIT ;  /* 0x000000000000794d */ /* 0x000fea0003800000 */
.L_x_3861:
[----:B------:R-:W1:Y:S02]  /*5ec0*/  LD.E R0, desc[UR12][R2.64+0x4] ;  /* 0x0000040c02007980 */ /* 0x000e64000c101900 */
[----:B-1----:R-:W-:-:S05]  /*5ed0*/  IADD3 R5, PT, PT, R16, R0, RZ ;  /* 0x0000000010057210 */ /* 0x002fca0007ffe0ff */
[----:B------:R-:W-:Y:S01]  /*5ee0*/  ST.E desc[UR12][R2.64+0x4], R5 ;  /* 0x0000040502007985 */ /* 0x000fe2000c10190c */
[----:B------:R-:W-:Y:S05]  /*5ef0*/  EXIT ;  /* 0x000000000000794d */ /* 0x000fea0003800000 */
.L_x_3863:
        /* <DEDUP_REMOVED lines=16> */
.L_x_4535:


//--------------------- .text._Z23gemm_half_q_half_kernelILi1ELi190ELb0ELb0ELi64EEvPK6__halfPKjS4_S2_PS0_iiiiPKtS7_iiiiiibS2_i --------------------------
	.section	.text._Z23gemm_half_q_half_kernelILi1ELi190ELb0ELb0ELi64EEvPK6__halfPKjS4_S2_PS0_iiiiPKtS7_iiiiiibS2_i,"ax",@progbits
	.align	128
        .global         _Z23gemm_half_q_half_kernelILi1ELi190ELb0ELb0ELi64EEvPK6__halfPKjS4_S2_PS0_iiiiPKtS7_iiiiiibS2_i
        .type           _Z23gemm_half_q_half_kernelILi1ELi190ELb0ELb0ELi64EEvPK6__halfPKjS4_S2_PS0_iiiiPKtS7_iiiiiibS2_i,@function
        .size           _Z23gemm_half_q_half_kernelILi1ELi190ELb0ELb0ELi64EEvPK6__halfPKjS4_S2_PS0_iiiiPKtS7_iiiiiibS2_i,(.L_x_4536 - _Z23gemm_half_q_half_kernelILi1ELi190ELb0ELb0ELi64EEvPK6__halfPKjS4_S2_PS0_iiiiPKtS7_iiiiiibS2_i)
        .other          _Z23gemm_half_q_half_kernelILi1ELi190ELb0ELb0ELi64EEvPK6__halfPKjS4_S2_PS0_iiiiPKtS7_iiiiiibS2_i,@"STO_CUDA_ENTRY STV_DEFAULT"
_Z23gemm_half_q_half_kernelILi1ELi190ELb0ELb0ELi64EEvPK6__halfPKjS4_S2_PS0_iiiiPKtS7_iiiiiibS2_i:
.text._Z23gemm_half_q_half_kernelILi1ELi190ELb0ELb0ELi64EEvPK6__halfPKjS4_S2_PS0_iiiiPKtS7_iiiiiibS2_i:
[----:B------:R-:W0:Y:S01]  /*0000*/  LDC R1, c[0x0][0x37c] ;  /* 0x0000df00ff017b82 */ /* 0x000e220000000800 */
[----:B------:R-:W1:Y:S07]  /*0010*/  S2R R7, SR_CTAID.Z ;  /* 0x0000000000077919 */ /* 0x000e6e0000002700 */
[----:B------:R-:W2:Y:S01]  /*0020*/  S2UR UR8, SR_CTAID.Y ;  /* 0x00000000000879c3 */ /* 0x000ea20000002600 */
[----:B------:R-:W3:Y:S01]  /*0030*/  LDCU UR4, c[0x0][0x3a8] ;  /* 0x00007500ff0477ac */ /* 0x000ee20008000800 */
[----:B------:R-:W-:Y:S01]  /*0040*/  BSSY.RECONVERGENT B0, `(.L_x_3864) ;  /* 0x000001f000007945 */ /* 0x000fe20003800200 */
[----:B------:R-:W4:Y:S01]  /*0050*/  S2R R17, SR_TID.X ;  /* 0x0000000000117919 */ /* 0x000f220000002100 */
[----:B0-----:R-:W-:Y:S01]  /*0060*/  IADD3 R1, PT, PT, R1, -0x10, RZ ;  /* 0xfffffff001017810 */ /* 0x001fe20007ffe0ff */
[----:B------:R-:W0:Y:S01]  /*0070*/  LDCU.64 UR6, c[0x0][0x358] ;  /* 0x00006b00ff0677ac */ /* 0x000e220008000a00 */
[----:B------:R-:W0:Y:S02]  /*0080*/  S2R R6, SR_CTAID.X ;  /* 0x0000000000067919 */ /* 0x000e240000002500 */
[----:B------:R-:W5:Y:S01]  /*0090*/  LDC R9, c[0x0][0x3b0] ;  /* 0x0000ec00ff097b82 */ /* 0x000f620000000800 */
[----:B---3--:R-:W-:-:S04]  /*00a0*/  MOV R2, UR4 ;  /* 0x0000000400027c02 */ /* 0x008fc80008000f00 */
[----:B--2---:R-:W-:Y:S02]  /*00b0*/  ISETP.LE.AND P0, PT, R2, UR8, PT ;  /* 0x0000000802007c0c */ /* 0x004fe4000bf03270 */
[----:B-1----:R-:W-:-:S04]  /*00c0*/  SHF.L.U32 R24, R7, 0x6, RZ ;  /* 0x0000000607187819 */ /* 0x002fc800000006ff */
[C---:B-----5:R-:W-:Y:S01]  /*00d0*/  VIADDMNMX R30, R24.reuse, 0x40, R9, PT ;  /* 0x00000040181e7846 */ /* 0x060fe20003800109 */
[----:B----4-:R-:W-:-:S05]  /*00e0*/  IMAD.IADD R3, R24, 0x1, R17 ;  /* 0x0000000118037824 */ /* 0x010fca00078e0211 */
[----:B------:R-:W-:-:S13]  /*00f0*/  ISETP.GE.OR P0, PT, R3, R30, P0 ;  /* 0x0000001e0300720c */ /* 0x000fda0000706670 */
[----:B0-----:R-:W-:Y:S05]  /*0100*/  @P0 BRA `(.L_x_3865) ;  /* 0x0000000000480947 */ /* 0x001fea0003800000 */
[----:B------:R-:W0:Y:S01]  /*0110*/  LDCU.64 UR4, c[0x0][0x3c0] ;  /* 0x00007800ff0477ac */ /* 0x000e220008000a00 */
[----:B------:R-:W1:Y:S01]  /*0120*/  LDC.64 R4, c[0x0][0x380] ;  /* 0x0000e000ff047b82 */ /* 0x000e620000000a00 */
[----:B0-----:R-:W-:-:S04]  /*0130*/  ISETP.NE.U32.AND P0, PT, RZ, UR4, PT ;  /* 0x00000004ff007c0c */ /* 0x001fc8000bf05070 */
[----:B------:R-:W-:-:S13]  /*0140*/  ISETP.NE.AND.EX P0, PT, RZ, UR5, PT, P0 ;  /* 0x00000005ff007c0c */ /* 0x000fda000bf05300 */
[----:B------:R-:W0:Y:S02]  /*0150*/  @P0 LDC.64 R10, c[0x0][0x3c0] ;  /* 0x0000f000ff0a0b82 */ /* 0x000e240000000a00 */
[----:B0-----:R-:W-:-:S06]  /*0160*/  @P0 IMAD.WIDE.U32 R10, R3, 0x2, R10 ;  /* 0x00000002030a0825 */ /* 0x001fcc00078e000a */
[----:B------:R-:W2:Y:S01]  /*0170*/  @P0 LDG.E.U16.CONSTANT R11, desc[UR6][R10.64] ;  /* 0x000000060a0b0981 */ /* 0x000ea2000c1e9500 */
[----:B------:R-:W-:-:S04]  /*0180*/  IMAD R13, R9, UR8, RZ ;  /* 0x00000008090d7c24 */ /* 0x000fc8000f8e02ff */
[----:B-1----:R-:W-:-:S04]  /*0190*/  IMAD.WIDE R4, R13, 0x2, R4 ;  /* 0x000000020d047825 */ /* 0x002fc800078e0204 */
[----:B--2---:R-:W-:-:S05]  /*01a0*/  @P0 IMAD.WIDE.U32 R12, R11, 0x2, R4 ;  /* 0x000000020b0c0825 */ /* 0x004fca00078e0004 */
[----:B------:R-:W2:Y:S01]  /*01b0*/  @P0 LDG.E.U16.CONSTANT R0, desc[UR6][R12.64] ;  /* 0x000000060c000981 */ /* 0x000ea2000c1e9500 */
[----:B------:R-:W-:Y:S01]  /*01c0*/  @!P0 IMAD.WIDE.U32 R4, R3, 0x2, R4 ;  /* 0x0000000203048825 */ /* 0x000fe200078e0004 */
[----:B------:R-:W0:Y:S01]  /*01d0*/  S2UR UR5, SR_CgaCtaId ;  /* 0x00000000000579c3 */ /* 0x000e220000008800 */
[----:B------:R-:W-:-:S03]  /*01e0*/  UMOV UR4, 0x400 ;  /* 0x0000040000047882 */ /* 0x000fc60000000000 */
[----:B------:R-:W2:Y:S01]  /*01f0*/  @!P0 LDG.E.U16.CONSTANT R0, desc[UR6][R4.64] ;  /* 0x0000000604008981 */ /* 0x000ea2000c1e9500 */
[----:B0-----:R-:W-:-:S06]  /*0200*/  ULEA UR4, UR5, UR4, 0x18 ;  /* 0x0000000405047291 */ /* 0x001fcc000f8ec0ff */
[----:B------:R-:W-:-:S05]  /*0210*/  LEA R3, R17, UR4, 0x1 ;  /* 0x0000000411037c11 */ /* 0x000fca000f8e08ff */
[----:B--2---:R0:W-:Y:S02]  /*0220*/  STS.U16 [R3], R0 ;  /* 0x0000000003007388 */ /* 0x0041e40000000400 */
.L_x_3865:
[----:B------:R-:W-:Y:S05]  /*0230*/  BSYNC.RECONVERGENT B0 ;  /* 0x0000000000007941 */ /* 0x000fea0003800200 */
.L_x_3864:
[----:B------:R-:W0:Y:S01]  /*0240*/  LDCU UR4, c[0x0][0x3ac] ;  /* 0x00007580ff0477ac */ /* 0x000e220008000800 */
[----:B------:R-:W-:-:S04]  /*0250*/  LEA R6, R6, R17, 0x6 ;  /* 0x0000001106067211 */ /* 0x000fc800078e30ff */
[----:B------:R-:W-:Y:S02]  /*0260*/  SHF.L.U32 R6, R6, 0x2, RZ ;  /* 0x0000000206067819 */ /* 0x000fe400000006ff */
[----:B0-----:R-:W-:-:S04]  /*0270*/  MOV R3, UR4 ;  /* 0x0000000400037c02 */ /* 0x001fc80008000f00 */
[----:B------:R-:W-:-:S13]  /*0280*/  ISETP.GE.AND P0, PT, R6, R3, PT ;  /* 0x000000030600720c */ /* 0x000fda0003f06270 */
[----:B------:R-:W-:Y:S05]  /*0290*/  @P0 EXIT ;  /* 0x000000000000094d */ /* 0x000fea0003800000 */
[----:B------:R-:W0:Y:S01]  /*02a0*/  LDC.64 R4, c[0x0][0x3b8] ;  /* 0x0000ee00ff047b82 */ /* 0x000e220000000a00 */
[----:B------:R-:W-:-:S07]  /*02b0*/  IMAD.SHL.U32 R15, R7, 0x80, RZ ;  /* 0x00000080070f7824 */ /* 0x000fce00078e00ff */
[----:B------:R-:W1:Y:S01]  /*02c0*/  LDC.U8 R0, c[0x0][0x3e0] ;  /* 0x0000f800ff007b82 */ /* 0x000e620000000000 */
[----:B0-----:R-:W-:-:S05]  /*02d0*/  IMAD.WIDE.U32 R14, R15, 0x2, R4 ;  /* 0x000000020f0e7825 */ /* 0x001fca00078e0004 */
[----:B------:R0:W5:Y:S01]  /*02e0*/  LDG.E.U16.CONSTANT R29, desc[UR6][R14.64+0x2] ;  /* 0x000002060e1d7981 */ /* 0x000162000c1e9500 */
[----:B------:R-:W-:Y:S02]  /*02f0*/  ISETP.GE.AND P1, PT, R24, R9, PT ;  /* 0x000000091800720c */ /* 0x000fe40003f26270 */
[----:B-1----:R-:W-:Y:S02]  /*0300*/  PRMT R0, R0, 0x8880, RZ ;  /* 0x0000888000007816 */ /* 0x002fe400000000ff */
[----:B------:R-:W-:Y:S02]  /*0310*/  MOV R36, R1 ;  /* 0x0000000100247202 */ /* 0x000fe40000000f00 */
[----:B------:R-:W-:-:S04]  /*0320*/  ISETP.NE.AND P0, PT, R0, RZ, PT ;  /* 0x000000ff0000720c */ /* 0x000fc80003f05270 */
[----:B------:R-:W-:-:S04]  /*0330*/  ISETP.NE.OR P0, PT, R7, RZ, !P0 ;  /* 0x000000ff0700720c */ /* 0x000fc80004705670 */
[----:B------:R-:W-:-:S13]  /*0340*/  ISETP.LE.OR P0, PT, R2, UR8, P0 ;  /* 0x0000000802007c0c */ /* 0x000fda0008703670 */
[----:B------:R-:W1:Y:S01]  /*0350*/  @!P0 LDC.64 R10, c[0x0][0x3a0] ;  /* 0x0000e800ff0a8b82 */ /* 0x000e620000000a00 */
[----:B------:R-:W-:-:S04]  /*0360*/  @!P0 IMAD R13, R3, UR8, R6 ;  /* 0x00000008030d8c24 */ /* 0x000fc8000f8e0206 */
[----:B-1----:R-:W-:-:S05]  /*0370*/  @!P0 IMAD.WIDE R10, R13, 0x2, R10 ;  /* 0x000000020d0a8825 */ /* 0x002fca00078e020a */
[----:B------:R0:W-:Y:S01]  /*0380*/  @!P0 STG.E.64 desc[UR6][R10.64], RZ ;  /* 0x000000ff0a008986 */ /* 0x0001e2000c101b06 */
[----:B------:R-:W-:Y:S06]  /*0390*/  BAR.SYNC.DEFER_BLOCKING 0x0 ;  /* 0x0000000000007b1d */ /* 0x000fec0000010000 */
[----:B------:R-:W-:Y:S05]  /*03a0*/  @P1 BRA `(.L_x_3866) ;  /* 0x0000000000d01947 */ /* 0x000fea0003800000 */
[----:B------:R1:W5:Y:S01]  /*03b0*/  LDG.E.U16.CONSTANT R0, desc[UR6][R14.64] ;  /* 0x000000060e007981 */ /* 0x000362000c1e9500 */
[----:B0-----:R-:W-:Y:S01]  /*03c0*/  SHF.R.S32.HI R11, RZ, 0x1f, R6 ;  /* 0x0000001fff0b7819 */ /* 0x001fe20000011406 */
[----:B------:R-:W-:Y:S01]  /*03d0*/  IMAD.MOV.U32 R13, RZ, RZ, R24 ;  /* 0x000000ffff0d7224 */ /* 0x000fe200078e0018 */
[----:B------:R-:W-:Y:S02]  /*03e0*/  SHF.L.U32 R8, R17, 0x4, RZ ;  /* 0x0000000411087819 */ /* 0x000fe400000006ff */
[----:B------:R-:W-:Y:S01]  /*03f0*/  LEA.HI R10, R11, R6, RZ, 0x3 ;  /* 0x000000060b0a7211 */ /* 0x000fe200078f18ff */
[----:B------:R-:W-:Y:S01]  /*0400*/  HFMA2 R11, -RZ, RZ, 0, 0 ;  /* 0x00000000ff0b7431 */ /* 0x000fe200000001ff */
[----:B------:R-:W-:Y:S02]  /*0410*/  LOP3.LUT R8, R8, 0x10, RZ, 0xc0, !PT ;  /* 0x0000001008087812 */ /* 0x000fe400078ec0ff */
[----:B------:R-:W-:-:S07]  /*0420*/  SHF.R.S32.HI R10, RZ, 0x3, R10 ;  /* 0x00000003ff0a7819 */ /* 0x000fce000001140a */
.L_x_3867:
[----:B-1----:R-:W0:Y:S01]  /*0430*/  LDC.64 R14, c[0x0][0x390] ;  /* 0x0000e400ff0e7b82 */ /* 0x002e220000000a00 */
        /* <DEDUP_REMOVED lines=24> */
[C---:B0-----:R-:W-:Y:S02]  /*05c0*/  IMAD R16, R21.reuse, R21, R21 ;  /* 0x0000001515107224 */ /* 0x041fe400078e0215 */
[----:B------:R-:W-:Y:S01]  /*05d0*/  IMAD R15, R12, R12, R12 ;  /* 0x0000000c0c0f7224 */ /* 0x000fe200078e020c */
[----:B------:R-:W-:Y:S02]  /*05e0*/  IADD3 R23, PT, PT, R20, 0x1, R23 ;  /* 0x0000000114177810 */ /* 0x000fe40007ffe017 */
[----:B------:R-:W-:Y:S02]  /*05f0*/  IADD3 R16, PT, PT, R21, 0x1, R16 ;  /* 0x0000000115107810 */ /* 0x000fe40007ffe010 */
[----:B------:R-:W-:Y:S01]  /*0600*/  IADD3 R15, PT, PT, R12, 0x1, R15 ;  /* 0x000000010c0f7810 */ /* 0x000fe20007ffe00f */
[----:B------:R-:W-:Y:S08]  /*0610*/  I2F.F16 R14, R14 ;  /* 0x0000000e000e7306 */ /* 0x000ff00000200c00 */
[----:B------:R-:W-:Y:S08]  /*0620*/  I2F.F16 R23, R23 ;  /* 0x0000001700177306 */ /* 0x000ff00000200c00 */
[----:B------:R-:W0:Y:S08]  /*0630*/  I2F.F16 R16, R16 ;  /* 0x0000001000107306 */ /* 0x000e300000200c00 */
[----:B------:R-:W1:Y:S01]  /*0640*/  I2F.F16 R15, R15 ;  /* 0x0000000f000f7306 */ /* 0x000e620000200c00 */
[----:B------:R-:W-:-:S02]  /*0650*/  LEA R12, R11, R36, 0x3 ;  /* 0x000000240b0c7211 */ /* 0x000fc400078e18ff */
[----:B0-----:R-:W-:Y:S02]  /*0660*/  PRMT R16, R23, 0x5410, R16 ;  /* 0x0000541017107816 */ /* 0x001fe40000000010 */
[----:B-1----:R-:W-:-:S03]  /*0670*/  PRMT R14, R14, 0x5410, R15 ;  /* 0x000054100e0e7816 */ /* 0x002fc6000000000f */
[-C--:B----4-:R-:W-:Y:S02]  /*0680*/  HMUL2 R20, R16, R17.reuse.H0_H0 ;  /* 0x2000001110147232 */ /* 0x090fe40000000000 */
[----:B------:R-:W-:Y:S02]  /*0690*/  HMUL2 R21, R14, R17.H0_H0 ;  /* 0x200000110e157232 */ /* 0x000fe40000000000 */
[----:B---3--:R-:W-:-:S03]  /*06a0*/  IMAD.IADD R13, R18, 0x1, R13 ;  /* 0x00000001120d7824 */ /* 0x008fc600078e020d */
[----:B------:R2:W-:Y:S02]  /*06b0*/  STL.64 [R12], R20 ;  /* 0x000000140c007387 */ /* 0x0005e40000100a00 */
[----:B------:R-:W-:Y:S02]  /*06c0*/  ISETP.GE.AND P0, PT, R13, R30, PT ;  /* 0x0000001e0d00720c */ /* 0x000fe40003f06270 */
[----:B------:R-:W-:-:S11]  /*06d0*/  IADD3 R11, PT, PT, R11, 0x1, RZ ;  /* 0x000000010b0b7810 */ /* 0x000fd60007ffe0ff */
[----:B--2---:R-:W-:Y:S05]  /*06e0*/  @!P0 BRA `(.L_x_3867) ;  /* 0xfffffffc00508947 */ /* 0x004fea000383ffff */
.L_x_3866:
[----:B0-----:R0:W5:Y:S01]  /*06f0*/  LDL.64 R10, [R1] ;  /* 0x00000000010a7983 */ /* 0x0011620000100a00 */
[----:B------:R-:W1:Y:S01]  /*0700*/  LDCU UR9, c[0x0][0x3c8] ;  /* 0x00007900ff0977ac */ /* 0x000e620008000800 */
[----:B------:R-:W-:Y:S02]  /*0710*/  MOV R0, RZ ;  /* 0x000000ff00007202 */ /* 0x000fe40000000f00 */
[----:B-1----:R-:W-:-:S13]  /*0720*/  ISETP.GT.AND P0, PT, R24, UR9, PT ;  /* 0x0000000918007c0c */ /* 0x002fda000bf04270 */
[----:B0-----:R-:W-:Y:S05]  /*0730*/  @!P0 BRA `(.L_x_3868) ;  /* 0x00000000001c8947 */ /* 0x001fea0003800000 */
[----:B------:R-:W0:Y:S02]  /*0740*/  LDC R13, c[0x0][0x3cc] ;  /* 0x0000f300ff0d7b82 */ /* 0x000e240000000800 */
[----:B0-----:R-:W-:-:S04]  /*0750*/  VIMNMX R0, PT, PT, R24, R13, PT ;  /* 0x0000000d18007248 */ /* 0x001fc80003fe0100 */
[----:B------:R-:W-:-:S04]  /*0760*/  IADD3 R0, PT, PT, R0, -UR9, RZ ;  /* 0x8000000900007c10 */ /* 0x000fc8000fffe0ff */
[----:B------:R-:W-:-:S04]  /*0770*/  SHF.R.S32.HI R13, RZ, 0x1f, R0 ;  /* 0x0000001fff0d7819 */ /* 0x000fc80000011400 */
[----:B------:R-:W-:-:S04]  /*0780*/  LEA.HI R13, R13, R0, RZ, 0x5 ;  /* 0x000000000d0d7211 */ /* 0x000fc800078f28ff */
[----:B------:R-:W-:-:S05]  /*0790*/  SHF.R.S32.HI R13, RZ, 0x5, R13 ;  /* 0x00000005ff0d7819 */ /* 0x000fca000001140d */
[----:B------:R-:W-:-:S07]  /*07a0*/  IMAD R0, R13, 0x6, RZ ;  /* 0x000000060d007824 */ /* 0x000fce00078e02ff */
.L_x_3868:
[----:B------:R-:W0:Y:S01]  /*07b0*/  LDCU UR4, c[0x0][0x3cc] ;  /* 0x00007980ff0477ac */ /* 0x000e220008000800 */
[----:B------:R-:W-:Y:S01]  /*07c0*/  IMAD.MOV.U32 R8, RZ, RZ, RZ ;  /* 0x000000ffff087224 */ /* 0x000fe200078e00ff */
[----:B0-----:R-:W-:-:S13]  /*07d0*/  ISETP.GT.AND P0, PT, R24, UR4, PT ;  /* 0x0000000418007c0c */ /* 0x001fda000bf04270 */
        /* <DEDUP_REMOVED lines=8> */
.L_x_3869:
[----:B------:R-:W0:Y:S01]  /*0860*/  LDCU UR4, c[0x0][0x3d0] ;  /* 0x00007a00ff0477ac */ /* 0x000e220008000800 */
[----:B------:R-:W-:Y:S01]  /*0870*/  HFMA2 R13, -RZ, RZ, 0, 0 ;  /* 0x00000000ff0d7431 */ /* 0x000fe200000001ff */
        /* <DEDUP_REMOVED lines=9> */
.L_x_3870:
[----:B------:R-:W0:Y:S01]  /*0910*/  LDCU UR4, c[0x0][0x3d4] ;  /* 0x00007a80ff0477ac */ /* 0x000e220008000800 */
[----:B------:R-:W-:Y:S02]  /*0920*/  MOV R12, RZ ;  /* 0x000000ff000c7202 */ /* 0x000fe40000000f00 */
        /* <DEDUP_REMOVED lines=9> */
.L_x_3871:
[----:B------:R-:W0:Y:S01]  /*09c0*/  LDCU UR4, c[0x0][0x3d8] ;  /* 0x00007b00ff0477ac */ /* 0x000e220008000800 */
[----:B------:R-:W-:Y:S02]  /*09d0*/  MOV R15, RZ ;  /* 0x000000ff000f7202 */ /* 0x000fe40000000f00 */
[----:B0-----:R-:W-:-:S13]  /*09e0*/  ISETP.GT.AND P0, PT, R24, UR4, PT ;  /* 0x0000000418007c0c */ /* 0x001fda000bf04270 */
        /* <DEDUP_REMOVED lines=8> */
.L_x_3872:
[----:B------:R-:W-:Y:S01]  /*0a70*/  VIMNMX R14, PT, PT, R24, UR9, PT ;  /* 0x00000009180e7c48 */ /* 0x000fe2000bfe0100 */
[----:B------:R-:W0:Y:S01]  /*0a80*/  S2UR UR5, SR_CgaCtaId ;  /* 0x00000000000579c3 */ /* 0x000e220000008800 */
[----:B------:R-:W1:Y:S01]  /*0a90*/  LDCU.64 UR10, c[0x0][0x388] ;  /* 0x00007100ff0a77ac */ /* 0x000e620008000a00 */
[----:B------:R-:W-:Y:S01]  /*0aa0*/  VIMNMX R9, PT, PT, R9, UR9, PT ;  /* 0x0000000909097c48 */ /* 0x000fe2000bfe0100 */
[----:B------:R-:W-:Y:S01]  /*0ab0*/  IMAD.MOV.U32 R25, RZ, RZ, RZ ;  /* 0x000000ffff197224 */ /* 0x000fe200078e00ff */
[----:B------:R-:W-:Y:S01]  /*0ac0*/  SHF.R.S32.HI R17, RZ, 0x1f, R14 ;  /* 0x0000001fff117819 */ /* 0x000fe2000001140e */
[----:B------:R-:W-:Y:S01]  /*0ad0*/  UMOV UR4, 0x400 ;  /* 0x0000040000047882 */ /* 0x000fe20000000000 */
[----:B-----5:R-:W-:Y:S02]  /*0ae0*/  PRMT R28, R11, 0x7610, R11 ;  /* 0x000076100b1c7816 */ /* 0x020fe4000000000b */
[----:B------:R-:W-:Y:S02]  /*0af0*/  LEA.HI R17, R17, R14, RZ, 0x5 ;  /* 0x0000000e11117211 */ /* 0x000fe400078f28ff */
[----:B------:R-:W-:-:S02]  /*0b00*/  PRMT R26, RZ, 0x5410, RZ ;  /* 0x00005410ff1a7816 */ /* 0x000fc400000000ff */
[----:B------:R-:W-:Y:S02]  /*0b10*/  SHF.R.S32.HI R17, RZ, 0x5, R17 ;  /* 0x00000005ff117819 */ /* 0x000fe40000011411 */
[----:B------:R-:W-:Y:S02]  /*0b20*/  PRMT R27, RZ, 0x5410, RZ ;  /* 0x00005410ff1b7816 */ /* 0x000fe400000000ff */
[----:B------:R-:W-:Y:S02]  /*0b30*/  LEA R0, R17, R0, 0x3 ;  /* 0x0000000011007211 */ /* 0x000fe400078e18ff */
[----:B------:R-:W-:Y:S02]  /*0b40*/  IADD3 R29, PT, PT, R24, R29, RZ ;  /* 0x0000001d181d7210 */ /* 0x000fe40007ffe0ff */
[----:B------:R-:W-:-:S04]  /*0b50*/  IADD3 R0, PT, PT, R13, R0, R8 ;  /* 0x000000000d007210 */ /* 0x000fc80007ffe008 */
[----:B------:R-:W-:Y:S01]  /*0b60*/  IADD3 R0, PT, PT, R15, R0, R12 ;  /* 0x000000000f007210 */ /* 0x000fe20007ffe00c */
[----:B0-----:R-:W-:-:S04]  /*0b70*/  ULEA UR4, UR5, UR4, 0x18 ;  /* 0x0000000405047291 */ /* 0x001fc8000f8ec0ff */
[----:B------:R-:W-:Y:S01]  /*0b80*/  IMAD R13, R0, R3, RZ ;  /* 0x00000003000d7224 */ /* 0x000fe200078e02ff */
[----:B------:R-:W-:-:S04]  /*0b90*/  SHF.R.S32.HI R0, RZ, 0x1f, R6 ;  /* 0x0000001fff007819 */ /* 0x000fc80000011406 */
[----:B------:R-:W-:-:S04]  /*0ba0*/  IADD3 R6, P0, PT, R6, R13, RZ ;  /* 0x0000000d06067210 */ /* 0x000fc80007f1e0ff */
[----:B------:R-:W-:Y:S02]  /*0bb0*/  LEA.HI.X.SX32 R13, R13, R0, 0x1, P0 ;  /* 0x000000000d0d7211 */ /* 0x000fe400000f0eff */
[----:B------:R-:W-:Y:S02]  /*0bc0*/  ISETP.GT.AND P0, PT, R9, R24, PT ;  /* 0x000000180900720c */ /* 0x000fe40003f04270 */
[C---:B------:R-:W-:Y:S02]  /*0bd0*/  SHF.L.U32 R8, R6.reuse, 0x2, RZ ;  /* 0x0000000206087819 */ /* 0x040fe400000006ff */
[----:B------:R-:W-:Y:S02]  /*0be0*/  SHF.L.U64.HI R13, R6, 0x2, R13 ;  /* 0x00000002060d7819 */ /* 0x000fe4000001020d */
[----:B-1----:R-:W-:Y:S02]  /*0bf0*/  IADD3 R34, P1, PT, R8, UR10, RZ ;  /* 0x0000000a08227c10 */ /* 0x002fe4000ff3e0ff */
[----:B------:R-:W-:-:S02]  /*0c00*/  PRMT R0, R10, 0x7610, R10 ;  /* 0x000076100a007816 */ /* 0x000fc4000000000a */
[----:B------:R-:W-:Y:S02]  /*0c10*/  IADD3.X R35, PT, PT, R13, UR11, RZ, P1, !PT ;  /* 0x0000000b0d237c10 */ /* 0x000fe40008ffe4ff */
[----:B------:R-:W-:Y:S02]  /*0c20*/  MOV R20, R34 ;  /* 0x0000002200147202 */ /* 0x000fe40000000f00 */
[----:B------:R-:W-:Y:S01]  /*0c30*/  MOV R21, R35 ;  /* 0x0000002300157202 */ /* 0x000fe20000000f00 */
[----:B------:R-:W-:Y:S06]  /*0c40*/  @!P0 BRA `(.L_x_3873) ;  /* 0x0000003000e88947 */ /* 0x000fec0003800000 */
[----:B------:R-:W0:Y:S01]  /*0c50*/  LDC.64 R2, c[0x0][0x3a8] ;  /* 0x0000ea00ff027b82 */ /* 0x000e220000000a00 */
[----:B------:R-:W-:-:S04]  /*0c60*/  IMAD.WIDE.U32 R4, R7, 0x100, R4 ;  /* 0x0000010007047825 */ /* 0x000fc800078e0004 */
[----:B------:R-:W-:Y:S01]  /*0c70*/  HFMA2 R25, -RZ, RZ, 0, 0 ;  /* 0x00000000ff197431 */ /* 0x000fe200000001ff */
[----:B------:R-:W-:Y:S02]  /*0c80*/  VIMNMX R31, PT, PT, R30, UR9, PT ;  /* 0x000000091e1f7c48 */ /* 0x000fe4000bfe0100 */
[----:B------:R-:W-:Y:S02]  /*0c90*/  PRMT R27, RZ, 0x5410, RZ ;  /* 0x00005410ff1b7816 */ /* 0x000fe400000000ff */
[----:B------:R-:W-:Y:S02]  /*0ca0*/  IADD3 R42, P0, PT, R4, 0x2, RZ ;  /* 0x00000002042a7810 */ /* 0x000fe40007f1e0ff */
[----:B------:R-:W-:-:S03]  /*0cb0*/  PRMT R26, RZ, 0x5410, RZ ;  /* 0x00005410ff1a7816 */ /* 0x000fc600000000ff */
[----:B------:R-:W-:-:S08]  /*0cc0*/  IMAD.X R37, RZ, RZ, R5, P0 ;  /* 0x000000ffff257224 */ /* 0x000fd000000e0605 */
.L_x_3878:
[----:B------:R-:W-:Y:S02]  /*0cd0*/  MOV R32, R34 ;  /* 0x0000002200207202 */ /* 0x000fe40000000f00 */
[----:B------:R-:W-:Y:S02]  /*0ce0*/  MOV R33, R35 ;  /* 0x0000002300217202 */ /* 0x000fe40000000f00 */
[----:B------:R-:W-:Y:S01]  /*0cf0*/  ISETP.NE.AND P0, PT, R24, R29, PT ;  /* 0x0000001d1800720c */ /* 0x000fe20003f05270 */
[C---:B0-----:R-:W-:Y:S02]  /*0d00*/  IMAD.WIDE R22, R3.reuse, 0x4, R32 ;  /* 0x0000000403167825 */ /* 0x041fe400078e0220 */
[----:B------:R0:W5:Y:S02]  /*0d10*/  LDG.E.128.CONSTANT R16, desc[UR6][R32.64] ;  /* 0x0000000620107981 */ /* 0x000164000c1e9d00 */
[----:B------:R-:W-:-:S08]  /*0d20*/  IMAD.WIDE R4, R3, 0x4, R22 ;  /* 0x0000000403047825 */ /* 0x000fd000078e0216 */
[----:B------:R-:W-:Y:S02]  /*0d30*/  @!P0 IMAD R20, R25, 0x8, R36 ;  /* 0x0000000819148824 */ /* 0x000fe400078e0224 */
[C---:B------:R-:W-:Y:S01]  /*0d40*/  IMAD.WIDE R44, R3.reuse, 0x4, R4 ;  /* 0x00000004032c7825 */ /* 0x040fe200078e0204 */
[----:B------:R-:W-:Y:S01]  /*0d50*/  @!P0 MOV R43, R37 ;  /* 0x00000025002b8202 */ /* 0x000fe20000000f00 */
[----:B------:R-:W5:Y:S02]  /*0d60*/  LDG.E.128.CONSTANT R4, desc[UR6][R4.64] ;  /* 0x0000000604047981 */ /* 0x000f64000c1e9d00 */
[C---:B------:R-:W-:Y:S02]  /*0d70*/  IMAD.WIDE R8, R3.reuse, 0x4, R44 ;  /* 0x0000000403087825 */ /* 0x040fe400078e022c */
[----:B------:R-:W2:Y:S04]  /*0d80*/  @!P0 LDL.64 R20, [R20+0x8] ;  /* 0x0000080014148983 */ /* 0x000ea80000100a00 */
[----:B------:R0:W5:Y:S01]  /*0d90*/  @!P0 LDG.E.U16.CONSTANT R43, desc[UR6][R42.64] ;  /* 0x000000062a2b8981 */ /* 0x000162000c1e9500 */
[----:B------:R-:W-:-:S03]  /*0da0*/  IMAD.WIDE R38, R3, 0x4, R8 ;  /* 0x0000000403267825 */ /* 0x000fc600078e0208 */
[----:B------:R-:W5:Y:S01]  /*0db0*/  LDG.E.128.CONSTANT R8, desc[UR6][R8.64] ;  /* 0x0000000608087981 */ /* 0x000f62000c1e9d00 */
[----:B------:R-:W-:-:S05]  /*0dc0*/  IMAD.WIDE R34, R3, 0x4, R38 ;  /* 0x0000000403227825 */ /* 0x000fca00078e0226 */
[----:B------:R0:W5:Y:S01]  /*0dd0*/  LDG.E.128.CONSTANT R12, desc[UR6][R34.64] ;  /* 0x00000006220c7981 */ /* 0x000162000c1e9d00 */
[----:B------:R-:W-:Y:S02]  /*0de0*/  ISETP.LE.AND P1, PT, R2, UR8, PT ;  /* 0x0000000802007c0c */ /* 0x000fe4000bf23270 */
[----:B------:R-:W-:-:S04]  /*0df0*/  @!P0 IADD3 R40, PT, PT, R25, 0x1, RZ ;  /* 0x0000000119288810 */ /* 0x000fc80007ffe0ff */
[----:B------:R-:W-:Y:S02]  /*0e00*/  @!P0 MOV R25, R40 ;  /* 0x0000002800198202 */ /* 0x000fe40000000f00 */
[----:B--2---:R-:W-:Y:S02]  /*0e10*/  @!P0 PRMT R0, R20, 0x7610, R0 ;  /* 0x0000761014008816 */ /* 0x004fe40000000000 */
[----:B------:R-:W-:Y:S02]  /*0e20*/  @!P0 PRMT R28, R21, 0x7610, R28 ;  /* 0x00007610151c8816 */ /* 0x000fe4000000001c */
[----:B------:R-:W-:Y:S02]  /*0e30*/  @!P0 PRMT R0, R0, 0x7610, R20 ;  /* 0x0000761000008816 */ /* 0x000fe40000000014 */
[----:B------:R-:W-:Y:S01]  /*0e40*/  @!P0 PRMT R28, R28, 0x7610, R21 ;  /* 0x000076101c1c8816 */ /* 0x000fe20000000015 */
[----:B0-----:R-:W-:Y:S06]  /*0e50*/  @P1 BRA `(.L_x_3874) ;  /* 0x0000000c000c1947 */ /* 0x001fec0003800000 */
[----:B------:R-:W2:Y:S01]  /*0e60*/  LDG.E.128.CONSTANT R20, desc[UR6][R22.64] ;  /* 0x0000000616147981 */ /* 0x000ea2000c1e9d00 */
[----:B-----5:R-:W-:Y:S02]  /*0e70*/  LOP3.LUT R46, R16, 0xff, RZ, 0xc0, !PT ;  /* 0x000000ff102e7812 */ /* 0x020fe400078ec0ff */
[----:B------:R-:W-:Y:S01]  /*0e80*/  LOP3.LUT R48, R17, 0xff, RZ, 0xc0, !PT ;  /* 0x000000ff11307812 */ /* 0x000fe200078ec0ff */
[----:B------:R-:W0:Y:S01]  /*0e90*/  LDS.64 R40, [UR4] ;  /* 0x00000004ff287984 */ /* 0x000e220008000a00 */
[----:B------:R-:W-:Y:S01]  /*0ea0*/  LOP3.LUT R49, R18, 0xff, RZ, 0xc0, !PT ;  /* 0x000000ff12317812 */ /* 0x000fe200078ec0ff */
[----:B------:R-:W-:Y:S01]  /*0eb0*/  VIADD R46, R46, 0xffffff80 ;  /* 0xffffff802e2e7836 */ /* 0x000fe20000000000 */
[----:B------:R-:W-:Y:S02]  /*0ec0*/  LOP3.LUT R51, R19, 0xff, RZ, 0xc0, !PT ;  /* 0x000000ff13337812 */ /* 0x000fe400078ec0ff */
[----:B------:R-:W-:Y:S01]  /*0ed0*/  SHF.R.U32.HI R50, RZ, 0x8, R16 ;  /* 0x00000008ff327819 */ /* 0x000fe20000011610 */
[----:B------:R1:W3:Y:S01]  /*0ee0*/  I2F.F16 R47, R46 ;  /* 0x0000002e002f7306 */ /* 0x0002e20000200c00 */
[----:B------:R-:W-:-:S02]  /*0ef0*/  IADD3 R48, PT, PT, R48, -0x80, RZ ;  /* 0xffffff8030307810 */ /* 0x000fc40007ffe0ff */
[----:B------:R-:W-:Y:S02]  /*0f00*/  IADD3 R49, PT, PT, R49, -0x80, RZ ;  /* 0xffffff8031317810 */ /* 0x000fe40007ffe0ff */
[----:B------:R-:W-:Y:S02]  /*0f10*/  IADD3 R51, PT, PT, R51, -0x80, RZ ;  /* 0xffffff8033337810 */ /* 0x000fe40007ffe0ff */
[----:B------:R-:W-:Y:S01]  /*0f20*/  LOP3.LUT R50, R50, 0xff, RZ, 0xc0, !PT ;  /* 0x000000ff32327812 */ /* 0x000fe200078ec0ff */
[----:B------:R-:W4:Y:S01]  /*0f30*/  I2F.F16 R48, R48 ;  /* 0x0000003000307306 */ /* 0x000f220000200c00 */
[----:B-1----:R-:W-:Y:S02]  /*0f40*/  SHF.R.U32.HI R46, RZ, 0x8, R17 ;  /* 0x00000008ff2e7819 */ /* 0x002fe40000011611 */
[----:B------:R-:W-:Y:S01]  /*0f50*/  SHF.R.U32.HI R53, RZ, 0x8, R18 ;  /* 0x00000008ff357819 */ /* 0x000fe20000011612 */
[----:B------:R-:W-:Y:S01]  /*0f60*/  VIADD R50, R50, 0xffffff80 ;  /* 0xffffff8032327836 */ /* 0x000fe20000000000 */
[----:B------:R-:W-:-:S02]  /*0f70*/  LOP3.LUT R46, R46, 0xff, RZ, 0xc0, !PT ;  /* 0x000000ff2e2e7812 */ /* 0x000fc400078ec0ff */
[----:B------:R-:W-:Y:S01]  /*0f80*/  LOP3.LUT R53, R53, 0xff, RZ, 0xc0, !PT ;  /* 0x000000ff35357812 */ /* 0x000fe200078ec0ff */
[----:B------:R-:W1:Y:S01]  /*0f90*/  I2F.F16 R49, R49 ;  /* 0x0000003100317306 */ /* 0x000e620000200c00 */
[----:B------:R-:W-:Y:S01]  /*0fa0*/  IADD3 R52, PT, PT, R46, -0x80, RZ ;  /* 0xffffff802e347810 */ /* 0x000fe20007ffe0ff */
[----:B---3--:R-:W-:Y:S01]  /*0fb0*/  HADD2.F32 R47, -RZ, R47.H0_H0 ;  /* 0x2000002fff2f7230 */ /* 0x008fe20000004100 */
[----:B------:R-:W-:Y:S01]  /*0fc0*/  IADD3 R54, PT, PT, R53, -0x80, RZ ;  /* 0xffffff8035367810 */ /* 0x000fe20007ffe0ff */
[----:B----4-:R-:W-:-:S04]  /*0fd0*/  HADD2.F32 R55, -RZ, R48.H0_H0 ;  /* 0x20000030ff377230 */ /* 0x010fc80000004100 */
[----:B------:R-:W3:Y:S01]  /*0fe0*/  I2F.F16 R51, R51 ;  /* 0x0000003300337306 */ /* 0x000ee20000200c00 */
[----:B-1----:R-:W-:-:S07]  /*0ff0*/  HADD2.F32 R49, -RZ, R49.H0_H0 ;  /* 0x20000031ff317230 */ /* 0x002fce0000004100 */
[----:B------:R-:W1:Y:S01]  /*1000*/  I2F.F16 R50, R50 ;  /* 0x0000003200327306 */ /* 0x000e620000200c00 */
[--C-:B0-----:R-:W-:Y:S02]  /*1010*/  HADD2.F32 R46, -RZ, R40.reuse.H0_H0 ;  /* 0x20000028ff2e7230 */ /* 0x101fe40000004100 */
[----:B------:R-:W-:Y:S01]  /*1020*/  HADD2.F32 R48, -RZ, R40.H1_H1 ;  /* 0x30000028ff307230 */ /* 0x000fe20000004100 */
[----:B------:R-:W-:Y:S01]  /*1030*/  LEA.HI R40, R16, 0xffffff80, RZ, 0x8 ;  /* 0xffffff8010287811 */ /* 0x000fe200078f40ff */
[----:B---3--:R-:W-:-:S03]  /*1040*/  HADD2.F32 R51, -RZ, R51.H0_H0 ;  /* 0x20000033ff337230 */ /* 0x008fc60000004100 */
[----:B------:R-:W0:Y:S01]  /*1050*/  I2F.F16 R52, R52 ;  /* 0x0000003400347306 */ /* 0x000e220000200c00 */
[----:B------:R-:W-:Y:S01]  /*1060*/  FFMA.FTZ R53, R47, R46, RZ ;  /* 0x0000002e2f357223 */ /* 0x000fe200000100ff */
[C---:B------:R-:W-:Y:S01]  /*1070*/  FFMA.FTZ R47, R46.reuse, R55, RZ ;  /* 0x000000372e2f7223 */ /* 0x040fe200000100ff */
[C---:B------:R-:W-:Y:S01]  /*1080*/  FFMA.FTZ R49, R46.reuse, R49, RZ ;  /* 0x000000312e317223 */ /* 0x040fe200000100ff */
[----:B------:R-:W-:Y:S01]  /*1090*/  FFMA.FTZ R51, R46, R51, RZ ;  /* 0x000000332e337223 */ /* 0x000fe200000100ff */
[----:B------:R-:W-:Y:S01]  /*10a0*/  SHF.R.U32.HI R16, RZ, 0x10, R16 ;  /* 0x00000010ff107819 */ /* 0x000fe20000011610 */
[----:B-1----:R-:W-:Y:S02]  /*10b0*/  HADD2.F32 R50, -RZ, R50.H0_H0 ;  /* 0x20000032ff327230 */ /* 0x002fe40000004100 */
[----:B------:R-:W1:Y:S01]  /*10c0*/  I2F.F16 R54, R54 ;  /* 0x0000003600367306 */ /* 0x000e620000200c00 */
[----:B------:R-:W-:Y:S01]  /*10d0*/  LOP3.LUT R16, R16, 0xff, RZ, 0xc0, !PT ;  /* 0x000000ff10107812 */ /* 0x000fe200078ec0ff */
[----:B0-----:R-:W-:-:S02]  /*10e0*/  HADD2.F32 R46, -RZ, R52.H0_H0 ;  /* 0x20000034ff2e7230 */ /* 0x001fc40000004100 */
[----:B------:R-:W-:-:S04]  /*10f0*/  FFMA.FTZ R52, R50, R48, R53 ;  /* 0x0000003032347223 */ /* 0x000fc80000010035 */
[----:B------:R-:W-:Y:S01]  /*1100*/  I2F.F16 R40, R40 ;  /* 0x0000002800287306 */ /* 0x000fe20000200c00 */
[C---:B------:R-:W-:Y:S01]  /*1110*/  FFMA.FTZ R50, R48.reuse, R46, R47 ;  /* 0x0000002e30327223 */ /* 0x040fe2000001002f */
[----:B------:R-:W-:Y:S01]  /*1120*/  SHF.R.U32.HI R47, RZ, 0x8, R19 ;  /* 0x00000008ff2f7819 */ /* 0x000fe20000011613 */
[----:B-1----:R-:W-:Y:S01]  /*1130*/  HADD2.F32 R54, -RZ, R54.H0_H0 ;  /* 0x20000036ff367230 */ /* 0x002fe20000004100 */
[----:B------:R-:W-:Y:S02]  /*1140*/  LEA.HI R46, R17, 0xffffff80, RZ, 0x8 ;  /* 0xffffff80112e7811 */ /* 0x000fe400078f40ff */
[----:B------:R-:W-:Y:S02]  /*1150*/  LOP3.LUT R47, R47, 0xff, RZ, 0xc0, !PT ;  /* 0x000000ff2f2f7812 */ /* 0x000fe400078ec0ff */
[----:B------:R-:W-:Y:S01]  /*1160*/  FFMA.FTZ R49, R48, R54, R49 ;  /* 0x0000003630317223 */ /* 0x000fe20000010031 */
[----:B------:R-:W-:Y:S01]  /*1170*/  SHF.R.U32.HI R54, RZ, 0x10, R17 ;  /* 0x00000010ff367819 */ /* 0x000fe20000011611 */
[----:B------:R-:W-:Y:S01]  /*1180*/  VIADD R17, R16, 0xffffff80 ;  /* 0xffffff8010117836 */ /* 0x000fe20000000000 */
[----:B------:R-:W-:Y:S01]  /*1190*/  IADD3 R55, PT, PT, R47, -0x80, RZ ;  /* 0xffffff802f377810 */ /* 0x000fe20007ffe0ff */
[----:B------:R-:W0:Y:S01]  /*11a0*/  I2F.F16 R46, R46 ;  /* 0x0000002e002e7306 */ /* 0x000e220000200c00 */
[----:B------:R-:W-:-:S02]  /*11b0*/  LOP3.LUT R54, R54, 0xff, RZ, 0xc0, !PT ;  /* 0x000000ff36367812 */ /* 0x000fc400078ec0ff */
[----:B------:R-:W-:-:S05]  /*11c0*/  LEA.HI R47, R18, 0xffffff80, RZ, 0x8 ;  /* 0xffffff80122f7811 */ /* 0x000fca00078f40ff */
[----:B------:R-:W1:Y:S01]  /*11d0*/  I2F.F16 R53, R55 ;  /* 0x0000003700357306 */ /* 0x000e620000200c00 */
[----:B0-----:R-:W-:-:S07]  /*11e0*/  HADD2.F32 R46, -RZ, R46.H0_H0 ;  /* 0x2000002eff2e7230 */ /* 0x001fce0000004100 */
[----:B------:R-:W0:Y:S01]  /*11f0*/  I2F.F16 R17, R17 ;  /* 0x0000001100117306 */ /* 0x000e220000200c00 */
[----:B-1----:R-:W-:Y:S01]  /*1200*/  HADD2.F32 R16, -RZ, R53.H0_H0 ;  /* 0x20000035ff107230 */ /* 0x002fe20000004100 */
[----:B------:R-:W-:-:S06]  /*1210*/  SHF.R.U32.HI R53, RZ, 0x10, R18 ;  /* 0x00000010ff357819 */ /* 0x000fcc0000011612 */
[----:B------:R-:W1:Y:S01]  /*1220*/  I2F.F16 R47, R47 ;  /* 0x0000002f002f7306 */ /* 0x000e620000200c00 */
[----:B------:R-:W-:Y:S01]  /*1230*/  IADD3 R18, PT, PT, R54, -0x80, RZ ;  /* 0xffffff8036127810 */ /* 0x000fe20007ffe0ff */
[----:B------:R-:W-:Y:S01]  /*1240*/  FFMA.FTZ R16, R48, R16, R51 ;  /* 0x0000001030107223 */ /* 0x000fe20000010033 */
[----:B------:R-:W-:Y:S02]  /*1250*/  SHF.R.U32.HI R48, RZ, 0x10, R19 ;  /* 0x00000010ff307819 */ /* 0x000fe40000011613 */
[----:B------:R-:W-:Y:S02]  /*1260*/  LOP3.LUT R53, R53, 0xff, RZ, 0xc0, !PT ;  /* 0x000000ff35357812 */ /* 0x000fe400078ec0ff */
[----:B------:R-:W-:Y:S01]  /*1270*/  LOP3.LUT R48, R48, 0xff, RZ, 0xc0, !PT ;  /* 0x000000ff30307812 */ /* 0x000fe200078ec0ff */
[----:B------:R-:W3:Y:S01]  /*1280*/  I2F.F16 R18, R18 ;  /* 0x0000001200127306 */ /* 0x000ee20000200c00 */
[----:B------:R-:W-:Y:S02]  /*1290*/  IADD3 R51, PT, PT, R53, -0x80, RZ ;  /* 0xffffff8035337810 */ /* 0x000fe40007ffe0ff */
[----:B------:R-:W-:-:S02]  /*12a0*/  IADD3 R53, PT, PT, R48, -0x80, RZ ;  /* 0xffffff8030357810 */ /* 0x000fc40007ffe0ff */
[----:B------:R-:W-:Y:S01]  /*12b0*/  LEA.HI R48, R19, 0xffffff80, RZ, 0x8 ;  /* 0xffffff8013307811 */ /* 0x000fe200078f40ff */
[----:B0-----:R-:W-:Y:S02]  /*12c0*/  HADD2.F32 R19, -RZ, R17.H0_H0 ;  /* 0x20000011ff137230 */ /* 0x001fe40000004100 */
[----:B------:R-:W0:Y:S01]  /*12d0*/  I2F.F16 R51, R51 ;  /* 0x0000003300337306 */ /* 0x000e220000200c00 */
[----:B------:R-:W-:Y:S02]  /*12e0*/  HADD2.F32 R17, -RZ, R41.H0_H0 ;  /* 0x20000029ff117230 */ /* 0x000fe40000004100 */
[----:B-1----:R-:W-:-:S03]  /*12f0*/  HADD2.F32 R47, -RZ, R47.H0_H0 ;  /* 0x2000002fff2f7230 */ /* 0x002fc60000004100 */
[----:B------:R-:W-:Y:S01]  /*1300*/  FFMA.FTZ R52, R19, R17, R52 ;  /* 0x0000001113347223 */ /* 0x000fe20000010034 */
[----:B---3--:R-:W-:Y:S01]  /*1310*/  HADD2.F32 R19, -RZ, R18.H0_H0 ;  /* 0x20000012ff137230 */ /* 0x008fe20000004100 */
[----:B------:R-:W1:Y:S01]  /*1320*/  I2F.F16 R53, R53 ;  /* 0x0000003500357306 */ /* 0x000e620000200c00 */
[----:B0-----:R-:W-:-:S03]  /*1330*/  HADD2.F32 R54, -RZ, R51.H0_H0 ;  /* 0x20000033ff367230 */ /* 0x001fc60000004100 */
[----:B------:R-:W-:-:S04]  /*1340*/  FFMA.FTZ R51, R17, R19, R50 ;  /* 0x0000001311337223 */ /* 0x000fc80000010032 */
[----:B------:R-:W0:Y:S01]  /*1350*/  I2F.F16 R48, R48 ;  /* 0x0000003000307306 */ /* 0x000e220000200c00 */
[C---:B------:R-:W-:Y:S01]  /*1360*/  FFMA.FTZ R50, R17.reuse, R54, R49 ;  /* 0x0000003611327223 */ /* 0x040fe20000010031 */
[----:B-1----:R-:W-:Y:S02]  /*1370*/  HADD2.F32 R57, -RZ, R53.H0_H0 ;  /* 0x20000035ff397230 */ /* 0x002fe40000004100 */
[----:B------:R-:W-:Y:S02]  /*1380*/  HADD2.F32 R53, -RZ, R41.H1_H1 ;  /* 0x30000029ff357230 */ /* 0x000fe40000004100 */
[----:B------:R-:W-:Y:S02]  /*1390*/  HADD2.F32 R41, -RZ, R40.H0_H0 ;  /* 0x20000028ff297230 */ /* 0x000fe40000004100 */
[----:B------:R-:W-:Y:S02]  /*13a0*/  FFMA.FTZ R49, R17, R57, R16 ;  /* 0x0000003911317223 */ /* 0x000fe40000010010 */
[----:B------:R-:W1:Y:S01]  /*13b0*/  LDS.64 R16, [UR4+0x8] ;  /* 0x00000804ff107984 */ /* 0x000e620008000a00 */
[----:B------:R-:W-:Y:S01]  /*13c0*/  FFMA.FTZ R50, R53, R47, R50 ;  /* 0x0000002f35327223 */ /* 0x000fe20000010032 */
[----:B0-----:R-:W-:-:S02]  /*13d0*/  HADD2.F32 R48, -RZ, R48.H0_H0 ;  /* 0x20000030ff307230 */ /* 0x001fc40000004100 */
[----:B------:R-:W-:Y:S01]  /*13e0*/  FFMA.FTZ R41, R41, R53, R52 ;  /* 0x0000003529297223 */ /* 0x000fe20000010034 */
[C---:B--2---:R-:W-:Y:S02]  /*13f0*/  LEA.HI R55, R20.reuse, 0xffffff80, RZ, 0x8 ;  /* 0xffffff8014377811 */ /* 0x044fe400078f40ff */
[----:B------:R-:W-:Y:S02]  /*1400*/  LOP3.LUT R54, R20, 0xff, RZ, 0xc0, !PT ;  /* 0x000000ff14367812 */ /* 0x000fe400078ec0ff */
[C---:B------:R-:W-:Y:S01]  /*1410*/  LOP3.LUT R40, R21.reuse, 0xff, RZ, 0xc0, !PT ;  /* 0x000000ff15287812 */ /* 0x040fe200078ec0ff */
[----:B------:R0:W2:Y:S01]  /*1420*/  I2F.F16 R18, R55 ;  /* 0x0000003700127306 */ /* 0x0000a20000200c00 */
[----:B------:R-:W-:Y:S01]  /*1430*/  SHF.R.U32.HI R47, RZ, 0x8, R20 ;  /* 0x00000008ff2f7819 */ /* 0x000fe20000011614 */
[----:B------:R-:W-:Y:S01]  /*1440*/  VIADD R54, R54, 0xffffff80 ;  /* 0xffffff8036367836 */ /* 0x000fe20000000000 */
[----:B------:R-:W-:-:S05]  /*1450*/  LEA.HI R19, R21, 0xffffff80, RZ, 0x8 ;  /* 0xffffff8015137811 */ /* 0x000fca00078f40ff */
[----:B------:R3:W4:Y:S01]  /*1460*/  I2F.F16 R52, R54 ;  /* 0x0000003600347306 */ /* 0x0007220000200c00 */
[----:B0-----:R-:W-:Y:S01]  /*1470*/  IADD3 R55, PT, PT, R40, -0x80, RZ ;  /* 0xffffff8028377810 */ /* 0x001fe20007ffe0ff */
[----:B------:R-:W-:Y:S01]  /*1480*/  FFMA.FTZ R40, R53, R46, R51 ;  /* 0x0000002e35287223 */ /* 0x000fe20000010033 */
[----:B------:R-:W-:-:S04]  /*1490*/  LOP3.LUT R46, R22, 0xff, RZ, 0xc0, !PT ;  /* 0x000000ff162e7812 */ /* 0x000fc800078ec0ff */
[----:B------:R-:W-:Y:S01]  /*14a0*/  IADD3 R56, PT, PT, R46, -0x80, RZ ;  /* 0xffffff802e387810 */ /* 0x000fe20007ffe0ff */
[----:B------:R-:W-:Y:S01]  /*14b0*/  FFMA.FTZ R46, R53, R48, R49 ;  /* 0x00000030352e7223 */ /* 0x000fe20000010031 */
[----:B------:R-:W-:Y:S01]  /*14c0*/  LOP3.LUT R48, R23, 0xff, RZ, 0xc0, !PT ;  /* 0x000000ff17307812 */ /* 0x000fe200078ec0ff */
[----:B------:R0:W4:Y:S01]  /*14d0*/  I2F.F16 R51, R55 ;  /* 0x0000003700337306 */ /* 0x0001220000200c00 */
[----:B---3--:R-:W-:Y:S01]  /*14e0*/  SHF.R.U32.HI R54, RZ, 0x10, R20 ;  /* 0x00000010ff367819 */ /* 0x008fe20000011614 */
[----:B-1----:R-:W-:Y:S01]  /*14f0*/  HADD2.F32 R49, -RZ, R16.H0_H0 ;  /* 0x20000010ff317230 */ /* 0x002fe20000004100 */
[----:B------:R-:W-:Y:S01]  /*1500*/  IADD3 R57, PT, PT, R48, -0x80, RZ ;  /* 0xffffff8030397810 */ /* 0x000fe20007ffe0ff */
[----:B--2---:R-:W-:Y:S01]  /*1510*/  HADD2.F32 R18, -RZ, R18.H0_H0 ;  /* 0x20000012ff127230 */ /* 0x004fe20000004100 */
[----:B------:R-:W-:Y:S02]  /*1520*/  LOP3.LUT R48, R47, 0xff, RZ, 0xc0, !PT ;  /* 0x000000ff2f307812 */ /* 0x000fe400078ec0ff */
[----:B------:R-:W-:Y:S01]  /*1530*/  LOP3.LUT R54, R54, 0xff, RZ, 0xc0, !PT ;  /* 0x000000ff36367812 */ /* 0x000fe200078ec0ff */
[----:B------:R-:W1:Y:S01]  /*1540*/  I2F.F16 R53, R56 ;  /* 0x0000003800357306 */ /* 0x000e620000200c00 */
[----:B0-----:R-:W-:Y:S01]  /*1550*/  SHF.R.U32.HI R55, RZ, 0x10, R23 ;  /* 0x00000010ff377819 */ /* 0x001fe20000011617 */
[----:B------:R-:W-:-:S02]  /*1560*/  VIADD R20, R48, 0xffffff80 ;  /* 0xffffff8030147836 */ /* 0x000fc40000000000 */
[----:B----4-:R-:W-:Y:S01]  /*1570*/  HADD2.F32 R48, -RZ, R52.H0_H0 ;  /* 0x20000034ff307230 */ /* 0x010fe20000004100 */
[----:B------:R-:W-:Y:S02]  /*1580*/  SHF.R.U32.HI R52, RZ, 0x8, R21 ;  /* 0x00000008ff347819 */ /* 0x000fe40000011615 */
[----:B------:R-:W-:Y:S01]  /*1590*/  LOP3.LUT R55, R55, 0xff, RZ, 0xc0, !PT ;  /* 0x000000ff37377812 */ /* 0x000fe200078ec0ff */
[----:B------:R-:W0:Y:S01]  /*15a0*/  I2F.F16 R47, R57 ;  /* 0x00000039002f7306 */ /* 0x000e220000200c00 */
[----:B------:R-:W-:Y:S01]  /*15b0*/  FFMA.FTZ R48, R48, R49, R41 ;  /* 0x0000003130307223 */ /* 0x000fe20000010029 */
[----:B------:R-:W-:Y:S02]  /*15c0*/  LOP3.LUT R52, R52, 0xff, RZ, 0xc0, !PT ;  /* 0x000000ff34347812 */ /* 0x000fe400078ec0ff */
[----:B------:R-:W-:Y:S01]  /*15d0*/  IADD3 R41, PT, PT, R54, -0x80, RZ ;  /* 0xffffff8036297810 */ /* 0x000fe20007ffe0ff */
[----:B------:R-:W-:Y:S01]  /*15e0*/  HADD2.F32 R54, -RZ, R51.H0_H0 ;  /* 0x20000033ff367230 */ /* 0x000fe20000004100 */
[----:B------:R-:W-:Y:S01]  /*15f0*/  SHF.R.U32.HI R51, RZ, 0x10, R21 ;  /* 0x00000010ff337819 */ /* 0x000fe20000011615 */
[----:B-1----:R-:W-:Y:S01]  /*1600*/  HADD2.F32 R53, -RZ, R53.H0_H0 ;  /* 0x20000035ff357230 */ /* 0x002fe20000004100 */
[----:B------:R-:W-:Y:S01]  /*1610*/  IADD3 R21, PT, PT, R52, -0x80, RZ ;  /* 0xffffff8034157810 */ /* 0x000fe20007ffe0ff */
[----:B------:R-:W1:Y:S01]  /*1620*/  I2F.F16 R20, R20 ;  /* 0x0000001400147306 */ /* 0x000e620000200c00 */
[----:B------:R-:W-:Y:S01]  /*1630*/  SHF.R.U32.HI R52, RZ, 0x8, R22 ;  /* 0x00000008ff347819 */ /* 0x000fe20000011616 */
[C---:B------:R-:W-:Y:S01]  /*1640*/  FFMA.FTZ R40, R49.reuse, R54, R40 ;  /* 0x0000003631287223 */ /* 0x040fe20000010028 */
[----:B------:R-:W-:Y:S01]  /*1650*/  FFMA.FTZ R50, R49, R53, R50 ;  /* 0x0000003531327223 */ /* 0x000fe20000010032 */
[----:B------:R-:W-:-:S02]  /*1660*/  LOP3.LUT R51, R51, 0xff, RZ, 0xc0, !PT ;  /* 0x000000ff33337812 */ /* 0x000fc400078ec0ff */
[----:B------:R-:W-:Y:S01]  /*1670*/  LOP3.LUT R52, R52, 0xff, RZ, 0xc0, !PT ;  /* 0x000000ff34347812 */ /* 0x000fe200078ec0ff */
[----:B0-----:R-:W-:Y:S01]  /*1680*/  HADD2.F32 R54, -RZ, R47.H0_H0 ;  /* 0x2000002fff367230 */ /* 0x001fe20000004100 */
[----:B------:R-:W0:Y:S01]  /*1690*/  I2F.F16 R21, R21 ;  /* 0x0000001500157306 */ /* 0x000e220000200c00 */
[----:B------:R-:W-:Y:S02]  /*16a0*/  IADD3 R51, PT, PT, R51, -0x80, RZ ;  /* 0xffffff8033337810 */ /* 0x000fe40007ffe0ff */
[----:B------:R-:W-:Y:S01]  /*16b0*/  VIADD R53, R52, 0xffffff80 ;  /* 0xffffff8034357836 */ /* 0x000fe20000000000 */
[----:B------:R-:W-:Y:S01]  /*16c0*/  SHF.R.U32.HI R52, RZ, 0x10, R22 ;  /* 0x00000010ff347819 */ /* 0x000fe20000011616 */
[----:B------:R-:W-:Y:S01]  /*16d0*/  FFMA.FTZ R49, R49, R54, R46 ;  /* 0x0000003631317223 */ /* 0x000fe2000001002e */
[----:B------:R-:W-:Y:S01]  /*16e0*/  SHF.R.U32.HI R54, RZ, 0x8, R23 ;  /* 0x00000008ff367819 */ /* 0x000fe20000011617 */
[----:B-1----:R-:W-:Y:S01]  /*16f0*/  HADD2.F32 R57, -RZ, R20.H0_H0 ;  /* 0x20000014ff397230 */ /* 0x002fe20000004100 */
[----:B------:R-:W-:Y:S01]  /*1700*/  LOP3.LUT R52, R52, 0xff, RZ, 0xc0, !PT ;  /* 0x000000ff34347812 */ /* 0x000fe200078ec0ff */
[----:B------:R1:W2:Y:S01]  /*1710*/  I2F.F16 R47, R53 ;  /* 0x00000035002f7306 */ /* 0x0002a20000200c00 */
[----:B------:R-:W-:-:S02]  /*1720*/  LOP3.LUT R54, R54, 0xff, RZ, 0xc0, !PT ;  /* 0x000000ff36367812 */ /* 0x000fc400078ec0ff */
[----:B------:R-:W-:Y:S02]  /*1730*/  IADD3 R46, PT, PT, R52, -0x80, RZ ;  /* 0xffffff80342e7810 */ /* 0x000fe40007ffe0ff */
[----:B------:R-:W-:Y:S01]  /*1740*/  IADD3 R52, PT, PT, R54, -0x80, RZ ;  /* 0xffffff8036347810 */ /* 0x000fe20007ffe0ff */
[----:B0-----:R-:W-:Y:S01]  /*1750*/  HADD2.F32 R21, -RZ, R21.H0_H0 ;  /* 0x20000015ff157230 */ /* 0x001fe20000004100 */
[----:B------:R-:W-:Y:S01]  /*1760*/  LEA.HI R20, R22, 0xffffff80, RZ, 0x8 ;  /* 0xffffff8016147811 */ /* 0x000fe200078f40ff */
[----:B------:R-:W0:Y:S01]  /*1770*/  I2F.F16 R41, R41 ;  /* 0x0000002900297306 */ /* 0x000e220000200c00 */
[----:B------:R-:W-:Y:S01]  /*1780*/  IADD3 R55, PT, PT, R55, -0x80, RZ ;  /* 0xffffff8037377810 */ /* 0x000fe20007ffe0ff */
[----:B-1----:R-:W-:Y:S01]  /*1790*/  HADD2.F32 R53, -RZ, R16.H1_H1 ;  /* 0x30000010ff357230 */ /* 0x002fe20000004100 */
[----:B------:R-:W-:Y:S01]  /*17a0*/  LEA.HI R23, R23, 0xffffff80, RZ, 0x8 ;  /* 0xffffff8017177811 */ /* 0x000fe200078f40ff */
[----:B--2---:R-:W-:-:S04]  /*17b0*/  HADD2.F32 R47, -RZ, R47.H0_H0 ;  /* 0x2000002fff2f7230 */ /* 0x004fc80000004100 */
[----:B------:R-:W1:Y:S01]  /*17c0*/  I2F.F16 R46, R46 ;  /* 0x0000002e002e7306 */ /* 0x000e620000200c00 */
[----:B------:R-:W-:Y:S01]  /*17d0*/  FFMA.FTZ R40, R53, R21, R40 ;  /* 0x0000001535287223 */ /* 0x000fe20000010028 */
[--C-:B------:R-:W-:Y:S02]  /*17e0*/  HADD2.F32 R21, -RZ, R17.reuse.H0_H0 ;  /* 0x20000011ff157230 */ /* 0x100fe40000004100 */
[----:B------:R-:W-:Y:S01]  /*17f0*/  FFMA.FTZ R48, R57, R53, R48 ;  /* 0x0000003539307223 */ /* 0x000fe20000010030 */
[----:B------:R-:W-:Y:S01]  /*1800*/  FFMA.FTZ R50, R53, R47, R50 ;  /* 0x0000002f35327223 */ /* 0x000fe20000010032 */
[----:B------:R-:W-:Y:S02]  /*1810*/  HADD2.F32 R17, -RZ, R17.H1_H1 ;  /* 0x30000011ff117230 */ /* 0x000fe40000004100 */
[----:B0-----:R-:W-:Y:S01]  /*1820*/  HADD2.F32 R41, -RZ, R41.H0_H0 ;  /* 0x20000029ff297230 */ /* 0x001fe20000004100 */
[----:B------:R-:W0:Y:S04]  /*1830*/  I2F.F16 R52, R52 ;  /* 0x0000003400347306 */ /* 0x000e280000200c00 */
[----:B------:R-:W-:Y:S01]  /*1840*/  FFMA.FTZ R41, R41, R21, R48 ;  /* 0x0000001529297223 */ /* 0x000fe20000010030 */
[----:B-1----:R-:W-:-:S03]  /*1850*/  HADD2.F32 R46, -RZ, R46.H0_H0 ;  /* 0x2000002eff2e7230 */ /* 0x002fc60000004100 */
[----:B------:R-:W1:Y:S01]  /*1860*/  I2F.F16 R51, R51 ;  /* 0x0000003300337306 */ /* 0x000e620000200c00 */
[----:B------:R-:W-:Y:S01]  /*1870*/  FFMA.FTZ R18, R18, R17, R41 ;  /* 0x0000001112127223 */ /* 0x000fe20000010029 */
[----:B------:R-:W-:Y:S02]  /*1880*/  HADD2.F32 R41, -RZ, R28.H1_H1 ;  /* 0x3000001cff297230 */ /* 0x000fe40000004100 */
        /* <DEDUP_REMOVED lines=13> */
[----:B------:R-:W-:Y:S01]  /*1960*/  FFMA.FTZ R16, R17, R16, R40 ;  /* 0x0000001011107223 */ /* 0x000fe20000010028 */
[----:B0-----:R-:W-:-:S03]  /*1970*/  HADD2.F32 R20, -RZ, R20.H0_H0 ;  /* 0x20000014ff147230 */ /* 0x001fc60000004100 */
[----:B------:R-:W-:Y:S02]  /*1980*/  FMUL.FTZ R16, R16, R21 ;  /* 0x0000001510107220 */ /* 0x000fe40000410000 */
[C---:B------:R-:W-:Y:S01]  /*1990*/  FFMA.FTZ R20, R17.reuse, R20, R19 ;  /* 0x0000001411147223 */ /* 0x040fe20000010013 */
[----:B------:R-:W-:Y:S02]  /*19a0*/  HADD2.F32 R19, -RZ, R0.H0_H0 ;  /* 0x20000000ff137230 */ /* 0x000fe40000004100 */
[----:B------:R-:W-:Y:S01]  /*19b0*/  F2FP.F16.F32.PACK_AB R16, RZ, R16 ;  /* 0x00000010ff10723e */ /* 0x000fe200000000ff */
[----:B-1----:R-:W-:Y:S02]  /*19c0*/  HADD2.F32 R22, -RZ, R23.H0_H0 ;  /* 0x20000017ff167230 */ /* 0x002fe40000004100 */
[----:B------:R-:W-:Y:S02]  /*19d0*/  HADD2.F32 R23, -RZ, R28.H0_H0 ;  /* 0x2000001cff177230 */ /* 0x000fe40000004100 */
[----:B------:R-:W-:Y:S01]  /*19e0*/  FMUL.FTZ R18, R18, R19 ;  /* 0x0000001312127220 */ /* 0x000fe20000410000 */
[----:B------:R-:W-:-:S02]  /*19f0*/  FFMA.FTZ R22, R17, R22, R52 ;  /* 0x0000001611167223 */ /* 0x000fc40000010034 */
        /* <DEDUP_REMOVED lines=8> */
[----:B------:R-:W-:-:S07]  /*1a80*/  HADD2 R27, R20, R27 ;  /* 0x0000001b141b7230 */ /* 0x000fce0000000000 */
.L_x_3874:
[----:B------:R-:W-:Y:S05]  /*1a90*/  @P1 BRA `(.L_x_3875) ;  /* 0x0000000c000c1947 */ /* 0x000fea0003800000 */
[----:B-----5:R0:W2:Y:S01]  /*1aa0*/  LDG.E.128.CONSTANT R16, desc[UR6][R44.64] ;  /* 0x000000062c107981 */ /* 0x0200a2000c1e9d00 */
[C---:B------:R-:W-:Y:S02]  /*1ab0*/  LOP3.LUT R20, R4.reuse, 0xff, RZ, 0xc0, !PT ;  /* 0x000000ff04147812 */ /* 0x040fe400078ec0ff */
[----:B------:R-:W-:Y:S02]  /*1ac0*/  LEA.HI R47, R4, 0xffffff80, RZ, 0x8 ;  /* 0xffffff80042f7811 */ /* 0x000fe400078f40ff */
[C---:B------:R-:W-:Y:S01]  /*1ad0*/  LEA.HI R46, R5.reuse, 0xffffff80, RZ, 0x8 ;  /* 0xffffff80052e7811 */ /* 0x040fe200078f40ff */
[----:B------:R-:W-:Y:S01]  /*1ae0*/  VIADD R53, R20, 0xffffff80 ;  /* 0xffffff8014357836 */ /* 0x000fe20000000000 */
[----:B------:R-:W-:Y:S02]  /*1af0*/  LOP3.LUT R20, R5, 0xff, RZ, 0xc0, !PT ;  /* 0x000000ff05147812 */ /* 0x000fe400078ec0ff */
[----:B------:R-:W-:Y:S01]  /*1b00*/  LEA.HI R22, R6, 0xffffff80, RZ, 0x8 ;  /* 0xffffff8006167811 */ /* 0x000fe200078f40ff */
[----:B------:R-:W-:Y:S01]  /*1b10*/  I2F.F16 R47, R47 ;  /* 0x0000002f002f7306 */ /* 0x000fe20000200c00 */
[----:B------:R-:W-:-:S02]  /*1b20*/  IADD3 R52, PT, PT, R20, -0x80, RZ ;  /* 0xffffff8014347810 */ /* 0x000fc40007ffe0ff */
[----:B------:R-:W-:Y:S02]  /*1b30*/  LOP3.LUT R20, R6, 0xff, RZ, 0xc0, !PT ;  /* 0x000000ff06147812 */ /* 0x000fe400078ec0ff */
[----:B0-----:R-:W-:Y:S02]  /*1b40*/  SHF.R.U32.HI R44, RZ, 0x8, R4 ;  /* 0x00000008ff2c7819 */ /* 0x001fe40000011604 */
[----:B------:R-:W-:Y:S01]  /*1b50*/  IADD3 R23, PT, PT, R20, -0x80, RZ ;  /* 0xffffff8014177810 */ /* 0x000fe20007ffe0ff */
[----:B------:R-:W-:Y:S01]  /*1b60*/  I2F.F16 R53, R53 ;  /* 0x0000003500357306 */ /* 0x000fe20000200c00 */
[----:B------:R-:W-:Y:S02]  /*1b70*/  LOP3.LUT R20, R7, 0xff, RZ, 0xc0, !PT ;  /* 0x000000ff07147812 */ /* 0x000fe400078ec0ff */
[----:B------:R-:W-:Y:S02]  /*1b80*/  LOP3.LUT R48, R44, 0xff, RZ, 0xc0, !PT ;  /* 0x000000ff2c307812 */ /* 0x000fe400078ec0ff */
[----:B------:R-:W-:-:S02]  /*1b90*/  IADD3 R41, PT, PT, R20, -0x80, RZ ;  /* 0xffffff8014297810 */ /* 0x000fc40007ffe0ff */
[----:B------:R-:W0:Y:S01]  /*1ba0*/  LDS.64 R20, [UR4+0x10] ;  /* 0x00001004ff147984 */ /* 0x000e220008000a00 */
[----:B------:R-:W-:Y:S01]  /*1bb0*/  I2F.F16 R52, R52 ;  /* 0x0000003400347306 */ /* 0x000fe20000200c00 */
[----:B------:R-:W-:Y:S01]  /*1bc0*/  SHF.R.U32.HI R4, RZ, 0x10, R4 ;  /* 0x00000010ff047819 */ /* 0x000fe20000011604 */
[----:B------:R-:W-:Y:S01]  /*1bd0*/  VIADD R50, R48, 0xffffff80 ;  /* 0xffffff8030327836 */ /* 0x000fe20000000000 */
[--C-:B------:R-:W-:Y:S02]  /*1be0*/  SHF.R.U32.HI R48, RZ, 0x8, R5.reuse ;  /* 0x00000008ff307819 */ /* 0x100fe40000011605 */
[----:B------:R-:W-:Y:S02]  /*1bf0*/  LOP3.LUT R4, R4, 0xff, RZ, 0xc0, !PT ;  /* 0x000000ff04047812 */ /* 0x000fe400078ec0ff */
[----:B------:R-:W-:Y:S01]  /*1c00*/  SHF.R.U32.HI R5, RZ, 0x10, R5 ;  /* 0x00000010ff057819 */ /* 0x000fe20000011605 */
[----:B------:R-:W1:Y:S01]  /*1c10*/  I2F.F16 R23, R23 ;  /* 0x0000001700177306 */ /* 0x000e620000200c00 */
[----:B------:R-:W-:-:S02]  /*1c20*/  IADD3 R4, PT, PT, R4, -0x80, RZ ;  /* 0xffffff8004047810 */ /* 0x000fc40007ffe0ff */
[----:B------:R-:W-:Y:S02]  /*1c30*/  LOP3.LUT R5, R5, 0xff, RZ, 0xc0, !PT ;  /* 0x000000ff05057812 */ /* 0x000fe400078ec0ff */
[----:B------:R-:W-:Y:S02]  /*1c40*/  LOP3.LUT R49, R48, 0xff, RZ, 0xc0, !PT ;  /* 0x000000ff30317812 */ /* 0x000fe400078ec0ff */
[----:B------:R-:W-:Y:S01]  /*1c50*/  SHF.R.U32.HI R54, RZ, 0x8, R6 ;  /* 0x00000008ff367819 */ /* 0x000fe20000011606 */
[----:B------:R0:W-:Y:S01]  /*1c60*/  I2F.F16 R48, R4 ;  /* 0x0000000400307306 */ /* 0x0001e20000200c00 */
[----:B------:R-:W-:Y:S02]  /*1c70*/  IADD3 R49, PT, PT, R49, -0x80, RZ ;  /* 0xffffff8031317810 */ /* 0x000fe40007ffe0ff */
[----:B------:R-:W-:Y:S02]  /*1c80*/  LOP3.LUT R54, R54, 0xff, RZ, 0xc0, !PT ;  /* 0x000000ff36367812 */ /* 0x000fe400078ec0ff */
[----:B------:R-:W-:Y:S01]  /*1c90*/  LEA.HI R40, R7, 0xffffff80, RZ, 0x8 ;  /* 0xffffff8007287811 */ /* 0x000fe200078f40ff */
[----:B-1----:R-:W-:-:S02]  /*1ca0*/  HADD2.F32 R23, -RZ, R23.H0_H0 ;  /* 0x20000017ff177230 */ /* 0x002fc40000004100 */
[----:B------:R-:W1:Y:S01]  /*1cb0*/  I2F.F16 R41, R41 ;  /* 0x0000002900297306 */ /* 0x000e620000200c00 */
[----:B------:R-:W-:-:S07]  /*1cc0*/  VIADD R54, R54, 0xffffff80 ;  /* 0xffffff8036367836 */ /* 0x000fce0000000000 */
[----:B------:R-:W3:Y:S01]  /*1cd0*/  I2F.F16 R50, R50 ;  /* 0x0000003200327306 */ /* 0x000ee20000200c00 */
[----:B0-----:R-:W-:-:S07]  /*1ce0*/  HADD2.F32 R4, -RZ, R20.H0_H0 ;  /* 0x20000014ff047230 */ /* 0x001fce0000004100 */
[----:B------:R-:W0:Y:S01]  /*1cf0*/  I2F.F16 R49, R49 ;  /* 0x0000003100317306 */ /* 0x000e220000200c00 */
[----:B-1----:R-:W-:Y:S02]  /*1d00*/  HADD2.F32 R41, -RZ, R41.H0_H0 ;  /* 0x20000029ff297230 */ /* 0x002fe40000004100 */
[----:B------:R-:W-:Y:S02]  /*1d10*/  HADD2.F32 R20, -RZ, R20.H1_H1 ;  /* 0x30000014ff147230 */ /* 0x000fe40000004100 */
[C---:B------:R-:W-:Y:S01]  /*1d20*/  FFMA.FTZ R23, R4.reuse, R23, RZ ;  /* 0x0000001704177223 */ /* 0x040fe200000100ff */
[----:B------:R-:W-:Y:S01]  /*1d30*/  FFMA.FTZ R41, R4, R41, RZ ;  /* 0x0000002904297223 */ /* 0x000fe200000100ff */
[----:B---3--:R-:W-:Y:S01]  /*1d40*/  HADD2.F32 R55, -RZ, R50.H0_H0 ;  /* 0x20000032ff377230 */ /* 0x008fe20000004100 */
[----:B------:R-:W-:Y:S01]  /*1d50*/  I2F.F16 R46, R46 ;  /* 0x0000002e002e7306 */ /* 0x000fe20000200c00 */
[----:B0-----:R-:W-:-:S07]  /*1d60*/  HADD2.F32 R49, -RZ, R49.H0_H0 ;  /* 0x20000031ff317230 */ /* 0x001fce0000004100 */
[----:B------:R-:W-:Y:S08]  /*1d70*/  I2F.F16 R40, R40 ;  /* 0x0000002800287306 */ /* 0x000ff00000200c00 */
[----:B------:R-:W-:Y:S01]  /*1d80*/  I2F.F16 R22, R22 ;  /* 0x0000001600167306 */ /* 0x000fe20000200c00 */
[----:B--2---:R-:W-:Y:S02]  /*1d90*/  LEA.HI R51, R17, 0xffffff80, RZ, 0x8 ;  /* 0xffffff8011337811 */ /* 0x004fe400078f40ff */
[----:B------:R-:W-:-:S05]  /*1da0*/  LEA.HI R45, R16, 0xffffff80, RZ, 0x8 ;  /* 0xffffff80102d7811 */ /* 0x000fca00078f40ff */
[----:B------:R0:W1:Y:S08]  /*1db0*/  I2F.F16 R44, R51 ;  /* 0x00000033002c7306 */ /* 0x0000700000200c00 */
[----:B------:R-:W-:Y:S01]  /*1dc0*/  I2F.F16 R45, R45 ;  /* 0x0000002d002d7306 */ /* 0x000fe20000200c00 */
[----:B0-----:R-:W-:Y:S02]  /*1dd0*/  SHF.R.U32.HI R51, RZ, 0x10, R6 ;  /* 0x00000010ff337819 */ /* 0x001fe40000011606 */
[----:B------:R-:W-:Y:S01]  /*1de0*/  IADD3 R6, PT, PT, R5, -0x80, RZ ;  /* 0xffffff8005067810 */ /* 0x000fe20007ffe0ff */
[----:B------:R-:W-:-:S02]  /*1df0*/  HADD2.F32 R5, -RZ, R53.H0_H0 ;  /* 0x20000035ff057230 */ /* 0x000fc40000004100 */
[----:B------:R-:W-:Y:S02]  /*1e00*/  HADD2.F32 R53, -RZ, R52.H0_H0 ;  /* 0x20000034ff357230 */ /* 0x000fe40000004100 */
[----:B-1----:R-:W-:Y:S02]  /*1e10*/  HADD2.F32 R44, -RZ, R44.H0_H0 ;  /* 0x2000002cff2c7230 */ /* 0x002fe40000004100 */
[----:B------:R-:W-:Y:S01]  /*1e20*/  FFMA.FTZ R52, R5, R4, RZ ;  /* 0x0000000405347223 */ /* 0x000fe200000100ff */
[----:B------:R-:W-:Y:S01]  /*1e30*/  I2F.F16 R6, R6 ;  /* 0x0000000600067306 */ /* 0x000fe20000200c00 */
[----:B------:R-:W-:Y:S01]  /*1e40*/  FFMA.FTZ R5, R4, R53, RZ ;  /* 0x0000003504057223 */ /* 0x000fe200000100ff */
[--C-:B------:R-:W-:Y:S01]  /*1e50*/  SHF.R.U32.HI R53, RZ, 0x8, R7.reuse ;  /* 0x00000008ff357819 */ /* 0x100fe20000011607 */
[----:B------:R-:W-:Y:S01]  /*1e60*/  FFMA.FTZ R52, R55, R20, R52 ;  /* 0x0000001437347223 */ /* 0x000fe20000010034 */
[----:B------:R-:W-:Y:S01]  /*1e70*/  SHF.R.U32.HI R7, RZ, 0x10, R7 ;  /* 0x00000010ff077819 */ /* 0x000fe20000011607 */
[----:B------:R-:W-:Y:S01]  /*1e80*/  FFMA.FTZ R5, R20, R49, R5 ;  /* 0x0000003114057223 */ /* 0x000fe20000010005 */
[----:B------:R-:W-:-:S02]  /*1e90*/  LOP3.LUT R53, R53, 0xff, RZ, 0xc0, !PT ;  /* 0x000000ff35357812 */ /* 0x000fc400078ec0ff */
[----:B------:R-:W-:Y:S02]  /*1ea0*/  LOP3.LUT R4, R51, 0xff, RZ, 0xc0, !PT ;  /* 0x000000ff33047812 */ /* 0x000fe400078ec0ff */
[----:B------:R-:W-:Y:S01]  /*1eb0*/  IADD3 R53, PT, PT, R53, -0x80, RZ ;  /* 0xffffff8035357810 */ /* 0x000fe20007ffe0ff */
[----:B------:R-:W0:Y:S01]  /*1ec0*/  I2F.F16 R51, R54 ;  /* 0x0000003600337306 */ /* 0x000e220000200c00 */
[----:B------:R-:W-:Y:S02]  /*1ed0*/  LOP3.LUT R7, R7, 0xff, RZ, 0xc0, !PT ;  /* 0x000000ff07077812 */ /* 0x000fe400078ec0ff */
[----:B------:R-:W-:Y:S02]  /*1ee0*/  IADD3 R4, PT, PT, R4, -0x80, RZ ;  /* 0xffffff8004047810 */ /* 0x000fe40007ffe0ff */
[----:B------:R-:W-:Y:S02]  /*1ef0*/  IADD3 R50, PT, PT, R7, -0x80, RZ ;  /* 0xffffff8007327810 */ /* 0x000fe40007ffe0ff */
[----:B------:R-:W-:Y:S01]  /*1f00*/  LOP3.LUT R49, R17, 0xff, RZ, 0xc0, !PT ;  /* 0x000000ff11317812 */ /* 0x000fe200078ec0ff */
[----:B------:R-:W1:Y:S01]  /*1f10*/  I2F.F16 R53, R53 ;  /* 0x0000003500357306 */ /* 0x000e620000200c00 */
[----:B------:R-:W-:-:S02]  /*1f20*/  LOP3.LUT R7, R16, 0xff, RZ, 0xc0, !PT ;  /* 0x000000ff10077812 */ /* 0x000fc400078ec0ff */
[----:B------:R-:W-:Y:S01]  /*1f30*/  IADD3 R55, PT, PT, R49, -0x80, RZ ;  /* 0xffffff8031377810 */ /* 0x000fe20007ffe0ff */
[----:B------:R-:W-:Y:S01]  /*1f40*/  HADD2.F32 R49, -RZ, R48.H0_H0 ;  /* 0x20000030ff317230 */ /* 0x000fe20000004100 */
[----:B------:R-:W-:Y:S01]  /*1f50*/  LOP3.LUT R48, R19, 0xff, RZ, 0xc0, !PT ;  /* 0x000000ff13307812 */ /* 0x000fe200078ec0ff */
[----:B------:R-:W-:Y:S02]  /*1f60*/  VIADD R7, R7, 0xffffff80 ;  /* 0xffffff8007077836 */ /* 0x000fe40000000000 */
[----:B------:R-:W2:Y:S01]  /*1f70*/  I2F.F16 R4, R4 ;  /* 0x0000000400047306 */ /* 0x000ea20000200c00 */
[----:B0-----:R-:W-:Y:S01]  /*1f80*/  HADD2.F32 R51, -RZ, R51.H0_H0 ;  /* 0x20000033ff337230 */ /* 0x001fe20000004100 */
[----:B------:R-:W-:Y:S01]  /*1f90*/  IADD3 R56, PT, PT, R48, -0x80, RZ ;  /* 0xffffff8030387810 */ /* 0x000fe20007ffe0ff */
[----:B-1----:R-:W-:-:S05]  /*1fa0*/  HADD2.F32 R54, -RZ, R53.H0_H0 ;  /* 0x20000035ff367230 */ /* 0x002fca0000004100 */
[----:B------:R-:W0:Y:S01]  /*1fb0*/  I2F.F16 R50, R50 ;  /* 0x0000003200327306 */ /* 0x000e220000200c00 */
[C---:B------:R-:W-:Y:S01]  /*1fc0*/  FFMA.FTZ R53, R20.reuse, R51, R23 ;  /* 0x0000003314357223 */ /* 0x040fe20000010017 */
[----:B------:R-:W-:Y:S01]  /*1fd0*/  HADD2.F32 R51, -RZ, R6.H0_H0 ;  /* 0x20000006ff337230 */ /* 0x000fe20000004100 */
[----:B------:R-:W-:Y:S01]  /*1fe0*/  SHF.R.U32.HI R6, RZ, 0x8, R16 ;  /* 0x00000008ff067819 */ /* 0x000fe20000011610 */
[----:B------:R-:W-:Y:S01]  /*1ff0*/  FFMA.FTZ R41, R20, R54, R41 ;  /* 0x0000003614297223 */ /* 0x000fe20000010029 */
[----:B------:R-:W-:Y:S01]  /*2000*/  HADD2.F32 R54, -RZ, R21.H0_H0 ;  /* 0x20000015ff367230 */ /* 0x000fe20000004100 */
[----:B------:R-:W-:Y:S02]  /*2010*/  LOP3.LUT R23, R18, 0xff, RZ, 0xc0, !PT ;  /* 0x000000ff12177812 */ /* 0x000fe400078ec0ff */
[----:B------:R-:W1:Y:S02]  /*2020*/  I2F.F16 R7, R7 ;  /* 0x0000000700077306 */ /* 0x000e640000200c00 */
[----:B------:R-:W-:Y:S01]  /*2030*/  FFMA.FTZ R49, R49, R54, R52 ;  /* 0x0000003631317223 */ /* 0x000fe20000010034 */
[----:B------:R-:W-:Y:S01]  /*2040*/  FFMA.FTZ R51, R54, R51, R5 ;  /* 0x0000003336337223 */ /* 0x000fe20000010005 */
[----:B--2---:R-:W-:Y:S01]  /*2050*/  HADD2.F32 R52, -RZ, R4.H0_H0 ;  /* 0x20000004ff347230 */ /* 0x004fe20000004100 */
[----:B------:R-:W-:Y:S01]  /*2060*/  LOP3.LUT R5, R6, 0xff, RZ, 0xc0, !PT ;  /* 0x000000ff06057812 */ /* 0x000fe200078ec0ff */
[----:B0-----:R-:W-:Y:S01]  /*2070*/  HADD2.F32 R58, -RZ, R50.H0_H0 ;  /* 0x20000032ff3a7230 */ /* 0x001fe20000004100 */
[----:B------:R-:W-:-:S02]  /*2080*/  SHF.R.U32.HI R4, RZ, 0x10, R16 ;  /* 0x00000010ff047819 */ /* 0x000fc40000011610 */
[C---:B------:R-:W-:Y:S01]  /*2090*/  FFMA.FTZ R50, R54.reuse, R52, R53 ;  /* 0x0000003436327223 */ /* 0x040fe20000010035 */
[----:B------:R-:W-:Y:S01]  /*20a0*/  VIADD R48, R5, 0xffffff80 ;  /* 0xffffff8005307836 */ /* 0x000fe20000000000 */
[----:B------:R-:W-:Y:S01]  /*20b0*/  SHF.R.U32.HI R52, RZ, 0x8, R17 ;  /* 0x00000008ff347819 */ /* 0x000fe20000011611 */
[----:B------:R-:W-:Y:S01]  /*20c0*/  FFMA.FTZ R16, R54, R58, R41 ;  /* 0x0000003a36107223 */ /* 0x000fe20000010029 */
[----:B------:R-:W-:Y:S01]  /*20d0*/  LOP3.LUT R41, R4, 0xff, RZ, 0xc0, !PT ;  /* 0x000000ff04297812 */ /* 0x000fe200078ec0ff */
[----:B------:R0:W-:Y:S01]  /*20e0*/  I2F.F16 R6, R56 ;  /* 0x0000003800067306 */ /* 0x0001e20000200c00 */
[----:B------:R-:W2:Y:S01]  /*20f0*/  LDS.64 R4, [UR4+0x18] ;  /* 0x00001804ff047984 */ /* 0x000ea20008000a00 */
[----:B------:R-:W-:Y:S02]  /*2100*/  LOP3.LUT R52, R52, 0xff, RZ, 0xc0, !PT ;  /* 0x000000ff34347812 */ /* 0x000fe400078ec0ff */
[----:B------:R-:W-:Y:S02]  /*2110*/  SHF.R.U32.HI R53, RZ, 0x10, R17 ;  /* 0x00000010ff357819 */ /* 0x000fe40000011611 */
[----:B------:R-:W-:Y:S01]  /*2120*/  IADD3 R17, PT, PT, R52, -0x80, RZ ;  /* 0xffffff8034117810 */ /* 0x000fe20007ffe0ff */
[----:B------:R-:W-:Y:S01]  /*2130*/  HADD2.F32 R52, -RZ, R21.H1_H1 ;  /* 0x30000015ff347230 */ /* 0x000fe20000004100 */
[----:B------:R-:W-:Y:S01]  /*2140*/  LOP3.LUT R53, R53, 0xff, RZ, 0xc0, !PT ;  /* 0x000000ff35357812 */ /* 0x000fe200078ec0ff */
[----:B0-----:R-:W-:Y:S01]  /*2150*/  HADD2.F32 R56, -RZ, R47.H0_H0 ;  /* 0x2000002fff387230 */ /* 0x001fe20000004100 */
[----:B------:R0:W3:Y:S01]  /*2160*/  I2F.F16 R20, R55 ;  /* 0x0000003700147306 */ /* 0x0000e20000200c00 */
[----:B------:R-:W-:-:S02]  /*2170*/  SHF.R.U32.HI R54, RZ, 0x8, R18 ;  /* 0x00000008ff367819 */ /* 0x000fc40000011612 */
[----:B------:R-:W-:Y:S01]  /*2180*/  IADD3 R47, PT, PT, R53, -0x80, RZ ;  /* 0xffffff80352f7810 */ /* 0x000fe20007ffe0ff */
[----:B------:R-:W-:Y:S01]  /*2190*/  FFMA.FTZ R21, R56, R52, R49 ;  /* 0x0000003438157223 */ /* 0x000fe20000010031 */
[----:B------:R-:W-:Y:S01]  /*21a0*/  SHF.R.U32.HI R49, RZ, 0x10, R18 ;  /* 0x00000010ff317819 */ /* 0x000fe20000011612 */
[----:B------:R-:W-:Y:S01]  /*21b0*/  HADD2.F32 R53, -RZ, R46.H0_H0 ;  /* 0x2000002eff357230 */ /* 0x000fe20000004100 */
[----:B------:R-:W-:Y:S01]  /*21c0*/  LOP3.LUT R54, R54, 0xff, RZ, 0xc0, !PT ;  /* 0x000000ff36367812 */ /* 0x000fe200078ec0ff */
[----:B------:R-:W-:Y:S01]  /*21d0*/  I2F.F16 R17, R17 ;  /* 0x0000001100117306 */ /* 0x000fe20000200c00 */
[----:B------:R-:W-:Y:S01]  /*21e0*/  LOP3.LUT R49, R49, 0xff, RZ, 0xc0, !PT ;  /* 0x000000ff31317812 */ /* 0x000fe200078ec0ff */
[----:B0-----:R-:W-:Y:S01]  /*21f0*/  HADD2.F32 R55, -RZ, R40.H0_H0 ;  /* 0x20000028ff377230 */ /* 0x001fe20000004100 */
[----:B------:R-:W-:Y:S01]  /*2200*/  SHF.R.U32.HI R40, RZ, 0x8, R19 ;  /* 0x00000008ff287819 */ /* 0x000fe20000011613 */
[----:B------:R-:W-:Y:S01]  /*2210*/  FFMA.FTZ R51, R52, R53, R51 ;  /* 0x0000003534337223 */ /* 0x000fe20000010033 */
[----:B------:R-:W-:Y:S01]  /*2220*/  HADD2.F32 R53, -RZ, R22.H0_H0 ;  /* 0x20000016ff357230 */ /* 0x000fe20000004100 */
[----:B------:R-:W-:Y:S01]  /*2230*/  IADD3 R23, PT, PT, R23, -0x80, RZ ;  /* 0xffffff8017177810 */ /* 0x000fe20007ffe0ff */
[----:B------:R-:W-:Y:S01]  /*2240*/  VIADD R46, R54, 0xffffff80 ;  /* 0xffffff80362e7836 */ /* 0x000fe20000000000 */
[----:B------:R-:W-:Y:S01]  /*2250*/  IADD3 R22, PT, PT, R49, -0x80, RZ ;  /* 0xffffff8031167810 */ /* 0x000fe20007ffe0ff */
[----:B------:R-:W-:Y:S01]  /*2260*/  FFMA.FTZ R16, R52, R55, R16 ;  /* 0x0000003734107223 */ /* 0x000fe20000010010 */
[----:B------:R-:W-:Y:S01]  /*2270*/  LOP3.LUT R40, R40, 0xff, RZ, 0xc0, !PT ;  /* 0x000000ff28287812 */ /* 0x000fe200078ec0ff */
[----:B------:R-:W-:Y:S01]  /*2280*/  FFMA.FTZ R50, R52, R53, R50 ;  /* 0x0000003534327223 */ /* 0x000fe20000010032 */
[----:B------:R-:W-:Y:S01]  /*2290*/  SHF.R.U32.HI R49, RZ, 0x10, R19 ;  /* 0x00000010ff317819 */ /* 0x000fe20000011613 */
[----:B------:R-:W0:Y:S01]  /*22a0*/  I2F.F16 R23, R23 ;  /* 0x0000001700177306 */ /* 0x000e220000200c00 */
[----:B------:R-:W-:Y:S01]  /*22b0*/  IADD3 R52, PT, PT, R40, -0x80, RZ ;  /* 0xffffff8028347810 */ /* 0x000fe20007ffe0ff */
[----:B-1----:R-:W-:Y:S01]  /*22c0*/  HADD2.F32 R54, -RZ, R7.H0_H0 ;  /* 0x20000007ff367230 */ /* 0x002fe20000004100 */
[----:B------:R-:W-:Y:S01]  /*22d0*/  LOP3.LUT R49, R49, 0xff, RZ, 0xc0, !PT ;  /* 0x000000ff31317812 */ /* 0x000fe200078ec0ff */
[----:B---3--:R-:W-:Y:S01]  /*22e0*/  HADD2.F32 R53, -RZ, R20.H0_H0 ;  /* 0x20000014ff357230 */ /* 0x008fe20000004100 */
[----:B------:R-:W-:-:S02]  /*22f0*/  IADD3 R41, PT, PT, R41, -0x80, RZ ;  /* 0xffffff8029297810 */ /* 0x000fc40007ffe0ff */
[----:B------:R-:W-:Y:S01]  /*2300*/  IADD3 R49, PT, PT, R49, -0x80, RZ ;  /* 0xffffff8031317810 */ /* 0x000fe20007ffe0ff */
[----:B------:R-:W1:Y:S01]  /*2310*/  I2F.F16 R48, R48 ;  /* 0x0000003000307306 */ /* 0x000e620000200c00 */
[----:B------:R-:W-:Y:S01]  /*2320*/  LEA.HI R18, R18, 0xffffff80, RZ, 0x8 ;  /* 0xffffff8012127811 */ /* 0x000fe200078f40ff */
[--C-:B--2---:R-:W-:Y:S01]  /*2330*/  HADD2.F32 R40, -RZ, R4.reuse.H0_H0 ;  /* 0x20000004ff287230 */ /* 0x104fe20000004100 */
[----:B------:R-:W-:Y:S01]  /*2340*/  LEA.HI R19, R19, 0xffffff80, RZ, 0x8 ;  /* 0xffffff8013137811 */ /* 0x000fe200078f40ff */
[----:B------:R-:W-:Y:S02]  /*2350*/  HADD2.F32 R4, -RZ, R4.H1_H1 ;  /* 0x30000004ff047230 */ /* 0x000fe40000004100 */
[----:B------:R-:W-:Y:S02]  /*2360*/  HADD2.F32 R20, -RZ, R5.H0_H0 ;  /* 0x20000005ff147230 */ /* 0x000fe40000004100 */
[----:B------:R-:W-:Y:S01]  /*2370*/  FFMA.FTZ R51, R40, R53, R51 ;  /* 0x0000003528337223 */ /* 0x000fe20000010033 */
[----:B------:R-:W2:Y:S01]  /*2380*/  I2F.F16 R7, R52 ;  /* 0x0000003400077306 */ /* 0x000ea20000200c00 */
[----:B------:R-:W-:-:S02]  /*2390*/  HADD2.F32 R53, -RZ, R6.H0_H0 ;  /* 0x20000006ff357230 */ /* 0x000fc40000004100 */
[----:B------:R-:W-:Y:S01]  /*23a0*/  FFMA.FTZ R21, R54, R40, R21 ;  /* 0x0000002836157223 */ /* 0x000fe20000010015 */
[----:B0-----:R-:W-:Y:S02]  /*23b0*/  HADD2.F32 R23, -RZ, R23.H0_H0 ;  /* 0x20000017ff177230 */ /* 0x001fe40000004100 */
[----:B------:R-:W-:Y:S02]  /*23c0*/  HADD2.F32 R6, -RZ, R17.H0_H0 ;  /* 0x20000011ff067230 */ /* 0x000fe40000004100 */
[C---:B------:R-:W-:Y:S01]  /*23d0*/  FFMA.FTZ R16, R40.reuse, R53, R16 ;  /* 0x0000003528107223 */ /* 0x040fe20000010010 */
[----:B-1----:R-:W-:Y:S01]  /*23e0*/  HADD2.F32 R48, -RZ, R48.H0_H0 ;  /* 0x20000030ff307230 */ /* 0x002fe20000004100 */
[----:B------:R-:W0:Y:S01]  /*23f0*/  I2F.F16 R46, R46 ;  /* 0x0000002e002e7306 */ /* 0x000e220000200c00 */
[----:B------:R-:W-:Y:S01]  /*2400*/  FFMA.FTZ R17, R40, R23, R50 ;  /* 0x0000001728117223 */ /* 0x000fe20000010032 */
[----:B------:R-:W-:Y:S01]  /*2410*/  FFMA.FTZ R51, R4, R6, R51 ;  /* 0x0000000604337223 */ /* 0x000fe20000010033 */
[----:B------:R-:W-:-:S02]  /*2420*/  HADD2.F32 R5, -RZ, R5.H1_H1 ;  /* 0x30000005ff057230 */ /* 0x000fc40000004100 */
[----:B------:R-:W-:Y:S01]  /*2430*/  FFMA.FTZ R21, R48, R4, R21 ;  /* 0x0000000430157223 */ /* 0x000fe20000010015 */
[----:B--2---:R-:W-:Y:S02]  /*2440*/  HADD2.F32 R7, -RZ, R7.H0_H0 ;  /* 0x20000007ff077230 */ /* 0x004fe40000004100 */
[----:B------:R-:W1:Y:S03]  /*2450*/  I2F.F16 R41, R41 ;  /* 0x0000002900297306 */ /* 0x000e660000200c00 */
[----:B------:R-:W-:Y:S01]  /*2460*/  FFMA.FTZ R7, R4, R7, R16 ;  /* 0x0000000704077223 */ /* 0x000fe20000010010 */
[----:B0-----:R-:W-:-:S04]  /*2470*/  HADD2.F32 R46, -RZ, R46.H0_H0 ;  /* 0x2000002eff2e7230 */ /* 0x001fc80000004100 */
        /* <DEDUP_REMOVED lines=8> */
[----:B------:R-:W-:Y:S01]  /*2500*/  FFMA.FTZ R4, R4, R5, R21 ;  /* 0x0000000504047223 */ /* 0x000fe20000010015 */
[----:B------:R-:W-:Y:S02]  /*2510*/  HADD2.F32 R21, -RZ, R28.H1_H1 ;  /* 0x3000001cff157230 */ /* 0x000fe40000004100 */
[----:B------:R-:W-:Y:S01]  /*2520*/  FFMA.FTZ R6, R20, R47, R51 ;  /* 0x0000002f14067223 */ /* 0x000fe20000010033 */
[----:B-1----:R-:W-:-:S03]  /*2530*/  HADD2.F32 R22, -RZ, R22.H0_H0 ;  /* 0x20000016ff167230 */ /* 0x002fc60000004100 */
[----:B------:R-:W1:Y:S01]  /*2540*/  I2F.F16 R18, R18 ;  /* 0x0000001200127306 */ /* 0x000e620000200c00 */
[----:B------:R-:W-:Y:S01]  /*2550*/  FFMA.FTZ R6, R5, R44, R6 ;  /* 0x0000002c05067223 */ /* 0x000fe20000010006 */
[----:B------:R-:W-:Y:S01]  /*2560*/  FFMA.FTZ R17, R20, R22, R17 ;  /* 0x0000001614117223 */ /* 0x000fe20000010011 */
[----:B0-----:R-:W-:-:S05]  /*2570*/  HADD2.F32 R16, -RZ, R49.H0_H0 ;  /* 0x20000031ff107230 */ /* 0x001fca0000004100 */
[----:B------:R-:W0:Y:S01]  /*2580*/  I2F.F16 R19, R19 ;  /* 0x0000001300137306 */ /* 0x000e220000200c00 */
[----:B------:R-:W-:Y:S01]  /*2590*/  FFMA.FTZ R20, R20, R16, R7 ;  /* 0x0000001014147223 */ /* 0x000fe20000010007 */
[----:B------:R-:W-:Y:S02]  /*25a0*/  HADD2.F32 R7, -RZ, R0.H0_H0 ;  /* 0x20000000ff077230 */ /* 0x000fe40000004100 */
[----:B-1----:R-:W-:-:S03]  /*25b0*/  HADD2.F32 R18, -RZ, R18.H0_H0 ;  /* 0x20000012ff127230 */ /* 0x002fc60000004100 */
[----:B------:R-:W-:Y:S02]  /*25c0*/  FMUL.FTZ R4, R7, R4 ;  /* 0x0000000407047220 */ /* 0x000fe40000410000 */
[C---:B------:R-:W-:Y:S01]  /*25d0*/  FFMA.FTZ R17, R5.reuse, R18, R17 ;  /* 0x0000001205117223 */ /* 0x040fe20000010011 */
[----:B------:R-:W-:Y:S02]  /*25e0*/  HADD2.F32 R18, -RZ, R28.H0_H0 ;  /* 0x2000001cff127230 */ /* 0x000fe40000004100 */
[----:B0-----:R-:W-:Y:S01]  /*25f0*/  HADD2.F32 R16, -RZ, R19.H0_H0 ;  /* 0x20000013ff107230 */ /* 0x001fe20000004100 */
[----:B------:R-:W-:Y:S01]  /*2600*/  F2FP.F16.F32.PACK_AB R4, RZ, R4 ;  /* 0x00000004ff04723e */ /* 0x000fe200000000ff */
[----:B------:R-:W-:Y:S02]  /*2610*/  HADD2.F32 R19, -RZ, R0.H1_H1 ;  /* 0x30000000ff137230 */ /* 0x000fe40000004100 */
        /* <DEDUP_REMOVED lines=11> */
.L_x_3875:
[----:B------:R-:W-:Y:S05]  /*26d0*/  @P1 BRA `(.L_x_3876) ;  /* 0x0000000c000c1947 */ /* 0x000fea0003800000 */
[----:B-----5:R0:W2:Y:S01]  /*26e0*/  LDG.E.128.CONSTANT R4, desc[UR6][R38.64] ;  /* 0x0000000626047981 */ /* 0x0200a2000c1e9d00 */
[----:B------:R-:W-:Y:S02]  /*26f0*/  LOP3.LUT R18, R9, 0xff, RZ, 0xc0, !PT ;  /* 0x000000ff09127812 */ /* 0x000fe400078ec0ff */
[----:B------:R-:W-:Y:S02]  /*2700*/  LEA.HI R23, R8, 0xffffff80, RZ, 0x8 ;  /* 0xffffff8008177811 */ /* 0x000fe400078f40ff */
[----:B------:R-:W-:Y:S02]  /*2710*/  IADD3 R54, PT, PT, R18, -0x80, RZ ;  /* 0xffffff8012367810 */ /* 0x000fe40007ffe0ff */
[----:B------:R-:W-:Y:S02]  /*2720*/  LOP3.LUT R18, R10, 0xff, RZ, 0xc0, !PT ;  /* 0x000000ff0a127812 */ /* 0x000fe400078ec0ff */
[----:B------:R-:W-:Y:S01]  /*2730*/  LOP3.LUT R17, R8, 0xff, RZ, 0xc0, !PT ;  /* 0x000000ff08117812 */ /* 0x000fe200078ec0ff */
[----:B------:R-:W1:Y:S01]  /*2740*/  I2F.F16 R23, R23 ;  /* 0x0000001700177306 */ /* 0x000e620000200c00 */
[----:B------:R-:W-:-:S02]  /*2750*/  IADD3 R53, PT, PT, R18, -0x80, RZ ;  /* 0xffffff8012357810 */ /* 0x000fc40007ffe0ff */
[----:B------:R-:W-:Y:S01]  /*2760*/  LOP3.LUT R18, R11, 0xff, RZ, 0xc0, !PT ;  /* 0x000000ff0b127812 */ /* 0x000fe200078ec0ff */
[----:B------:R-:W-:Y:S01]  /*2770*/  VIADD R17, R17, 0xffffff80 ;  /* 0xffffff8011117836 */ /* 0x000fe20000000000 */
[----:B0-----:R-:W-:Y:S02]  /*2780*/  SHF.R.U32.HI R39, RZ, 0x8, R10 ;  /* 0x00000008ff277819 */ /* 0x001fe4000001160a */
[----:B------:R-:W-:Y:S01]  /*2790*/  IADD3 R49, PT, PT, R18, -0x80, RZ ;  /* 0xffffff8012317810 */ /* 0x000fe20007ffe0ff */
[----:B------:R-:W0:Y:S01]  /*27a0*/  I2F.F16 R54, R54 ;  /* 0x0000003600367306 */ /* 0x000e220000200c00 */
[--C-:B------:R-:W-:Y:S02]  /*27b0*/  SHF.R.U32.HI R18, RZ, 0x8, R8.reuse ;  /* 0x00000008ff127819 */ /* 0x100fe40000011608 */
[----:B------:R-:W-:Y:S02]  /*27c0*/  SHF.R.U32.HI R8, RZ, 0x10, R8 ;  /* 0x00000010ff087819 */ /* 0x000fe40000011608 */
[----:B------:R-:W-:-:S02]  /*27d0*/  LOP3.LUT R18, R18, 0xff, RZ, 0xc0, !PT ;  /* 0x000000ff12127812 */ /* 0x000fc400078ec0ff */
[----:B------:R-:W-:Y:S01]  /*27e0*/  LOP3.LUT R8, R8, 0xff, RZ, 0xc0, !PT ;  /* 0x000000ff08087812 */ /* 0x000fe200078ec0ff */
[----:B------:R-:W-:Y:S01]  /*27f0*/  I2F.F16 R53, R53 ;  /* 0x0000003500357306 */ /* 0x000fe20000200c00 */
[----:B------:R-:W-:Y:S01]  /*2800*/  LEA.HI R16, R9, 0xffffff80, RZ, 0x8 ;  /* 0xffffff8009107811 */ /* 0x000fe200078f40ff */
[----:B------:R-:W-:Y:S01]  /*2810*/  VIADD R47, R18, 0xffffff80 ;  /* 0xffffff80122f7836 */ /* 0x000fe20000000000 */
[--C-:B------:R-:W-:Y:S01]  /*2820*/  SHF.R.U32.HI R18, RZ, 0x8, R9.reuse ;  /* 0x00000008ff127819 */ /* 0x100fe20000011609 */
[----:B-1----:R-:W-:Y:S01]  /*2830*/  HADD2.F32 R23, -RZ, R23.H0_H0 ;  /* 0x20000017ff177230 */ /* 0x002fe20000004100 */
[----:B------:R-:W-:Y:S02]  /*2840*/  IADD3 R8, PT, PT, R8, -0x80, RZ ;  /* 0xffffff8008087810 */ /* 0x000fe40007ffe0ff */
[----:B------:R-:W-:Y:S01]  /*2850*/  LOP3.LUT R18, R18, 0xff, RZ, 0xc0, !PT ;  /* 0x000000ff12127812 */ /* 0x000fe200078ec0ff */
[----:B------:R-:W1:Y:S01]  /*2860*/  I2F.F16 R47, R47 ;  /* 0x0000002f002f7306 */ /* 0x000e620000200c00 */
[----:B------:R-:W-:Y:S01]  /*2870*/  SHF.R.U32.HI R9, RZ, 0x10, R9 ;  /* 0x00000010ff097819 */ /* 0x000fe20000011609 */
[----:B0-----:R-:W-:Y:S01]  /*2880*/  HADD2.F32 R55, -RZ, R54.H0_H0 ;  /* 0x20000036ff377230 */ /* 0x001fe20000004100 */
[----:B------:R-:W-:-:S02]  /*2890*/  IADD3 R46, PT, PT, R18, -0x80, RZ ;  /* 0xffffff80122e7810 */ /* 0x000fc40007ffe0ff */
[----:B------:R-:W0:Y:S01]  /*28a0*/  LDS.64 R18, [UR4+0x20] ;  /* 0x00002004ff127984 */ /* 0x000e220008000a00 */
[----:B------:R-:W-:Y:S02]  /*28b0*/  LOP3.LUT R41, R39, 0xff, RZ, 0xc0, !PT ;  /* 0x000000ff27297812 */ /* 0x000fe400078ec0ff */
[----:B------:R3:W4:Y:S01]  /*28c0*/  I2F.F16 R38, R8 ;  /* 0x0000000800267306 */ /* 0x0007220000200c00 */
[----:B------:R-:W-:Y:S02]  /*28d0*/  LOP3.LUT R9, R9, 0xff, RZ, 0xc0, !PT ;  /* 0x000000ff09097812 */ /* 0x000fe400078ec0ff */
[----:B------:R-:W-:Y:S01]  /*28e0*/  VIADD R41, R41, 0xffffff80 ;  /* 0xffffff8029297836 */ /* 0x000fe20000000000 */
[----:B------:R-:W-:Y:S02]  /*28f0*/  LEA.HI R22, R11, 0xffffff80, RZ, 0x8 ;  /* 0xffffff800b167811 */ /* 0x000fe400078f40ff */
[----:B------:R-:W-:Y:S01]  /*2900*/  IADD3 R9, PT, PT, R9, -0x80, RZ ;  /* 0xffffff8009097810 */ /* 0x000fe20007ffe0ff */
[----:B-1----:R-:W-:Y:S01]  /*2910*/  HADD2.F32 R54, -RZ, R47.H0_H0 ;  /* 0x2000002fff367230 */ /* 0x002fe20000004100 */
[----:B------:R-:W1:Y:S01]  /*2920*/  I2F.F16 R17, R17 ;  /* 0x0000001100117306 */ /* 0x000e620000200c00 */
[----:B---3--:R-:W-:-:S02]  /*2930*/  SHF.R.U32.HI R8, RZ, 0x8, R11 ;  /* 0x00000008ff087819 */ /* 0x008fc4000001160b */
[----:B------:R-:W-:Y:S02]  /*2940*/  SHF.R.U32.HI R11, RZ, 0x10, R11 ;  /* 0x00000010ff0b7819 */ /* 0x000fe4000001160b */
[----:B------:R-:W-:Y:S02]  /*2950*/  LOP3.LUT R8, R8, 0xff, RZ, 0xc0, !PT ;  /* 0x000000ff08087812 */ /* 0x000fe400078ec0ff */
[----:B------:R-:W-:Y:S01]  /*2960*/  LOP3.LUT R11, R11, 0xff, RZ, 0xc0, !PT ;  /* 0x000000ff0b0b7812 */ /* 0x000fe200078ec0ff */
[----:B------:R-:W-:Y:S01]  /*2970*/  I2F.F16 R49, R49 ;  /* 0x0000003100317306 */ /* 0x000fe20000200c00 */
[----:B------:R-:W-:Y:S01]  /*2980*/  IADD3 R50, PT, PT, R8, -0x80, RZ ;  /* 0xffffff8008327810 */ /* 0x000fe20007ffe0ff */
[----:B----4-:R-:W-:Y:S01]  /*2990*/  HADD2.F32 R38, -RZ, R38.H0_H0 ;  /* 0x20000026ff267230 */ /* 0x010fe20000004100 */
[----:B------:R-:W-:Y:S02]  /*29a0*/  LEA.HI R40, R10, 0xffffff80, RZ, 0x8 ;  /* 0xffffff800a287811 */ /* 0x000fe400078f40ff */
[----:B------:R-:W-:-:S02]  /*29b0*/  SHF.R.U32.HI R10, RZ, 0x10, R10 ;  /* 0x00000010ff0a7819 */ /* 0x000fc4000001160a */
[----:B------:R-:W-:Y:S01]  /*29c0*/  IADD3 R11, PT, PT, R11, -0x80, RZ ;  /* 0xffffff800b0b7810 */ /* 0x000fe20007ffe0ff */
[----:B------:R-:W-:Y:S01]  /*29d0*/  I2F.F16 R48, R41 ;  /* 0x0000002900307306 */ /* 0x000fe20000200c00 */
[----:B------:R-:W-:Y:S01]  /*29e0*/  LOP3.LUT R10, R10, 0xff, RZ, 0xc0, !PT ;  /* 0x000000ff0a0a7812 */ /* 0x000fe200078ec0ff */
[----:B-1----:R-:W-:-:S03]  /*29f0*/  HADD2.F32 R17, -RZ, R17.H0_H0 ;  /* 0x20000011ff117230 */ /* 0x002fc60000004100 */
[----:B------:R-:W-:-:S03]  /*2a00*/  IADD3 R10, PT, PT, R10, -0x80, RZ ;  /* 0xffffff800a0a7810 */ /* 0x000fc60007ffe0ff */
[----:B------:R-:W1:Y:S01]  /*2a10*/  I2F.F16 R46, R46 ;  /* 0x0000002e002e7306 */ /* 0x000e620000200c00 */
[----:B0-----:R-:W-:-:S07]  /*2a20*/  HADD2.F32 R51, -RZ, R18.H1_H1 ;  /* 0x30000012ff337230 */ /* 0x001fce0000004100 */
[----:B------:R-:W0:Y:S01]  /*2a30*/  I2F.F16 R39, R9 ;  /* 0x0000000900277306 */ /* 0x000e220000200c00 */
[----:B-1----:R-:W-:-:S07]  /*2a40*/  HADD2.F32 R46, -RZ, R46.H0_H0 ;  /* 0x2000002eff2e7230 */ /* 0x002fce0000004100 */
[----:B------:R-:W1:Y:S01]  /*2a50*/  I2F.F16 R50, R50 ;  /* 0x0000003200327306 */ /* 0x000e620000200c00 */
[----:B0-----:R-:W-:-:S07]  /*2a60*/  HADD2.F32 R39, -RZ, R39.H0_H0 ;  /* 0x20000027ff277230 */ /* 0x001fce0000004100 */
[----:B------:R0:W3:Y:S08]  /*2a70*/  I2F.F16 R45, R11 ;  /* 0x0000000b002d7306 */ /* 0x0000f00000200c00 */
[----:B------:R-:W4:Y:S01]  /*2a80*/  I2F.F16 R10, R10 ;  /* 0x0000000a000a7306 */ /* 0x000f220000200c00 */
[----:B0-----:R-:W-:Y:S02]  /*2a90*/  HADD2.F32 R11, -RZ, R49.H0_H0 ;  /* 0x20000031ff0b7230 */ /* 0x001fe40000004100 */
[----:B-1----:R-:W-:-:S05]  /*2aa0*/  HADD2.F32 R49, -RZ, R50.H0_H0 ;  /* 0x20000032ff317230 */ /* 0x002fca0000004100 */
[----:B------:R-:W0:Y:S08]  /*2ab0*/  I2F.F16 R16, R16 ;  /* 0x0000001000107306 */ /* 0x000e300000200c00 */
[----:B------:R-:W-:Y:S08]  /*2ac0*/  I2F.F16 R22, R22 ;  /* 0x0000001600167306 */ /* 0x000ff00000200c00 */
[----:B------:R-:W1:Y:S01]  /*2ad0*/  I2F.F16 R40, R40 ;  /* 0x0000002800287306 */ /* 0x000e620000200c00 */
[----:B--2---:R-:W-:-:S02]  /*2ae0*/  LOP3.LUT R8, R4, 0xff, RZ, 0xc0, !PT ;  /* 0x000000ff04087812 */ /* 0x004fc400078ec0ff */
[----:B------:R-:W-:Y:S02]  /*2af0*/  LOP3.LUT R9, R6, 0xff, RZ, 0xc0, !PT ;  /* 0x000000ff06097812 */ /* 0x000fe400078ec0ff */
[--C-:B------:R-:W-:Y:S01]  /*2b00*/  SHF.R.U32.HI R47, RZ, 0x8, R4.reuse ;  /* 0x00000008ff2f7819 */ /* 0x100fe20000011604 */
[----:B------:R-:W-:Y:S01]  /*2b10*/  VIADD R41, R8, 0xffffff80 ;  /* 0xffffff8008297836 */ /* 0x000fe20000000000 */
[----:B------:R-:W-:Y:S02]  /*2b20*/  LOP3.LUT R8, R5, 0xff, RZ, 0xc0, !PT ;  /* 0x000000ff05087812 */ /* 0x000fe400078ec0ff */
[----:B------:R-:W-:Y:S02]  /*2b30*/  LOP3.LUT R47, R47, 0xff, RZ, 0xc0, !PT ;  /* 0x000000ff2f2f7812 */ /* 0x000fe400078ec0ff */
[----:B------:R-:W-:Y:S01]  /*2b40*/  IADD3 R44, PT, PT, R8, -0x80, RZ ;  /* 0xffffff80082c7810 */ /* 0x000fe20007ffe0ff */
[----:B------:R-:W-:Y:S01]  /*2b50*/  HADD2.F32 R8, -RZ, R18.H0_H0 ;  /* 0x20000012ff087230 */ /* 0x000fe20000004100 */
[----:B------:R-:W-:Y:S01]  /*2b60*/  IADD3 R18, PT, PT, R9, -0x80, RZ ;  /* 0xffffff8009127810 */ /* 0x000fe20007ffe0ff */
[----:B------:R-:W-:Y:S01]  /*2b70*/  HADD2.F32 R9, -RZ, R53.H0_H0 ;  /* 0x20000035ff097230 */ /* 0x000fe20000004100 */
[----:B------:R-:W-:Y:S01]  /*2b80*/  LEA.HI R21, R4, 0xffffff80, RZ, 0x8 ;  /* 0xffffff8004157811 */ /* 0x000fe200078f40ff */
[----:B------:R-:W2:Y:S01]  /*2b90*/  I2F.F16 R41, R41 ;  /* 0x0000002900297306 */ /* 0x000ea20000200c00 */
[----:B------:R-:W-:Y:S01]  /*2ba0*/  FFMA.FTZ R17, R17, R8, RZ ;  /* 0x0000000811117223 */ /* 0x000fe200000100ff */
[C---:B------:R-:W-:Y:S01]  /*2bb0*/  FFMA.FTZ R56, R8.reuse, R55, RZ ;  /* 0x0000003708387223 */ /* 0x040fe200000100ff */
[----:B------:R-:W-:Y:S01]  /*2bc0*/  FFMA.FTZ R58, R8, R9, RZ ;  /* 0x00000009083a7223 */ /* 0x000fe200000100ff */
[----:B------:R-:W-:Y:S01]  /*2bd0*/  SHF.R.U32.HI R9, RZ, 0x10, R4 ;  /* 0x00000010ff097819 */ /* 0x000fe20000011604 */
[----:B------:R-:W-:-:S02]  /*2be0*/  VIADD R4, R47, 0xffffff80 ;  /* 0xffffff802f047836 */ /* 0x000fc40000000000 */
[----:B------:R-:W-:Y:S01]  /*2bf0*/  FFMA.FTZ R8, R8, R11, RZ ;  /* 0x0000000b08087223 */ /* 0x000fe200000100ff */
[----:B------:R-:W-:Y:S01]  /*2c00*/  HADD2.F32 R47, -RZ, R48.H0_H0 ;  /* 0x20000030ff2f7230 */ /* 0x000fe20000004100 */
[----:B------:R-:W-:Y:S01]  /*2c10*/  LOP3.LUT R9, R9, 0xff, RZ, 0xc0, !PT ;  /* 0x000000ff09097812 */ /* 0x000fe200078ec0ff */
[----:B------:R-:W-:Y:S01]  /*2c20*/  FFMA.FTZ R17, R54, R51, R17 ;  /* 0x0000003336117223 */ /* 0x000fe20000010011 */
[----:B------:R-:W-:Y:S01]  /*2c30*/  FFMA.FTZ R56, R51, R46, R56 ;  /* 0x0000002e33387223 */ /* 0x000fe20000010038 */
[----:B------:R-:W-:Y:S01]  /*2c40*/  LEA.HI R20, R5, 0xffffff80, RZ, 0x8 ;  /* 0xffffff8005147811 */ /* 0x000fe200078f40ff */
[----:B------:R-:W-:Y:S01]  /*2c50*/  FFMA.FTZ R58, R51, R47, R58 ;  /* 0x0000002f333a7223 */ /* 0x000fe2000001003a */
[----:B------:R-:W-:Y:S01]  /*2c60*/  IADD3 R46, PT, PT, R9, -0x80, RZ ;  /* 0xffffff80092e7810 */ /* 0x000fe20007ffe0ff */
[----:B------:R-:W-:Y:S01]  /*2c70*/  FFMA.FTZ R51, R51, R49, R8 ;  /* 0x0000003133337223 */ /* 0x000fe20000010008 */
[--C-:B------:R-:W-:Y:S01]  /*2c80*/  SHF.R.U32.HI R47, RZ, 0x8, R5.reuse ;  /* 0x00000008ff2f7819 */ /* 0x100fe20000011605 */
[----:B------:R-:W2:Y:S01]  /*2c90*/  LDS.64 R8, [UR4+0x28] ;  /* 0x00002804ff087984 */ /* 0x000ea20008000a00 */
[----:B------:R-:W-:Y:S01]  /*2ca0*/  SHF.R.U32.HI R49, RZ, 0x10, R5 ;  /* 0x00000010ff317819 */ /* 0x000fe20000011605 */
[----:B------:R-:W2:Y:S01]  /*2cb0*/  I2F.F16 R44, R44 ;  /* 0x0000002c002c7306 */ /* 0x000ea20000200c00 */
[----:B------:R-:W-:Y:S01]  /*2cc0*/  LOP3.LUT R48, R47, 0xff, RZ, 0xc0, !PT ;  /* 0x000000ff2f307812 */ /* 0x000fe200078ec0ff */
[--C-:B------:R-:W-:Y:S01]  /*2cd0*/  HADD2.F32 R47, -RZ, R19.reuse.H0_H0 ;  /* 0x20000013ff2f7230 */ /* 0x100fe20000004100 */
[----:B------:R-:W-:Y:S01]  /*2ce0*/  LOP3.LUT R52, R7, 0xff, RZ, 0xc0, !PT ;  /* 0x000000ff07347812 */ /* 0x000fe200078ec0ff */
[----:B------:R-:W-:Y:S01]  /*2cf0*/  HADD2.F32 R19, -RZ, R19.H1_H1 ;  /* 0x30000013ff137230 */ /* 0x000fe20000004100 */
[----:B------:R-:W-:Y:S01]  /*2d00*/  IADD3 R5, PT, PT, R48, -0x80, RZ ;  /* 0xffffff8030057810 */ /* 0x000fe20007ffe0ff */
[----:B---3--:R-:W-:-:S02]  /*2d10*/  HADD2.F32 R48, -RZ, R45.H0_H0 ;  /* 0x2000002dff307230 */ /* 0x008fc40000004100 */
[C---:B------:R-:W-:Y:S01]  /*2d20*/  FFMA.FTZ R56, R47.reuse, R39, R56 ;  /* 0x000000272f387223 */ /* 0x040fe20000010038 */
[----:B----4-:R-:W-:Y:S02]  /*2d30*/  HADD2.F32 R39, -RZ, R10.H0_H0 ;  /* 0x2000000aff277230 */ /* 0x010fe40000004100 */
[----:B------:R-:W-:Y:S01]  /*2d40*/  FFMA.FTZ R38, R38, R47, R17 ;  /* 0x0000002f26267223 */ /* 0x000fe20000010011 */
[----:B------:R-:W-:Y:S01]  /*2d50*/  SHF.R.U32.HI R17, RZ, 0x8, R6 ;  /* 0x00000008ff117819 */ /* 0x000fe20000011606 */
[----:B0-----:R-:W-:Y:S01]  /*2d60*/  HADD2.F32 R45, -RZ, R16.H0_H0 ;  /* 0x20000010ff2d7230 */ /* 0x001fe20000004100 */
[----:B------:R-:W-:Y:S01]  /*2d70*/  IADD3 R52, PT, PT, R52, -0x80, RZ ;  /* 0xffffff8034347810 */ /* 0x000fe20007ffe0ff */
[----:B------:R-:W-:Y:S01]  /*2d80*/  FFMA.FTZ R58, R47, R39, R58 ;  /* 0x000000272f3a7223 */ /* 0x000fe2000001003a */
[----:B------:R-:W-:Y:S01]  /*2d90*/  SHF.R.U32.HI R39, RZ, 0x10, R6 ;  /* 0x00000010ff277819 */ /* 0x000fe20000011606 */
[----:B------:R-:W-:Y:S01]  /*2da0*/  FFMA.FTZ R23, R23, R19, R38 ;  /* 0x0000001317177223 */ /* 0x000fe20000010026 */
[----:B------:R-:W-:Y:S01]  /*2db0*/  SHF.R.U32.HI R38, RZ, 0x8, R7 ;  /* 0x00000008ff267819 */ /* 0x000fe20000011607 */
[----:B------:R-:W-:Y:S01]  /*2dc0*/  FFMA.FTZ R48, R47, R48, R51 ;  /* 0x000000302f307223 */ /* 0x000fe20000010033 */
[----:B------:R-:W-:Y:S01]  /*2dd0*/  LOP3.LUT R39, R39, 0xff, RZ, 0xc0, !PT ;  /* 0x000000ff27277812 */ /* 0x000fe200078ec0ff */
[----:B-1----:R-:W-:Y:S01]  /*2de0*/  HADD2.F32 R47, -RZ, R40.H0_H0 ;  /* 0x20000028ff2f7230 */ /* 0x002fe20000004100 */
[----:B------:R-:W-:Y:S01]  /*2df0*/  LOP3.LUT R17, R17, 0xff, RZ, 0xc0, !PT ;  /* 0x000000ff11117812 */ /* 0x000fe200078ec0ff */
[----:B------:R-:W0:Y:S01]  /*2e00*/  I2F.F16 R11, R52 ;  /* 0x00000034000b7306 */ /* 0x000e220000200c00 */
[----:B------:R-:W-:Y:S01]  /*2e10*/  IADD3 R16, PT, PT, R39, -0x80, RZ ;  /* 0xffffff8027107810 */ /* 0x000fe20007ffe0ff */
[----:B------:R-:W-:Y:S01]  /*2e20*/  HADD2.F32 R39, -RZ, R22.H0_H0 ;  /* 0x20000016ff277230 */ /* 0x000fe20000004100 */
[----:B------:R-:W-:Y:S01]  /*2e30*/  LOP3.LUT R38, R38, 0xff, RZ, 0xc0, !PT ;  /* 0x000000ff26267812 */ /* 0x000fe200078ec0ff */
[----:B------:R-:W-:Y:S01]  /*2e40*/  VIADD R17, R17, 0xffffff80 ;  /* 0xffffff8011117836 */ /* 0x000fe20000000000 */
[----:B------:R-:W-:Y:S01]  /*2e50*/  SHF.R.U32.HI R22, RZ, 0x10, R7 ;  /* 0x00000010ff167819 */ /* 0x000fe20000011607 */
[C---:B------:R-:W-:Y:S01]  /*2e60*/  FFMA.FTZ R56, R19.reuse, R45, R56 ;  /* 0x0000002d13387223 */ /* 0x040fe20000010038 */
[----:B------:R-:W-:Y:S01]  /*2e70*/  IADD3 R38, PT, PT, R38, -0x80, RZ ;  /* 0xffffff8026267810 */ /* 0x000fe20007ffe0ff */
[----:B------:R-:W1:Y:S01]  /*2e80*/  I2F.F16 R18, R18 ;  /* 0x0000001200127306 */ /* 0x000e620000200c00 */
[----:B------:R-:W-:Y:S01]  /*2e90*/  LOP3.LUT R40, R22, 0xff, RZ, 0xc0, !PT ;  /* 0x000000ff16287812 */ /* 0x000fe200078ec0ff */
[----:B------:R-:W-:Y:S01]  /*2ea0*/  FFMA.FTZ R58, R19, R47, R58 ;  /* 0x0000002f133a7223 */ /* 0x000fe2000001003a */
[----:B------:R-:W-:Y:S01]  /*2eb0*/  LOP3.LUT R49, R49, 0xff, RZ, 0xc0, !PT ;  /* 0x000000ff31317812 */ /* 0x000fe200078ec0ff */
[----:B------:R-:W-:Y:S01]  /*2ec0*/  FFMA.FTZ R19, R19, R39, R48 ;  /* 0x0000002713137223 */ /* 0x000fe20000010030 */
[----:B------:R-:W-:Y:S01]  /*2ed0*/  IADD3 R40, PT, PT, R40, -0x80, RZ ;  /* 0xffffff8028287810 */ /* 0x000fe20007ffe0ff */
[----:B--2---:R-:W-:Y:S01]  /*2ee0*/  HADD2.F32 R48, -RZ, R41.H0_H0 ;  /* 0x20000029ff307230 */ /* 0x004fe20000004100 */
[----:B------:R-:W-:Y:S01]  /*2ef0*/  IADD3 R49, PT, PT, R49, -0x80, RZ ;  /* 0xffffff8031317810 */ /* 0x000fe20007ffe0ff */
[----:B------:R-:W2:Y:S01]  /*2f00*/  I2F.F16 R4, R4 ;  /* 0x0000000400047306 */ /* 0x000ea20000200c00 */
[----:B------:R-:W-:Y:S01]  /*2f10*/  LEA.HI R6, R6, 0xffffff80, RZ, 0x8 ;  /* 0xffffff8006067811 */ /* 0x000fe200078f40ff */
[----:B------:R-:W-:Y:S01]  /*2f20*/  HADD2.F32 R39, -RZ, R8.H0_H0 ;  /* 0x20000008ff277230 */ /* 0x000fe20000004100 */
[----:B------:R-:W-:Y:S01]  /*2f30*/  LEA.HI R7, R7, 0xffffff80, RZ, 0x8 ;  /* 0xffffff8007077811 */ /* 0x000fe200078f40ff */
[----:B------:R-:W-:-:S02]  /*2f40*/  HADD2.F32 R44, -RZ, R44.H0_H0 ;  /* 0x2000002cff2c7230 */ /* 0x000fc40000004100 */
[----:B------:R-:W-:Y:S02]  /*2f50*/  HADD2.F32 R22, -RZ, R8.H1_H1 ;  /* 0x30000008ff167230 */ /* 0x000fe40000004100 */
[----:B------:R-:W-:Y:S01]  /*2f60*/  FFMA.FTZ R48, R48, R39, R23 ;  /* 0x0000002730307223 */ /* 0x000fe20000010017 */
[----:B------:R-:W3:Y:S01]  /*2f70*/  I2F.F16 R5, R5 ;  /* 0x0000000500057306 */ /* 0x000ee20000200c00 */
[C---:B------:R-:W-:Y:S01]  /*2f80*/  FFMA.FTZ R23, R39.reuse, R44, R56 ;  /* 0x0000002c27177223 */ /* 0x040fe20000010038 */
[----:B0-----:R-:W-:Y:S02]  /*2f90*/  HADD2.F32 R44, -RZ, R11.H0_H0 ;  /* 0x2000000bff2c7230 */ /* 0x001fe40000004100 */
[----:B-1----:R-:W-:Y:S02]  /*2fa0*/  HADD2.F32 R18, -RZ, R18.H0_H0 ;  /* 0x20000012ff127230 */ /* 0x002fe40000004100 */
[----:B------:R-:W-:Y:S02]  /*2fb0*/  HADD2.F32 R8, -RZ, R9.H0_H0 ;  /* 0x20000009ff087230 */ /* 0x000fe40000004100 */
[----:B------:R-:W-:Y:S01]  /*2fc0*/  FFMA.FTZ R44, R39, R44, R19 ;  /* 0x0000002c272c7223 */ /* 0x000fe20000010013 */
[----:B------:R-:W0:Y:S01]  /*2fd0*/  I2F.F16 R17, R17 ;  /* 0x0000001100117306 */ /* 0x000e220000200c00 */
[----:B--2---:R-:W-:-:S02]  /*2fe0*/  HADD2.F32 R11, -RZ, R4.H0_H0 ;  /* 0x20000004ff0b7230 */ /* 0x004fc40000004100 */
[----:B------:R-:W-:Y:S01]  /*2ff0*/  FFMA.FTZ R41, R39, R18, R58 ;  /* 0x0000001227297223 */ /* 0x000fe2000001003a */
[----:B------:R-:W-:Y:S02]  /*3000*/  HADD2.F32 R9, -RZ, R9.H1_H1 ;  /* 0x30000009ff097230 */ /* 0x000fe40000004100 */
[----:B------:R-:W-:Y:S01]  /*3010*/  FFMA.FTZ R11, R11, R22, R48 ;  /* 0x000000160b0b7223 */ /* 0x000fe20000010030 */
[----:B---3--:R-:W-:Y:S01]  /*3020*/  HADD2.F32 R5, -RZ, R5.H0_H0 ;  /* 0x20000005ff057230 */ /* 0x008fe20000004100 */
        /* <DEDUP_REMOVED lines=24> */
[----:B------:R-:W-:Y:S02]  /*31b0*/  HADD2.F32 R11, -RZ, R28.H0_H0 ;  /* 0x2000001cff0b7230 */ /* 0x000fe40000004100 */
[----:B-1----:R-:W-:-:S04]  /*31c0*/  HADD2.F32 R20, -RZ, R20.H0_H0 ;  /* 0x20000014ff147230 */ /* 0x002fc80000004100 */
[----:B------:R-:W1:Y:S01]  /*31d0*/  I2F.F16 R7, R7 ;  /* 0x0000000700077306 */ /* 0x000e620000200c00 */
[----:B------:R-:W-:Y:S01]  /*31e0*/  FMUL.FTZ R4, R5, R4 ;  /* 0x0000000405047220 */ /* 0x000fe20000410000 */
[----:B------:R-:W-:-:S04]  /*31f0*/  FFMA.FTZ R10, R9, R20, R10 ;  /* 0x00000014090a7223 */ /* 0x000fc8000001000a */
[----:B------:R-:W-:Y:S01]  /*3200*/  F2FP.F16.F32.PACK_AB R4, RZ, R4 ;  /* 0x00000004ff04723e */ /* 0x000fe200000000ff */
[----:B0-----:R-:W-:-:S05]  /*3210*/  HADD2.F32 R6, -RZ, R6.H0_H0 ;  /* 0x20000006ff067230 */ /* 0x001fca0000004100 */
[----:B------:R-:W-:Y:S01]  /*3220*/  FFMA.FTZ R6, R9, R6, R17 ;  /* 0x0000000609067223 */ /* 0x000fe20000010011 */
[----:B------:R-:W-:Y:S02]  /*3230*/  HADD2.F32 R17, -RZ, R28.H1_H1 ;  /* 0x3000001cff117230 */ /* 0x000fe40000004100 */
[----:B-1----:R-:W-:Y:S02]  /*3240*/  HADD2.F32 R8, -RZ, R7.H0_H0 ;  /* 0x20000007ff087230 */ /* 0x002fe40000004100 */
[----:B------:R-:W-:Y:S01]  /*3250*/  FMUL.FTZ R6, R11, R6 ;  /* 0x000000060b067220 */ /* 0x000fe20000410000 */
[----:B------:R-:W-:Y:S02]  /*3260*/  HADD2.F32 R7, -RZ, R0.H1_H1 ;  /* 0x30000000ff077230 */ /* 0x000fe40000004100 */
[----:B------:R-:W-:Y:S02]  /*3270*/  FFMA.FTZ R8, R9, R8, R40 ;  /* 0x0000000809087223 */ /* 0x000fe40000010028 */
[----:B------:R-:W-:Y:S01]  /*3280*/  F2FP.F16.F32.PACK_AB R6, RZ, R6 ;  /* 0x00000006ff06723e */ /* 0x000fe200000000ff */
[----:B------:R-:W-:Y:S01]  /*3290*/  FMUL.FTZ R10, R7, R10 ;  /* 0x0000000a070a7220 */ /* 0x000fe20000410000 */
[----:B------:R-:W-:-:S04]  /*32a0*/  FMUL.FTZ R8, R17, R8 ;  /* 0x0000000811087220 */ /* 0x000fc80000410000 */
[----:B------:R-:W-:Y:S02]  /*32b0*/  F2FP.F16.F32.PACK_AB R10, RZ, R10 ;  /* 0x0000000aff0a723e */ /* 0x000fe400000000ff */
[----:B------:R-:W-:Y:S02]  /*32c0*/  F2FP.F16.F32.PACK_AB R8, RZ, R8 ;  /* 0x00000008ff08723e */ /* 0x000fe400000000ff */
[----:B------:R-:W-:Y:S02]  /*32d0*/  PRMT R4, R4, 0x5410, R10 ;  /* 0x0000541004047816 */ /* 0x000fe4000000000a */
[----:B------:R-:W-:-:S03]  /*32e0*/  PRMT R6, R6, 0x5410, R8 ;  /* 0x0000541006067816 */ /* 0x000fc60000000008 */
[----:B------:R-:W-:Y:S02]  /*32f0*/  HFMA2 R26, R4, 1, 1, R26 ;  /* 0x3c003c00041a7831 */ /* 0x000fe4000000001a */
[----:B------:R-:W-:-:S07]  /*3300*/  HADD2 R27, R6, R27 ;  /* 0x0000001b061b7230 */ /* 0x000fce0000000000 */
.L_x_3876:
[----:B-----5:R-:W-:Y:S02]  /*3310*/  @!P0 IMAD.IADD R29, R43, 0x1, R24 ;  /* 0x000000012b1d8824 */ /* 0x020fe400078e0218 */
[----:B------:R-:W-:Y:S01]  /*3320*/  IMAD.WIDE R34, R3, 0x4, R34 ;  /* 0x0000000403227825 */ /* 0x000fe200078e0222 */
[----:B------:R-:W-:Y:S06]  /*3330*/  @P1 BRA `(.L_x_3877) ;  /* 0x0000000c000c1947 */ /* 0x000fec0003800000 */
[----:B------:R-:W2:Y:S01]  /*3340*/  LDG.E.128.CONSTANT R4, desc[UR6][R34.64] ;  /* 0x0000000622047981 */ /* 0x000ea2000c1e9d00 */
[----:B------:R-:W-:Y:S02]  /*3350*/  LOP3.LUT R10, R13, 0xff, RZ, 0xc0, !PT ;  /* 0x000000ff0d0a7812 */ /* 0x000fe400078ec0ff */
[----:B------:R-:W-:Y:S02]  /*3360*/  LOP3.LUT R11, R14, 0xff, RZ, 0xc0, !PT ;  /* 0x000000ff0e0b7812 */ /* 0x000fe400078ec0ff */
[----:B------:R-:W-:Y:S02]  /*3370*/  IADD3 R10, PT, PT, R10, -0x80, RZ ;  /* 0xffffff800a0a7810 */ /* 0x000fe40007ffe0ff */
[----:B------:R-:W-:Y:S02]  /*3380*/  LOP3.LUT R8, R12, 0xff, RZ, 0xc0, !PT ;  /* 0x000000ff0c087812 */ /* 0x000fe400078ec0ff */
[----:B------:R0:W1:Y:S01]  /*3390*/  I2F.F16 R48, R10 ;  /* 0x0000000a00307306 */ /* 0x0000620000200c00 */
[----:B------:R-:W-:-:S02]  /*33a0*/  IADD3 R11, PT, PT, R11, -0x80, RZ ;  /* 0xffffff800b0b7810 */ /* 0x000fc40007ffe0ff */
[----:B------:R-:W-:Y:S02]  /*33b0*/  IADD3 R8, PT, PT, R8, -0x80, RZ ;  /* 0xffffff8008087810 */ /* 0x000fe40007ffe0ff */
[----:B------:R-:W-:Y:S02]  /*33c0*/  SHF.R.U32.HI R22, RZ, 0x8, R14 ;  /* 0x00000008ff167819 */ /* 0x000fe4000001160e */
[----:B------:R-:W-:Y:S01]  /*33d0*/  LOP3.LUT R17, R15, 0xff, RZ, 0xc0, !PT ;  /* 0x000000ff0f117812 */ /* 0x000fe200078ec0ff */
[----:B------:R3:W-:Y:S01]  /*33e0*/  I2F.F16 R49, R11 ;  /* 0x0000000b00317306 */ /* 0x0007e20000200c00 */
[----:B0-----:R-:W-:Y:S02]  /*33f0*/  SHF.R.U32.HI R10, RZ, 0x8, R13 ;  /* 0x00000008ff0a7819 */ /* 0x001fe4000001160d */
[----:B------:R-:W-:Y:S01]  /*3400*/  LEA.HI R16, R13, 0xffffff80, RZ, 0x8 ;  /* 0xffffff800d107811 */ /* 0x000fe200078f40ff */
[----:B------:R-:W-:Y:S01]  /*3410*/  VIADD R47, R17, 0xffffff80 ;  /* 0xffffff80112f7836 */ /* 0x000fe20000000000 */
[----:B------:R-:W-:-:S02]  /*3420*/  LOP3.LUT R10, R10, 0xff, RZ, 0xc0, !PT ;  /* 0x000000ff0a0a7812 */ /* 0x000fc400078ec0ff */
[----:B------:R-:W-:Y:S01]  /*3430*/  SHF.R.U32.HI R13, RZ, 0x10, R13 ;  /* 0x00000010ff0d7819 */ /* 0x000fe2000001160d */
[----:B------:R0:W4:Y:S01]  /*3440*/  I2F.F16 R9, R8 ;  /* 0x0000000800097306 */ /* 0x0001220000200c00 */
[----:B------:R-:W-:Y:S01]  /*3450*/  IADD3 R45, PT, PT, R10, -0x80, RZ ;  /* 0xffffff800a2d7810 */ /* 0x000fe20007ffe0ff */
[----:B-1----:R-:W-:Y:S01]  /*3460*/  HADD2.F32 R55, -RZ, R48.H0_H0 ;  /* 0x20000030ff377230 */ /* 0x002fe20000004100 */
[----:B---3--:R-:W1:Y:S01]  /*3470*/  LDS.64 R10, [UR4+0x30] ;  /* 0x00003004ff0a7984 */ /* 0x008e620008000a00 */
[----:B------:R-:W-:Y:S02]  /*3480*/  LOP3.LUT R13, R13, 0xff, RZ, 0xc0, !PT ;  /* 0x000000ff0d0d7812 */ /* 0x000fe400078ec0ff */
[----:B------:R-:W-:Y:S02]  /*3490*/  LEA.HI R20, R12, 0xffffff80, RZ, 0x8 ;  /* 0xffffff800c147811 */ /* 0x000fe400078f40ff */
[----:B------:R-:W-:Y:S01]  /*34a0*/  I2F.F16 R47, R47 ;  /* 0x0000002f002f7306 */ /* 0x000fe20000200c00 */
[--C-:B0-----:R-:W-:Y:S01]  /*34b0*/  SHF.R.U32.HI R8, RZ, 0x8, R12.reuse ;  /* 0x00000008ff087819 */ /* 0x101fe2000001160c */
[----:B------:R-:W-:Y:S01]  /*34c0*/  VIADD R13, R13, 0xffffff80 ;  /* 0xffffff800d0d7836 */ /* 0x000fe20000000000 */
[----:B------:R-:W-:-:S02]  /*34d0*/  SHF.R.U32.HI R12, RZ, 0x10, R12 ;  /* 0x00000010ff0c7819 */ /* 0x000fc4000001160c */
[----:B------:R-:W-:Y:S02]  /*34e0*/  LOP3.LUT R8, R8, 0xff, RZ, 0xc0, !PT ;  /* 0x000000ff08087812 */ /* 0x000fe400078ec0ff */
[----:B------:R-:W-:Y:S01]  /*34f0*/  LEA.HI R21, R14, 0xffffff80, RZ, 0x8 ;  /* 0xffffff800e157811 */ /* 0x000fe200078f40ff */
[----:B------:R-:W0:Y:S01]  /*3500*/  I2F.F16 R45, R45 ;  /* 0x0000002d002d7306 */ /* 0x000e220000200c00 */
[----:B------:R-:W-:Y:S01]  /*3510*/  IADD3 R8, PT, PT, R8, -0x80, RZ ;  /* 0xffffff8008087810 */ /* 0x000fe20007ffe0ff */
[----:B----4-:R-:W-:Y:S01]  /*3520*/  HADD2.F32 R9, -RZ, R9.H0_H0 ;  /* 0x20000009ff097230 */ /* 0x010fe20000004100 */
[----:B------:R-:W-:Y:S02]  /*3530*/  SHF.R.U32.HI R14, RZ, 0x10, R14 ;  /* 0x00000010ff0e7819 */ /* 0x000fe4000001160e */
[----:B------:R-:W-:Y:S02]  /*3540*/  LOP3.LUT R12, R12, 0xff, RZ, 0xc0, !PT ;  /* 0x000000ff0c0c7812 */ /* 0x000fe400078ec0ff */
[----:B------:R-:W-:Y:S01]  /*3550*/  LEA.HI R19, R15, 0xffffff80, RZ, 0x8 ;  /* 0xffffff800f137811 */ /* 0x000fe200078f40ff */
[----:B------:R3:W-:Y:S01]  /*3560*/  I2F.F16 R43, R8 ;  /* 0x00000008002b7306 */ /* 0x0007e20000200c00 */
[----:B------:R-:W-:-:S02]  /*3570*/  LOP3.LUT R14, R14, 0xff, RZ, 0xc0, !PT ;  /* 0x000000ff0e0e7812 */ /* 0x000fc400078ec0ff */
[----:B------:R-:W-:Y:S02]  /*3580*/  IADD3 R12, PT, PT, R12, -0x80, RZ ;  /* 0xffffff800c0c7810 */ /* 0x000fe40007ffe0ff */
[----:B------:R-:W-:Y:S01]  /*3590*/  IADD3 R14, PT, PT, R14, -0x80, RZ ;  /* 0xffffff800e0e7810 */ /* 0x000fe20007ffe0ff */
[----:B0-----:R-:W-:Y:S02]  /*35a0*/  HADD2.F32 R45, -RZ, R45.H0_H0 ;  /* 0x2000002dff2d7230 */ /* 0x001fe40000004100 */
[----:B------:R-:W-:Y:S01]  /*35b0*/  I2F.F16 R20, R20 ;  /* 0x0000001400147306 */ /* 0x000fe20000200c00 */
[----:B---3--:R-:W-:-:S04]  /*35c0*/  LOP3.LUT R8, R22, 0xff, RZ, 0xc0, !PT ;  /* 0x000000ff16087812 */ /* 0x008fc800078ec0ff */
[----:B------:R-:W-:Y:S02]  /*35d0*/  IADD3 R46, PT, PT, R8, -0x80, RZ ;  /* 0xffffff80082e7810 */ /* 0x000fe40007ffe0ff */
[--C-:B------:R-:W-:Y:S01]  /*35e0*/  SHF.R.U32.HI R8, RZ, 0x8, R15.reuse ;  /* 0x00000008ff087819 */ /* 0x100fe2000001160f */
[----:B------:R-:W0:Y:S01]  /*35f0*/  I2F.F16 R22, R13 ;  /* 0x0000000d00167306 */ /* 0x000e220000200c00 */
[----:B------:R-:W-:Y:S02]  /*3600*/  SHF.R.U32.HI R15, RZ, 0x10, R15 ;  /* 0x00000010ff0f7819 */ /* 0x000fe4000001160f */
[----:B------:R-:W-:Y:S01]  /*3610*/  LOP3.LUT R8, R8, 0xff, RZ, 0xc0, !PT ;  /* 0x000000ff08087812 */ /* 0x000fe200078ec0ff */
[----:B-1----:R-:W-:Y:S01]  /*3620*/  HADD2.F32 R40, -RZ, R10.H1_H1 ;  /* 0x3000000aff287230 */ /* 0x002fe20000004100 */
[----:B------:R-:W-:Y:S01]  /*3630*/  LOP3.LUT R15, R15, 0xff, RZ, 0xc0, !PT ;  /* 0x000000ff0f0f7812 */ /* 0x000fe200078ec0ff */
[----:B------:R-:W-:Y:S01]  /*3640*/  HADD2.F32 R41, -RZ, R11.H1_H1 ;  /* 0x3000000bff297230 */ /* 0x000fe20000004100 */
[----:B------:R-:W-:Y:S01]  /*3650*/  IADD3 R44, PT, PT, R8, -0x80, RZ ;  /* 0xffffff80082c7810 */ /* 0x000fe20007ffe0ff */
[----:B------:R-:W1:Y:S02]  /*3660*/  I2F.F16 R46, R46 ;  /* 0x0000002e002e7306 */ /* 0x000e640000200c00 */
[----:B------:R-:W-:-:S02]  /*3670*/  VIADD R15, R15, 0xffffff80 ;  /* 0xffffff800f0f7836 */ /* 0x000fc40000000000 */
[----:B0-----:R-:W-:-:S04]  /*3680*/  HADD2.F32 R22, -RZ, R22.H0_H0 ;  /* 0x20000016ff167230 */ /* 0x001fc80000004100 */
        /* <DEDUP_REMOVED lines=8> */
[----:B------:R-:W-:Y:S08]  /*3710*/  I2F.F16 R16, R16 ;  /* 0x0000001000107306 */ /* 0x000ff00000200c00 */
[----:B------:R-:W0:Y:S08]  /*3720*/  I2F.F16 R21, R21 ;  /* 0x0000001500157306 */ /* 0x000e300000200c00 */
[----:B------:R-:W1:Y:S01]  /*3730*/  I2F.F16 R19, R19 ;  /* 0x0000001300137306 */ /* 0x000e620000200c00 */
[----:B0-----:R-:W-:Y:S01]  /*3740*/  HADD2.F32 R21, -RZ, R21.H0_H0 ;  /* 0x20000015ff157230 */ /* 0x001fe20000004100 */
[----:B--2---:R-:W-:-:S02]  /*3750*/  LOP3.LUT R8, R4, 0xff, RZ, 0xc0, !PT ;  /* 0x000000ff04087812 */ /* 0x004fc400078ec0ff */
[----:B------:R-:W-:Y:S02]  /*3760*/  LOP3.LUT R13, R6, 0xff, RZ, 0xc0, !PT ;  /* 0x000000ff060d7812 */ /* 0x000fe400078ec0ff */
[----:B------:R-:W-:Y:S02]  /*3770*/  IADD3 R23, PT, PT, R8, -0x80, RZ ;  /* 0xffffff8008177810 */ /* 0x000fe40007ffe0ff */
[----:B------:R-:W-:Y:S02]  /*3780*/  LOP3.LUT R8, R5, 0xff, RZ, 0xc0, !PT ;  /* 0x000000ff05087812 */ /* 0x000fe400078ec0ff */
[----:B------:R-:W-:Y:S02]  /*3790*/  LEA.HI R18, R4, 0xffffff80, RZ, 0x8 ;  /* 0xffffff8004127811 */ /* 0x000fe400078f40ff */
[----:B------:R-:W-:Y:S01]  /*37a0*/  IADD3 R38, PT, PT, R8, -0x80, RZ ;  /* 0xffffff8008267810 */ /* 0x000fe20007ffe0ff */
[----:B------:R-:W-:Y:S01]  /*37b0*/  HADD2.F32 R8, -RZ, R10.H0_H0 ;  /* 0x2000000aff087230 */ /* 0x000fe20000004100 */
[--C-:B------:R-:W-:Y:S01]  /*37c0*/  SHF.R.U32.HI R51, RZ, 0x8, R4.reuse ;  /* 0x00000008ff337819 */ /* 0x100fe20000011604 */
[----:B------:R-:W-:Y:S01]  /*37d0*/  HADD2.F32 R10, -RZ, R11.H0_H0 ;  /* 0x2000000bff0a7230 */ /* 0x000fe20000004100 */
[----:B------:R-:W-:Y:S01]  /*37e0*/  LOP3.LUT R11, R7, 0xff, RZ, 0xc0, !PT ;  /* 0x000000ff070b7812 */ /* 0x000fe200078ec0ff */
[----:B------:R-:W0:Y:S01]  /*37f0*/  I2F.F16 R23, R23 ;  /* 0x0000001700177306 */ /* 0x000e220000200c00 */
[----:B------:R-:W-:Y:S01]  /*3800*/  SHF.R.U32.HI R50, RZ, 0x10, R4 ;  /* 0x00000010ff327819 */ /* 0x000fe20000011604 */
[----:B------:R-:W-:Y:S01]  /*3810*/  FFMA.FTZ R53, R9, R8, RZ ;  /* 0x0000000809357223 */ /* 0x000fe200000100ff */
[----:B------:R-:W-:Y:S01]  /*3820*/  IADD3 R39, PT, PT, R13, -0x80, RZ ;  /* 0xffffff800d277810 */ /* 0x000fe20007ffe0ff */
[----:B------:R-:W-:Y:S01]  /*3830*/  VIADD R4, R11, 0xffffff80 ;  /* 0xffffff800b047836 */ /* 0x000fe20000000000 */
[----:B------:R-:W-:Y:S01]  /*3840*/  SHF.R.U32.HI R44, RZ, 0x10, R5 ;  /* 0x00000010ff2c7819 */ /* 0x000fe20000011605 */
[----:B------:R-:W-:-:S02]  /*3850*/  HADD2.F32 R11, -RZ, R49.H0_H0 ;  /* 0x20000031ff0b7230 */ /* 0x000fc40000004100 */
[----:B------:R-:W-:Y:S01]  /*3860*/  FFMA.FTZ R49, R8, R55, RZ ;  /* 0x0000003708317223 */ /* 0x000fe200000100ff */
[----:B------:R-:W-:Y:S01]  /*3870*/  HADD2.F32 R13, -RZ, R47.H0_H0 ;  /* 0x2000002fff0d7230 */ /* 0x000fe20000004100 */
[----:B------:R-:W-:Y:S01]  /*3880*/  LOP3.LUT R44, R44, 0xff, RZ, 0xc0, !PT ;  /* 0x000000ff2c2c7812 */ /* 0x000fe200078ec0ff */
[----:B------:R-:W2:Y:S01]  /*3890*/  I2F.F16 R38, R38 ;  /* 0x0000002600267306 */ /* 0x000ea20000200c00 */
[----:B------:R-:W-:Y:S01]  /*38a0*/  FFMA.FTZ R9, R8, R11, RZ ;  /* 0x0000000b08097223 */ /* 0x000fe200000100ff */
[----:B------:R-:W-:Y:S01]  /*38b0*/  FFMA.FTZ R49, R40, R45, R49 ;  /* 0x0000002d28317223 */ /* 0x000fe20000010031 */
[----:B------:R-:W-:Y:S01]  /*38c0*/  FFMA.FTZ R47, R8, R13, RZ ;  /* 0x0000000d082f7223 */ /* 0x000fe200000100ff */
[----:B------:R-:W-:Y:S02]  /*38d0*/  HADD2.F32 R8, -RZ, R43.H0_H0 ;  /* 0x2000002bff087230 */ /* 0x000fe40000004100 */
[C---:B------:R-:W-:Y:S01]  /*38e0*/  FFMA.FTZ R45, R40.reuse, R46, R9 ;  /* 0x0000002e282d7223 */ /* 0x040fe20000010009 */
[----:B------:R-:W-:Y:S01]  /*38f0*/  LEA.HI R17, R5, 0xffffff80, RZ, 0x8 ;  /* 0xffffff8005117811 */ /* 0x000fe200078f40ff */
[----:B------:R-:W-:Y:S01]  /*3900*/  FFMA.FTZ R47, R40, R48, R47 ;  /* 0x00000030282f7223 */ /* 0x000fe2000001002f */
[----:B------:R-:W-:Y:S01]  /*3910*/  FFMA.FTZ R22, R10, R22, R49 ;  /* 0x000000160a167223 */ /* 0x000fe20000010031 */
[----:B------:R-:W-:Y:S01]  /*3920*/  FFMA.FTZ R43, R8, R40, R53 ;  /* 0x00000028082b7223 */ /* 0x000fe20000010035 */
[----:B------:R-:W-:Y:S01]  /*3930*/  SHF.R.U32.HI R8, RZ, 0x8, R5 ;  /* 0x00000008ff087819 */ /* 0x000fe20000011605 */
[----:B------:R-:W3:Y:S01]  /*3940*/  I2F.F16 R39, R39 ;  /* 0x0000002700277306 */ /* 0x000ee20000200c00 */
[----:B------:R-:W-:Y:S01]  /*3950*/  SHF.R.U32.HI R40, RZ, 0x8, R6 ;  /* 0x00000008ff287819 */ /* 0x000fe20000011606 */
[----:B------:R-:W-:Y:S01]  /*3960*/  FFMA.FTZ R43, R12, R10, R43 ;  /* 0x0000000a0c2b7223 */ /* 0x000fe2000001002b */
[----:B------:R-:W-:Y:S01]  /*3970*/  LOP3.LUT R46, R8, 0xff, RZ, 0xc0, !PT ;  /* 0x000000ff082e7812 */ /* 0x000fe200078ec0ff */
[----:B------:R-:W-:Y:S01]  /*3980*/  VIADD R12, R44, 0xffffff80 ;  /* 0xffffff802c0c7836 */ /* 0x000fe20000000000 */
[----:B------:R-:W4:Y:S01]  /*3990*/  LDS.64 R8, [UR4+0x38] ;  /* 0x00003804ff087984 */ /* 0x000f220008000a00 */
[----:B------:R-:W-:Y:S01]  /*39a0*/  LOP3.LUT R40, R40, 0xff, RZ, 0xc0, !PT ;  /* 0x000000ff28287812 */ /* 0x000fe200078ec0ff */
[----:B------:R-:W-:Y:S01]  /*39b0*/  HADD2.F32 R44, -RZ, R20.H0_H0 ;  /* 0x20000014ff2c7230 */ /* 0x000fe20000004100 */
[----:B------:R-:W-:Y:S01]  /*39c0*/  IADD3 R5, PT, PT, R46, -0x80, RZ ;  /* 0xffffff802e057810 */ /* 0x000fe20007ffe0ff */
[----:B------:R-:W-:-:S02]  /*39d0*/  HADD2.F32 R46, -RZ, R15.H0_H0 ;  /* 0x2000000fff2e7230 */ /* 0x000fc40000004100 */
[----:B------:R-:W-:Y:S01]  /*39e0*/  FFMA.FTZ R20, R10, R14, R45 ;  /* 0x0000000e0a147223 */ /* 0x000fe2000001002d */
[----:B------:R-:W-:Y:S01]  /*39f0*/  IADD3 R14, PT, PT, R40, -0x80, RZ ;  /* 0xffffff80280e7810 */ /* 0x000fe20007ffe0ff */
[----:B------:R-:W-:Y:S01]  /*3a00*/  HADD2.F32 R40, -RZ, R16.H0_H0 ;  /* 0x20000010ff287230 */ /* 0x000fe20000004100 */
[----:B------:R-:W-:Y:S01]  /*3a10*/  SHF.R.U32.HI R16, RZ, 0x8, R7 ;  /* 0x00000008ff107819 */ /* 0x000fe20000011607 */
[----:B------:R-:W-:Y:S01]  /*3a20*/  FFMA.FTZ R47, R10, R46, R47 ;  /* 0x0000002e0a2f7223 */ /* 0x000fe2000001002f */
[----:B------:R-:W-:Y:S01]  /*3a30*/  FFMA.FTZ R10, R44, R41, R43 ;  /* 0x000000292c0a7223 */ /* 0x000fe2000001002b */
[----:B-1----:R-:W-:Y:S01]  /*3a40*/  HADD2.F32 R44, -RZ, R19.H0_H0 ;  /* 0x20000013ff2c7230 */ /* 0x002fe20000004100 */
[----:B------:R-:W-:Y:S01]  /*3a50*/  LOP3.LUT R51, R51, 0xff, RZ, 0xc0, !PT ;  /* 0x000000ff33337812 */ /* 0x000fe200078ec0ff */
[----:B------:R-:W1:Y:S01]  /*3a60*/  I2F.F16 R5, R5 ;  /* 0x0000000500057306 */ /* 0x000e620000200c00 */
[----:B------:R-:W-:Y:S01]  /*3a70*/  LOP3.LUT R19, R16, 0xff, RZ, 0xc0, !PT ;  /* 0x000000ff10137812 */ /* 0x000fe200078ec0ff */
[----:B------:R-:W-:Y:S01]  /*3a80*/  FFMA.FTZ R16, R41, R21, R20 ;  /* 0x0000001529107223 */ /* 0x000fe20000010014 */
[----:B------:R-:W-:Y:S01]  /*3a90*/  SHF.R.U32.HI R20, RZ, 0x10, R7 ;  /* 0x00000010ff147819 */ /* 0x000fe20000011607 */
[----:B0-----:R-:W-:Y:S01]  /*3aa0*/  HADD2.F32 R23, -RZ, R23.H0_H0 ;  /* 0x20000017ff177230 */ /* 0x001fe20000004100 */
[----:B------:R-:W-:Y:S01]  /*3ab0*/  SHF.R.U32.HI R15, RZ, 0x10, R6 ;  /* 0x00000010ff0f7819 */ /* 0x000fe20000011606 */
[----:B--2---:R-:W-:Y:S01]  /*3ac0*/  HADD2.F32 R38, -RZ, R38.H0_H0 ;  /* 0x20000026ff267230 */ /* 0x004fe20000004100 */
[----:B------:R-:W-:Y:S01]  /*3ad0*/  IADD3 R11, PT, PT, R51, -0x80, RZ ;  /* 0xffffff80330b7810 */ /* 0x000fe20007ffe0ff */
[----:B------:R-:W0:Y:S01]  /*3ae0*/  I2F.F16 R4, R4 ;  /* 0x0000000400047306 */ /* 0x000e220000200c00 */
[----:B------:R-:W-:Y:S01]  /*3af0*/  LOP3.LUT R50, R50, 0xff, RZ, 0xc0, !PT ;  /* 0x000000ff32327812 */ /* 0x000fe200078ec0ff */
[----:B------:R-:W-:Y:S01]  /*3b00*/  FFMA.FTZ R22, R41, R40, R22 ;  /* 0x0000002829167223 */ /* 0x000fe20000010016 */
[----:B------:R-:W-:Y:S01]  /*3b10*/  LOP3.LUT R20, R20, 0xff, RZ, 0xc0, !PT ;  /* 0x000000ff14147812 */ /* 0x000fe200078ec0ff */
[----:B---3--:R-:W-:Y:S01]  /*3b20*/  HADD2.F32 R39, -RZ, R39.H0_H0 ;  /* 0x20000027ff277230 */ /* 0x008fe20000004100 */
[----:B------:R-:W-:Y:S01]  /*3b30*/  LOP3.LUT R15, R15, 0xff, RZ, 0xc0, !PT ;  /* 0x000000ff0f0f7812 */ /* 0x000fe200078ec0ff */
[----:B------:R-:W-:Y:S01]  /*3b40*/  FFMA.FTZ R41, R41, R44, R47 ;  /* 0x0000002c29297223 */ /* 0x000fe2000001002f */
[----:B------:R-:W-:Y:S01]  /*3b50*/  IADD3 R21, PT, PT, R19, -0x80, RZ ;  /* 0xffffff8013157810 */ /* 0x000fe20007ffe0ff */
[----:B------:R-:W2:Y:S01]  /*3b60*/  I2F.F16 R11, R11 ;  /* 0x0000000b000b7306 */ /* 0x000ea20000200c00 */
[----:B------:R-:W-:Y:S01]  /*3b70*/  IADD3 R13, PT, PT, R50, -0x80, RZ ;  /* 0xffffff80320d7810 */ /* 0x000fe20007ffe0ff */
[----:B------:R-:W-:Y:S01]  /*3b80*/  VIADD R20, R20, 0xffffff80 ;  /* 0xffffff8014147836 */ /* 0x000fe20000000000 */
[----:B------:R-:W-:Y:S01]  /*3b90*/  IADD3 R15, PT, PT, R15, -0x80, RZ ;  /* 0xffffff800f0f7810 */ /* 0x000fe20007ffe0ff */
[----:B-1----:R-:W-:Y:S01]  /*3ba0*/  HADD2.F32 R5, -RZ, R5.H0_H0 ;  /* 0x20000005ff057230 */ /* 0x002fe20000004100 */
[----:B------:R-:W-:-:S02]  /*3bb0*/  LEA.HI R19, R6, 0xffffff80, RZ, 0x8 ;  /* 0xffffff8006137811 */ /* 0x000fc400078f40ff */
[----:B------:R-:W-:Y:S01]  /*3bc0*/  LEA.HI R7, R7, 0xffffff80, RZ, 0x8 ;  /* 0xffffff8007077811 */ /* 0x000fe200078f40ff */
[----:B------:R-:W1:Y:S01]  /*3bd0*/  I2F.F16 R14, R14 ;  /* 0x0000000e000e7306 */ /* 0x000e620000200c00 */
[----:B0-----:R-:W-:Y:S02]  /*3be0*/  HADD2.F32 R4, -RZ, R4.H0_H0 ;  /* 0x20000004ff047230 */ /* 0x001fe40000004100 */
[--C-:B----4-:R-:W-:Y:S02]  /*3bf0*/  HADD2.F32 R43, -RZ, R8.reuse.H0_H0 ;  /* 0x20000008ff2b7230 */ /* 0x110fe40000004100 */
[----:B------:R-:W-:Y:S02]  /*3c00*/  HADD2.F32 R8, -RZ, R8.H1_H1 ;  /* 0x30000008ff087230 */ /* 0x000fe40000004100 */
[----:B--2---:R-:W-:Y:S01]  /*3c10*/  HADD2.F32 R11, -RZ, R11.H0_H0 ;  /* 0x2000000bff0b7230 */ /* 0x004fe20000004100 */
[----:B------:R-:W0:Y:S01]  /*3c20*/  I2F.F16 R21, R21 ;  /* 0x0000001500157306 */ /* 0x000e220000200c00 */
[----:B------:R-:W-:Y:S01]  /*3c30*/  FFMA.FTZ R10, R23, R43, R10 ;  /* 0x0000002b170a7223 */ /* 0x000fe2000001000a */
[C---:B------:R-:W-:Y:S01]  /*3c40*/  FFMA.FTZ R23, R43.reuse, R38, R22 ;  /* 0x000000262b177223 */ /* 0x040fe20000010016 */
[C---:B------:R-:W-:Y:S01]  /*3c50*/  FFMA.FTZ R39, R43.reuse, R39, R16 ;  /* 0x000000272b277223 */ /* 0x040fe20000010010 */
[----:B------:R-:W-:Y:S01]  /*3c60*/  FFMA.FTZ R16, R43, R4, R41 ;  /* 0x000000042b107223 */ /* 0x000fe20000010029 */
[----:B------:R-:W-:-:S02]  /*3c70*/  HADD2.F32 R6, -RZ, R9.H0_H0 ;  /* 0x20000009ff067230 */ /* 0x000fc40000004100 */
[C---:B------:R-:W-:Y:S01]  /*3c80*/  FFMA.FTZ R5, R8.reuse, R5, R23 ;  /* 0x0000000508057223 */ /* 0x040fe20000010017 */
[----:B-1----:R-:W-:Y:S01]  /*3c90*/  HADD2.F32 R23, -RZ, R14.H0_H0 ;  /* 0x2000000eff177230 */ /* 0x002fe20000004100 */
[----:B------:R-:W1:Y:S01]  /*3ca0*/  I2F.F16 R13, R13 ;  /* 0x0000000d000d7306 */ /* 0x000e620000200c00 */
[----:B------:R-:W-:Y:S01]  /*3cb0*/  FFMA.FTZ R11, R11, R8, R10 ;  /* 0x000000080b0b7223 */ /* 0x000fe2000001000a */
[----:B------:R-:W-:Y:S02]  /*3cc0*/  HADD2.F32 R9, -RZ, R9.H1_H1 ;  /* 0x30000009ff097230 */ /* 0x000fe40000004100 */
[C---:B------:R-:W-:Y:S01]  /*3cd0*/  FFMA.FTZ R23, R8.reuse, R23, R39 ;  /* 0x0000001708177223 */ /* 0x040fe20000010027 */
[----:B------:R-:W-:Y:S02]  /*3ce0*/  HADD2.F32 R10, -RZ, R0.H0_H0 ;  /* 0x20000000ff0a7230 */ /* 0x000fe40000004100 */
[----:B0-----:R-:W-:Y:S01]  /*3cf0*/  HADD2.F32 R21, -RZ, R21.H0_H0 ;  /* 0x20000015ff157230 */ /* 0x001fe20000004100 */
[----:B------:R-:W0:Y:S04]  /*3d00*/  I2F.F16 R12, R12 ;  /* 0x0000000c000c7306 */ /* 0x000e280000200c00 */
[----:B------:R-:W-:Y:S01]  /*3d10*/  FFMA.FTZ R21, R8, R21, R16 ;  /* 0x0000001508157223 */ /* 0x000fe20000010010 */
[----:B-1----:R-:W-:-:S03]  /*3d20*/  HADD2.F32 R4, -RZ, R13.H0_H0 ;  /* 0x2000000dff047230 */ /* 0x002fc60000004100 */
[----:B------:R-:W1:Y:S01]  /*3d30*/  I2F.F16 R15, R15 ;  /* 0x0000000f000f7306 */ /* 0x000e620000200c00 */
[----:B------:R-:W-:Y:S02]  /*3d40*/  HADD2.F32 R13, -RZ, R28.H1_H1 ;  /* 0x3000001cff0d7230 */ /* 0x000fe40000004100 */
[----:B------:R-:W-:Y:S01]  /*3d50*/  FFMA.FTZ R11, R4, R6, R11 ;  /* 0x00000006040b7223 */ /* 0x000fe2000001000b */
[----:B0-----:R-:W-:-:S04]  /*3d60*/  HADD2.F32 R12, -RZ, R12.H0_H0 ;  /* 0x2000000cff0c7230 */ /* 0x001fc80000004100 */
[----:B------:R-:W0:Y:S01]  /*3d70*/  I2F.F16 R20, R20 ;  /* 0x0000001400147306 */ /* 0x000e220000200c00 */
[----:B------:R-:W-:Y:S01]  /*3d80*/  FFMA.FTZ R12, R6, R12, R5 ;  /* 0x0000000c060c7223 */ /* 0x000fe20000010005 */
[----:B------:R-:W-:Y:S02]  /*3d90*/  HADD2.F32 R5, -RZ, R0.H1_H1 ;  /* 0x30000000ff057230 */ /* 0x000fe40000004100 */
[----:B-1----:R-:W-:-:S04]  /*3da0*/  HADD2.F32 R15, -RZ, R15.H0_H0 ;  /* 0x2000000fff0f7230 */ /* 0x002fc80000004100 */
        /* <DEDUP_REMOVED lines=18> */
[----:B------:R-:W-:Y:S01]  /*3ed0*/  HADD2.F32 R7, -RZ, R28.H0_H0 ;  /* 0x2000001cff077230 */ /* 0x000fe20000004100 */
[----:B------:R-:W-:Y:S02]  /*3ee0*/  PRMT R11, R11, 0x5410, R4 ;  /* 0x000054100b0b7816 */ /* 0x000fe40000000004 */
[----:B------:R-:W-:Y:S02]  /*3ef0*/  FFMA.FTZ R6, R9, R6, R20 ;  /* 0x0000000609067223 */ /* 0x000fe40000010014 */
[----:B------:R-:W-:-:S02]  /*3f00*/  FMUL.FTZ R8, R7, R8 ;  /* 0x0000000807087220 */ /* 0x000fc40000410000 */
[----:B------:R-:W-:Y:S01]  /*3f10*/  FMUL.FTZ R6, R13, R6 ;  /* 0x000000060d067220 */ /* 0x000fe20000410000 */
[----:B------:R-:W-:Y:S02]  /*3f20*/  HFMA2 R26, R11, 1, 1, R26 ;  /* 0x3c003c000b1a7831 */ /* 0x000fe4000000001a */
[----:B------:R-:W-:Y:S02]  /*3f30*/  F2FP.F16.F32.PACK_AB R8, RZ, R8 ;  /* 0x00000008ff08723e */ /* 0x000fe400000000ff */
[----:B------:R-:W-:-:S04]  /*3f40*/  F2FP.F16.F32.PACK_AB R6, RZ, R6 ;  /* 0x00000006ff06723e */ /* 0x000fc800000000ff */
[----:B------:R-:W-:-:S05]  /*3f50*/  PRMT R8, R8, 0x5410, R6 ;  /* 0x0000541008087816 */ /* 0x000fca0000000006 */
[----:B------:R-:W-:-:S07]  /*3f60*/  HADD2 R27, R8, R27 ;  /* 0x0000001b081b7230 */ /* 0x000fce0000000000 */
.L_x_3877:
        /* <DEDUP_REMOVED lines=8> */
.L_x_3873:
[----:B------:R-:W0:Y:S02]  /*3ff0*/  LDCU UR5, c[0x0][0x3cc] ;  /* 0x00007980ff0577ac */ /* 0x000e240008000800 */
[----:B0-----:R-:W-:-:S04]  /*4000*/  VIMNMX R31, PT, PT, R30, UR5, PT ;  /* 0x000000051e1f7c48 */ /* 0x001fc8000bfe0100 */
[----:B------:R-:W-:-:S13]  /*4010*/  ISETP.GT.AND P0, PT, R31, R24, PT ;  /* 0x000000181f00720c */ /* 0x000fda0003f04270 */
[----:B------:R-:W-:Y:S05]  /*4020*/  @!P0 BRA `(.L_x_3879) ;  /* 0x0000001800188947 */ /* 0x000fea0003800000 */
[----:B------:R-:W0:Y:S01]  /*4030*/  LDC.64 R4, c[0x0][0x3b8] ;  /* 0x0000ee00ff047b82 */ /* 0x000e220000000a00 */
[----:B------:R-:W-:Y:S01]  /*4040*/  MOV R42, R20 ;  /* 0x00000014002a7202 */ /* 0x000fe20000000f00 */
[----:B------:R-:W-:-:S06]  /*4050*/  IMAD.MOV.U32 R43, RZ, RZ, R21 ;  /* 0x000000ffff2b7224 */ /* 0x000fcc00078e0015 */
[----:B------:R-:W1:Y:S01]  /*4060*/  LDC.64 R2, c[0x0][0x3a8] ;  /* 0x0000ea00ff027b82 */ /* 0x000e620000000a00 */
[----:B0-----:R-:W-:-:S03]  /*4070*/  IMAD.WIDE.U32 R4, R24, 0x4, R4 ;  /* 0x0000000418047825 */ /* 0x001fc600078e0004 */
[----:B------:R-:W-:-:S04]  /*4080*/  IADD3 R38, P0, PT, R4, 0x2, RZ ;  /* 0x0000000204267810 */ /* 0x000fc80007f1e0ff */
[----:B------:R-:W-:-:S09]  /*4090*/  IADD3.X R39, PT, PT, RZ, R5, RZ, P0, !PT ;  /* 0x00000005ff277210 */ /* 0x000fd200007fe4ff */
.L_x_3882:
[----:B------:R-:W-:Y:S01]  /*40a0*/  ISETP.NE.AND P0, PT, R24, R29, PT ;  /* 0x0000001d1800720c */ /* 0x000fe20003f05270 */
[C---:B-1---5:R-:W-:Y:S01]  /*40b0*/  IMAD.WIDE R16, R3.reuse, 0x4, R42 ;  /* 0x0000000403107825 */ /* 0x062fe200078e022a */
[----:B------:R0:W5:Y:S03]  /*40c0*/  LDG.E.128.CONSTANT R12, desc[UR6][R42.64] ;  /* 0x000000062a0c7981 */ /* 0x000166000c1e9d00 */
[----:B------:R-:W-:Y:S02]  /*40d0*/  IMAD.WIDE R20, R3, 0x4, R16 ;  /* 0x0000000403147825 */ /* 0x000fe400078e0210 */
[----:B------:R-:W5:Y:S06]  /*40e0*/  LDG.E.128.CONSTANT R16, desc[UR6][R16.64] ;  /* 0x0000000610107981 */ /* 0x000f6c000c1e9d00 */
[----:B------:R-:W-:Y:S01]  /*40f0*/  @!P0 LEA R22, R25, R36, 0x3 ;  /* 0x0000002419168211 */ /* 0x000fe200078e18ff */
[C---:B------:R-:W-:Y:S01]  /*4100*/  IMAD.WIDE R4, R3.reuse, 0x4, R20 ;  /* 0x0000000403047825 */ /* 0x040fe200078e0214 */
[----:B------:R-:W2:Y:S04]  /*4110*/  @!P0 LDG.E.U16.CONSTANT R33, desc[UR6][R38.64] ;  /* 0x0000000626218981 */ /* 0x000ea8000c1e9500 */
[----:B------:R-:W3:Y:S01]  /*4120*/  @!P0 LDL.64 R22, [R22+0x8] ;  /* 0x0000080016168983 */ /* 0x000ee20000100a00 */
[----:B------:R-:W-:-:S03]  /*4130*/  IMAD.WIDE R40, R3, 0x4, R4 ;  /* 0x0000000403287825 */ /* 0x000fc600078e0204 */
[----:B------:R-:W5:Y:S04]  /*4140*/  LDG.E.128.CONSTANT R4, desc[UR6][R4.64] ;  /* 0x0000000604047981 */ /* 0x000f68000c1e9d00 */
[----:B------:R0:W5:Y:S01]  /*4150*/  LDG.E.128.CONSTANT R8, desc[UR6][R40.64] ;  /* 0x0000000628087981 */ /* 0x000162000c1e9d00 */
[----:B------:R-:W-:Y:S02]  /*4160*/  ISETP.LE.AND P1, PT, R2, UR8, PT ;  /* 0x0000000802007c0c */ /* 0x000fe4000bf23270 */
[----:B------:R-:W-:-:S05]  /*4170*/  @!P0 IADD3 R32, PT, PT, R25, 0x1, RZ ;  /* 0x0000000119208810 */ /* 0x000fca0007ffe0ff */
[----:B------:R-:W-:Y:S01]  /*4180*/  @!P0 IMAD.MOV.U32 R25, RZ, RZ, R32 ;  /* 0x000000ffff198224 */ /* 0x000fe200078e0020 */
[----:B--2---:R-:W-:Y:S02]  /*4190*/  @!P0 IADD3 R29, PT, PT, R33, R24, RZ ;  /* 0x00000018211d8210 */ /* 0x004fe40007ffe0ff */
[----:B---3--:R-:W-:Y:S02]  /*41a0*/  @!P0 PRMT R0, R22, 0x7610, R0 ;  /* 0x0000761016008816 */ /* 0x008fe40000000000 */
[----:B------:R-:W-:Y:S02]  /*41b0*/  @!P0 PRMT R28, R23, 0x7610, R28 ;  /* 0x00007610171c8816 */ /* 0x000fe4000000001c */
[----:B------:R-:W-:Y:S02]  /*41c0*/  @!P0 PRMT R0, R0, 0x7610, R22 ;  /* 0x0000761000008816 */ /* 0x000fe40000000016 */
[----:B------:R-:W-:Y:S01]  /*41d0*/  @!P0 PRMT R28, R28, 0x7610, R23 ;  /* 0x000076101c1c8816 */ /* 0x000fe20000000017 */
[----:B0-----:R-:W-:Y:S06]  /*41e0*/  @P1 BRA `(.L_x_3880) ;  /* 0x0000000800bc1947 */ /* 0x001fec0003800000 */
[----:B------:R-:W2:Y:S01]  /*41f0*/  LDG.E.128.CONSTANT R20, desc[UR6][R20.64] ;  /* 0x0000000614147981 */ /* 0x000ea2000c1e9d00 */
[----:B-----5:R-:W-:Y:S02]  /*4200*/  LOP3.LUT R47, R12, 0x3f003f, RZ, 0xc0, !PT ;  /* 0x003f003f0c2f7812 */ /* 0x020fe400078ec0ff */
[----:B------:R-:W-:Y:S01]  /*4210*/  LOP3.LUT R49, R14, 0x3f003f, RZ, 0xc0, !PT ;  /* 0x003f003f0e317812 */ /* 0x000fe200078ec0ff */
[----:B------:R-:W0:Y:S01]  /*4220*/  LDS.128 R32, [UR4] ;  /* 0x00000004ff207984 */ /* 0x000e220008000c00 */
[----:B------:R-:W-:Y:S02]  /*4230*/  LOP3.LUT R48, R13, 0x3f003f, RZ, 0xc0, !PT ;  /* 0x003f003f0d307812 */ /* 0x000fe400078ec0ff */
[--C-:B------:R-:W-:Y:S02]  /*4240*/  SHF.R.U32.HI R46, RZ, 0xc, R13.reuse ;  /* 0x0000000cff2e7819 */ /* 0x100fe4000001160d */
[----:B------:R-:W-:Y:S02]  /*4250*/  SHF.R.U32.HI R45, RZ, 0xc, R12 ;  /* 0x0000000cff2d7819 */ /* 0x000fe4000001160c */
[----:B------:R-:W-:-:S02]  /*4260*/  SHF.R.U32.HI R13, RZ, 0x6, R13 ;  /* 0x00000006ff0d7819 */ /* 0x000fc4000001160d */
[----:B------:R-:W-:Y:S02]  /*4270*/  SHF.R.U32.HI R12, RZ, 0x6, R12 ;  /* 0x00000006ff0c7819 */ /* 0x000fe4000001160c */
[--C-:B------:R-:W-:Y:S02]  /*4280*/  SHF.R.U32.HI R37, RZ, 0xc, R14.reuse ;  /* 0x0000000cff257819 */ /* 0x100fe4000001160e */
[----:B------:R-:W-:Y:S02]  /*4290*/  LOP3.LUT R47, R47, 0x64006400, RZ, 0xfc, !PT ;  /* 0x640064002f2f7812 */ /* 0x000fe400078efcff */
[----:B------:R-:W-:Y:S02]  /*42a0*/  SHF.R.U32.HI R14, RZ, 0x6, R14 ;  /* 0x00000006ff0e7819 */ /* 0x000fe4000001160e */
[----:B------:R-:W-:Y:S01]  /*42b0*/  LOP3.LUT R49, R49, 0x64006400, RZ, 0xfc, !PT ;  /* 0x6400640031317812 */ /* 0x000fe200078efcff */
[----:B------:R-:W-:Y:S01]  /*42c0*/  HADD2 R47, R47, -1056, -1056 ;  /* 0xe420e4202f2f7430 */ /* 0x000fe20000000000 */
[----:B------:R-:W-:-:S02]  /*42d0*/  LOP3.LUT R48, R48, 0x64006400, RZ, 0xfc, !PT ;  /* 0x6400640030307812 */ /* 0x000fc400078efcff */
[----:B------:R-:W-:Y:S01]  /*42e0*/  LOP3.LUT R13, R13, 0x3f003f, RZ, 0xc0, !PT ;  /* 0x003f003f0d0d7812 */ /* 0x000fe200078ec0ff */
[----:B------:R-:W-:Y:S01]  /*42f0*/  HADD2 R49, R49, -1056, -1056 ;  /* 0xe420e42031317430 */ /* 0x000fe20000000000 */
[----:B------:R-:W-:Y:S01]  /*4300*/  LOP3.LUT R50, R15, 0x3f003f, RZ, 0xc0, !PT ;  /* 0x003f003f0f327812 */ /* 0x000fe200078ec0ff */
[----:B------:R-:W-:Y:S01]  /*4310*/  HADD2 R51, R48, -1056, -1056 ;  /* 0xe420e42030337430 */ /* 0x000fe20000000000 */
[--C-:B------:R-:W-:Y:S02]  /*4320*/  SHF.R.U32.HI R44, RZ, 0xc, R15.reuse ;  /* 0x0000000cff2c7819 */ /* 0x100fe4000001160f */
[----:B------:R-:W-:Y:S02]  /*4330*/  LOP3.LUT R12, R12, 0x3f003f, RZ, 0xc0, !PT ;  /* 0x003f003f0c0c7812 */ /* 0x000fe400078ec0ff */
[----:B------:R-:W-:Y:S02]  /*4340*/  SHF.R.U32.HI R15, RZ, 0x6, R15 ;  /* 0x00000006ff0f7819 */ /* 0x000fe4000001160f */
[----:B------:R-:W-:-:S02]  /*4350*/  LOP3.LUT R14, R14, 0x3f003f, RZ, 0xc0, !PT ;  /* 0x003f003f0e0e7812 */ /* 0x000fc400078ec0ff */
[----:B------:R-:W-:Y:S02]  /*4360*/  LOP3.LUT R13, R13, 0x64006400, RZ, 0xfc, !PT ;  /* 0x640064000d0d7812 */ /* 0x000fe400078efcff */
[----:B------:R-:W-:Y:S02]  /*4370*/  LOP3.LUT R50, R50, 0x64006400, RZ, 0xfc, !PT ;  /* 0x6400640032327812 */ /* 0x000fe400078efcff */
[----:B------:R-:W-:Y:S01]  /*4380*/  LOP3.LUT R12, R12, 0x64006400, RZ, 0xfc, !PT ;  /* 0x640064000c0c7812 */ /* 0x000fe200078efcff */
[----:B------:R-:W-:Y:S01]  /*4390*/  HADD2 R13, R13, -1056, -1056 ;  /* 0xe420e4200d0d7430 */ /* 0x000fe20000000000 */
[----:B------:R-:W-:Y:S01]  /*43a0*/  LOP3.LUT R15, R15, 0x3f003f, RZ, 0xc0, !PT ;  /* 0x003f003f0f0f7812 */ /* 0x000fe200078ec0ff */
[-C--:B0-----:R-:W-:Y:S01]  /*43b0*/  HFMA2 R47, R47, R32.reuse, RZ ;  /* 0x000000202f2f7231 */ /* 0x081fe200000000ff */
[----:B------:R-:W-:Y:S01]  /*43c0*/  LOP3.LUT R14, R14, 0x64006400, RZ, 0xfc, !PT ;  /* 0x640064000e0e7812 */ /* 0x000fe200078efcff */
[-C--:B------:R-:W-:Y:S02]  /*43d0*/  HFMA2 R48, R51, R32.reuse, RZ.H0_H0 ;  /* 0x0000002033307231 */ /* 0x080fe400000400ff */
[----:B------:R-:W-:-:S02]  /*43e0*/  HFMA2 R49, R49, R32, RZ ;  /* 0x0000002031317231 */ /* 0x000fc400000000ff */
[----:B------:R-:W-:Y:S01]  /*43f0*/  HADD2 R53, R50, -1056, -1056 ;  /* 0xe420e42032357430 */ /* 0x000fe20000000000 */
        /* <DEDUP_REMOVED lines=8> */
[----:B------:R-:W-:Y:S02]  /*4480*/  HFMA2 R32, R53, R32, RZ.H0_H0 ;  /* 0x0000002035207231 */ /* 0x000fe400000400ff */
[-C--:B------:R-:W-:Y:S01]  /*4490*/  HFMA2 R12, R50, R33.reuse, R49 ;  /* 0x00000021320c7231 */ /* 0x080fe20000000031 */
[----:B------:R-:W-:Y:S01]  /*44a0*/  LOP3.LUT R50, R48, 0x64006400, RZ, 0xfc, !PT ;  /* 0x6400640030327812 */ /* 0x000fe200078efcff */
[----:B------:R-:W-:Y:S01]  /*44b0*/  HFMA2 R13, R51, R33, R32 ;  /* 0x00000021330d7231 */ /* 0x000fe20000000020 */
[----:B------:R-:W-:Y:S02]  /*44c0*/  LOP3.LUT R51, R18, 0x3f003f, RZ, 0xc0, !PT ;  /* 0x003f003f12337812 */ /* 0x000fe400078ec0ff */
[----:B------:R-:W-:Y:S01]  /*44d0*/  LOP3.LUT R49, R17, 0x3f003f, RZ, 0xc0, !PT ;  /* 0x003f003f11317812 */ /* 0x000fe200078ec0ff */
[----:B------:R-:W-:Y:S01]  /*44e0*/  HADD2 R52, R50, -1056, -1056 ;  /* 0xe420e42032347430 */ /* 0x000fe20000000000 */
[----:B------:R-:W-:Y:S02]  /*44f0*/  LOP3.LUT R50, R19, 0x3f003f, RZ, 0xc0, !PT ;  /* 0x003f003f13327812 */ /* 0x000fe400078ec0ff */
[----:B------:R-:W-:-:S02]  /*4500*/  SHF.R.U32.HI R47, RZ, 0x6, R16 ;  /* 0x00000006ff2f7819 */ /* 0x000fc40000011610 */
[----:B------:R-:W-:Y:S01]  /*4510*/  LOP3.LUT R51, R51, 0x64006400, RZ, 0xfc, !PT ;  /* 0x6400640033337812 */ /* 0x000fe200078efcff */
[-C--:B------:R-:W-:Y:S01]  /*4520*/  HFMA2 R15, R52, R34.reuse, R15 ;  /* 0x00000022340f7231 */ /* 0x080fe2000000000f */
[--C-:B------:R-:W-:Y:S02]  /*4530*/  SHF.R.U32.HI R48, RZ, 0x6, R17.reuse ;  /* 0x00000006ff307819 */ /* 0x100fe40000011611 */
        /* <DEDUP_REMOVED lines=11> */
[----:B------:R-:W-:-:S02]  /*45f0*/  SHF.R.U32.HI R33, RZ, 0xc, R17 ;  /* 0x0000000cff217819 */ /* 0x000fc40000011611 */
[--C-:B------:R-:W-:Y:S02]  /*4600*/  SHF.R.U32.HI R16, RZ, 0xc, R18.reuse ;  /* 0x0000000cff107819 */ /* 0x100fe40000011612 */
[--C-:B------:R-:W-:Y:S02]  /*4610*/  SHF.R.U32.HI R17, RZ, 0xc, R19.reuse ;  /* 0x0000000cff117819 */ /* 0x100fe40000011613 */
[----:B------:R-:W-:Y:S01]  /*4620*/  LOP3.LUT R50, R48, 0x64006400, RZ, 0xfc, !PT ;  /* 0x6400640030327812 */ /* 0x000fe200078efcff */
[----:B------:R-:W-:Y:S01]  /*4630*/  HFMA2 R48, R52, R34, R13 ;  /* 0x0000002234307231 */ /* 0x000fe2000000000d */
[----:B------:R-:W-:Y:S01]  /*4640*/  SHF.R.U32.HI R18, RZ, 0x6, R18 ;  /* 0x00000006ff127819 */ /* 0x000fe20000011612 */
[----:B------:R-:W-:Y:S01]  /*4650*/  HADD2 R34, R49, -1056, -1056 ;  /* 0xe420e42031227430 */ /* 0x000fe20000000000 */
[----:B------:R-:W-:Y:S01]  /*4660*/  SHF.R.U32.HI R19, RZ, 0x6, R19 ;  /* 0x00000006ff137819 */ /* 0x000fe20000011613 */
[----:B------:R-:W-:Y:S01]  /*4670*/  HADD2 R49, R50, -1056, -1056 ;  /* 0xe420e42032317430 */ /* 0x000fe20000000000 */
[----:B------:R-:W-:-:S02]  /*4680*/  LOP3.LUT R12, R18, 0x3f003f, RZ, 0xc0, !PT ;  /* 0x003f003f120c7812 */ /* 0x000fc400078ec0ff */
[----:B------:R-:W-:Y:S01]  /*4690*/  LOP3.LUT R13, R19, 0x3f003f, RZ, 0xc0, !PT ;  /* 0x003f003f130d7812 */ /* 0x000fe200078ec0ff */
[-C--:B------:R-:W-:Y:S02]  /*46a0*/  HFMA2 R19, R34, R35.reuse, R15 ;  /* 0x0000002322137231 */ /* 0x080fe4000000000f */
[----:B------:R-:W-:Y:S01]  /*46b0*/  HFMA2 R18, R49, R35, R14 ;  /* 0x0000002331127231 */ /* 0x000fe2000000000e */
[----:B------:R-:W-:Y:S02]  /*46c0*/  LOP3.LUT R34, R12, 0x64006400, RZ, 0xfc, !PT ;  /* 0x640064000c227812 */ /* 0x000fe400078efcff */
[----:B------:R-:W-:Y:S02]  /*46d0*/  LOP3.LUT R49, R13, 0x64006400, RZ, 0xfc, !PT ;  /* 0x640064000d317812 */ /* 0x000fe400078efcff */
[----:B------:R-:W0:Y:S01]  /*46e0*/  LDS.128 R12, [UR4+0x10] ;  /* 0x00001004ff0c7984 */ /* 0x000e220008000c00 */
[----:B------:R-:W-:Y:S01]  /*46f0*/  HADD2 R34, R34, -1056, -1056 ;  /* 0xe420e42022227430 */ /* 0x000fe20000000000 */
[----:B------:R-:W-:Y:S01]  /*4700*/  LOP3.LUT R50, R45, 0xf000f, RZ, 0xc0, !PT ;  /* 0x000f000f2d327812 */ /* 0x000fe200078ec0ff */
[----:B------:R-:W-:Y:S01]  /*4710*/  HADD2 R51, R49, -1056, -1056 ;  /* 0xe420e42031337430 */ /* 0x000fe20000000000 */
[----:B------:R-:W-:-:S02]  /*4720*/  LOP3.LUT R52, R46, 0xf000f, RZ, 0xc0, !PT ;  /* 0x000f000f2e347812 */ /* 0x000fc400078ec0ff */
[----:B------:R-:W-:Y:S01]  /*4730*/  LOP3.LUT R53, R16, 0xf000f, RZ, 0xc0, !PT ;  /* 0x000f000f10357812 */ /* 0x000fe200078ec0ff */
[-C--:B------:R-:W-:Y:S02]  /*4740*/  HFMA2 R34, R34, R35.reuse, R47 ;  /* 0x0000002322227231 */ /* 0x080fe4000000002f */
[----:B------:R-:W-:Y:S01]  /*4750*/  HFMA2 R46, R51, R35, R48 ;  /* 0x00000023332e7231 */ /* 0x000fe20000000030 */
[----:B------:R-:W-:Y:S02]  /*4760*/  LOP3.LUT R48, R33, 0xf000f, RZ, 0xc0, !PT ;  /* 0x000f000f21307812 */ /* 0x000fe400078ec0ff */
[----:B------:R-:W-:Y:S02]  /*4770*/  LOP3.LUT R47, R32, 0xf000f, RZ, 0xc0, !PT ;  /* 0x000f000f202f7812 */ /* 0x000fe400078ec0ff */
[----:B--2---:R-:W-:Y:S02]  /*4780*/  SHF.R.U32.HI R45, RZ, 0x8, R20 ;  /* 0x00000008ff2d7819 */ /* 0x004fe40000011614 */
[----:B------:R-:W-:-:S02]  /*4790*/  SHF.R.U32.HI R49, RZ, 0x8, R21 ;  /* 0x00000008ff317819 */ /* 0x000fc40000011615 */
[----:B------:R-:W-:Y:S02]  /*47a0*/  LOP3.LUT R35, R50, 0x300030, R45, 0xf8, !PT ;  /* 0x0030003032237812 */ /* 0x000fe400078ef82d */
[----:B------:R-:W-:Y:S02]  /*47b0*/  LOP3.LUT R50, R44, 0xf000f, RZ, 0xc0, !PT ;  /* 0x000f000f2c327812 */ /* 0x000fe400078ec0ff */
[----:B------:R-:W-:Y:S02]  /*47c0*/  LOP3.LUT R45, R52, 0x300030, R49, 0xf8, !PT ;  /* 0x00300030342d7812 */ /* 0x000fe400078ef831 */
[----:B------:R-:W-:Y:S02]  /*47d0*/  SHF.R.U32.HI R44, RZ, 0x8, R22 ;  /* 0x00000008ff2c7819 */ /* 0x000fe40000011616 */
[----:B------:R-:W-:Y:S02]  /*47e0*/  SHF.R.U32.HI R49, RZ, 0x8, R23 ;  /* 0x00000008ff317819 */ /* 0x000fe40000011617 */
[----:B------:R-:W-:-:S02]  /*47f0*/  SHF.R.U32.HI R33, RZ, 0xa, R21 ;  /* 0x0000000aff217819 */ /* 0x000fc40000011615 */
[----:B------:R-:W-:Y:S02]  /*4800*/  LOP3.LUT R44, R37, 0x300030, R44, 0xf8, !PT ;  /* 0x00300030252c7812 */ /* 0x000fe400078ef82c */
[----:B------:R-:W-:Y:S02]  /*4810*/  LOP3.LUT R37, R50, 0x300030, R49, 0xf8, !PT ;  /* 0x0030003032257812 */ /* 0x000fe400078ef831 */
[----:B------:R-:W-:Y:S02]  /*4820*/  LOP3.LUT R50, R20, 0x3f003f, RZ, 0xc0, !PT ;  /* 0x003f003f14327812 */ /* 0x000fe400078ec0ff */
[----:B------:R-:W-:Y:S02]  /*4830*/  LOP3.LUT R51, R21, 0x3f003f, RZ, 0xc0, !PT ;  /* 0x003f003f15337812 */ /* 0x000fe400078ec0ff */
[----:B------:R-:W-:Y:S02]  /*4840*/  LOP3.LUT R33, R48, 0x300030, R33, 0xf8, !PT ;  /* 0x0030003030217812 */ /* 0x000fe400078ef821 */
[----:B------:R-:W-:-:S02]  /*4850*/  SHF.R.U32.HI R21, RZ, 0x6, R21 ;  /* 0x00000006ff157819 */ /* 0x000fc40000011615 */
[----:B------:R-:W-:Y:S02]  /*4860*/  SHF.R.U32.HI R52, RZ, 0xa, R22 ;  /* 0x0000000aff347819 */ /* 0x000fe40000011616 */
[--C-:B------:R-:W-:Y:S02]  /*4870*/  SHF.R.U32.HI R32, RZ, 0xa, R20.reuse ;  /* 0x0000000aff207819 */ /* 0x100fe40000011614 */
[----:B------:R-:W-:Y:S02]  /*4880*/  LOP3.LUT R48, R22, 0x3f003f, RZ, 0xc0, !PT ;  /* 0x003f003f16307812 */ /* 0x000fe400078ec0ff */
[----:B------:R-:W-:Y:S02]  /*4890*/  SHF.R.U32.HI R20, RZ, 0x6, R20 ;  /* 0x00000006ff147819 */ /* 0x000fe40000011614 */
[----:B------:R-:W-:Y:S02]  /*48a0*/  LOP3.LUT R50, R50, 0x64006400, RZ, 0xfc, !PT ;  /* 0x6400640032327812 */ /* 0x000fe400078efcff */
[----:B------:R-:W-:-:S02]  /*48b0*/  LOP3.LUT R51, R51, 0x64006400, RZ, 0xfc, !PT ;  /* 0x6400640033337812 */ /* 0x000fc400078efcff */
[----:B------:R-:W-:Y:S01]  /*48c0*/  LOP3.LUT R16, R53, 0x300030, R52, 0xf8, !PT ;  /* 0x0030003035107812 */ /* 0x000fe200078ef834 */
[----:B------:R-:W-:Y:S01]  /*48d0*/  HADD2 R50, R50, -1056, -1056 ;  /* 0xe420e42032327430 */ /* 0x000fe20000000000 */
[----:B------:R-:W-:Y:S01]  /*48e0*/  LOP3.LUT R21, R21, 0x3f003f, RZ, 0xc0, !PT ;  /* 0x003f003f15157812 */ /* 0x000fe200078ec0ff */
[----:B------:R-:W-:Y:S01]  /*48f0*/  HADD2 R51, R51, -1056, -1056 ;  /* 0xe420e42033337430 */ /* 0x000fe20000000000 */
[----:B------:R-:W-:Y:S02]  /*4900*/  SHF.R.U32.HI R22, RZ, 0x6, R22 ;  /* 0x00000006ff167819 */ /* 0x000fe40000011616 */
[----:B------:R-:W-:Y:S01]  /*4910*/  SHF.R.U32.HI R49, RZ, 0xa, R23 ;  /* 0x0000000aff317819 */ /* 0x000fe20000011617 */
[-C--:B0-----:R-:W-:Y:S01]  /*4920*/  HFMA2 R19, R50, R12.reuse, R19 ;  /* 0x0000000c32137231 */ /* 0x081fe20000000013 */
[----:B------:R-:W-:Y:S01]  /*4930*/  LOP3.LUT R52, R17, 0xf000f, RZ, 0xc0, !PT ;  /* 0x000f000f11347812 */ /* 0x000fe200078ec0ff */
[----:B------:R-:W-:Y:S01]  /*4940*/  HFMA2 R18, R51, R12, R18 ;  /* 0x0000000c33127231 */ /* 0x000fe20000000012 */
[----:B------:R-:W-:-:S02]  /*4950*/  LOP3.LUT R48, R48, 0x64006400, RZ, 0xfc, !PT ;  /* 0x6400640030307812 */ /* 0x000fc400078efcff */
[----:B------:R-:W-:Y:S02]  /*4960*/  LOP3.LUT R32, R47, 0x300030, R32, 0xf8, !PT ;  /* 0x003000302f207812 */ /* 0x000fe400078ef820 */
[----:B------:R-:W-:Y:S02]  /*4970*/  LOP3.LUT R20, R20, 0x3f003f, RZ, 0xc0, !PT ;  /* 0x003f003f14147812 */ /* 0x000fe400078ec0ff */
[----:B------:R-:W-:Y:S02]  /*4980*/  LOP3.LUT R47, R23, 0x3f003f, RZ, 0xc0, !PT ;  /* 0x003f003f172f7812 */ /* 0x000fe400078ec0ff */
[----:B------:R-:W-:Y:S02]  /*4990*/  SHF.R.U32.HI R23, RZ, 0x6, R23 ;  /* 0x00000006ff177819 */ /* 0x000fe40000011617 */
[----:B------:R-:W-:Y:S02]  /*49a0*/  LOP3.LUT R21, R21, 0x64006400, RZ, 0xfc, !PT ;  /* 0x6400640015157812 */ /* 0x000fe400078efcff */
[----:B------:R-:W-:Y:S01]  /*49b0*/  LOP3.LUT R17, R52, 0x300030, R49, 0xf8, !PT ;  /* 0x0030003034117812 */ /* 0x000fe200078ef831 */
[----:B------:R-:W-:Y:S01]  /*49c0*/  HADD2 R49, R48, -1056, -1056 ;  /* 0xe420e42030317430 */ /* 0x000fe20000000000 */
[----:B------:R-:W-:Y:S01]  /*49d0*/  LOP3.LUT R22, R22, 0x3f003f, RZ, 0xc0, !PT ;  /* 0x003f003f16167812 */ /* 0x000fe200078ec0ff */
[----:B------:R-:W-:Y:S01]  /*49e0*/  HADD2 R21, R21, -1056, -1056 ;  /* 0xe420e42015157430 */ /* 0x000fe20000000000 */
[----:B------:R-:W-:-:S02]  /*49f0*/  LOP3.LUT R20, R20, 0x64006400, RZ, 0xfc, !PT ;  /* 0x6400640014147812 */ /* 0x000fc400078efcff */
        /* <DEDUP_REMOVED lines=45> */
[----:B------:R-:W-:-:S07]  /*4cd0*/  HFMA2 R27, R34, R28, R27 ;  /* 0x0000001c221b7231 */ /* 0x000fce000000001b */
.L_x_3880:
[----:B------:R-:W-:Y:S01]  /*4ce0*/  MOV R20, R42 ;  /* 0x0000002a00147202 */ /* 0x000fe20000000f00 */
[----:B------:R-:W-:Y:S01]  /*4cf0*/  IMAD.WIDE R40, R3, 0x4, R40 ;  /* 0x0000000403287825 */ /* 0x000fe200078e0228 */
[----:B------:R-:W-:Y:S01]  /*4d00*/  MOV R21, R43 ;  /* 0x0000002b00157202 */ /* 0x000fe20000000f00 */
[----:B------:R-:W-:Y:S06]  /*4d10*/  @P1 BRA `(.L_x_3881) ;  /* 0x0000000800bc1947 */ /* 0x000fec0003800000 */
[----:B-----5:R-:W2:Y:S01]  /*4d20*/  LDG.E.128.CONSTANT R12, desc[UR6][R40.64] ;  /* 0x00000006280c7981 */ /* 0x020ea2000c1e9d00 */
[----:B------:R-:W-:Y:S02]  /*4d30*/  LOP3.LUT R35, R4, 0x3f003f, RZ, 0xc0, !PT ;  /* 0x003f003f04237812 */ /* 0x000fe400078ec0ff */
[--C-:B------:R-:W-:Y:S01]  /*4d40*/  SHF.R.U32.HI R22, RZ, 0xc, R4.reuse ;  /* 0x0000000cff167819 */ /* 0x100fe20000011604 */
[----:B------:R-:W0:Y:S01]  /*4d50*/  LDS.128 R16, [UR4+0x20] ;  /* 0x00002004ff107984 */ /* 0x000e220008000c00 */
[----:B------:R-:W-:Y:S02]  /*4d60*/  LOP3.LUT R47, R5, 0x3f003f, RZ, 0xc0, !PT ;  /* 0x003f003f052f7812 */ /* 0x000fe400078ec0ff */
[--C-:B------:R-:W-:Y:S02]  /*4d70*/  SHF.R.U32.HI R23, RZ, 0xc, R5.reuse ;  /* 0x0000000cff177819 */ /* 0x100fe40000011605 */
[----:B------:R-:W-:Y:S02]  /*4d80*/  SHF.R.U32.HI R4, RZ, 0x6, R4 ;  /* 0x00000006ff047819 */ /* 0x000fe40000011604 */
[----:B------:R-:W-:-:S02]  /*4d90*/  SHF.R.U32.HI R5, RZ, 0x6, R5 ;  /* 0x00000006ff057819 */ /* 0x000fc40000011605 */
[----:B------:R-:W-:Y:S02]  /*4da0*/  LOP3.LUT R50, R6, 0x3f003f, RZ, 0xc0, !PT ;  /* 0x003f003f06327812 */ /* 0x000fe400078ec0ff */
[----:B------:R-:W-:Y:S02]  /*4db0*/  LOP3.LUT R35, R35, 0x64006400, RZ, 0xfc, !PT ;  /* 0x6400640023237812 */ /* 0x000fe400078efcff */
        /* <DEDUP_REMOVED lines=10> */
[----:B------:R-:W-:Y:S02]  /*4e60*/  LOP3.LUT R49, R7, 0x3f003f, RZ, 0xc0, !PT ;  /* 0x003f003f07317812 */ /* 0x000fe400078ec0ff */
[--C-:B------:R-:W-:Y:S01]  /*4e70*/  SHF.R.U32.HI R33, RZ, 0xc, R7.reuse ;  /* 0x0000000cff217819 */ /* 0x100fe20000011607 */
[----:B------:R-:W-:Y:S01]  /*4e80*/  HADD2 R50, R46, -1056, -1056 ;  /* 0xe420e4202e327430 */ /* 0x000fe20000000000 */
[----:B------:R-:W-:-:S02]  /*4e90*/  SHF.R.U32.HI R48, RZ, 0x6, R7 ;  /* 0x00000006ff307819 */ /* 0x000fc40000011607 */
[----:B------:R-:W-:Y:S02]  /*4ea0*/  LOP3.LUT R7, R8, 0x3f003f, RZ, 0xc0, !PT ;  /* 0x003f003f08077812 */ /* 0x000fe400078ec0ff */
[----:B------:R-:W-:Y:S02]  /*4eb0*/  LOP3.LUT R4, R52, 0x64006400, RZ, 0xfc, !PT ;  /* 0x6400640034047812 */ /* 0x000fe400078efcff */
[----:B------:R-:W-:Y:S02]  /*4ec0*/  LOP3.LUT R49, R49, 0x64006400, RZ, 0xfc, !PT ;  /* 0x6400640031317812 */ /* 0x000fe400078efcff */
[----:B------:R-:W-:Y:S01]  /*4ed0*/  LOP3.LUT R48, R48, 0x3f003f, RZ, 0xc0, !PT ;  /* 0x003f003f30307812 */ /* 0x000fe200078ec0ff */
[-C--:B0-----:R-:W-:Y:S01]  /*4ee0*/  HFMA2 R5, R5, R16.reuse, RZ ;  /* 0x0000001005057231 */ /* 0x081fe200000000ff */
[----:B------:R-:W-:Y:S01]  /*4ef0*/  LOP3.LUT R45, R10, 0x3f003f, RZ, 0xc0, !PT ;  /* 0x003f003f0a2d7812 */ /* 0x000fe200078ec0ff */
[-C--:B------:R-:W-:Y:S01]  /*4f00*/  HFMA2 R46, R47, R16.reuse, RZ ;  /* 0x000000102f2e7231 */ /* 0x080fe200000000ff */
[----:B------:R-:W-:Y:S01]  /*4f10*/  LOP3.LUT R7, R7, 0x64006400, RZ, 0xfc, !PT ;  /* 0x6400640007077812 */ /* 0x000fe200078efcff */
[----:B------:R-:W-:Y:S01]  /*4f20*/  HADD2 R47, R4, -1056, -1056 ;  /* 0xe420e420042f7430 */ /* 0x000fe20000000000 */
[----:B------:R-:W-:Y:S01]  /*4f30*/  SHF.R.U32.HI R32, RZ, 0xc, R6 ;  /* 0x0000000cff207819 */ /* 0x000fe20000011606 */
[----:B------:R-:W-:Y:S01]  /*4f40*/  HADD2 R49, R49, -1056, -1056 ;  /* 0xe420e42031317430 */ /* 0x000fe20000000000 */
[----:B------:R-:W-:Y:S01]  /*4f50*/  LOP3.LUT R42, R9, 0x3f003f, RZ, 0xc0, !PT ;  /* 0x003f003f092a7812 */ /* 0x000fe200078ec0ff */
[-C--:B------:R-:W-:Y:S01]  /*4f60*/  HFMA2 R5, R50, R17.reuse, R5 ;  /* 0x0000001132057231 */ /* 0x080fe20000000005 */
[----:B------:R-:W-:Y:S01]  /*4f70*/  LOP3.LUT R51, R51, 0x64006400, RZ, 0xfc, !PT ;  /* 0x6400640033337812 */ /* 0x000fe200078efcff */
[----:B------:R-:W-:Y:S01]  /*4f80*/  HADD2 R4, R7, -1056, -1056 ;  /* 0xe420e42007047430 */ /* 0x000fe20000000000 */
[--C-:B------:R-:W-:Y:S01]  /*4f90*/  SHF.R.U32.HI R6, RZ, 0x6, R8.reuse ;  /* 0x00000006ff067819 */ /* 0x100fe20000011608 */
[-C--:B------:R-:W-:Y:S01]  /*4fa0*/  HFMA2 R35, R35, R16.reuse, RZ.H0_H0 ;  /* 0x0000001023237231 */ /* 0x080fe200000400ff */
[----:B------:R-:W-:Y:S01]  /*4fb0*/  LOP3.LUT R43, R11, 0x3f003f, RZ, 0xc0, !PT ;  /* 0x003f003f0b2b7812 */ /* 0x000fe200078ec0ff */
[----:B------:R-:W-:Y:S01]  /*4fc0*/  HADD2 R52, R51, -1056, -1056 ;  /* 0xe420e42033347430 */ /* 0x000fe20000000000 */
[----:B------:R-:W-:Y:S01]  /*4fd0*/  LOP3.LUT R48, R48, 0x64006400, RZ, 0xfc, !PT ;  /* 0x6400640030307812 */ /* 0x000fe200078efcff */
[-C--:B------:R-:W-:Y:S01]  /*4fe0*/  HFMA2 R46, R47, R17.reuse, R46 ;  /* 0x000000112f2e7231 */ /* 0x080fe2000000002e */
[----:B------:R-:W-:Y:S01]  /*4ff0*/  SHF.R.U32.HI R34, RZ, 0xc, R8 ;  /* 0x0000000cff227819 */ /* 0x000fe20000011608 */
[----:B------:R-:W-:Y:S01]  /*5000*/  HFMA2 R16, R49, R16, RZ.H0_H0 ;  /* 0x0000001031107231 */ /* 0x000fe200000400ff */
[--C-:B------:R-:W-:Y:S01]  /*5010*/  SHF.R.U32.HI R37, RZ, 0x6, R9.reuse ;  /* 0x00000006ff257819 */ /* 0x100fe20000011609 */
[----:B------:R-:W-:Y:S01]  /*5020*/  HADD2 R47, R48, -1056, -1056 ;  /* 0xe420e420302f7430 */ /* 0x000fe20000000000 */
[----:B------:R-:W-:Y:S01]  /*5030*/  LOP3.LUT R45, R45, 0x64006400, RZ, 0xfc, !PT ;  /* 0x640064002d2d7812 */ /* 0x000fe200078efcff */
[-C--:B------:R-:W-:Y:S01]  /*5040*/  HFMA2 R35, R52, R17.reuse, R35 ;  /* 0x0000001134237231 */ /* 0x080fe20000000023 */
[----:B------:R-:W-:Y:S01]  /*5050*/  SHF.R.U32.HI R8, RZ, 0xc, R9 ;  /* 0x0000000cff087819 */ /* 0x000fe20000011609 */
[----:B------:R-:W-:Y:S01]  /*5060*/  HFMA2 R5, R4, R18, R5 ;  /* 0x0000001204057231 */ /* 0x000fe20000000005 */
[--C-:B------:R-:W-:Y:S01]  /*5070*/  SHF.R.U32.HI R9, RZ, 0xc, R10.reuse ;  /* 0x0000000cff097819 */ /* 0x100fe2000001160a */
[----:B------:R-:W-:Y:S01]  /*5080*/  HADD2 R45, R45, -1056, -1056 ;  /* 0xe420e4202d2d7430 */ /* 0x000fe20000000000 */
[----:B------:R-:W-:Y:S01]  /*5090*/  SHF.R.U32.HI R44, RZ, 0x6, R10 ;  /* 0x00000006ff2c7819 */ /* 0x000fe2000001160a */
[----:B------:R-:W-:Y:S01]  /*50a0*/  HFMA2 R17, R47, R17, R16 ;  /* 0x000000112f117231 */ /* 0x000fe20000000010 */
[----:B------:R-:W-:-:S02]  /*50b0*/  LOP3.LUT R42, R42, 0x64006400, RZ, 0xfc, !PT ;  /* 0x640064002a2a7812 */ /* 0x000fc400078efcff */
[--C-:B------:R-:W-:Y:S01]  /*50c0*/  SHF.R.U32.HI R10, RZ, 0xc, R11.reuse ;  /* 0x0000000cff0a7819 */ /* 0x100fe2000001160b */
[-C--:B------:R-:W-:Y:S01]  /*50d0*/  HFMA2 R16, R45, R18.reuse, R46 ;  /* 0x000000122d107231 */ /* 0x080fe2000000002e */
[----:B------:R-:W-:Y:S01]  /*50e0*/  LOP3.LUT R6, R6, 0x3f003f, RZ, 0xc0, !PT ;  /* 0x003f003f06067812 */ /* 0x000fe200078ec0ff */
[----:B------:R-:W-:Y:S01]  /*50f0*/  HADD2 R42, R42, -1056, -1056 ;  /* 0xe420e4202a2a7430 */ /* 0x000fe20000000000 */
[----:B------:R-:W-:Y:S02]  /*5100*/  LOP3.LUT R43, R43, 0x64006400, RZ, 0xfc, !PT ;  /* 0x640064002b2b7812 */ /* 0x000fe400078efcff */
[----:B------:R-:W-:Y:S01]  /*5110*/  SHF.R.U32.HI R11, RZ, 0x6, R11 ;  /* 0x00000006ff0b7819 */ /* 0x000fe2000001160b */
[----:B------:R-:W-:Y:S01]  /*5120*/  HFMA2 R35, R42, R18, R35 ;  /* 0x000000122a237231 */ /* 0x000fe20000000023 */
[----:B------:R-:W-:Y:S01]  /*5130*/  LOP3.LUT R37, R37, 0x3f003f, RZ, 0xc0, !PT ;  /* 0x003f003f25257812 */ /* 0x000fe200078ec0ff */
[----:B------:R-:W-:Y:S01]  /*5140*/  HADD2 R4, R43, -1056, -1056 ;  /* 0xe420e4202b047430 */ /* 0x000fe20000000000 */
[----:B------:R-:W-:-:S02]  /*5150*/  LOP3.LUT R6, R6, 0x64006400, RZ, 0xfc, !PT ;  /* 0x6400640006067812 */ /* 0x000fc400078efcff */
[----:B------:R-:W-:Y:S01]  /*5160*/  LOP3.LUT R11, R11, 0x3f003f, RZ, 0xc0, !PT ;  /* 0x003f003f0b0b7812 */ /* 0x000fe200078ec0ff */
[----:B------:R-:W-:Y:S01]  /*5170*/  HFMA2 R18, R4, R18, R17 ;  /* 0x0000001204127231 */ /* 0x000fe20000000011 */
[----:B------:R-:W-:Y:S01]  /*5180*/  LOP3.LUT R37, R37, 0x64006400, RZ, 0xfc, !PT ;  /* 0x6400640025257812 */ /* 0x000fe200078efcff */
[----:B------:R-:W-:Y:S01]  /*5190*/  HADD2 R6, R6, -1056, -1056 ;  /* 0xe420e42006067430 */ /* 0x000fe20000000000 */
[----:B------:R-:W-:Y:S02]  /*51a0*/  LOP3.LUT R11, R11, 0x64006400, RZ, 0xfc, !PT ;  /* 0x640064000b0b7812 */ /* 0x000fe400078efcff */
[----:B------:R-:W-:Y:S01]  /*51b0*/  LOP3.LUT R44, R44, 0x3f003f, RZ, 0xc0, !PT ;  /* 0x003f003f2c2c7812 */ /* 0x000fe200078ec0ff */
[----:B------:R-:W-:Y:S01]  /*51c0*/  HADD2 R4, R37, -1056, -1056 ;  /* 0xe420e42025047430 */ /* 0x000fe20000000000 */
[----:B------:R-:W-:Y:S01]  /*51d0*/  LOP3.LUT R50, R22, 0xf000f, RZ, 0xc0, !PT ;  /* 0x000f000f16327812 */ /* 0x000fe200078ec0ff */
[----:B------:R-:W-:Y:S02]  /*51e0*/  HADD2 R43, R11, -1056, -1056 ;  /* 0xe420e4200b2b7430 */ /* 0x000fe40000000000 */
[----:B------:R-:W-:-:S02]  /*51f0*/  HFMA2 R17, R6, R19, R5 ;  /* 0x0000001306117231 */ /* 0x000fc40000000005 */
[-C--:B------:R-:W-:Y:S01]  /*5200*/  HFMA2 R11, R4, R19.reuse, R35 ;  /* 0x00000013040b7231 */ /* 0x080fe20000000023 */
[----:B------:R-:W-:Y:S01]  /*5210*/  LOP3.LUT R44, R44, 0x64006400, RZ, 0xfc, !PT ;  /* 0x640064002c2c7812 */ /* 0x000fe200078efcff */
[----:B------:R-:W0:Y:S01]  /*5220*/  LDS.128 R4, [UR4+0x30] ;  /* 0x00003004ff047984 */ /* 0x000e220008000c00 */
[----:B------:R-:W-:Y:S02]  /*5230*/  LOP3.LUT R8, R8, 0xf000f, RZ, 0xc0, !PT ;  /* 0x000f000f08087812 */ /* 0x000fe400078ec0ff */
[----:B------:R-:W-:Y:S01]  /*5240*/  LOP3.LUT R51, R23, 0xf000f, RZ, 0xc0, !PT ;  /* 0x000f000f17337812 */ /* 0x000fe200078ec0ff */
[----:B------:R-:W-:Y:S01]  /*5250*/  HADD2 R37, R44, -1056, -1056 ;  /* 0xe420e4202c257430 */ /* 0x000fe20000000000 */
[----:B------:R-:W-:Y:S02]  /*5260*/  LOP3.LUT R53, R32, 0xf000f, RZ, 0xc0, !PT ;  /* 0x000f000f20357812 */ /* 0x000fe400078ec0ff */
[----:B------:R-:W-:Y:S02]  /*5270*/  LOP3.LUT R9, R9, 0xf000f, RZ, 0xc0, !PT ;  /* 0x000f000f09097812 */ /* 0x000fe400078ec0ff */
[----:B------:R-:W-:Y:S01]  /*5280*/  LOP3.LUT R10, R10, 0xf000f, RZ, 0xc0, !PT ;  /* 0x000f000f0a0a7812 */ /* 0x000fe200078ec0ff */
[----:B------:R-:W-:-:S02]  /*5290*/  HFMA2 R16, R37, R19, R16 ;  /* 0x0000001325107231 */ /* 0x000fc40000000010 */
[----:B------:R-:W-:Y:S01]  /*52a0*/  HFMA2 R19, R43, R19, R18 ;  /* 0x000000132b137231 */ /* 0x000fe20000000012 */
[----:B--2---:R-:W-:Y:S02]  /*52b0*/  LOP3.LUT R18, R12, 0x3f003f, RZ, 0xc0, !PT ;  /* 0x003f003f0c127812 */ /* 0x004fe400078ec0ff */
[----:B------:R-:W-:Y:S02]  /*52c0*/  LOP3.LUT R37, R14, 0x3f003f, RZ, 0xc0, !PT ;  /* 0x003f003f0e257812 */ /* 0x000fe400078ec0ff */
[--C-:B------:R-:W-:Y:S02]  /*52d0*/  SHF.R.U32.HI R48, RZ, 0x8, R13.reuse ;  /* 0x00000008ff307819 */ /* 0x100fe4000001160d */
[----:B------:R-:W-:Y:S02]  /*52e0*/  SHF.R.U32.HI R43, RZ, 0xa, R13 ;  /* 0x0000000aff2b7819 */ /* 0x000fe4000001160d */
[----:B------:R-:W-:Y:S02]  /*52f0*/  LOP3.LUT R35, R13, 0x3f003f, RZ, 0xc0, !PT ;  /* 0x003f003f0d237812 */ /* 0x000fe400078ec0ff */
[----:B------:R-:W-:-:S02]  /*5300*/  LOP3.LUT R22, R15, 0x3f003f, RZ, 0xc0, !PT ;  /* 0x003f003f0f167812 */ /* 0x000fc400078ec0ff */
[----:B------:R-:W-:Y:S02]  /*5310*/  SHF.R.U32.HI R13, RZ, 0x6, R13 ;  /* 0x00000006ff0d7819 */ /* 0x000fe4000001160d */
[--C-:B------:R-:W-:Y:S02]  /*5320*/  SHF.R.U32.HI R49, RZ, 0x8, R12.reuse ;  /* 0x00000008ff317819 */ /* 0x100fe4000001160c */
[--C-:B------:R-:W-:Y:S02]  /*5330*/  SHF.R.U32.HI R44, RZ, 0xa, R12.reuse ;  /* 0x0000000aff2c7819 */ /* 0x100fe4000001160c */
[----:B------:R-:W-:Y:S02]  /*5340*/  LOP3.LUT R18, R18, 0x64006400, RZ, 0xfc, !PT ;  /* 0x6400640012127812 */ /* 0x000fe400078efcff */
[----:B------:R-:W-:Y:S02]  /*5350*/  LOP3.LUT R37, R37, 0x64006400, RZ, 0xfc, !PT ;  /* 0x6400640025257812 */ /* 0x000fe400078efcff */
[----:B------:R-:W-:Y:S01]  /*5360*/  SHF.R.U32.HI R12, RZ, 0x6, R12 ;  /* 0x00000006ff0c7819 */ /* 0x000fe2000001160c */
[----:B------:R-:W-:Y:S01]  /*5370*/  HADD2 R18, R18, -1056, -1056 ;  /* 0xe420e42012127430 */ /* 0x000fe20000000000 */
[----:B------:R-:W-:Y:S01]  /*5380*/  LOP3.LUT R35, R35, 0x64006400, RZ, 0xfc, !PT ;  /* 0x6400640023237812 */ /* 0x000fe200078efcff */
[----:B------:R-:W-:Y:S01]  /*5390*/  HADD2 R37, R37, -1056, -1056 ;  /* 0xe420e42025257430 */ /* 0x000fe20000000000 */
[----:B------:R-:W-:-:S02]  /*53a0*/  LOP3.LUT R22, R22, 0x64006400, RZ, 0xfc, !PT ;  /* 0x6400640016167812 */ /* 0x000fc400078efcff */
[--C-:B------:R-:W-:Y:S01]  /*53b0*/  SHF.R.U32.HI R46, RZ, 0x8, R14.reuse ;  /* 0x00000008ff2e7819 */ /* 0x100fe2000001160e */
[-C--:B0-----:R-:W-:Y:S01]  /*53c0*/  HFMA2 R17, R18, R4.reuse, R17 ;  /* 0x0000000412117231 */ /* 0x081fe20000000011 */
[--C-:B------:R-:W-:Y:S01]  /*53d0*/  SHF.R.U32.HI R42, RZ, 0xa, R14.reuse ;  /* 0x0000000aff2a7819 */ /* 0x100fe2000001160e */
[----:B------:R-:W-:Y:S01]  /*53e0*/  HADD2 R22, R22, -1056, -1056 ;  /* 0xe420e42016167430 */ /* 0x000fe20000000000 */
[--C-:B------:R-:W-:Y:S01]  /*53f0*/  SHF.R.U32.HI R47, RZ, 0x8, R15.reuse ;  /* 0x00000008ff2f7819 */ /* 0x100fe2000001160f */
[-C--:B------:R-:W-:Y:S01]  /*5400*/  HFMA2 R16, R37, R4.reuse, R16 ;  /* 0x0000000425107231 */ /* 0x080fe20000000010 */
[----:B------:R-:W-:Y:S01]  /*5410*/  SHF.R.U32.HI R45, RZ, 0xa, R15 ;  /* 0x0000000aff2d7819 */ /* 0x000fe2000001160f */
[----:B------:R-:W-:Y:S01]  /*5420*/  HFMA2 R19, R22, R4, R19 ;  /* 0x0000000416137231 */ /* 0x000fe20000000013 */
[----:B------:R-:W-:Y:S02]  /*5430*/  LOP3.LUT R13, R13, 0x3f003f, RZ, 0xc0, !PT ;  /* 0x003f003f0d0d7812 */ /* 0x000fe400078ec0ff */
[----:B------:R-:W-:-:S02]  /*5440*/  SHF.R.U32.HI R14, RZ, 0x6, R14 ;  /* 0x00000006ff0e7819 */ /* 0x000fc4000001160e */
[----:B------:R-:W-:Y:S02]  /*5450*/  SHF.R.U32.HI R15, RZ, 0x6, R15 ;  /* 0x00000006ff0f7819 */ /* 0x000fe4000001160f */
[----:B------:R-:W-:Y:S02]  /*5460*/  LOP3.LUT R12, R12, 0x3f003f, RZ, 0xc0, !PT ;  /* 0x003f003f0c0c7812 */ /* 0x000fe400078ec0ff */
[----:B------:R-:W-:Y:S01]  /*5470*/  LOP3.LUT R43, R8, 0x300030, R43, 0xf8, !PT ;  /* 0x00300030082b7812 */ /* 0x000fe200078ef82b */
        /* <DEDUP_REMOVED lines=8> */
[-C--:B------:R-:W-:Y:S01]  /*5500*/  HFMA2 R11, R4, R5.reuse, R11 ;  /* 0x00000005040b7231 */ /* 0x080fe2000000000b */
[----:B------:R-:W-:Y:S01]  /*5510*/  LOP3.LUT R15, R15, 0x64006400, RZ, 0xfc, !PT ;  /* 0x640064000f0f7812 */ /* 0x000fe200078efcff */
[----:B------:R-:W-:Y:S01]  /*5520*/  HADD2 R12, R12, -1056, -1056 ;  /* 0xe420e4200c0c7430 */ /* 0x000fe20000000000 */
[----:B------:R-:W-:Y:S02]  /*5530*/  LOP3.LUT R23, R50, 0x300030, R49, 0xf8, !PT ;  /* 0x0030003032177812 */ /* 0x000fe400078ef831 */
[----:B------:R-:W-:Y:S01]  /*5540*/  LOP3.LUT R50, R33, 0xf000f, RZ, 0xc0, !PT ;  /* 0x000f000f21327812 */ /* 0x000fe200078ec0ff */
[----:B------:R-:W-:Y:S01]  /*5550*/  HADD2 R4, R15, -1056, -1056 ;  /* 0xe420e4200f047430 */ /* 0x000fe20000000000 */
[----:B------:R-:W-:Y:S01]  /*5560*/  LOP3.LUT R33, R53, 0x300030, R46, 0xf8, !PT ;  /* 0x0030003035217812 */ /* 0x000fe200078ef82e */
[-C--:B------:R-:W-:Y:S01]  /*5570*/  HFMA2 R17, R12, R5.reuse, R17 ;  /* 0x000000050c117231 */ /* 0x080fe20000000011 */
[----:B------:R-:W-:Y:S01]  /*5580*/  LOP3.LUT R42, R9, 0x300030, R42, 0xf8, !PT ;  /* 0x00300030092a7812 */ /* 0x000fe200078ef82a */
[----:B------:R-:W-:Y:S01]  /*5590*/  HADD2 R9, R14, -1056, -1056 ;  /* 0xe420e4200e097430 */ /* 0x000fe20000000000 */
[----:B------:R-:W-:Y:S01]  /*55a0*/  LOP3.LUT R49, R34, 0xf000f, RZ, 0xc0, !PT ;  /* 0x000f000f22317812 */ /* 0x000fe200078ec0ff */
[----:B------:R-:W-:Y:S01]  /*55b0*/  HFMA2 R19, R4, R5, R19 ;  /* 0x0000000504137231 */ /* 0x000fe20000000013 */
[----:B------:R-:W-:-:S02]  /*55c0*/  LOP3.LUT R23, R23, 0x64006400, RZ, 0xfc, !PT ;  /* 0x6400640017177812 */ /* 0x000fc400078efcff */
[----:B------:R-:W-:Y:S01]  /*55d0*/  LOP3.LUT R33, R33, 0x64006400, RZ, 0xfc, !PT ;  /* 0x6400640021217812 */ /* 0x000fe200078efcff */
[----:B------:R-:W-:Y:S01]  /*55e0*/  HFMA2 R16, R9, R5, R16 ;  /* 0x0000000509107231 */ /* 0x000fe20000000010 */
[----:B------:R-:W-:Y:S01]  /*55f0*/  LOP3.LUT R44, R49, 0x300030, R44, 0xf8, !PT ;  /* 0x00300030312c7812 */ /* 0x000fe200078ef82c */
[----:B------:R-:W-:Y:S01]  /*5600*/  HADD2 R4, R23, -1056, -1056 ;  /* 0xe420e42017047430 */ /* 0x000fe20000000000 */
[----:B------:R-:W-:Y:S01]  /*5610*/  LOP3.LUT R32, R51, 0x300030, R48, 0xf8, !PT ;  /* 0x0030003033207812 */ /* 0x000fe200078ef830 */
[----:B------:R-:W-:Y:S01]  /*5620*/  HADD2 R33, R33, -1056, -1056 ;  /* 0xe420e42021217430 */ /* 0x000fe20000000000 */
[----:B------:R-:W-:Y:S02]  /*5630*/  LOP3.LUT R44, R44, 0x64006400, RZ, 0xfc, !PT ;  /* 0x640064002c2c7812 */ /* 0x000fe400078efcff */
[----:B------:R-:W-:Y:S01]  /*5640*/  LOP3.LUT R34, R50, 0x300030, R47, 0xf8, !PT ;  /* 0x0030003032227812 */ /* 0x000fe200078ef82f */
[-C--:B------:R-:W-:Y:S01]  /*5650*/  HFMA2 R17, R4, R6.reuse, R17 ;  /* 0x0000000604117231 */ /* 0x080fe20000000011 */
[----:B------:R-:W-:Y:S01]  /*5660*/  LOP3.LUT R42, R42, 0x64006400, RZ, 0xfc, !PT ;  /* 0x640064002a2a7812 */ /* 0x000fe200078efcff */
[----:B------:R-:W-:Y:S01]  /*5670*/  HADD2 R44, R44, -1056, -1056 ;  /* 0xe420e4202c2c7430 */ /* 0x000fe20000000000 */
        /* <DEDUP_REMOVED lines=25> */
.L_x_3881:
[----:B------:R-:W-:Y:S01]  /*5810*/  VIADD R24, R24, 0x20 ;  /* 0x0000002018187836 */ /* 0x000fe20000000000 */
[----:B------:R-:W-:Y:S01]  /*5820*/  IADD3 R38, P1, PT, R38, 0x80, RZ ;  /* 0x0000008026267810 */ /* 0x000fe20007f3e0ff */
[----:B------:R-:W-:Y:S01]  /*5830*/  UIADD3 UR4, UPT, UPT, UR4, 0x40, URZ ;  /* 0x0000004004047890 */ /* 0x000fe2000fffe0ff */
[----:B------:R-:W-:Y:S02]  /*5840*/  IMAD.WIDE R42, R3, 0x4, R40 ;  /* 0x00000004032a7825 */ /* 0x000fe400078e0228 */
[----:B------:R-:W-:Y:S02]  /*5850*/  ISETP.GE.AND P0, PT, R24, R31, PT ;  /* 0x0000001f1800720c */ /* 0x000fe40003f06270 */
[----:B------:R-:W-:-:S11]  /*5860*/  IADD3.X R39, PT, PT, RZ, R39, RZ, P1, !PT ;  /* 0x00000027ff277210 */ /* 0x000fd60000ffe4ff */
[----:B------:R-:W-:Y:S05]  /*5870*/  @!P0 BRA `(.L_x_3882) ;  /* 0xffffffe800088947 */ /* 0x000fea000383ffff */
[----:B------:R-:W-:-:S07]  /*5880*/  IMAD.WIDE R20, R3, 0x18, R20 ;  /* 0x0000001803147825 */ /* 0x000fce00078e0214 */
.L_x_3879:
        /* <DEDUP_REMOVED lines=10> */
.L_x_3885:
[----:B------:R-:W0:Y:S01]  /*5930*/  LDC.64 R2, c[0x0][0x3a8] ;  /* 0x0000ea00ff027b82 */ /* 0x000e220000000a00 */
        /* <DEDUP_REMOVED lines=11> */
[----:B------:R-:W0:Y:S01]  /*59f0*/  S2UR UR5, SR_CTAID.Y ;  /* 0x00000000000579c3 */ /* 0x000e220000002600 */
[----:B------:R-:W-:Y:S01]  /*5a00*/  @!P0 IADD3 R31, PT, PT, R25, 0x1, RZ ;  /* 0x00000001191f8810 */ /* 0x000fe20007ffe0ff */
[----:B------:R-:W-:Y:S01]  /*5a10*/  IMAD.WIDE R38, R3, 0x4, R4 ;  /* 0x0000000403267825 */ /* 0x000fe200078e0204 */
[----:B0-----:R-:W-:-:S02]  /*5a20*/  ISETP.LE.AND P1, PT, R2, UR5, PT ;  /* 0x0000000502007c0c */ /* 0x001fc4000bf23270 */
[----:B--2---:R-:W-:Y:S01]  /*5a30*/  @!P0 IADD3 R29, PT, PT, R7, R24, RZ ;  /* 0x00000018071d8210 */ /* 0x004fe20007ffe0ff */
[----:B------:R-:W-:Y:S01]  /*5a40*/  VIADD R24, R24, 0x20 ;  /* 0x0000002018187836 */ /* 0x000fe20000000000 */
[----:B---3--:R-:W-:Y:S02]  /*5a50*/  @!P0 PRMT R0, R8, 0x7610, R0 ;  /* 0x0000761008008816 */ /* 0x008fe40000000000 */
[----:B------:R-:W-:Y:S02]  /*5a60*/  @!P0 PRMT R28, R9, 0x7610, R28 ;  /* 0x00007610091c8816 */ /* 0x000fe4000000001c */
[----:B------:R-:W-:Y:S02]  /*5a70*/  @!P0 PRMT R0, R0, 0x7610, R8 ;  /* 0x0000761000008816 */ /* 0x000fe40000000008 */
[----:B------:R-:W-:-:S03]  /*5a80*/  @!P0 PRMT R28, R28, 0x7610, R9 ;  /* 0x000076101c1c8816 */ /* 0x000fc60000000009 */
[----:B-1----:R-:W-:Y:S05]  /*5a90*/  @P1 BRA `(.L_x_3884) ;  /* 0x00000014001c1947 */ /* 0x002fea0003800000 */
[----:B------:R-:W2:Y:S01]  /*5aa0*/  LDG.E.128.CONSTANT R8, desc[UR6][R38.64] ;  /* 0x0000000626087981 */ /* 0x000ea2000c1e9d00 */
[----:B-----5:R-:W-:Y:S01]  /*5ab0*/  SHF.R.U32.HI R44, RZ, 0xf, R32 ;  /* 0x0000000fff2c7819 */ /* 0x020fe20000011620 */
[----:B------:R-:W-:Y:S01]  /*5ac0*/  HFMA2 R51, -RZ, RZ, 0, 0.03125 ;  /* 0x00002800ff337431 */ /* 0x000fe200000001ff */
[----:B------:R-:W-:Y:S01]  /*5ad0*/  SHF.R.U32.HI R45, RZ, 0xf, R33 ;  /* 0x0000000fff2d7819 */ /* 0x000fe20000011621 */
[----:B------:R-:W0:Y:S01]  /*5ae0*/  LDS.128 R4, [UR4] ;  /* 0x00000004ff047984 */ /* 0x000e220008000c00 */
[----:B------:R-:W-:Y:S02]  /*5af0*/  SHF.R.U32.HI R46, RZ, 0xf, R34 ;  /* 0x0000000fff2e7819 */ /* 0x000fe40000011622 */
[----:B------:R-:W-:Y:S02]  /*5b00*/  SHF.R.U32.HI R47, RZ, 0xe, R20 ;  /* 0x0000000eff2f7819 */ /* 0x000fe40000011614 */
[----:B------:R-:W-:Y:S02]  /*5b10*/  LOP3.LUT R44, R44, 0x10001, RZ, 0xc0, !PT ;  /* 0x000100012c2c7812 */ /* 0x000fe400078ec0ff */
[----:B------:R-:W-:-:S02]  /*5b20*/  SHF.R.U32.HI R48, RZ, 0xe, R21 ;  /* 0x0000000eff307819 */ /* 0x000fc40000011615 */
[----:B------:R-:W-:Y:S02]  /*5b30*/  LOP3.LUT R45, R45, 0x10001, RZ, 0xc0, !PT ;  /* 0x000100012d2d7812 */ /* 0x000fe400078ec0ff */
[----:B------:R-:W-:Y:S02]  /*5b40*/  SHF.R.U32.HI R50, RZ, 0xe, R22 ;  /* 0x0000000eff327819 */ /* 0x000fe40000011616 */
[----:B------:R-:W-:Y:S02]  /*5b50*/  LOP3.LUT R49, R46, 0x10001, RZ, 0xc0, !PT ;  /* 0x000100012e317812 */ /* 0x000fe400078ec0ff */
[----:B------:R-:W-:Y:S02]  /*5b60*/  LOP3.LUT R47, R44, 0x20002, R47, 0xf8, !PT ;  /* 0x000200022c2f7812 */ /* 0x000fe400078ef82f */
[----:B------:R-:W-:Y:S02]  /*5b70*/  LOP3.LUT R44, R45, 0x20002, R48, 0xf8, !PT ;  /* 0x000200022d2c7812 */ /* 0x000fe400078ef830 */
[----:B------:R-:W-:-:S02]  /*5b80*/  LOP3.LUT R45, R49, 0x20002, R50, 0xf8, !PT ;  /* 0x00020002312d7812 */ /* 0x000fc400078ef832 */
[C---:B------:R-:W-:Y:S02]  /*5b90*/  LOP3.LUT R49, R32.reuse, 0x1f001f, RZ, 0xc0, !PT ;  /* 0x001f001f20317812 */ /* 0x040fe400078ec0ff */
[----:B------:R-:W-:Y:S02]  /*5ba0*/  LOP3.LUT R50, R32, 0x3e003e0, RZ, 0xc0, !PT ;  /* 0x03e003e020327812 */ /* 0x000fe400078ec0ff */
[----:B------:R-:W-:Y:S02]  /*5bb0*/  LOP3.LUT R53, R34, 0x1f001f, RZ, 0xc0, !PT ;  /* 0x001f001f22357812 */ /* 0x000fe400078ec0ff */
[----:B------:R-:W-:Y:S02]  /*5bc0*/  LOP3.LUT R49, R49, 0x64006400, RZ, 0xfc, !PT ;  /* 0x6400640031317812 */ /* 0x000fe400078efcff */
[----:B------:R-:W-:Y:S02]  /*5bd0*/  LOP3.LUT R52, R33, 0x1f001f, RZ, 0xc0, !PT ;  /* 0x001f001f21347812 */ /* 0x000fe400078ec0ff */
[----:B------:R-:W-:Y:S01]  /*5be0*/  PRMT R46, R51, 0x7610, R46 ;  /* 0x00007610332e7816 */ /* 0x000fe2000000002e */
[----:B------:R-:W-:Y:S01]  /*5bf0*/  HADD2 R49, R49, -1040, -1040 ;  /* 0xe410e41031317430 */ /* 0x000fe20000000000 */
[----:B------:R-:W-:-:S02]  /*5c00*/  LOP3.LUT R54, R35, 0x1f001f, RZ, 0xc0, !PT ;  /* 0x001f001f23367812 */ /* 0x000fc400078ec0ff */
[----:B------:R-:W-:Y:S02]  /*5c10*/  LOP3.LUT R51, R50, 0x64006400, RZ, 0xfc, !PT ;  /* 0x6400640032337812 */ /* 0x000fe400078efcff */
[----:B------:R-:W-:Y:S02]  /*5c20*/  LOP3.LUT R53, R53, 0x64006400, RZ, 0xfc, !PT ;  /* 0x6400640035357812 */ /* 0x000fe400078efcff */
[----:B------:R-:W-:Y:S01]  /*5c30*/  LOP3.LUT R52, R52, 0x64006400, RZ, 0xfc, !PT ;  /* 0x6400640034347812 */ /* 0x000fe200078efcff */
[----:B0-----:R-:W-:Y:S01]  /*5c40*/  HFMA2 R49, R49, R4, RZ ;  /* 0x0000000431317231 */ /* 0x001fe200000000ff */
[----:B------:R-:W-:Y:S01]  /*5c50*/  LOP3.LUT R50, R54, 0x64006400, RZ, 0xfc, !PT ;  /* 0x6400640036327812 */ /* 0x000fe200078efcff */
[----:B------:R-:W-:Y:S01]  /*5c60*/  HFMA2 R54, R51, R46.H0_H0, -48, -48 ;  /* 0xd200d20033367431 */ /* 0x000fe2000004002e */
[----:B------:R-:W-:Y:S01]  /*5c70*/  LOP3.LUT R48, R33, 0x3e003e0, RZ, 0xc0, !PT ;  /* 0x03e003e021307812 */ /* 0x000fe200078ec0ff */
[----:B------:R-:W-:Y:S01]  /*5c80*/  HADD2 R53, R53, -1040, -1040 ;  /* 0xe410e41035357430 */ /* 0x000fe20000000000 */
[----:B------:R-:W-:Y:S01]  /*5c90*/  SHF.R.U32.HI R32, RZ, 0xa, R32 ;  /* 0x0000000aff207819 */ /* 0x000fe20000011620 */
[----:B------:R-:W-:Y:S01]  /*5ca0*/  HADD2 R51, R52, -1040, -1040 ;  /* 0xe410e41034337430 */ /* 0x000fe20000000000 */
[----:B------:R-:W-:Y:S01]  /*5cb0*/  SHF.R.U32.HI R33, RZ, 0xa, R33 ;  /* 0x0000000aff217819 */ /* 0x000fe20000011621 */
[----:B------:R-:W-:-:S02]  /*5cc0*/  HADD2 R55, R50, -1040, -1040 ;  /* 0xe410e41032377430 */ /* 0x000fc40000000000 */
[----:B------:R-:W-:Y:S02]  /*5cd0*/  HFMA2 R49, R54, R5, R49 ;  /* 0x0000000536317231 */ /* 0x000fe40000000031 */
[-C--:B------:R-:W-:Y:S02]  /*5ce0*/  HFMA2 R52, R51, R4.reuse, RZ.H0_H0 ;  /* 0x0000000433347231 */ /* 0x080fe400000400ff */
[-C--:B------:R-:W-:Y:S01]  /*5cf0*/  HFMA2 R51, R53, R4.reuse, RZ ;  /* 0x0000000435337231 */ /* 0x080fe200000000ff */
[----:B------:R-:W-:Y:S01]  /*5d00*/  LOP3.LUT R53, R48, 0x64006400, RZ, 0xfc, !PT ;  /* 0x6400640030357812 */ /* 0x000fe200078efcff */
[----:B------:R-:W-:Y:S01]  /*5d10*/  HFMA2 R50, R55, R4, RZ.H0_H0 ;  /* 0x0000000437327231 */ /* 0x000fe200000400ff */
[----:B------:R-:W-:Y:S02]  /*5d20*/  LOP3.LUT R54, R34, 0x3e003e0, RZ, 0xc0, !PT ;  /* 0x03e003e022367812 */ /* 0x000fe400078ec0ff */
[----:B------:R-:W-:Y:S01]  /*5d30*/  LOP3.LUT R32, R32, 0x1f001f, RZ, 0xc0, !PT ;  /* 0x001f001f20207812 */ /* 0x000fe200078ec0ff */
[----:B------:R-:W-:Y:S01]  /*5d40*/  HFMA2 R55, R53, R46.H0_H0, -48, -48 ;  /* 0xd200d20035377431 */ /* 0x000fe2000004002e */
[----:B------:R-:W-:-:S02]  /*5d50*/  LOP3.LUT R53, R35, 0x3e003e0, RZ, 0xc0, !PT ;  /* 0x03e003e023357812 */ /* 0x000fc400078ec0ff */
[----:B------:R-:W-:Y:S02]  /*5d60*/  SHF.R.U32.HI R34, RZ, 0xa, R34 ;  /* 0x0000000aff227819 */ /* 0x000fe40000011622 */
[--C-:B------:R-:W-:Y:S01]  /*5d70*/  SHF.R.U32.HI R4, RZ, 0xf, R35.reuse ;  /* 0x0000000fff047819 */ /* 0x100fe20000011623 */
[-C--:B------:R-:W-:Y:S01]  /*5d80*/  HFMA2 R52, R55, R5.reuse, R52 ;  /* 0x0000000537347231 */ /* 0x080fe20000000034 */
[----:B------:R-:W-:Y:S02]  /*5d90*/  SHF.R.U32.HI R48, RZ, 0xa, R35 ;  /* 0x0000000aff307819 */ /* 0x000fe40000011623 */
[----:B------:R-:W-:Y:S02]  /*5da0*/  LOP3.LUT R35, R54, 0x64006400, RZ, 0xfc, !PT ;  /* 0x6400640036237812 */ /* 0x000fe400078efcff */
[----:B------:R-:W-:Y:S02]  /*5db0*/  LOP3.LUT R32, R32, 0x64006400, RZ, 0xfc, !PT ;  /* 0x6400640020207812 */ /* 0x000fe400078efcff */
[----:B------:R-:W-:Y:S01]  /*5dc0*/  LOP3.LUT R53, R53, 0x64006400, RZ, 0xfc, !PT ;  /* 0x6400640035357812 */ /* 0x000fe200078efcff */
[-C--:B------:R-:W-:Y:S01]  /*5dd0*/  HFMA2 R54, R35, R46.reuse.H0_H0, -48, -48 ;  /* 0xd200d20023367431 */ /* 0x080fe2000004002e */
[----:B------:R-:W-:Y:S01]  /*5de0*/  LOP3.LUT R33, R33, 0x1f001f, RZ, 0xc0, !PT ;  /* 0x001f001f21217812 */ /* 0x000fe200078ec0ff */
[----:B------:R-:W-:Y:S01]  /*5df0*/  HADD2 R32, R32, -1040, -1040 ;  /* 0xe410e41020207430 */ /* 0x000fe20000000000 */
[----:B------:R-:W-:Y:S01]  /*5e00*/  LOP3.LUT R34, R34, 0x1f001f, RZ, 0xc0, !PT ;  /* 0x001f001f22227812 */ /* 0x000fe200078ec0ff */
[----:B------:R-:W-:Y:S01]  /*5e10*/  HFMA2 R35, R53, R46.H0_H0, -48, -48 ;  /* 0xd200d20035237431 */ /* 0x000fe2000004002e */
        /* <DEDUP_REMOVED lines=8> */
[----:B------:R-:W-:Y:S01]  /*5ea0*/  SHF.R.U32.HI R56, RZ, 0xe, R23 ;  /* 0x0000000eff387819 */ /* 0x000fe20000011617 */
[----:B------:R-:W0:Y:S01]  /*5eb0*/  LDS.128 R32, [UR4+0x10] ;  /* 0x00001004ff207984 */ /* 0x000e220008000c00 */
[-C--:B------:R-:W-:Y:S01]  /*5ec0*/  HFMA2 R5, R5, R6.reuse, R52 ;  /* 0x0000000605057231 */ /* 0x080fe20000000034 */
[----:B------:R-:W-:Y:S01]  /*5ed0*/  LOP3.LUT R52, R20, 0x1f001f, RZ, 0xc0, !PT ;  /* 0x001f001f14347812 */ /* 0x000fe200078ec0ff */
[----:B------:R-:W-:Y:S01]  /*5ee0*/  HFMA2 R49, R54, R6, R53 ;  /* 0x0000000636317231 */ /* 0x000fe20000000035 */
        /* <DEDUP_REMOVED lines=16> */
[-C--:B------:R-:W-:Y:S01]  /*5ff0*/  HFMA2 R6, R52, R7.reuse, R51 ;  /* 0x0000000734067231 */ /* 0x080fe20000000033 */
[----:B------:R-:W-:Y:S01]  /*6000*/  LOP3.LUT R52, R21, 0x3e003e0, RZ, 0xc0, !PT ;  /* 0x03e003e015347812 */ /* 0x000fe200078ec0ff */
[----:B------:R-:W-:-:S02]  /*6010*/  HFMA2 R5, R4, R7, R5 ;  /* 0x0000000704057231 */ /* 0x000fc40000000005 */
[----:B------:R-:W-:Y:S01]  /*6020*/  HFMA2 R4, R54, R7, R49 ;  /* 0x0000000736047231 */ /* 0x000fe20000000031 */
[----:B------:R-:W-:Y:S02]  /*6030*/  LOP3.LUT R51, R20, 0x3e003e0, RZ, 0xc0, !PT ;  /* 0x03e003e014337812 */ /* 0x000fe400078ec0ff */
[----:B------:R-:W-:Y:S02]  /*6040*/  SHF.R.U32.HI R20, RZ, 0xa, R20 ;  /* 0x0000000aff147819 */ /* 0x000fe40000011614 */
[----:B------:R-:W-:Y:S02]  /*6050*/  LOP3.LUT R54, R22, 0x3e003e0, RZ, 0xc0, !PT ;  /* 0x03e003e016367812 */ /* 0x000fe400078ec0ff */
[----:B------:R-:W-:Y:S02]  /*6060*/  LOP3.LUT R56, R53, 0x64006400, RZ, 0xfc, !PT ;  /* 0x6400640035387812 */ /* 0x000fe400078efcff */
[----:B------:R-:W-:Y:S02]  /*6070*/  SHF.R.U32.HI R21, RZ, 0xa, R21 ;  /* 0x0000000aff157819 */ /* 0x000fe40000011615 */
[----:B------:R-:W-:Y:S01]  /*6080*/  LOP3.LUT R53, R52, 0x64006400, RZ, 0xfc, !PT ;  /* 0x6400640034357812 */ /* 0x000fe200078efcff */
[----:B------:R-:W-:Y:S01]  /*6090*/  HADD2 R57, R56, -1040, -1040 ;  /* 0xe410e41038397430 */ /* 0x000fe20000000000 */
        /* <DEDUP_REMOVED lines=8> */
[-C--:B0-----:R-:W-:Y:S01]  /*6120*/  HFMA2 R6, R51, R32.reuse, R6 ;  /* 0x0000002033067231 */ /* 0x081fe20000000006 */
[----:B------:R-:W-:Y:S01]  /*6130*/  SHF.R.U32.HI R49, RZ, 0xa, R22 ;  /* 0x0000000aff317819 */ /* 0x000fe20000011616 */
[-C--:B------:R-:W-:Y:S01]  /*6140*/  HFMA2 R5, R52, R32.reuse, R5 ;  /* 0x0000002034057231 */ /* 0x080fe20000000005 */
[----:B------:R-:W-:Y:S01]  /*6150*/  LOP3.LUT R21, R21, 0x64006400, RZ, 0xfc, !PT ;  /* 0x6400640015157812 */ /* 0x000fe200078efcff */
[----:B------:R-:W-:Y:S01]  /*6160*/  HFMA2 R50, R57, R7, R50 ;  /* 0x0000000739327231 */ /* 0x000fe20000000032 */
[----:B------:R-:W-:Y:S01]  /*6170*/  LOP3.LUT R22, R23, 0x3e003e0, RZ, 0xc0, !PT ;  /* 0x03e003e017167812 */ /* 0x000fe200078ec0ff */
[----:B------:R-:W-:Y:S01]  /*6180*/  HFMA2 R4, R55, R32, R4 ;  /* 0x0000002037047231 */ /* 0x000fe20000000004 */
[----:B------:R-:W-:Y:S01]  /*6190*/  LOP3.LUT R53, R13, 0x1f001f, RZ, 0xc0, !PT ;  /* 0x001f001f0d357812 */ /* 0x000fe200078ec0ff */
[----:B------:R-:W-:Y:S01]  /*61a0*/  HADD2 R51, R20, -1040, -1040 ;  /* 0xe410e41014337430 */ /* 0x000fe20000000000 */
[----:B------:R-:W-:Y:S01]  /*61b0*/  SHF.R.U32.HI R23, RZ, 0xa, R23 ;  /* 0x0000000aff177819 */ /* 0x000fe20000011617 */
[----:B------:R-:W-:Y:S01]  /*61c0*/  HADD2 R20, R21, -1040, -1040 ;  /* 0xe410e41015147430 */ /* 0x000fe20000000000 */
[----:B------:R-:W-:Y:S01]  /*61d0*/  LOP3.LUT R7, R22, 0x64006400, RZ, 0xfc, !PT ;  /* 0x6400640016077812 */ /* 0x000fe200078efcff */
[-C--:B------:R-:W-:Y:S01]  /*61e0*/  HFMA2 R6, R51, R33.reuse, R6 ;  /* 0x0000002133067231 */ /* 0x080fe20000000006 */
[----:B------:R-:W-:Y:S01]  /*61f0*/  LOP3.LUT R55, R12, 0x1f001f, RZ, 0xc0, !PT ;  /* 0x001f001f0c377812 */ /* 0x000fe200078ec0ff */
[-C--:B------:R-:W-:Y:S01]  /*6200*/  HFMA2 R52, R59, R46.reuse.H0_H0, -48, -48 ;  /* 0xd200d2003b347431 */ /* 0x080fe2000004002e */
[----:B------:R-:W-:Y:S01]  /*6210*/  LOP3.LUT R49, R49, 0x1f001f, RZ, 0xc0, !PT ;  /* 0x001f001f31317812 */ /* 0x000fe200078ec0ff */
[----:B------:R-:W-:Y:S01]  /*6220*/  HFMA2 R7, R7, R46.H0_H0, -48, -48 ;  /* 0xd200d20007077431 */ /* 0x000fe2000004002e */
[----:B------:R-:W-:Y:S01]  /*6230*/  LOP3.LUT R53, R53, 0x64006400, RZ, 0xfc, !PT ;  /* 0x6400640035357812 */ /* 0x000fe200078efcff */
        /* <DEDUP_REMOVED lines=15> */
[----:B------:R-:W-:-:S02]  /*6330*/  HFMA2 R6, R55, R34, R6 ;  /* 0x0000002237067231 */ /* 0x000fc40000000006 */
[----:B------:R-:W-:Y:S01]  /*6340*/  HFMA2 R5, R56, R34, R5 ;  /* 0x0000002238057231 */ /* 0x000fe20000000005 */
[----:B------:R-:W-:Y:S01]  /*6350*/  LOP3.LUT R55, R15, 0x1f001f, RZ, 0xc0, !PT ;  /* 0x001f001f0f377812 */ /* 0x000fe200078ec0ff */
[----:B------:R-:W-:Y:S01]  /*6360*/  HADD2 R56, R53, -1040, -1040 ;  /* 0xe410e41035387430 */ /* 0x000fe20000000000 */
[----:B------:R-:W-:Y:S01]  /*6370*/  LOP3.LUT R21, R21, 0x64006400, RZ, 0xfc, !PT ;  /* 0x6400640015157812 */ /* 0x000fe200078efcff */
[----:B------:R-:W-:Y:S01]  /*6380*/  HFMA2 R7, R22, R33, R7 ;  /* 0x0000002116077231 */ /* 0x000fe20000000007 */
[----:B------:R-:W-:Y:S02]  /*6390*/  LOP3.LUT R4, R4, 0x64006400, RZ, 0xfc, !PT ;  /* 0x6400640004047812 */ /* 0x000fe400078efcff */
[----:B------:R-:W-:Y:S01]  /*63a0*/  LOP3.LUT R55, R55, 0x64006400, RZ, 0xfc, !PT ;  /* 0x6400640037377812 */ /* 0x000fe200078efcff */
[----:B------:R-:W-:Y:S02]  /*63b0*/  HFMA2 R54, R21, R46.H0_H0, -48, -48 ;  /* 0xd200d20015367431 */ /* 0x000fe4000004002e */
[----:B------:R-:W-:-:S02]  /*63c0*/  HFMA2 R51, R56, R34, R51 ;  /* 0x0000002238337231 */ /* 0x000fc40000000033 */
[----:B------:R-:W-:Y:S01]  /*63d0*/  HFMA2 R4, R4, R46.H0_H0, -48, -48 ;  /* 0xd200d20004047431 */ /* 0x000fe2000004002e */
[----:B------:R-:W-:Y:S01]  /*63e0*/  SHF.R.U32.HI R56, RZ, 0xd, R12 ;  /* 0x0000000dff387819 */ /* 0x000fe2000001160c */
[----:B------:R-:W-:Y:S01]  /*63f0*/  HADD2 R58, R55, -1040, -1040 ;  /* 0xe410e410373a7430 */ /* 0x000fe20000000000 */
[----:B------:R-:W-:Y:S01]  /*6400*/  LOP3.LUT R57, R15, 0x3e003e0, RZ, 0xc0, !PT ;  /* 0x03e003e00f397812 */ /* 0x000fe200078ec0ff */
[-C--:B------:R-:W-:Y:S01]  /*6410*/  HFMA2 R54, R54, R35.reuse, R6 ;  /* 0x0000002336367231 */ /* 0x080fe20000000006 */
[----:B------:R-:W-:Y:S01]  /*6420*/  LOP3.LUT R61, R16, 0x3e003e0, RZ, 0xc0, !PT ;  /* 0x03e003e0103d7812 */ /* 0x000fe200078ec0ff */
[-C--:B------:R-:W-:Y:S01]  /*6430*/  HFMA2 R53, R4, R35.reuse, R5 ;  /* 0x0000002304357231 */ /* 0x080fe20000000005 */
[----:B------:R-:W-:Y:S01]  /*6440*/  LOP3.LUT R55, R47, 0x40004, R56, 0xf8, !PT ;  /* 0x000400042f377812 */ /* 0x000fe200078ef838 */
[----:B------:R-:W-:Y:S01]  /*6450*/  HFMA2 R47, R58, R34, R7 ;  /* 0x000000223a2f7231 */ /* 0x000fe20000000007 */
[----:B------:R-:W-:Y:S01]  /*6460*/  LOP3.LUT R57, R57, 0x64006400, RZ, 0xfc, !PT ;  /* 0x6400640039397812 */ /* 0x000fe200078efcff */
[----:B------:R-:W0:Y:S01]  /*6470*/  LDS.128 R4, [UR4+0x20] ;  /* 0x00002004ff047984 */ /* 0x000e220008000c00 */
        /* <DEDUP_REMOVED lines=9> */
[----:B------:R-:W-:Y:S02]  /*6510*/  LOP3.LUT R23, R23, 0x64006400, RZ, 0xfc, !PT ;  /* 0x6400640017177812 */ /* 0x000fe400078efcff */
[----:B------:R-:W-:Y:S01]  /*6520*/  LOP3.LUT R33, R33, 0x64006400, RZ, 0xfc, !PT ;  /* 0x6400640021217812 */ /* 0x000fe200078efcff */
[-C--:B------:R-:W-:Y:S01]  /*6530*/  HFMA2 R49, R49, R46.reuse.H0_H0, -48, -48 ;  /* 0xd200d20031317431 */ /* 0x080fe2000004002e */
[----:B------:R-:W-:Y:S01]  /*6540*/  SHF.R.U32.HI R56, RZ, 0xd, R14 ;  /* 0x0000000dff387819 */ /* 0x000fe2000001160e */
[-C--:B------:R-:W-:Y:S01]  /*6550*/  HFMA2 R23, R23, R46.reuse.H0_H0, -48, -48 ;  /* 0xd200d20017177431 */ /* 0x080fe2000004002e */
[----:B------:R-:W-:Y:S01]  /*6560*/  SHF.R.U32.HI R58, RZ, 0xc, R16 ;  /* 0x0000000cff3a7819 */ /* 0x000fe20000011610 */
[----:B------:R-:W-:Y:S01]  /*6570*/  HFMA2 R33, R33, R46.H0_H0, -48, -48 ;  /* 0xd200d20021217431 */ /* 0x000fe2000004002e */
[----:B------:R-:W-:Y:S02]  /*6580*/  LOP3.LUT R56, R45, 0x40004, R56, 0xf8, !PT ;  /* 0x000400042d387812 */ /* 0x000fe400078ef838 */
[----:B------:R-:W-:-:S02]  /*6590*/  SHF.R.U32.HI R45, RZ, 0xd, R15 ;  /* 0x0000000dff2d7819 */ /* 0x000fc4000001160f */
[----:B------:R-:W-:Y:S02]  /*65a0*/  SHF.R.U32.HI R12, RZ, 0xa, R12 ;  /* 0x0000000aff0c7819 */ /* 0x000fe4000001160c */
[----:B------:R-:W-:Y:S02]  /*65b0*/  LOP3.LUT R34, R48, 0x40004, R45, 0xf8, !PT ;  /* 0x0004000430227812 */ /* 0x000fe400078ef82d */
[----:B------:R-:W-:Y:S02]  /*65c0*/  SHF.R.U32.HI R45, RZ, 0xc, R17 ;  /* 0x0000000cff2d7819 */ /* 0x000fe40000011611 */
[----:B------:R-:W-:Y:S02]  /*65d0*/  LOP3.LUT R55, R55, 0x80008, R58, 0xf8, !PT ;  /* 0x0008000837377812 */ /* 0x000fe400078ef83a */
        /* <DEDUP_REMOVED lines=9> */
[----:B------:R-:W-:-:S04]  /*6670*/  SHF.R.U32.HI R17, RZ, 0xa, R17 ;  /* 0x0000000aff117819 */ /* 0x000fc80000011611 */
[----:B------:R-:W-:-:S04]  /*6680*/  LOP3.LUT R17, R17, 0x1f001f, RZ, 0xc0, !PT ;  /* 0x001f001f11117812 */ /* 0x000fc800078ec0ff */
[----:B------:R-:W-:Y:S02]  /*6690*/  LOP3.LUT R17, R17, 0x64006400, RZ, 0xfc, !PT ;  /* 0x6400640011117812 */ /* 0x000fe400078efcff */
        /* <DEDUP_REMOVED lines=9> */
[-C--:B------:R-:W-:Y:S02]  /*6730*/  HFMA2 R22, R61, R46.reuse.H0_H0, -48, -48 ;  /* 0xd200d2003d167431 */ /* 0x080fe4000004002e */
[-C--:B------:R-:W-:Y:S02]  /*6740*/  HFMA2 R20, R20, R46.reuse.H0_H0, -48, -48 ;  /* 0xd200d20014147431 */ /* 0x080fe4000004002e */
[----:B------:R-:W-:Y:S01]  /*6750*/  HFMA2 R46, R57, R46.H0_H0, -48, -48 ;  /* 0xd200d200392e7431 */ /* 0x000fe2000004002e */
[--C-:B------:R-:W-:Y:S02]  /*6760*/  SHF.R.U32.HI R57, RZ, 0xd, R13.reuse ;  /* 0x0000000dff397819 */ /* 0x100fe4000001160d */
[----:B------:R-:W-:-:S02]  /*6770*/  SHF.R.U32.HI R13, RZ, 0xa, R13 ;  /* 0x0000000aff0d7819 */ /* 0x000fc4000001160d */
[----:B------:R-:W-:Y:S02]  /*6780*/  LOP3.LUT R44, R44, 0x40004, R57, 0xf8, !PT ;  /* 0x000400042c2c7812 */ /* 0x000fe400078ef839 */
[----:B------:R-:W-:Y:S02]  /*6790*/  SHF.R.U32.HI R57, RZ, 0xc, R18 ;  /* 0x0000000cff397819 */ /* 0x000fe40000011612 */
[----:B------:R-:W-:Y:S02]  /*67a0*/  LOP3.LUT R45, R44, 0x80008, R45, 0xf8, !PT ;  /* 0x000800082c2d7812 */ /* 0x000fe400078ef82d */
[----:B------:R-:W-:Y:S02]  /*67b0*/  SHF.R.U32.HI R44, RZ, 0xb, R8 ;  /* 0x0000000bff2c7819 */ /* 0x000fe40000011608 */
[----:B------:R-:W-:Y:S02]  /*67c0*/  LOP3.LUT R48, R56, 0x80008, R57, 0xf8, !PT ;  /* 0x0008000838307812 */ /* 0x000fe400078ef839 */
[----:B------:R-:W-:-:S02]  /*67d0*/  LOP3.LUT R44, R55, 0x100010, R44, 0xf8, !PT ;  /* 0x00100010372c7812 */ /* 0x000fc400078ef82c */
[----:B------:R-:W-:Y:S02]  /*67e0*/  SHF.R.U32.HI R55, RZ, 0xb, R10 ;  /* 0x0000000bff377819 */ /* 0x000fe4000001160a */
[----:B------:R-:W-:Y:S02]  /*67f0*/  LOP3.LUT R52, R13, 0x1f001f, RZ, 0xc0, !PT ;  /* 0x001f001f0d347812 */ /* 0x000fe400078ec0ff */
[----:B------:R-:W-:Y:S01]  /*6800*/  LOP3.LUT R48, R48, 0x100010, R55, 0xf8, !PT ;  /* 0x0010001030307812 */ /* 0x000fe200078ef837 */
[----:B------:R-:W-:Y:S01]  /*6810*/  HADD2 R55, R12, -1040, -1040 ;  /* 0xe410e4100c377430 */ /* 0x000fe20000000000 */
[----:B------:R-:W-:Y:S02]  /*6820*/  LOP3.LUT R52, R52, 0x64006400, RZ, 0xfc, !PT ;  /* 0x6400640034347812 */ /* 0x000fe400078efcff */
[----:B------:R-:W-:Y:S02]  /*6830*/  LOP3.LUT R12, R16, 0x1f001f, RZ, 0xc0, !PT ;  /* 0x001f001f100c7812 */ /* 0x000fe400078ec0ff */
[----:B------:R-:W-:Y:S01]  /*6840*/  LOP3.LUT R13, R18, 0x1f001f, RZ, 0xc0, !PT ;  /* 0x001f001f120d7812 */ /* 0x000fe200078ec0ff */
[----:B0-----:R-:W-:Y:S01]  /*6850*/  HFMA2 R50, R55, R4, R54 ;  /* 0x0000000437327231 */ /* 0x001fe20000000036 */
[----:B------:R-:W-:Y:S01]  /*6860*/  LOP3.LUT R54, R14, 0x64006400, RZ, 0xfc, !PT ;  /* 0x640064000e367812 */ /* 0x000fe200078efcff */
[----:B------:R-:W-:Y:S01]  /*6870*/  HADD2 R52, R52, -1040, -1040 ;  /* 0xe410e41034347430 */ /* 0x000fe20000000000 */
[----:B------:R-:W-:-:S02]  /*6880*/  LOP3.LUT R12, R12, 0x64006400, RZ, 0xfc, !PT ;  /* 0x640064000c0c7812 */ /* 0x000fc400078efcff */
[----:B------:R-:W-:Y:S01]  /*6890*/  LOP3.LUT R13, R13, 0x64006400, RZ, 0xfc, !PT ;  /* 0x640064000d0d7812 */ /* 0x000fe200078efcff */
[----:B------:R-:W-:Y:S01]  /*68a0*/  HADD2 R54, R54, -1040, -1040 ;  /* 0xe410e41036367430 */ /* 0x000fe20000000000 */
[----:B------:R-:W-:Y:S01]  /*68b0*/  LOP3.LUT R14, R19, 0x1f001f, RZ, 0xc0, !PT ;  /* 0x001f001f130e7812 */ /* 0x000fe200078ec0ff */
[-C--:B------:R-:W-:Y:S01]  /*68c0*/  HFMA2 R53, R52, R4.reuse, R53 ;  /* 0x0000000434357231 */ /* 0x080fe20000000035 */
[----:B------:R-:W-:Y:S01]  /*68d0*/  SHF.R.U32.HI R16, RZ, 0xa, R16 ;  /* 0x0000000aff107819 */ /* 0x000fe20000011610 */
[----:B------:R-:W-:Y:S01]  /*68e0*/  HADD2 R52, R15, -1040, -1040 ;  /* 0xe410e4100f347430 */ /* 0x000fe20000000000 */
[----:B------:R-:W-:Y:S01]  /*68f0*/  LOP3.LUT R14, R14, 0x64006400, RZ, 0xfc, !PT ;  /* 0x640064000e0e7812 */ /* 0x000fe200078efcff */
[-C--:B------:R-:W-:Y:S02]  /*6900*/  HFMA2 R51, R54, R4.reuse, R51 ;  /* 0x0000000436337231 */ /* 0x080fe40000000033 */
[----:B------:R-:W-:Y:S01]  /*6910*/  HADD2 R15, R12, -1040, -1040 ;  /* 0xe410e4100c0f7430 */ /* 0x000fe20000000000 */
[----:B------:R-:W-:Y:S01]  /*6920*/  SHF.R.U32.HI R18, RZ, 0xa, R18 ;  /* 0x0000000aff127819 */ /* 0x000fe20000011612 */
[----:B------:R-:W-:Y:S01]  /*6930*/  HFMA2 R47, R52, R4, R47 ;  /* 0x00000004342f7231 */ /* 0x000fe2000000002f */
[----:B------:R-:W-:Y:S01]  /*6940*/  LOP3.LUT R16, R16, 0x1f001f, RZ, 0xc0, !PT ;  /* 0x001f001f10107812 */ /* 0x000fe200078ec0ff */
[----:B------:R-:W-:Y:S01]  /*6950*/  HADD2 R12, R13, -1040, -1040 ;  /* 0xe410e4100d0c7430 */ /* 0x000fe20000000000 */
[----:B------:R-:W-:Y:S01]  /*6960*/  SHF.R.U32.HI R57, RZ, 0xc, R19 ;  /* 0x0000000cff397819 */ /* 0x000fe20000011613 */
[----:B------:R-:W-:-:S02]  /*6970*/  HADD2 R4, R35, -1040, -1040 ;  /* 0xe410e41023047430 */ /* 0x000fc40000000000 */
[-C--:B------:R-:W-:Y:S02]  /*6980*/  HFMA2 R50, R15, R5.reuse, R50 ;  /* 0x000000050f327231 */ /* 0x080fe40000000032 */
[----:B------:R-:W-:Y:S01]  /*6990*/  HADD2 R52, R14, -1040, -1040 ;  /* 0xe410e4100e347430 */ /* 0x000fe20000000000 */
[----:B------:R-:W-:Y:S01]  /*69a0*/  SHF.R.U32.HI R19, RZ, 0xa, R19 ;  /* 0x0000000aff137819 */ /* 0x000fe20000011613 */
[-C--:B------:R-:W-:Y:S02]  /*69b0*/  HFMA2 R35, R4, R5.reuse, R53 ;  /* 0x0000000504237231 */ /* 0x080fe40000000035 */
[-C--:B------:R-:W-:Y:S01]  /*69c0*/  HFMA2 R4, R12, R5.reuse, R51 ;  /* 0x000000050c047231 */ /* 0x080fe20000000033 */
[----:B------:R-:W-:Y:S01]  /*69d0*/  LOP3.LUT R18, R18, 0x1f001f, RZ, 0xc0, !PT ;  /* 0x001f001f12127812 */ /* 0x000fe200078ec0ff */
[----:B------:R-:W0:Y:S01]  /*69e0*/  LDS.128 R12, [UR4+0x30] ;  /* 0x00003004ff0c7984 */ /* 0x000e220008000c00 */
[----:B------:R-:W-:Y:S01]  /*69f0*/  LOP3.LUT R16, R16, 0x64006400, RZ, 0xfc, !PT ;  /* 0x6400640010107812 */ /* 0x000fe200078efcff */
[----:B------:R-:W-:Y:S01]  /*6a00*/  HFMA2 R5, R52, R5, R47 ;  /* 0x0000000534057231 */ /* 0x000fe2000000002f */
[----:B------:R-:W-:Y:S01]  /*6a10*/  LOP3.LUT R19, R19, 0x1f001f, RZ, 0xc0, !PT ;  /* 0x001f001f13137812 */ /* 0x000fe200078ec0ff */
[-C--:B------:R-:W-:Y:S01]  /*6a20*/  HFMA2 R50, R21, R6.reuse, R50 ;  /* 0x0000000615327231 */ /* 0x080fe20000000032 */
[----:B------:R-:W-:Y:S01]  /*6a30*/  LOP3.LUT R18, R18, 0x64006400, RZ, 0xfc, !PT ;  /* 0x6400640012127812 */ /* 0x000fe200078efcff */
[----:B------:R-:W-:Y:S01]  /*6a40*/  HADD2 R21, R16, -1040, -1040 ;  /* 0xe410e41010157430 */ /* 0x000fe20000000000 */
[----:B------:R-:W-:Y:S01]  /*6a50*/  LOP3.LUT R47, R8, 0x1f001f, RZ, 0xc0, !PT ;  /* 0x001f001f082f7812 */ /* 0x000fe200078ec0ff */
[----:B------:R-:W-:-:S02]  /*6a60*/  HFMA2 R35, R49, R6, R35 ;  /* 0x0000000631237231 */ /* 0x000fc40000000023 */
[-C--:B------:R-:W-:Y:S02]  /*6a70*/  HFMA2 R4, R23, R6.reuse, R4 ;  /* 0x0000000617047231 */ /* 0x080fe40000000004 */
[----:B------:R-:W-:Y:S01]  /*6a80*/  HADD2 R16, R17, -1040, -1040 ;  /* 0xe410e41011107430 */ /* 0x000fe20000000000 */
[----:B------:R-:W-:Y:S01]  /*6a90*/  LOP3.LUT R19, R19, 0x64006400, RZ, 0xfc, !PT ;  /* 0x6400640013137812 */ /* 0x000fe200078efcff */
[----:B------:R-:W-:Y:S01]  /*6aa0*/  HADD2 R17, R18, -1040, -1040 ;  /* 0xe410e41012117430 */ /* 0x000fe20000000000 */
[----:B------:R-:W-:Y:S01]  /*6ab0*/  LOP3.LUT R52, R10, 0x1f001f, RZ, 0xc0, !PT ;  /* 0x001f001f0a347812 */ /* 0x000fe200078ec0ff */
[----:B------:R-:W-:Y:S01]  /*6ac0*/  HFMA2 R5, R33, R6, R5 ;  /* 0x0000000621057231 */ /* 0x000fe20000000005 */
[----:B------:R-:W-:Y:S01]  /*6ad0*/  LOP3.LUT R47, R47, 0x64006400, RZ, 0xfc, !PT ;  /* 0x640064002f2f7812 */ /* 0x000fe200078efcff */
[-C--:B------:R-:W-:Y:S02]  /*6ae0*/  HFMA2 R35, R16, R7.reuse, R35 ;  /* 0x0000000710237231 */ /* 0x080fe40000000023 */
[----:B------:R-:W-:-:S02]  /*6af0*/  HFMA2 R6, R21, R7, R50 ;  /* 0x0000000715067231 */ /* 0x000fc40000000032 */
[----:B------:R-:W-:Y:S01]  /*6b00*/  HADD2 R16, R19, -1040, -1040 ;  /* 0xe410e41013107430 */ /* 0x000fe20000000000 */
[----:B------:R-:W-:Y:S01]  /*6b10*/  LOP3.LUT R52, R52, 0x64006400, RZ, 0xfc, !PT ;  /* 0x6400640034347812 */ /* 0x000fe200078efcff */
[----:B------:R-:W-:Y:S02]  /*6b20*/  HADD2 R47, R47, -1040, -1040 ;  /* 0xe410e4102f2f7430 */ /* 0x000fe40000000000 */
[-C--:B------:R-:W-:Y:S02]  /*6b30*/  HFMA2 R4, R17, R7.reuse, R4 ;  /* 0x0000000711047231 */ /* 0x080fe40000000004 */
[----:B------:R-:W-:Y:S01]  /*6b40*/  HFMA2 R5, R16, R7, R5 ;  /* 0x0000000710057231 */ /* 0x000fe20000000005 */
[----:B------:R-:W-:Y:S01]  /*6b50*/  SHF.R.U32.HI R8, RZ, 0xa, R8 ;  /* 0x0000000aff087819 */ /* 0x000fe20000011608 */
[----:B------:R-:W-:Y:S01]  /*6b60*/  HADD2 R7, R52, -1040, -1040 ;  /* 0xe410e41034077430 */ /* 0x000fe20000000000 */
[----:B------:R-:W-:Y:S02]  /*6b70*/  LOP3.LUT R51, R9, 0x1f001f, RZ, 0xc0, !PT ;  /* 0x001f001f09337812 */ /* 0x000fe400078ec0ff */
[----:B------:R-:W-:-:S02]  /*6b80*/  LOP3.LUT R53, R11, 0x1f001f, RZ, 0xc0, !PT ;  /* 0x001f001f0b357812 */ /* 0x000fc400078ec0ff */
[----:B------:R-:W-:Y:S02]  /*6b90*/  SHF.R.U32.HI R10, RZ, 0xa, R10 ;  /* 0x0000000aff0a7819 */ /* 0x000fe4000001160a */
[----:B------:R-:W-:Y:S02]  /*6ba0*/  LOP3.LUT R8, R8, 0x1f001f, RZ, 0xc0, !PT ;  /* 0x001f001f08087812 */ /* 0x000fe400078ec0ff */
[--C-:B------:R-:W-:Y:S02]  /*6bb0*/  SHF.R.U32.HI R56, RZ, 0xb, R9.reuse ;  /* 0x0000000bff387819 */ /* 0x100fe40000011609 */
[----:B------:R-:W-:Y:S02]  /*6bc0*/  SHF.R.U32.HI R9, RZ, 0xa, R9 ;  /* 0x0000000aff097819 */ /* 0x000fe40000011609 */
[----:B------:R-:W-:Y:S02]  /*6bd0*/  LOP3.LUT R51, R51, 0x64006400, RZ, 0xfc, !PT ;  /* 0x6400640033337812 */ /* 0x000fe400078efcff */
[----:B------:R-:W-:Y:S01]  /*6be0*/  LOP3.LUT R53, R53, 0x64006400, RZ, 0xfc, !PT ;  /* 0x6400640035357812 */ /* 0x000fe200078efcff */
[-C--:B0-----:R-:W-:Y:S01]  /*6bf0*/  HFMA2 R16, R47, R12.reuse, R6 ;  /* 0x0000000c2f107231 */ /* 0x081fe20000000006 */
[----:B------:R-:W-:Y:S01]  /*6c00*/  LOP3.LUT R10, R10, 0x1f001f, RZ, 0xc0, !PT ;  /* 0x001f001f0a0a7812 */ /* 0x000fe200078ec0ff */
[-C--:B------:R-:W-:Y:S01]  /*6c10*/  HFMA2 R4, R7, R12.reuse, R4 ;  /* 0x0000000c07047231 */ /* 0x080fe20000000004 */
[----:B------:R-:W-:Y:S01]  /*6c20*/  LOP3.LUT R8, R8, 0x64006400, RZ, 0xfc, !PT ;  /* 0x6400640008087812 */ /* 0x000fe200078efcff */
[----:B------:R-:W-:Y:S01]  /*6c30*/  HADD2 R18, R51, -1040, -1040 ;  /* 0xe410e41033127430 */ /* 0x000fe20000000000 */
[--C-:B------:R-:W-:Y:S01]  /*6c40*/  SHF.R.U32.HI R55, RZ, 0xb, R11.reuse ;  /* 0x0000000bff377819 */ /* 0x100fe2000001160b */
[----:B------:R-:W-:Y:S01]  /*6c50*/  HADD2 R50, R53, -1040, -1040 ;  /* 0xe410e41035327430 */ /* 0x000fe20000000000 */
[----:B------:R-:W-:Y:S01]  /*6c60*/  LOP3.LUT R9, R9, 0x1f001f, RZ, 0xc0, !PT ;  /* 0x001f001f09097812 */ /* 0x000fe200078ec0ff */
[-C--:B------:R-:W-:Y:S01]  /*6c70*/  HFMA2 R7, R32, R13.reuse, R16 ;  /* 0x0000000d20077231 */ /* 0x080fe20000000010 */
[----:B------:R-:W-:Y:S01]  /*6c80*/  SHF.R.U32.HI R11, RZ, 0xa, R11 ;  /* 0x0000000aff0b7819 */ /* 0x000fe2000001160b */
        /* <DEDUP_REMOVED lines=9> */
[----:B------:R-:W-:Y:S01]  /*6d20*/  LOP3.LUT R34, R34, 0x80008, R57, 0xf8, !PT ;  /* 0x0008000822227812 */ /* 0x000fe200078ef839 */
[----:B------:R-:W-:Y:S01]  /*6d30*/  HFMA2 R35, R22, R13, R35 ;  /* 0x0000000d16237231 */ /* 0x000fe20000000023 */
[----:B------:R-:W-:Y:S01]  /*6d40*/  LOP3.LUT R11, R11, 0x64006400, RZ, 0xfc, !PT ;  /* 0x640064000b0b7812 */ /* 0x000fe200078efcff */
[----:B------:R-:W-:-:S02]  /*6d50*/  HADD2 R6, R9, -1040, -1040 ;  /* 0xe410e41009067430 */ /* 0x000fc40000000000 */
[-C--:B------:R-:W-:Y:S01]  /*6d60*/  HFMA2 R7, R8, R14.reuse, R7 ;  /* 0x0000000e08077231 */ /* 0x080fe20000000007 */
[----:B------:R-:W-:Y:S01]  /*6d70*/  LOP3.LUT R48, R48, 0x64006400, RZ, 0xfc, !PT ;  /* 0x6400640030307812 */ /* 0x000fe200078efcff */
[----:B------:R-:W-:Y:S01]  /*6d80*/  HADD2 R44, R44, -1040, -1040 ;  /* 0xe410e4102c2c7430 */ /* 0x000fe20000000000 */
[----:B------:R-:W-:Y:S01]  /*6d90*/  LOP3.LUT R45, R45, 0x100010, R56, 0xf8, !PT ;  /* 0x001000102d2d7812 */ /* 0x000fe200078ef838 */
[-C--:B------:R-:W-:Y:S01]  /*6da0*/  HFMA2 R4, R5, R14.reuse, R4 ;  /* 0x0000000e05047231 */ /* 0x080fe20000000004 */
[----:B------:R-:W-:Y:S01]  /*6db0*/  LOP3.LUT R34, R34, 0x100010, R55, 0xf8, !PT ;  /* 0x0010001022227812 */ /* 0x000fe200078ef837 */
        /* <DEDUP_REMOVED lines=21> */
.L_x_3884:
[----:B------:R-:W-:Y:S01]  /*6f10*/  ISETP.GE.AND P1, PT, R24, R37, PT ;  /* 0x000000251800720c */ /* 0x000fe20003f26270 */
[----:B------:R-:W-:Y:S01]  /*6f20*/  UIADD3 UR4, UPT, UPT, UR4, 0x40, URZ ;  /* 0x0000004004047890 */ /* 0x000fe2000fffe0ff */
[----:B------:R-:W-:Y:S01]  /*6f30*/  IADD3 R42, P2, PT, R42, 0x80, RZ ;  /* 0x000000802a2a7810 */ /* 0x000fe20007f5e0ff */
[----:B-----5:R-:W-:Y:S01]  /*6f40*/  IMAD.MOV.U32 R21, RZ, RZ, R41 ;  /* 0x000000ffff157224 */ /* 0x020fe200078e0029 */
[----:B------:R-:W-:Y:S01]  /*6f50*/  MOV R20, R40 ;  /* 0x0000002800147202 */ /* 0x000fe20000000f00 */
[----:B------:R-:W-:Y:S01]  /*6f60*/  IMAD.WIDE R40, R3, 0x4, R38 ;  /* 0x0000000403287825 */ /* 0x000fe200078e0226 */
[----:B------:R-:W-:Y:S02]  /*6f70*/  @!P0 MOV R25, R31 ;  /* 0x0000001f00198202 */ /* 0x000fe40000000f00 */
[----:B------:R-:W-:-:S05]  /*6f80*/  IADD3.X R43, PT, PT, RZ, R43, RZ, P2, !PT ;  /* 0x0000002bff2b7210 */ /* 0x000fca00017fe4ff */
[----:B------:R-:W-:Y:S05]  /*6f90*/  @!P1 BRA `(.L_x_3885) ;  /* 0xffffffe800649947 */ /* 0x000fea000383ffff */
[----:B------:R-:W-:-:S07]  /*6fa0*/  IMAD.WIDE R20, R3, 0x14, R20 ;  /* 0x0000001403147825 */ /* 0x000fce00078e0214 */
.L_x_3883:
[----:B------:R-:W0:Y:S02]  /*6fb0*/  LDCU UR5, c[0x0][0x3d4] ;  /* 0x00007a80ff0577ac */ /* 0x000e240008000800 */
[----:B0----5:R-:W-:-:S04]  /*6fc0*/  VIMNMX R15, PT, PT, R30, UR5, PT ;  /* 0x000000051e0f7c48 */ /* 0x021fc8000bfe0100 */
        /* <DEDUP_REMOVED lines=8> */
.L_x_3891:
[----:B------:R-:W-:Y:S01]  /*7050*/  ISETP.NE.AND P0, PT, R24, R29, PT ;  /* 0x0000001d1800720c */ /* 0x000fe20003f05270 */
[----:B------:R-:W0:Y:S08]  /*7060*/  S2UR UR5, SR_CTAID.Y ;  /* 0x00000000000579c3 */ /* 0x000e300000002600 */
[----:B------:R-:W0:Y:S04]  /*7070*/  LDC R2, c[0x0][0x3a8] ;  /* 0x0000ea00ff027b82 */ /* 0x000e280000000800 */
[----:B------:R-:W-:-:S02]  /*7080*/  @!P0 LEA R6, R25, R36, 0x3 ;  /* 0x0000002419068211 */ /* 0x000fc400078e18ff */
[----:B------:R-:W-:Y:S02]  /*7090*/  @!P0 MOV R16, R14 ;  /* 0x0000000e00108202 */ /* 0x000fe40000000f00 */
[----:B------:R-:W1:Y:S02]  /*70a0*/  LDC R3, c[0x0][0x3ac] ;  /* 0x0000eb00ff037b82 */ /* 0x000e640000000800 */
[----:B------:R-:W2:Y:S04]  /*70b0*/  @!P0 LDL.64 R6, [R6+0x8] ;  /* 0x0000080006068983 */ /* 0x000ea80000100a00 */
[----:B------:R-:W3:Y:S01]  /*70c0*/  @!P0 LDG.E.U16.CONSTANT R5, desc[UR6][R16.64] ;  /* 0x0000000610058981 */ /* 0x000ee2000c1e9500 */
[----:B------:R-:W-:Y:S02]  /*70d0*/  @!P0 VIADD R4, R25, 0x1 ;  /* 0x0000000119048836 */ /* 0x000fe40000000000 */
[----:B------:R-:W-:-:S03]  /*70e0*/  HFMA2 R9, -RZ, RZ, 0, 0.0625 ;  /* 0x00002c00ff097431 */ /* 0x000fc600000001ff */
[----:B------:R-:W-:Y:S02]  /*70f0*/  @!P0 MOV R25, R4 ;  /* 0x0000000400198202 */ /* 0x000fe40000000f00 */
[----:B0-----:R-:W-:Y:S01]  /*7100*/  ISETP.LE.AND P1, PT, R2, UR5, PT ;  /* 0x0000000502007c0c */ /* 0x001fe2000bf23270 */
[----:B-1----:R-:W-:Y:S01]  /*7110*/  IMAD.WIDE R12, R3, 0x4, R10 ;  /* 0x00000004030c7825 */ /* 0x002fe200078e020a */
[----:B--2---:R-:W-:Y:S02]  /*7120*/  @!P0 PRMT R0, R6, 0x7610, R0 ;  /* 0x0000761006008816 */ /* 0x004fe40000000000 */
[----:B------:R-:W-:Y:S02]  /*7130*/  @!P0 PRMT R28, R7, 0x7610, R28 ;  /* 0x00007610071c8816 */ /* 0x000fe4000000001c */
[----:B------:R-:W-:Y:S02]  /*7140*/  @!P0 PRMT R0, R0, 0x7610, R6 ;  /* 0x0000761000008816 */ /* 0x000fe40000000006 */
[----:B---3--:R-:W-:-:S02]  /*7150*/  @!P0 IADD3 R29, PT, PT, R5, R24, RZ ;  /* 0x00000018051d8210 */ /* 0x008fc40007ffe0ff */
[----:B------:R-:W-:-:S03]  /*7160*/  @!P0 PRMT R28, R28, 0x7610, R7 ;  /* 0x000076101c1c8816 */ /* 0x000fc60000000007 */
[----:B------:R-:W-:Y:S05]  /*7170*/  @P1 BRA `(.L_x_3887) ;  /* 0x00000008003c1947 */ /* 0x000fea0003800000 */
[----:B------:R-:W2:Y:S04]  /*7180*/  LDG.E.128.CONSTANT R4, desc[UR6][R10.64] ;  /* 0x000000060a047981 */ /* 0x000ea8000c1e9d00 */
[----:B------:R-:W0:Y:S02]  /*7190*/  LDS.64 R18, [UR4] ;  /* 0x00000004ff127984 */ /* 0x000e240008000a00 */
[----:B0-----:R-:W-:Y:S02]  /*71a0*/  HADD2.F32 R31, -RZ, R18.H1_H1 ;  /* 0x30000012ff1f7230 */ /* 0x001fe40000004100 */
[----:B------:R-:W-:Y:S01]  /*71b0*/  HADD2.F32 R22, -RZ, R19.H0_H0 ;  /* 0x20000013ff167230 */ /* 0x000fe20000004100 */
[----:B--2---:R-:W-:Y:S02]  /*71c0*/  LOP3.LUT R8, R4, 0xf000f, RZ, 0xc0, !PT ;  /* 0x000f000f04087812 */ /* 0x004fe400078ec0ff */
[----:B------:R-:W-:-:S02]  /*71d0*/  LOP3.LUT R23, R6, 0xf000f, RZ, 0xc0, !PT ;  /* 0x000f000f06177812 */ /* 0x000fc400078ec0ff */
[----:B------:R-:W-:Y:S02]  /*71e0*/  LOP3.LUT R35, R4, 0xf000f0, RZ, 0xc0, !PT ;  /* 0x00f000f004237812 */ /* 0x000fe400078ec0ff */
[----:B------:R-:W-:Y:S02]  /*71f0*/  SHF.R.U32.HI R21, RZ, 0x8, R4 ;  /* 0x00000008ff157819 */ /* 0x000fe40000011604 */
[----:B------:R-:W-:Y:S02]  /*7200*/  LOP3.LUT R4, R5, 0xf000f, RZ, 0xc0, !PT ;  /* 0x000f000f05047812 */ /* 0x000fe400078ec0ff */
[----:B------:R-:W-:Y:S02]  /*7210*/  LOP3.LUT R34, R6, 0xf000f0, RZ, 0xc0, !PT ;  /* 0x00f000f006227812 */ /* 0x000fe400078ec0ff */
[----:B------:R-:W-:Y:S02]  /*7220*/  SHF.R.U32.HI R16, RZ, 0x8, R6 ;  /* 0x00000008ff107819 */ /* 0x000fe40000011606 */
        /* <DEDUP_REMOVED lines=14> */
[----:B------:R-:W-:Y:S01]  /*7310*/  HADD2.F32 R4, -RZ, R38.H0_H0 ;  /* 0x20000026ff047230 */ /* 0x000fe20000004100 */
[----:B------:R-:W0:Y:S01]  /*7320*/  LDS.64 R18, [UR4+0x8] ;  /* 0x00000804ff127984 */ /* 0x000e220008000a00 */
[----:B------:R-:W-:Y:S01]  /*7330*/  HADD2.F32 R6, -RZ, R43.H0_H0 ;  /* 0x2000002bff067230 */ /* 0x000fe20000004100 */
[----:B------:R-:W-:Y:S01]  /*7340*/  LOP3.LUT R34, R34, 0x64006400, RZ, 0xfc, !PT ;  /* 0x6400640022227812 */ /* 0x000fe200078efcff */
[----:B------:R-:W-:Y:S02]  /*7350*/  HADD2.F32 R8, -RZ, R44.H0_H0 ;  /* 0x2000002cff087230 */ /* 0x000fe40000004100 */
[----:B------:R-:W-:Y:S01]  /*7360*/  FFMA.FTZ R37, R4, R5, RZ ;  /* 0x0000000504257223 */ /* 0x000fe200000100ff */
[----:B------:R-:W-:Y:S02]  /*7370*/  HADD2.F32 R38, -RZ, R38.H1_H1 ;  /* 0x30000026ff267230 */ /* 0x000fe40000004100 */
[----:B------:R-:W-:Y:S01]  /*7380*/  FFMA.FTZ R39, R5, R6, RZ ;  /* 0x0000000605277223 */ /* 0x000fe200000100ff */
[--C-:B------:R-:W-:Y:S01]  /*7390*/  HADD2.F32 R40, -RZ, R41.reuse.H0_H0 ;  /* 0x20000029ff287230 */ /* 0x100fe20000004100 */
[----:B------:R-:W-:Y:S01]  /*73a0*/  LOP3.LUT R6, R33, 0x64006400, RZ, 0xfc, !PT ;  /* 0x6400640021067812 */ /* 0x000fe200078efcff */
[----:B------:R-:W-:Y:S01]  /*73b0*/  FFMA.FTZ R42, R5, R8, RZ ;  /* 0x00000008052a7223 */ /* 0x000fe200000100ff */
[----:B------:R-:W-:Y:S01]  /*73c0*/  FFMA.FTZ R37, R38, R31, R37 ;  /* 0x0000001f26257223 */ /* 0x000fe20000010025 */
[----:B------:R-:W-:Y:S01]  /*73d0*/  HADD2.F32 R8, -RZ, R41.H1_H1 ;  /* 0x30000029ff087230 */ /* 0x000fe20000004100 */
[----:B------:R-:W-:Y:S01]  /*73e0*/  LOP3.LUT R4, R35, 0x64006400, RZ, 0xfc, !PT ;  /* 0x6400640023047812 */ /* 0x000fe200078efcff */
[----:B------:R-:W-:-:S02]  /*73f0*/  HADD2.F32 R38, -RZ, R43.H1_H1 ;  /* 0x3000002bff267230 */ /* 0x000fc40000004100 */
[----:B------:R-:W-:Y:S01]  /*7400*/  FFMA.FTZ R40, R5, R40, RZ ;  /* 0x0000002805287223 */ /* 0x000fe200000100ff */
[-C--:B------:R-:W-:Y:S01]  /*7410*/  HFMA2 R35, R6, R9.reuse.H0_H0, -72, -72 ;  /* 0xd480d48006237431 */ /* 0x080fe20000040009 */
[----:B------:R-:W-:Y:S01]  /*7420*/  LOP3.LUT R32, R32, 0x64006400, RZ, 0xfc, !PT ;  /* 0x6400640020207812 */ /* 0x000fe200078efcff */
[-C--:B------:R-:W-:Y:S02]  /*7430*/  HFMA2 R33, R4, R9.reuse.H0_H0, -72, -72 ;  /* 0xd480d48004217431 */ /* 0x080fe40000040009 */
[C---:B------:R-:W-:Y:S01]  /*7440*/  FFMA.FTZ R5, R31.reuse, R8, R40 ;  /* 0x000000081f057223 */ /* 0x040fe20000010028 */
[----:B------:R-:W-:Y:S01]  /*7450*/  FFMA.FTZ R39, R31, R38, R39 ;  /* 0x000000261f277223 */ /* 0x000fe20000010027 */
[-C--:B------:R-:W-:Y:S02]  /*7460*/  HFMA2 R38, R34, R9.reuse.H0_H0, -72, -72 ;  /* 0xd480d48022267431 */ /* 0x080fe40000040009 */
[----:B------:R-:W-:Y:S02]  /*7470*/  HADD2.F32 R8, -RZ, R44.H1_H1 ;  /* 0x3000002cff087230 */ /* 0x000fe40000004100 */
[----:B------:R-:W-:-:S02]  /*7480*/  HFMA2 R40, R32, R9.H0_H0, -72, -72 ;  /* 0xd480d48020287431 */ /* 0x000fc40000040009 */
[----:B------:R-:W-:Y:S01]  /*7490*/  HADD2.F32 R6, -RZ, R35.H0_H0 ;  /* 0x20000023ff067230 */ /* 0x000fe20000004100 */
[----:B------:R-:W-:Y:S01]  /*74a0*/  SHF.R.U32.HI R7, RZ, 0x8, R7 ;  /* 0x00000008ff077819 */ /* 0x000fe20000011607 */
[--C-:B------:R-:W-:Y:S02]  /*74b0*/  HADD2.F32 R4, -RZ, R33.reuse.H0_H0 ;  /* 0x20000021ff047230 */ /* 0x100fe40000004100 */
        /* <DEDUP_REMOVED lines=39> */
[----:B------:R-:W-:Y:S01]  /*7730*/  HADD2.F32 R23, -RZ, R35.H1_H1 ;  /* 0x30000023ff177230 */ /* 0x000fe20000004100 */
[----:B------:R-:W-:Y:S01]  /*7740*/  LOP3.LUT R7, R7, 0xf000f0, RZ, 0xc0, !PT ;  /* 0x00f000f007077812 */ /* 0x000fe200078ec0ff */
[C---:B------:R-:W-:Y:S01]  /*7750*/  FFMA.FTZ R33, R22.reuse, R8, R31 ;  /* 0x0000000816217223 */ /* 0x040fe2000001001f */
[----:B------:R-:W-:Y:S01]  /*7760*/  FFMA.FTZ R32, R22, R32, R39 ;  /* 0x0000002016207223 */ /* 0x000fe20000010027 */
[----:B------:R-:W-:Y:S02]  /*7770*/  HADD2.F32 R31, -RZ, R38.H1_H1 ;  /* 0x30000026ff1f7230 */ /* 0x000fe40000004100 */
[----:B------:R-:W-:Y:S01]  /*7780*/  FFMA.FTZ R23, R23, R18, R6 ;  /* 0x0000001217177223 */ /* 0x000fe20000010006 */
[----:B------:R-:W-:Y:S01]  /*7790*/  LOP3.LUT R6, R21, 0x64006400, RZ, 0xfc, !PT ;  /* 0x6400640015067812 */ /* 0x000fe200078efcff */
[----:B------:R-:W-:-:S02]  /*77a0*/  HADD2.F32 R35, -RZ, R40.H1_H1 ;  /* 0x30000028ff237230 */ /* 0x000fc40000004100 */
[-C--:B------:R-:W-:Y:S01]  /*77b0*/  HFMA2 R22, R20, R9.reuse.H0_H0, -72, -72 ;  /* 0xd480d48014167431 */ /* 0x080fe20000040009 */
[----:B------:R-:W-:Y:S01]  /*77c0*/  LOP3.LUT R16, R16, 0x64006400, RZ, 0xfc, !PT ;  /* 0x6400640010107812 */ /* 0x000fe200078efcff */
[----:B------:R-:W-:Y:S02]  /*77d0*/  HADD2.F32 R4, -RZ, R19.H0_H0 ;  /* 0x20000013ff047230 */ /* 0x000fe40000004100 */
[----:B------:R-:W-:Y:S01]  /*77e0*/  HFMA2 R21, R6, R9.H0_H0, -72, -72 ;  /* 0xd480d48006157431 */ /* 0x000fe20000040009 */
[----:B------:R-:W-:Y:S01]  /*77f0*/  LOP3.LUT R6, R7, 0x64006400, RZ, 0xfc, !PT ;  /* 0x6400640007067812 */ /* 0x000fe200078efcff */
[----:B------:R-:W-:Y:S02]  /*7800*/  HADD2.F32 R7, -RZ, R5.H1_H1 ;  /* 0x30000005ff077230 */ /* 0x000fe40000004100 */
[C---:B------:R-:W-:Y:S01]  /*7810*/  FFMA.FTZ R31, R18.reuse, R31, R33 ;  /* 0x0000001f121f7223 */ /* 0x040fe20000010021 */
[----:B------:R-:W-:Y:S01]  /*7820*/  FFMA.FTZ R35, R18, R35, R32 ;  /* 0x0000002312237223 */ /* 0x000fe20000010020 */
[----:B------:R-:W-:-:S02]  /*7830*/  HADD2.F32 R5, -RZ, R22.H0_H0 ;  /* 0x20000016ff057230 */ /* 0x000fc40000004100 */
[-C--:B------:R-:W-:Y:S02]  /*7840*/  HFMA2 R32, R16, R9.reuse.H0_H0, -72, -72 ;  /* 0xd480d48010207431 */ /* 0x080fe40000040009 */
[----:B------:R-:W-:Y:S02]  /*7850*/  HADD2.F32 R8, -RZ, R21.H0_H0 ;  /* 0x20000015ff087230 */ /* 0x000fe40000004100 */
[----:B------:R-:W-:Y:S02]  /*7860*/  HFMA2 R33, R6, R9.H0_H0, -72, -72 ;  /* 0xd480d48006217431 */ /* 0x000fe40000040009 */
[----:B------:R-:W-:Y:S01]  /*7870*/  FFMA.FTZ R7, R18, R7, R37 ;  /* 0x0000000712077223 */ /* 0x000fe20000010025 */
[----:B------:R-:W-:Y:S01]  /*7880*/  FFMA.FTZ R16, R4, R5, R31 ;  /* 0x0000000504107223 */ /* 0x000fe2000001001f */
[----:B------:R-:W-:Y:S02]  /*7890*/  HADD2.F32 R5, -RZ, R32.H0_H0 ;  /* 0x20000020ff057230 */ /* 0x000fe40000004100 */
[----:B------:R-:W-:Y:S01]  /*78a0*/  FFMA.FTZ R23, R8, R4, R23 ;  /* 0x0000000408177223 */ /* 0x000fe20000010017 */
[----:B------:R-:W-:-:S02]  /*78b0*/  HADD2.F32 R20, -RZ, R33.H0_H0 ;  /* 0x20000021ff147230 */ /* 0x000fc40000004100 */
        /* <DEDUP_REMOVED lines=26> */
[----:B------:R-:W-:-:S07]  /*7a60*/  HADD2 R27, R5, R27 ;  /* 0x0000001b051b7230 */ /* 0x000fce0000000000 */
.L_x_3887:
[----:B------:R-:W-:Y:S05]  /*7a70*/  @P1 BRA `(.L_x_3888) ;  /* 0x00000008003c1947 */ /* 0x000fea0003800000 */
[----:B------:R-:W2:Y:S04]  /*7a80*/  LDG.E.128.CONSTANT R4, desc[UR6][R12.64] ;  /* 0x000000060c047981 */ /* 0x000ea8000c1e9d00 */
[----:B------:R-:W0:Y:S02]  /*7a90*/  LDS.64 R18, [UR4+0x10] ;  /* 0x00001004ff127984 */ /* 0x000e240008000a00 */
        /* <DEDUP_REMOVED lines=141> */
.L_x_3888:
[----:B------:R-:W-:Y:S01]  /*8370*/  IMAD.WIDE R12, R3, 0x4, R12 ;  /* 0x00000004030c7825 */ /* 0x000fe200078e020c */
[----:B------:R-:W-:Y:S06]  /*8380*/  @P1 BRA `(.L_x_3889) ;  /* 0x00000008003c1947 */ /* 0x000fec0003800000 */
        /* <DEDUP_REMOVED lines=143> */
.L_x_3889:
[----:B------:R-:W-:Y:S01]  /*8c80*/  MOV R20, R10 ;  /* 0x0000000a00147202 */ /* 0x000fe20000000f00 */
[----:B------:R-:W-:Y:S02]  /*8c90*/  IMAD.MOV.U32 R21, RZ, RZ, R11 ;  /* 0x000000ffff157224 */ /* 0x000fe400078e000b */
[----:B------:R-:W-:Y:S01]  /*8ca0*/  IMAD.WIDE R10, R3, 0x4, R12 ;  /* 0x00000004030a7825 */ /* 0x000fe200078e020c */
[----:B------:R-:W-:Y:S06]  /*8cb0*/  @P1 BRA `(.L_x_3890) ;  /* 0x00000008003c1947 */ /* 0x000fec0003800000 */
[----:B------:R-:W2:Y:S04]  /*8cc0*/  LDG.E.128.CONSTANT R4, desc[UR6][R10.64] ;  /* 0x000000060a047981 */ /* 0x000ea8000c1e9d00 */
[----:B------:R-:W0:Y:S02]  /*8cd0*/  LDS.64 R12, [UR4+0x30] ;  /* 0x00003004ff0c7984 */ /* 0x000e240008000a00 */
[----:B0-----:R-:W-:Y:S01]  /*8ce0*/  HADD2.F32 R31, -RZ, R12.H1_H1 ;  /* 0x3000000cff1f7230 */ /* 0x001fe20000004100 */
        /* <DEDUP_REMOVED lines=9> */
[----:B------:R-:W-:Y:S01]  /*8d80*/  LOP3.LUT R8, R5, 0xf000f, RZ, 0xc0, !PT ;  /* 0x000f000f05087812 */ /* 0x000fe200078ec0ff */
[----:B------:R-:W-:Y:S01]  /*8d90*/  HADD2.F32 R5, -RZ, R12.H0_H0 ;  /* 0x2000000cff057230 */ /* 0x000fe20000004100 */
        /* <DEDUP_REMOVED lines=12> */
[----:B------:R-:W-:Y:S01]  /*8e60*/  SHF.R.U32.HI R19, RZ, 0x8, R7 ;  /* 0x00000008ff137819 */ /* 0x000fe20000011607 */
[----:B------:R-:W-:Y:S01]  /*8e70*/  HADD2.F32 R6, -RZ, R41.H0_H0 ;  /* 0x20000029ff067230 */ /* 0x000fe20000004100 */
[----:B------:R-:W-:Y:S01]  /*8e80*/  LOP3.LUT R34, R34, 0x64006400, RZ, 0xfc, !PT ;  /* 0x6400640022227812 */ /* 0x000fe200078efcff */
[--C-:B------:R-:W-:Y:S02]  /*8e90*/  HADD2.F32 R38, -RZ, R37.reuse.H0_H0 ;  /* 0x20000025ff267230 */ /* 0x100fe40000004100 */
[----:B------:R-:W-:Y:S01]  /*8ea0*/  FFMA.FTZ R44, R5, R8, RZ ;  /* 0x00000008052c7223 */ /* 0x000fe200000100ff */
[----:B------:R-:W-:-:S02]  /*8eb0*/  HADD2.F32 R40, -RZ, R37.H1_H1 ;  /* 0x30000025ff287230 */ /* 0x000fc40000004100 */
[----:B------:R-:W-:Y:S01]  /*8ec0*/  FFMA.FTZ R37, R4, R5, RZ ;  /* 0x0000000504257223 */ /* 0x000fe200000100ff */
[----:B------:R-:W-:Y:S01]  /*8ed0*/  HADD2.F32 R7, -RZ, R13.H0_H0 ;  /* 0x2000000dff077230 */ /* 0x000fe20000004100 */
[----:B------:R-:W-:Y:S01]  /*8ee0*/  LOP3.LUT R4, R33, 0x64006400, RZ, 0xfc, !PT ;  /* 0x6400640021047812 */ /* 0x000fe200078efcff */
[----:B------:R-:W0:Y:S01]  /*8ef0*/  LDS.64 R12, [UR4+0x38] ;  /* 0x00003804ff0c7984 */ /* 0x000e220008000a00 */
[----:B------:R-:W-:Y:S01]  /*8f00*/  FFMA.FTZ R42, R5, R6, RZ ;  /* 0x00000006052a7223 */ /* 0x000fe200000100ff */
[----:B------:R-:W-:Y:S01]  /*8f10*/  HADD2.F32 R8, -RZ, R39.H1_H1 ;  /* 0x30000027ff087230 */ /* 0x000fe20000004100 */
[----:B------:R-:W-:Y:S01]  /*8f20*/  LOP3.LUT R6, R35, 0x64006400, RZ, 0xfc, !PT ;  /* 0x6400640023067812 */ /* 0x000fe200078efcff */
[-C--:B------:R-:W-:Y:S02]  /*8f30*/  HFMA2 R35, R4, R9.reuse.H0_H0, -72, -72 ;  /* 0xd480d48004237431 */ /* 0x080fe40000040009 */
[----:B------:R-:W-:Y:S01]  /*8f40*/  FFMA.FTZ R38, R5, R38, RZ ;  /* 0x0000002605267223 */ /* 0x000fe200000100ff */
[----:B------:R-:W-:Y:S01]  /*8f50*/  LOP3.LUT R32, R32, 0x64006400, RZ, 0xfc, !PT ;  /* 0x6400640020207812 */ /* 0x000fe200078efcff */
[----:B------:R-:W-:Y:S01]  /*8f60*/  FFMA.FTZ R8, R8, R31, R37 ;  /* 0x0000001f08087223 */ /* 0x000fe20000010025 */
[----:B------:R-:W-:-:S02]  /*8f70*/  HFMA2 R37, R6, R9.H0_H0, -72, -72 ;  /* 0xd480d48006257431 */ /* 0x000fc40000040009 */
[----:B------:R-:W-:Y:S01]  /*8f80*/  FFMA.FTZ R38, R31, R40, R38 ;  /* 0x000000281f267223 */ /* 0x000fe20000010026 */
[-C--:B------:R-:W-:Y:S02]  /*8f90*/  HFMA2 R34, R34, R9.reuse.H0_H0, -72, -72 ;  /* 0xd480d48022227431 */ /* 0x080fe40000040009 */
[----:B------:R-:W-:Y:S02]  /*8fa0*/  HADD2.F32 R5, -RZ, R35.H0_H0 ;  /* 0x20000023ff057230 */ /* 0x000fe40000004100 */
[----:B------:R-:W-:Y:S02]  /*8fb0*/  HFMA2 R39, R32, R9.H0_H0, -72, -72 ;  /* 0xd480d48020277431 */ /* 0x000fe40000040009 */
[----:B------:R-:W-:Y:S02]  /*8fc0*/  HADD2.F32 R40, -RZ, R41.H1_H1 ;  /* 0x30000029ff287230 */ /* 0x000fe40000004100 */
[----:B------:R-:W-:Y:S02]  /*8fd0*/  HADD2.F32 R6, -RZ, R43.H1_H1 ;  /* 0x3000002bff067230 */ /* 0x000fe40000004100 */
[----:B------:R-:W-:Y:S01]  /*8fe0*/  FFMA.FTZ R5, R5, R7, R8 ;  /* 0x0000000705057223 */ /* 0x000fe20000010008 */
[----:B------:R-:W-:-:S02]  /*8ff0*/  HADD2.F32 R4, -RZ, R37.H0_H0 ;  /* 0x20000025ff047230 */ /* 0x000fc40000004100 */
[C---:B------:R-:W-:Y:S01]  /*9000*/  FFMA.FTZ R40, R31.reuse, R40, R42 ;  /* 0x000000281f287223 */ /* 0x040fe2000001002a */
        /* <DEDUP_REMOVED lines=16> */
[----:B------:R-:W-:-:S02]  /*9110*/  LOP3.LUT R6, R16, 0xf000f, RZ, 0xc0, !PT ;  /* 0x000f000f10067812 */ /* 0x000fc400078ec0ff */
[----:B------:R-:W-:Y:S02]  /*9120*/  LOP3.LUT R7, R19, 0xf000f, RZ, 0xc0, !PT ;  /* 0x000f000f13077812 */ /* 0x000fe400078ec0ff */
        /* <DEDUP_REMOVED lines=14> */
[--C-:B------:R-:W-:Y:S02]  /*9210*/  HADD2.F32 R33, -RZ, R40.reuse.H0_H0 ;  /* 0x20000028ff217230 */ /* 0x100fe40000004100 */
        /* <DEDUP_REMOVED lines=11> */
[----:B------:R-:W-:-:S02]  /*92d0*/  HADD2.F32 R33, -RZ, R40.H1_H1 ;  /* 0x30000028ff217230 */ /* 0x000fc40000004100 */
[----:B------:R-:W-:Y:S01]  /*92e0*/  FFMA.FTZ R23, R12, R23, R31 ;  /* 0x000000170c177223 */ /* 0x000fe2000001001f */
[-C--:B------:R-:W-:Y:S01]  /*92f0*/  HFMA2 R31, R18, R9.reuse.H0_H0, -72, -72 ;  /* 0xd480d480121f7431 */ /* 0x080fe20000040009 */
[----:B------:R-:W-:Y:S01]  /*9300*/  LOP3.LUT R16, R16, 0x64006400, RZ, 0xfc, !PT ;  /* 0x6400640010107812 */ /* 0x000fe200078efcff */
[-C--:B------:R-:W-:Y:S01]  /*9310*/  HFMA2 R22, R22, R9.reuse.H0_H0, -72, -72 ;  /* 0xd480d48016167431 */ /* 0x080fe20000040009 */
[----:B------:R-:W-:Y:S01]  /*9320*/  LOP3.LUT R6, R19, 0x64006400, RZ, 0xfc, !PT ;  /* 0x6400640013067812 */ /* 0x000fe200078efcff */
[----:B------:R-:W-:Y:S02]  /*9330*/  HADD2.F32 R19, -RZ, R5.H1_H1 ;  /* 0x30000005ff137230 */ /* 0x000fe40000004100 */
[----:B------:R-:W-:Y:S01]  /*9340*/  FFMA.FTZ R7, R7, R12, R8 ;  /* 0x0000000c07077223 */ /* 0x000fe20000010008 */
[----:B------:R-:W-:Y:S02]  /*9350*/  HADD2.F32 R4, -RZ, R13.H0_H0 ;  /* 0x2000000dff047230 */ /* 0x000fe40000004100 */
[----:B------:R-:W-:-:S02]  /*9360*/  HFMA2 R16, R16, R9.H0_H0, -72, -72 ;  /* 0xd480d48010107431 */ /* 0x000fc40000040009 */
[----:B------:R-:W-:Y:S02]  /*9370*/  HADD2.F32 R5, -RZ, R31.H0_H0 ;  /* 0x2000001fff057230 */ /* 0x000fe40000004100 */
[----:B------:R-:W-:Y:S02]  /*9380*/  HFMA2 R9, R6, R9.H0_H0, -72, -72 ;  /* 0xd480d48006097431 */ /* 0x000fe40000040009 */
[----:B------:R-:W-:Y:S02]  /*9390*/  HADD2.F32 R8, -RZ, R22.H0_H0 ;  /* 0x20000016ff087230 */ /* 0x000fe40000004100 */
[C---:B------:R-:W-:Y:S01]  /*93a0*/  FFMA.FTZ R33, R12.reuse, R33, R32 ;  /* 0x000000210c217223 */ /* 0x040fe20000010020 */
        /* <DEDUP_REMOVED lines=32> */
.L_x_3890:
        /* <DEDUP_REMOVED lines=8> */
.L_x_3886:
        /* <DEDUP_REMOVED lines=8> */
.L_x_3894:
[----:B------:R-:W0:Y:S01]  /*96b0*/  LDC.64 R2, c[0x0][0x3a8] ;  /* 0x0000ea00ff027b82 */ /* 0x000e220000000a00 */
[----:B------:R-:W-:Y:S01]  /*96c0*/  ISETP.NE.AND P0, PT, R24, R29, PT ;  /* 0x0000001d1800720c */ /* 0x000fe20003f05270 */
[----:B-----5:R1:W5:-:S12]  /*96d0*/  LDG.E.128.CONSTANT R16, desc[UR6][R20.64] ;  /* 0x0000000614107981 */ /* 0x020358000c1e9d00 */
[----:B------:R-:W-:Y:S01]  /*96e0*/  @!P0 IMAD R8, R25, 0x8, R36 ;  /* 0x0000000819088824 */ /* 0x000fe200078e0224 */
[----:B------:R-:W-:-:S05]  /*96f0*/  @!P0 MOV R34, R32 ;  /* 0x0000002000228202 */ /* 0x000fca0000000f00 */
[----:B------:R-:W2:Y:S04]  /*9700*/  @!P0 LDL.64 R8, [R8+0x8] ;  /* 0x0000080008088983 */ /* 0x000ea80000100a00 */
[----:B------:R-:W3:Y:S01]  /*9710*/  @!P0 LDG.E.U16.CONSTANT R7, desc[UR6][R34.64] ;  /* 0x0000000622078981 */ /* 0x000ee2000c1e9500 */
[----:B0-----:R-:W-:-:S05]  /*9720*/  IMAD.WIDE R4, R3, 0x4, R20 ;  /* 0x0000000403047825 */ /* 0x001fca00078e0214 */
[----:B------:R1:W5:Y:S01]  /*9730*/  LDG.E.128.CONSTANT R12, desc[UR6][R4.64] ;  /* 0x00000006040c7981 */ /* 0x000362000c1e9d00 */
[----:B------:R-:W0:Y:S01]  /*9740*/  S2UR UR5, SR_CTAID.Y ;  /* 0x00000000000579c3 */ /* 0x000e220000002600 */
[----:B------:R-:W-:Y:S01]  /*9750*/  @!P0 IADD3 R31, PT, PT, R25, 0x1, RZ ;  /* 0x00000001191f8810 */ /* 0x000fe20007ffe0ff */
[----:B------:R-:W-:Y:S01]  /*9760*/  IMAD.WIDE R22, R3, 0x4, R4 ;  /* 0x0000000403167825 */ /* 0x000fe200078e0204 */
[----:B0-----:R-:W-:Y:S02]  /*9770*/  ISETP.LE.AND P1, PT, R2, UR5, PT ;  /* 0x0000000502007c0c */ /* 0x001fe4000bf23270 */
[----:B--2---:R-:W-:Y:S02]  /*9780*/  @!P0 PRMT R0, R8, 0x7610, R0 ;  /* 0x0000761008008816 */ /* 0x004fe40000000000 */
[----:B------:R-:W-:Y:S02]  /*9790*/  @!P0 PRMT R28, R9, 0x7610, R28 ;  /* 0x00007610091c8816 */ /* 0x000fe4000000001c */
[----:B---3--:R-:W-:Y:S01]  /*97a0*/  @!P0 IADD3 R29, PT, PT, R7, R24, RZ ;  /* 0x00000018071d8210 */ /* 0x008fe20007ffe0ff */
[----:B------:R-:W-:Y:S01]  /*97b0*/  VIADD R24, R24, 0x20 ;  /* 0x0000002018187836 */ /* 0x000fe20000000000 */
[----:B------:R-:W-:-:S02]  /*97c0*/  @!P0 PRMT R0, R0, 0x7610, R8 ;  /* 0x0000761000008816 */ /* 0x000fc40000000008 */
[----:B------:R-:W-:-:S03]  /*97d0*/  @!P0 PRMT R28, R28, 0x7610, R9 ;  /* 0x000076101c1c8816 */ /* 0x000fc60000000009 */
[----:B-1----:R-:W-:Y:S05]  /*97e0*/  @P1 BRA `(.L_x_3893) ;  /* 0x0000001000c01947 */ /* 0x002fea0003800000 */
[----:B------:R-:W2:Y:S01]  /*97f0*/  LDG.E.128.CONSTANT R8, desc[UR6][R22.64] ;  /* 0x0000000616087981 */ /* 0x000ea2000c1e9d00 */
[----:B------:R-:W-:Y:S01]  /*9800*/  HFMA2 R34, -RZ, RZ, 0, 0.125 ;  /* 0x00003000ff227431 */ /* 0x000fe200000001ff */
[----:B------:R-:W-:Y:S02]  /*9810*/  MOV R37, 0x2400 ;  /* 0x0000240000257802 */ /* 0x000fe40000000f00 */
[----:B------:R-:W0:Y:S01]  /*9820*/  LDS.128 R4, [UR4] ;  /* 0x00000004ff047984 */ /* 0x000e220008000c00 */
[----:B-----5:R-:W-:Y:S02]  /*9830*/  SHF.R.U32.HI R52, RZ, 0xf, R19 ;  /* 0x0000000fff347819 */ /* 0x020fe40000011613 */
[----:B------:R-:W-:Y:S02]  /*9840*/  SHF.R.U32.HI R40, RZ, 0xf, R17 ;  /* 0x0000000fff287819 */ /* 0x000fe40000011611 */
[----:B------:R-:W-:Y:S02]  /*9850*/  SHF.R.U32.HI R50, RZ, 0xf, R18 ;  /* 0x0000000fff327819 */ /* 0x000fe40000011612 */
[----:B------:R-:W-:-:S02]  /*9860*/  PRMT R34, R37, 0x5410, R34 ;  /* 0x0000541025227816 */ /* 0x000fc40000000022 */
[----:B------:R-:W-:Y:S02]  /*9870*/  SHF.R.U32.HI R38, RZ, 0xf, R16 ;  /* 0x0000000fff267819 */ /* 0x000fe40000011610 */
[----:B------:R-:W-:Y:S02]  /*9880*/  SHF.R.U32.HI R37, RZ, 0xe, R15 ;  /* 0x0000000eff257819 */ /* 0x000fe4000001160f */
[----:B------:R-:W-:Y:S02]  /*9890*/  LOP3.LUT R52, R52, 0x10001, RZ, 0xc0, !PT ;  /* 0x0001000134347812 */ /* 0x000fe400078ec0ff */
[----:B------:R-:W-:Y:S02]  /*98a0*/  SHF.R.U32.HI R47, RZ, 0xe, R13 ;  /* 0x0000000eff2f7819 */ /* 0x000fe4000001160d */
[----:B------:R-:W-:Y:S02]  /*98b0*/  LOP3.LUT R40, R40, 0x10001, RZ, 0xc0, !PT ;  /* 0x0001000128287812 */ /* 0x000fe400078ec0ff */
        /* <DEDUP_REMOVED lines=13> */
[----:B------:R-:W-:Y:S02]  /*9990*/  LOP3.LUT R52, R52, 0x20002, R37, 0xf8, !PT ;  /* 0x0002000234347812 */ /* 0x000fe400078ef825 */
[C---:B------:R-:W-:Y:S02]  /*99a0*/  LOP3.LUT R18, R19.reuse, 0x380038, RZ, 0xc0, !PT ;  /* 0x0038003813127812 */ /* 0x040fe400078ec0ff */
[----:B------:R-:W-:Y:S02]  /*99b0*/  SHF.R.U32.HI R49, RZ, 0x6, R19 ;  /* 0x00000006ff317819 */ /* 0x000fe40000011613 */
[----:B------:R-:W-:Y:S02]  /*99c0*/  LOP3.LUT R40, R40, 0x20002, R47, 0xf8, !PT ;  /* 0x0002000228287812 */ /* 0x000fe400078ef82f */
[----:B------:R-:W-:Y:S02]  /*99d0*/  LOP3.LUT R19, R19, 0x70007, RZ, 0xc0, !PT ;  /* 0x0007000713137812 */ /* 0x000fe400078ec0ff */
[----:B------:R-:W-:-:S02]  /*99e0*/  LOP3.LUT R50, R50, 0x20002, R51, 0xf8, !PT ;  /* 0x0002000232327812 */ /* 0x000fc400078ef833 */
        /* <DEDUP_REMOVED lines=8> */
[----:B------:R-:W-:-:S03]  /*9a70*/  HADD2 R45, R45, -1028, -1028 ;  /* 0xe404e4042d2d7430 */ /* 0x000fc60000000000 */
[----:B------:R-:W-:Y:S01]  /*9a80*/  LOP3.LUT R57, R54, 0x64006400, RZ, 0xfc, !PT ;  /* 0x6400640036397812 */ /* 0x000fe200078efcff */
[----:B0-----:R-:W-:-:S04]  /*9a90*/  HFMA2 R45, R45, R4, RZ.H0_H0 ;  /* 0x000000042d2d7231 */ /* 0x001fc800000400ff */
[-C--:B------:R-:W-:Y:S01]  /*9aa0*/  HFMA2 R57, R57, R34.reuse.H1_H1, -132, -132 ;  /* 0xd820d82039397431 */ /* 0x080fe20000060022 */
[----:B--2---:R-:W-:Y:S02]  /*9ab0*/  SHF.R.U32.HI R37, RZ, 0xd, R9 ;  /* 0x0000000dff257819 */ /* 0x004fe40000011609 */
[----:B------:R-:W-:Y:S02]  /*9ac0*/  SHF.R.U32.HI R47, RZ, 0xd, R10 ;  /* 0x0000000dff2f7819 */ /* 0x000fe4000001160a */
[----:B------:R-:W-:Y:S02]  /*9ad0*/  SHF.R.U32.HI R38, RZ, 0xd, R8 ;  /* 0x0000000dff267819 */ /* 0x000fe40000011608 */
[----:B------:R-:W-:Y:S02]  /*9ae0*/  LOP3.LUT R37, R40, 0x40004, R37, 0xf8, !PT ;  /* 0x0004000428257812 */ /* 0x000fe400078ef825 */
[----:B------:R-:W-:Y:S02]  /*9af0*/  SHF.R.U32.HI R51, RZ, 0xd, R11 ;  /* 0x0000000dff337819 */ /* 0x000fe4000001160b */
[----:B------:R-:W-:Y:S01]  /*9b00*/  LOP3.LUT R40, R50, 0x40004, R47, 0xf8, !PT ;  /* 0x0004000432287812 */ /* 0x000fe200078ef82f */
[----:B------:R-:W-:Y:S01]  /*9b10*/  HFMA2 R50, R41, R34.H1_H1, -132, -132 ;  /* 0xd820d82029327431 */ /* 0x000fe20000060022 */
[----:B------:R-:W-:Y:S01]  /*9b20*/  LOP3.LUT R38, R39, 0x40004, R38, 0xf8, !PT ;  /* 0x0004000427267812 */ /* 0x000fe200078ef826 */
[----:B------:R-:W-:Y:S01]  /*9b30*/  HADD2 R41, R42, -1028, -1028 ;  /* 0xe404e4042a297430 */ /* 0x000fe20000000000 */
[----:B------:R-:W-:Y:S01]  /*9b40*/  LOP3.LUT R39, R52, 0x40004, R51, 0xf8, !PT ;  /* 0x0004000434277812 */ /* 0x000fe200078ef833 */
[----:B------:R-:W-:Y:S01]  /*9b50*/  HADD2 R47, R46, -1028, -1028 ;  /* 0xe404e4042e2f7430 */ /* 0x000fe20000000000 */
[----:B------:R-:W-:Y:S01]  /*9b60*/  LOP3.LUT R38, R38, 0x64006400, RZ, 0xfc, !PT ;  /* 0x6400640026267812 */ /* 0x000fe200078efcff */
[----:B------:R-:W-:Y:S01]  /*9b70*/  HADD2 R51, R19, -1028, -1028 ;  /* 0xe404e40413337430 */ /* 0x000fe20000000000 */
[----:B------:R-:W-:Y:S01]  /*9b80*/  LOP3.LUT R40, R40, 0x64006400, RZ, 0xfc, !PT ;  /* 0x6400640028287812 */ /* 0x000fe200078efcff */
[-C--:B------:R-:W-:Y:S01]  /*9b90*/  HFMA2 R19, R41, R4.reuse, RZ ;  /* 0x0000000429137231 */ /* 0x080fe200000000ff */
[----:B------:R-:W-:Y:S01]  /*9ba0*/  LOP3.LUT R37, R37, 0x64006400, RZ, 0xfc, !PT ;  /* 0x6400640025257812 */ /* 0x000fe200078efcff */
[----:B------:R-:W-:-:S02]  /*9bb0*/  HFMA2 R41, R51, R4, RZ.H0_H0 ;  /* 0x0000000433297231 */ /* 0x000fc400000400ff */
[----:B------:R-:W-:Y:S01]  /*9bc0*/  HFMA2 R42, R47, R4, RZ ;  /* 0x000000042f2a7231 */ /* 0x000fe200000000ff */
[----:B------:R-:W-:Y:S01]  /*9bd0*/  LOP3.LUT R51, R18, 0x64006400, RZ, 0xfc, !PT ;  /* 0x6400640012337812 */ /* 0x000fe200078efcff */
[-C--:B------:R-:W-:Y:S01]  /*9be0*/  HFMA2 R18, R17, R34.reuse.H1_H1, -132, -132 ;  /* 0xd820d82011127431 */ /* 0x080fe20000060022 */
[----:B------:R-:W-:Y:S01]  /*9bf0*/  LOP3.LUT R47, R16, 0x64006400, RZ, 0xfc, !PT ;  /* 0x64006400102f7812 */ /* 0x000fe200078efcff */
[----:B------:R-:W-:Y:S01]  /*9c00*/  HADD2 R38, R38, -1028, -1028 ;  /* 0xe404e40426267430 */ /* 0x000fe20000000000 */
        /* <DEDUP_REMOVED lines=12> */
[-C--:B------:R-:W-:Y:S02]  /*9cd0*/  HFMA2 R4, R47, R5.reuse, R42 ;  /* 0x000000052f047231 */ /* 0x080fe4000000002a */
[----:B------:R-:W-:Y:S01]  /*9ce0*/  HFMA2 R41, R46, R5, R41 ;  /* 0x000000052e297231 */ /* 0x000fe20000000029 */
[----:B------:R-:W-:Y:S01]  /*9cf0*/  LOP3.LUT R42, R48, 0x70007, RZ, 0xc0, !PT ;  /* 0x00070007302a7812 */ /* 0x000fe200078ec0ff */
        /* <DEDUP_REMOVED lines=16> */
[----:B------:R-:W-:Y:S01]  /*9e00*/  HFMA2 R6, R52, R6, R41 ;  /* 0x0000000634067231 */ /* 0x000fe20000000029 */
[----:B------:R-:W-:Y:S01]  /*9e10*/  LOP3.LUT R51, R50, 0x64006400, RZ, 0xfc, !PT ;  /* 0x6400640032337812 */ /* 0x000fe200078efcff */
[-C--:B------:R-:W-:Y:S01]  /*9e20*/  HFMA2 R46, R45, R34.reuse.H1_H1, -132, -132 ;  /* 0xd820d8202d2e7431 */ /* 0x080fe20000060022 */
[----:B------:R-:W-:Y:S01]  /*9e30*/  LOP3.LUT R55, R44, 0x64006400, RZ, 0xfc, !PT ;  /* 0x640064002c377812 */ /* 0x000fe200078efcff */
[-C--:B------:R-:W-:Y:S01]  /*9e40*/  HFMA2 R4, R47, R34.reuse.H1_H1, -132, -132 ;  /* 0xd820d8202f047431 */ /* 0x080fe20000060022 */
[----:B------:R-:W-:Y:S01]  /*9e50*/  LOP3.LUT R43, R43, 0x1c001c0, RZ, 0xc0, !PT ;  /* 0x01c001c02b2b7812 */ /* 0x000fe200078ec0ff */
[-C--:B------:R-:W-:Y:S01]  /*9e60*/  HFMA2 R51, R51, R34.reuse.H1_H1, -132, -132 ;  /* 0xd820d82033337431 */ /* 0x080fe20000060022 */
        /* <DEDUP_REMOVED lines=10> */
[C---:B------:R-:W-:Y:S01]  /*9f10*/  LOP3.LUT R52, R12.reuse, 0x70007, RZ, 0xc0, !PT ;  /* 0x000700070c347812 */ /* 0x040fe200078ec0ff */
[-C--:B------:R-:W-:Y:S01]  /*9f20*/  HFMA2 R43, R43, R34.reuse.H0_H0, -20, -20 ;  /* 0xcd00cd002b2b7431 */ /* 0x080fe20000040022 */
[----:B------:R-:W-:Y:S01]  /*9f30*/  LOP3.LUT R51, R13, 0x70007, RZ, 0xc0, !PT ;  /* 0x000700070d337812 */ /* 0x000fe200078ec0ff */
[-C--:B------:R-:W-:Y:S01]  /*9f40*/  HFMA2 R55, R55, R34.reuse.H0_H0, -20, -20 ;  /* 0xcd00cd0037377431 */ /* 0x080fe20000040022 */
[----:B------:R-:W-:Y:S01]  /*9f50*/  LOP3.LUT R50, R12, 0x380038, RZ, 0xc0, !PT ;  /* 0x003800380c327812 */ /* 0x000fe200078ec0ff */
[----:B------:R-:W-:Y:S01]  /*9f60*/  HFMA2 R44, R49, R34.H0_H0, -20, -20 ;  /* 0xcd00cd00312c7431 */ /* 0x000fe20000040022 */
[----:B------:R-:W-:-:S02]  /*9f70*/  SHF.R.U32.HI R41, RZ, 0x6, R12 ;  /* 0x00000006ff297819 */ /* 0x000fc4000001160c */
[----:B------:R-:W-:Y:S01]  /*9f80*/  LOP3.LUT R47, R15, 0x380038, RZ, 0xc0, !PT ;  /* 0x003800380f2f7812 */ /* 0x000fe200078ec0ff */
[-C--:B0-----:R-:W-:Y:S01]  /*9f90*/  HFMA2 R53, R54, R16.reuse, R53 ;  /* 0x0000001036357231 */ /* 0x081fe20000000035 */
[----:B------:R-:W-:Y:S01]  /*9fa0*/  SHF.R.U32.HI R42, RZ, 0x6, R15 ;  /* 0x00000006ff2a7819 */ /* 0x000fe2000001160f */
[-C--:B------:R-:W-:Y:S01]  /*9fb0*/  HFMA2 R4, R43, R16.reuse, R4 ;  /* 0x000000102b047231 */ /* 0x080fe20000000004 */
[----:B------:R-:W-:Y:S01]  /*9fc0*/  LOP3.LUT R45, R13, 0x380038, RZ, 0xc0, !PT ;  /* 0x003800380d2d7812 */ /* 0x000fe200078ec0ff */
[-C--:B------:R-:W-:Y:S01]  /*9fd0*/  HFMA2 R5, R44, R16.reuse, R5 ;  /* 0x000000102c057231 */ /* 0x080fe20000000005 */
[----:B------:R-:W-:Y:S01]  /*9fe0*/  SHF.R.U32.HI R12, RZ, 0x6, R13 ;  /* 0x00000006ff0c7819 */ /* 0x000fe2000001160d */
[----:B------:R-:W-:Y:S01]  /*9ff0*/  HFMA2 R6, R55, R16, R6 ;  /* 0x0000001037067231 */ /* 0x000fe20000000006 */
        /* <DEDUP_REMOVED lines=12> */
[C---:B------:R-:W-:Y:S01]  /*a0c0*/  LOP3.LUT R49, R9.reuse, 0x380038, RZ, 0xc0, !PT ;  /* 0x0038003809317812 */ /* 0x040fe200078ec0ff */
[----:B------:R-:W-:Y:S01]  /*a0d0*/  HFMA2 R16, R16, R17, R53 ;  /* 0x0000001110107231 */ /* 0x000fe20000000035 */
[----:B------:R-:W-:Y:S01]  /*a0e0*/  LOP3.LUT R43, R9, 0x70007, RZ, 0xc0, !PT ;  /* 0x00070007092b7812 */ /* 0x000fe200078ec0ff */
[----:B------:R-:W-:-:S02]  /*a0f0*/  HFMA2 R7, R7, R34.H1_H1, -132, -132 ;  /* 0xd820d82007077431 */ /* 0x000fc40000060022 */
[-C--:B------:R-:W-:Y:S02]  /*a100*/  HFMA2 R54, R51, R17.reuse, R4 ;  /* 0x0000001133367231 */ /* 0x080fe40000000004 */
[----:B------:R-:W-:Y:S02]  /*a110*/  HADD2 R14, R14, -1028, -1028 ;  /* 0xe404e4040e0e7430 */ /* 0x000fe40000000000 */
[-C--:B------:R-:W-:Y:S02]  /*a120*/  HFMA2 R52, R15, R17.reuse, R6 ;  /* 0x000000110f347231 */ /* 0x080fe40000000006 */
[----:B------:R-:W-:Y:S01]  /*a130*/  HFMA2 R51, R7, R18, R16 ;  /* 0x0000001207337231 */ /* 0x000fe20000000010 */
[----:B------:R-:W-:Y:S01]  /*a140*/  SHF.R.U32.HI R16, RZ, 0x6, R9 ;  /* 0x00000006ff107819 */ /* 0x000fe20000011609 */
[----:B------:R-:W-:Y:S01]  /*a150*/  HFMA2 R53, R14, R17, R5 ;  /* 0x000000110e357231 */ /* 0x000fe20000000005 */
[----:B------:R-:W-:Y:S01]  /*a160*/  LOP3.LUT R48, R8, 0x380038, RZ, 0xc0, !PT ;  /* 0x0038003808307812 */ /* 0x000fe200078ec0ff */
[----:B------:R-:W0:Y:S01]  /*a170*/  LDS.128 R4, [UR4+0x20] ;  /* 0x00002004ff047984 */ /* 0x000e220008000c00 */
[----:B------:R-:W-:-:S02]  /*a180*/  SHF.R.U32.HI R14, RZ, 0x6, R8 ;  /* 0x00000006ff0e7819 */ /* 0x000fc40000011608 */
[----:B------:R-:W-:Y:S02]  /*a190*/  LOP3.LUT R15, R8, 0x70007, RZ, 0xc0, !PT ;  /* 0x00070007080f7812 */ /* 0x000fe400078ec0ff */
[----:B------:R-:W-:Y:S02]  /*a1a0*/  LOP3.LUT R9, R45, 0x64006400, RZ, 0xfc, !PT ;  /* 0x640064002d097812 */ /* 0x000fe400078efcff */
[----:B------:R-:W-:Y:S02]  /*a1b0*/  LOP3.LUT R57, R47, 0x64006400, RZ, 0xfc, !PT ;  /* 0x640064002f397812 */ /* 0x000fe400078efcff */
[----:B------:R-:W-:Y:S01]  /*a1c0*/  LOP3.LUT R8, R41, 0x70007, RZ, 0xc0, !PT ;  /* 0x0007000729087812 */ /* 0x000fe200078ec0ff */
[-C--:B------:R-:W-:Y:S01]  /*a1d0*/  HFMA2 R9, R9, R34.reuse.H1_H1, -132, -132 ;  /* 0xd820d82009097431 */ /* 0x080fe20000060022 */
[----:B------:R-:W-:Y:S01]  /*a1e0*/  LOP3.LUT R55, R46, 0x64006400, RZ, 0xfc, !PT ;  /* 0x640064002e377812 */ /* 0x000fe200078efcff */
[----:B------:R-:W-:Y:S01]  /*a1f0*/  HFMA2 R57, R57, R34.H1_H1, -132, -132 ;  /* 0xd820d82039397431 */ /* 0x000fe20000060022 */
[----:B------:R-:W-:-:S02]  /*a200*/  LOP3.LUT R8, R8, 0x64006400, RZ, 0xfc, !PT ;  /* 0x6400640008087812 */ /* 0x000fc400078efcff */
[C---:B------:R-:W-:Y:S01]  /*a210*/  LOP3.LUT R50, R10.reuse, 0x380038, RZ, 0xc0, !PT ;  /* 0x003800380a327812 */ /* 0x040fe200078ec0ff */
[----:B------:R-:W-:Y:S01]  /*a220*/  HFMA2 R56, R55, R34.H1_H1, -132, -132 ;  /* 0xd820d82037387431 */ /* 0x000fe20000060022 */
[----:B------:R-:W-:Y:S01]  /*a230*/  SHF.R.U32.HI R17, RZ, 0x6, R10 ;  /* 0x00000006ff117819 */ /* 0x000fe2000001160a */
[-C--:B------:R-:W-:Y:S01]  /*a240*/  HFMA2 R54, R9, R18.reuse, R54 ;  /* 0x0000001209367231 */ /* 0x080fe20000000036 */
[----:B------:R-:W-:Y:S01]  /*a250*/  LOP3.LUT R44, R10, 0x70007, RZ, 0xc0, !PT ;  /* 0x000700070a2c7812 */ /* 0x000fe200078ec0ff */
[----:B------:R-:W-:Y:S01]  /*a260*/  HADD2 R10, R8, -1028, -1028 ;  /* 0xe404e404080a7430 */ /* 0x000fe20000000000 */
[C---:B------:R-:W-:Y:S01]  /*a270*/  LOP3.LUT R47, R11.reuse, 0x380038, RZ, 0xc0, !PT ;  /* 0x003800380b2f7812 */ /* 0x040fe200078ec0ff */
[-C--:B------:R-:W-:Y:S01]  /*a280*/  HFMA2 R8, R56, R18.reuse, R53 ;  /* 0x0000001238087231 */ /* 0x080fe20000000035 */
[----:B------:R-:W-:Y:S01]  /*a290*/  SHF.R.U32.HI R45, RZ, 0x6, R11 ;  /* 0x00000006ff2d7819 */ /* 0x000fe2000001160b */
[----:B------:R-:W-:Y:S01]  /*a2a0*/  HFMA2 R52, R57, R18, R52 ;  /* 0x0000001239347231 */ /* 0x000fe20000000034 */
[----:B------:R-:W-:Y:S01]  /*a2b0*/  LOP3.LUT R46, R11, 0x70007, RZ, 0xc0, !PT ;  /* 0x000700070b2e7812 */ /* 0x000fe200078ec0ff */
[----:B------:R-:W-:Y:S01]  /*a2c0*/  HFMA2 R10, R10, R19, R51 ;  /* 0x000000130a0a7231 */ /* 0x000fe20000000033 */
        /* <DEDUP_REMOVED lines=12> */
[-C--:B------:R-:W-:Y:S01]  /*a390*/  HFMA2 R51, R11, R34.reuse.H1_H1, -132, -132 ;  /* 0xd820d8200b337431 */ /* 0x080fe20000060022 */
[----:B------:R-:W-:Y:S01]  /*a3a0*/  LOP3.LUT R11, R13, 0x380038, RZ, 0xc0, !PT ;  /* 0x003800380d0b7812 */ /* 0x000fe200078ec0ff */
[-C--:B------:R-:W-:Y:S01]  /*a3b0*/  HFMA2 R54, R55, R19.reuse, R54 ;  /* 0x0000001337367231 */ /* 0x080fe20000000036 */
        /* <DEDUP_REMOVED lines=8> */
[----:B------:R-:W-:Y:S01]  /*a440*/  HFMA2 R19, R53, R19, R52 ;  /* 0x0000001335137231 */ /* 0x000fe20000000034 */
[----:B------:R-:W-:Y:S01]  /*a450*/  LOP3.LUT R55, R49, 0x64006400, RZ, 0xfc, !PT ;  /* 0x6400640031377812 */ /* 0x000fe200078efcff */
[-C--:B0-----:R-:W-:Y:S01]  /*a460*/  HFMA2 R10, R9, R4.reuse, R10 ;  /* 0x00000004090a7231 */ /* 0x081fe2000000000a */
[----:B------:R-:W-:Y:S01]  /*a470*/  LOP3.LUT R12, R12, 0x1c001c0, RZ, 0xc0, !PT ;  /* 0x01c001c00c0c7812 */ /* 0x000fe200078ec0ff */
[-C--:B------:R-:W-:Y:S01]  /*a480*/  HFMA2 R8, R11, R4.reuse, R8 ;  /* 0x000000040b087231 */ /* 0x080fe20000000008 */
[----:B------:R-:W-:Y:S01]  /*a490*/  LOP3.LUT R49, R45, 0x380038, RZ, 0xc0, !PT ;  /* 0x003800382d317812 */ /* 0x000fe200078ec0ff */
[----:B------:R-:W-:Y:S01]  /*a4a0*/  HFMA2 R9, R51, R4, R54 ;  /* 0x0000000433097231 */ /* 0x000fe20000000036 */
[----:B------:R-:W-:Y:S01]  /*a4b0*/  LOP3.LUT R41, R41, 0x64006400, RZ, 0xfc, !PT ;  /* 0x6400640029297812 */ /* 0x000fe200078efcff */
[----:B------:R-:W-:Y:S01]  /*a4c0*/  HFMA2 R18, R55, R34.H1_H1, -132, -132 ;  /* 0xd820d82037127431 */ /* 0x000fe20000060022 */
[----:B------:R-:W-:-:S02]  /*a4d0*/  LOP3.LUT R13, R13, 0x64006400, RZ, 0xfc, !PT ;  /* 0x640064000d0d7812 */ /* 0x000fc400078efcff */
[----:B------:R-:W-:Y:S01]  /*a4e0*/  LOP3.LUT R59, R59, 0x64006400, RZ, 0xfc, !PT ;  /* 0x640064003b3b7812 */ /* 0x000fe200078efcff */
[-C--:B------:R-:W-:Y:S01]  /*a4f0*/  HFMA2 R41, R41, R34.reuse.H0_H0, -20, -20 ;  /* 0xcd00cd0029297431 */ /* 0x080fe20000040022 */
[----:B------:R-:W-:Y:S01]  /*a500*/  LOP3.LUT R11, R12, 0x64006400, RZ, 0xfc, !PT ;  /* 0x640064000c0b7812 */ /* 0x000fe200078efcff */
[-C--:B------:R-:W-:Y:S01]  /*a510*/  HFMA2 R13, R13, R34.reuse.H0_H0, -20, -20 ;  /* 0xcd00cd000d0d7431 */ /* 0x080fe20000040022 */
[----:B------:R-:W-:Y:S02]  /*a520*/  LOP3.LUT R49, R49, 0x64006400, RZ, 0xfc, !PT ;  /* 0x6400640031317812 */ /* 0x000fe400078efcff */
[----:B------:R-:W-:Y:S01]  /*a530*/  LOP3.LUT R51, R47, 0x64006400, RZ, 0xfc, !PT ;  /* 0x640064002f337812 */ /* 0x000fe200078efcff */
[-C--:B------:R-:W-:Y:S01]  /*a540*/  HFMA2 R47, R59, R34.reuse.H1_H1, -132, -132 ;  /* 0xd820d8203b2f7431 */ /* 0x080fe20000060022 */
[----:B------:R-:W-:Y:S01]  /*a550*/  LOP3.LUT R42, R42, 0x1c001c0, RZ, 0xc0, !PT ;  /* 0x01c001c02a2a7812 */ /* 0x000fe200078ec0ff */
[----:B------:R-:W-:Y:S02]  /*a560*/  HFMA2 R12, R11, R34.H0_H0, -20, -20 ;  /* 0xcd00cd000b0c7431 */ /* 0x000fe40000040022 */
[----:B------:R-:W-:-:S02]  /*a570*/  HFMA2 R13, R13, R5, R8 ;  /* 0x000000050d0d7231 */ /* 0x000fc40000000008 */
[----:B------:R-:W-:Y:S01]  /*a580*/  HFMA2 R60, R49, R34.H1_H1, -132, -132 ;  /* 0xd820d820313c7431 */ /* 0x000fe20000060022 */
[----:B------:R-:W-:Y:S01]  /*a590*/  LOP3.LUT R49, R42, 0x64006400, RZ, 0xfc, !PT ;  /* 0x640064002a317812 */ /* 0x000fe200078efcff */
[----:B------:R-:W-:Y:S02]  /*a5a0*/  HFMA2 R19, R47, R4, R19 ;  /* 0x000000042f137231 */ /* 0x000fe40000000013 */
[-C--:B------:R-:W-:Y:S02]  /*a5b0*/  HFMA2 R4, R41, R5.reuse, R10 ;  /* 0x0000000529047231 */ /* 0x080fe4000000000a */
[-C--:B------:R-:W-:Y:S01]  /*a5c0*/  HFMA2 R12, R12, R5.reuse, R9 ;  /* 0x000000050c0c7231 */ /* 0x080fe20000000009 */
[----:B------:R-:W-:Y:S01]  /*a5d0*/  LOP3.LUT R41, R17, 0x1c001c0, RZ, 0xc0, !PT ;  /* 0x01c001c011297812 */ /* 0x000fe200078ec0ff */
[----:B------:R-:W0:Y:S01]  /*a5e0*/  LDS.128 R8, [UR4+0x30] ;  /* 0x00003004ff087984 */ /* 0x000e220008000c00 */
[-C--:B------:R-:W-:Y:S01]  /*a5f0*/  HFMA2 R42, R49, R34.reuse.H0_H0, -20, -20 ;  /* 0xcd00cd00312a7431 */ /* 0x080fe20000040022 */
[----:B------:R-:W-:Y:S01]  /*a600*/  LOP3.LUT R44, R44, 0x64006400, RZ, 0xfc, !PT ;  /* 0x640064002c2c7812 */ /* 0x000fe200078efcff */
[----:B------:R-:W-:Y:S01]  /*a610*/  HFMA2 R56, R51, R34.H1_H1, -132, -132 ;  /* 0xd820d82033387431 */ /* 0x000fe20000060022 */
[----:B------:R-:W-:Y:S01]  /*a620*/  LOP3.LUT R49, R41, 0x64006400, RZ, 0xfc, !PT ;  /* 0x6400640029317812 */ /* 0x000fe200078efcff */
        /* <DEDUP_REMOVED lines=8> */
[-C--:B------:R-:W-:Y:S01]  /*a6b0*/  HFMA2 R41, R19, R34.reuse.H0_H0, -20, -20 ;  /* 0xcd00cd0013297431 */ /* 0x080fe20000040022 */
[----:B------:R-:W-:Y:S01]  /*a6c0*/  LOP3.LUT R57, R48, 0x64006400, RZ, 0xfc, !PT ;  /* 0x6400640030397812 */ /* 0x000fe200078efcff */
[----:B------:R-:W-:Y:S01]  /*a6d0*/  HFMA2 R19, R49, R34.H0_H0, -20, -20 ;  /* 0xcd00cd0031137431 */ /* 0x000fe20000040022 */
[----:B------:R-:W-:Y:S01]  /*a6e0*/  LOP3.LUT R53, R50, 0x64006400, RZ, 0xfc, !PT ;  /* 0x6400640032357812 */ /* 0x000fe200078efcff */
[----:B------:R-:W-:Y:S01]  /*a6f0*/  HADD2 R49, R42, -1028, -1028 ;  /* 0xe404e4042a317430 */ /* 0x000fe20000000000 */
[C---:B------:R-:W-:Y:S01]  /*a700*/  LOP3.LUT R54, R14.reuse, 0x380038, RZ, 0xc0, !PT ;  /* 0x003800380e367812 */ /* 0x040fe200078ec0ff */
[----:B------:R-:W-:Y:S01]  /*a710*/  HADD2 R47, R47, -1028, -1028 ;  /* 0xe404e4042f2f7430 */ /* 0x000fe20000000000 */
[C---:B------:R-:W-:Y:S01]  /*a720*/  LOP3.LUT R15, R14.reuse, 0x1c001c0, RZ, 0xc0, !PT ;  /* 0x01c001c00e0f7812 */ /* 0x040fe200078ec0ff */
[----:B------:R-:W-:Y:S01]  /*a730*/  HADD2 R46, R46, -1028, -1028 ;  /* 0xe404e4042e2e7430 */ /* 0x000fe20000000000 */
[----:B------:R-:W-:Y:S01]  /*a740*/  LOP3.LUT R14, R14, 0x70007, RZ, 0xc0, !PT ;  /* 0x000700070e0e7812 */ /* 0x000fe200078ec0ff */
[----:B------:R-:W-:-:S02]  /*a750*/  HFMA2 R4, R49, R6, R4 ;  /* 0x0000000631047231 */ /* 0x000fc40000000004 */
[-C--:B------:R-:W-:Y:S01]  /*a760*/  HFMA2 R48, R57, R34.reuse.H1_H1, -132, -132 ;  /* 0xd820d82039307431 */ /* 0x080fe20000060022 */
[C---:B------:R-:W-:Y:S01]  /*a770*/  LOP3.LUT R50, R17.reuse, 0x380038, RZ, 0xc0, !PT ;  /* 0x0038003811327812 */ /* 0x040fe200078ec0ff */
[----:B------:R-:W-:Y:S01]  /*a780*/  HFMA2 R58, R53, R34.H1_H1, -132, -132 ;  /* 0xd820d820353a7431 */ /* 0x000fe20000060022 */
[----:B------:R-:W-:Y:S01]  /*a790*/  LOP3.LUT R17, R17, 0x70007, RZ, 0xc0, !PT ;  /* 0x0007000711117812 */ /* 0x000fe200078ec0ff */
[-C--:B------:R-:W-:Y:S01]  /*a7a0*/  HFMA2 R12, R47, R6.reuse, R12 ;  /* 0x000000062f0c7231 */ /* 0x080fe2000000000c */
[----:B------:R-:W-:Y:S01]  /*a7b0*/  LOP3.LUT R14, R14, 0x64006400, RZ, 0xfc, !PT ;  /* 0x640064000e0e7812 */ /* 0x000fe200078efcff */
[----:B------:R-:W-:Y:S01]  /*a7c0*/  HFMA2 R5, R46, R6, R5 ;  /* 0x000000062e057231 */ /* 0x000fe20000000005 */
[C---:B------:R-:W-:Y:S01]  /*a7d0*/  LOP3.LUT R52, R16.reuse, 0x380038, RZ, 0xc0, !PT ;  /* 0x0038003810347812 */ /* 0x040fe200078ec0ff */
[-C--:B------:R-:W-:Y:S01]  /*a7e0*/  HFMA2 R4, R48, R7.reuse, R4 ;  /* 0x0000000730047231 */ /* 0x080fe20000000004 */
[----:B------:R-:W-:Y:S01]  /*a7f0*/  LOP3.LUT R17, R17, 0x64006400, RZ, 0xfc, !PT ;  /* 0x6400640011117812 */ /* 0x000fe200078efcff */
[-C--:B------:R-:W-:Y:S01]  /*a800*/  HFMA2 R18, R18, R7.reuse, R12 ;  /* 0x0000000712127231 */ /* 0x080fe2000000000c */
[C---:B------:R-:W-:Y:S01]  /*a810*/  LOP3.LUT R43, R45.reuse, 0x1c001c0, RZ, 0xc0, !PT ;  /* 0x01c001c02d2b7812 */ /* 0x040fe200078ec0ff */
        /* <DEDUP_REMOVED lines=9> */
[----:B0-----:R-:W-:Y:S01]  /*a8b0*/  HFMA2 R4, R7, R8, R4 ;  /* 0x0000000807047231 */ /* 0x001fe20000000004 */
[----:B------:R-:W-:Y:S01]  /*a8c0*/  LOP3.LUT R53, R50, 0x64006400, RZ, 0xfc, !PT ;  /* 0x6400640032357812 */ /* 0x000fe200078efcff */
[----:B------:R-:W-:Y:S02]  /*a8d0*/  HFMA2 R54, R57, R34.H1_H1, -132, -132 ;  /* 0xd820d82039367431 */ /* 0x000fe40000060022 */
[----:B------:R-:W-:Y:S02]  /*a8e0*/  HFMA2 R58, R17, R8, R58 ;  /* 0x00000008113a7231 */ /* 0x000fe4000000003a */
[----:B------:R-:W-:Y:S01]  /*a8f0*/  HADD2 R13, R16, -1028, -1028 ;  /* 0xe404e404100d7430 */ /* 0x000fe20000000000 */
[----:B------:R-:W-:Y:S01]  /*a900*/  LOP3.LUT R15, R15, 0x64006400, RZ, 0xfc, !PT ;  /* 0x640064000f0f7812 */ /* 0x000fe200078efcff */
[----:B------:R-:W-:Y:S01]  /*a910*/  HADD2 R6, R45, -1028, -1028 ;  /* 0xe404e4042d067430 */ /* 0x000fe20000000000 */
[----:B------:R-:W-:Y:S01]  /*a920*/  LOP3.LUT R51, R43, 0x64006400, RZ, 0xfc, !PT ;  /* 0x640064002b337812 */ /* 0x000fe200078efcff */
[----:B------:R-:W-:Y:S01]  /*a930*/  HFMA2 R50, R53, R34.H1_H1, -132, -132 ;  /* 0xd820d82035327431 */ /* 0x000fe20000060022 */
[----:B------:R-:W-:Y:S01]  /*a940*/  LOP3.LUT R55, R52, 0x64006400, RZ, 0xfc, !PT ;  /* 0x6400640034377812 */ /* 0x000fe200078efcff */
[----:B------:R-:W-:-:S02]  /*a950*/  HFMA2 R18, R13, R8, R18 ;  /* 0x000000080d127231 */ /* 0x000fc40000000012 */
[----:B------:R-:W-:Y:S02]  /*a960*/  HFMA2 R8, R6, R8, R5 ;  /* 0x0000000806087231 */ /* 0x000fe40000000005 */
[-C--:B------:R-:W-:Y:S02]  /*a970*/  HFMA2 R5, R54, R9.reuse, R4 ;  /* 0x0000000936057231 */ /* 0x080fe40000000004 */
[-C--:B------:R-:W-:Y:S02]  /*a980*/  HFMA2 R43, R15, R34.reuse.H0_H0, -20, -20 ;  /* 0xcd00cd000f2b7431 */ /* 0x080fe40000040022 */
[----:B------:R-:W-:Y:S02]  /*a990*/  HFMA2 R58, R50, R9, R58 ;  /* 0x00000009323a7231 */ /* 0x000fe4000000003a */
[----:B------:R-:W-:Y:S02]  /*a9a0*/  HFMA2 R52, R55, R34.H1_H1, -132, -132 ;  /* 0xd820d82037347431 */ /* 0x000fe40000060022 */
[----:B------:R-:W-:-:S02]  /*a9b0*/  HADD2 R7, R40, -1028, -1028 ;  /* 0xe404e40428077430 */ /* 0x000fc40000000000 */
[-C--:B------:R-:W-:Y:S02]  /*a9c0*/  HFMA2 R18, R52, R9.reuse, R18 ;  /* 0x0000000934127231 */ /* 0x080fe40000000012 */
[----:B------:R-:W-:Y:S02]  /*a9d0*/  HFMA2 R5, R43, R10, R5 ;  /* 0x0000000a2b057231 */ /* 0x000fe40000000005 */
[----:B------:R-:W-:Y:S02]  /*a9e0*/  HFMA2 R15, R51, R34.H0_H0, -20, -20 ;  /* 0xcd00cd00330f7431 */ /* 0x000fe40000040022 */
[-C--:B------:R-:W-:Y:S02]  /*a9f0*/  HFMA2 R58, R19, R10.reuse, R58 ;  /* 0x0000000a133a7231 */ /* 0x080fe4000000003a */
[----:B------:R-:W-:Y:S02]  /*aa00*/  HFMA2 R8, R60, R9, R8 ;  /* 0x000000093c087231 */ /* 0x000fe40000000008 */
        /* <DEDUP_REMOVED lines=13> */
[----:B------:R-:W-:-:S07]  /*aae0*/  HFMA2 R27, R58, R28, R27 ;  /* 0x0000001c3a1b7231 */ /* 0x000fce000000001b */
.L_x_3893:
[----:B------:R-:W-:Y:S01]  /*aaf0*/  ISETP.GE.AND P1, PT, R24, R33, PT ;  /* 0x000000211800720c */ /* 0x000fe20003f26270 */
[----:B------:R-:W-:Y:S01]  /*ab00*/  UIADD3 UR4, UPT, UPT, UR4, 0x40, URZ ;  /* 0x0000004004047890 */ /* 0x000fe2000fffe0ff */
[----:B------:R-:W-:Y:S01]  /*ab10*/  IADD3 R32, P2, PT, R32, 0x80, RZ ;  /* 0x0000008020207810 */ /* 0x000fe20007f5e0ff */
[----:B------:R-:W-:Y:S01]  /*ab20*/  IMAD.MOV.U32 R4, RZ, RZ, R20 ;  /* 0x000000ffff047224 */ /* 0x000fe200078e0014 */
[----:B------:R-:W-:Y:S01]  /*ab30*/  MOV R5, R21 ;  /* 0x0000001500057202 */ /* 0x000fe20000000f00 */
[----:B------:R-:W-:Y:S01]  /*ab40*/  IMAD.WIDE R20, R3, 0x4, R22 ;  /* 0x0000000403147825 */ /* 0x000fe200078e0216 */
[----:B------:R-:W-:Y:S02]  /*ab50*/  @!P0 MOV R25, R31 ;  /* 0x0000001f00198202 */ /* 0x000fe40000000f00 */
[----:B------:R-:W-:-:S05]  /*ab60*/  IADD3.X R35, PT, PT, RZ, R35, RZ, P2, !PT ;  /* 0x00000023ff237210 */ /* 0x000fca00017fe4ff */
[----:B------:R-:W-:Y:S05]  /*ab70*/  @!P1 BRA `(.L_x_3894) ;  /* 0xffffffe800cc9947 */ /* 0x000fea000383ffff */
[----:B------:R-:W-:-:S07]  /*ab80*/  IMAD.WIDE R20, R3, 0xc, R4 ;  /* 0x0000000c03147825 */ /* 0x000fce00078e0204 */
.L_x_3892:
[----:B------:R-:W0:Y:S01]  /*ab90*/  LDCU UR8, c[0x0][0x3dc] ;  /* 0x00007b80ff0877ac */ /* 0x000e220008000800 */
[----:B------:R-:W1:Y:S01]  /*aba0*/  S2UR UR5, SR_CTAID.Y ;  /* 0x00000000000579c3 */ /* 0x000e620000002600 */
[----:B0----5:R-:W-:-:S04]  /*abb0*/  VIMNMX R15, PT, PT, R30, UR8, PT ;  /* 0x000000081e0f7c48 */ /* 0x021fc8000bfe0100 */
[----:B------:R-:W-:-:S13]  /*abc0*/  ISETP.GT.AND P0, PT, R15, R24, PT ;  /* 0x000000180f00720c */ /* 0x000fda0003f04270 */
[----:B-1----:R-:W-:Y:S05]  /*abd0*/  @!P0 BRA `(.L_x_3895) ;  /* 0x0000000800b88947 */ /* 0x002fea0003800000 */
[----:B------:R-:W0:Y:S01]  /*abe0*/  LDC.64 R2, c[0x0][0x3b8] ;  /* 0x0000ee00ff027b82 */ /* 0x000e220000000a00 */
[----:B------:R-:W-:Y:S01]  /*abf0*/  UIADD3 UR4, UPT, UPT, UR4, 0x10, URZ ;  /* 0x0000001004047890 */ /* 0x000fe2000fffe0ff */
[----:B0-----:R-:W-:-:S03]  /*ac00*/  IMAD.WIDE.U32 R2, R24, 0x4, R2 ;  /* 0x0000000418027825 */ /* 0x001fc600078e0002 */
[----:B------:R-:W-:-:S04]  /*ac10*/  IADD3 R14, P0, PT, R2, 0x2, RZ ;  /* 0x00000002020e7810 */ /* 0x000fc80007f1e0ff */
[----:B------:R-:W-:-:S09]  /*ac20*/  IADD3.X R13, PT, PT, RZ, R3, RZ, P0, !PT ;  /* 0x00000003ff0d7210 */ /* 0x000fd200007fe4ff */
.L_x_3897:
[----:B------:R-:W-:Y:S01]  /*ac30*/  ISETP.NE.AND P0, PT, R24, R29, PT ;  /* 0x0000001d1800720c */ /* 0x000fe20003f05270 */
[----:B------:R-:W0:Y:S08]  /*ac40*/  LDC R2, c[0x0][0x3a8] ;  /* 0x0000ea00ff027b82 */ /* 0x000e300000000800 */
[----:B------:R-:W1:Y:S04]  /*ac50*/  LDC R3, c[0x0][0x3ac] ;  /* 0x0000eb00ff037b82 */ /* 0x000e680000000800 */
[----:B------:R-:W-:Y:S01]  /*ac60*/  @!P0 MOV R12, R14 ;  /* 0x0000000e000c8202 */ /* 0x000fe20000000f00 */
[----:B------:R-:W-:-:S04]  /*ac70*/  @!P0 IMAD R6, R25, 0x8, R36 ;  /* 0x0000000819068824 */ /* 0x000fc800078e0224 */
[----:B------:R2:W3:Y:S04]  /*ac80*/  @!P0 LDG.E.U16.CONSTANT R5, desc[UR6][R12.64] ;  /* 0x000000060c058981 */ /* 0x0004e8000c1e9500 */
[----:B------:R-:W4:Y:S01]  /*ac90*/  @!P0 LDL.64 R6, [R6+0x8] ;  /* 0x0000080006068983 */ /* 0x000f220000100a00 */
[----:B------:R-:W-:Y:S02]  /*aca0*/  IADD3 R14, P2, PT, R14, 0x40, RZ ;  /* 0x000000400e0e7810 */ /* 0x000fe40007f5e0ff */
[----:B0-----:R-:W-:Y:S02]  /*acb0*/  ISETP.LE.AND P3, PT, R2, UR5, PT ;  /* 0x0000000502007c0c */ /* 0x001fe4000bf63270 */
[----:B--2---:R-:W-:Y:S02]  /*acc0*/  @!P0 IADD3 R12, PT, PT, R25, 0x1, RZ ;  /* 0x00000001190c8810 */ /* 0x004fe40007ffe0ff */
[----:B---3--:R-:W-:-:S02]  /*acd0*/  @!P0 IADD3 R29, PT, PT, R5, R24, RZ ;  /* 0x00000018051d8210 */ /* 0x008fc40007ffe0ff */
[----:B------:R-:W-:Y:S02]  /*ace0*/  IADD3 R24, PT, PT, R24, 0x10, RZ ;  /* 0x0000001018187810 */ /* 0x000fe40007ffe0ff */
[----:B----4-:R-:W-:Y:S02]  /*acf0*/  @!P0 PRMT R0, R6, 0x7610, R0 ;  /* 0x0000761006008816 */ /* 0x010fe40000000000 */
[----:B------:R-:W-:Y:S02]  /*ad00*/  @!P0 PRMT R28, R7, 0x7610, R28 ;  /* 0x00007610071c8816 */ /* 0x000fe4000000001c */
[----:B------:R-:W-:Y:S02]  /*ad10*/  ISETP.GE.AND P1, PT, R24, R15, PT ;  /* 0x0000000f1800720c */ /* 0x000fe40003f26270 */
[----:B------:R-:W-:Y:S02]  /*ad20*/  @!P0 PRMT R0, R0, 0x7610, R6 ;  /* 0x0000761000008816 */ /* 0x000fe40000000006 */
[----:B------:R-:W-:Y:S01]  /*ad30*/  @!P0 PRMT R28, R28, 0x7610, R7 ;  /* 0x000076101c1c8816 */ /* 0x000fe20000000007 */
[----:B-1----:R-:W-:Y:S08]  /*ad40*/  @P3 BRA `(.L_x_3896) ;  /* 0x0000000800483947 */ /* 0x002ff00003800000 */
[----:B------:R-:W2:Y:S01]  /*ad50*/  LDG.E.128.CONSTANT R4, desc[UR6][R20.64] ;  /* 0x0000000614047981 */ /* 0x000ea2000c1e9d00 */
[----:B------:R-:W-:Y:S02]  /*ad60*/  HFMA2 R38, -RZ, RZ, 0, 0.25 ;  /* 0x00003400ff267431 */ /* 0x000fe400000001ff */
[----:B------:R-:W-:Y:S01]  /*ad70*/  IMAD.MOV.U32 R47, RZ, RZ, 0x2c00 ;  /* 0x00002c00ff2f7424 */ /* 0x000fe200078e00ff */
[----:B------:R-:W-:Y:S02]  /*ad80*/  MOV R8, 0x2400 ;  /* 0x0000240000087802 */ /* 0x000fe40000000f00 */
[C---:B--2---:R-:W-:Y:S02]  /*ad90*/  LOP3.LUT R32, R4.reuse, 0xc000c, RZ, 0xc0, !PT ;  /* 0x000c000c04207812 */ /* 0x044fe400078ec0ff */
[C---:B------:R-:W-:Y:S02]  /*ada0*/  LOP3.LUT R33, R4.reuse, 0x300030, RZ, 0xc0, !PT ;  /* 0x0030003004217812 */ /* 0x040fe400078ec0ff */
[----:B------:R-:W-:-:S02]  /*adb0*/  LOP3.LUT R16, R4, 0x30003, RZ, 0xc0, !PT ;  /* 0x0003000304107812 */ /* 0x000fc400078ec0ff */
[----:B------:R-:W-:Y:S02]  /*adc0*/  LOP3.LUT R9, R4, 0xc000c0, RZ, 0xc0, !PT ;  /* 0x00c000c004097812 */ /* 0x000fe400078ec0ff */
[----:B------:R-:W-:Y:S02]  /*add0*/  SHF.R.U32.HI R17, RZ, 0x8, R4 ;  /* 0x00000008ff117819 */ /* 0x000fe40000011604 */
[----:B------:R-:W-:Y:S02]  /*ade0*/  LOP3.LUT R4, R5, 0xc000c, RZ, 0xc0, !PT ;  /* 0x000c000c05047812 */ /* 0x000fe400078ec0ff */
[C---:B------:R-:W-:Y:S02]  /*adf0*/  LOP3.LUT R34, R6.reuse, 0xc000c, RZ, 0xc0, !PT ;  /* 0x000c000c06227812 */ /* 0x040fe400078ec0ff */
[C---:B------:R-:W-:Y:S02]  /*ae00*/  LOP3.LUT R37, R6.reuse, 0x300030, RZ, 0xc0, !PT ;  /* 0x0030003006257812 */ /* 0x040fe400078ec0ff */
[----:B------:R-:W-:-:S02]  /*ae10*/  LOP3.LUT R11, R6, 0xc000c0, RZ, 0xc0, !PT ;  /* 0x00c000c0060b7812 */ /* 0x000fc400078ec0ff */
[----:B------:R-:W-:Y:S02]  /*ae20*/  SHF.R.U32.HI R19, RZ, 0x8, R6 ;  /* 0x00000008ff137819 */ /* 0x000fe40000011606 */
[----:B------:R-:W-:Y:S02]  /*ae30*/  LOP3.LUT R23, R6, 0x30003, RZ, 0xc0, !PT ;  /* 0x0003000306177812 */ /* 0x000fe400078ec0ff */
[----:B------:R-:W-:Y:S02]  /*ae40*/  LOP3.LUT R6, R7, 0xc000c, RZ, 0xc0, !PT ;  /* 0x000c000c07067812 */ /* 0x000fe400078ec0ff */
[----:B------:R-:W-:Y:S02]  /*ae50*/  SHF.R.U32.HI R22, RZ, 0x8, R5 ;  /* 0x00000008ff167819 */ /* 0x000fe40000011605 */
[C---:B------:R-:W-:Y:S02]  /*ae60*/  LOP3.LUT R18, R5.reuse, 0x30003, RZ, 0xc0, !PT ;  /* 0x0003000305127812 */ /* 0x040fe400078ec0ff */
[----:B------:R-:W-:-:S02]  /*ae70*/  LOP3.LUT R35, R5, 0x300030, RZ, 0xc0, !PT ;  /* 0x0030003005237812 */ /* 0x000fc400078ec0ff */
[----:B------:R-:W-:Y:S02]  /*ae80*/  LOP3.LUT R10, R5, 0xc000c0, RZ, 0xc0, !PT ;  /* 0x00c000c0050a7812 */ /* 0x000fe400078ec0ff */
[C---:B------:R-:W-:Y:S02]  /*ae90*/  LOP3.LUT R39, R7.reuse, 0x300030, RZ, 0xc0, !PT ;  /* 0x0030003007277812 */ /* 0x040fe400078ec0ff */
[C---:B------:R-:W-:Y:S02]  /*aea0*/  LOP3.LUT R49, R7.reuse, 0xc000c0, RZ, 0xc0, !PT ;  /* 0x00c000c007317812 */ /* 0x040fe400078ec0ff */
[----:B------:R-:W-:Y:S02]  /*aeb0*/  SHF.R.U32.HI R30, RZ, 0x8, R7 ;  /* 0x00000008ff1e7819 */ /* 0x000fe40000011607 */
[----:B------:R-:W-:Y:S02]  /*aec0*/  LOP3.LUT R31, R7, 0x30003, RZ, 0xc0, !PT ;  /* 0x00030003071f7812 */ /* 0x000fe400078ec0ff */
[----:B------:R-:W-:-:S02]  /*aed0*/  LOP3.LUT R5, R32, 0x64006400, RZ, 0xfc, !PT ;  /* 0x6400640020057812 */ /* 0x000fc400078efcff */
[----:B------:R-:W-:Y:S02]  /*aee0*/  LOP3.LUT R7, R4, 0x64006400, RZ, 0xfc, !PT ;  /* 0x6400640004077812 */ /* 0x000fe400078efcff */
        /* <DEDUP_REMOVED lines=12> */
[----:B------:R-:W0:Y:S01]  /*afb0*/  LDS.128 R4, [UR4+-0x10] ;  /* 0xfffff004ff047984 */ /* 0x000e220008000c00 */
        /* <DEDUP_REMOVED lines=50> */
[----:B------:R-:W1:Y:S01]  /*b2e0*/  LDS.128 R8, [UR4] ;  /* 0x00000004ff087984 */ /* 0x000e620008000c00 */
[----:B------:R-:W-:Y:S01]  /*b2f0*/  HADD2 R53, R16, -1026, -1026 ;  /* 0xe402e40210357430 */ /* 0x000fe20000000000 */
[----:B------:R-:W-:Y:S01]  /*b300*/  LOP3.LUT R17, R17, 0x30003, RZ, 0xc0, !PT ;  /* 0x0003000311117812 */ /* 0x000fe200078ec0ff */
[----:B------:R-:W-:Y:S01]  /*b310*/  HADD2 R23, R23, -1026, -1026 ;  /* 0xe402e40217177430 */ /* 0x000fe20000000000 */
[----:B------:R-:W-:Y:S01]  /*b320*/  LOP3.LUT R19, R19, 0x30003, RZ, 0xc0, !PT ;  /* 0x0003000313137812 */ /* 0x000fe200078ec0ff */
        /* <DEDUP_REMOVED lines=20> */
[-C--:B------:R-:W-:Y:S02]  /*b470*/  HFMA2 R23, R43, R6.reuse, R23 ;  /* 0x000000062b177231 */ /* 0x080fe40000000017 */
[----:B------:R-:W-:Y:S01]  /*b480*/  HFMA2 R6, R41, R6, R4 ;  /* 0x0000000629067231 */ /* 0x000fe20000000004 */
[----:B------:R-:W-:-:S03]  /*b490*/  LOP3.LUT R30, R30, 0x64006400, RZ, 0xfc, !PT ;  /* 0x640064001e1e7812 */ /* 0x000fc600078efcff */
[-C--:B------:R-:W-:Y:S02]  /*b4a0*/  HFMA2 R6, R56, R7.reuse, R6 ;  /* 0x0000000738067231 */ /* 0x080fe40000000006 */
[-C--:B------:R-:W-:Y:S02]  /*b4b0*/  HFMA2 R4, R58, R7.reuse, R16 ;  /* 0x000000073a047231 */ /* 0x080fe40000000010 */
[----:B------:R-:W-:Y:S02]  /*b4c0*/  HADD2 R16, R19, -1026, -1026 ;  /* 0xe402e40213107430 */ /* 0x000fe40000000000 */
[----:B------:R-:W-:Y:S02]  /*b4d0*/  HFMA2 R49, R49, R7, R23 ;  /* 0x0000000731317231 */ /* 0x000fe40000000017 */
        /* <DEDUP_REMOVED lines=25> */
.L_x_3896:
[----:B------:R-:W-:Y:S01]  /*b670*/  UIADD3 UR4, UPT, UPT, UR4, 0x20, URZ ;  /* 0x0000002004047890 */ /* 0x000fe2000fffe0ff */
[----:B------:R-:W-:Y:S01]  /*b680*/  @!P0 MOV R25, R12 ;  /* 0x0000000c00198202 */ /* 0x000fe20000000f00 */
[----:B------:R-:W-:Y:S01]  /*b690*/  IMAD.WIDE R20, R3, 0x4, R20 ;  /* 0x0000000403147825 */ /* 0x000fe200078e0214 */
[----:B------:R-:W-:Y:S01]  /*b6a0*/  IADD3.X R13, PT, PT, RZ, R13, RZ, P2, !PT ;  /* 0x0000000dff0d7210 */ /* 0x000fe200017fe4ff */
[----:B------:R-:W-:Y:S08]  /*b6b0*/  @!P1 BRA `(.L_x_3897) ;  /* 0xfffffff4005c9947 */ /* 0x000ff0000383ffff */
.L_x_3895:
[----:B------:R-:W-:-:S13]  /*b6c0*/  ISETP.LE.AND P0, PT, R2, UR5, PT ;  /* 0x0000000502007c0c */ /* 0x000fda000bf03270 */
[----:B------:R-:W-:Y:S05]  /*b6d0*/  @P0 EXIT ;  /* 0x000000000000094d */ /* 0x000fea0003800000 */
[----:B------:R-:W0:Y:S01]  /*b6e0*/  S2R R0, SR_CTAID.X ;  /* 0x0000000000007919 */ /* 0x000e220000002500 */
[----:B------:R-:W1:Y:S01]  /*b6f0*/  LDC.64 R4, c[0x0][0x3a0] ;  /* 0x0000e800ff047b82 */ /* 0x000e620000000a00 */
[----:B------:R-:W0:Y:S02]  /*b700*/  S2R R7, SR_TID.X ;  /* 0x0000000000077919 */ /* 0x000e240000002100 */
[----:B0-----:R-:W-:-:S05]  /*b710*/  LEA R0, R0, R7, 0x6 ;  /* 0x0000000700007211 */ /* 0x001fca00078e30ff */
[----:B------:R-:W-:-:S04]  /*b720*/  IMAD.SHL.U32 R0, R0, 0x4, RZ ;  /* 0x0000000400007824 */ /* 0x000fc800078e00ff */
        /* <DEDUP_REMOVED lines=9> */
.L_x_3901:
[----:B------:R-:W0:Y:S02]  /*b7c0*/  LDS R2, [R0] ;  /* 0x0000000000027984 */ /* 0x000e240000000800 */
[----:B0-----:R-:W-:-:S05]  /*b7d0*/  HADD2 R3, R2, R26 ;  /* 0x0000001a02037230 */ /* 0x001fca0000000000 */
[----:B------:R-:W0:Y:S02]  /*b7e0*/  ATOMS.CAST.SPIN P0, [R0], R2, R3 ;  /* 0x000000020000758d */ /* 0x000e240001800003 */
[----:B0-----:R-:W-:Y:S05]  /*b7f0*/  @!P0 BRA `(.L_x_3901) ;  /* 0xfffffffc00f08947 */ /* 0x001fea000383ffff */
[----:B------:R-:W-:Y:S05]  /*b800*/  BRA `(.L_x_3899) ;  /* 0x00000000000c7947 */ /* 0x000fea0003800000 */
.L_x_3900:
[----:B------:R-:W2:Y:S02]  /*b810*/  LD.E R0, desc[UR6][R4.64] ;  /* 0x0000000604007980 */ /* 0x000ea4000c101900 */
[----:B--2---:R-:W-:-:S05]  /*b820*/  IADD3 R3, PT, PT, R26, R0, RZ ;  /* 0x000000001a037210 */ /* 0x004fca0007ffe0ff */
[----:B------:R0:W-:Y:S02]  /*b830*/  ST.E desc[UR6][R4.64], R3 ;  /* 0x0000000304007985 */ /* 0x0001e4000c101906 */
.L_x_3899:
[----:B------:R-:W-:Y:S05]  /*b840*/  BSYNC.RECONVERGENT B0 ;  /* 0x0000000000007941 */ /* 0x000fea0003800200 */
.L_x_3898:
[----:B------:R1:W-:Y:S02]  /*b850*/  ATOM.E.ADD.F16x2.RN.STRONG.GPU P0, RZ, desc[UR6][R4.64+0x4], R27 ;  /* 0x8000041b04ff79a2 */ /* 0x0003e4000c10e106 */
[----:B-1----:R-:W-:Y:S05]  /*b860*/  @P0 EXIT ;  /* 0x000000000000094d */ /* 0x002fea0003800000 */
[----:B------:R-:W1:Y:S02]  /*b870*/  QSPC.E.S P0, RZ, [R4+0x4] ;  /* 0x0000040004ff73aa */ /* 0x000e640000000500 */
[----:B-1----:R-:W-:Y:S05]  /*b880*/  @!P0 BRA `(.L_x_3902) ;  /* 0x00000000001c8947 */ /* 0x002fea0003800000 */
[----:B------:R-:W-:-:S04]  /*b890*/  MOV R2, R4 ;  /* 0x0000000400027202 */ /* 0x000fc80000000f00 */
[----:B------:R-:W-:-:S07]  /*b8a0*/  MOV R0, R2 ;  /* 0x0000000200007202 */ /* 0x000fce0000000f00 */
.L_x_3903:
[----:B------:R-:W0:Y:S02]  /*b8b0*/  LDS R2, [R0+0x4] ;  /* 0x0000040000027984 */ /* 0x000e240000000800 */
[----:B0-----:R-:W-:-:S05]  /*b8c0*/  HFMA2 R3, R2, 1, 1, R27 ;  /* 0x3c003c0002037831 */ /* 0x001fca000000001b */
[----:B------:R-:W0:Y:S02]  /*b8d0*/  ATOMS.CAST.SPIN P0, [R0+0x4], R2, R3 ;  /* 0x000004020000758d */ /* 0x000e240001800003 */
[----:B0-----:R-:W-:Y:S05]  /*b8e0*/  @!P0 BRA `(.L_x_3903) ;  /* 0xfffffffc00f08947 */ /* 0x001fea000383ffff */
[----:B------:R-:W-:Y:S05]  /*b8f0*/  EXIT ;  /* 0x000000000000794d */ /* 0x000fea0003800000 */
.L_x_3902:
[----:B------:R-:W0:Y:S02]  /*b900*/  LD.E R0, desc[UR6][R4.64+0x4] ;  /* 0x0000040604007980 */ /* 0x000e24000c101900 */
[----:B0-----:R-:W-:-:S05]  /*b910*/  IADD3 R3, PT, PT, R27, R0, RZ ;  /* 0x000000001b037210 */ /* 0x001fca0007ffe0ff */
[----:B------:R-:W-:Y:S01]  /*b920*/  ST.E desc[UR6][R4.64+0x4], R3 ;  /* 0x0000040304007985 */ /* 0x000fe2000c101906 */
[----:B------:R-:W-:Y:S05]  /*b930*/  EXIT ;  /* 0x000000000000794d */ /* 0x000fea0003800000 */
.L_x_3904:
        /* <DEDUP_REMOVED lines=12> */
.L_x_4536:


//--------------------- .text._Z23gemm_half_q_half_kernelILi1ELi160ELb0ELb0ELi64EEvPK6__halfPKjS4_S2_PS0_iiiiPKtS7_iiiiiibS2_i --------------------------
	.section	.text._Z23gemm_half_q_half_kernelILi1ELi160ELb0ELb0ELi64EEvPK6__halfPKjS4_S2_PS0_iiiiPKtS7_iiiiiibS2_i,"ax",@progbits
	.align	128
        .global         _Z23gemm_half_q_half_kernelILi1ELi160ELb0ELb0ELi64EEvPK6__halfPKjS4_S2_PS0_iiiiPKtS7_iiiiiibS2_i
        .type           _Z23gemm_half_q_half_kernelILi1ELi160ELb0ELb0ELi64EEvPK6__halfPKjS4_S2_PS0_iiiiPKtS7_iiiiiibS2_i,@function
        .size           _Z23gemm_half_q_half_kernelILi1ELi160ELb0ELb0ELi64EEvPK6__halfPKjS4_S2_PS0_iiiiPKtS7_iiiiiibS2_i,(.L_x_4537 - _Z23gemm_half_q_half_kernelILi1ELi160ELb0ELb0ELi64EEvPK6__halfPKjS4_S2_PS0_iiiiPKtS7_iiiiiibS2_i)
        .other          _Z23gemm_half_q_half_kernelILi1ELi160ELb0ELb0ELi64EEvPK6__halfPKjS4_S2_PS0_iiiiPKtS7_iiiiiibS2_i,@"STO_CUDA_ENTRY STV_DEFAULT"
_Z23gemm_half_q_half_kernelILi1ELi160ELb0ELb0ELi64EEvPK6__halfPKjS4_S2_PS0_iiiiPKtS7_iiiiiibS2_i:
.text._Z23gemm_half_q_half_kernelILi1ELi160ELb0ELb0ELi64EEvPK6__halfPKjS4_S2_PS0_iiiiPKtS7_iiiiiibS2_i:
        /* <DEDUP_REMOVED lines=8> */
[----:B------:R-:W5:Y:S08]  /*0080*/  LDC R0, c[0x0][0x3b0] ;  /* 0x0000ec00ff007b82 */ /* 0x000f700000000800 */
[----:B------:R-:W3:Y:S01]  /*0090*/  S2UR UR18, SR_CTAID.Y ;  /* 0x00000000001279c3 */ /* 0x000ee20000002600 */
[----:B-1----:R-:W-:-:S06]  /*00a0*/  USHF.L.U32 UR11, UR13, 0x6, URZ ;  /* 0x000000060d0b7899 */ /* 0x002fcc00080006ff */
[----:B------:R-:W-:Y:S01]  /*00b0*/  IMAD.U32 R3, RZ, RZ, UR11 ;  /* 0x0000000bff037e24 */ /* 0x000fe2000f8e00ff */
[----:B--2---:R-:W-:-:S04]  /*00c0*/  IADD3 R9, PT, PT, R8, UR11, RZ ;  /* 0x0000000b08097c10 */ /* 0x004fc8000fffe0ff */
[----:B-----5:R-:W-:-:S04]  /*00d0*/  VIADDMNMX R3, R3, 0x40, R0, PT ;  /* 0x0000004003037846 */ /* 0x020fc80003800100 */
[----:B------:R-:W-:Y:S01]  /*00e0*/  R2UR UR10, R3 ;  /* 0x00000000030a72ca */ /* 0x000fe200000e0000 */
[----:B---3--:R-:W-:-:S06]  /*00f0*/  UISETP.GE.AND UP0, UPT, UR18, UR14, UPT ;  /* 0x0000000e1200728c */ /* 0x008fcc000bf06270 */
[----:B------:R-:W-:-:S06]  /*0100*/  PLOP3.LUT P0, PT, PT, PT, UP0, 0x80, 0x8 ;  /* 0x000000000008781c */ /* 0x000fcc0003f0f008 */
[----:B------:R-:W-:-:S13]  /*0110*/  ISETP.GE.OR P0, PT, R9, UR10, P0 ;  /* 0x0000000a09007c0c */ /* 0x000fda0008706670 */
[----:B0---4-:R-:W-:Y:S05]  /*0120*/  @P0 BRA `(.L_x_3906) ;  /* 0x0000000000480947 */ /* 0x011fea0003800000 */
        /* <DEDUP_REMOVED lines=18> */
.L_x_3906:
[----:B------:R-:W-:Y:S05]  /*0250*/  BSYNC.RECONVERGENT B0 ;  /* 0x0000000000007941 */ /* 0x000fea0003800200 */
.L_x_3905:
[----:B------:R-:W1:Y:S01]  /*0260*/  LDCU UR4, c[0x0][0x3ac] ;  /* 0x00007580ff0477ac */ /* 0x000e620008000800 */
[----:B------:R-:W-:-:S05]  /*0270*/  IMAD R6, R11, 0x40, R8 ;  /* 0x000000400b067824 */ /* 0x000fca00078e0208 */
[----:B------:R-:W-:Y:S01]  /*0280*/  SHF.L.U32 R6, R6, 0x2, RZ ;  /* 0x0000000206067819 */ /* 0x000fe200000006ff */
[----:B-1----:R-:W-:-:S05]  /*0290*/  IMAD.U32 R25, RZ, RZ, UR4 ;  /* 0x00000004ff197e24 */ /* 0x002fca000f8e00ff */
[----:B------:R-:W-:-:S13]  /*02a0*/  ISETP.GE.AND P0, PT, R6, R25, PT ;  /* 0x000000190600720c */ /* 0x000fda0003f06270 */
[----:B------:R-:W-:Y:S05]  /*02b0*/  @P0 EXIT ;  /* 0x000000000000094d */ /* 0x000fea0003800000 */
[----:B------:R-:W1:Y:S01]  /*02c0*/  LDCU.U8 UR4, c[0x0][0x3e0] ;  /* 0x00007c00ff0477ac */ /* 0x000e620008000000 */
[----:B------:R-:W-:Y:S01]  /*02d0*/  ISETP.LE.AND P0, PT, R0, UR11, PT ;  /* 0x0000000b00007c0c */ /* 0x000fe2000bf03270 */
[----:B------:R-:W2:Y:S01]  /*02e0*/  LDCU.64 UR8, c[0x0][0x3b8] ;  /* 0x00007700ff0877ac */ /* 0x000ea20008000a00 */
[----:B------:R-:W-:Y:S02]  /*02f0*/  USHF.L.U32 UR6, UR13, 0x7, URZ ;  /* 0x000000070d067899 */ /* 0x000fe400080006ff */
[----:B-1----:R-:W-:-:S04]  /*0300*/  UPRMT UR4, UR4, 0x8880, URZ ;  /* 0x0000888004047896 */ /* 0x002fc800080000ff */
[----:B------:R-:W-:Y:S02]  /*0310*/  UISETP.NE.AND UP0, UPT, UR4, URZ, UPT ;  /* 0x000000ff0400728c */ /* 0x000fe4000bf05270 */
[----:B--2---:R-:W-:Y:S02]  /*0320*/  UIMAD.WIDE.U32 UR6, UR6, 0x2, UR8 ;  /* 0x00000002060678a5 */ /* 0x004fe4000f8e0008 */
[----:B------:R-:W-:-:S04]  /*0330*/  UISETP.NE.OR UP0, UPT, UR13, URZ, !UP0 ;  /* 0x000000ff0d00728c */ /* 0x000fc8000c705670 */
[----:B------:R-:W-:-:S06]  /*0340*/  UISETP.GE.OR UP0, UPT, UR18, UR14, UP0 ;  /* 0x0000000e1200728c */ /* 0x000fcc0008706670 */
[----:B------:R-:W-:-:S05]  /*0350*/  PLOP3.LUT P1, PT, PT, PT, UP0, 0x80, 0x8 ;  /* 0x000000000008781c */ /* 0x000fca0003f2f008 */
[----:B------:R-:W1:Y:S08]  /*0360*/  @!UP0 LDCU.64 UR4, c[0x0][0x3a0] ;  /* 0x00007400ff0487ac */ /* 0x000e700008000a00 */
[----:B0-----:R-:W-:Y:S01]  /*0370*/  @!P1 IMAD R5, R25, UR18, R6 ;  /* 0x0000001219059c24 */ /* 0x001fe2000f8e0206 */
[----:B-1----:R-:W-:Y:S01]  /*0380*/  MOV R2, UR4 ;  /* 0x0000000400027c02 */ /* 0x002fe20008000f00 */
[----:B------:R-:W-:-:S04]  /*0390*/  IMAD.U32 R3, RZ, RZ, UR5 ;  /* 0x00000005ff037e24 */ /* 0x000fc8000f8e00ff */
[----:B------:R-:W-:-:S05]  /*03a0*/  @!P1 IMAD.WIDE R2, R5, 0x2, R2 ;  /* 0x0000000205029825 */ /* 0x000fca00078e0202 */
[----:B------:R0:W-:Y:S01]  /*03b0*/  @!P1 STG.E.64 desc[UR16][R2.64], RZ ;  /* 0x000000ff02009986 */ /* 0x0001e2000c101b10 */
[----:B------:R-:W-:Y:S06]  /*03c0*/  BAR.SYNC.DEFER_BLOCKING 0x0 ;  /* 0x0000000000007b1d */ /* 0x000fec0000010000 */
[----:B------:R-:W-:Y:S05]  /*03d0*/  @P0 BRA `(.L_x_3907) ;  /* 0x0000000000e40947 */ /* 0x000fea0003800000 */
[----:B------:R-:W-:Y:S01]  /*03e0*/  MOV R12, UR6 ;  /* 0x00000006000c7c02 */ /* 0x000fe20008000f00 */
[----:B------:R-:W-:Y:S01]  /*03f0*/  IMAD.U32 R13, RZ, RZ, UR7 ;  /* 0x00000007ff0d7e24 */ /* 0x000fe2000f8e00ff */
[----:B0-----:R-:W0:Y:S04]  /*0400*/  LDC.64 R2, c[0x0][0x390] ;  /* 0x0000e400ff027b82 */ /* 0x001e280000000a00 */
[----:B------:R1:W5:Y:S01]  /*0410*/  LDG.E.U16.CONSTANT R7, desc[UR16][R12.64] ;  /* 0x000000100c077981 */ /* 0x000362000c1e9500 */
[----:B------:R-:W-:Y:S01]  /*0420*/  SHF.R.S32.HI R11, RZ, 0x1f, R6 ;  /* 0x0000001fff0b7819 */ /* 0x000fe20000011406 */
[----:B------:R-:W-:Y:S01]  /*0430*/  UMOV UR12, UR11 ;  /* 0x0000000b000c7c82 */ /* 0x000fe20008000000 */
[----:B------:R-:W-:Y:S01]  /*0440*/  SHF.L.U32 R9, R8, 0x4, RZ ;  /* 0x0000000408097819 */ /* 0x000fe200000006ff */
[----:B------:R-:W2:Y:S01]  /*0450*/  LDC.64 R4, c[0x0][0x398] ;  /* 0x0000e600ff047b82 */ /* 0x000ea20000000a00 */
[----:B------:R-:W-:Y:S01]  /*0460*/  LEA.HI R10, R11, R6, RZ, 0x3 ;  /* 0x000000060b0a7211 */ /* 0x000fe200078f18ff */
[----:B------:R-:W-:Y:S01]  /*0470*/  IMAD.MOV.U32 R8, RZ, RZ, RZ ;  /* 0x000000ffff087224 */ /* 0x000fe200078e00ff */
[----:B------:R-:W-:-:S02]  /*0480*/  LOP3.LUT R9, R9, 0x10, RZ, 0xc0, !PT ;  /* 0x0000001009097812 */ /* 0x000fc400078ec0ff */
[----:B------:R-:W-:-:S07]  /*0490*/  SHF.R.S32.HI R10, RZ, 0x3, R10 ;  /* 0x00000003ff0a7819 */ /* 0x000fce000001140a */
.L_x_3908:
        /* <DEDUP_REMOVED lines=11> */
[----:B------:R-:W-:Y:S01]  /*0550*/  IMAD.U32 R16, RZ, RZ, UR4 ;  /* 0x00000004ff107e24 */ /* 0x000fe2000f8e00ff */
[----:B------:R-:W-:-:S05]  /*0560*/  MOV R17, UR5 ;  /* 0x0000000500117c02 */ /* 0x000fca0008000f00 */
[----:B------:R-:W4:Y:S01]  /*0570*/  LDG.E.U16.CONSTANT R11, desc[UR16][R16.64+0x2] ;  /* 0x00000210100b7981 */ /* 0x000f22000c1e9500 */
[----:B---3--:R-:W-:-:S04]  /*0580*/  SHF.R.U32.HI R18, RZ, R9, R14 ;  /* 0x00000009ff127219 */ /* 0x008fc8000001160e */
[--C-:B------:R-:W-:Y:S02]  /*0590*/  SHF.R.U32.HI R14, RZ, 0x8, R18.reuse ;  /* 0x00000008ff0e7819 */ /* 0x100fe40000011612 */
[----:B------:R-:W-:Y:S02]  /*05a0*/  LOP3.LUT R19, R18, 0xf, RZ, 0xc0, !PT ;  /* 0x0000000f12137812 */ /* 0x000fe400078ec0ff */
[----:B------:R-:W-:Y:S02]  /*05b0*/  LOP3.LUT R14, R14, 0xf, RZ, 0xc0, !PT ;  /* 0x0000000f0e0e7812 */ /* 0x000fe400078ec0ff */
[--C-:B------:R-:W-:Y:S02]  /*05c0*/  SHF.R.U32.HI R20, RZ, 0x4, R18.reuse ;  /* 0x00000004ff147819 */ /* 0x100fe40000011612 */
[----:B------:R-:W-:Y:S01]  /*05d0*/  SHF.R.U32.HI R18, RZ, 0xc, R18 ;  /* 0x0000000cff127819 */ /* 0x000fe20000011612 */
[----:B0-----:R-:W-:Y:S01]  /*05e0*/  IMAD R13, R14, R14, R14 ;  /* 0x0000000e0e0d7224 */ /* 0x001fe200078e020e */
[----:B------:R-:W-:-:S02]  /*05f0*/  LOP3.LUT R20, R20, 0xf, RZ, 0xc0, !PT ;  /* 0x0000000f14147812 */ /* 0x000fc400078ec0ff */
[----:B------:R-:W-:Y:S01]  /*0600*/  LOP3.LUT R18, R18, 0xf, RZ, 0xc0, !PT ;  /* 0x0000000f12127812 */ /* 0x000fe200078ec0ff */
[C---:B------:R-:W-:Y:S01]  /*0610*/  IMAD R22, R19.reuse, R19, R19 ;  /* 0x0000001313167224 */ /* 0x040fe200078e0213 */
[----:B------:R-:W-:Y:S01]  /*0620*/  IADD3 R14, PT, PT, R14, 0x1, R13 ;  /* 0x000000010e0e7810 */ /* 0x000fe20007ffe00d */
[----:B------:R-:W-:Y:S02]  /*0630*/  IMAD R15, R20, R20, R20 ;  /* 0x00000014140f7224 */ /* 0x000fe400078e0214 */
        /* <DEDUP_REMOVED lines=8> */
[----:B----4-:R-:W-:-:S02]  /*06c0*/  R2UR UR4, R11 ;  /* 0x000000000b0472ca */ /* 0x010fc400000e0000 */
[----:B0-----:R-:W-:Y:S02]  /*06d0*/  PRMT R15, R22, 0x5410, R15 ;  /* 0x00005410160f7816 */ /* 0x001fe4000000000f */
[----:B-1----:R-:W-:-:S03]  /*06e0*/  PRMT R13, R14, 0x5410, R13 ;  /* 0x000054100e0d7816 */ /* 0x002fc6000000000d */
[-C--:B--2---:R-:W-:Y:S02]  /*06f0*/  HMUL2 R16, R15, R12.reuse.H0_H0 ;  /* 0x2000000c0f107232 */ /* 0x084fe40000000000 */
[----:B------:R-:W-:Y:S02]  /*0700*/  HMUL2 R17, R13, R12.H0_H0 ;  /* 0x2000000c0d117232 */ /* 0x000fe40000000000 */
[----:B------:R-:W-:-:S05]  /*0710*/  IMAD R12, R8, 0x8, R1 ;  /* 0x00000008080c7824 */ /* 0x000fca00078e0201 */
[----:B------:R3:W-:Y:S01]  /*0720*/  STL.64 [R12], R16 ;  /* 0x000000100c007387 */ /* 0x0007e20000100a00 */
[----:B------:R-:W-:-:S04]  /*0730*/  UIADD3 UR12, UPT, UPT, UR4, UR12, URZ ;  /* 0x0000000c040c7290 */ /* 0x000fc8000fffe0ff */
[----:B------:R-:W-:Y:S01]  /*0740*/  UISETP.GE.AND UP0, UPT, UR12, UR10, UPT ;  /* 0x0000000a0c00728c */ /* 0x000fe2000bf06270 */
[----:B------:R-:W-:-:S08]  /*0750*/  IADD3 R8, PT, PT, R8, 0x1, RZ ;  /* 0x0000000108087810 */ /* 0x000fd00007ffe0ff */
[----:B---3--:R-:W-:Y:S05]  /*0760*/  BRA.U !UP0, `(.L_x_3908) ;  /* 0xfffffffd084c7547 */ /* 0x008fea000b83ffff */
.L_x_3907:
[----:B0-----:R0:W5:Y:S01]  /*0770*/  LDL.64 R2, [R1] ;  /* 0x0000000001027983 */ /* 0x0011620000100a00 */
[----:B------:R-:W1:Y:S01]  /*0780*/  LDCU UR12, c[0x0][0x3c8] ;  /* 0x00007900ff0c77ac */ /* 0x000e620008000800 */
[----:B------:R-:W-:Y:S01]  /*0790*/  UMOV UR4, URZ ;  /* 0x000000ff00047c82 */ /* 0x000fe20008000000 */
[----:B-1----:R-:W-:-:S09]  /*07a0*/  UISETP.GT.AND UP0, UPT, UR11, UR12, UPT ;  /* 0x0000000c0b00728c */ /* 0x002fd2000bf04270 */
[----:B0-----:R-:W-:Y:S05]  /*07b0*/  BRA.U !UP0, `(.L_x_3909) ;  /* 0x0000000108207547 */ /* 0x001fea000b800000 */
        /* <DEDUP_REMOVED lines=8> */
.L_x_3909:
[----:B------:R-:W0:Y:S01]  /*0840*/  LDCU UR5, c[0x0][0x3cc] ;  /* 0x00007980ff0577ac */ /* 0x000e220008000800 */
[----:B------:R-:W-:Y:S01]  /*0850*/  IMAD.MOV.U32 R7, RZ, RZ, RZ ;  /* 0x000000ffff077224 */ /* 0x000fe200078e00ff */
[----:B0-----:R-:W-:-:S09]  /*0860*/  UISETP.GT.AND UP0, UPT, UR11, UR5, UPT ;  /* 0x000000050b00728c */ /* 0x001fd2000bf04270 */
        /* <DEDUP_REMOVED lines=8> */
.L_x_3910:
        /* <DEDUP_REMOVED lines=11> */
.L_x_3911:
[----:B------:R-:W0:Y:S01]  /*09a0*/  LDCU UR5, c[0x0][0x3d4] ;  /* 0x00007a80ff0577ac */ /* 0x000e220008000800 */
[----:B------:R-:W-:Y:S01]  /*09b0*/  HFMA2 R9, -RZ, RZ, 0, 0 ;  /* 0x00000000ff097431 */ /* 0x000fe200000001ff */
[----:B0-----:R-:W-:-:S09]  /*09c0*/  UISETP.GT.AND UP0, UPT, UR11, UR5, UPT ;  /* 0x000000050b00728c */ /* 0x001fd2000bf04270 */
        /* <DEDUP_REMOVED lines=8> */
.L_x_3912:
[----:B------:R-:W0:Y:S01]  /*0a50*/  LDCU UR5, c[0x0][0x3d8] ;  /* 0x00007b00ff0577ac */ /* 0x000e220008000800 */
[----:B------:R-:W-:Y:S01]  /*0a60*/  MOV R10, RZ ;  /* 0x000000ff000a7202 */ /* 0x000fe20000000f00 */
[----:B0-----:R-:W-:-:S09]  /*0a70*/  UISETP.GT.AND UP0, UPT, UR11, UR5, UPT ;  /* 0x000000050b00728c */ /* 0x001fd2000bf04270 */
[----:B------:R-:W-:Y:S05]  /*0a80*/  BRA.U !UP0, `(.L_x_3913) ;  /* 0x00000001081c7547 */ /* 0x000fea000b800000 */
[----:B------:R-:W0:Y:S02]  /*0a90*/  LDC R4, c[0x0][0x3dc] ;  /* 0x0000f700ff047b82 */ /* 0x000e240000000800 */
[----:B0-----:R-:W-:-:S05]  /*0aa0*/  VIMNMX R4, PT, PT, R4, UR11, PT ;  /* 0x0000000b04047c48 */ /* 0x001fca000bfe0100 */
[----:B------:R-:W-:-:S05]  /*0ab0*/  VIADD R4, R4, -UR5 ;  /* 0x8000000504047c36 */ /* 0x000fca0008000000 */
[----:B------:R-:W-:-:S04]  /*0ac0*/  SHF.R.S32.HI R5, RZ, 0x1f, R4 ;  /* 0x0000001fff057819 */ /* 0x000fc80000011404 */
[----:B------:R-:W-:-:S04]  /*0ad0*/  LEA.HI R5, R5, R4, RZ, 0x5 ;  /* 0x0000000405057211 */ /* 0x000fc800078f28ff */
[----:B------:R-:W-:-:S04]  /*0ae0*/  SHF.R.S32.HI R5, RZ, 0x5, R5 ;  /* 0x00000005ff057819 */ /* 0x000fc80000011405 */
[----:B------:R-:W-:-:S07]  /*0af0*/  SHF.L.U32 R10, R5, 0x1, RZ ;  /* 0x00000001050a7819 */ /* 0x000fce00000006ff */
.L_x_3913:
[----:B------:R-:W-:Y:S01]  /*0b00*/  IMAD.U32 R4, RZ, RZ, UR6 ;  /* 0x00000006ff047e24 */ /* 0x000fe2000f8e00ff */
[----:B------:R-:W-:-:S05]  /*0b10*/  MOV R5, UR7 ;  /* 0x0000000700057c02 */ /* 0x000fca0008000f00 */
[----:B------:R0:W2:Y:S01]  /*0b20*/  LDG.E.U16.CONSTANT R4, desc[UR16][R4.64+0x2] ;  /* 0x0000021004047981 */ /* 0x0000a2000c1e9500 */
[----:B------:R-:W-:Y:S02]  /*0b30*/  UISETP.LT.AND UP0, UPT, UR11, UR12, UPT ;  /* 0x0000000c0b00728c */ /* 0x000fe4000bf01270 */
[----:B------:R-:W-:Y:S02]  /*0b40*/  VIMNMX R0, PT, PT, R0, UR12, PT ;  /* 0x0000000c00007c48 */ /* 0x000fe4000bfe0100 */
[----:B-----5:R-:W-:Y:S01]  /*0b50*/  PRMT R24, R2, 0x7610, R2 ;  /* 0x0000761002187816 */ /* 0x020fe20000000002 */
[----:B------:R-:W-:Y:S01]  /*0b60*/  USEL UR5, UR11, UR12, UP0 ;  /* 0x0000000c0b057287 */ /* 0x000fe20008000000 */
[----:B------:R-:W-:Y:S02]  /*0b70*/  MOV R26, RZ ;  /* 0x000000ff001a7202 */ /* 0x000fe40000000f00 */
[----:B------:R-:W-:Y:S01]  /*0b80*/  PRMT R2, RZ, 0x5410, RZ ;  /* 0x00005410ff027816 */ /* 0x000fe200000000ff */
[----:B------:R-:W-:-:S04]  /*0b90*/  USHF.R.S32.HI UR6, URZ, 0x1f, UR5 ;  /* 0x0000001fff067899 */ /* 0x000fc80008011405 */
[----:B------:R-:W-:-:S03]  /*0ba0*/  ULEA.HI UR6, UR6, UR5, URZ, 0x5 ;  /* 0x0000000506067291 */ /* 0x000fc6000f8f28ff */
[----:B------:R-:W1:Y:S01]  /*0bb0*/  S2UR UR5, SR_CgaCtaId ;  /* 0x00000000000579c3 */ /* 0x000e620000008800 */
[----:B------:R-:W-:-:S04]  /*0bc0*/  USHF.R.S32.HI UR6, URZ, 0x5, UR6 ;  /* 0x00000005ff067899 */ /* 0x000fc80008011406 */
[----:B------:R-:W-:-:S06]  /*0bd0*/  ULEA UR4, UR6, UR4, 0x3 ;  /* 0x0000000406047291 */ /* 0x000fcc000f8e18ff */
[----:B------:R-:W-:Y:S01]  /*0be0*/  IADD3 R7, PT, PT, R8, UR4, R7 ;  /* 0x0000000408077c10 */ /* 0x000fe2000fffe007 */
[----:B------:R-:W3:Y:S01]  /*0bf0*/  LDCU.64 UR6, c[0x0][0x388] ;  /* 0x00007100ff0677ac */ /* 0x000ee20008000a00 */
[----:B------:R-:W-:Y:S02]  /*0c00*/  SHF.R.S32.HI R8, RZ, 0x1f, R6 ;  /* 0x0000001fff087819 */ /* 0x000fe40000011406 */
[----:B------:R-:W-:Y:S01]  /*0c10*/  IADD3 R10, PT, PT, R10, R7, R9 ;  /* 0x000000070a0a7210 */ /* 0x000fe20007ffe009 */
[----:B------:R-:W-:-:S04]  /*0c20*/  UMOV UR4, 0x400 ;  /* 0x0000040000047882 */ /* 0x000fc80000000000 */
[----:B0-----:R-:W-:-:S05]  /*0c30*/  IMAD R5, R10, R25, RZ ;  /* 0x000000190a057224 */ /* 0x001fca00078e02ff */
[----:B------:R-:W-:-:S04]  /*0c40*/  IADD3 R6, P0, PT, R6, R5, RZ ;  /* 0x0000000506067210 */ /* 0x000fc80007f1e0ff */
[----:B------:R-:W-:Y:S02]  /*0c50*/  LEA.HI.X.SX32 R5, R5, R8, 0x1, P0 ;  /* 0x0000000805057211 */ /* 0x000fe400000f0eff */
[----:B------:R-:W-:Y:S01]  /*0c60*/  ISETP.GT.AND P0, PT, R0, UR11, PT ;  /* 0x0000000b00007c0c */ /* 0x000fe2000bf04270 */
[C---:B------:R-:W-:Y:S01]  /*0c70*/  IMAD.SHL.U32 R0, R6.reuse, 0x4, RZ ;  /* 0x0000000406007824 */ /* 0x040fe200078e00ff */
[----:B------:R-:W-:-:S04]  /*0c80*/  SHF.L.U64.HI R5, R6, 0x2, R5 ;  /* 0x0000000206057819 */ /* 0x000fc80000010205 */
[----:B---3--:R-:W-:Y:S01]  /*0c90*/  IADD3 R20, P1, PT, R0, UR6, RZ ;  /* 0x0000000600147c10 */ /* 0x008fe2000ff3e0ff */
[----:B-1----:R-:W-:Y:S01]  /*0ca0*/  ULEA UR6, UR5, UR4, 0x18 ;  /* 0x0000000405067291 */ /* 0x002fe2000f8ec0ff */
[----:B------:R-:W-:Y:S02]  /*0cb0*/  PRMT R0, R3, 0x7610, R3 ;  /* 0x0000761003007816 */ /* 0x000fe40000000003 */
[----:B------:R-:W-:Y:S02]  /*0cc0*/  IADD3.X R21, PT, PT, R5, UR7, RZ, P1, !PT ;  /* 0x0000000705157c10 */ /* 0x000fe40008ffe4ff */
[----:B------:R-:W-:-:S03]  /*0cd0*/  PRMT R3, RZ, 0x5410, RZ ;  /* 0x00005410ff037816 */ /* 0x000fc600000000ff */
[----:B------:R-:W-:Y:S02]  /*0ce0*/  IMAD.MOV.U32 R5, RZ, RZ, R21 ;  /* 0x000000ffff057224 */ /* 0x000fe400078e0015 */
[----:B--2---:R-:W-:Y:S01]  /*0cf0*/  VIADD R27, R4, UR11 ;  /* 0x0000000b041b7c36 */ /* 0x004fe20008000000 */
[----:B------:R-:W-:Y:S01]  /*0d00*/  MOV R4, R20 ;  /* 0x0000001400047202 */ /* 0x000fe20000000f00 */
[----:B------:R-:W-:Y:S06]  /*0d10*/  @!P0 BRA `(.L_x_3914) ;  /* 0x0000003000f48947 */ /* 0x000fec0003800000 */
[----:B------:R-:W-:Y:S01]  /*0d20*/  UIMAD.WIDE.U32 UR4, UR13, 0x100, UR8 ;  /* 0x000001000d0478a5 */ /* 0x000fe2000f8e0008 */
[----:B------:R-:W-:Y:S01]  /*0d30*/  HFMA2 R26, -RZ, RZ, 0, 0 ;  /* 0x00000000ff1a7431 */ /* 0x000fe200000001ff */
[----:B------:R-:W-:Y:S01]  /*0d40*/  UISETP.LT.AND UP1, UPT, UR10, UR12, UPT ;  /* 0x0000000c0a00728c */ /* 0x000fe2000bf21270 */
[----:B------:R-:W-:Y:S01]  /*0d50*/  PRMT R2, RZ, 0x5410, RZ ;  /* 0x00005410ff027816 */ /* 0x000fe200000000ff */
[----:B------:R-:W-:Y:S01]  /*0d60*/  UIADD3 UR7, UP0, UPT, UR4, 0x2, URZ ;  /* 0x0000000204077890 */ /* 0x000fe2000ff1e0ff */
[----:B------:R-:W-:Y:S01]  /*0d70*/  PRMT R3, RZ, 0x5410, RZ ;  /* 0x00005410ff037816 */ /* 0x000fe200000000ff */
[----:B------:R-:W0:Y:S02]  /*0d80*/  LDCU.64 UR14, c[0x0][0x3a8] ;  /* 0x00007500ff0e77ac */ /* 0x000e240008000a00 */
[----:B------:R-:W-:Y:S02]  /*0d90*/  UIADD3.X UR5, UPT, UPT, URZ, UR5, URZ, UP0, !UPT ;  /* 0x00000005ff057290 */ /* 0x000fe400087fe4ff */
[----:B------:R-:W-:Y:S01]  /*0da0*/  IMAD.U32 R12, RZ, RZ, UR7 ;  /* 0x00000007ff0c7e24 */ /* 0x000fe2000f8e00ff */
[----:B------:R-:W-:-:S03]  /*0db0*/  USEL UR4, UR10, UR12, UP1 ;  /* 0x0000000c0a047287 */ /* 0x000fc60008800000 */
[----:B------:R-:W-:-:S09]  /*0dc0*/  MOV R13, UR5 ;  /* 0x00000005000d7c02 */ /* 0x000fd20008000f00 */
.L_x_3919:
[----:B------:R-:W-:-:S13]  /*0dd0*/  ISETP.NE.AND P0, PT, R27, UR11, PT ;  /* 0x0000000b1b007c0c */ /* 0x000fda000bf05270 */
[----:B-----5:R-:W-:Y:S01]  /*0de0*/  @!P0 IMAD R4, R26, 0x8, R1 ;  /* 0x000000081a048824 */ /* 0x020fe200078e0201 */
[----:B------:R-:W2:Y:S05]  /*0df0*/  @!P0 LDG.E.U16.CONSTANT R6, desc[UR16][R12.64] ;  /* 0x000000100c068981 */ /* 0x000eaa000c1e9500 */
[----:B------:R-:W3:Y:S01]  /*0e00*/  @!P0 LDL.64 R4, [R4+0x8] ;  /* 0x0000080004048983 */ /* 0x000ee20000100a00 */
[----:B0-----:R-:W-:Y:S01]  /*0e10*/  IMAD.MOV.U32 R16, RZ, RZ, R20 ;  /* 0x000000ffff107224 */ /* 0x001fe200078e0014 */
[----:B------:R-:W-:Y:S01]  /*0e20*/  MOV R17, R21 ;  /* 0x0000001500117202 */ /* 0x000fe20000000f00 */
[----:B0-----:R-:W-:Y:S01]  /*0e30*/  UISETP.GE.AND UP0, UPT, UR18, UR14, UPT ;  /* 0x0000000e1200728c */ /* 0x001fe2000bf06270 */
[----:B------:R-:W-:Y:S01]  /*0e40*/  MOV R25, UR15 ;  /* 0x0000000f00197c02 */ /* 0x000fe20008000f00 */
[----:B--2---:R-:W-:Y:S01]  /*0e50*/  @!P0 VIADD R27, R6, UR11 ;  /* 0x0000000b061b8c36 */ /* 0x004fe20008000000 */
[----:B---3--:R-:W-:-:S02]  /*0e60*/  @!P0 PRMT R24, R4, 0x7610, R24 ;  /* 0x0000761004188816 */ /* 0x008fc40000000018 */
[----:B------:R-:W-:Y:S02]  /*0e70*/  @!P0 PRMT R0, R5, 0x7610, R0 ;  /* 0x0000761005008816 */ /* 0x000fe40000000000 */
[----:B------:R-:W-:Y:S02]  /*0e80*/  @!P0 PRMT R24, R24, 0x7610, R4 ;  /* 0x0000761018188816 */ /* 0x000fe40000000004 */
[----:B------:R-:W-:Y:S02]  /*0e90*/  @!P0 PRMT R0, R0, 0x7610, R5 ;  /* 0x0000761000008816 */ /* 0x000fe40000000005 */
[----:B------:R0:W5:Y:S01]  /*0ea0*/  LDG.E.128.CONSTANT R4, desc[UR16][R16.64] ;  /* 0x0000001010047981 */ /* 0x000162000c1e9d00 */
[----:B------:R-:W-:-:S04]  /*0eb0*/  IMAD.WIDE R8, R25, 0x4, R16 ;  /* 0x0000000419087825 */ /* 0x000fc800078e0210 */
[----:B-1----:R-:W-:Y:S01]  /*0ec0*/  IMAD.WIDE R18, R25, 0x4, R8 ;  /* 0x0000000419127825 */ /* 0x002fe200078e0208 */
[----:B------:R-:W-:Y:S06]  /*0ed0*/  BRA.U UP0, `(.L_x_3915) ;  /* 0x0000000d000c7547 */ /* 0x000fec000b800000 */
[----:B------:R-:W2:Y:S01]  /*0ee0*/  LDG.E.128.CONSTANT R8, desc[UR16][R8.64] ;  /* 0x0000001008087981 */ /* 0x000ea2000c1e9d00 */
[----:B-----5:R-:W-:Y:S02]  /*0ef0*/  LOP3.LUT R21, R5, 0xff, RZ, 0xc0, !PT ;  /* 0x000000ff05157812 */ /* 0x020fe400078ec0ff */
[----:B------:R-:W-:Y:S01]  /*0f00*/  LOP3.LUT R22, R7, 0xff, RZ, 0xc0, !PT ;  /* 0x000000ff07167812 */ /* 0x000fe200078ec0ff */
[----:B------:R-:W1:Y:S01]  /*0f10*/  LDS.64 R14, [UR6] ;  /* 0x00000006ff0e7984 */ /* 0x000e620008000a00 */
[----:B------:R-:W-:Y:S01]  /*0f20*/  LOP3.LUT R20, R4, 0xff, RZ, 0xc0, !PT ;  /* 0x000000ff04147812 */ /* 0x000fe200078ec0ff */
[----:B------:R-:W-:Y:S01]  /*0f30*/  VIADD R31, R21, 0xffffff80 ;  /* 0xffffff80151f7836 */ /* 0x000fe20000000000 */
[----:B------:R-:W-:Y:S01]  /*0f40*/  LOP3.LUT R21, R6, 0xff, RZ, 0xc0, !PT ;  /* 0x000000ff06157812 */ /* 0x000fe200078ec0ff */
[----:B------:R-:W-:Y:S01]  /*0f50*/  VIADD R32, R22, 0xffffff80 ;  /* 0xffffff8016207836 */ /* 0x000fe20000000000 */
[----:B------:R-:W-:Y:S02]  /*0f60*/  IADD3 R20, PT, PT, R20, -0x80, RZ ;  /* 0xffffff8014147810 */ /* 0x000fe40007ffe0ff */
[----:B------:R-:W-:Y:S01]  /*0f70*/  IADD3 R23, PT, PT, R21, -0x80, RZ ;  /* 0xffffff8015177810 */ /* 0x000fe20007ffe0ff */
[----:B------:R-:W3:Y:S01]  /*0f80*/  I2F.F16 R31, R31 ;  /* 0x0000001f001f7306 */ /* 0x000ee20000200c00 */
[----:B------:R-:W-:-:S02]  /*0f90*/  SHF.R.U32.HI R21, RZ, 0x8, R4 ;  /* 0x00000008ff157819 */ /* 0x000fc40000011604 */
[----:B------:R-:W-:Y:S02]  /*0fa0*/  SHF.R.U32.HI R33, RZ, 0x8, R6 ;  /* 0x00000008ff217819 */ /* 0x000fe40000011606 */
[----:B------:R-:W-:Y:S02]  /*0fb0*/  LOP3.LUT R22, R21, 0xff, RZ, 0xc0, !PT ;  /* 0x000000ff15167812 */ /* 0x000fe400078ec0ff */
[----:B------:R-:W-:Y:S01]  /*0fc0*/  LOP3.LUT R33, R33, 0xff, RZ, 0xc0, !PT ;  /* 0x000000ff21217812 */ /* 0x000fe200078ec0ff */
[----:B------:R-:W4:Y:S01]  /*0fd0*/  I2F.F16 R21, R32 ;  /* 0x0000002000157306 */ /* 0x000f220000200c00 */
[----:B------:R-:W-:Y:S02]  /*0fe0*/  IADD3 R22, PT, PT, R22, -0x80, RZ ;  /* 0xffffff8016167810 */ /* 0x000fe40007ffe0ff */
[----:B------:R-:W-:Y:S01]  /*0ff0*/  IADD3 R33, PT, PT, R33, -0x80, RZ ;  /* 0xffffff8021217810 */ /* 0x000fe20007ffe0ff */
[----:B---3--:R-:W-:-:S04]  /*1000*/  HADD2.F32 R31, -RZ, R31.H0_H0 ;  /* 0x2000001fff1f7230 */ /* 0x008fc80000004100 */
[----:B------:R3:W0:Y:S01]  /*1010*/  I2F.F16 R29, R20 ;  /* 0x00000014001d7306 */ /* 0x0006220000200c00 */
[----:B----4-:R-:W-:-:S07]  /*1020*/  HADD2.F32 R21, -RZ, R21.H0_H0 ;  /* 0x20000015ff157230 */ /* 0x010fce0000004100 */
[----:B------:R-:W4:Y:S01]  /*1030*/  I2F.F16 R28, R22 ;  /* 0x00000016001c7306 */ /* 0x000f220000200c00 */
[----:B---3--:R-:W-:-:S04]  /*1040*/  SHF.R.U32.HI R20, RZ, 0x8, R5 ;  /* 0x00000008ff147819 */ /* 0x008fc80000011605 */
[----:B------:R-:W-:Y:S01]  /*1050*/  LOP3.LUT R20, R20, 0xff, RZ, 0xc0, !PT ;  /* 0x000000ff14147812 */ /* 0x000fe200078ec0ff */
[----:B0-----:R-:W-:Y:S02]  /*1060*/  HADD2.F32 R29, -RZ, R29.H0_H0 ;  /* 0x2000001dff1d7230 */ /* 0x001fe40000004100 */
[----:B------:R-:W0:Y:S01]  /*1070*/  I2F.F16 R23, R23 ;  /* 0x0000001700177306 */ /* 0x000e220000200c00 */
[--C-:B-1----:R-:W-:Y:S02]  /*1080*/  HADD2.F32 R32, -RZ, R14.reuse.H1_H1 ;  /* 0x3000000eff207230 */ /* 0x102fe40000004100 */
[----:B------:R-:W-:Y:S02]  /*1090*/  VIADD R30, R20, 0xffffff80 ;  /* 0xffffff80141e7836 */ /* 0x000fe40000000000 */
[----:B------:R-:W-:Y:S01]  /*10a0*/  HADD2.F32 R20, -RZ, R14.H0_H0 ;  /* 0x2000000eff147230 */ /* 0x000fe20000004100 */
[----:B------:R-:W-:Y:S01]  /*10b0*/  LEA.HI R14, R4, 0xffffff80, RZ, 0x8 ;  /* 0xffffff80040e7811 */ /* 0x000fe200078f40ff */
[----:B----4-:R-:W-:Y:S01]  /*10c0*/  HADD2.F32 R28, -RZ, R28.H0_H0 ;  /* 0x2000001cff1c7230 */ /* 0x010fe20000004100 */
[----:B------:R-:W-:Y:S01]  /*10d0*/  SHF.R.U32.HI R4, RZ, 0x10, R4 ;  /* 0x00000010ff047819 */ /* 0x000fe20000011604 */
[----:B------:R-:W1:Y:S01]  /*10e0*/  I2F.F16 R30, R30 ;  /* 0x0000001e001e7306 */ /* 0x000e620000200c00 */
[C---:B------:R-:W-:Y:S01]  /*10f0*/  FFMA.FTZ R22, R20.reuse, R31, RZ ;  /* 0x0000001f14167223 */ /* 0x040fe200000100ff */
[----:B------:R-:W-:Y:S01]  /*1100*/  FFMA.FTZ R31, R20, R21, RZ ;  /* 0x00000015141f7223 */ /* 0x000fe200000100ff */
[----:B------:R-:W-:Y:S01]  /*1110*/  FFMA.FTZ R29, R29, R20, RZ ;  /* 0x000000141d1d7223 */ /* 0x000fe200000100ff */
[----:B------:R-:W-:Y:S01]  /*1120*/  LOP3.LUT R4, R4, 0xff, RZ, 0xc0, !PT ;  /* 0x000000ff04047812 */ /* 0x000fe200078ec0ff */
[----:B0-----:R-:W-:-:S02]  /*1130*/  HADD2.F32 R23, -RZ, R23.H0_H0 ;  /* 0x20000017ff177230 */ /* 0x001fc40000004100 */
[----:B------:R-:W-:Y:S01]  /*1140*/  FFMA.FTZ R28, R28, R32, R29 ;  /* 0x000000201c1c7223 */ /* 0x000fe2000001001d */
[----:B------:R0:W3:Y:S01]  /*1150*/  I2F.F16 R21, R33 ;  /* 0x0000002100157306 */ /* 0x0000e20000200c00 */
[----:B------:R-:W-:Y:S01]  /*1160*/  SHF.R.U32.HI R29, RZ, 0x8, R7 ;  /* 0x00000008ff1d7819 */ /* 0x000fe20000011607 */
[----:B------:R-:W-:Y:S01]  /*1170*/  FFMA.FTZ R23, R20, R23, RZ ;  /* 0x0000001714177223 */ /* 0x000fe200000100ff */
[----:B------:R-:W-:Y:S02]  /*1180*/  LEA.HI R20, R5, 0xffffff80, RZ, 0x8 ;  /* 0xffffff8005147811 */ /* 0x000fe400078f40ff */
[----:B------:R-:W-:Y:S01]  /*1190*/  LOP3.LUT R29, R29, 0xff, RZ, 0xc0, !PT ;  /* 0x000000ff1d1d7812 */ /* 0x000fe200078ec0ff */
[----:B-1----:R-:W-:Y:S01]  /*11a0*/  HADD2.F32 R35, -RZ, R30.H0_H0 ;  /* 0x2000001eff237230 */ /* 0x002fe20000004100 */
[----:B------:R-:W-:Y:S01]  /*11b0*/  SHF.R.U32.HI R5, RZ, 0x10, R5 ;  /* 0x00000010ff057819 */ /* 0x000fe20000011605 */
[----:B------:R-:W1:Y:S01]  /*11c0*/  I2F.F16 R14, R14 ;  /* 0x0000000e000e7306 */ /* 0x000e620000200c00 */
[----:B------:R-:W-:Y:S01]  /*11d0*/  IADD3 R4, PT, PT, R4, -0x80, RZ ;  /* 0xffffff8004047810 */ /* 0x000fe20007ffe0ff */
[----:B0-----:R-:W-:-:S02]  /*11e0*/  VIADD R33, R29, 0xffffff80 ;  /* 0xffffff801d217836 */ /* 0x001fc40000000000 */
[C---:B------:R-:W-:Y:S01]  /*11f0*/  FFMA.FTZ R22, R32.reuse, R35, R22 ;  /* 0x0000002320167223 */ /* 0x040fe20000010016 */
[----:B------:R-:W-:Y:S01]  /*1200*/  LOP3.LUT R30, R5, 0xff, RZ, 0xc0, !PT ;  /* 0x000000ff051e7812 */ /* 0x000fe200078ec0ff */
[----:B---3--:R-:W-:Y:S02]  /*1210*/  HADD2.F32 R21, -RZ, R21.H0_H0 ;  /* 0x20000015ff157230 */ /* 0x008fe40000004100 */
[----:B------:R-:W0:Y:S03]  /*1220*/  I2F.F16 R5, R4 ;  /* 0x0000000400057306 */ /* 0x000e260000200c00 */
[----:B------:R-:W-:Y:S01]  /*1230*/  FFMA.FTZ R29, R32, R21, R23 ;  /* 0x00000015201d7223 */ /* 0x000fe20000010017 */
[----:B------:R-:W-:Y:S01]  /*1240*/  LEA.HI R21, R6, 0xffffff80, RZ, 0x8 ;  /* 0xffffff8006157811 */ /* 0x000fe200078f40ff */
[----:B-1----:R-:W-:-:S03]  /*1250*/  HADD2.F32 R14, -RZ, R14.H0_H0 ;  /* 0x2000000eff0e7230 */ /* 0x002fc60000004100 */
[----:B------:R0:W1:Y:S08]  /*1260*/  I2F.F16 R23, R33 ;  /* 0x0000002100177306 */ /* 0x0000700000200c00 */
[----:B------:R-:W-:Y:S01]  /*1270*/  I2F.F16 R20, R20 ;  /* 0x0000001400147306 */ /* 0x000fe20000200c00 */
[----:B0-----:R-:W-:Y:S02]  /*1280*/  HADD2.F32 R33, -RZ, R5.H0_H0 ;  /* 0x20000005ff217230 */ /* 0x001fe40000004100 */
[----:B------:R-:W-:-:S02]  /*1290*/  HADD2.F32 R5, -RZ, R15.H0_H0 ;  /* 0x2000000fff057230 */ /* 0x000fc40000004100 */
[----:B-1----:R-:W-:Y:S01]  /*12a0*/  HADD2.F32 R34, -RZ, R23.H0_H0 ;  /* 0x20000017ff227230 */ /* 0x002fe20000004100 */
[----:B------:R-:W-:Y:S01]  /*12b0*/  SHF.R.U32.HI R23, RZ, 0x10, R6 ;  /* 0x00000010ff177819 */ /* 0x000fe20000011606 */
[----:B------:R-:W-:Y:S02]  /*12c0*/  VIADD R6, R30, 0xffffff80 ;  /* 0xffffff801e067836 */ /* 0x000fe40000000000 */
[----:B------:R-:W-:Y:S01]  /*12d0*/  FFMA.FTZ R33, R33, R5, R28 ;  /* 0x0000000521217223 */ /* 0x000fe2000001001c */
[----:B------:R-:W0:Y:S01]  /*12e0*/  I2F.F16 R21, R21 ;  /* 0x0000001500157306 */ /* 0x000e220000200c00 */
[----:B------:R-:W-:Y:S01]  /*12f0*/  FFMA.FTZ R32, R32, R34, R31 ;  /* 0x0000002220207223 */ /* 0x000fe2000001001f */
[----:B------:R-:W-:Y:S02]  /*1300*/  SHF.R.U32.HI R31, RZ, 0x10, R7 ;  /* 0x00000010ff1f7819 */ /* 0x000fe40000011607 */
[----:B------:R-:W-:Y:S02]  /*1310*/  LOP3.LUT R23, R23, 0xff, RZ, 0xc0, !PT ;  /* 0x000000ff17177812 */ /* 0x000fe400078ec0ff */
[----:B------:R-:W-:-:S02]  /*1320*/  LOP3.LUT R31, R31, 0xff, RZ, 0xc0, !PT ;  /* 0x000000ff1f1f7812 */ /* 0x000fc400078ec0ff */
[----:B------:R-:W-:Y:S01]  /*1330*/  IADD3 R30, PT, PT, R23, -0x80, RZ ;  /* 0xffffff80171e7810 */ /* 0x000fe20007ffe0ff */
[----:B------:R-:W1:Y:S01]  /*1340*/  I2F.F16 R6, R6 ;  /* 0x0000000600067306 */ /* 0x000e620000200c00 */
[----:B------:R-:W-:Y:S01]  /*1350*/  LEA.HI R23, R7, 0xffffff80, RZ, 0x8 ;  /* 0xffffff8007177811 */ /* 0x000fe200078f40ff */
[----:B------:R-:W-:Y:S02]  /*1360*/  VIADD R4, R31, 0xffffff80 ;  /* 0xffffff801f047836 */ /* 0x000fe40000000000 */
[----:B0-----:R-:W-:-:S04]  /*1370*/  HADD2.F32 R21, -RZ, R21.H0_H0 ;  /* 0x20000015ff157230 */ /* 0x001fc80000004100 */
[----:B------:R-:W0:Y:S01]  /*1380*/  I2F.F16 R30, R30 ;  /* 0x0000001e001e7306 */ /* 0x000e220000200c00 */
[----:B-1----:R-:W-:-:S07]  /*1390*/  HADD2.F32 R6, -RZ, R6.H0_H0 ;  /* 0x20000006ff067230 */ /* 0x002fce0000004100 */
[----:B------:R-:W1:Y:S01]  /*13a0*/  I2F.F16 R4, R4 ;  /* 0x0000000400047306 */ /* 0x000e620000200c00 */
[----:B------:R-:W-:Y:S01]  /*13b0*/  FFMA.FTZ R31, R5, R6, R22 ;  /* 0x00000006051f7223 */ /* 0x000fe20000010016 */
[----:B0-----:R-:W-:-:S06]  /*13c0*/  HADD2.F32 R28, -RZ, R30.H0_H0 ;  /* 0x2000001eff1c7230 */ /* 0x001fcc0000004100 */
[----:B------:R-:W0:Y:S01]  /*13d0*/  I2F.F16 R23, R23 ;  /* 0x0000001700177306 */ /* 0x000e220000200c00 */
[----:B------:R-:W-:Y:S02]  /*13e0*/  HADD2.F32 R30, -RZ, R15.H1_H1 ;  /* 0x3000000fff1e7230 */ /* 0x000fe40000004100 */
[----:B------:R-:W-:-:S03]  /*13f0*/  FFMA.FTZ R29, R5, R28, R29 ;  /* 0x0000001c051d7223 */ /* 0x000fc6000001001d */
[----:B------:R-:W-:Y:S01]  /*1400*/  FFMA.FTZ R14, R14, R30, R33 ;  /* 0x0000001e0e0e7223 */ /* 0x000fe20000010021 */
[----:B-1----:R-:W-:Y:S02]  /*1410*/  HADD2.F32 R35, -RZ, R4.H0_H0 ;  /* 0x20000004ff237230 */ /* 0x002fe40000004100 */
[----:B------:R-:W-:-:S03]  /*1420*/  FFMA.FTZ R21, R30, R21, R29 ;  /* 0x000000151e157223 */ /* 0x000fc6000001001d */
[----:B------:R-:W-:Y:S01]  /*1430*/  FFMA.FTZ R28, R5, R35, R32 ;  /* 0x00000023051c7223 */ /* 0x000fe20000010020 */
[----:B------:R-:W-:Y:S01]  /*1440*/  HADD2.F32 R32, -RZ, R20.H0_H0 ;  /* 0x20000014ff207230 */ /* 0x000fe20000004100 */
[----:B------:R-:W1:Y:S01]  /*1450*/  LDS.64 R4, [UR6+0x8] ;  /* 0x00000806ff047984 */ /* 0x000e620008000a00 */
[----:B0-----:R-:W-:-:S05]  /*1460*/  HADD2.F32 R33, -RZ, R23.H0_H0 ;  /* 0x20000017ff217230 */ /* 0x001fca0000004100 */
[----:B------:R-:W-:Y:S01]  /*1470*/  FFMA.FTZ R28, R30, R33, R28 ;  /* 0x000000211e1c7223 */ /* 0x000fe2000001001c */
[----:B--2---:R-:W-:Y:S02]  /*1480*/  LOP3.LUT R22, R8, 0xff, RZ, 0xc0, !PT ;  /* 0x000000ff08167812 */ /* 0x004fe400078ec0ff */
[----:B------:R-:W-:Y:S02]  /*1490*/  LOP3.LUT R15, R9, 0xff, RZ, 0xc0, !PT ;  /* 0x000000ff090f7812 */ /* 0x000fe400078ec0ff */
[----:B------:R-:W-:Y:S02]  /*14a0*/  IADD3 R22, PT, PT, R22, -0x80, RZ ;  /* 0xffffff8016167810 */ /* 0x000fe40007ffe0ff */
[----:B------:R-:W-:Y:S01]  /*14b0*/  SHF.R.U32.HI R29, RZ, 0x8, R8 ;  /* 0x00000008ff1d7819 */ /* 0x000fe20000011608 */
[----:B------:R-:W-:Y:S02]  /*14c0*/  VIADD R20, R15, 0xffffff80 ;  /* 0xffffff800f147836 */ /* 0x000fe40000000000 */
[----:B------:R-:W-:Y:S01]  /*14d0*/  FFMA.FTZ R15, R30, R32, R31 ;  /* 0x000000201e0f7223 */ /* 0x000fe2000001001f */
[----:B------:R-:W-:Y:S01]  /*14e0*/  LOP3.LUT R31, R10, 0xff, RZ, 0xc0, !PT ;  /* 0x000000ff0a1f7812 */ /* 0x000fe200078ec0ff */
[----:B------:R-:W0:Y:S01]  /*14f0*/  I2F.F16 R22, R22 ;  /* 0x0000001600167306 */ /* 0x000e220000200c00 */
[----:B------:R-:W-:-:S02]  /*1500*/  LOP3.LUT R30, R11, 0xff, RZ, 0xc0, !PT ;  /* 0x000000ff0b1e7812 */ /* 0x000fc400078ec0ff */
[----:B------:R-:W-:Y:S02]  /*1510*/  IADD3 R23, PT, PT, R31, -0x80, RZ ;  /* 0xffffff801f177810 */ /* 0x000fe40007ffe0ff */
[----:B------:R-:W-:Y:S01]  /*1520*/  SHF.R.U32.HI R31, RZ, 0x10, R8 ;  /* 0x00000010ff1f7819 */ /* 0x000fe20000011608 */
[----:B------:R-:W-:Y:S01]  /*1530*/  VIADD R33, R30, 0xffffff80 ;  /* 0xffffff801e217836 */ /* 0x000fe20000000000 */
[----:B------:R-:W-:Y:S01]  /*1540*/  LOP3.LUT R30, R29, 0xff, RZ, 0xc0, !PT ;  /* 0x000000ff1d1e7812 */ /* 0x000fe200078ec0ff */
[----:B------:R-:W2:Y:S01]  /*1550*/  I2F.F16 R20, R20 ;  /* 0x0000001400147306 */ /* 0x000ea20000200c00 */
[----:B------:R-:W-:Y:S02]  /*1560*/  LOP3.LUT R31, R31, 0xff, RZ, 0xc0, !PT ;  /* 0x000000ff1f1f7812 */ /* 0x000fe400078ec0ff */
[----:B------:R-:W-:Y:S02]  /*1570*/  LEA.HI R7, R8, 0xffffff80, RZ, 0x8 ;  /* 0xffffff8008077811 */ /* 0x000fe400078f40ff */
[----:B------:R-:W-:Y:S01]  /*1580*/  IADD3 R8, PT, PT, R30, -0x80, RZ ;  /* 0xffffff801e087810 */ /* 0x000fe20007ffe0ff */
[----:B------:R-:W-:Y:S01]  /*1590*/  VIADD R30, R31, 0xffffff80 ;  /* 0xffffff801f1e7836 */ /* 0x000fe20000000000 */
[----:B------:R-:W-:Y:S01]  /*15a0*/  SHF.R.U32.HI R32, RZ, 0x8, R9 ;  /* 0x00000008ff207819 */ /* 0x000fe20000011609 */
[----:B------:R-:W3:Y:S01]  /*15b0*/  I2F.F16 R23, R23 ;  /* 0x0000001700177306 */ /* 0x000ee20000200c00 */
[----:B0-----:R-:W-:Y:S01]  /*15c0*/  HADD2.F32 R35, -RZ, R22.H0_H0 ;  /* 0x20000016ff237230 */ /* 0x001fe20000004100 */
[----:B------:R-:W-:Y:S01]  /*15d0*/  LEA.HI R6, R9, 0xffffff80, RZ, 0x8 ;  /* 0xffffff8009067811 */ /* 0x000fe200078f40ff */
[----:B-1----:R-:W-:Y:S01]  /*15e0*/  HADD2.F32 R22, -RZ, R4.H0_H0 ;  /* 0x20000004ff167230 */ /* 0x002fe20000004100 */
[----:B------:R-:W-:Y:S01]  /*15f0*/  LOP3.LUT R32, R32, 0xff, RZ, 0xc0, !PT ;  /* 0x000000ff20207812 */ /* 0x000fe200078ec0ff */
[----:B--2---:R-:W-:-:S03]  /*1600*/  HADD2.F32 R31, -RZ, R20.H0_H0 ;  /* 0x20000014ff1f7230 */ /* 0x004fc60000004100 */
[----:B------:R-:W0:Y:S01]  /*1610*/  I2F.F16 R29, R33 ;  /* 0x00000021001d7306 */ /* 0x000e220000200c00 */
[----:B------:R-:W-:Y:S01]  /*1620*/  SHF.R.U32.HI R20, RZ, 0x10, R9 ;  /* 0x00000010ff147819 */ /* 0x000fe20000011609 */
[----:B------:R-:W-:Y:S01]  /*1630*/  FFMA.FTZ R14, R35, R22, R14 ;  /* 0x00000016230e7223 */ /* 0x000fe2000001000e */
[----:B------:R-:W-:Y:S01]  /*1640*/  IADD3 R9, PT, PT, R32, -0x80, RZ ;  /* 0xffffff8020097810 */ /* 0x000fe20007ffe0ff */
[----:B------:R-:W-:Y:S01]  /*1650*/  FFMA.FTZ R15, R22, R31, R15 ;  /* 0x0000001f160f7223 */ /* 0x000fe2000001000f */
[----:B------:R-:W-:Y:S01]  /*1660*/  SHF.R.U32.HI R31, RZ, 0x8, R10 ;  /* 0x00000008ff1f7819 */ /* 0x000fe2000001160a */
[----:B------:R-:W-:Y:S01]  /*1670*/  HADD2.F32 R32, -RZ, R4.H1_H1 ;  /* 0x30000004ff207230 */ /* 0x000fe20000004100 */
[----:B------:R-:W-:Y:S01]  /*1680*/  LOP3.LUT R20, R20, 0xff, RZ, 0xc0, !PT ;  /* 0x000000ff14147812 */ /* 0x000fe200078ec0ff */
[----:B---3--:R-:W-:Y:S01]  /*1690*/  HADD2.F32 R23, -RZ, R23.H0_H0 ;  /* 0x20000017ff177230 */ /* 0x008fe20000004100 */
[----:B------:R-:W-:Y:S01]  /*16a0*/  LOP3.LUT R31, R31, 0xff, RZ, 0xc0, !PT ;  /* 0x000000ff1f1f7812 */ /* 0x000fe200078ec0ff */
[----:B------:R-:W1:Y:S02]  /*16b0*/  I2F.F16 R8, R8 ;  /* 0x0000000800087306 */ /* 0x000e640000200c00 */
[----:B------:R-:W-:-:S02]  /*16c0*/  VIADD R20, R20, 0xffffff80 ;  /* 0xffffff8014147836 */ /* 0x000fc40000000000 */
[C---:B------:R-:W-:Y:S01]  /*16d0*/  FFMA.FTZ R21, R22.reuse, R23, R21 ;  /* 0x0000001716157223 */ /* 0x040fe20000010015 */
[----:B------:R-:W-:Y:S01]  /*16e0*/  IADD3 R23, PT, PT, R31, -0x80, RZ ;  /* 0xffffff801f177810 */ /* 0x000fe20007ffe0ff */
[----:B0-----:R-:W-:Y:S01]  /*16f0*/  HADD2.F32 R29, -RZ, R29.H0_H0 ;  /* 0x2000001dff1d7230 */ /* 0x001fe20000004100 */
[----:B------:R-:W-:Y:S01]  /*1700*/  SHF.R.U32.HI R31, RZ, 0x10, R10 ;  /* 0x00000010ff1f7819 */ /* 0x000fe2000001160a */
[----:B------:R-:W0:Y:S03]  /*1710*/  I2F.F16 R9, R9 ;  /* 0x0000000900097306 */ /* 0x000e260000200c00 */
[----:B------:R-:W-:Y:S01]  /*1720*/  LOP3.LUT R31, R31, 0xff, RZ, 0xc0, !PT ;  /* 0x000000ff1f1f7812 */ /* 0x000fe200078ec0ff */
[----:B------:R-:W-:Y:S01]  /*1730*/  FFMA.FTZ R28, R22, R29, R28 ;  /* 0x0000001d161c7223 */ /* 0x000fe2000001001c */
[----:B------:R-:W-:-:S03]  /*1740*/  SHF.R.U32.HI R29, RZ, 0x8, R11 ;  /* 0x00000008ff1d7819 */ /* 0x000fc6000001160b */
[----:B------:R-:W-:Y:S01]  /*1750*/  VIADD R22, R31, 0xffffff80 ;  /* 0xffffff801f167836 */ /* 0x000fe20000000000 */
[----:B------:R-:W-:Y:S01]  /*1760*/  LOP3.LUT R29, R29, 0xff, RZ, 0xc0, !PT ;  /* 0x000000ff1d1d7812 */ /* 0x000fe200078ec0ff */
[----:B------:R-:W2:Y:S01]  /*1770*/  I2F.F16 R23, R23 ;  /* 0x0000001700177306 */ /* 0x000ea20000200c00 */
[----:B------:R-:W-:Y:S01]  /*1780*/  SHF.R.U32.HI R31, RZ, 0x10, R11 ;  /* 0x00000010ff1f7819 */ /* 0x000fe2000001160b */
[----:B-1----:R-:W-:Y:S01]  /*1790*/  HADD2.F32 R33, -RZ, R8.H0_H0 ;  /* 0x20000008ff217230 */ /* 0x002fe20000004100 */
[----:B------:R-:W-:Y:S02]  /*17a0*/  IADD3 R29, PT, PT, R29, -0x80, RZ ;  /* 0xffffff801d1d7810 */ /* 0x000fe40007ffe0ff */
[----:B------:R-:W-:Y:S01]  /*17b0*/  LOP3.LUT R31, R31, 0xff, RZ, 0xc0, !PT ;  /* 0x000000ff1f1f7812 */ /* 0x000fe200078ec0ff */
[----:B0-----:R-:W-:Y:S01]  /*17c0*/  HADD2.F32 R9, -RZ, R9.H0_H0 ;  /* 0x20000009ff097230 */ /* 0x001fe20000004100 */
[----:B------:R-:W-:Y:S01]  /*17d0*/  LEA.HI R8, R10, 0xffffff80, RZ, 0x8 ;  /* 0xffffff800a087811 */ /* 0x000fe200078f40ff */
[----:B------:R-:W0:Y:S01]  /*17e0*/  I2F.F16 R30, R30 ;  /* 0x0000001e001e7306 */ /* 0x000e220000200c00 */
[----:B------:R-:W-:Y:S01]  /*17f0*/  LEA.HI R11, R11, 0xffffff80, RZ, 0x8 ;  /* 0xffffff800b0b7811 */ /* 0x000fe200078f40ff */
[----:B------:R-:W-:-:S02]  /*1800*/  VIADD R31, R31, 0xffffff80 ;  /* 0xffffff801f1f7836 */ /* 0x000fc40000000000 */
[----:B------:R-:W-:Y:S01]  /*1810*/  FFMA.FTZ R15, R32, R9, R15 ;  /* 0x00000009200f7223 */ /* 0x000fe2000001000f */
[--C-:B------:R-:W-:Y:S02]  /*1820*/  HADD2.F32 R10, -RZ, R5.reuse.H0_H0 ;  /* 0x20000005ff0a7230 */ /* 0x100fe40000004100 */
[----:B------:R-:W-:Y:S01]  /*1830*/  FFMA.FTZ R14, R33, R32, R14 ;  /* 0x00000020210e7223 */ /* 0x000fe2000001000e */
[----:B------:R-:W-:Y:S01]  /*1840*/  HADD2.F32 R5, -RZ, R5.H1_H1 ;  /* 0x30000005ff057230 */ /* 0x000fe20000004100 */
[----:B------:R-:W1:Y:S01]  /*1850*/  I2F.F16 R29, R29 ;  /* 0x0000001d001d7306 */ /* 0x000e620000200c00 */
[----:B--2---:R-:W-:-:S05]  /*1860*/  HADD2.F32 R9, -RZ, R23.H0_H0 ;  /* 0x20000017ff097230 */ /* 0x004fca0000004100 */
[----:B------:R-:W-:Y:S01]  /*1870*/  FFMA.FTZ R21, R32, R9, R21 ;  /* 0x0000000920157223 */ /* 0x000fe20000010015 */
[----:B0-----:R-:W-:Y:S01]  /*1880*/  HADD2.F32 R23, -RZ, R30.H0_H0 ;  /* 0x2000001eff177230 */ /* 0x001fe20000004100 */
[----:B------:R-:W0:Y:S04]  /*1890*/  I2F.F16 R20, R20 ;  /* 0x0000001400147306 */ /* 0x000e280000200c00 */
[----:B------:R-:W-:Y:S01]  /*18a0*/  FFMA.FTZ R23, R23, R10, R14 ;  /* 0x0000000a17177223 */ /* 0x000fe2000001000e */
[----:B-1----:R-:W-:-:S03]  /*18b0*/  HADD2.F32 R29, -RZ, R29.H0_H0 ;  /* 0x2000001dff1d7230 */ /* 0x002fc60000004100 */
        /* <DEDUP_REMOVED lines=12> */
[----:B------:R-:W-:Y:S02]  /*1980*/  HADD2.F32 R9, -RZ, R24.H1_H1 ;  /* 0x30000018ff097230 */ /* 0x000fe40000004100 */
[----:B-1----:R-:W-:-:S04]  /*1990*/  HADD2.F32 R4, -RZ, R7.H0_H0 ;  /* 0x20000007ff047230 */ /* 0x002fc80000004100 */
[----:B------:R-:W1:Y:S01]  /*19a0*/  I2F.F16 R8, R8 ;  /* 0x0000000800087306 */ /* 0x000e620000200c00 */
[----:B------:R-:W-:Y:S02]  /*19b0*/  HADD2.F32 R7, -RZ, R24.H0_H0 ;  /* 0x20000018ff077230 */ /* 0x000fe40000004100 */
[----:B------:R-:W-:Y:S01]  /*19c0*/  FFMA.FTZ R4, R4, R5, R23 ;  /* 0x0000000504047223 */ /* 0x000fe20000010017 */
[----:B0-----:R-:W-:-:S04]  /*19d0*/  HADD2.F32 R6, -RZ, R6.H0_H0 ;  /* 0x20000006ff067230 */ /* 0x001fc80000004100 */
[----:B------:R-:W0:Y:S01]  /*19e0*/  I2F.F16 R11, R11 ;  /* 0x0000000b000b7306 */ /* 0x000e220000200c00 */
[----:B------:R-:W-:Y:S01]  /*19f0*/  FMUL.FTZ R4, R4, R7 ;  /* 0x0000000704047220 */ /* 0x000fe20000410000 */
[----:B------:R-:W-:-:S04]  /*1a00*/  FFMA.FTZ R6, R5, R6, R20 ;  /* 0x0000000605067223 */ /* 0x000fc80000010014 */
[----:B------:R-:W-:Y:S01]  /*1a10*/  F2FP.F16.F32.PACK_AB R4, RZ, R4 ;  /* 0x00000004ff04723e */ /* 0x000fe200000000ff */
[----:B-1----:R-:W-:Y:S02]  /*1a20*/  HADD2.F32 R8, -RZ, R8.H0_H0 ;  /* 0x20000008ff087230 */ /* 0x002fe40000004100 */
[----:B------:R-:W-:-:S03]  /*1a30*/  FMUL.FTZ R6, R6, R9 ;  /* 0x0000000906067220 */ /* 0x000fc60000410000 */
[C---:B------:R-:W-:Y:S02]  /*1a40*/  FFMA.FTZ R8, R5.reuse, R8, R21 ;  /* 0x0000000805087223 */ /* 0x040fe40000010015 */
        /* <DEDUP_REMOVED lines=12> */
.L_x_3915:
[----:B-----5:R1:W5:Y:S01]  /*1b10*/  LDG.E.128.CONSTANT R4, desc[UR16][R18.64] ;  /* 0x0000001012047981 */ /* 0x020362000c1e9d00 */
[----:B------:R-:W-:-:S04]  /*1b20*/  IMAD.WIDE R8, R25, 0x4, R18 ;  /* 0x0000000419087825 */ /* 0x000fc800078e0212 */
[----:B------:R-:W-:Y:S01]  /*1b30*/  IMAD.WIDE R20, R25, 0x4, R8 ;  /* 0x0000000419147825 */ /* 0x000fe200078e0208 */
[----:B------:R-:W-:Y:S06]  /*1b40*/  BRA.U UP0, `(.L_x_3916) ;  /* 0x0000000d000c7547 */ /* 0x000fec000b800000 */
[----:B------:R-:W2:Y:S01]  /*1b50*/  LDG.E.128.CONSTANT R8, desc[UR16][R8.64] ;  /* 0x0000001008087981 */ /* 0x000ea2000c1e9d00 */
[----:B-1---5:R-:W-:Y:S02]  /*1b60*/  LOP3.LUT R19, R5, 0xff, RZ, 0xc0, !PT ;  /* 0x000000ff05137812 */ /* 0x022fe400078ec0ff */
[----:B------:R-:W-:Y:S01]  /*1b70*/  LOP3.LUT R22, R7, 0xff, RZ, 0xc0, !PT ;  /* 0x000000ff07167812 */ /* 0x000fe200078ec0ff */
[----:B------:R-:W1:Y:S01]  /*1b80*/  LDS.64 R14, [UR6+0x10] ;  /* 0x00001006ff0e7984 */ /* 0x000e620008000a00 */
        /* <DEDUP_REMOVED lines=191> */
.L_x_3916:
[----:B-----5:R2:W5:Y:S01]  /*2780*/  LDG.E.128.CONSTANT R4, desc[UR16][R20.64] ;  /* 0x0000001014047981 */ /* 0x020562000c1e9d00 */
[----:B------:R-:W-:-:S04]  /*2790*/  IMAD.WIDE R8, R25, 0x4, R20 ;  /* 0x0000000419087825 */ /* 0x000fc800078e0214 */
[----:B-1----:R-:W-:Y:S01]  /*27a0*/  IMAD.WIDE R18, R25, 0x4, R8 ;  /* 0x0000000419127825 */ /* 0x002fe200078e0208 */
[----:B------:R-:W-:Y:S06]  /*27b0*/  BRA.U UP0, `(.L_x_3917) ;  /* 0x0000000d000c7547 */ /* 0x000fec000b800000 */
[----:B------:R-:W3:Y:S01]  /*27c0*/  LDG.E.128.CONSTANT R8, desc[UR16][R8.64] ;  /* 0x0000001008087981 */ /* 0x000ee2000c1e9d00 */
[----:B--2--5:R-:W-:Y:S02]  /*27d0*/  LOP3.LUT R21, R5, 0xff, RZ, 0xc0, !PT ;  /* 0x000000ff05157812 */ /* 0x024fe400078ec0ff */
        /* <DEDUP_REMOVED lines=8> */
[----:B------:R-:W2:Y:S01]  /*2860*/  I2F.F16 R31, R31 ;  /* 0x0000001f001f7306 */ /* 0x000ea20000200c00 */
[----:B------:R-:W-:-:S02]  /*2870*/  SHF.R.U32.HI R21, RZ, 0x8, R4 ;  /* 0x00000008ff157819 */ /* 0x000fc40000011604 */
[----:B------:R-:W-:Y:S02]  /*2880*/  SHF.R.U32.HI R33, RZ, 0x8, R6 ;  /* 0x00000008ff217819 */ /* 0x000fe40000011606 */
[----:B------:R-:W-:Y:S02]  /*2890*/  LOP3.LUT R22, R21, 0xff, RZ, 0xc0, !PT ;  /* 0x000000ff15167812 */ /* 0x000fe400078ec0ff */
[----:B------:R-:W-:Y:S01]  /*28a0*/  LOP3.LUT R33, R33, 0xff, RZ, 0xc0, !PT ;  /* 0x000000ff21217812 */ /* 0x000fe200078ec0ff */
[----:B------:R-:W4:Y:S01]  /*28b0*/  I2F.F16 R21, R32 ;  /* 0x0000002000157306 */ /* 0x000f220000200c00 */
[----:B------:R-:W-:Y:S02]  /*28c0*/  IADD3 R22, PT, PT, R22, -0x80, RZ ;  /* 0xffffff8016167810 */ /* 0x000fe40007ffe0ff */
[----:B------:R-:W-:Y:S01]  /*28d0*/  IADD3 R33, PT, PT, R33, -0x80, RZ ;  /* 0xffffff8021217810 */ /* 0x000fe20007ffe0ff */
[----:B--2---:R-:W-:-:S04]  /*28e0*/  HADD2.F32 R31, -RZ, R31.H0_H0 ;  /* 0x2000001fff1f7230 */ /* 0x004fc80000004100 */
[----:B------:R2:W0:Y:S01]  /*28f0*/  I2F.F16 R29, R20 ;  /* 0x00000014001d7306 */ /* 0x0004220000200c00 */
[----:B----4-:R-:W-:-:S07]  /*2900*/  HADD2.F32 R21, -RZ, R21.H0_H0 ;  /* 0x20000015ff157230 */ /* 0x010fce0000004100 */
[----:B------:R-:W4:Y:S01]  /*2910*/  I2F.F16 R28, R22 ;  /* 0x00000016001c7306 */ /* 0x000f220000200c00 */
[----:B--2---:R-:W-:-:S04]  /*2920*/  SHF.R.U32.HI R20, RZ, 0x8, R5 ;  /* 0x00000008ff147819 */ /* 0x004fc80000011605 */
        /* <DEDUP_REMOVED lines=16> */
[----:B------:R0:W2:Y:S01]  /*2a30*/  I2F.F16 R21, R33 ;  /* 0x0000002100157306 */ /* 0x0000a20000200c00 */
        /* <DEDUP_REMOVED lines=11> */
[----:B--2---:R-:W-:Y:S02]  /*2af0*/  HADD2.F32 R21, -RZ, R21.H0_H0 ;  /* 0x20000015ff157230 */ /* 0x004fe40000004100 */
        /* <DEDUP_REMOVED lines=38> */
[----:B---3--:R-:W-:Y:S02]  /*2d60*/  LOP3.LUT R22, R8, 0xff, RZ, 0xc0, !PT ;  /* 0x000000ff08167812 */ /* 0x008fe400078ec0ff */
        /* <DEDUP_REMOVED lines=104> */
.L_x_3917:
[----:B-----5:R1:W5:Y:S01]  /*33f0*/  LDG.E.128.CONSTANT R4, desc[UR16][R18.64] ;  /* 0x0000001012047981 */ /* 0x020362000c1e9d00 */
[----:B------:R-:W-:Y:S01]  /*3400*/  @!P0 IADD3 R8, PT, PT, R26, 0x1, RZ ;  /* 0x000000011a088810 */ /* 0x000fe20007ffe0ff */
[----:B--2---:R-:W-:-:S04]  /*3410*/  IMAD.WIDE R20, R25, 0x4, R18 ;  /* 0x0000000419147825 */ /* 0x004fc800078e0212 */
[----:B------:R-:W-:Y:S01]  /*3420*/  @!P0 IMAD.MOV.U32 R26, RZ, RZ, R8 ;  /* 0x000000ffff1a8224 */ /* 0x000fe200078e0008 */
        /* <DEDUP_REMOVED lines=108> */
[----:B0-----:R-:W-:-:S02]  /*3af0*/  HADD2.F32 R35, -RZ, R22.H0_H0 ;  /* 0x20000016ff237230 */ /* 0x001fc40000004100 */
[----:B------:R-:W0:Y:S01]  /*3b00*/  I2F.F16 R23, R23 ;  /* 0x0000001700177306 */ /* 0x000e220000200c00 */
[----:B------:R-:W-:Y:S01]  /*3b10*/  IADD3 R30, PT, PT, R31, -0x80, RZ ;  /* 0xffffff801f1e7810 */ /* 0x000fe20007ffe0ff */
[----:B-1----:R-:W-:Y:S01]  /*3b20*/  HADD2.F32 R22, -RZ, R4.H0_H0 ;  /* 0x20000004ff167230 */ /* 0x002fe20000004100 */
[--C-:B------:R-:W-:Y:S02]  /*3b30*/  SHF.R.U32.HI R32, RZ, 0x8, R9.reuse ;  /* 0x00000008ff207819 */ /* 0x100fe40000011609 */
[----:B------:R-:W-:Y:S01]  /*3b40*/  LEA.HI R6, R9, 0xffffff80, RZ, 0x8 ;  /* 0xffffff8009067811 */ /* 0x000fe200078f40ff */
[----:B--2---:R-:W-:Y:S02]  /*3b50*/  HADD2.F32 R31, -RZ, R18.H0_H0 ;  /* 0x20000012ff1f7230 */ /* 0x004fe40000004100 */
[----:B------:R-:W1:Y:S01]  /*3b60*/  I2F.F16 R29, R33 ;  /* 0x00000021001d7306 */ /* 0x000e620000200c00 */
[----:B------:R-:W-:Y:S01]  /*3b70*/  LOP3.LUT R32, R32, 0xff, RZ, 0xc0, !PT ;  /* 0x000000ff20207812 */ /* 0x000fe200078ec0ff */
[----:B------:R-:W-:Y:S01]  /*3b80*/  FFMA.FTZ R14, R35, R22, R14 ;  /* 0x00000016230e7223 */ /* 0x000fe2000001000e */
[----:B------:R-:W-:Y:S01]  /*3b90*/  SHF.R.U32.HI R18, RZ, 0x10, R9 ;  /* 0x00000010ff127819 */ /* 0x000fe20000011609 */
[----:B------:R-:W-:Y:S01]  /*3ba0*/  FFMA.FTZ R15, R22, R31, R15 ;  /* 0x0000001f160f7223 */ /* 0x000fe2000001000f */
[----:B------:R-:W-:Y:S01]  /*3bb0*/  SHF.R.U32.HI R31, RZ, 0x8, R10 ;  /* 0x00000008ff1f7819 */ /* 0x000fe2000001160a */
[----:B------:R-:W-:Y:S01]  /*3bc0*/  VIADD R9, R32, 0xffffff80 ;  /* 0xffffff8020097836 */ /* 0x000fe20000000000 */
[----:B------:R-:W-:Y:S01]  /*3bd0*/  LOP3.LUT R18, R18, 0xff, RZ, 0xc0, !PT ;  /* 0x000000ff12127812 */ /* 0x000fe200078ec0ff */
[----:B0-----:R-:W-:Y:S01]  /*3be0*/  HADD2.F32 R23, -RZ, R23.H0_H0 ;  /* 0x20000017ff177230 */ /* 0x001fe20000004100 */
[----:B------:R-:W-:Y:S01]  /*3bf0*/  LOP3.LUT R31, R31, 0xff, RZ, 0xc0, !PT ;  /* 0x000000ff1f1f7812 */ /* 0x000fe200078ec0ff */
[----:B------:R-:W0:Y:S01]  /*3c00*/  I2F.F16 R8, R8 ;  /* 0x0000000800087306 */ /* 0x000e220000200c00 */
[----:B------:R-:W-:Y:S01]  /*3c10*/  IADD3 R18, PT, PT, R18, -0x80, RZ ;  /* 0xffffff8012127810 */ /* 0x000fe20007ffe0ff */
[----:B------:R-:W-:-:S02]  /*3c20*/  HADD2.F32 R32, -RZ, R4.H1_H1 ;  /* 0x30000004ff207230 */ /* 0x000fc40000004100 */
[C---:B------:R-:W-:Y:S01]  /*3c30*/  FFMA.FTZ R19, R22.reuse, R23, R19 ;  /* 0x0000001716137223 */ /* 0x040fe20000010013 */
[----:B------:R-:W-:Y:S01]  /*3c40*/  IADD3 R23, PT, PT, R31, -0x80, RZ ;  /* 0xffffff801f177810 */ /* 0x000fe20007ffe0ff */
[----:B-1----:R-:W-:Y:S01]  /*3c50*/  HADD2.F32 R29, -RZ, R29.H0_H0 ;  /* 0x2000001dff1d7230 */ /* 0x002fe20000004100 */
[----:B------:R-:W-:Y:S01]  /*3c60*/  SHF.R.U32.HI R31, RZ, 0x10, R10 ;  /* 0x00000010ff1f7819 */ /* 0x000fe2000001160a */
[----:B------:R-:W1:Y:S03]  /*3c70*/  I2F.F16 R9, R9 ;  /* 0x0000000900097306 */ /* 0x000e660000200c00 */
[----:B------:R-:W-:Y:S01]  /*3c80*/  FFMA.FTZ R28, R22, R29, R28 ;  /* 0x0000001d161c7223 */ /* 0x000fe2000001001c */
[----:B------:R-:W-:Y:S02]  /*3c90*/  LOP3.LUT R31, R31, 0xff, RZ, 0xc0, !PT ;  /* 0x000000ff1f1f7812 */ /* 0x000fe400078ec0ff */
[--C-:B------:R-:W-:Y:S01]  /*3ca0*/  SHF.R.U32.HI R29, RZ, 0x8, R11.reuse ;  /* 0x00000008ff1d7819 */ /* 0x100fe2000001160b */
[----:B0-----:R-:W-:Y:S01]  /*3cb0*/  HADD2.F32 R33, -RZ, R8.H0_H0 ;  /* 0x20000008ff217230 */ /* 0x001fe20000004100 */
[----:B------:R-:W0:Y:S02]  /*3cc0*/  I2F.F16 R23, R23 ;  /* 0x0000001700177306 */ /* 0x000e240000200c00 */
[----:B------:R-:W-:Y:S01]  /*3cd0*/  LOP3.LUT R29, R29, 0xff, RZ, 0xc0, !PT ;  /* 0x000000ff1d1d7812 */ /* 0x000fe200078ec0ff */
[----:B------:R-:W-:Y:S01]  /*3ce0*/  VIADD R22, R31, 0xffffff80 ;  /* 0xffffff801f167836 */ /* 0x000fe20000000000 */
[----:B------:R-:W-:Y:S01]  /*3cf0*/  SHF.R.U32.HI R31, RZ, 0x10, R11 ;  /* 0x00000010ff1f7819 */ /* 0x000fe2000001160b */
[----:B------:R-:W-:Y:S01]  /*3d00*/  FFMA.FTZ R14, R33, R32, R14 ;  /* 0x00000020210e7223 */ /* 0x000fe2000001000e */
[----:B------:R-:W-:-:S02]  /*3d10*/  IADD3 R29, PT, PT, R29, -0x80, RZ ;  /* 0xffffff801d1d7810 */ /* 0x000fc40007ffe0ff */
[----:B------:R-:W-:Y:S01]  /*3d20*/  LOP3.LUT R31, R31, 0xff, RZ, 0xc0, !PT ;  /* 0x000000ff1f1f7812 */ /* 0x000fe200078ec0ff */
[----:B------:R-:W2:Y:S01]  /*3d30*/  I2F.F16 R30, R30 ;  /* 0x0000001e001e7306 */ /* 0x000ea20000200c00 */
[----:B------:R-:W-:Y:S01]  /*3d40*/  LEA.HI R8, R10, 0xffffff80, RZ, 0x8 ;  /* 0xffffff800a087811 */ /* 0x000fe200078f40ff */
[----:B-1----:R-:W-:Y:S01]  /*3d50*/  HADD2.F32 R9, -RZ, R9.H0_H0 ;  /* 0x20000009ff097230 */ /* 0x002fe20000004100 */
[----:B------:R-:W-:Y:S01]  /*3d60*/  IADD3 R31, PT, PT, R31, -0x80, RZ ;  /* 0xffffff801f1f7810 */ /* 0x000fe20007ffe0ff */
[--C-:B------:R-:W-:Y:S01]  /*3d70*/  HADD2.F32 R10, -RZ, R5.reuse.H0_H0 ;  /* 0x20000005ff0a7230 */ /* 0x100fe20000004100 */
[----:B------:R-:W-:Y:S01]  /*3d80*/  LEA.HI R11, R11, 0xffffff80, RZ, 0x8 ;  /* 0xffffff800b0b7811 */ /* 0x000fe200078f40ff */
[----:B------:R-:W-:Y:S02]  /*3d90*/  HADD2.F32 R5, -RZ, R5.H1_H1 ;  /* 0x30000005ff057230 */ /* 0x000fe40000004100 */
[----:B------:R-:W-:Y:S01]  /*3da0*/  FFMA.FTZ R15, R32, R9, R15 ;  /* 0x00000009200f7223 */ /* 0x000fe2000001000f */
[----:B------:R-:W1:Y:S01]  /*3db0*/  I2F.F16 R29, R29 ;  /* 0x0000001d001d7306 */ /* 0x000e620000200c00 */
[----:B0-----:R-:W-:-:S05]  /*3dc0*/  HADD2.F32 R9, -RZ, R23.H0_H0 ;  /* 0x20000017ff097230 */ /* 0x001fca0000004100 */
[----:B------:R-:W-:Y:S01]  /*3dd0*/  FFMA.FTZ R19, R32, R9, R19 ;  /* 0x0000000920137223 */ /* 0x000fe20000010013 */
[----:B--2---:R-:W-:Y:S01]  /*3de0*/  HADD2.F32 R23, -RZ, R30.H0_H0 ;  /* 0x2000001eff177230 */ /* 0x004fe20000004100 */
        /* <DEDUP_REMOVED lines=40> */
.L_x_3918:
[----:B------:R-:W-:Y:S01]  /*4070*/  UIADD3 UR11, UPT, UPT, UR11, 0x20, URZ ;  /* 0x000000200b0b7890 */ /* 0x000fe2000fffe0ff */
[----:B------:R-:W-:Y:S01]  /*4080*/  IADD3 R12, P0, PT, R12, 0x80, RZ ;  /* 0x000000800c0c7810 */ /* 0x000fe20007f1e0ff */
[----:B------:R-:W-:Y:S01]  /*4090*/  IMAD.WIDE R20, R25, 0x4, R20 ;  /* 0x0000000419147825 */ /* 0x000fe200078e0214 */
[----:B------:R-:W-:Y:S02]  /*40a0*/  UIADD3 UR6, UPT, UPT, UR6, 0x40, URZ ;  /* 0x0000004006067890 */ /* 0x000fe4000fffe0ff */
[----:B------:R-:W-:Y:S01]  /*40b0*/  UISETP.GE.AND UP0, UPT, UR11, UR4, UPT ;  /* 0x000000040b00728c */ /* 0x000fe2000bf06270 */
[----:B------:R-:W-:-:S08]  /*40c0*/  IMAD.X R13, RZ, RZ, R13, P0 ;  /* 0x000000ffff0d7224 */ /* 0x000fd000000e060d */
[----:B------:R-:W-:Y:S05]  /*40d0*/  BRA.U !UP0, `(.L_x_3919) ;  /* 0xffffffcd083c7547 */ /* 0x000fea000b83ffff */
[----:B-----5:R-:W-:-:S07]  /*40e0*/  IMAD.WIDE R4, R25, 0x20, R16 ;  /* 0x0000002019047825 */ /* 0x020fce00078e0210 */
.L_x_3914:
[----:B------:R-:W2:Y:S02]  /*40f0*/  LDCU UR4, c[0x0][0x3cc] ;  /* 0x00007980ff0477ac */ /* 0x000ea40008000800 */
[----:B--2---:R-:W-:-:S04]  /*4100*/  UISETP.LT.AND UP0, UPT, UR10, UR4, UPT ;  /* 0x000000040a00728c */ /* 0x004fc8000bf01270 */
[----:B------:R-:W-:-:S04]  /*4110*/  USEL UR10, UR10, UR4, UP0 ;  /* 0x000000040a0a7287 */ /* 0x000fc80008000000 */
[----:B------:R-:W-:-:S09]  /*4120*/  UISETP.GT.AND UP0, UPT, UR10, UR11, UPT ;  /* 0x0000000b0a00728c */ /* 0x000fd2000bf04270 */
[----:B------:R-:W-:Y:S05]  /*4130*/  BRA.U !UP0, `(.L_x_3920) ;  /* 0x0000001908187547 */ /* 0x000fea000b800000 */
[----:B------:R-:W2:Y:S01]  /*4140*/  LDCU.64 UR4, c[0x0][0x3b8] ;  /* 0x00007700ff0477ac */ /* 0x000ea20008000a00 */
[----:B------:R-:W3:Y:S01]  /*4150*/  LDCU.64 UR14, c[0x0][0x3a8] ;  /* 0x00007500ff0e77ac */ /* 0x000ee20008000a00 */
[----:B------:R-:W-:Y:S02]  /*4160*/  UIADD3 UR6, UPT, UPT, UR6, 0x20, URZ ;  /* 0x0000002006067890 */ /* 0x000fe4000fffe0ff */
[----:B--2---:R-:W-:-:S04]  /*4170*/  UIMAD.WIDE.U32 UR4, UR11, 0x4, UR4 ;  /* 0x000000040b0478a5 */ /* 0x004fc8000f8e0004 */
[----:B------:R-:W-:-:S04]  /*4180*/  UIADD3 UR7, UP0, UPT, UR4, 0x2, URZ ;  /* 0x0000000204077890 */ /* 0x000fc8000ff1e0ff */
[----:B---3--:R-:W-:-:S12]  /*4190*/  UIADD3.X UR4, UPT, UPT, URZ, UR5, URZ, UP0, !UPT ;  /* 0x00000005ff047290 */ /* 0x008fd800087fe4ff */
.L_x_3923:
[----:B------:R-:W-:Y:S01]  /*41a0*/  ISETP.NE.AND P0, PT, R27, UR11, PT ;  /* 0x0000000b1b007c0c */ /* 0x000fe2000bf05270 */
[----:B------:R-:W-:Y:S01]  /*41b0*/  IMAD.U32 R7, RZ, RZ, UR4 ;  /* 0x00000004ff077e24 */ /* 0x000fe2000f8e00ff */
[----:B------:R-:W-:-:S11]  /*41c0*/  MOV R6, UR7 ;  /* 0x0000000700067c02 */ /* 0x000fd60008000f00 */
[----:B------:R-:W-:Y:S01]  /*41d0*/  @!P0 LEA R10, R26, R1, 0x3 ;  /* 0x000000011a0a8211 */ /* 0x000fe200078e18ff */
[----:B--2---:R-:W2:Y:S05]  /*41e0*/  @!P0 LDG.E.U16.CONSTANT R6, desc[UR16][R6.64] ;  /* 0x0000001006068981 */ /* 0x004eaa000c1e9500 */
[----:B------:R-:W3:Y:S01]  /*41f0*/  @!P0 LDL.64 R10, [R10+0x8] ;  /* 0x000008000a0a8983 */ /* 0x000ee20000100a00 */
[----:B------:R-:W-:-:S05]  /*4200*/  MOV R25, UR15 ;  /* 0x0000000f00197c02 */ /* 0x000fca0008000f00 */
[----:B------:R-:W-:-:S04]  /*4210*/  IMAD.WIDE R8, R25, 0x4, R4 ;  /* 0x0000000419087825 */ /* 0x000fc800078e0204 */
[----:B------:R-:W-:Y:S01]  /*4220*/  IMAD.WIDE R12, R25, 0x4, R8 ;  /* 0x00000004190c7825 */ /* 0x000fe200078e0208 */
[----:B------:R-:W4:Y:S01]  /*4230*/  S2UR UR5, SR_CTAID.Y ;  /* 0x00000000000579c3 */ /* 0x000f220000002600 */
[----:B--2---:R-:W-:Y:S02]  /*4240*/  @!P0 IADD3 R27, PT, PT, R6, UR11, RZ ;  /* 0x0000000b061b8c10 */ /* 0x004fe4000fffe0ff */
[----:B------:R-:W5:Y:S01]  /*4250*/  LDG.E.128.CONSTANT R4, desc[UR16][R4.64] ;  /* 0x0000001004047981 */ /* 0x000f62000c1e9d00 */
[----:B---3--:R-:W-:Y:S02]  /*4260*/  @!P0 PRMT R24, R10, 0x7610, R24 ;  /* 0x000076100a188816 */ /* 0x008fe40000000018 */
[----:B------:R-:W-:Y:S02]  /*4270*/  @!P0 PRMT R0, R11, 0x7610, R0 ;  /* 0x000076100b008816 */ /* 0x000fe40000000000 */
[----:B------:R-:W-:Y:S02]  /*4280*/  @!P0 PRMT R24, R24, 0x7610, R10 ;  /* 0x0000761018188816 */ /* 0x000fe4000000000a */
[----:B------:R-:W-:-:S02]  /*4290*/  @!P0 PRMT R0, R0, 0x7610, R11 ;  /* 0x0000761000008816 */ /* 0x000fc4000000000b */
[----:B------:R-:W5:Y:S01]  /*42a0*/  LDG.E.128.CONSTANT R8, desc[UR16][R8.64] ;  /* 0x0000001008087981 */ /* 0x000f62000c1e9d00 */
[----:B----4-:R-:W-:Y:S01]  /*42b0*/  UISETP.GE.AND UP0, UPT, UR5, UR14, UPT ;  /* 0x0000000e0500728c */ /* 0x010fe2000bf06270 */
[----:B------:R-:W-:-:S08]  /*42c0*/  IMAD.WIDE R30, R25, 0x4, R12 ;  /* 0x00000004191e7825 */ /* 0x000fd000078e020c */
[----:B------:R-:W-:Y:S05]  /*42d0*/  BRA.U UP0, `(.L_x_3921) ;  /* 0x0000000900bc7547 */ /* 0x000fea000b800000 */
[----:B------:R-:W2:Y:S01]  /*42e0*/  LDG.E.128.CONSTANT R12, desc[UR16][R12.64] ;  /* 0x000000100c0c7981 */ /* 0x000ea2000c1e9d00 */
[----:B-----5:R-:W-:Y:S02]  /*42f0*/  LOP3.LUT R23, R6, 0x3f003f, RZ, 0xc0, !PT ;  /* 0x003f003f06177812 */ /* 0x020fe400078ec0ff */
[----:B------:R-:W-:Y:S01]  /*4300*/  LOP3.LUT R28, R7, 0x3f003f, RZ, 0xc0, !PT ;  /* 0x003f003f071c7812 */ /* 0x000fe200078ec0ff */
[----:B01----:R-:W0:Y:S01]  /*4310*/  LDS.128 R16, [UR6+-0x20] ;  /* 0xffffe006ff107984 */ /* 0x003e220008000c00 */
[----:B------:R-:W-:Y:S02]  /*4320*/  LOP3.LUT R20, R4, 0x3f003f, RZ, 0xc0, !PT ;  /* 0x003f003f04147812 */ /* 0x000fe400078ec0ff */
[----:B------:R-:W-:Y:S02]  /*4330*/  SHF.R.U32.HI R21, RZ, 0x6, R4 ;  /* 0x00000006ff157819 */ /* 0x000fe40000011604 */
        /* <DEDUP_REMOVED lines=9> */
[----:B------:R-:W-:Y:S02]  /*43d0*/  SHF.R.U32.HI R28, RZ, 0x6, R5 ;  /* 0x00000006ff1c7819 */ /* 0x000fe40000011605 */
[----:B------:R-:W-:Y:S01]  /*43e0*/  LOP3.LUT R22, R22, 0x64006400, RZ, 0xfc, !PT ;  /* 0x6400640016167812 */ /* 0x000fe200078efcff */
[----:B------:R-:W-:Y:S01]  /*43f0*/  HADD2 R32, R23, -1056, -1056 ;  /* 0xe420e42017207430 */ /* 0x000fe20000000000 */
[----:B------:R-:W-:-:S02]  /*4400*/  LOP3.LUT R28, R28, 0x3f003f, RZ, 0xc0, !PT ;  /* 0x003f003f1c1c7812 */ /* 0x000fc400078ec0ff */
[----:B------:R-:W-:Y:S01]  /*4410*/  SHF.R.U32.HI R23, RZ, 0x6, R6 ;  /* 0x00000006ff177819 */ /* 0x000fe20000011606 */
[----:B------:R-:W-:Y:S01]  /*4420*/  HADD2 R33, R22, -1056, -1056 ;  /* 0xe420e42016217430 */ /* 0x000fe20000000000 */
[----:B------:R-:W-:Y:S02]  /*4430*/  LOP3.LUT R28, R28, 0x64006400, RZ, 0xfc, !PT ;  /* 0x640064001c1c7812 */ /* 0x000fe400078efcff */
[----:B------:R-:W-:Y:S02]  /*4440*/  LOP3.LUT R23, R23, 0x3f003f, RZ, 0xc0, !PT ;  /* 0x003f003f17177812 */ /* 0x000fe400078ec0ff */
[----:B------:R-:W-:Y:S02]  /*4450*/  SHF.R.U32.HI R4, RZ, 0xc, R4 ;  /* 0x0000000cff047819 */ /* 0x000fe40000011604 */
[----:B------:R-:W-:Y:S01]  /*4460*/  SHF.R.U32.HI R6, RZ, 0xc, R6 ;  /* 0x0000000cff067819 */ /* 0x000fe20000011606 */
[-C--:B0-----:R-:W-:Y:S01]  /*4470*/  HFMA2 R21, R29, R16.reuse, RZ ;  /* 0x000000101d157231 */ /* 0x081fe200000000ff */
[----:B------:R-:W-:Y:S01]  /*4480*/  SHF.R.U32.HI R29, RZ, 0x6, R7 ;  /* 0x00000006ff1d7819 */ /* 0x000fe20000011607 */
[----:B------:R-:W-:-:S02]  /*4490*/  HFMA2 R22, R33, R16, RZ.H0_H0 ;  /* 0x0000001021167231 */ /* 0x000fc400000400ff */
[-C--:B------:R-:W-:Y:S02]  /*44a0*/  HFMA2 R20, R35, R16.reuse, RZ ;  /* 0x0000001023147231 */ /* 0x080fe400000000ff */
        /* <DEDUP_REMOVED lines=8> */
[----:B------:R-:W-:-:S02]  /*4530*/  HADD2 R33, R28, -1056, -1056 ;  /* 0xe420e4201c217430 */ /* 0x000fc40000000000 */
[----:B------:R-:W-:Y:S01]  /*4540*/  HADD2 R29, R29, -1056, -1056 ;  /* 0xe420e4201d1d7430 */ /* 0x000fe20000000000 */
[----:B------:R-:W-:Y:S01]  /*4550*/  LOP3.LUT R23, R23, 0x64006400, RZ, 0xfc, !PT ;  /* 0x6400640017177812 */ /* 0x000fe200078efcff */
        /* <DEDUP_REMOVED lines=10> */
[----:B------:R-:W-:-:S02]  /*4600*/  LOP3.LUT R23, R23, 0x64006400, RZ, 0xfc, !PT ;  /* 0x6400640017177812 */ /* 0x000fc400078efcff */
[----:B------:R-:W-:Y:S01]  /*4610*/  SHF.R.U32.HI R32, RZ, 0xc, R7 ;  /* 0x0000000cff207819 */ /* 0x000fe20000011607 */
[----:B------:R-:W-:Y:S02]  /*4620*/  HADD2 R29, R16, -1056, -1056 ;  /* 0xe420e420101d7430 */ /* 0x000fe40000000000 */
[-C--:B------:R-:W-:Y:S02]  /*4630*/  HFMA2 R16, R33, R18.reuse, R20 ;  /* 0x0000001221107231 */ /* 0x080fe40000000014 */
[----:B------:R-:W-:Y:S01]  /*4640*/  HADD2 R23, R23, -1056, -1056 ;  /* 0xe420e42017177430 */ /* 0x000fe20000000000 */
[----:B------:R-:W-:Y:S01]  /*4650*/  SHF.R.U32.HI R20, RZ, 0x6, R8 ;  /* 0x00000006ff147819 */ /* 0x000fe20000011608 */
[-C--:B------:R-:W-:Y:S01]  /*4660*/  HFMA2 R17, R29, R18.reuse, R22 ;  /* 0x000000121d117231 */ /* 0x080fe20000000016 */
[----:B------:R-:W-:Y:S01]  /*4670*/  SHF.R.U32.HI R22, RZ, 0x6, R9 ;  /* 0x00000006ff167819 */ /* 0x000fe20000011609 */
[----:B------:R-:W-:Y:S01]  /*4680*/  HFMA2 R28, R23, R18, R28 ;  /* 0x00000012171c7231 */ /* 0x000fe2000000001c */
[----:B------:R-:W-:-:S02]  /*4690*/  LOP3.LUT R20, R20, 0x3f003f, RZ, 0xc0, !PT ;  /* 0x003f003f14147812 */ /* 0x000fc400078ec0ff */
[----:B------:R-:W-:Y:S02]  /*46a0*/  SHF.R.U32.HI R18, RZ, 0x6, R10 ;  /* 0x00000006ff127819 */ /* 0x000fe4000001160a */
[----:B------:R-:W-:Y:S02]  /*46b0*/  LOP3.LUT R22, R22, 0x3f003f, RZ, 0xc0, !PT ;  /* 0x003f003f16167812 */ /* 0x000fe400078ec0ff */
[----:B------:R-:W-:Y:S02]  /*46c0*/  LOP3.LUT R20, R20, 0x64006400, RZ, 0xfc, !PT ;  /* 0x6400640014147812 */ /* 0x000fe400078efcff */
[----:B------:R-:W-:Y:S02]  /*46d0*/  LOP3.LUT R18, R18, 0x3f003f, RZ, 0xc0, !PT ;  /* 0x003f003f12127812 */ /* 0x000fe400078ec0ff */
[----:B------:R-:W-:Y:S01]  /*46e0*/  LOP3.LUT R22, R22, 0x64006400, RZ, 0xfc, !PT ;  /* 0x6400640016167812 */ /* 0x000fe200078efcff */
[----:B------:R-:W-:Y:S01]  /*46f0*/  HADD2 R20, R20, -1056, -1056 ;  /* 0xe420e42014147430 */ /* 0x000fe20000000000 */
[----:B------:R-:W-:-:S02]  /*4700*/  SHF.R.U32.HI R23, RZ, 0x6, R11 ;  /* 0x00000006ff177819 */ /* 0x000fc4000001160b */
[----:B------:R-:W-:Y:S01]  /*4710*/  LOP3.LUT R18, R18, 0x64006400, RZ, 0xfc, !PT ;  /* 0x6400640012127812 */ /* 0x000fe200078efcff */
[----:B------:R-:W-:Y:S01]  /*4720*/  HADD2 R22, R22, -1056, -1056 ;  /* 0xe420e42016167430 */ /* 0x000fe20000000000 */
[----:B------:R-:W-:Y:S02]  /*4730*/  LOP3.LUT R23, R23, 0x3f003f, RZ, 0xc0, !PT ;  /* 0x003f003f17177812 */ /* 0x000fe400078ec0ff */
[----:B------:R-:W-:Y:S01]  /*4740*/  SHF.R.U32.HI R8, RZ, 0xc, R8 ;  /* 0x0000000cff087819 */ /* 0x000fe20000011608 */
[----:B------:R-:W-:Y:S02]  /*4750*/  HADD2 R33, R18, -1056, -1056 ;  /* 0xe420e42012217430 */ /* 0x000fe40000000000 */
[-C--:B------:R-:W-:Y:S02]  /*4760*/  HFMA2 R18, R20, R19.reuse, R21 ;  /* 0x0000001314127231 */ /* 0x080fe40000000015 */
[----:B------:R-:W-:Y:S01]  /*4770*/  HFMA2 R17, R22, R19, R17 ;  /* 0x0000001316117231 */ /* 0x000fe20000000011 */
[----:B------:R-:W-:-:S02]  /*4780*/  LOP3.LUT R29, R23, 0x64006400, RZ, 0xfc, !PT ;  /* 0x64006400171d7812 */ /* 0x000fc400078efcff */
[----:B------:R-:W0:Y:S01]  /*4790*/  LDS.128 R20, [UR6+-0x10] ;  /* 0xfffff006ff147984 */ /* 0x000e220008000c00 */
[-C--:B------:R-:W-:Y:S01]  /*47a0*/  HFMA2 R16, R33, R19.reuse, R16 ;  /* 0x0000001321107231 */ /* 0x080fe20000000010 */
[----:B------:R-:W-:Y:S01]  /*47b0*/  SHF.R.U32.HI R9, RZ, 0xc, R9 ;  /* 0x0000000cff097819 */ /* 0x000fe20000011609 */
[----:B------:R-:W-:Y:S01]  /*47c0*/  HADD2 R33, R29, -1056, -1056 ;  /* 0xe420e4201d217430 */ /* 0x000fe20000000000 */
[----:B------:R-:W-:Y:S02]  /*47d0*/  SHF.R.U32.HI R29, RZ, 0xc, R5 ;  /* 0x0000000cff1d7819 */ /* 0x000fe40000011605 */
[----:B------:R-:W-:Y:S01]  /*47e0*/  LOP3.LUT R5, R4, 0xf000f, RZ, 0xc0, !PT ;  /* 0x000f000f04057812 */ /* 0x000fe200078ec0ff */
[----:B------:R-:W-:Y:S01]  /*47f0*/  HFMA2 R19, R33, R19, R28 ;  /* 0x0000001321137231 */ /* 0x000fe2000000001c */
[----:B------:R-:W-:Y:S02]  /*4800*/  LOP3.LUT R29, R29, 0xf000f, RZ, 0xc0, !PT ;  /* 0x000f000f1d1d7812 */ /* 0x000fe400078ec0ff */
[----:B------:R-:W-:-:S02]  /*4810*/  SHF.R.U32.HI R10, RZ, 0xc, R10 ;  /* 0x0000000cff0a7819 */ /* 0x000fc4000001160a */
[----:B------:R-:W-:Y:S02]  /*4820*/  SHF.R.U32.HI R11, RZ, 0xc, R11 ;  /* 0x0000000cff0b7819 */ /* 0x000fe4000001160b */
[----:B------:R-:W-:Y:S02]  /*4830*/  LOP3.LUT R33, R10, 0xf000f, RZ, 0xc0, !PT ;  /* 0x000f000f0a217812 */ /* 0x000fe400078ec0ff */
[----:B--2---:R-:W-:Y:S02]  /*4840*/  SHF.R.U32.HI R4, RZ, 0x8, R12 ;  /* 0x00000008ff047819 */ /* 0x004fe4000001160c */
[----:B------:R-:W-:Y:S02]  /*4850*/  SHF.R.U32.HI R28, RZ, 0x8, R13 ;  /* 0x00000008ff1c7819 */ /* 0x000fe4000001160d */
[----:B------:R-:W-:Y:S02]  /*4860*/  LOP3.LUT R4, R5, 0x300030, R4, 0xf8, !PT ;  /* 0x0030003005047812 */ /* 0x000fe400078ef804 */
[----:B------:R-:W-:-:S02]  /*4870*/  LOP3.LUT R5, R6, 0xf000f, RZ, 0xc0, !PT ;  /* 0x000f000f06057812 */ /* 0x000fc400078ec0ff */
[----:B------:R-:W-:Y:S02]  /*4880*/  LOP3.LUT R7, R29, 0x300030, R28, 0xf8, !PT ;  /* 0x003000301d077812 */ /* 0x000fe400078ef81c */
[----:B------:R-:W-:Y:S02]  /*4890*/  SHF.R.U32.HI R6, RZ, 0x8, R14 ;  /* 0x00000008ff067819 */ /* 0x000fe4000001160e */
[----:B------:R-:W-:Y:S02]  /*48a0*/  LOP3.LUT R29, R32, 0xf000f, RZ, 0xc0, !PT ;  /* 0x000f000f201d7812 */ /* 0x000fe400078ec0ff */
[----:B------:R-:W-:Y:S02]  /*48b0*/  SHF.R.U32.HI R28, RZ, 0x8, R15 ;  /* 0x00000008ff1c7819 */ /* 0x000fe4000001160f */
[----:B------:R-:W-:Y:S02]  /*48c0*/  LOP3.LUT R6, R5, 0x300030, R6, 0xf8, !PT ;  /* 0x0030003005067812 */ /* 0x000fe400078ef806 */
[----:B------:R-:W-:-:S02]  /*48d0*/  LOP3.LUT R5, R29, 0x300030, R28, 0xf8, !PT ;  /* 0x003000301d057812 */ /* 0x000fc400078ef81c */
[----:B------:R-:W-:Y:S02]  /*48e0*/  LOP3.LUT R28, R12, 0x3f003f, RZ, 0xc0, !PT ;  /* 0x003f003f0c1c7812 */ /* 0x000fe400078ec0ff */
[----:B------:R-:W-:Y:S02]  /*48f0*/  LOP3.LUT R29, R8, 0xf000f, RZ, 0xc0, !PT ;  /* 0x000f000f081d7812 */ /* 0x000fe400078ec0ff */
[----:B------:R-:W-:Y:S02]  /*4900*/  LOP3.LUT R28, R28, 0x64006400, RZ, 0xfc, !PT ;  /* 0x640064001c1c7812 */ /* 0x000fe400078efcff */
[----:B------:R-:W-:Y:S02]  /*4910*/  SHF.R.U32.HI R8, RZ, 0xa, R12 ;  /* 0x0000000aff087819 */ /* 0x000fe4000001160c */
[----:B------:R-:W-:Y:S02]  /*4920*/  LOP3.LUT R32, R13, 0x3f003f, RZ, 0xc0, !PT ;  /* 0x003f003f0d207812 */ /* 0x000fe400078ec0ff */
[----:B------:R-:W-:Y:S01]  /*4930*/  LOP3.LUT R8, R29, 0x300030, R8, 0xf8, !PT ;  /* 0x003000301d087812 */ /* 0x000fe200078ef808 */
[----:B------:R-:W-:Y:S01]  /*4940*/  HADD2 R29, R28, -1056, -1056 ;  /* 0xe420e4201c1d7430 */ /* 0x000fe20000000000 */
[----:B------:R-:W-:-:S02]  /*4950*/  LOP3.LUT R28, R9, 0xf000f, RZ, 0xc0, !PT ;  /* 0x000f000f091c7812 */ /* 0x000fc400078ec0ff */
[--C-:B------:R-:W-:Y:S02]  /*4960*/  SHF.R.U32.HI R9, RZ, 0xa, R13.reuse ;  /* 0x0000000aff097819 */ /* 0x100fe4000001160d */
[----:B------:R-:W-:Y:S01]  /*4970*/  SHF.R.U32.HI R12, RZ, 0x6, R12 ;  /* 0x00000006ff0c7819 */ /* 0x000fe2000001160c */
[----:B0-----:R-:W-:Y:S01]  /*4980*/  HFMA2 R18, R29, R20, R18 ;  /* 0x000000141d127231 */ /* 0x001fe20000000012 */
[----:B------:R-:W-:Y:S02]  /*4990*/  LOP3.LUT R29, R14, 0x3f003f, RZ, 0xc0, !PT ;  /* 0x003f003f0e1d7812 */ /* 0x000fe400078ec0ff */
[----:B------:R-:W-:Y:S02]  /*49a0*/  SHF.R.U32.HI R10, RZ, 0xa, R14 ;  /* 0x0000000aff0a7819 */ /* 0x000fe4000001160e */
[----:B------:R-:W-:Y:S02]  /*49b0*/  LOP3.LUT R29, R29, 0x64006400, RZ, 0xfc, !PT ;  /* 0x640064001d1d7812 */ /* 0x000fe400078efcff */
[----:B------:R-:W-:-:S02]  /*49c0*/  SHF.R.U32.HI R13, RZ, 0x6, R13 ;  /* 0x00000006ff0d7819 */ /* 0x000fc4000001160d */
[----:B------:R-:W-:Y:S01]  /*49d0*/  SHF.R.U32.HI R14, RZ, 0x6, R14 ;  /* 0x00000006ff0e7819 */ /* 0x000fe2000001160e */
[----:B------:R-:W-:Y:S01]  /*49e0*/  HADD2 R29, R29, -1056, -1056 ;  /* 0xe420e4201d1d7430 */ /* 0x000fe20000000000 */
[----:B------:R-:W-:Y:S02]  /*49f0*/  LOP3.LUT R32, R32, 0x64006400, RZ, 0xfc, !PT ;  /* 0x6400640020207812 */ /* 0x000fe400078efcff */
[----:B------:R-:W-:Y:S02]  /*4a00*/  LOP3.LUT R12, R12, 0x3f003f, RZ, 0xc0, !PT ;  /* 0x003f003f0c0c7812 */ /* 0x000fe400078ec0ff */
[----:B------:R-:W-:Y:S01]  /*4a10*/  LOP3.LUT R13, R13, 0x3f003f, RZ, 0xc0, !PT ;  /* 0x003f003f0d0d7812 */ /* 0x000fe200078ec0ff */
[----:B------:R-:W-:Y:S01]  /*4a20*/  HADD2 R32, R32, -1056, -1056 ;  /* 0xe420e42020207430 */ /* 0x000fe20000000000 */
[----:B------:R-:W-:Y:S01]  /*4a30*/  LOP3.LUT R14, R14, 0x3f003f, RZ, 0xc0, !PT ;  /* 0x003f003f0e0e7812 */ /* 0x000fe200078ec0ff */
[-C--:B------:R-:W-:Y:S01]  /*4a40*/  HFMA2 R16, R29, R20.reuse, R16 ;  /* 0x000000141d107231 */ /* 0x080fe20000000010 */
[----:B------:R-:W-:Y:S01]  /*4a50*/  LOP3.LUT R12, R12, 0x64006400, RZ, 0xfc, !PT ;  /* 0x640064000c0c7812 */ /* 0x000fe200078efcff */
[----:B------:R-:W-:Y:S01]  /*4a60*/  HFMA2 R17, R32, R20, R17 ;  /* 0x0000001420117231 */ /* 0x000fe20000000011 */
[----:B------:R-:W-:-:S02]  /*4a70*/  LOP3.LUT R13, R13, 0x64006400, RZ, 0xfc, !PT ;  /* 0x640064000d0d7812 */ /* 0x000fc400078efcff */
        /* <DEDUP_REMOVED lines=8> */
[--C-:B------:R-:W-:Y:S01]  /*4b00*/  SHF.R.U32.HI R11, RZ, 0xa, R15.reuse ;  /* 0x0000000aff0b7819 */ /* 0x100fe2000001160f */
[-C--:B------:R-:W-:Y:S01]  /*4b10*/  HFMA2 R17, R12, R21.reuse, R17 ;  /* 0x000000150c117231 */ /* 0x080fe20000000011 */
[----:B------:R-:W-:Y:S01]  /*4b20*/  SHF.R.U32.HI R15, RZ, 0x6, R15 ;  /* 0x00000006ff0f7819 */ /* 0x000fe2000001160f */
        /* <DEDUP_REMOVED lines=9> */
[----:B------:R-:W-:Y:S01]  /*4bc0*/  LOP3.LUT R10, R33, 0x300030, R10, 0xf8, !PT ;  /* 0x00300030210a7812 */ /* 0x000fe200078ef80a */
        /* <DEDUP_REMOVED lines=9> */
[----:B------:R-:W-:Y:S02]  /*4c60*/  HFMA2 R16, R7, R22, R16 ;  /* 0x0000001607107231 */ /* 0x000fe40000000010 */
[----:B------:R-:W-:Y:S01]  /*4c70*/  HADD2 R4, R5, -1056, -1056 ;  /* 0xe420e42005047430 */ /* 0x000fe20000000000 */
[----:B------:R-:W-:Y:S01]  /*4c80*/  LOP3.LUT R11, R32, 0x300030, R11, 0xf8, !PT ;  /* 0x00300030200b7812 */ /* 0x000fe200078ef80b */
[----:B------:R-:W-:Y:S01]  /*4c90*/  HADD2 R5, R8, -1056, -1056 ;  /* 0xe420e42008057430 */ /* 0x000fe20000000000 */
[----:B------:R-:W-:Y:S01]  /*4ca0*/  LOP3.LUT R9, R9, 0x64006400, RZ, 0xfc, !PT ;  /* 0x6400640009097812 */ /* 0x000fe200078efcff */
[----:B------:R-:W-:Y:S01]  /*4cb0*/  HFMA2 R19, R12, R21, R19 ;  /* 0x000000150c137231 */ /* 0x000fe20000000013 */
[----:B------:R-:W-:Y:S01]  /*4cc0*/  LOP3.LUT R11, R11, 0x64006400, RZ, 0xfc, !PT ;  /* 0x640064000b0b7812 */ /* 0x000fe200078efcff */
[----:B------:R-:W-:Y:S02]  /*4cd0*/  HADD2 R7, R10, -1056, -1056 ;  /* 0xe420e4200a077430 */ /* 0x000fe40000000000 */
[----:B------:R-:W-:-:S02]  /*4ce0*/  HFMA2 R18, R5, R23, R18 ;  /* 0x0000001705127231 */ /* 0x000fc40000000012 */
[----:B------:R-:W-:Y:S02]  /*4cf0*/  HFMA2 R19, R4, R22, R19 ;  /* 0x0000001604137231 */ /* 0x000fe40000000013 */
        /* <DEDUP_REMOVED lines=13> */
.L_x_3921:
[C---:B------:R-:W-:Y:S01]  /*4dd0*/  IMAD.WIDE R12, R25.reuse, 0x4, R30 ;  /* 0x00000004190c7825 */ /* 0x040fe200078e021e */
[----:B-----5:R2:W5:Y:S04]  /*4de0*/  LDG.E.128.CONSTANT R4, desc[UR16][R30.64] ;  /* 0x000000101e047981 */ /* 0x020568000c1e9d00 */
[----:B------:R2:W5:Y:S01]  /*4df0*/  LDG.E.128.CONSTANT R8, desc[UR16][R12.64] ;  /* 0x000000100c087981 */ /* 0x000562000c1e9d00 */
[----:B------:R-:W-:Y:S02]  /*4e00*/  @!P0 VIADD R14, R26, 0x1 ;  /* 0x000000011a0e8836 */ /* 0x000fe40000000000 */
[----:B------:R-:W-:-:S03]  /*4e10*/  IMAD.WIDE R28, R25, 0x4, R12 ;  /* 0x00000004191c7825 */ /* 0x000fc600078e020c */
[----:B------:R-:W-:Y:S01]  /*4e20*/  @!P0 MOV R26, R14 ;  /* 0x0000000e001a8202 */ /* 0x000fe20000000f00 */
[----:B------:R-:W-:Y:S06]  /*4e30*/  BRA.U UP0, `(.L_x_3922) ;  /* 0x0000000900bc7547 */ /* 0x000fec000b800000 */
[----:B--2---:R-:W2:Y:S01]  /*4e40*/  LDG.E.128.CONSTANT R12, desc[UR16][R28.64] ;  /* 0x000000101c0c7981 */ /* 0x004ea2000c1e9d00 */
[----:B-----5:R-:W-:Y:S02]  /*4e50*/  LOP3.LUT R23, R6, 0x3f003f, RZ, 0xc0, !PT ;  /* 0x003f003f06177812 */ /* 0x020fe400078ec0ff */
[----:B------:R-:W-:Y:S01]  /*4e60*/  LOP3.LUT R30, R7, 0x3f003f, RZ, 0xc0, !PT ;  /* 0x003f003f071e7812 */ /* 0x000fe200078ec0ff */
[----:B01----:R-:W0:Y:S01]  /*4e70*/  LDS.128 R16, [UR6] ;  /* 0x00000006ff107984 */ /* 0x003e220008000c00 */
        /* <DEDUP_REMOVED lines=71> */
[----:B------:R-:W0:Y:S01]  /*52f0*/  LDS.128 R20, [UR6+0x10] ;  /* 0x00001006ff147984 */ /* 0x000e220008000c00 */
        /* <DEDUP_REMOVED lines=99> */
.L_x_3922:
[----:B------:R-:W-:Y:S01]  /*5930*/  UIADD3 UR7, UP0, UPT, UR7, 0x80, URZ ;  /* 0x0000008007077890 */ /* 0x000fe2000ff1e0ff */
[----:B-----5:R-:W-:Y:S01]  /*5940*/  IMAD.WIDE R4, R25, 0x4, R28 ;  /* 0x0000000419047825 */ /* 0x020fe200078e021c */
[----:B------:R-:W-:Y:S02]  /*5950*/  UIADD3 UR11, UPT, UPT, UR11, 0x20, URZ ;  /* 0x000000200b0b7890 */ /* 0x000fe4000fffe0ff */
[----:B------:R-:W-:Y:S02]  /*5960*/  UIADD3.X UR4, UPT, UPT, URZ, UR4, URZ, UP0, !UPT ;  /* 0x00000004ff047290 */ /* 0x000fe400087fe4ff */
[----:B------:R-:W-:Y:S02]  /*5970*/  UISETP.GE.AND UP0, UPT, UR11, UR10, UPT ;  /* 0x0000000a0b00728c */ /* 0x000fe4000bf06270 */
[----:B------:R-:W-:-:S07]  /*5980*/  UIADD3 UR6, UPT, UPT, UR6, 0x40, URZ ;  /* 0x0000004006067890 */ /* 0x000fce000fffe0ff */
[----:B------:R-:W-:Y:S05]  /*5990*/  BRA.U !UP0, `(.L_x_3923) ;  /* 0xffffffe908007547 */ /* 0x000fea000b83ffff */
.L_x_3920:
[----:B------:R-:W3:Y:S02]  /*59a0*/  S2UR UR4, SR_CTAID.Y ;  /* 0x00000000000479c3 */ /* 0x000ee40000002600 */
[----:B---3--:R-:W-:-:S06]  /*59b0*/  UISETP.GE.AND UP0, UPT, UR4, UR14, UPT ;  /* 0x0000000e0400728c */ /* 0x008fcc000bf06270 */
[----:B------:R-:W-:-:S13]  /*59c0*/  PLOP3.LUT P0, PT, PT, PT, UP0, 0x80, 0x8 ;  /* 0x000000000008781c */ /* 0x000fda0003f0f008 */
[----:B------:R-:W-:Y:S05]  /*59d0*/  @P0 EXIT ;  /* 0x000000000000094d */ /* 0x000fea0003800000 */
[----:B------:R-:W3:Y:S01]  /*59e0*/  S2R R0, SR_CTAID.X ;  /* 0x0000000000007919 */ /* 0x000ee20000002500 */
[----:B------:R-:W4:Y:S01]  /*59f0*/  LDC.64 R4, c[0x0][0x3a0] ;  /* 0x0000e800ff047b82 */ /* 0x000f220000000a00 */
[----:B------:R-:W3:Y:S02]  /*5a00*/  S2R R7, SR_TID.X ;  /* 0x0000000000077919 */ /* 0x000ee40000002100 */
[----:B---3--:R-:W-:-:S05]  /*5a10*/  LEA R0, R0, R7, 0x6 ;  /* 0x0000000700007211 */ /* 0x008fca00078e30ff */
[----:B------:R-:W-:-:S04]  /*5a20*/  IMAD.SHL.U32 R0, R0, 0x4, RZ ;  /* 0x0000000400007824 */ /* 0x000fc800078e00ff */
[----:B------:R-:W-:-:S04]  /*5a30*/  IMAD R7, R25, UR4, R0 ;  /* 0x0000000419077c24 */ /* 0x000fc8000f8e0200 */
[----:B----4-:R-:W-:-:S05]  /*5a40*/  IMAD.WIDE R6, R7, 0x2, R4 ;  /* 0x0000000207067825 */ /* 0x010fca00078e0204 */
[----:B------:R3:W-:Y:S01]  /*5a50*/  ATOM.E.ADD.F16x2.RN.STRONG.GPU P0, RZ, desc[UR16][R6.64], R3 ;  /* 0x8000000306ff79a2 */ /* 0x0007e2000c10e110 */
[----:B------:R-:W-:Y:S04]  /*5a60*/  BSSY.RECONVERGENT B0, `(.L_x_3924) ;  /* 0x000000e000007945 */ /* 0x000fe80003800200 */
[----:B---3--:R-:W-:Y:S05]  /*5a70*/  @P0 BRA `(.L_x_3925) ;  /* 0x0000000000300947 */ /* 0x008fea0003800000 */
[----:B------:R-:W3:Y:S02]  /*5a80*/  QSPC.E.S P0, RZ, [R6] ;  /* 0x0000000006ff73aa */ /* 0x000ee40000000500 */
[----:B---3--:R-:W-:Y:S05]  /*5a90*/  @!P0 BRA `(.L_x_3926) ;  /* 0x00000000001c8947 */ /* 0x008fea0003800000 */
[----:B------:R-:W-:-:S04]  /*5aa0*/  MOV R4, R6 ;  /* 0x0000000600047202 */ /* 0x000fc80000000f00 */
[----:B------:R-:W-:-:S07]  /*5ab0*/  MOV R0, R4 ;  /* 0x0000000400007202 */ /* 0x000fce0000000f00 */
.L_x_3927:
[----:B------:R-:W3:Y:S02]  /*5ac0*/  LDS R4, [R0] ;  /* 0x0000000000047984 */ /* 0x000ee40000000800 */
[----:B---3--:R-:W-:-:S05]  /*5ad0*/  HADD2 R5, R4, R3 ;  /* 0x0000000304057230 */ /* 0x008fca0000000000 */
[----:B------:R-:W3:Y:S02]  /*5ae0*/  ATOMS.CAST.SPIN P0, [R0], R4, R5 ;  /* 0x000000040000758d */ /* 0x000ee40001800005 */
[----:B---3--:R-:W-:Y:S05]  /*5af0*/  @!P0 BRA `(.L_x_3927) ;  /* 0xfffffffc00f08947 */ /* 0x008fea000383ffff */
[----:B------:R-:W-:Y:S05]  /*5b00*/  BRA `(.L_x_3925) ;  /* 0x00000000000c7947 */ /* 0x000fea0003800000 */
.L_x_3926:
[----:B------:R-:W3:Y:S02]  /*5b10*/  LD.E R0, desc[UR16][R6.64] ;  /* 0x0000001006007980 */ /* 0x000ee4000c101900 */
[----:B---3--:R-:W-:-:S05]  /*5b20*/  IADD3 R3, PT, PT, R3, R0, RZ ;  /* 0x0000000003037210 */ /* 0x008fca0007ffe0ff */
[----:B------:R3:W-:Y:S02]  /*5b30*/  ST.E desc[UR16][R6.64], R3 ;  /* 0x0000000306007985 */ /* 0x0007e4000c101910 */
.L_x_3925:
[----:B------:R-:W-:Y:S05]  /*5b40*/  BSYNC.RECONVERGENT B0 ;  /* 0x0000000000007941 */ /* 0x000fea0003800200 */
.L_x_3924:
[----:B------:R4:W-:Y:S02]  /*5b50*/  ATOM.E.ADD.F16x2.RN.STRONG.GPU P0, RZ, desc[UR16][R6.64+0x4], R2 ;  /* 0x8000040206ff79a2 */ /* 0x0009e4000c10e110 */
[----:B----4-:R-:W-:Y:S05]  /*5b60*/  @P0 EXIT ;  /* 0x000000000000094d */ /* 0x010fea0003800000 */
[----:B------:R-:W4:Y:S02]  /*5b70*/  QSPC.E.S P0, RZ, [R6+0x4] ;  /* 0x0000040006ff73aa */ /* 0x000f240000000500 */
[----:B----4-:R-:W-:Y:S05]  /*5b80*/  @!P0 BRA `(.L_x_3928) ;  /* 0x0000000000208947 */ /* 0x010fea0003800000 */
[----:B------:R-:W-:-:S05]  /*5b90*/  IMAD.MOV.U32 R4, RZ, RZ, R6 ;  /* 0x000000ffff047224 */ /* 0x000fca00078e0006 */
[----:B------:R-:W-:Y:S02]  /*5ba0*/  MOV R4, R4 ;  /* 0x0000000400047202 */ /* 0x000fe40000000f00 */
[----:B------:R-:W-:-:S07]  /*5bb0*/  MOV R5, R2 ;  /* 0x0000000200057202 */ /* 0x000fce0000000f00 */
.L_x_3929:
[----:B------:R-:W3:Y:S02]  /*5bc0*/  LDS R2, [R4+0x4] ;  /* 0x0000040004027984 */ /* 0x000ee40000000800 */
[----:B---3--:R-:W-:-:S05]  /*5bd0*/  HFMA2 R3, R2, 1, 1, R5 ;  /* 0x3c003c0002037831 */ /* 0x008fca0000000005 */
[----:B------:R-:W3:Y:S02]  /*5be0*/  ATOMS.CAST.SPIN P0, [R4+0x4], R2, R3 ;  /* 0x000004020400758d */ /* 0x000ee40001800003 */
[----:B---3--:R-:W-:Y:S05]  /*5bf0*/  @!P0 BRA `(.L_x_3929) ;  /* 0xfffffffc00f08947 */ /* 0x008fea000383ffff */
[----:B------:R-:W-:Y:S05]  /*5c00*/  EXIT ;  /* 0x000000000000794d */ /* 0x000fea0003800000 */
.L_x_3928:
[----:B------:R-:W3:Y:S02]  /*5c10*/  LD.E R0, desc[UR16][R6.64+0x4] ;  /* 0x0000041006007980 */ /* 0x000ee4000c101900 */
[----:B---3--:R-:W-:-:S05]  /*5c20*/  IADD3 R3, PT, PT, R2, R0, RZ ;  /* 0x0000000002037210 */ /* 0x008fca0007ffe0ff */
[----:B------:R-:W-:Y:S01]  /*5c30*/  ST.E desc[UR16][R6.64+0x4], R3 ;  /* 0x0000040306007985 */ /* 0x000fe2000c101910 */
[----:B------:R-:W-:Y:S05]  /*5c40*/  EXIT ;  /* 0x000000000000794d */ /* 0x000fea0003800000 */
.L_x_3930:
        /* <DEDUP_REMOVED lines=11> */
.L_x_4537:


//--------------------- .text._Z23gemm_half_q_half_kernelILi1ELi40ELb0ELb0ELi64EEvPK6__halfPKjS4_S2_PS0_iiiiPKtS7_iiiiiibS2_i --------------------------
	.section	.text._Z23gemm_half_q_half_kernelILi1ELi40ELb0ELb0ELi64EEvPK6__halfPKjS4_S2_PS0_iiiiPKtS7_iiiiiibS2_i,"ax",@progbits
	.align	128
        .global         _Z23gemm_half_q_half_kernelILi1ELi40ELb0ELb0ELi64EEvPK6__halfPKjS4_S2_PS0_iiiiPKtS7_iiiiiibS2_i
        .type           _Z23gemm_half_q_half_kernelILi1ELi40ELb0ELb0ELi64EEvPK6__halfPKjS4_S2_PS0_iiiiPKtS7_iiiiiibS2_i,@function
        .size           _Z23gemm_half_q_half_kernelILi1ELi40ELb0ELb0ELi64EEvPK6__halfPKjS4_S2_PS0_iiiiPKtS7_iiiiiibS2_i,(.L_x_4538 - _Z23gemm_half_q_half_kernelILi1ELi40ELb0ELb0ELi64EEvPK6__halfPKjS4_S2_PS0_iiiiPKtS7_iiiiiibS2_i)
        .other          _Z23gemm_half_q_half_kernelILi1ELi40ELb0ELb0ELi64EEvPK6__halfPKjS4_S2_PS0_iiiiPKtS7_iiiiiibS2_i,@"STO_CUDA_ENTRY STV_DEFAULT"
_Z23gemm_half_q_half_kernelILi1ELi40ELb0ELb0ELi64EEvPK6__halfPKjS4_S2_PS0_iiiiPKtS7_iiiiiibS2_i:
.text._Z23gemm_half_q_half_kernelILi1ELi40ELb0ELb0ELi64EEvPK6__halfPKjS4_S2_PS0_iiiiPKtS7_iiiiiibS2_i:
[----:B------:R-:W0:Y:S08]  /*0000*/  LDC R1, c[0x0][0x37c] ;  /* 0x0000df00ff017b82 */ /* 0x000e300000000800 */
[----:B------:R-:W1:Y:S01]  /*0010*/  S2UR UR13, SR_CTAID.Z ;  /* 0x00000000000d79c3 */ /* 0x000e620000002700 */
[----:B------:R-:W2:Y:S01]  /*0020*/  S2R R8, SR_TID.X ;  /* 0x0000000000087919 */ /* 0x000ea20000002100 */
[----:B------:R-:W3:Y:S01]  /*0030*/  LDCU UR14, c[0x0][0x3a8] ;  /* 0x00007500ff0e77ac */ /* 0x000ee20008000800 */
[----:B------:R-:W-:Y:S01]  /*0040*/  BSSY.RECONVERGENT B0, `(.L_x_3931) ;  /* 0x0000025000007945 */ /* 0x000fe20003800200 */
[----:B0-----:R-:W-:Y:S01]  /*0050*/  IADD3 R1, PT, PT, R1, -0x10, RZ ;  /* 0xfffffff001017810 */ /* 0x001fe20007ffe0ff */
[----:B------:R-:W2:Y:S01]  /*0060*/  S2R R3, SR_CTAID.X ;  /* 0x0000000000037919 */ /* 0x000ea20000002500 */
[----:B------:R-:W0:Y:S02]  /*0070*/  LDCU UR15, c[0x0][0x3ac] ;  /* 0x00007580ff0f77ac */ /* 0x000e240008000800 */
[----:B------:R-:W4:Y:S01]  /*0080*/  LDC R2, c[0x0][0x3b0] ;  /* 0x0000ec00ff027b82 */ /* 0x000f220000000800 */
[----:B------:R-:W0:Y:S07]  /*0090*/  LDCU.64 UR16, c[0x0][0x358] ;  /* 0x00006b00ff1077ac */ /* 0x000e2e0008000a00 */
[----:B------:R-:W3:Y:S01]  /*00a0*/  S2UR UR19, SR_CTAID.Y ;  /* 0x00000000001379c3 */ /* 0x000ee20000002600 */
[----:B-1----:R-:W-:-:S06]  /*00b0*/  USHF.L.U32 UR11, UR13, 0x6, URZ ;  /* 0x000000060d0b7899 */ /* 0x002fcc00080006ff */
[----:B------:R-:W-:-:S04]  /*00c0*/  MOV R5, UR11 ;  /* 0x0000000b00057c02 */ /* 0x000fc80008000f00 */
[----:B----4-:R-:W-:Y:S02]  /*00d0*/  VIADDMNMX R5, R5, 0x40, R2, PT ;  /* 0x0000004005057846 */ /* 0x010fe40003800102 */
[----:B--2---:R-:W-:Y:S02]  /*00e0*/  LEA R25, R3, R8, 0x6 ;  /* 0x0000000803197211 */ /* 0x004fe400078e30ff */
[----:B------:R-:W-:Y:S01]  /*00f0*/  R2UR UR10, R5 ;  /* 0x00000000050a72ca */ /* 0x000fe200000e0000 */
[----:B---3--:R-:W-:Y:S01]  /*0100*/  UISETP.GE.AND UP0, UPT, UR19, UR14, UPT ;  /* 0x0000000e1300728c */ /* 0x008fe2000bf06270 */
[----:B------:R-:W-:Y:S02]  /*0110*/  IADD3 R3, PT, PT, R8, UR11, RZ ;  /* 0x0000000b08037c10 */ /* 0x000fe4000fffe0ff */
[----:B------:R-:W-:-:S03]  /*0120*/  SHF.L.U32 R25, R25, 0x2, RZ ;  /* 0x0000000219197819 */ /* 0x000fc600000006ff */
[----:B------:R-:W-:Y:S02]  /*0130*/  PLOP3.LUT P0, PT, PT, PT, UP0, 0x80, 0x8 ;  /* 0x000000000008781c */ /* 0x000fe40003f0f008 */
[----:B0-----:R-:W-:-:S04]  /*0140*/  ISETP.GE.AND P1, PT, R25, UR15, PT ;  /* 0x0000000f19007c0c */ /* 0x001fc8000bf26270 */
[----:B------:R-:W-:-:S13]  /*0150*/  ISETP.GE.OR P0, PT, R3, UR10, P0 ;  /* 0x0000000a03007c0c */ /* 0x000fda0008706670 */
[----:B------:R-:W-:Y:S05]  /*0160*/  @P0 BRA `(.L_x_3932) ;  /* 0x0000000000480947 */ /* 0x000fea0003800000 */
        /* <DEDUP_REMOVED lines=18> */
.L_x_3932:
[----:B------:R-:W-:Y:S05]  /*0290*/  BSYNC.RECONVERGENT B0 ;  /* 0x0000000000007941 */ /* 0x000fea0003800200 */
.L_x_3931:
[----:B------:R-:W-:Y:S05]  /*02a0*/  @P1 EXIT ;  /* 0x000000000000194d */ /* 0x000fea0003800000 */
[----:B------:R-:W1:Y:S01]  /*02b0*/  LDCU.U8 UR4, c[0x0][0x3e0] ;  /* 0x00007c00ff0477ac */ /* 0x000e620008000000 */
[----:B0-----:R-:W0:Y:S01]  /*02c0*/  S2R R0, SR_CTAID.Y ;  /* 0x0000000000007919 */ /* 0x001e220000002600 */
        /* <DEDUP_REMOVED lines=11> */
[----:B-1----:R-:W-:Y:S02]  /*0380*/  MOV R4, UR4 ;  /* 0x0000000400047c02 */ /* 0x002fe40008000f00 */
[----:B------:R-:W-:-:S03]  /*0390*/  MOV R5, UR5 ;  /* 0x0000000500057c02 */ /* 0x000fc60008000f00 */
[----:B------:R-:W-:-:S05]  /*03a0*/  @!P1 IMAD.WIDE R4, R3, 0x2, R4 ;  /* 0x0000000203049825 */ /* 0x000fca00078e0204 */
[----:B------:R0:W-:Y:S01]  /*03b0*/  @!P1 STG.E.64 desc[UR16][R4.64], RZ ;  /* 0x000000ff04009986 */ /* 0x0001e2000c101b10 */
[----:B------:R-:W-:Y:S06]  /*03c0*/  BAR.SYNC.DEFER_BLOCKING 0x0 ;  /* 0x0000000000007b1d */ /* 0x000fec0000010000 */
[----:B------:R-:W-:Y:S05]  /*03d0*/  @P0 BRA `(.L_x_3933) ;  /* 0x0000000000e40947 */ /* 0x000fea0003800000 */
        /* <DEDUP_REMOVED lines=12> */
.L_x_3934:
        /* <DEDUP_REMOVED lines=38> */
[----:B------:R-:W-:Y:S01]  /*0700*/  HMUL2 R17, R13, R12.H0_H0 ;  /* 0x2000000c0d117232 */ /* 0x000fe20000000000 */
[----:B------:R-:W-:-:S05]  /*0710*/  LEA R12, R8, R1, 0x3 ;  /* 0x00000001080c7211 */ /* 0x000fca00078e18ff */
[----:B------:R3:W-:Y:S01]  /*0720*/  STL.64 [R12], R16 ;  /* 0x000000100c007387 */ /* 0x0007e20000100a00 */
[----:B------:R-:W-:-:S04]  /*0730*/  UIADD3 UR12, UPT, UPT, UR4, UR12, URZ ;  /* 0x0000000c040c7290 */ /* 0x000fc8000fffe0ff */
[----:B------:R-:W-:Y:S01]  /*0740*/  UISETP.GE.AND UP0, UPT, UR12, UR10, UPT ;  /* 0x0000000a0c00728c */ /* 0x000fe2000bf06270 */
[----:B------:R-:W-:-:S08]  /*0750*/  IADD3 R8, PT, PT, R8, 0x1, RZ ;  /* 0x0000000108087810 */ /* 0x000fd00007ffe0ff */
[----:B---3--:R-:W-:Y:S05]  /*0760*/  BRA.U !UP0, `(.L_x_3934) ;  /* 0xfffffffd084c7547 */ /* 0x008fea000b83ffff */
.L_x_3933:
        /* <DEDUP_REMOVED lines=13> */
.L_x_3935:
[----:B------:R-:W0:Y:S01]  /*0840*/  LDCU UR18, c[0x0][0x3cc] ;  /* 0x00007980ff1277ac */ /* 0x000e220008000800 */
[----:B------:R-:W-:Y:S01]  /*0850*/  HFMA2 R3, -RZ, RZ, 0, 0 ;  /* 0x00000000ff037431 */ /* 0x000fe200000001ff */
[----:B0-----:R-:W-:-:S09]  /*0860*/  UISETP.GT.AND UP0, UPT, UR11, UR18, UPT ;  /* 0x000000120b00728c */ /* 0x001fd2000bf04270 */
        /* <DEDUP_REMOVED lines=8> */
.L_x_3936:
[----:B------:R-:W0:Y:S01]  /*08f0*/  LDCU UR5, c[0x0][0x3d0] ;  /* 0x00007a00ff0577ac */ /* 0x000e220008000800 */
[----:B------:R-:W-:Y:S01]  /*0900*/  MOV R8, RZ ;  /* 0x000000ff00087202 */ /* 0x000fe20000000f00 */
        /* <DEDUP_REMOVED lines=9> */
.L_x_3937:
        /* <DEDUP_REMOVED lines=11> */
.L_x_3938:
        /* <DEDUP_REMOVED lines=11> */
.L_x_3939:
[----:B------:R-:W-:Y:S02]  /*0b00*/  MOV R7, UR7 ;  /* 0x0000000700077c02 */ /* 0x000fe40008000f00 */
[----:B------:R-:W-:-:S05]  /*0b10*/  MOV R6, UR6 ;  /* 0x0000000600067c02 */ /* 0x000fca0008000f00 */
[----:B------:R0:W2:Y:S01]  /*0b20*/  LDG.E.U16.CONSTANT R7, desc[UR16][R6.64+0x2] ;  /* 0x0000021006077981 */ /* 0x0000a2000c1e9500 */
[----:B------:R-:W-:Y:S01]  /*0b30*/  UISETP.LT.AND UP0, UPT, UR11, UR12, UPT ;  /* 0x0000000c0b00728c */ /* 0x000fe2000bf01270 */
[----:B------:R-:W-:Y:S02]  /*0b40*/  VIMNMX R2, PT, PT, R2, UR18, PT ;  /* 0x0000001202027c48 */ /* 0x000fe4000bfe0100 */
[----:B-----5:R-:W-:Y:S01]  /*0b50*/  PRMT R24, R4, 0x7610, R4 ;  /* 0x0000761004187816 */ /* 0x020fe20000000004 */
[----:B------:R-:W-:Y:S01]  /*0b60*/  USEL UR5, UR11, UR12, UP0 ;  /* 0x0000000c0b057287 */ /* 0x000fe20008000000 */
[----:B------:R-:W-:-:S03]  /*0b70*/  PRMT R28, R5, 0x7610, R5 ;  /* 0x00007610051c7816 */ /* 0x000fc60000000005 */
[----:B------:R-:W-:-:S04]  /*0b80*/  USHF.R.S32.HI UR6, URZ, 0x1f, UR5 ;  /* 0x0000001fff067899 */ /* 0x000fc80008011405 */
[----:B------:R-:W-:-:S03]  /*0b90*/  ULEA.HI UR6, UR6, UR5, URZ, 0x5 ;  /* 0x0000000506067291 */ /* 0x000fc6000f8f28ff */
[----:B------:R-:W1:Y:S01]  /*0ba0*/  S2UR UR5, SR_CgaCtaId ;  /* 0x00000000000579c3 */ /* 0x000e620000008800 */
[----:B------:R-:W-:-:S04]  /*0bb0*/  USHF.R.S32.HI UR6, URZ, 0x5, UR6 ;  /* 0x00000005ff067899 */ /* 0x000fc80008011406 */
[----:B------:R-:W-:-:S06]  /*0bc0*/  ULEA UR4, UR6, UR4, 0x3 ;  /* 0x0000000406047291 */ /* 0x000fcc000f8e18ff */
[----:B------:R-:W-:Y:S01]  /*0bd0*/  IADD3 R3, PT, PT, R8, UR4, R3 ;  /* 0x0000000408037c10 */ /* 0x000fe2000fffe003 */
[----:B------:R-:W3:Y:S03]  /*0be0*/  LDCU.64 UR6, c[0x0][0x388] ;  /* 0x00007100ff0677ac */ /* 0x000ee60008000a00 */
[----:B------:R-:W-:Y:S01]  /*0bf0*/  IADD3 R3, PT, PT, R10, R3, R9 ;  /* 0x000000030a037210 */ /* 0x000fe20007ffe009 */
[----:B------:R-:W-:-:S04]  /*0c00*/  UMOV UR4, 0x400 ;  /* 0x0000040000047882 */ /* 0x000fc80000000000 */
[----:B0-----:R-:W-:Y:S01]  /*0c10*/  IMAD R6, R3, UR15, RZ ;  /* 0x0000000f03067c24 */ /* 0x001fe2000f8e02ff */
[----:B------:R-:W-:-:S04]  /*0c20*/  SHF.R.S32.HI R3, RZ, 0x1f, R25 ;  /* 0x0000001fff037819 */ /* 0x000fc80000011419 */
[----:B------:R-:W-:-:S04]  /*0c30*/  IADD3 R8, P0, PT, R25, R6, RZ ;  /* 0x0000000619087210 */ /* 0x000fc80007f1e0ff */
[----:B------:R-:W-:Y:S02]  /*0c40*/  LEA.HI.X.SX32 R3, R6, R3, 0x1, P0 ;  /* 0x0000000306037211 */ /* 0x000fe400000f0eff */
[----:B------:R-:W-:Y:S02]  /*0c50*/  ISETP.GT.AND P0, PT, R2, UR11, PT ;  /* 0x0000000b02007c0c */ /* 0x000fe4000bf04270 */
[C---:B------:R-:W-:Y:S02]  /*0c60*/  SHF.L.U32 R2, R8.reuse, 0x2, RZ ;  /* 0x0000000208027819 */ /* 0x040fe400000006ff */
[----:B------:R-:W-:Y:S02]  /*0c70*/  SHF.L.U64.HI R3, R8, 0x2, R3 ;  /* 0x0000000208037819 */ /* 0x000fe40000010203 */
[----:B---3--:R-:W-:Y:S01]  /*0c80*/  IADD3 R34, P1, PT, R2, UR6, RZ ;  /* 0x0000000602227c10 */ /* 0x008fe2000ff3e0ff */
[----:B-1----:R-:W-:Y:S01]  /*0c90*/  ULEA UR6, UR5, UR4, 0x18 ;  /* 0x0000000405067291 */ /* 0x002fe2000f8ec0ff */
[----:B------:R-:W-:-:S02]  /*0ca0*/  MOV R6, RZ ;  /* 0x000000ff00067202 */ /* 0x000fc40000000f00 */
[----:B------:R-:W-:Y:S02]  /*0cb0*/  IADD3.X R35, PT, PT, R3, UR7, RZ, P1, !PT ;  /* 0x0000000703237c10 */ /* 0x000fe40008ffe4ff */
[----:B------:R-:W-:Y:S02]  /*0cc0*/  PRMT R2, RZ, 0x5410, RZ ;  /* 0x00005410ff027816 */ /* 0x000fe400000000ff */
[----:B------:R-:W-:Y:S02]  /*0cd0*/  PRMT R3, RZ, 0x5410, RZ ;  /* 0x00005410ff037816 */ /* 0x000fe400000000ff */
[----:B------:R-:W-:Y:S02]  /*0ce0*/  MOV R8, R34 ;  /* 0x0000002200087202 */ /* 0x000fe40000000f00 */
[----:B------:R-:W-:Y:S02]  /*0cf0*/  MOV R9, R35 ;  /* 0x0000002300097202 */ /* 0x000fe40000000f00 */
[----:B--2---:R-:W-:Y:S01]  /*0d00*/  IADD3 R7, PT, PT, R7, UR11, RZ ;  /* 0x0000000b07077c10 */ /* 0x004fe2000fffe0ff */
[----:B------:R-:W-:Y:S06]  /*0d10*/  @!P0 BRA `(.L_x_3940) ;  /* 0x0000001800448947 */ /* 0x000fec0003800000 */
[----:B------:R-:W-:Y:S01]  /*0d20*/  UIMAD.WIDE.U32 UR4, UR13, 0x100, UR8 ;  /* 0x000001000d0478a5 */ /* 0x000fe2000f8e0008 */
[----:B------:R-:W-:Y:S01]  /*0d30*/  MOV R6, RZ ;  /* 0x000000ff00067202 */ /* 0x000fe20000000f00 */
[----:B------:R-:W-:Y:S01]  /*0d40*/  UISETP.LT.AND UP1, UPT, UR10, UR18, UPT ;  /* 0x000000120a00728c */ /* 0x000fe2000bf21270 */
[----:B------:R-:W-:Y:S01]  /*0d50*/  PRMT R3, RZ, 0x5410, RZ ;  /* 0x00005410ff037816 */ /* 0x000fe200000000ff */
[----:B------:R-:W-:Y:S01]  /*0d60*/  UIADD3 UR7, UP0, UPT, UR4, 0x2, URZ ;  /* 0x0000000204077890 */ /* 0x000fe2000ff1e0ff */
[----:B------:R-:W-:Y:S01]  /*0d70*/  PRMT R2, RZ, 0x5410, RZ ;  /* 0x00005410ff027816 */ /* 0x000fe200000000ff */
[----:B------:R-:W0:Y:S02]  /*0d80*/  LDCU.64 UR14, c[0x0][0x3a8] ;  /* 0x00007500ff0e77ac */ /* 0x000e240008000a00 */
[----:B------:R-:W-:Y:S02]  /*0d90*/  UIADD3.X UR5, UPT, UPT, URZ, UR5, URZ, UP0, !UPT ;  /* 0x00000005ff057290 */ /* 0x000fe400087fe4ff */
[----:B------:R-:W-:Y:S01]  /*0da0*/  MOV R4, UR7 ;  /* 0x0000000700047c02 */ /* 0x000fe20008000f00 */
[----:B------:R-:W-:-:S03]  /*0db0*/  USEL UR4, UR10, UR18, UP1 ;  /* 0x000000120a047287 */ /* 0x000fc60008800000 */
[----:B------:R-:W-:-:S09]  /*0dc0*/  MOV R5, UR5 ;  /* 0x0000000500057c02 */ /* 0x000fd20008000f00 */
.L_x_3943:
[----:B------:R-:W-:-:S13]  /*0dd0*/  ISETP.NE.AND P0, PT, R7, UR11, PT ;  /* 0x0000000b07007c0c */ /* 0x000fda000bf05270 */
[----:B------:R-:W-:Y:S01]  /*0de0*/  @!P0 LEA R8, R6, R1, 0x3 ;  /* 0x0000000106088211 */ /* 0x000fe200078e18ff */
[----:B------:R-:W2:Y:S05]  /*0df0*/  @!P0 LDG.E.U16.CONSTANT R11, desc[UR16][R4.64] ;  /* 0x00000010040b8981 */ /* 0x000eaa000c1e9500 */
[----:B------:R-:W3:Y:S01]  /*0e00*/  @!P0 LDL.64 R8, [R8+0x8] ;  /* 0x0000080008088983 */ /* 0x000ee20000100a00 */
[----:B0-----:R-:W-:Y:S02]  /*0e10*/  MOV R13, UR15 ;  /* 0x0000000f000d7c02 */ /* 0x001fe40008000f00 */
[----:B------:R-:W-:Y:S02]  /*0e20*/  MOV R26, R34 ;  /* 0x00000022001a7202 */ /* 0x000fe40000000f00 */
[----:B------:R-:W-:-:S02]  /*0e30*/  MOV R27, R35 ;  /* 0x00000023001b7202 */ /* 0x000fc40000000f00 */
[----:B------:R-:W-:Y:S02]  /*0e40*/  @!P0 IADD3 R10, PT, PT, R6, 0x1, RZ ;  /* 0x00000001060a8810 */ /* 0x000fe40007ffe0ff */
[----:B------:R-:W-:Y:S01]  /*0e50*/  MOV R17, UR15 ;  /* 0x0000000f00117c02 */ /* 0x000fe20008000f00 */
[----:B------:R-:W-:Y:S01]  /*0e60*/  IMAD.WIDE R12, R13, 0x4, R26 ;  /* 0x000000040d0c7825 */ /* 0x000fe200078e021a */
[----:B------:R-:W-:-:S03]  /*0e70*/  @!P0 MOV R6, R10 ;  /* 0x0000000a00068202 */ /* 0x000fc60000000f00 */
        /* <DEDUP_REMOVED lines=8> */
[----:B------:R-:W-:Y:S01]  /*0f00*/  UISETP.GE.AND UP0, UPT, UR19, UR14, UPT ;  /* 0x0000000e1300728c */ /* 0x000fe2000bf06270 */
[----:B------:R-:W-:-:S05]  /*0f10*/  MOV R37, UR15 ;  /* 0x0000000f00257c02 */ /* 0x000fca0008000f00 */
[----:B------:R-:W-:-:S03]  /*0f20*/  IMAD.WIDE R36, R37, 0x4, R16 ;  /* 0x0000000425247825 */ /* 0x000fc600078e0210 */
[----:B0-----:R-:W-:Y:S05]  /*0f30*/  BRA.U UP0, `(.L_x_3941) ;  /* 0x0000000900bc7547 */ /* 0x001fea000b800000 */
[----:B------:R-:W2:Y:S01]  /*0f40*/  LDG.E.128.CONSTANT R16, desc[UR16][R16.64] ;  /* 0x0000001010107981 */ /* 0x000ea2000c1e9d00 */
[----:B-----5:R-:W-:Y:S02]  /*0f50*/  LOP3.LUT R29, R8, 0x3f003f, RZ, 0xc0, !PT ;  /* 0x003f003f081d7812 */ /* 0x020fe400078ec0ff */
[----:B------:R-:W-:Y:S01]  /*0f60*/  LOP3.LUT R31, R10, 0x3f003f, RZ, 0xc0, !PT ;  /* 0x003f003f0a1f7812 */ /* 0x000fe200078ec0ff */
[----:B------:R-:W0:Y:S01]  /*0f70*/  LDS.128 R20, [UR6] ;  /* 0x00000006ff147984 */ /* 0x000e220008000c00 */
[----:B------:R-:W-:Y:S02]  /*0f80*/  LOP3.LUT R35, R9, 0x3f003f, RZ, 0xc0, !PT ;  /* 0x003f003f09237812 */ /* 0x000fe400078ec0ff */
        /* <DEDUP_REMOVED lines=8> */
[----:B------:R-:W-:Y:S02]  /*1010*/  HADD2 R33, R33, -1056, -1056 ;  /* 0xe420e42021217430 */ /* 0x000fe40000000000 */
[-C--:B0-----:R-:W-:Y:S02]  /*1020*/  HFMA2 R29, R29, R20.reuse, RZ ;  /* 0x000000141d1d7231 */ /* 0x081fe400000000ff */
[----:B------:R-:W-:-:S02]  /*1030*/  HFMA2 R30, R35, R20, RZ.H0_H0 ;  /* 0x00000014231e7231 */ /* 0x000fc400000400ff */
[-C--:B------:R-:W-:Y:S02]  /*1040*/  HFMA2 R31, R31, R20.reuse, RZ ;  /* 0x000000141f1f7231 */ /* 0x080fe400000000ff */
[----:B------:R-:W-:Y:S01]  /*1050*/  HFMA2 R32, R33, R20, RZ.H0_H0 ;  /* 0x0000001421207231 */ /* 0x000fe200000400ff */
[--C-:B------:R-:W-:Y:S02]  /*1060*/  SHF.R.U32.HI R20, RZ, 0xc, R8.reuse ;  /* 0x0000000cff147819 */ /* 0x100fe40000011608 */
[----:B------:R-:W-:Y:S02]  /*1070*/  SHF.R.U32.HI R8, RZ, 0x6, R8 ;  /* 0x00000006ff087819 */ /* 0x000fe40000011608 */
[----:B------:R-:W-:Y:S02]  /*1080*/  LOP3.LUT R20, R20, 0xf000f, RZ, 0xc0, !PT ;  /* 0x000f000f14147812 */ /* 0x000fe400078ec0ff */
[----:B------:R-:W-:-:S04]  /*1090*/  LOP3.LUT R8, R8, 0x3f003f, RZ, 0xc0, !PT ;  /* 0x003f003f08087812 */ /* 0x000fc800078ec0ff */
[----:B------:R-:W-:-:S05]  /*10a0*/  LOP3.LUT R8, R8, 0x64006400, RZ, 0xfc, !PT ;  /* 0x6400640008087812 */ /* 0x000fca00078efcff */
[----:B------:R-:W-:-:S04]  /*10b0*/  HADD2 R8, R8, -1056, -1056 ;  /* 0xe420e42008087430 */ /* 0x000fc80000000000 */
[----:B------:R-:W-:Y:S01]  /*10c0*/  HFMA2 R8, R8, R21, R29 ;  /* 0x0000001508087231 */ /* 0x000fe2000000001d */
        /* <DEDUP_REMOVED lines=14> */
[----:B------:R-:W-:-:S04]  /*11b0*/  LOP3.LUT R10, R12, 0x3f003f, RZ, 0xc0, !PT ;  /* 0x003f003f0c0a7812 */ /* 0x000fc800078ec0ff */
[----:B------:R-:W-:Y:S02]  /*11c0*/  LOP3.LUT R10, R10, 0x64006400, RZ, 0xfc, !PT ;  /* 0x640064000a0a7812 */ /* 0x000fe400078efcff */
[----:B--2---:R-:W-:Y:S02]  /*11d0*/  SHF.R.U32.HI R33, RZ, 0x8, R16 ;  /* 0x00000008ff217819 */ /* 0x004fe40000011610 */
[----:B------:R-:W-:Y:S02]  /*11e0*/  SHF.R.U32.HI R34, RZ, 0x8, R17 ;  /* 0x00000008ff227819 */ /* 0x000fe40000011611 */
[----:B------:R-:W-:Y:S02]  /*11f0*/  LOP3.LUT R20, R20, 0x300030, R33, 0xf8, !PT ;  /* 0x0030003014147812 */ /* 0x000fe400078ef821 */
[----:B------:R-:W-:Y:S02]  /*1200*/  SHF.R.U32.HI R33, RZ, 0x8, R18 ;  /* 0x00000008ff217819 */ /* 0x000fe40000011612 */
[----:B------:R-:W-:-:S02]  /*1210*/  LOP3.LUT R29, R29, 0x300030, R34, 0xf8, !PT ;  /* 0x003000301d1d7812 */ /* 0x000fc400078ef822 */
[----:B------:R-:W-:Y:S01]  /*1220*/  LOP3.LUT R30, R30, 0x300030, R33, 0xf8, !PT ;  /* 0x003000301e1e7812 */ /* 0x000fe200078ef821 */
[----:B------:R-:W-:Y:S01]  /*1230*/  HADD2 R33, R10, -1056, -1056 ;  /* 0xe420e4200a217430 */ /* 0x000fe20000000000 */
[----:B------:R-:W-:Y:S02]  /*1240*/  LOP3.LUT R10, R13, 0x3f003f, RZ, 0xc0, !PT ;  /* 0x003f003f0d0a7812 */ /* 0x000fe400078ec0ff */
[----:B------:R-:W-:Y:S01]  /*1250*/  SHF.R.U32.HI R34, RZ, 0x8, R19 ;  /* 0x00000008ff227819 */ /* 0x000fe20000011613 */
[----:B------:R-:W-:Y:S01]  /*1260*/  HFMA2 R8, R33, R22, R8 ;  /* 0x0000001621087231 */ /* 0x000fe20000000008 */
[----:B------:R-:W-:Y:S02]  /*1270*/  LOP3.LUT R10, R10, 0x64006400, RZ, 0xfc, !PT ;  /* 0x640064000a0a7812 */ /* 0x000fe400078efcff */
[----:B------:R-:W-:Y:S02]  /*1280*/  LOP3.LUT R20, R20, 0x64006400, RZ, 0xfc, !PT ;  /* 0x6400640014147812 */ /* 0x000fe400078efcff */
[----:B------:R-:W-:Y:S01]  /*1290*/  LOP3.LUT R30, R30, 0x64006400, RZ, 0xfc, !PT ;  /* 0x640064001e1e7812 */ /* 0x000fe200078efcff */
[----:B------:R-:W-:Y:S01]  /*12a0*/  HADD2 R10, R10, -1056, -1056 ;  /* 0xe420e4200a0a7430 */ /* 0x000fe20000000000 */
[----:B------:R-:W-:Y:S01]  /*12b0*/  LOP3.LUT R29, R29, 0x64006400, RZ, 0xfc, !PT ;  /* 0x640064001d1d7812 */ /* 0x000fe200078efcff */
[----:B------:R-:W-:-:S02]  /*12c0*/  HADD2 R20, R20, -1056, -1056 ;  /* 0xe420e42014147430 */ /* 0x000fc40000000000 */
[----:B------:R-:W-:Y:S01]  /*12d0*/  HFMA2 R9, R10, R22, R9 ;  /* 0x000000160a097231 */ /* 0x000fe20000000009 */
[----:B------:R-:W-:Y:S01]  /*12e0*/  LOP3.LUT R10, R14, 0x3f003f, RZ, 0xc0, !PT ;  /* 0x003f003f0e0a7812 */ /* 0x000fe200078ec0ff */
[----:B------:R-:W-:-:S03]  /*12f0*/  HADD2 R29, R29, -1056, -1056 ;  /* 0xe420e4201d1d7430 */ /* 0x000fc60000000000 */
[----:B------:R-:W-:-:S05]  /*1300*/  LOP3.LUT R10, R10, 0x64006400, RZ, 0xfc, !PT ;  /* 0x640064000a0a7812 */ /* 0x000fca00078efcff */
[----:B------:R-:W-:-:S04]  /*1310*/  HADD2 R10, R10, -1056, -1056 ;  /* 0xe420e4200a0a7430 */ /* 0x000fc80000000000 */
[----:B------:R-:W-:Y:S01]  /*1320*/  HFMA2 R10, R10, R22, R31 ;  /* 0x000000160a0a7231 */ /* 0x000fe2000000001f */
[--C-:B------:R-:W-:Y:S02]  /*1330*/  SHF.R.U32.HI R31, RZ, 0xc, R11.reuse ;  /* 0x0000000cff1f7819 */ /* 0x100fe4000001160b */
[----:B------:R-:W-:Y:S02]  /*1340*/  SHF.R.U32.HI R11, RZ, 0x6, R11 ;  /* 0x00000006ff0b7819 */ /* 0x000fe4000001160b */
[----:B------:R-:W-:Y:S02]  /*1350*/  LOP3.LUT R31, R31, 0xf000f, RZ, 0xc0, !PT ;  /* 0x000f000f1f1f7812 */ /* 0x000fe400078ec0ff */
[----:B------:R-:W-:Y:S02]  /*1360*/  LOP3.LUT R11, R11, 0x3f003f, RZ, 0xc0, !PT ;  /* 0x003f003f0b0b7812 */ /* 0x000fe400078ec0ff */
[----:B------:R-:W-:Y:S02]  /*1370*/  LOP3.LUT R31, R31, 0x300030, R34, 0xf8, !PT ;  /* 0x003000301f1f7812 */ /* 0x000fe400078ef822 */
[----:B------:R-:W-:-:S02]  /*1380*/  LOP3.LUT R11, R11, 0x64006400, RZ, 0xfc, !PT ;  /* 0x640064000b0b7812 */ /* 0x000fc400078efcff */
[----:B------:R-:W-:Y:S02]  /*1390*/  LOP3.LUT R34, R16, 0x3f003f, RZ, 0xc0, !PT ;  /* 0x003f003f10227812 */ /* 0x000fe400078ec0ff */
[----:B------:R-:W-:Y:S01]  /*13a0*/  LOP3.LUT R31, R31, 0x64006400, RZ, 0xfc, !PT ;  /* 0x640064001f1f7812 */ /* 0x000fe200078efcff */
[----:B------:R-:W-:Y:S01]  /*13b0*/  HADD2 R11, R11, -1056, -1056 ;  /* 0xe420e4200b0b7430 */ /* 0x000fe20000000000 */
[----:B------:R-:W-:-:S03]  /*13c0*/  LOP3.LUT R34, R34, 0x64006400, RZ, 0xfc, !PT ;  /* 0x6400640022227812 */ /* 0x000fc600078efcff */
[----:B------:R-:W-:Y:S01]  /*13d0*/  HFMA2 R11, R11, R21, R32 ;  /* 0x000000150b0b7231 */ /* 0x000fe20000000020 */
[----:B------:R-:W-:Y:S01]  /*13e0*/  LOP3.LUT R21, R15, 0x3f003f, RZ, 0xc0, !PT ;  /* 0x003f003f0f157812 */ /* 0x000fe200078ec0ff */
[----:B------:R-:W-:-:S03]  /*13f0*/  HADD2 R34, R34, -1056, -1056 ;  /* 0xe420e42022227430 */ /* 0x000fc60000000000 */
[----:B------:R-:W-:-:S05]  /*1400*/  LOP3.LUT R21, R21, 0x64006400, RZ, 0xfc, !PT ;  /* 0x6400640015157812 */ /* 0x000fca00078efcff */
[----:B------:R-:W-:Y:S01]  /*1410*/  HADD2 R32, R21, -1056, -1056 ;  /* 0xe420e42015207430 */ /* 0x000fe20000000000 */
[--C-:B------:R-:W-:Y:S02]  /*1420*/  SHF.R.U32.HI R21, RZ, 0x6, R12.reuse ;  /* 0x00000006ff157819 */ /* 0x100fe4000001160c */
[----:B------:R-:W-:Y:S01]  /*1430*/  SHF.R.U32.HI R12, RZ, 0xc, R12 ;  /* 0x0000000cff0c7819 */ /* 0x000fe2000001160c */
[----:B------:R-:W-:Y:S01]  /*1440*/  HFMA2 R11, R32, R22, R11 ;  /* 0x00000016200b7231 */ /* 0x000fe2000000000b */
[----:B------:R-:W-:Y:S02]  /*1450*/  LOP3.LUT R21, R21, 0x3f003f, RZ, 0xc0, !PT ;  /* 0x003f003f15157812 */ /* 0x000fe400078ec0ff */
[----:B------:R-:W-:Y:S02]  /*1460*/  SHF.R.U32.HI R22, RZ, 0x6, R13 ;  /* 0x00000006ff167819 */ /* 0x000fe4000001160d */
[----:B------:R-:W-:Y:S02]  /*1470*/  LOP3.LUT R21, R21, 0x64006400, RZ, 0xfc, !PT ;  /* 0x6400640015157812 */ /* 0x000fe400078efcff */
[----:B------:R-:W-:-:S02]  /*1480*/  LOP3.LUT R22, R22, 0x3f003f, RZ, 0xc0, !PT ;  /* 0x003f003f16167812 */ /* 0x000fc400078ec0ff */
[----:B------:R-:W-:Y:S01]  /*1490*/  SHF.R.U32.HI R13, RZ, 0xc, R13 ;  /* 0x0000000cff0d7819 */ /* 0x000fe2000001160d */
[----:B------:R-:W-:Y:S01]  /*14a0*/  HADD2 R21, R21, -1056, -1056 ;  /* 0xe420e42015157430 */ /* 0x000fe20000000000 */
[----:B------:R-:W-:-:S05]  /*14b0*/  LOP3.LUT R22, R22, 0x64006400, RZ, 0xfc, !PT ;  /* 0x6400640016167812 */ /* 0x000fca00078efcff */
[----:B------:R-:W-:Y:S02]  /*14c0*/  HADD2 R22, R22, -1056, -1056 ;  /* 0xe420e42016167430 */ /* 0x000fe40000000000 */
[-C--:B------:R-:W-:Y:S01]  /*14d0*/  HFMA2 R21, R21, R23.reuse, R8 ;  /* 0x0000001715157231 */ /* 0x080fe20000000008 */
[----:B------:R-:W-:Y:S01]  /*14e0*/  SHF.R.U32.HI R8, RZ, 0x6, R14 ;  /* 0x00000006ff087819 */ /* 0x000fe2000001160e */
[----:B------:R-:W-:Y:S01]  /*14f0*/  HFMA2 R22, R22, R23, R9 ;  /* 0x0000001716167231 */ /* 0x000fe20000000009 */
[----:B------:R-:W-:Y:S02]  /*1500*/  SHF.R.U32.HI R9, RZ, 0x6, R15 ;  /* 0x00000006ff097819 */ /* 0x000fe4000001160f */
[----:B------:R-:W-:Y:S02]  /*1510*/  LOP3.LUT R8, R8, 0x3f003f, RZ, 0xc0, !PT ;  /* 0x003f003f08087812 */ /* 0x000fe400078ec0ff */
[----:B------:R-:W-:Y:S02]  /*1520*/  LOP3.LUT R9, R9, 0x3f003f, RZ, 0xc0, !PT ;  /* 0x003f003f09097812 */ /* 0x000fe400078ec0ff */
[----:B------:R-:W-:-:S02]  /*1530*/  LOP3.LUT R8, R8, 0x64006400, RZ, 0xfc, !PT ;  /* 0x6400640008087812 */ /* 0x000fc400078efcff */
[----:B------:R-:W-:Y:S02]  /*1540*/  LOP3.LUT R9, R9, 0x64006400, RZ, 0xfc, !PT ;  /* 0x6400640009097812 */ /* 0x000fe400078efcff */
[----:B------:R-:W-:Y:S01]  /*1550*/  SHF.R.U32.HI R14, RZ, 0xc, R14 ;  /* 0x0000000cff0e7819 */ /* 0x000fe2000001160e */
[----:B------:R-:W-:Y:S02]  /*1560*/  HADD2 R33, R8, -1056, -1056 ;  /* 0xe420e42008217430 */ /* 0x000fe40000000000 */
[----:B------:R-:W-:Y:S01]  /*1570*/  HADD2 R8, R9, -1056, -1056 ;  /* 0xe420e42009087430 */ /* 0x000fe20000000000 */
[----:B------:R-:W-:Y:S02]  /*1580*/  LOP3.LUT R9, R12, 0xf000f, RZ, 0xc0, !PT ;  /* 0x000f000f0c097812 */ /* 0x000fe400078ec0ff */
[----:B------:R-:W-:Y:S01]  /*1590*/  SHF.R.U32.HI R12, RZ, 0xa, R16 ;  /* 0x0000000aff0c7819 */ /* 0x000fe20000011610 */
[-C--:B------:R-:W-:Y:S02]  /*15a0*/  HFMA2 R32, R33, R23.reuse, R10 ;  /* 0x0000001721207231 */ /* 0x080fe4000000000a */
[----:B------:R-:W-:Y:S01]  /*15b0*/  HFMA2 R23, R8, R23, R11 ;  /* 0x0000001708177231 */ /* 0x000fe2000000000b */
[----:B------:R-:W-:-:S02]  /*15c0*/  LOP3.LUT R8, R13, 0xf000f, RZ, 0xc0, !PT ;  /* 0x000f000f0d087812 */ /* 0x000fc400078ec0ff */
[----:B------:R-:W-:Y:S02]  /*15d0*/  SHF.R.U32.HI R13, RZ, 0xa, R17 ;  /* 0x0000000aff0d7819 */ /* 0x000fe40000011611 */
[----:B------:R-:W-:Y:S02]  /*15e0*/  LOP3.LUT R12, R9, 0x300030, R12, 0xf8, !PT ;  /* 0x00300030090c7812 */ /* 0x000fe400078ef80c */
[----:B------:R-:W-:Y:S02]  /*15f0*/  LOP3.LUT R13, R8, 0x300030, R13, 0xf8, !PT ;  /* 0x00300030080d7812 */ /* 0x000fe400078ef80d */
[----:B------:R-:W-:Y:S02]  /*1600*/  LOP3.LUT R9, R14, 0xf000f, RZ, 0xc0, !PT ;  /* 0x000f000f0e097812 */ /* 0x000fe400078ec0ff */
[----:B------:R-:W-:Y:S02]  /*1610*/  SHF.R.U32.HI R8, RZ, 0xa, R18 ;  /* 0x0000000aff087819 */ /* 0x000fe40000011612 */
[----:B------:R-:W-:-:S02]  /*1620*/  SHF.R.U32.HI R10, RZ, 0xc, R15 ;  /* 0x0000000cff0a7819 */ /* 0x000fc4000001160f */
[----:B------:R-:W-:Y:S02]  /*1630*/  LOP3.LUT R15, R9, 0x300030, R8, 0xf8, !PT ;  /* 0x00300030090f7812 */ /* 0x000fe400078ef808 */
[----:B------:R-:W-:Y:S02]  /*1640*/  LOP3.LUT R9, R10, 0xf000f, RZ, 0xc0, !PT ;  /* 0x000f000f0a097812 */ /* 0x000fe400078ec0ff */
[----:B------:R-:W-:Y:S02]  /*1650*/  SHF.R.U32.HI R14, RZ, 0xa, R19 ;  /* 0x0000000aff0e7819 */ /* 0x000fe40000011613 */
[----:B------:R-:W-:Y:S02]  /*1660*/  SHF.R.U32.HI R33, RZ, 0x6, R16 ;  /* 0x00000006ff217819 */ /* 0x000fe40000011610 */
[----:B------:R-:W-:Y:S02]  /*1670*/  LOP3.LUT R14, R9, 0x300030, R14, 0xf8, !PT ;  /* 0x00300030090e7812 */ /* 0x000fe400078ef80e */
[----:B------:R-:W0:Y:S01]  /*1680*/  LDS.128 R8, [UR6+0x10] ;  /* 0x00001006ff087984 */ /* 0x000e220008000c00 */
        /* <DEDUP_REMOVED lines=13> */
[----:B------:R-:W-:Y:S02]  /*1760*/  HADD2 R15, R15, -1056, -1056 ;  /* 0xe420e4200f0f7430 */ /* 0x000fe40000000000 */
[----:B------:R-:W-:Y:S02]  /*1770*/  HADD2 R13, R13, -1056, -1056 ;  /* 0xe420e4200d0d7430 */ /* 0x000fe40000000000 */
[----:B------:R-:W-:-:S02]  /*1780*/  HADD2 R14, R14, -1056, -1056 ;  /* 0xe420e4200e0e7430 */ /* 0x000fc40000000000 */
[-C--:B0-----:R-:W-:Y:S02]  /*1790*/  HFMA2 R22, R17, R8.reuse, R22 ;  /* 0x0000000811167231 */ /* 0x081fe40000000016 */
[----:B------:R-:W-:Y:S02]  /*17a0*/  HADD2 R17, R16, -1056, -1056 ;  /* 0xe420e42010117430 */ /* 0x000fe40000000000 */
[----:B------:R-:W-:Y:S02]  /*17b0*/  HFMA2 R21, R34, R8, R21 ;  /* 0x0000000822157231 */ /* 0x000fe40000000015 */
[----:B------:R-:W-:Y:S02]  /*17c0*/  HADD2 R34, R33, -1056, -1056 ;  /* 0xe420e42021227430 */ /* 0x000fe40000000000 */
[-C--:B------:R-:W-:Y:S01]  /*17d0*/  HFMA2 R16, R17, R9.reuse, R22 ;  /* 0x0000000911107231 */ /* 0x080fe20000000016 */
[----:B------:R-:W-:Y:S01]  /*17e0*/  LOP3.LUT R17, R18, 0x3f003f, RZ, 0xc0, !PT ;  /* 0x003f003f12117812 */ /* 0x000fe200078ec0ff */
[----:B------:R-:W-:Y:S01]  /*17f0*/  HFMA2 R21, R34, R9, R21 ;  /* 0x0000000922157231 */ /* 0x000fe20000000015 */
[----:B------:R-:W-:Y:S01]  /*1800*/  SHF.R.U32.HI R18, RZ, 0x6, R18 ;  /* 0x00000006ff127819 */ /* 0x000fe20000011612 */
[----:B------:R-:W-:Y:S01]  /*1810*/  HFMA2 R16, R29, R10, R16 ;  /* 0x0000000a1d107231 */ /* 0x000fe20000000010 */
[----:B------:R-:W-:-:S02]  /*1820*/  LOP3.LUT R17, R17, 0x64006400, RZ, 0xfc, !PT ;  /* 0x6400640011117812 */ /* 0x000fc400078efcff */
[----:B------:R-:W-:Y:S01]  /*1830*/  LOP3.LUT R18, R18, 0x3f003f, RZ, 0xc0, !PT ;  /* 0x003f003f12127812 */ /* 0x000fe200078ec0ff */
[----:B------:R-:W-:Y:S02]  /*1840*/  HFMA2 R21, R20, R10, R21 ;  /* 0x0000000a14157231 */ /* 0x000fe40000000015 */
[-C--:B------:R-:W-:Y:S02]  /*1850*/  HFMA2 R16, R13, R11.reuse, R16 ;  /* 0x0000000b0d107231 */ /* 0x080fe40000000010 */
[----:B------:R-:W-:Y:S01]  /*1860*/  HADD2 R17, R17, -1056, -1056 ;  /* 0xe420e42011117430 */ /* 0x000fe20000000000 */
[----:B------:R-:W-:Y:S01]  /*1870*/  LOP3.LUT R18, R18, 0x64006400, RZ, 0xfc, !PT ;  /* 0x6400640012127812 */ /* 0x000fe200078efcff */
[----:B------:R-:W-:Y:S02]  /*1880*/  HADD2 R16, R16.H0_H0, R16.H1_H1 ;  /* 0x3000001010107230 */ /* 0x000fe40000000800 */
[----:B------:R-:W-:Y:S02]  /*1890*/  HFMA2 R21, R12, R11, R21 ;  /* 0x0000000b0c157231 */ /* 0x000fe40000000015 */
[----:B------:R-:W-:Y:S01]  /*18a0*/  HFMA2 R32, R17, R8, R32 ;  /* 0x0000000811207231 */ /* 0x000fe20000000020 */
[----:B------:R-:W-:-:S02]  /*18b0*/  LOP3.LUT R17, R19, 0x3f003f, RZ, 0xc0, !PT ;  /* 0x003f003f13117812 */ /* 0x000fc400078ec0ff */
[----:B------:R-:W-:Y:S02]  /*18c0*/  SHF.R.U32.HI R19, RZ, 0x6, R19 ;  /* 0x00000006ff137819 */ /* 0x000fe40000011613 */
[----:B------:R-:W-:Y:S02]  /*18d0*/  LOP3.LUT R17, R17, 0x64006400, RZ, 0xfc, !PT ;  /* 0x6400640011117812 */ /* 0x000fe400078efcff */
[----:B------:R-:W-:Y:S01]  /*18e0*/  LOP3.LUT R19, R19, 0x3f003f, RZ, 0xc0, !PT ;  /* 0x003f003f13137812 */ /* 0x000fe200078ec0ff */
[----:B------:R-:W-:Y:S02]  /*18f0*/  HADD2 R21, R21.H0_H0, R21.H1_H1 ;  /* 0x3000001515157230 */ /* 0x000fe40000000800 */
[----:B------:R-:W-:Y:S01]  /*1900*/  HADD2 R22, R17, -1056, -1056 ;  /* 0xe420e42011167430 */ /* 0x000fe20000000000 */
[----:B------:R-:W-:Y:S01]  /*1910*/  LOP3.LUT R19, R19, 0x64006400, RZ, 0xfc, !PT ;  /* 0x6400640013137812 */ /* 0x000fe200078efcff */
[----:B------:R-:W-:Y:S01]  /*1920*/  HADD2 R17, R18, -1056, -1056 ;  /* 0xe420e42012117430 */ /* 0x000fe20000000000 */
[----:B------:R-:W-:Y:S01]  /*1930*/  PRMT R21, R21, 0x5410, R16 ;  /* 0x0000541015157816 */ /* 0x000fe20000000010 */
[----:B------:R-:W-:-:S02]  /*1940*/  HFMA2 R23, R22, R8, R23 ;  /* 0x0000000816177231 */ /* 0x000fc40000000017 */
[----:B------:R-:W-:Y:S02]  /*1950*/  HADD2 R8, R19, -1056, -1056 ;  /* 0xe420e42013087430 */ /* 0x000fe40000000000 */
[-C--:B------:R-:W-:Y:S02]  /*1960*/  HFMA2 R32, R17, R9.reuse, R32 ;  /* 0x0000000911207231 */ /* 0x080fe40000000020 */
[----:B------:R-:W-:Y:S02]  /*1970*/  HFMA2 R23, R8, R9, R23 ;  /* 0x0000000908177231 */ /* 0x000fe40000000017 */
[----:B------:R-:W-:Y:S02]  /*1980*/  HFMA2 R2, R21, R24, R2 ;  /* 0x0000001815027231 */ /* 0x000fe40000000002 */
[----:B------:R-:W-:Y:S02]  /*1990*/  HADD2 R9, R30, -1056, -1056 ;  /* 0xe420e4201e097430 */ /* 0x000fe40000000000 */
[----:B------:R-:W-:-:S02]  /*19a0*/  HADD2 R8, R31, -1056, -1056 ;  /* 0xe420e4201f087430 */ /* 0x000fc40000000000 */
[-C--:B------:R-:W-:Y:S02]  /*19b0*/  HFMA2 R32, R9, R10.reuse, R32 ;  /* 0x0000000a09207231 */ /* 0x080fe40000000020 */
[----:B------:R-:W-:-:S04]  /*19c0*/  HFMA2 R23, R8, R10, R23 ;  /* 0x0000000a08177231 */ /* 0x000fc80000000017 */
[-C--:B------:R-:W-:Y:S02]  /*19d0*/  HFMA2 R23, R14, R11.reuse, R23 ;  /* 0x0000000b0e177231 */ /* 0x080fe40000000017 */
[----:B------:R-:W-:Y:S02]  /*19e0*/  HFMA2 R32, R15, R11, R32 ;  /* 0x0000000b0f207231 */ /* 0x000fe40000000020 */
[----:B------:R-:W-:Y:S02]  /*19f0*/  HADD2 R23, R23.H0_H0, R23.H1_H1 ;  /* 0x3000001717177230 */ /* 0x000fe40000000800 */
[----:B------:R-:W-:-:S05]  /*1a00*/  HADD2 R32, R32.H0_H0, R32.H1_H1 ;  /* 0x3000002020207230 */ /* 0x000fca0000000800 */
[----:B------:R-:W-:-:S05]  /*1a10*/  PRMT R32, R32, 0x5410, R23 ;  /* 0x0000541020207816 */ /* 0x000fca0000000017 */
[----:B------:R-:W-:-:S07]  /*1a20*/  HFMA2 R3, R32, R28, R3 ;  /* 0x0000001c20037231 */ /* 0x000fce0000000003 */
.L_x_3941:
[----:B------:R-:W-:Y:S01]  /*1a30*/  MOV R17, UR15 ;  /* 0x0000000f00117c02 */ /* 0x000fe20008000f00 */
[----:B-----5:R0:W5:Y:S04]  /*1a40*/  LDG.E.128.CONSTANT R8, desc[UR16][R36.64] ;  /* 0x0000001024087981 */ /* 0x020168000c1e9d00 */
[----:B------:R-:W-:-:S05]  /*1a50*/  IMAD.WIDE R16, R17, 0x4, R36 ;  /* 0x0000000411107825 */ /* 0x000fca00078e0224 */
[----:B------:R0:W5:Y:S01]  /*1a60*/  LDG.E.128.CONSTANT R12, desc[UR16][R16.64] ;  /* 0x00000010100c7981 */ /* 0x000162000c1e9d00 */
[----:B------:R-:W-:-:S05]  /*1a70*/  MOV R35, UR15 ;  /* 0x0000000f00237c02 */ /* 0x000fca0008000f00 */
[----:B------:R-:W-:Y:S01]  /*1a80*/  IMAD.WIDE R34, R35, 0x4, R16 ;  /* 0x0000000423227825 */ /* 0x000fe200078e0210 */
[----:B------:R-:W-:Y:S06]  /*1a90*/  BRA.U UP0, `(.L_x_3942) ;  /* 0x0000000900bc7547 */ /* 0x000fec000b800000 */
[----:B0-----:R-:W2:Y:S01]  /*1aa0*/  LDG.E.128.CONSTANT R16, desc[UR16][R34.64] ;  /* 0x0000001022107981 */ /* 0x001ea2000c1e9d00 */
[----:B-----5:R-:W-:Y:S02]  /*1ab0*/  LOP3.LUT R29, R8, 0x3f003f, RZ, 0xc0, !PT ;  /* 0x003f003f081d7812 */ /* 0x020fe400078ec0ff */
[----:B------:R-:W-:Y:S01]  /*1ac0*/  LOP3.LUT R31, R10, 0x3f003f, RZ, 0xc0, !PT ;  /* 0x003f003f0a1f7812 */ /* 0x000fe200078ec0ff */
[----:B------:R-:W0:Y:S01]  /*1ad0*/  LDS.128 R20, [UR6+0x20] ;  /* 0x00002006ff147984 */ /* 0x000e220008000c00 */
        /* <DEDUP_REMOVED lines=171> */
.L_x_3942:
        /* <DEDUP_REMOVED lines=10> */
.L_x_3940:
[----:B------:R-:W1:Y:S02]  /*2630*/  LDCU UR4, c[0x0][0x3d4] ;  /* 0x00007a80ff0477ac */ /* 0x000e640008000800 */
[----:B-1----:R-:W-:-:S04]  /*2640*/  UISETP.LT.AND UP0, UPT, UR10, UR4, UPT ;  /* 0x000000040a00728c */ /* 0x002fc8000bf01270 */
[----:B------:R-:W-:-:S04]  /*2650*/  USEL UR10, UR10, UR4, UP0 ;  /* 0x000000040a0a7287 */ /* 0x000fc80008000000 */
[----:B------:R-:W-:-:S09]  /*2660*/  UISETP.GT.AND UP0, UPT, UR10, UR11, UPT ;  /* 0x0000000b0a00728c */ /* 0x000fd2000bf04270 */
[----:B------:R-:W-:Y:S05]  /*2670*/  BRA.U !UP0, `(.L_x_3944) ;  /* 0x0000002508907547 */ /* 0x000fea000b800000 */
[----:B------:R-:W1:Y:S01]  /*2680*/  LDCU.64 UR4, c[0x0][0x3b8] ;  /* 0x00007700ff0477ac */ /* 0x000e620008000a00 */
[----:B------:R-:W2:Y:S01]  /*2690*/  LDCU UR14, c[0x0][0x3a8] ;  /* 0x00007500ff0e77ac */ /* 0x000ea20008000800 */
[----:B------:R-:W3:Y:S01]  /*26a0*/  LDCU UR15, c[0x0][0x3ac] ;  /* 0x00007580ff0f77ac */ /* 0x000ee20008000800 */
[----:B------:R-:W-:Y:S02]  /*26b0*/  UIADD3 UR6, UPT, UPT, UR6, 0x20, URZ ;  /* 0x0000002006067890 */ /* 0x000fe4000fffe0ff */
[----:B-1----:R-:W-:-:S04]  /*26c0*/  UIMAD.WIDE.U32 UR4, UR11, 0x4, UR4 ;  /* 0x000000040b0478a5 */ /* 0x002fc8000f8e0004 */
[----:B------:R-:W-:-:S04]  /*26d0*/  UIADD3 UR7, UP0, UPT, UR4, 0x2, URZ ;  /* 0x0000000204077890 */ /* 0x000fc8000ff1e0ff */
[----:B------:R-:W-:Y:S02]  /*26e0*/  UIADD3.X UR4, UPT, UPT, URZ, UR5, URZ, UP0, !UPT ;  /* 0x00000005ff047290 */ /* 0x000fe400087fe4ff */
[----:B------:R-:W-:-:S04]  /*26f0*/  MOV R4, UR7 ;  /* 0x0000000700047c02 */ /* 0x000fc80008000f00 */
[----:B--23--:R-:W-:-:S07]  /*2700*/  MOV R5, UR4 ;  /* 0x0000000400057c02 */ /* 0x00cfce0008000f00 */
.L_x_3949:
[----:B------:R-:W-:-:S13]  /*2710*/  ISETP.NE.AND P0, PT, R7, UR11, PT ;  /* 0x0000000b07007c0c */ /* 0x000fda000bf05270 */
[----:B------:R-:W-:Y:S01]  /*2720*/  @!P0 LEA R10, R6, R1, 0x3 ;  /* 0x00000001060a8211 */ /* 0x000fe200078e18ff */
[----:B------:R-:W2:Y:S05]  /*2730*/  @!P0 LDG.E.U16.CONSTANT R12, desc[UR16][R4.64] ;  /* 0x00000010040c8981 */ /* 0x000eaa000c1e9500 */
[----:B------:R-:W3:Y:S01]  /*2740*/  @!P0 LDL.64 R10, [R10+0x8] ;  /* 0x000008000a0a8983 */ /* 0x000ee20000100a00 */
[----:B------:R-:W-:Y:S01]  /*2750*/  UISETP.GE.AND UP0, UPT, UR19, UR14, UPT ;  /* 0x0000000e1300728c */ /* 0x000fe2000bf06270 */
        /* <DEDUP_REMOVED lines=8> */
[----:B------:R-:W-:Y:S06]  /*27e0*/  BRA.U UP0, `(.L_x_3945) ;  /* 0x00000009003c7547 */ /* 0x000fec000b800000 */
[----:B------:R-:W2:Y:S04]  /*27f0*/  LDG.E.128.CONSTANT R8, desc[UR16][R8.64] ;  /* 0x0000001008087981 */ /* 0x000ea8000c1e9d00 */
[----:B------:R-:W1:Y:S01]  /*2800*/  LDS.64 R12, [UR6+-0x20] ;  /* 0xffffe006ff0c7984 */ /* 0x000e620008000a00 */
[----:B--2---:R-:W-:Y:S02]  /*2810*/  LOP3.LUT R14, R8, 0xf000f, RZ, 0xc0, !PT ;  /* 0x000f000f080e7812 */ /* 0x004fe400078ec0ff */
[----:B------:R-:W-:Y:S02]  /*2820*/  LOP3.LUT R15, R9, 0xf000f, RZ, 0xc0, !PT ;  /* 0x000f000f090f7812 */ /* 0x000fe400078ec0ff */
[----:B------:R-:W-:Y:S02]  /*2830*/  LOP3.LUT R14, R14, 0x64006400, RZ, 0xfc, !PT ;  /* 0x640064000e0e7812 */ /* 0x000fe400078efcff */
[----:B0-----:R-:W-:-:S02]  /*2840*/  LOP3.LUT R16, R10, 0xf000f, RZ, 0xc0, !PT ;  /* 0x000f000f0a107812 */ /* 0x001fc400078ec0ff */
[----:B------:R-:W-:Y:S01]  /*2850*/  LOP3.LUT R17, R11, 0xf000f, RZ, 0xc0, !PT ;  /* 0x000f000f0b117812 */ /* 0x000fe200078ec0ff */
[----:B------:R-:W-:Y:S01]  /*2860*/  HADD2 R21, R14, -1032, -1032 ;  /* 0xe408e4080e157430 */ /* 0x000fe20000000000 */
[----:B------:R-:W-:Y:S02]  /*2870*/  LOP3.LUT R15, R15, 0x64006400, RZ, 0xfc, !PT ;  /* 0x640064000f0f7812 */ /* 0x000fe400078efcff */
[----:B------:R-:W-:Y:S02]  /*2880*/  LOP3.LUT R16, R16, 0x64006400, RZ, 0xfc, !PT ;  /* 0x6400640010107812 */ /* 0x000fe400078efcff */
[----:B------:R-:W-:Y:S01]  /*2890*/  LOP3.LUT R17, R17, 0x64006400, RZ, 0xfc, !PT ;  /* 0x6400640011117812 */ /* 0x000fe200078efcff */
[----:B------:R-:W-:Y:S02]  /*28a0*/  HADD2 R15, R15, -1032, -1032 ;  /* 0xe408e4080f0f7430 */ /* 0x000fe40000000000 */
[--C-:B------:R-:W-:Y:S01]  /*28b0*/  HADD2.F32 R14, -RZ, R21.reuse.H0_H0 ;  /* 0x20000015ff0e7230 */ /* 0x100fe20000004100 */
[----:B------:R-:W-:Y:S01]  /*28c0*/  LOP3.LUT R29, R9, 0xf000f0, RZ, 0xc0, !PT ;  /* 0x00f000f0091d7812 */ /* 0x000fe200078ec0ff */
[----:B------:R-:W-:-:S02]  /*28d0*/  HADD2.F32 R30, -RZ, R21.H1_H1 ;  /* 0x30000015ff1e7230 */ /* 0x000fc40000004100 */
[----:B------:R-:W-:Y:S02]  /*28e0*/  HADD2 R21, R16, -1032, -1032 ;  /* 0xe408e40810157430 */ /* 0x000fe40000000000 */
[--C-:B------:R-:W-:Y:S02]  /*28f0*/  HADD2.F32 R34, -RZ, R15.reuse.H0_H0 ;  /* 0x2000000fff227230 */ /* 0x100fe40000004100 */
[----:B------:R-:W-:Y:S02]  /*2900*/  HADD2 R23, R17, -1032, -1032 ;  /* 0xe408e40811177430 */ /* 0x000fe40000000000 */
[----:B------:R-:W-:Y:S01]  /*2910*/  HADD2.F32 R32, -RZ, R15.H1_H1 ;  /* 0x3000000fff207230 */ /* 0x000fe20000004100 */
[----:B------:R-:W-:Y:S01]  /*2920*/  LOP3.LUT R29, R29, 0x64006400, RZ, 0xfc, !PT ;  /* 0x640064001d1d7812 */ /* 0x000fe200078efcff */
[----:B-1----:R-:W-:Y:S01]  /*2930*/  HADD2.F32 R15, -RZ, R12.H0_H0 ;  /* 0x2000000cff0f7230 */ /* 0x002fe20000004100 */
[----:B------:R-:W-:Y:S01]  /*2940*/  SHF.R.U32.HI R9, RZ, 0x8, R9 ;  /* 0x00000008ff097819 */ /* 0x000fe20000011609 */
[----:B------:R-:W-:-:S02]  /*2950*/  HADD2.F32 R16, -RZ, R21.H0_H0 ;  /* 0x20000015ff107230 */ /* 0x000fc40000004100 */
[----:B------:R-:W-:Y:S02]  /*2960*/  HADD2.F32 R22, -RZ, R23.H0_H0 ;  /* 0x20000017ff167230 */ /* 0x000fe40000004100 */
[----:B------:R-:W-:Y:S01]  /*2970*/  FFMA.FTZ R17, R14, R15, RZ ;  /* 0x0000000f0e117223 */ /* 0x000fe200000100ff */
[----:B------:R-:W-:Y:S02]  /*2980*/  HADD2.F32 R26, -RZ, R21.H1_H1 ;  /* 0x30000015ff1a7230 */ /* 0x000fe40000004100 */
[C---:B------:R-:W-:Y:S01]  /*2990*/  FFMA.FTZ R27, R15.reuse, R16, RZ ;  /* 0x000000100f1b7223 */ /* 0x040fe200000100ff */
[----:B------:R-:W-:Y:S02]  /*29a0*/  HADD2.F32 R21, -RZ, R12.H1_H1 ;  /* 0x3000000cff157230 */ /* 0x000fe40000004100 */
[C---:B------:R-:W-:Y:S01]  /*29b0*/  FFMA.FTZ R12, R15.reuse, R34, RZ ;  /* 0x000000220f0c7223 */ /* 0x040fe200000100ff */
[----:B------:R-:W-:Y:S02]  /*29c0*/  FFMA.FTZ R22, R15, R22, RZ ;  /* 0x000000160f167223 */ /* 0x000fe400000100ff */
[----:B------:R-:W0:Y:S01]  /*29d0*/  LDS.64 R14, [UR6+-0x18] ;  /* 0xffffe806ff0e7984 */ /* 0x000e220008000a00 */
[----:B------:R-:W-:Y:S01]  /*29e0*/  FFMA.FTZ R16, R30, R21, R17 ;  /* 0x000000151e107223 */ /* 0x000fe20000010011 */
[C---:B------:R-:W-:Y:S01]  /*29f0*/  FFMA.FTZ R17, R21.reuse, R26, R27 ;  /* 0x0000001a15117223 */ /* 0x040fe2000001001b */
[----:B------:R-:W-:Y:S01]  /*2a00*/  LOP3.LUT R30, R10, 0xf000f0, RZ, 0xc0, !PT ;  /* 0x00f000f00a1e7812 */ /* 0x000fe200078ec0ff */
[----:B------:R-:W-:Y:S01]  /*2a10*/  HADD2.F32 R26, -RZ, R23.H1_H1 ;  /* 0x30000017ff1a7230 */ /* 0x000fe20000004100 */
[----:B------:R-:W-:Y:S01]  /*2a20*/  LOP3.LUT R23, R8, 0xf000f0, RZ, 0xc0, !PT ;  /* 0x00f000f008177812 */ /* 0x000fe200078ec0ff */
[----:B------:R-:W-:Y:S01]  /*2a30*/  FFMA.FTZ R12, R21, R32, R12 ;  /* 0x00000020150c7223 */ /* 0x000fe2000001000c */
[----:B------:R-:W-:-:S02]  /*2a40*/  LOP3.LUT R27, R11, 0xf000f0, RZ, 0xc0, !PT ;  /* 0x00f000f00b1b7812 */ /* 0x000fc400078ec0ff */
[----:B------:R-:W-:Y:S01]  /*2a50*/  LOP3.LUT R31, R30, 0x64006400, RZ, 0xfc, !PT ;  /* 0x640064001e1f7812 */ /* 0x000fe200078efcff */
[----:B------:R-:W-:Y:S01]  /*2a60*/  FFMA.FTZ R26, R21, R26, R22 ;  /* 0x0000001a151a7223 */ /* 0x000fe20000010016 */
[----:B------:R-:W-:Y:S02]  /*2a70*/  LOP3.LUT R23, R23, 0x64006400, RZ, 0xfc, !PT ;  /* 0x6400640017177812 */ /* 0x000fe400078efcff */
[----:B------:R-:W-:Y:S01]  /*2a80*/  LOP3.LUT R21, R27, 0x64006400, RZ, 0xfc, !PT ;  /* 0x640064001b157812 */ /* 0x000fe200078efcff */
[-C--:B------:R-:W-:Y:S01]  /*2a90*/  HFMA2 R27, R31, R20.reuse.H0_H0, -72, -72 ;  /* 0xd480d4801f1b7431 */ /* 0x080fe20000040014 */
[----:B------:R-:W-:Y:S01]  /*2aa0*/  SHF.R.U32.HI R8, RZ, 0x8, R8 ;  /* 0x00000008ff087819 */ /* 0x000fe20000011608 */
[-C--:B------:R-:W-:Y:S01]  /*2ab0*/  HFMA2 R22, R23, R20.reuse.H0_H0, -72, -72 ;  /* 0xd480d48017167431 */ /* 0x080fe20000040014 */
[----:B------:R-:W-:Y:S01]  /*2ac0*/  SHF.R.U32.HI R10, RZ, 0x8, R10 ;  /* 0x00000008ff0a7819 */ /* 0x000fe2000001160a */
[----:B------:R-:W-:Y:S02]  /*2ad0*/  HFMA2 R23, R29, R20.H0_H0, -72, -72 ;  /* 0xd480d4801d177431 */ /* 0x000fe40000040014 */
[----:B------:R-:W-:-:S02]  /*2ae0*/  HADD2.F32 R29, -RZ, R13.H0_H0 ;  /* 0x2000000dff1d7230 */ /* 0x000fc40000004100 */
[----:B------:R-:W-:Y:S02]  /*2af0*/  HFMA2 R21, R21, R20.H0_H0, -72, -72 ;  /* 0xd480d48015157431 */ /* 0x000fe40000040014 */
[----:B------:R-:W-:Y:S01]  /*2b00*/  HADD2.F32 R30, -RZ, R27.H0_H0 ;  /* 0x2000001bff1e7230 */ /* 0x000fe20000004100 */
[----:B------:R-:W-:Y:S01]  /*2b10*/  SHF.R.U32.HI R11, RZ, 0x8, R11 ;  /* 0x00000008ff0b7819 */ /* 0x000fe2000001160b */
[--C-:B------:R-:W-:Y:S02]  /*2b20*/  HADD2.F32 R33, -RZ, R22.reuse.H0_H0 ;  /* 0x20000016ff217230 */ /* 0x100fe40000004100 */
[----:B------:R-:W-:Y:S02]  /*2b30*/  HADD2.F32 R31, -RZ, R23.H0_H0 ;  /* 0x20000017ff1f7230 */ /* 0x000fe40000004100 */
[----:B------:R-:W-:Y:S01]  /*2b40*/  FFMA.FTZ R32, R29, R30, R17 ;  /* 0x0000001e1d207223 */ /* 0x000fe20000010011 */
[----:B------:R-:W-:Y:S02]  /*2b50*/  HADD2.F32 R13, -RZ, R13.H1_H1 ;  /* 0x3000000dff0d7230 */ /* 0x000fe40000004100 */
[----:B------:R-:W-:Y:S01]  /*2b60*/  FFMA.FTZ R16, R33, R29, R16 ;  /* 0x0000001d21107223 */ /* 0x000fe20000010010 */
[----:B------:R-:W-:-:S02]  /*2b70*/  HADD2.F32 R17, -RZ, R22.H1_H1 ;  /* 0x30000016ff117230 */ /* 0x000fc40000004100 */
[----:B------:R-:W-:Y:S01]  /*2b80*/  FFMA.FTZ R12, R29, R31, R12 ;  /* 0x0000001f1d0c7223 */ /* 0x000fe2000001000c */
[----:B------:R-:W-:Y:S01]  /*2b90*/  HADD2.F32 R23, -RZ, R23.H1_H1 ;  /* 0x30000017ff177230 */ /* 0x000fe20000004100 */
[----:B------:R-:W-:Y:S01]  /*2ba0*/  LOP3.LUT R22, R8, 0xf000f, RZ, 0xc0, !PT ;  /* 0x000f000f08167812 */ /* 0x000fe200078ec0ff */
[----:B------:R-:W-:Y:S02]  /*2bb0*/  HADD2.F32 R27, -RZ, R27.H1_H1 ;  /* 0x3000001bff1b7230 */ /* 0x000fe40000004100 */
[----:B------:R-:W-:Y:S01]  /*2bc0*/  FFMA.FTZ R30, R17, R13, R16 ;  /* 0x0000000d111e7223 */ /* 0x000fe20000010010 */
[--C-:B------:R-:W-:Y:S02]  /*2bd0*/  HADD2.F32 R31, -RZ, R21.reuse.H0_H0 ;  /* 0x20000015ff1f7230 */ /* 0x100fe40000004100 */
        /* <DEDUP_REMOVED lines=8> */
[----:B------:R-:W-:Y:S01]  /*2c60*/  HADD2 R12, R12, -1032, -1032 ;  /* 0xe408e4080c0c7430 */ /* 0x000fe20000000000 */
[----:B------:R-:W-:Y:S01]  /*2c70*/  LOP3.LUT R23, R23, 0x64006400, RZ, 0xfc, !PT ;  /* 0x6400640017177812 */ /* 0x000fe200078efcff */
[----:B0-----:R-:W-:Y:S01]  /*2c80*/  HADD2.F32 R21, -RZ, R14.H0_H0 ;  /* 0x2000000eff157230 */ /* 0x001fe20000004100 */
[----:B------:R-:W-:Y:S01]  /*2c90*/  LOP3.LUT R27, R27, 0x64006400, RZ, 0xfc, !PT ;  /* 0x640064001b1b7812 */ /* 0x000fe200078efcff */
[----:B------:R-:W-:Y:S01]  /*2ca0*/  FFMA.FTZ R26, R13, R22, R26 ;  /* 0x000000160d1a7223 */ /* 0x000fe2000001001a */
[----:B------:R-:W-:Y:S01]  /*2cb0*/  LOP3.LUT R31, R29, 0x64006400, RZ, 0xfc, !PT ;  /* 0x640064001d1f7812 */ /* 0x000fe200078efcff */
[----:B------:R-:W-:-:S02]  /*2cc0*/  HADD2.F32 R29, -RZ, R12.H0_H0 ;  /* 0x2000000cff1d7230 */ /* 0x000fc40000004100 */
[----:B------:R-:W-:Y:S02]  /*2cd0*/  HADD2 R23, R23, -1032, -1032 ;  /* 0xe408e40817177430 */ /* 0x000fe40000000000 */
[----:B------:R-:W-:Y:S02]  /*2ce0*/  HADD2.F32 R14, -RZ, R14.H1_H1 ;  /* 0x3000000eff0e7230 */ /* 0x000fe40000004100 */
[----:B------:R-:W-:Y:S02]  /*2cf0*/  HADD2 R22, R27, -1032, -1032 ;  /* 0xe408e4081b167430 */ /* 0x000fe40000000000 */
[----:B------:R-:W-:Y:S02]  /*2d00*/  HADD2.F32 R12, -RZ, R12.H1_H1 ;  /* 0x3000000cff0c7230 */ /* 0x000fe40000004100 */
[----:B------:R-:W-:Y:S02]  /*2d10*/  HADD2 R13, R31, -1032, -1032 ;  /* 0xe408e4081f0d7430 */ /* 0x000fe40000000000 */
[----:B------:R-:W-:Y:S01]  /*2d20*/  FFMA.FTZ R29, R29, R21, R30 ;  /* 0x000000151d1d7223 */ /* 0x000fe2000001001e */
[----:B------:R-:W-:Y:S01]  /*2d30*/  HADD2.F32 R31, -RZ, R23.H0_H0 ;  /* 0x20000017ff1f7230 */ /* 0x000fe20000004100 */
[----:B------:R-:W-:Y:S01]  /*2d40*/  LOP3.LUT R11, R11, 0xf000f0, RZ, 0xc0, !PT ;  /* 0x00f000f00b0b7812 */ /* 0x000fe200078ec0ff */
[----:B------:R-:W-:-:S02]  /*2d50*/  HADD2.F32 R30, -RZ, R22.H0_H0 ;  /* 0x20000016ff1e7230 */ /* 0x000fc40000004100 */
        /* <DEDUP_REMOVED lines=8> */
[----:B------:R-:W-:Y:S01]  /*2de0*/  FFMA.FTZ R8, R12, R14, R29 ;  /* 0x0000000e0c087223 */ /* 0x000fe2000001001d */
[----:B------:R-:W-:Y:S01]  /*2df0*/  LOP3.LUT R9, R16, 0x64006400, RZ, 0xfc, !PT ;  /* 0x6400640010097812 */ /* 0x000fe200078efcff */
[C---:B------:R-:W-:Y:S01]  /*2e00*/  FFMA.FTZ R12, R14.reuse, R23, R31 ;  /* 0x000000170e0c7223 */ /* 0x040fe2000001001f */
[----:B------:R-:W-:Y:S01]  /*2e10*/  FFMA.FTZ R16, R14, R26, R17 ;  /* 0x0000001a0e107223 */ /* 0x000fe20000010011 */
        /* <DEDUP_REMOVED lines=8> */
[----:B------:R-:W-:Y:S02]  /*2ea0*/  HADD2.F32 R23, -RZ, R10.H0_H0 ;  /* 0x2000000aff177230 */ /* 0x000fe40000004100 */
[-C--:B------:R-:W-:Y:S02]  /*2eb0*/  HFMA2 R13, R17, R20.reuse.H0_H0, -72, -72 ;  /* 0xd480d480110d7431 */ /* 0x080fe40000040014 */
[----:B------:R-:W-:Y:S01]  /*2ec0*/  FFMA.FTZ R26, R14, R26, R21 ;  /* 0x0000001a0e1a7223 */ /* 0x000fe20000010015 */
[----:B------:R-:W-:Y:S02]  /*2ed0*/  HFMA2 R11, R11, R20.H0_H0, -72, -72 ;  /* 0xd480d4800b0b7431 */ /* 0x000fe40000040014 */
        /* <DEDUP_REMOVED lines=8> */
[----:B------:R-:W-:Y:S02]  /*2f60*/  HADD2.F32 R17, -RZ, R11.H0_H0 ;  /* 0x2000000bff117230 */ /* 0x000fe40000004100 */
[----:B------:R-:W-:Y:S01]  /*2f70*/  FFMA.FTZ R8, R15, R8, R12 ;  /* 0x000000080f087223 */ /* 0x000fe2000001000c */
[----:B------:R-:W-:-:S02]  /*2f80*/  HADD2.F32 R10, -RZ, R10.H1_H1 ;  /* 0x3000000aff0a7230 */ /* 0x000fc40000004100 */
[----:B------:R-:W-:Y:S01]  /*2f90*/  FFMA.FTZ R22, R15, R22, R9 ;  /* 0x000000160f167223 */ /* 0x000fe20000010009 */
[----:B------:R-:W-:Y:S02]  /*2fa0*/  HADD2.F32 R12, -RZ, R11.H1_H1 ;  /* 0x3000000bff0c7230 */ /* 0x000fe40000004100 */
[----:B------:R-:W-:Y:S01]  /*2fb0*/  FFMA.FTZ R26, R27, R17, R26 ;  /* 0x000000111b1a7223 */ /* 0x000fe2000001001a */
[--C-:B------:R-:W-:Y:S02]  /*2fc0*/  HADD2.F32 R9, -RZ, R24.reuse.H0_H0 ;  /* 0x20000018ff097230 */ /* 0x100fe40000004100 */
[----:B------:R-:W-:Y:S01]  /*2fd0*/  FFMA.FTZ R10, R10, R15, R23 ;  /* 0x0000000f0a0a7223 */ /* 0x000fe20000010017 */
        /* <DEDUP_REMOVED lines=15> */
[----:B------:R-:W-:-:S07]  /*30d0*/  HADD2 R3, R13, R3 ;  /* 0x000000030d037230 */ /* 0x000fce0000000000 */
.L_x_3945:
[----:B0-----:R-:W-:Y:S02]  /*30e0*/  MOV R17, UR15 ;  /* 0x0000000f00117c02 */ /* 0x001fe40008000f00 */
[----:B------:R-:W-:-:S03]  /*30f0*/  @!P0 IADD3 R21, PT, PT, R6, 0x1, RZ ;  /* 0x0000000106158810 */ /* 0x000fc60007ffe0ff */
[----:B------:R-:W-:Y:S01]  /*3100*/  IMAD.WIDE R16, R17, 0x4, R18 ;  /* 0x0000000411107825 */ /* 0x000fe200078e0212 */
[----:B------:R-:W-:Y:S06]  /*3110*/  BRA.U UP0, `(.L_x_3946) ;  /* 0x00000009003c7547 */ /* 0x000fec000b800000 */
[----:B------:R-:W2:Y:S04]  /*3120*/  LDG.E.128.CONSTANT R8, desc[UR16][R18.64] ;  /* 0x0000001012087981 */ /* 0x000ea8000c1e9d00 */
[----:B------:R-:W0:Y:S01]  /*3130*/  LDS.64 R12, [UR6+-0x10] ;  /* 0xfffff006ff0c7984 */ /* 0x000e220008000a00 */
        /* <DEDUP_REMOVED lines=9> */
[----:B------:R-:W-:Y:S02]  /*31d0*/  HADD2 R23, R15, -1032, -1032 ;  /* 0xe408e4080f177430 */ /* 0x000fe40000000000 */
[----:B------:R-:W-:Y:S02]  /*31e0*/  HADD2.F32 R14, -RZ, R29.H0_H0 ;  /* 0x2000001dff0e7230 */ /* 0x000fe40000004100 */
[----:B------:R-:W-:-:S02]  /*31f0*/  HADD2 R26, R22, -1032, -1032 ;  /* 0xe408e408161a7430 */ /* 0x000fc40000000000 */
[----:B0-----:R-:W-:Y:S02]  /*3200*/  HADD2.F32 R15, -RZ, R12.H0_H0 ;  /* 0x2000000cff0f7230 */ /* 0x001fe40000004100 */
[----:B------:R-:W-:Y:S02]  /*3210*/  HADD2 R19, R27, -1032, -1032 ;  /* 0xe408e4081b137430 */ /* 0x000fe40000000000 */
[----:B------:R-:W-:Y:S01]  /*3220*/  HADD2.F32 R27, -RZ, R29.H1_H1 ;  /* 0x3000001dff1b7230 */ /* 0x000fe20000004100 */
[----:B------:R-:W-:Y:S01]  /*3230*/  LOP3.LUT R35, R11, 0xf000f0, RZ, 0xc0, !PT ;  /* 0x00f000f00b237812 */ /* 0x000fe200078ec0ff */
[----:B------:R-:W-:Y:S02]  /*3240*/  HADD2.F32 R30, -RZ, R23.H0_H0 ;  /* 0x20000017ff1e7230 */ /* 0x000fe40000004100 */
[----:B------:R-:W-:Y:S01]  /*3250*/  FFMA.FTZ R14, R14, R15, RZ ;  /* 0x0000000f0e0e7223 */ /* 0x000fe200000100ff */
[----:B------:R-:W-:Y:S01]  /*3260*/  HADD2.F32 R18, -RZ, R26.H0_H0 ;  /* 0x2000001aff127230 */ /* 0x000fe20000004100 */
[----:B------:R-:W-:Y:S01]  /*3270*/  LOP3.LUT R35, R35, 0x64006400, RZ, 0xfc, !PT ;  /* 0x6400640023237812 */ /* 0x000fe200078efcff */
[----:B------:R-:W-:-:S02]  /*3280*/  HADD2.F32 R12, -RZ, R12.H1_H1 ;  /* 0x3000000cff0c7230 */ /* 0x000fc40000004100 */
[C---:B------:R-:W-:Y:S01]  /*3290*/  FFMA.FTZ R31, R15.reuse, R30, RZ ;  /* 0x0000001e0f1f7223 */ /* 0x040fe200000100ff */
[----:B------:R-:W-:Y:S02]  /*32a0*/  HADD2.F32 R22, -RZ, R19.H0_H0 ;  /* 0x20000013ff167230 */ /* 0x000fe40000004100 */
[----:B------:R-:W-:Y:S01]  /*32b0*/  FFMA.FTZ R29, R15, R18, RZ ;  /* 0x000000120f1d7223 */ /* 0x000fe200000100ff */
[----:B------:R-:W-:Y:S02]  /*32c0*/  HADD2.F32 R23, -RZ, R23.H1_H1 ;  /* 0x30000017ff177230 */ /* 0x000fe40000004100 */
[----:B------:R-:W-:Y:S01]  /*32d0*/  FFMA.FTZ R27, R27, R12, R14 ;  /* 0x0000000c1b1b7223 */ /* 0x000fe2000001000e */
[----:B------:R-:W-:Y:S01]  /*32e0*/  LOP3.LUT R14, R8, 0xf000f0, RZ, 0xc0, !PT ;  /* 0x00f000f0080e7812 */ /* 0x000fe200078ec0ff */
[----:B------:R-:W-:Y:S01]  /*32f0*/  FFMA.FTZ R15, R15, R22, RZ ;  /* 0x000000160f0f7223 */ /* 0x000fe200000100ff */
[----:B------:R-:W-:Y:S02]  /*3300*/  HADD2.F32 R22, -RZ, R19.H1_H1 ;  /* 0x30000013ff167230 */ /* 0x000fe40000004100 */
[----:B------:R-:W-:Y:S01]  /*3310*/  FFMA.FTZ R23, R12, R23, R31 ;  /* 0x000000170c177223 */ /* 0x000fe2000001001f */
[----:B------:R-:W-:Y:S01]  /*3320*/  HADD2.F32 R26, -RZ, R26.H1_H1 ;  /* 0x3000001aff1a7230 */ /* 0x000fe20000004100 */
[----:B------:R-:W-:-:S02]  /*3330*/  LOP3.LUT R31, R14, 0x64006400, RZ, 0xfc, !PT ;  /* 0x640064000e1f7812 */ /* 0x000fc400078efcff */
[----:B------:R-:W-:Y:S01]  /*3340*/  LOP3.LUT R18, R9, 0xf000f0, RZ, 0xc0, !PT ;  /* 0x00f000f009127812 */ /* 0x000fe200078ec0ff */
[C---:B------:R-:W-:Y:S01]  /*3350*/  FFMA.FTZ R22, R12.reuse, R22, R15 ;  /* 0x000000160c167223 */ /* 0x040fe2000001000f */
[----:B------:R-:W-:Y:S01]  /*3360*/  FFMA.FTZ R19, R12, R26, R29 ;  /* 0x0000001a0c137223 */ /* 0x000fe2000001001d */
[----:B------:R-:W0:Y:S01]  /*3370*/  LDS.64 R14, [UR6+-0x8] ;  /* 0xfffff806ff0e7984 */ /* 0x000e220008000a00 */
[-C--:B------:R-:W-:Y:S01]  /*3380*/  HFMA2 R29, R31, R20.reuse.H0_H0, -72, -72 ;  /* 0xd480d4801f1d7431 */ /* 0x080fe20000040014 */
[----:B------:R-:W-:Y:S01]  /*3390*/  LOP3.LUT R33, R18, 0x64006400, RZ, 0xfc, !PT ;  /* 0x6400640012217812 */ /* 0x000fe200078efcff */
[----:B------:R-:W-:Y:S01]  /*33a0*/  HADD2.F32 R26, -RZ, R13.H0_H0 ;  /* 0x2000000dff1a7230 */ /* 0x000fe20000004100 */
[----:B------:R-:W-:Y:S02]  /*33b0*/  LOP3.LUT R18, R10, 0xf000f0, RZ, 0xc0, !PT ;  /* 0x00f000f00a127812 */ /* 0x000fe400078ec0ff */
[--C-:B------:R-:W-:Y:S02]  /*33c0*/  HADD2.F32 R30, -RZ, R29.reuse.H0_H0 ;  /* 0x2000001dff1e7230 */ /* 0x100fe40000004100 */
[----:B------:R-:W-:Y:S01]  /*33d0*/  HFMA2 R12, R33, R20.H0_H0, -72, -72 ;  /* 0xd480d480210c7431 */ /* 0x000fe20000040014 */
[----:B------:R-:W-:Y:S01]  /*33e0*/  LOP3.LUT R33, R18, 0x64006400, RZ, 0xfc, !PT ;  /* 0x6400640012217812 */ /* 0x000fe200078efcff */
[----:B------:R-:W-:Y:S01]  /*33f0*/  HADD2.F32 R29, -RZ, R29.H1_H1 ;  /* 0x3000001dff1d7230 */ /* 0x000fe20000004100 */
[----:B------:R-:W-:Y:S01]  /*3400*/  SHF.R.U32.HI R8, RZ, 0x8, R8 ;  /* 0x00000008ff087819 */ /* 0x000fe20000011608 */
[----:B------:R-:W-:Y:S01]  /*3410*/  FFMA.FTZ R18, R30, R26, R27 ;  /* 0x0000001a1e127223 */ /* 0x000fe2000001001b */
[----:B------:R-:W-:-:S02]  /*3420*/  HADD2.F32 R31, -RZ, R12.H0_H0 ;  /* 0x2000000cff1f7230 */ /* 0x000fc40000004100 */
[-C--:B------:R-:W-:Y:S02]  /*3430*/  HFMA2 R27, R35, R20.reuse.H0_H0, -72, -72 ;  /* 0xd480d480231b7431 */ /* 0x080fe40000040014 */
[----:B------:R-:W-:Y:S02]  /*3440*/  HADD2.F32 R30, -RZ, R13.H1_H1 ;  /* 0x3000000dff1e7230 */ /* 0x000fe40000004100 */
[----:B------:R-:W-:Y:S01]  /*3450*/  HFMA2 R13, R33, R20.H0_H0, -72, -72 ;  /* 0xd480d480210d7431 */ /* 0x000fe20000040014 */
[----:B------:R-:W-:Y:S01]  /*3460*/  SHF.R.U32.HI R9, RZ, 0x8, R9 ;  /* 0x00000008ff097819 */ /* 0x000fe20000011609 */
[----:B------:R-:W-:Y:S01]  /*3470*/  FFMA.FTZ R23, R26, R31, R23 ;  /* 0x0000001f1a177223 */ /* 0x000fe20000010017 */
[----:B------:R-:W-:Y:S02]  /*3480*/  HADD2.F32 R31, -RZ, R27.H0_H0 ;  /* 0x2000001bff1f7230 */ /* 0x000fe40000004100 */
[----:B------:R-:W-:Y:S01]  /*3490*/  FFMA.FTZ R29, R29, R30, R18 ;  /* 0x0000001e1d1d7223 */ /* 0x000fe20000010012 */
[----:B------:R-:W-:Y:S01]  /*34a0*/  HADD2.F32 R32, -RZ, R13.H0_H0 ;  /* 0x2000000dff207230 */ /* 0x000fe20000004100 */
[----:B------:R-:W-:Y:S01]  /*34b0*/  SHF.R.U32.HI R10, RZ, 0x8, R10 ;  /* 0x00000008ff0a7819 */ /* 0x000fe2000001160a */
[----:B------:R-:W-:-:S02]  /*34c0*/  HADD2.F32 R18, -RZ, R27.H1_H1 ;  /* 0x3000001bff127230 */ /* 0x000fc40000004100 */
[C---:B------:R-:W-:Y:S01]  /*34d0*/  FFMA.FTZ R31, R26.reuse, R31, R22 ;  /* 0x0000001f1a1f7223 */ /* 0x040fe20000010016 */
[----:B------:R-:W-:Y:S02]  /*34e0*/  HADD2.F32 R22, -RZ, R13.H1_H1 ;  /* 0x3000000dff167230 */ /* 0x000fe40000004100 */
[----:B------:R-:W-:Y:S01]  /*34f0*/  FFMA.FTZ R19, R26, R32, R19 ;  /* 0x000000201a137223 */ /* 0x000fe20000010013 */
[----:B------:R-:W-:Y:S01]  /*3500*/  HADD2.F32 R26, -RZ, R12.H1_H1 ;  /* 0x3000000cff1a7230 */ /* 0x000fe20000004100 */
[----:B------:R-:W-:Y:S02]  /*3510*/  LOP3.LUT R12, R8, 0xf000f, RZ, 0xc0, !PT ;  /* 0x000f000f080c7812 */ /* 0x000fe400078ec0ff */
[----:B------:R-:W-:Y:S01]  /*3520*/  LOP3.LUT R13, R9, 0xf000f, RZ, 0xc0, !PT ;  /* 0x000f000f090d7812 */ /* 0x000fe200078ec0ff */
[C---:B------:R-:W-:Y:S01]  /*3530*/  FFMA.FTZ R22, R30.reuse, R22, R19 ;  /* 0x000000161e167223 */ /* 0x040fe20000010013 */
[----:B------:R-:W-:Y:S01]  /*3540*/  FFMA.FTZ R26, R30, R26, R23 ;  /* 0x0000001a1e1a7223 */ /* 0x000fe20000010017 */
[----:B------:R-:W-:Y:S01]  /*3550*/  LOP3.LUT R12, R12, 0x64006400, RZ, 0xfc, !PT ;  /* 0x640064000c0c7812 */ /* 0x000fe200078efcff */
[----:B------:R-:W-:Y:S01]  /*3560*/  FFMA.FTZ R30, R30, R18, R31 ;  /* 0x000000121e1e7223 */ /* 0x000fe2000001001f */
[----:B------:R-:W-:-:S02]  /*3570*/  SHF.R.U32.HI R11, RZ, 0x8, R11 ;  /* 0x00000008ff0b7819 */ /* 0x000fc4000001160b */
[----:B------:R-:W-:Y:S02]  /*3580*/  LOP3.LUT R18, R10, 0xf000f, RZ, 0xc0, !PT ;  /* 0x000f000f0a127812 */ /* 0x000fe400078ec0ff */
[----:B------:R-:W-:Y:S01]  /*3590*/  LOP3.LUT R19, R13, 0x64006400, RZ, 0xfc, !PT ;  /* 0x640064000d137812 */ /* 0x000fe200078efcff */
[----:B------:R-:W-:Y:S01]  /*35a0*/  HADD2 R13, R12, -1032, -1032 ;  /* 0xe408e4080c0d7430 */ /* 0x000fe20000000000 */
[----:B------:R-:W-:Y:S02]  /*35b0*/  LOP3.LUT R23, R11, 0xf000f, RZ, 0xc0, !PT ;  /* 0x000f000f0b177812 */ /* 0x000fe400078ec0ff */
[----:B------:R-:W-:Y:S01]  /*35c0*/  LOP3.LUT R18, R18, 0x64006400, RZ, 0xfc, !PT ;  /* 0x6400640012127812 */ /* 0x000fe200078efcff */
[----:B------:R-:W-:Y:S01]  /*35d0*/  HADD2 R19, R19, -1032, -1032 ;  /* 0xe408e40813137430 */ /* 0x000fe20000000000 */
[----:B------:R-:W-:Y:S01]  /*35e0*/  LOP3.LUT R12, R23, 0x64006400, RZ, 0xfc, !PT ;  /* 0x64006400170c7812 */ /* 0x000fe200078efcff */
[----:B0-----:R-:W-:Y:S01]  /*35f0*/  HADD2.F32 R23, -RZ, R14.H0_H0 ;  /* 0x2000000eff177230 */ /* 0x001fe20000004100 */
[----:B------:R-:W-:Y:S01]  /*3600*/  LOP3.LUT R8, R8, 0xf000f0, RZ, 0xc0, !PT ;  /* 0x00f000f008087812 */ /* 0x000fe200078ec0ff */
[----:B------:R-:W-:-:S02]  /*3610*/  HADD2.F32 R32, -RZ, R13.H0_H0 ;  /* 0x2000000dff207230 */ /* 0x000fc40000004100 */
[----:B------:R-:W-:Y:S02]  /*3620*/  HADD2 R18, R18, -1032, -1032 ;  /* 0xe408e40812127430 */ /* 0x000fe40000000000 */
[--C-:B------:R-:W-:Y:S02]  /*3630*/  HADD2.F32 R27, -RZ, R19.reuse.H0_H0 ;  /* 0x20000013ff1b7230 */ /* 0x100fe40000004100 */
[----:B------:R-:W-:Y:S02]  /*3640*/  HADD2 R12, R12, -1032, -1032 ;  /* 0xe408e4080c0c7430 */ /* 0x000fe40000000000 */
[----:B------:R-:W-:Y:S02]  /*3650*/  HADD2.F32 R19, -RZ, R19.H1_H1 ;  /* 0x30000013ff137230 */ /* 0x000fe40000004100 */
        /* <DEDUP_REMOVED lines=8> */
[----:B------:R-:W-:Y:S01]  /*36e0*/  HADD2.F32 R13, -RZ, R18.H1_H1 ;  /* 0x30000012ff0d7230 */ /* 0x000fe20000004100 */
[----:B------:R-:W-:Y:S01]  /*36f0*/  LOP3.LUT R18, R9, 0xf000f0, RZ, 0xc0, !PT ;  /* 0x00f000f009127812 */ /* 0x000fe200078ec0ff */
[C---:B------:R-:W-:Y:S01]  /*3700*/  FFMA.FTZ R9, R27.reuse, R19, R26 ;  /* 0x000000131b097223 */ /* 0x040fe2000001001a */
[----:B------:R-:W-:Y:S01]  /*3710*/  LOP3.LUT R19, R8, 0x64006400, RZ, 0xfc, !PT ;  /* 0x6400640008137812 */ /* 0x000fe200078efcff */
[----:B------:R-:W-:Y:S01]  /*3720*/  HADD2.F32 R14, -RZ, R15.H0_H0 ;  /* 0x2000000fff0e7230 */ /* 0x000fe20000004100 */
[----:B------:R-:W-:Y:S01]  /*3730*/  LOP3.LUT R23, R18, 0x64006400, RZ, 0xfc, !PT ;  /* 0x6400640012177812 */ /* 0x000fe200078efcff */
[----:B------:R-:W-:Y:S01]  /*3740*/  FFMA.FTZ R13, R27, R13, R22 ;  /* 0x0000000d1b0d7223 */ /* 0x000fe20000010016 */
[----:B------:R-:W-:Y:S01]  /*3750*/  LOP3.LUT R18, R10, 0xf000f0, RZ, 0xc0, !PT ;  /* 0x00f000f00a127812 */ /* 0x000fe200078ec0ff */
[-C--:B------:R-:W-:Y:S01]  /*3760*/  HFMA2 R10, R19, R20.reuse.H0_H0, -72, -72 ;  /* 0xd480d480130a7431 */ /* 0x080fe20000040014 */
[----:B------:R-:W-:Y:S01]  /*3770*/  LOP3.LUT R22, R11, 0xf000f0, RZ, 0xc0, !PT ;  /* 0x00f000f00b167812 */ /* 0x000fe200078ec0ff */
[----:B------:R-:W-:Y:S01]  /*3780*/  HFMA2 R8, R23, R20.H0_H0, -72, -72 ;  /* 0xd480d48017087431 */ /* 0x000fe20000040014 */
[----:B------:R-:W-:Y:S01]  /*3790*/  LOP3.LUT R11, R18, 0x64006400, RZ, 0xfc, !PT ;  /* 0x64006400120b7812 */ /* 0x000fe200078efcff */
[----:B------:R-:W-:Y:S01]  /*37a0*/  HADD2.F32 R23, -RZ, R12.H1_H1 ;  /* 0x3000000cff177230 */ /* 0x000fe20000004100 */
[----:B------:R-:W-:Y:S01]  /*37b0*/  LOP3.LUT R19, R22, 0x64006400, RZ, 0xfc, !PT ;  /* 0x6400640016137812 */ /* 0x000fe200078efcff */
[----:B------:R-:W-:-:S02]  /*37c0*/  HADD2.F32 R18, -RZ, R10.H0_H0 ;  /* 0x2000000aff127230 */ /* 0x000fc40000004100 */
[----:B------:R-:W-:Y:S01]  /*37d0*/  FFMA.FTZ R29, R32, R27, R29 ;  /* 0x0000001b201d7223 */ /* 0x000fe2000001001d */
[----:B------:R-:W-:Y:S02]  /*37e0*/  HADD2.F32 R22, -RZ, R8.H0_H0 ;  /* 0x20000008ff167230 */ /* 0x000fe40000004100 */
[-C--:B------:R-:W-:Y:S02]  /*37f0*/  HFMA2 R12, R11, R20.reuse.H0_H0, -72, -72 ;  /* 0xd480d4800b0c7431 */ /* 0x080fe40000040014 */
[----:B------:R-:W-:Y:S02]  /*3800*/  HADD2.F32 R15, -RZ, R15.H1_H1 ;  /* 0x3000000fff0f7230 */ /* 0x000fe40000004100 */
[----:B------:R-:W-:Y:S02]  /*3810*/  HFMA2 R11, R19, R20.H0_H0, -72, -72 ;  /* 0xd480d480130b7431 */ /* 0x000fe40000040014 */
[----:B------:R-:W-:Y:S01]  /*3820*/  FFMA.FTZ R29, R18, R14, R29 ;  /* 0x0000000e121d7223 */ /* 0x000fe2000001001d */
[----:B------:R-:W-:Y:S01]  /*3830*/  FFMA.FTZ R22, R14, R22, R9 ;  /* 0x000000160e167223 */ /* 0x000fe20000010009 */
[----:B------:R-:W-:-:S02]  /*3840*/  HADD2.F32 R9, -RZ, R12.H0_H0 ;  /* 0x2000000cff097230 */ /* 0x000fc40000004100 */
[----:B------:R-:W-:Y:S01]  /*3850*/  FFMA.FTZ R23, R27, R23, R30 ;  /* 0x000000171b177223 */ /* 0x000fe2000001001e */
[----:B------:R-:W-:Y:S02]  /*3860*/  HADD2.F32 R12, -RZ, R12.H1_H1 ;  /* 0x3000000cff0c7230 */ /* 0x000fe40000004100 */
[--C-:B------:R-:W-:Y:S02]  /*3870*/  HADD2.F32 R18, -RZ, R11.reuse.H0_H0 ;  /* 0x2000000bff127230 */ /* 0x100fe40000004100 */
[----:B------:R-:W-:Y:S01]  /*3880*/  FFMA.FTZ R9, R14, R9, R13 ;  /* 0x000000090e097223 */ /* 0x000fe2000001000d */
[----:B------:R-:W-:Y:S02]  /*3890*/  HADD2.F32 R10, -RZ, R10.H1_H1 ;  /* 0x3000000aff0a7230 */ /* 0x000fe40000004100 */
[----:B------:R-:W-:Y:S02]  /*38a0*/  HADD2.F32 R8, -RZ, R8.H1_H1 ;  /* 0x30000008ff087230 */ /* 0x000fe40000004100 */
[----:B------:R-:W-:Y:S01]  /*38b0*/  FFMA.FTZ R9, R15, R12, R9 ;  /* 0x0000000c0f097223 */ /* 0x000fe20000010009 */
[----:B------:R-:W-:-:S02]  /*38c0*/  HADD2.F32 R12, -RZ, R11.H1_H1 ;  /* 0x3000000bff0c7230 */ /* 0x000fc40000004100 */
[----:B------:R-:W-:Y:S01]  /*38d0*/  FFMA.FTZ R18, R14, R18, R23 ;  /* 0x000000120e127223 */ /* 0x000fe20000010017 */
[--C-:B------:R-:W-:Y:S02]  /*38e0*/  HADD2.F32 R11, -RZ, R24.reuse.H0_H0 ;  /* 0x20000018ff0b7230 */ /* 0x100fe40000004100 */
[----:B------:R-:W-:Y:S01]  /*38f0*/  FFMA.FTZ R10, R10, R15, R29 ;  /* 0x0000000f0a0a7223 */ /* 0x000fe2000001001d */
        /* <DEDUP_REMOVED lines=16> */
[----:B------:R-:W-:-:S07]  /*3a00*/  HADD2 R3, R9, R3 ;  /* 0x0000000309037230 */ /* 0x000fce0000000000 */
.L_x_3946:
[----:B------:R-:W-:Y:S05]  /*3a10*/  BRA.U UP0, `(.L_x_3947) ;  /* 0x00000009003c7547 */ /* 0x000fea000b800000 */
[----:B------:R-:W2:Y:S04]  /*3a20*/  LDG.E.128.CONSTANT R8, desc[UR16][R16.64] ;  /* 0x0000001010087981 */ /* 0x000ea8000c1e9d00 */
[----:B------:R-:W0:Y:S01]  /*3a30*/  LDS.64 R12, [UR6] ;  /* 0x00000006ff0c7984 */ /* 0x000e220008000a00 */
        /* <DEDUP_REMOVED lines=35> */
[----:B------:R-:W0:Y:S01]  /*3c70*/  LDS.64 R14, [UR6+0x8] ;  /* 0x00000806ff0e7984 */ /* 0x000e220008000a00 */
        /* <DEDUP_REMOVED lines=105> */
.L_x_3947:
[----:B------:R-:W-:Y:S02]  /*4310*/  MOV R9, UR15 ;  /* 0x0000000f00097c02 */ /* 0x000fe40008000f00 */
[----:B------:R-:W-:-:S03]  /*4320*/  @!P0 MOV R6, R21 ;  /* 0x0000001500068202 */ /* 0x000fc60000000f00 */
[----:B------:R-:W-:Y:S01]  /*4330*/  IMAD.WIDE R16, R9, 0x4, R16 ;  /* 0x0000000409107825 */ /* 0x000fe200078e0210 */
[----:B------:R-:W-:Y:S06]  /*4340*/  BRA.U UP0, `(.L_x_3948) ;  /* 0x00000009003c7547 */ /* 0x000fec000b800000 */
[----:B------:R-:W2:Y:S04]  /*4350*/  LDG.E.128.CONSTANT R8, desc[UR16][R16.64] ;  /* 0x0000001010087981 */ /* 0x000ea8000c1e9d00 */
[----:B------:R-:W0:Y:S01]  /*4360*/  LDS.64 R12, [UR6+0x10] ;  /* 0x00001006ff0c7984 */ /* 0x000e220008000a00 */
[----:B--2---:R-:W-:Y:S02]  /*4370*/  LOP3.LUT R15, R9, 0xf000f, RZ, 0xc0, !PT ;  /* 0x000f000f090f7812 */ /* 0x004fe400078ec0ff */
        /* <DEDUP_REMOVED lines=17> */
[----:B0-----:R-:W-:Y:S01]  /*4490*/  HADD2.F32 R15, -RZ, R12.H0_H0 ;  /* 0x2000000cff0f7230 */ /* 0x001fe20000004100 */
        /* <DEDUP_REMOVED lines=8> */
[----:B------:R-:W-:Y:S01]  /*4520*/  FFMA.FTZ R22, R15, R22, RZ ;  /* 0x000000160f167223 */ /* 0x000fe200000100ff */
[----:B------:R-:W-:Y:S01]  /*4530*/  HADD2.F32 R23, -RZ, R23.H1_H1 ;  /* 0x30000017ff177230 */ /* 0x000fe20000004100 */
[----:B------:R-:W0:Y:S01]  /*4540*/  LDS.64 R14, [UR6+0x18] ;  /* 0x00001806ff0e7984 */ /* 0x000e220008000a00 */
[C---:B------:R-:W-:Y:S01]  /*4550*/  FFMA.FTZ R12, R21.reuse, R30, R12 ;  /* 0x0000001e150c7223 */ /* 0x040fe2000001000c */
[----:B------:R-:W-:Y:S01]  /*4560*/  LOP3.LUT R30, R10, 0xf000f0, RZ, 0xc0, !PT ;  /* 0x00f000f00a1e7812 */ /* 0x000fe200078ec0ff */
[----:B------:R-:W-:Y:S01]  /*4570*/  FFMA.FTZ R18, R32, R21, R19 ;  /* 0x0000001520127223 */ /* 0x000fe20000010013 */
[C---:B------:R-:W-:Y:S01]  /*4580*/  FFMA.FTZ R19, R21.reuse, R26, R27 ;  /* 0x0000001a15137223 */ /* 0x040fe2000001001b */
[----:B------:R-:W-:Y:S01]  /*4590*/  LOP3.LUT R26, R8, 0xf000f0, RZ, 0xc0, !PT ;  /* 0x00f000f0081a7812 */ /* 0x000fe200078ec0ff */
[----:B------:R-:W-:Y:S01]  /*45a0*/  FFMA.FTZ R23, R21, R23, R22 ;  /* 0x0000001715177223 */ /* 0x000fe20000010016 */
[----:B------:R-:W-:-:S02]  /*45b0*/  LOP3.LUT R27, R11, 0xf000f0, RZ, 0xc0, !PT ;  /* 0x00f000f00b1b7812 */ /* 0x000fc400078ec0ff */
[----:B------:R-:W-:Y:S02]  /*45c0*/  LOP3.LUT R33, R30, 0x64006400, RZ, 0xfc, !PT ;  /* 0x640064001e217812 */ /* 0x000fe400078efcff */
[----:B------:R-:W-:Y:S01]  /*45d0*/  LOP3.LUT R29, R26, 0x64006400, RZ, 0xfc, !PT ;  /* 0x640064001a1d7812 */ /* 0x000fe200078efcff */
[-C--:B------:R-:W-:Y:S01]  /*45e0*/  HFMA2 R26, R31, R20.reuse.H0_H0, -72, -72 ;  /* 0xd480d4801f1a7431 */ /* 0x080fe20000040014 */
[----:B------:R-:W-:Y:S01]  /*45f0*/  LOP3.LUT R21, R27, 0x64006400, RZ, 0xfc, !PT ;  /* 0x640064001b157812 */ /* 0x000fe200078efcff */
[-C--:B------:R-:W-:Y:S01]  /*4600*/  HFMA2 R27, R33, R20.reuse.H0_H0, -72, -72 ;  /* 0xd480d480211b7431 */ /* 0x080fe20000040014 */
[----:B------:R-:W-:Y:S01]  /*4610*/  SHF.R.U32.HI R8, RZ, 0x8, R8 ;  /* 0x00000008ff087819 */ /* 0x000fe20000011608 */
[-C--:B------:R-:W-:Y:S02]  /*4620*/  HFMA2 R22, R29, R20.reuse.H0_H0, -72, -72 ;  /* 0xd480d4801d167431 */ /* 0x080fe40000040014 */
[----:B------:R-:W-:Y:S02]  /*4630*/  HADD2.F32 R29, -RZ, R13.H0_H0 ;  /* 0x2000000dff1d7230 */ /* 0x000fe40000004100 */
[----:B------:R-:W-:-:S02]  /*4640*/  HFMA2 R21, R21, R20.H0_H0, -72, -72 ;  /* 0xd480d48015157431 */ /* 0x000fc40000040014 */
[----:B------:R-:W-:Y:S01]  /*4650*/  HADD2.F32 R32, -RZ, R26.H0_H0 ;  /* 0x2000001aff207230 */ /* 0x000fe20000004100 */
[----:B------:R-:W-:Y:S01]  /*4660*/  SHF.R.U32.HI R10, RZ, 0x8, R10 ;  /* 0x00000008ff0a7819 */ /* 0x000fe2000001160a */
[----:B------:R-:W-:Y:S01]  /*4670*/  HADD2.F32 R30, -RZ, R27.H0_H0 ;  /* 0x2000001bff1e7230 */ /* 0x000fe20000004100 */
[----:B------:R-:W-:Y:S01]  /*4680*/  SHF.R.U32.HI R11, RZ, 0x8, R11 ;  /* 0x00000008ff0b7819 */ /* 0x000fe2000001160b */
        /* <DEDUP_REMOVED lines=8> */
[----:B------:R-:W-:Y:S02]  /*4710*/  HADD2.F32 R34, -RZ, R21.H0_H0 ;  /* 0x20000015ff227230 */ /* 0x000fe40000004100 */
        /* <DEDUP_REMOVED lines=20> */
[----:B------:R-:W-:Y:S02]  /*4860*/  HADD2.F32 R27, -RZ, R15.H0_H0 ;  /* 0x2000000fff1b7230 */ /* 0x000fe40000004100 */
[----:B------:R-:W-:Y:S02]  /*4870*/  HADD2 R13, R31, -1032, -1032 ;  /* 0xe408e4081f0d7430 */ /* 0x000fe40000000000 */
[----:B------:R-:W-:Y:S01]  /*4880*/  FFMA.FTZ R29, R29, R21, R30 ;  /* 0x000000151d1d7223 */ /* 0x000fe2000001001e */
[----:B------:R-:W-:-:S02]  /*4890*/  HADD2.F32 R31, -RZ, R23.H0_H0 ;  /* 0x20000017ff1f7230 */ /* 0x000fc40000004100 */
[----:B------:R-:W-:Y:S02]  /*48a0*/  HADD2.F32 R30, -RZ, R22.H0_H0 ;  /* 0x20000016ff1e7230 */ /* 0x000fe40000004100 */
        /* <DEDUP_REMOVED lines=23> */
[-C--:B------:R-:W-:Y:S02]  /*4a20*/  HFMA2 R11, R11, R20.reuse.H0_H0, -72, -72 ;  /* 0xd480d4800b0b7431 */ /* 0x080fe40000040014 */
[----:B------:R-:W-:Y:S02]  /*4a30*/  HADD2.F32 R22, -RZ, R9.H0_H0 ;  /* 0x20000009ff167230 */ /* 0x000fe40000004100 */
[----:B------:R-:W-:Y:S02]  /*4a40*/  HFMA2 R20, R19, R20.H0_H0, -72, -72 ;  /* 0xd480d48013147431 */ /* 0x000fe40000040014 */
[----:B------:R-:W-:Y:S01]  /*4a50*/  FFMA.FTZ R26, R14, R23, R21 ;  /* 0x000000170e1a7223 */ /* 0x000fe20000010015 */
[----:B------:R-:W-:Y:S02]  /*4a60*/  HADD2.F32 R10, -RZ, R10.H1_H1 ;  /* 0x3000000aff0a7230 */ /* 0x000fe40000004100 */
[----:B------:R-:W-:Y:S01]  /*4a70*/  FFMA.FTZ R13, R13, R27, R8 ;  /* 0x0000001b0d0d7223 */ /* 0x000fe20000010008 */
[----:B------:R-:W-:-:S02]  /*4a80*/  HADD2.F32 R14, -RZ, R11.H0_H0 ;  /* 0x2000000bff0e7230 */ /* 0x000fc40000004100 */
[C---:B------:R-:W-:Y:S01]  /*4a90*/  FFMA.FTZ R12, R27.reuse, R22, R12 ;  /* 0x000000161b0c7223 */ /* 0x040fe2000001000c */
[--C-:B------:R-:W-:Y:S02]  /*4aa0*/  HADD2.F32 R19, -RZ, R20.reuse.H0_H0 ;  /* 0x20000014ff137230 */ /* 0x100fe40000004100 */
[----:B------:R-:W-:Y:S01]  /*4ab0*/  FFMA.FTZ R10, R10, R15, R13 ;  /* 0x0000000f0a0a7223 */ /* 0x000fe2000001000d */
[----:B------:R-:W-:Y:S02]  /*4ac0*/  HADD2.F32 R8, -RZ, R9.H1_H1 ;  /* 0x30000009ff087230 */ /* 0x000fe40000004100 */
[C---:B------:R-:W-:Y:S01]  /*4ad0*/  FFMA.FTZ R9, R27.reuse, R14, R18 ;  /* 0x0000000e1b097223 */ /* 0x040fe20000010012 */
        /* <DEDUP_REMOVED lines=22> */
.L_x_3948:
        /* <DEDUP_REMOVED lines=8> */
.L_x_3944:
[----:B------:R-:W-:-:S06]  /*4cc0*/  UISETP.GE.AND UP0, UPT, UR19, UR14, UPT ;  /* 0x0000000e1300728c */ /* 0x000fcc000bf06270 */
[----:B------:R-:W-:-:S13]  /*4cd0*/  PLOP3.LUT P0, PT, PT, PT, UP0, 0x80, 0x8 ;  /* 0x000000000008781c */ /* 0x000fda0003f0f008 */
[----:B------:R-:W-:Y:S05]  /*4ce0*/  @P0 EXIT ;  /* 0x000000000000094d */ /* 0x000fea0003800000 */
        /* <DEDUP_REMOVED lines=10> */
.L_x_3953:
[----:B------:R-:W1:Y:S02]  /*4d90*/  LDS R4, [R0] ;  /* 0x0000000000047984 */ /* 0x000e640000000800 */
[----:B-1----:R-:W-:-:S05]  /*4da0*/  HFMA2 R5, R4, 1, 1, R2 ;  /* 0x3c003c0004057831 */ /* 0x002fca0000000002 */
[----:B------:R-:W1:Y:S02]  /*4db0*/  ATOMS.CAST.SPIN P0, [R0], R4, R5 ;  /* 0x000000040000758d */ /* 0x000e640001800005 */
[----:B-1----:R-:W-:Y:S05]  /*4dc0*/  @!P0 BRA `(.L_x_3953) ;  /* 0xfffffffc00f08947 */ /* 0x002fea000383ffff */
[----:B------:R-:W-:Y:S05]  /*4dd0*/  BRA `(.L_x_3951) ;  /* 0x00000000000c7947 */ /* 0x000fea0003800000 */
.L_x_3952:
[----:B------:R-:W2:Y:S02]  /*4de0*/  LD.E R0, desc[UR16][R6.64] ;  /* 0x0000001006007980 */ /* 0x000ea4000c101900 */
[----:B--2---:R-:W-:-:S05]  /*4df0*/  IADD3 R5, PT, PT, R2, R0, RZ ;  /* 0x0000000002057210 */ /* 0x004fca0007ffe0ff */
[----:B------:R1:W-:Y:S02]  /*4e00*/  ST.E desc[UR16][R6.64], R5 ;  /* 0x0000000506007985 */ /* 0x0003e4000c101910 */
.L_x_3951:
[----:B------:R-:W-:Y:S05]  /*4e10*/  BSYNC.RECONVERGENT B0 ;  /* 0x0000000000007941 */ /* 0x000fea0003800200 */
.L_x_3950:
[----:B------:R2:W-:Y:S02]  /*4e20*/  ATOM.E.ADD.F16x2.RN.STRONG.GPU P0, RZ, desc[UR16][R6.64+0x4], R3 ;  /* 0x8000040306ff79a2 */ /* 0x0005e4000c10e110 */
[----:B--2---:R-:W-:Y:S05]  /*4e30*/  @P0 EXIT ;  /* 0x000000000000094d */ /* 0x004fea0003800000 */
[----:B------:R-:W2:Y:S02]  /*4e40*/  QSPC.E.S P0, RZ, [R6+0x4] ;  /* 0x0000040006ff73aa */ /* 0x000ea40000000500 */
[----:B--2---:R-:W-:Y:S05]  /*4e50*/  @!P0 BRA `(.L_x_3954) ;  /* 0x0000000000208947 */ /* 0x004fea0003800000 */
[----:B------:R-:W-:-:S04]  /*4e60*/  MOV R4, R6 ;  /* 0x0000000600047202 */ /* 0x000fc80000000f00 */
[----:B------:R-:W-:Y:S02]  /*4e70*/  MOV R4, R4 ;  /* 0x0000000400047202 */ /* 0x000fe40000000f00 */
[----:B-1----:R-:W-:-:S07]  /*4e80*/  MOV R5, R3 ;  /* 0x0000000300057202 */ /* 0x002fce0000000f00 */
.L_x_3955:
[----:B------:R-:W1:Y:S02]  /*4e90*/  LDS R2, [R4+0x4] ;  /* 0x0000040004027984 */ /* 0x000e640000000800 */
[----:B-1----:R-:W-:-:S05]  /*4ea0*/  HADD2 R3, R2, R5 ;  /* 0x0000000502037230 */ /* 0x002fca0000000000 */
[----:B------:R-:W1:Y:S02]  /*4eb0*/  ATOMS.CAST.SPIN P0, [R4+0x4], R2, R3 ;  /* 0x000004020400758d */ /* 0x000e640001800003 */
[----:B-1----:R-:W-:Y:S05]  /*4ec0*/  @!P0 BRA `(.L_x_3955) ;  /* 0xfffffffc00f08947 */ /* 0x002fea000383ffff */
[----:B------:R-:W-:Y:S05]  /*4ed0*/  EXIT ;  /* 0x000000000000794d */ /* 0x000fea0003800000 */
.L_x_3954:
[----:B------:R-:W2:Y:S02]  /*4ee0*/  LD.E R0, desc[UR16][R6.64+0x4] ;  /* 0x0000041006007980 */ /* 0x000ea4000c101900 */
[----:B--2---:R-:W-:-:S05]  /*4ef0*/  IADD3 R3, PT, PT, R3, R0, RZ ;  /* 0x0000000003037210 */ /* 0x004fca0007ffe0ff */
[----:B------:R-:W-:Y:S01]  /*4f00*/  ST.E desc[UR16][R6.64+0x4], R3 ;  /* 0x0000040306007985 */ /* 0x000fe2000c101910 */
[----:B------:R-:W-:Y:S05]  /*4f10*/  EXIT ;  /* 0x000000000000794d */ /* 0x000fea0003800000 */
.L_x_3956:
        /* <DEDUP_REMOVED lines=14> */
.L_x_4538:


//--------------------- .text._Z23gemm_half_q_half_kernelILi1ELi10ELb0ELb0ELi64EEvPK6__halfPKjS4_S2_PS0_iiiiPKtS7_iiiiiibS2_i --------------------------
	.section	.text._Z23gemm_half_q_half_kernelILi1ELi10ELb0ELb0ELi64EEvPK6__halfPKjS4_S2_PS0_iiiiPKtS7_iiiiiibS2_i,"ax",@progbits
	.align	128
        .global         _Z23gemm_half_q_half_kernelILi1ELi10ELb0ELb0ELi64EEvPK6__halfPKjS4_S2_PS0_iiiiPKtS7_iiiiiibS2_i
        .type           _Z23gemm_half_q_half_kernelILi1ELi10ELb0ELb0ELi64EEvPK6__halfPKjS4_S2_PS0_iiiiPKtS7_iiiiiibS2_i,@function
        .size           _Z23gemm_half_q_half_kernelILi1ELi10ELb0ELb0ELi64EEvPK6__halfPKjS4_S2_PS0_iiiiPKtS7_iiiiiibS2_i,(.L_x_4539 - _Z23gemm_half_q_half_kernelILi1ELi10ELb0ELb0ELi64EEvPK6__halfPKjS4_S2_PS0_iiiiPKtS7_iiiiiibS2_i)
        .other          _Z23gemm_half_q_half_kernelILi1ELi10ELb0ELb0ELi64EEvPK6__halfPKjS4_S2_PS0_iiiiPKtS7_iiiiiibS2_i,@"STO_CUDA_ENTRY STV_DEFAULT"
_Z23gemm_half_q_half_kernelILi1ELi10ELb0ELb0ELi64EEvPK6__halfPKjS4_S2_PS0_iiiiPKtS7_iiiiiibS2_i:
.text._Z23gemm_half_q_half_kernelILi1ELi10ELb0ELb0ELi64EEvPK6__halfPKjS4_S2_PS0_iiiiPKtS7_iiiiiibS2_i:
        /* <DEDUP_REMOVED lines=13> */
[C---:B----4-:R-:W-:Y:S02]  /*00d0*/  IADD3 R15, PT, PT, R2.reuse, R11, RZ ;  /* 0x0000000b020f7210 */ /* 0x050fe40007ffe0ff */
[----:B-----5:R-:W-:-:S04]  /*00e0*/  VIADDMNMX R14, R2, 0x40, R9, PT ;  /* 0x00000040020e7846 */ /* 0x020fc80003800109 */
        /* <DEDUP_REMOVED lines=20> */
.L_x_3958:
[----:B------:R-:W-:Y:S05]  /*0230*/  BSYNC.RECONVERGENT B0 ;  /* 0x0000000000007941 */ /* 0x000fea0003800200 */
.L_x_3957:
[----:B------:R-:W1:Y:S01]  /*0240*/  LDCU UR4, c[0x0][0x3ac] ;  /* 0x00007580ff0477ac */ /* 0x000e620008000800 */
[----:B------:R-:W-:-:S04]  /*0250*/  LEA R6, R6, R11, 0x6 ;  /* 0x0000000b06067211 */ /* 0x000fc800078e30ff */
[----:B------:R-:W-:Y:S02]  /*0260*/  SHF.L.U32 R6, R6, 0x2, RZ ;  /* 0x0000000206067819 */ /* 0x000fe400000006ff */
[----:B-1----:R-:W-:-:S04]  /*0270*/  MOV R21, UR4 ;  /* 0x0000000400157c02 */ /* 0x002fc80008000f00 */
[----:B------:R-:W-:-:S13]  /*0280*/  ISETP.GE.AND P0, PT, R6, R21, PT ;  /* 0x000000150600720c */ /* 0x000fda0003f06270 */
[----:B------:R-:W-:Y:S05]  /*0290*/  @P0 EXIT ;  /* 0x000000000000094d */ /* 0x000fea0003800000 */
[----:B------:R-:W1:Y:S01]  /*02a0*/  LDC.64 R4, c[0x0][0x3b8] ;  /* 0x0000ee00ff047b82 */ /* 0x000e620000000a00 */
[----:B------:R-:W-:-:S07]  /*02b0*/  SHF.L.U32 R17, R7, 0x7, RZ ;  /* 0x0000000707117819 */ /* 0x000fce00000006ff */
[----:B0-----:R-:W0:Y:S01]  /*02c0*/  LDC.U8 R0, c[0x0][0x3e0] ;  /* 0x0000f800ff007b82 */ /* 0x001e220000000000 */
[----:B-1----:R-:W-:-:S05]  /*02d0*/  IMAD.WIDE.U32 R16, R17, 0x2, R4 ;  /* 0x0000000211107825 */ /* 0x002fca00078e0004 */
[----:B------:R1:W5:Y:S01]  /*02e0*/  LDG.E.U16.CONSTANT R19, desc[UR6][R16.64+0x2] ;  /* 0x0000020610137981 */ /* 0x000362000c1e9500 */
[----:B------:R-:W-:Y:S02]  /*02f0*/  ISETP.GE.AND P1, PT, R2, R9, PT ;  /* 0x000000090200720c */ /* 0x000fe40003f26270 */
[----:B0-----:R-:W-:-:S04]  /*0300*/  PRMT R0, R0, 0x8880, RZ ;  /* 0x0000888000007816 */ /* 0x001fc800000000ff */
[----:B------:R-:W-:-:S04]  /*0310*/  ISETP.NE.AND P0, PT, R0, RZ, PT ;  /* 0x000000ff0000720c */ /* 0x000fc80003f05270 */
[----:B------:R-:W-:-:S04]  /*0320*/  ISETP.NE.OR P0, PT, R7, RZ, !P0 ;  /* 0x000000ff0700720c */ /* 0x000fc80004705670 */
[----:B------:R-:W-:-:S13]  /*0330*/  ISETP.LE.OR P0, PT, R3, UR8, P0 ;  /* 0x0000000803007c0c */ /* 0x000fda0008703670 */
[----:B------:R-:W0:Y:S01]  /*0340*/  @!P0 LDC.64 R12, c[0x0][0x3a0] ;  /* 0x0000e800ff0c8b82 */ /* 0x000e220000000a00 */
[----:B------:R-:W-:-:S04]  /*0350*/  @!P0 IMAD R15, R21, UR8, R6 ;  /* 0x00000008150f8c24 */ /* 0x000fc8000f8e0206 */
[----:B0-----:R-:W-:-:S05]  /*0360*/  @!P0 IMAD.WIDE R12, R15, 0x2, R12 ;  /* 0x000000020f0c8825 */ /* 0x001fca00078e020c */
[----:B------:R1:W-:Y:S01]  /*0370*/  @!P0 STG.E.64 desc[UR6][R12.64], RZ ;  /* 0x000000ff0c008986 */ /* 0x0003e2000c101b06 */
[----:B------:R-:W-:Y:S06]  /*0380*/  BAR.SYNC.DEFER_BLOCKING 0x0 ;  /* 0x0000000000007b1d */ /* 0x000fec0000010000 */
[----:B------:R-:W-:Y:S05]  /*0390*/  @P1 BRA `(.L_x_3959) ;  /* 0x0000000000d01947 */ /* 0x000fea0003800000 */
[----:B------:R0:W5:Y:S01]  /*03a0*/  LDG.E.U16.CONSTANT R0, desc[UR6][R16.64] ;  /* 0x0000000610007981 */ /* 0x000162000c1e9500 */
[----:B-1----:R-:W-:Y:S01]  /*03b0*/  SHF.R.S32.HI R13, RZ, 0x1f, R6 ;  /* 0x0000001fff0d7819 */ /* 0x002fe20000011406 */
[----:B------:R-:W-:Y:S01]  /*03c0*/  HFMA2 R8, -RZ, RZ, 0, 0 ;  /* 0x00000000ff087431 */ /* 0x000fe200000001ff */
[----:B------:R-:W-:Y:S02]  /*03d0*/  SHF.L.U32 R12, R11, 0x4, RZ ;  /* 0x000000040b0c7819 */ /* 0x000fe400000006ff */
[----:B------:R-:W-:Y:S02]  /*03e0*/  LEA.HI R15, R13, R6, RZ, 0x3 ;  /* 0x000000060d0f7211 */ /* 0x000fe400078f18ff */
[----:B------:R-:W-:Y:S02]  /*03f0*/  MOV R13, R2 ;  /* 0x00000002000d7202 */ /* 0x000fe40000000f00 */
[----:B------:R-:W-:Y:S02]  /*0400*/  LOP3.LUT R12, R12, 0x10, RZ, 0xc0, !PT ;  /* 0x000000100c0c7812 */ /* 0x000fe400078ec0ff */
[----:B0-----:R-:W-:-:S07]  /*0410*/  SHF.R.S32.HI R15, RZ, 0x3, R15 ;  /* 0x00000003ff0f7819 */ /* 0x001fce000001140f */
.L_x_3960:
        /* <DEDUP_REMOVED lines=21> */
[----:B0-----:R-:W-:Y:S01]  /*0570*/  IMAD R17, R22, R22, R22 ;  /* 0x0000001616117224 */ /* 0x001fe200078e0216 */
[----:B------:R-:W-:-:S02]  /*0580*/  LOP3.LUT R24, R24, 0xf, RZ, 0xc0, !PT ;  /* 0x0000000f18187812 */ /* 0x000fc400078ec0ff */
[----:B------:R-:W-:Y:S02]  /*0590*/  LOP3.LUT R18, R18, 0xf, RZ, 0xc0, !PT ;  /* 0x0000000f12127812 */ /* 0x000fe400078ec0ff */
[----:B------:R-:W-:Y:S01]  /*05a0*/  IADD3 R22, PT, PT, R22, 0x1, R17 ;  /* 0x0000000116167810 */ /* 0x000fe20007ffe011 */
[----:B------:R-:W-:Y:S01]  /*05b0*/  IMAD R23, R24, R24, R24 ;  /* 0x0000001818177224 */ /* 0x000fe200078e0218 */
[----:B------:R-:W-:Y:S01]  /*05c0*/  IADD3 R25, PT, PT, R20, 0x1, R25 ;  /* 0x0000000114197810 */ /* 0x000fe20007ffe019 */
[----:B------:R-:W-:-:S03]  /*05d0*/  IMAD R17, R18, R18, R18 ;  /* 0x0000001212117224 */ /* 0x000fc600078e0212 */
[----:B------:R-:W-:Y:S01]  /*05e0*/  IADD3 R23, PT, PT, R24, 0x1, R23 ;  /* 0x0000000118177810 */ /* 0x000fe20007ffe017 */
[----:B------:R-:W-:Y:S01]  /*05f0*/  I2F.F16 R22, R22 ;  /* 0x0000001600167306 */ /* 0x000fe20000200c00 */
[----:B------:R-:W-:Y:S02]  /*0600*/  IADD3 R18, PT, PT, R18, 0x1, R17 ;  /* 0x0000000112127810 */ /* 0x000fe40007ffe011 */
[----:B----4-:R-:W-:-:S05]  /*0610*/  IADD3 R13, PT, PT, R16, R13, RZ ;  /* 0x0000000d100d7210 */ /* 0x010fca0007ffe0ff */
[----:B------:R-:W-:Y:S01]  /*0620*/  I2F.F16 R25, R25 ;  /* 0x0000001900197306 */ /* 0x000fe20000200c00 */
[----:B------:R-:W-:-:S07]  /*0630*/  ISETP.GE.AND P0, PT, R13, R14, PT ;  /* 0x0000000e0d00720c */ /* 0x000fce0003f06270 */
[----:B------:R-:W0:Y:S08]  /*0640*/  I2F.F16 R10, R23 ;  /* 0x00000017000a7306 */ /* 0x000e300000200c00 */
[----:B------:R-:W1:Y:S01]  /*0650*/  I2F.F16 R17, R18 ;  /* 0x0000001200117306 */ /* 0x000e620000200c00 */
[----:B0-----:R-:W-:-:S05]  /*0660*/  PRMT R10, R25, 0x5410, R10 ;  /* 0x00005410190a7816 */ /* 0x001fca000000000a */
[-C--:B---3--:R-:W-:Y:S01]  /*0670*/  HMUL2 R10, R10, R11.reuse.H0_H0 ;  /* 0x2000000b0a0a7232 */ /* 0x088fe20000000000 */
[----:B-1----:R-:W-:Y:S02]  /*0680*/  PRMT R22, R22, 0x5410, R17 ;  /* 0x0000541016167816 */ /* 0x002fe40000000011 */
[C---:B------:R-:W-:Y:S02]  /*0690*/  LEA R17, R8.reuse, R1, 0x3 ;  /* 0x0000000108117211 */ /* 0x040fe400078e18ff */
[----:B------:R-:W-:Y:S01]  /*06a0*/  IADD3 R8, PT, PT, R8, 0x1, RZ ;  /* 0x0000000108087810 */ /* 0x000fe20007ffe0ff */
[----:B------:R-:W-:-:S05]  /*06b0*/  HMUL2 R11, R22, R11.H0_H0 ;  /* 0x2000000b160b7232 */ /* 0x000fca0000000000 */
[----:B------:R0:W-:Y:S01]  /*06c0*/  STL.64 [R17], R10 ;  /* 0x0000000a11007387 */ /* 0x0001e20000100a00 */
[----:B------:R-:W-:Y:S05]  /*06d0*/  @!P0 BRA `(.L_x_3960) ;  /* 0xfffffffc00508947 */ /* 0x000fea000383ffff */
.L_x_3959:
[----:B0-----:R0:W5:Y:S01]  /*06e0*/  LDL.64 R10, [R1] ;  /* 0x00000000010a7983 */ /* 0x0011620000100a00 */
[----:B------:R-:W2:Y:S01]  /*06f0*/  LDCU UR4, c[0x0][0x3c8] ;  /* 0x00007900ff0477ac */ /* 0x000ea20008000800 */
[----:B------:R-:W-:Y:S01]  /*0700*/  HFMA2 R0, -RZ, RZ, 0, 0 ;  /* 0x00000000ff007431 */ /* 0x000fe200000001ff */
[----:B--2---:R-:W-:-:S13]  /*0710*/  ISETP.GT.AND P0, PT, R2, UR4, PT ;  /* 0x0000000402007c0c */ /* 0x004fda000bf04270 */
[----:B0-----:R-:W-:Y:S05]  /*0720*/  @!P0 BRA `(.L_x_3961) ;  /* 0x00000000001c8947 */ /* 0x001fea0003800000 */
[----:B-1----:R-:W0:Y:S02]  /*0730*/  LDC R13, c[0x0][0x3cc] ;  /* 0x0000f300ff0d7b82 */ /* 0x002e240000000800 */
[----:B0-----:R-:W-:-:S04]  /*0740*/  VIMNMX R0, PT, PT, R2, R13, PT ;  /* 0x0000000d02007248 */ /* 0x001fc80003fe0100 */
[----:B------:R-:W-:-:S04]  /*0750*/  IADD3 R0, PT, PT, R0, -UR4, RZ ;  /* 0x8000000400007c10 */ /* 0x000fc8000fffe0ff */
[----:B------:R-:W-:-:S04]  /*0760*/  SHF.R.S32.HI R13, RZ, 0x1f, R0 ;  /* 0x0000001fff0d7819 */ /* 0x000fc80000011400 */
[----:B------:R-:W-:-:S04]  /*0770*/  LEA.HI R13, R13, R0, RZ, 0x5 ;  /* 0x000000000d0d7211 */ /* 0x000fc800078f28ff */
[----:B------:R-:W-:-:S05]  /*0780*/  SHF.R.S32.HI R13, RZ, 0x5, R13 ;  /* 0x00000005ff0d7819 */ /* 0x000fca000001140d */
[----:B------:R-:W-:-:S07]  /*0790*/  IMAD R0, R13, 0x6, RZ ;  /* 0x000000060d007824 */ /* 0x000fce00078e02ff */
.L_x_3961:
[----:B------:R-:W0:Y:S01]  /*07a0*/  LDCU UR5, c[0x0][0x3cc] ;  /* 0x00007980ff0577ac */ /* 0x000e220008000800 */
[----:B------:R-:W-:Y:S02]  /*07b0*/  MOV R8, RZ ;  /* 0x000000ff00087202 */ /* 0x000fe40000000f00 */
[----:B0-----:R-:W-:-:S13]  /*07c0*/  ISETP.GT.AND P0, PT, R2, UR5, PT ;  /* 0x0000000502007c0c */ /* 0x001fda000bf04270 */
[----:B------:R-:W-:Y:S05]  /*07d0*/  @!P0 BRA `(.L_x_3962) ;  /* 0x00000000001c8947 */ /* 0x000fea0003800000 */
[----:B-1----:R-:W0:Y:S02]  /*07e0*/  LDC R13, c[0x0][0x3d0] ;  /* 0x0000f400ff0d7b82 */ /* 0x002e240000000800 */
[----:B0-----:R-:W-:-:S04]  /*07f0*/  VIMNMX R8, PT, PT, R2, R13, PT ;  /* 0x0000000d02087248 */ /* 0x001fc80003fe0100 */
[----:B------:R-:W-:-:S04]  /*0800*/  IADD3 R8, PT, PT, R8, -UR5, RZ ;  /* 0x8000000508087c10 */ /* 0x000fc8000fffe0ff */
[----:B------:R-:W-:-:S04]  /*0810*/  SHF.R.S32.HI R13, RZ, 0x1f, R8 ;  /* 0x0000001fff0d7819 */ /* 0x000fc80000011408 */
[----:B------:R-:W-:-:S04]  /*0820*/  LEA.HI R13, R13, R8, RZ, 0x5 ;  /* 0x000000080d0d7211 */ /* 0x000fc800078f28ff */
[----:B------:R-:W-:-:S04]  /*0830*/  SHF.R.S32.HI R13, RZ, 0x5, R13 ;  /* 0x00000005ff0d7819 */ /* 0x000fc8000001140d */
[----:B------:R-:W-:-:S07]  /*0840*/  LEA R8, R13, R13, 0x2 ;  /* 0x0000000d0d087211 */ /* 0x000fce00078e10ff */
.L_x_3962:
[----:B------:R-:W0:Y:S01]  /*0850*/  LDCU UR5, c[0x0][0x3d0] ;  /* 0x00007a00ff0577ac */ /* 0x000e220008000800 */
[----:B-1----:R-:W-:Y:S02]  /*0860*/  MOV R13, RZ ;  /* 0x000000ff000d7202 */ /* 0x002fe40000000f00 */
[----:B0-----:R-:W-:-:S13]  /*0870*/  ISETP.GT.AND P0, PT, R2, UR5, PT ;  /* 0x0000000502007c0c */ /* 0x001fda000bf04270 */
        /* <DEDUP_REMOVED lines=8> */
.L_x_3963:
        /* <DEDUP_REMOVED lines=11> */
.L_x_3964:
        /* <DEDUP_REMOVED lines=11> */
.L_x_3965:
[----:B------:R-:W-:Y:S01]  /*0a60*/  VIMNMX R16, PT, PT, R2, UR4, PT ;  /* 0x0000000402107c48 */ /* 0x000fe2000bfe0100 */
[----:B------:R-:W0:Y:S01]  /*0a70*/  S2UR UR5, SR_CgaCtaId ;  /* 0x00000000000579c3 */ /* 0x000e220000008800 */
[----:B------:R-:W1:Y:S01]  /*0a80*/  LDCU.64 UR10, c[0x0][0x388] ;  /* 0x00007100ff0a77ac */ /* 0x000e620008000a00 */
[----:B------:R-:W-:Y:S02]  /*0a90*/  VIMNMX R9, PT, PT, R9, UR9, PT ;  /* 0x0000000909097c48 */ /* 0x000fe4000bfe0100 */
[----:B------:R-:W-:Y:S01]  /*0aa0*/  SHF.R.S32.HI R17, RZ, 0x1f, R16 ;  /* 0x0000001fff117819 */ /* 0x000fe20000011410 */
[----:B------:R-:W-:Y:S01]  /*0ab0*/  UMOV UR4, 0x400 ;  /* 0x0000040000047882 */ /* 0x000fe20000000000 */
[----:B-----5:R-:W-:Y:S02]  /*0ac0*/  PRMT R20, R10, 0x7610, R10 ;  /* 0x000076100a147816 */ /* 0x020fe4000000000a */
[----:B------:R-:W-:Y:S02]  /*0ad0*/  LEA.HI R17, R17, R16, RZ, 0x5 ;  /* 0x0000001011117211 */ /* 0x000fe400078f28ff */
[----:B------:R-:W-:-:S02]  /*0ae0*/  MOV R16, RZ ;  /* 0x000000ff00107202 */ /* 0x000fc40000000f00 */
[----:B------:R-:W-:Y:S02]  /*0af0*/  SHF.R.S32.HI R17, RZ, 0x5, R17 ;  /* 0x00000005ff117819 */ /* 0x000fe40000011411 */
[----:B------:R-:W-:Y:S02]  /*0b00*/  PRMT R18, RZ, 0x5410, RZ ;  /* 0x00005410ff127816 */ /* 0x000fe400000000ff */
[----:B------:R-:W-:Y:S02]  /*0b10*/  LEA R0, R17, R0, 0x3 ;  /* 0x0000000011007211 */ /* 0x000fe400078e18ff */
[----:B------:R-:W-:Y:S02]  /*0b20*/  PRMT R17, RZ, 0x5410, RZ ;  /* 0x00005410ff117816 */ /* 0x000fe400000000ff */
[----:B------:R-:W-:Y:S02]  /*0b30*/  IADD3 R0, PT, PT, R13, R0, R8 ;  /* 0x000000000d007210 */ /* 0x000fe40007ffe008 */
[----:B------:R-:W-:-:S02]  /*0b40*/  IADD3 R19, PT, PT, R2, R19, RZ ;  /* 0x0000001302137210 */ /* 0x000fc40007ffe0ff */
        /* <DEDUP_REMOVED lines=15> */
[----:B------:R-:W-:-:S04]  /*0c40*/  IMAD.WIDE.U32 R4, R7, 0x100, R4 ;  /* 0x0000010007047825 */ /* 0x000fc800078e0004 */
[----:B------:R-:W-:Y:S01]  /*0c50*/  HFMA2 R16, -RZ, RZ, 0, 0 ;  /* 0x00000000ff107431 */ /* 0x000fe200000001ff */
[----:B------:R-:W-:Y:S02]  /*0c60*/  VIMNMX R15, PT, PT, R14, UR9, PT ;  /* 0x000000090e0f7c48 */ /* 0x000fe4000bfe0100 */
[----:B------:R-:W-:Y:S02]  /*0c70*/  PRMT R18, RZ, 0x5410, RZ ;  /* 0x00005410ff127816 */ /* 0x000fe400000000ff */
[----:B------:R-:W-:Y:S02]  /*0c80*/  IADD3 R8, P0, PT, R4, 0x2, RZ ;  /* 0x0000000204087810 */ /* 0x000fe40007f1e0ff */
[----:B------:R-:W-:Y:S02]  /*0c90*/  PRMT R17, RZ, 0x5410, RZ ;  /* 0x00005410ff117816 */ /* 0x000fe400000000ff */
[----:B------:R-:W-:-:S09]  /*0ca0*/  IADD3.X R9, PT, PT, RZ, R5, RZ, P0, !PT ;  /* 0x00000005ff097210 */ /* 0x000fd200007fe4ff */
.L_x_3971:
[----:B------:R-:W-:Y:S01]  /*0cb0*/  ISETP.NE.AND P0, PT, R2, R19, PT ;  /* 0x000000130200720c */ /* 0x000fe20003f05270 */
[----:B------:R-:W0:-:S12]  /*0cc0*/  LDC R3, c[0x0][0x3a8] ;  /* 0x0000ea00ff037b82 */ /* 0x000e180000000800 */
[----:B------:R-:W-:Y:S01]  /*0cd0*/  @!P0 LEA R4, R16, R1, 0x3 ;  /* 0x0000000110048211 */ /* 0x000fe200078e18ff */
[----:B------:R-:W2:Y:S05]  /*0ce0*/  @!P0 LDG.E.U16.CONSTANT R7, desc[UR6][R8.64] ;  /* 0x0000000608078981 */ /* 0x000eaa000c1e9500 */
[----:B------:R-:W3:Y:S01]  /*0cf0*/  @!P0 LDL.64 R4, [R4+0x8] ;  /* 0x0000080004048983 */ /* 0x000ee20000100a00 */
[----:B0-----:R-:W-:Y:S02]  /*0d00*/  ISETP.LE.AND P1, PT, R3, UR8, PT ;  /* 0x0000000803007c0c */ /* 0x001fe4000bf23270 */
[----:B------:R-:W-:Y:S02]  /*0d10*/  MOV R24, 0x2c00 ;  /* 0x00002c0000187802 */ /* 0x000fe40000000f00 */
[----:B------:R-:W-:-:S02]  /*0d20*/  MOV R22, R34 ;  /* 0x0000002200167202 */ /* 0x000fc40000000f00 */
[----:B------:R-:W-:Y:S02]  /*0d30*/  MOV R23, R35 ;  /* 0x0000002300177202 */ /* 0x000fe40000000f00 */
[----:B--2---:R-:W-:Y:S02]  /*0d40*/  @!P0 IADD3 R19, PT, PT, R7, R2, RZ ;  /* 0x0000000207138210 */ /* 0x004fe40007ffe0ff */
[----:B---3--:R-:W-:Y:S02]  /*0d50*/  @!P0 PRMT R20, R4, 0x7610, R20 ;  /* 0x0000761004148816 */ /* 0x008fe40000000014 */
[----:B------:R-:W-:Y:S02]  /*0d60*/  @!P0 PRMT R0, R5, 0x7610, R0 ;  /* 0x0000761005008816 */ /* 0x000fe40000000000 */
[----:B------:R-:W-:Y:S02]  /*0d70*/  @!P0 PRMT R20, R20, 0x7610, R4 ;  /* 0x0000761014148816 */ /* 0x000fe40000000004 */
[----:B------:R-:W-:Y:S01]  /*0d80*/  @!P0 PRMT R0, R0, 0x7610, R5 ;  /* 0x0000761000008816 */ /* 0x000fe20000000005 */
[----:B------:R-:W-:Y:S06]  /*0d90*/  @P1 BRA `(.L_x_3967) ;  /* 0x00000008003c1947 */ /* 0x000fec0003800000 */
[----:B------:R-:W2:Y:S04]  /*0da0*/  LDG.E.128.CONSTANT R4, desc[UR6][R22.64] ;  /* 0x0000000616047981 */ /* 0x000ea8000c1e9d00 */
[----:B------:R-:W0:Y:S01]  /*0db0*/  LDS.64 R10, [UR4] ;  /* 0x00000004ff0a7984 */ /* 0x000e220008000a00 */
[----:B--2---:R-:W-:Y:S02]  /*0dc0*/  LOP3.LUT R12, R4, 0xf000f, RZ, 0xc0, !PT ;  /* 0x000f000f040c7812 */ /* 0x004fe400078ec0ff */
        /* <DEDUP_REMOVED lines=9> */
[----:B------:R-:W-:Y:S02]  /*0e60*/  HADD2 R31, R25, -1032, -1032 ;  /* 0xe408e408191f7430 */ /* 0x000fe40000000000 */
[----:B------:R-:W-:-:S02]  /*0e70*/  HADD2.F32 R12, -RZ, R26.H0_H0 ;  /* 0x2000001aff0c7230 */ /* 0x000fc40000004100 */
[----:B------:R-:W-:Y:S02]  /*0e80*/  HADD2 R21, R21, -1032, -1032 ;  /* 0xe408e40815157430 */ /* 0x000fe40000000000 */
[----:B------:R-:W-:Y:S02]  /*0e90*/  HADD2.F32 R27, -RZ, R26.H1_H1 ;  /* 0x3000001aff1b7230 */ /* 0x000fe40000004100 */
[--C-:B------:R-:W-:Y:S02]  /*0ea0*/  HADD2.F32 R30, -RZ, R13.reuse.H0_H0 ;  /* 0x2000000dff1e7230 */ /* 0x100fe40000004100 */
[----:B------:R-:W-:Y:S02]  /*0eb0*/  HADD2.F32 R29, -RZ, R13.H1_H1 ;  /* 0x3000000dff1d7230 */ /* 0x000fe40000004100 */
[----:B0-----:R-:W-:Y:S02]  /*0ec0*/  HADD2.F32 R13, -RZ, R10.H0_H0 ;  /* 0x2000000aff0d7230 */ /* 0x001fe40000004100 */
[----:B------:R-:W-:-:S02]  /*0ed0*/  HADD2.F32 R26, -RZ, R31.H0_H0 ;  /* 0x2000001fff1a7230 */ /* 0x000fc40000004100 */
[--C-:B------:R-:W-:Y:S02]  /*0ee0*/  HADD2.F32 R28, -RZ, R21.reuse.H0_H0 ;  /* 0x20000015ff1c7230 */ /* 0x100fe40000004100 */
[----:B------:R-:W-:Y:S01]  /*0ef0*/  FFMA.FTZ R12, R12, R13, RZ ;  /* 0x0000000d0c0c7223 */ /* 0x000fe200000100ff */
[----:B------:R-:W-:Y:S02]  /*0f00*/  HADD2.F32 R25, -RZ, R21.H1_H1 ;  /* 0x30000015ff197230 */ /* 0x000fe40000004100 */
[C---:B------:R-:W-:Y:S01]  /*0f10*/  FFMA.FTZ R26, R13.reuse, R26, RZ ;  /* 0x0000001a0d1a7223 */ /* 0x040fe200000100ff */
[----:B------:R-:W-:Y:S02]  /*0f20*/  HADD2.F32 R21, -RZ, R31.H1_H1 ;  /* 0x3000001fff157230 */ /* 0x000fe40000004100 */
[C---:B------:R-:W-:Y:S01]  /*0f30*/  FFMA.FTZ R28, R13.reuse, R28, RZ ;  /* 0x0000001c0d1c7223 */ /* 0x040fe200000100ff */
[----:B------:R-:W-:Y:S02]  /*0f40*/  HADD2.F32 R10, -RZ, R10.H1_H1 ;  /* 0x3000000aff0a7230 */ /* 0x000fe40000004100 */
[----:B------:R-:W-:-:S03]  /*0f50*/  FFMA.FTZ R31, R13, R30, RZ ;  /* 0x0000001e0d1f7223 */ /* 0x000fc600000100ff */
[C---:B------:R-:W-:Y:S01]  /*0f60*/  FFMA.FTZ R26, R10.reuse, R21, R26 ;  /* 0x000000150a1a7223 */ /* 0x040fe2000001001a */
[----:B------:R-:W-:Y:S01]  /*0f70*/  FFMA.FTZ R32, R27, R10, R12 ;  /* 0x0000000a1b207223 */ /* 0x000fe2000001000c */
[----:B------:R-:W-:Y:S01]  /*0f80*/  FFMA.FTZ R28, R10, R25, R28 ;  /* 0x000000190a1c7223 */ /* 0x000fe2000001001c */
[----:B------:R-:W-:Y:S01]  /*0f90*/  LOP3.LUT R21, R5, 0xf000f0, RZ, 0xc0, !PT ;  /* 0x00f000f005157812 */ /* 0x000fe200078ec0ff */
[----:B------:R-:W0:Y:S01]  /*0fa0*/  LDS.64 R12, [UR4+0x8] ;  /* 0x00000804ff0c7984 */ /* 0x000e220008000a00 */
[----:B------:R-:W-:Y:S01]  /*0fb0*/  LOP3.LUT R25, R6, 0xf000f0, RZ, 0xc0, !PT ;  /* 0x00f000f006197812 */ /* 0x000fe200078ec0ff */
[----:B------:R-:W-:Y:S01]  /*0fc0*/  FFMA.FTZ R30, R10, R29, R31 ;  /* 0x0000001d0a1e7223 */ /* 0x000fe2000001001f */
        /* <DEDUP_REMOVED lines=8> */
[----:B------:R-:W-:Y:S01]  /*1050*/  HADD2.F32 R29, -RZ, R11.H0_H0 ;  /* 0x2000000bff1d7230 */ /* 0x000fe20000004100 */
[----:B------:R-:W-:Y:S01]  /*1060*/  SHF.R.U32.HI R4, RZ, 0x8, R4 ;  /* 0x00000008ff047819 */ /* 0x000fe20000011604 */
[-C--:B------:R-:W-:Y:S02]  /*1070*/  HFMA2 R10, R31, R24.reuse.H0_H0, -72, -72 ;  /* 0xd480d4801f0a7431 */ /* 0x080fe40000040018 */
[----:B------:R-:W-:Y:S02]  /*1080*/  HADD2.F32 R31, -RZ, R21.H0_H0 ;  /* 0x20000015ff1f7230 */ /* 0x000fe40000004100 */
[----:B------:R-:W-:Y:S02]  /*1090*/  HFMA2 R27, R27, R24.H0_H0, -72, -72 ;  /* 0xd480d4801b1b7431 */ /* 0x000fe40000040018 */
[----:B------:R-:W-:Y:S01]  /*10a0*/  HADD2.F32 R33, -RZ, R25.H0_H0 ;  /* 0x20000019ff217230 */ /* 0x000fe20000004100 */
[----:B------:R-:W-:Y:S01]  /*10b0*/  SHF.R.U32.HI R5, RZ, 0x8, R5 ;  /* 0x00000008ff057819 */ /* 0x000fe20000011605 */
[----:B------:R-:W-:-:S02]  /*10c0*/  HADD2.F32 R11, -RZ, R11.H1_H1 ;  /* 0x3000000bff0b7230 */ /* 0x000fc40000004100 */
[C---:B------:R-:W-:Y:S01]  /*10d0*/  FFMA.FTZ R28, R29.reuse, R31, R28 ;  /* 0x0000001f1d1c7223 */ /* 0x040fe2000001001c */
[--C-:B------:R-:W-:Y:S02]  /*10e0*/  HADD2.F32 R35, -RZ, R27.reuse.H0_H0 ;  /* 0x2000001bff237230 */ /* 0x100fe40000004100 */
[----:B------:R-:W-:Y:S01]  /*10f0*/  FFMA.FTZ R30, R29, R33, R30 ;  /* 0x000000211d1e7223 */ /* 0x000fe2000001001e */
[----:B------:R-:W-:Y:S01]  /*1100*/  HADD2.F32 R31, -RZ, R10.H0_H0 ;  /* 0x2000000aff1f7230 */ /* 0x000fe20000004100 */
[----:B------:R-:W-:Y:S01]  /*1110*/  SHF.R.U32.HI R6, RZ, 0x8, R6 ;  /* 0x00000008ff067819 */ /* 0x000fe20000011606 */
[----:B------:R-:W-:Y:S02]  /*1120*/  HADD2.F32 R27, -RZ, R27.H1_H1 ;  /* 0x3000001bff1b7230 */ /* 0x000fe40000004100 */
[----:B------:R-:W-:Y:S01]  /*1130*/  FFMA.FTZ R32, R35, R29, R32 ;  /* 0x0000001d23207223 */ /* 0x000fe20000010020 */
[----:B------:R-:W-:Y:S01]  /*1140*/  SHF.R.U32.HI R7, RZ, 0x8, R7 ;  /* 0x00000008ff077819 */ /* 0x000fe20000011607 */
[----:B------:R-:W-:Y:S01]  /*1150*/  FFMA.FTZ R26, R29, R31, R26 ;  /* 0x0000001f1d1a7223 */ /* 0x000fe2000001001a */
[----:B------:R-:W-:Y:S01]  /*1160*/  LOP3.LUT R31, R4, 0xf000f, RZ, 0xc0, !PT ;  /* 0x000f000f041f7812 */ /* 0x000fe200078ec0ff */
[----:B------:R-:W-:-:S02]  /*1170*/  HADD2.F32 R29, -RZ, R25.H1_H1 ;  /* 0x30000019ff1d7230 */ /* 0x000fc40000004100 */
[----:B------:R-:W-:Y:S01]  /*1180*/  FFMA.FTZ R25, R27, R11, R32 ;  /* 0x0000000b1b197223 */ /* 0x000fe20000010020 */
[----:B------:R-:W-:Y:S01]  /*1190*/  HADD2.F32 R34, -RZ, R10.H1_H1 ;  /* 0x3000000aff227230 */ /* 0x000fe20000004100 */
[----:B------:R-:W-:Y:S01]  /*11a0*/  LOP3.LUT R27, R31, 0x64006400, RZ, 0xfc, !PT ;  /* 0x640064001f1b7812 */ /* 0x000fe200078efcff */
[----:B------:R-:W-:Y:S02]  /*11b0*/  HADD2.F32 R31, -RZ, R21.H1_H1 ;  /* 0x30000015ff1f7230 */ /* 0x000fe40000004100 */
[----:B------:R-:W-:Y:S01]  /*11c0*/  FFMA.FTZ R21, R11, R29, R30 ;  /* 0x0000001d0b157223 */ /* 0x000fe2000001001e */
[----:B------:R-:W-:Y:S01]  /*11d0*/  LOP3.LUT R29, R5, 0xf000f, RZ, 0xc0, !PT ;  /* 0x000f000f051d7812 */ /* 0x000fe200078ec0ff */
[----:B------:R-:W-:Y:S02]  /*11e0*/  HADD2 R27, R27, -1032, -1032 ;  /* 0xe408e4081b1b7430 */ /* 0x000fe40000000000 */
[----:B------:R-:W-:Y:S01]  /*11f0*/  FFMA.FTZ R28, R11, R31, R28 ;  /* 0x0000001f0b1c7223 */ /* 0x000fe2000001001c */
[----:B------:R-:W-:Y:S01]  /*1200*/  LOP3.LUT R31, R6, 0xf000f, RZ, 0xc0, !PT ;  /* 0x000f000f061f7812 */ /* 0x000fe200078ec0ff */
[----:B0-----:R-:W-:Y:S01]  /*1210*/  HADD2.F32 R30, -RZ, R12.H0_H0 ;  /* 0x2000000cff1e7230 */ /* 0x001fe20000004100 */
[----:B------:R-:W-:Y:S01]  /*1220*/  LOP3.LUT R29, R29, 0x64006400, RZ, 0xfc, !PT ;  /* 0x640064001d1d7812 */ /* 0x000fe200078efcff */
[--C-:B------:R-:W-:Y:S01]  /*1230*/  HADD2.F32 R32, -RZ, R27.reuse.H0_H0 ;  /* 0x2000001bff207230 */ /* 0x100fe20000004100 */
[----:B------:R-:W-:Y:S01]  /*1240*/  LOP3.LUT R31, R31, 0x64006400, RZ, 0xfc, !PT ;  /* 0x640064001f1f7812 */ /* 0x000fe200078efcff */
[----:B------:R-:W-:Y:S01]  /*1250*/  FFMA.FTZ R11, R11, R34, R26 ;  /* 0x000000220b0b7223 */ /* 0x000fe2000001001a */
[----:B------:R-:W-:-:S02]  /*1260*/  HADD2.F32 R26, -RZ, R27.H1_H1 ;  /* 0x3000001bff1a7230 */ /* 0x000fc40000004100 */
[----:B------:R-:W-:Y:S02]  /*1270*/  HADD2 R29, R29, -1032, -1032 ;  /* 0xe408e4081d1d7430 */ /* 0x000fe40000000000 */
[----:B------:R-:W-:Y:S01]  /*1280*/  FFMA.FTZ R25, R32, R30, R25 ;  /* 0x0000001e20197223 */ /* 0x000fe20000010019 */
[----:B------:R-:W-:Y:S01]  /*1290*/  LOP3.LUT R32, R7, 0xf000f, RZ, 0xc0, !PT ;  /* 0x000f000f07207812 */ /* 0x000fe200078ec0ff */
[----:B------:R-:W-:Y:S02]  /*12a0*/  HADD2 R10, R31, -1032, -1032 ;  /* 0xe408e4081f0a7430 */ /* 0x000fe40000000000 */
[----:B------:R-:W-:Y:S01]  /*12b0*/  HADD2.F32 R12, -RZ, R12.H1_H1 ;  /* 0x3000000cff0c7230 */ /* 0x000fe20000004100 */
[----:B------:R-:W-:Y:S01]  /*12c0*/  LOP3.LUT R4, R4, 0xf000f0, RZ, 0xc0, !PT ;  /* 0x00f000f004047812 */ /* 0x000fe200078ec0ff */
[--C-:B------:R-:W-:Y:S01]  /*12d0*/  HADD2.F32 R33, -RZ, R29.reuse.H0_H0 ;  /* 0x2000001dff217230 */ /* 0x100fe20000004100 */
[----:B------:R-:W-:Y:S01]  /*12e0*/  LOP3.LUT R32, R32, 0x64006400, RZ, 0xfc, !PT ;  /* 0x6400640020207812 */ /* 0x000fe200078efcff */
[----:B------:R-:W-:Y:S01]  /*12f0*/  HADD2.F32 R31, -RZ, R10.H0_H0 ;  /* 0x2000000aff1f7230 */ /* 0x000fe20000004100 */
[----:B------:R-:W-:Y:S01]  /*1300*/  LOP3.LUT R6, R6, 0xf000f0, RZ, 0xc0, !PT ;  /* 0x00f000f006067812 */ /* 0x000fe200078ec0ff */
[----:B------:R-:W-:-:S02]  /*1310*/  HADD2.F32 R29, -RZ, R29.H1_H1 ;  /* 0x3000001dff1d7230 */ /* 0x000fc40000004100 */
[C---:B------:R-:W-:Y:S01]  /*1320*/  FFMA.FTZ R21, R30.reuse, R33, R21 ;  /* 0x000000211e157223 */ /* 0x040fe20000010015 */
[----:B------:R-:W-:Y:S02]  /*1330*/  HADD2 R27, R32, -1032, -1032 ;  /* 0xe408e408201b7430 */ /* 0x000fe40000000000 */
[----:B------:R-:W-:Y:S01]  /*1340*/  HADD2.F32 R10, -RZ, R10.H1_H1 ;  /* 0x3000000aff0a7230 */ /* 0x000fe20000004100 */
[----:B------:R-:W-:Y:S01]  /*1350*/  LOP3.LUT R32, R5, 0xf000f0, RZ, 0xc0, !PT ;  /* 0x00f000f005207812 */ /* 0x000fe200078ec0ff */
[----:B------:R-:W-:Y:S01]  /*1360*/  FFMA.FTZ R31, R30, R31, R28 ;  /* 0x0000001f1e1f7223 */ /* 0x000fe2000001001c */
[----:B------:R-:W-:Y:S01]  /*1370*/  FFMA.FTZ R21, R12, R29, R21 ;  /* 0x0000001d0c157223 */ /* 0x000fe20000010015 */
[----:B------:R-:W-:Y:S01]  /*1380*/  LOP3.LUT R5, R4, 0x64006400, RZ, 0xfc, !PT ;  /* 0x6400640004057812 */ /* 0x000fe200078efcff */
[----:B------:R-:W-:Y:S01]  /*1390*/  FFMA.FTZ R25, R26, R12, R25 ;  /* 0x0000000c1a197223 */ /* 0x000fe20000010019 */
[----:B------:R-:W-:Y:S01]  /*13a0*/  LOP3.LUT R29, R32, 0x64006400, RZ, 0xfc, !PT ;  /* 0x64006400201d7812 */ /* 0x000fe200078efcff */
[----:B------:R-:W-:Y:S01]  /*13b0*/  FFMA.FTZ R31, R12, R10, R31 ;  /* 0x0000000a0c1f7223 */ /* 0x000fe2000001001f */
[----:B------:R-:W-:Y:S01]  /*13c0*/  LOP3.LUT R10, R7, 0xf000f0, RZ, 0xc0, !PT ;  /* 0x00f000f0070a7812 */ /* 0x000fe200078ec0ff */
[----:B------:R-:W-:-:S02]  /*13d0*/  HADD2.F32 R26, -RZ, R27.H0_H0 ;  /* 0x2000001bff1a7230 */ /* 0x000fc40000004100 */
[-C--:B------:R-:W-:Y:S01]  /*13e0*/  HFMA2 R5, R5, R24.reuse.H0_H0, -72, -72 ;  /* 0xd480d48005057431 */ /* 0x080fe20000040018 */
[----:B------:R-:W-:Y:S01]  /*13f0*/  LOP3.LUT R7, R6, 0x64006400, RZ, 0xfc, !PT ;  /* 0x6400640006077812 */ /* 0x000fe200078efcff */
[-C--:B------:R-:W-:Y:S01]  /*1400*/  HFMA2 R4, R29, R24.reuse.H0_H0, -72, -72 ;  /* 0xd480d4801d047431 */ /* 0x080fe20000040018 */
[----:B------:R-:W-:Y:S01]  /*1410*/  LOP3.LUT R29, R10, 0x64006400, RZ, 0xfc, !PT ;  /* 0x640064000a1d7812 */ /* 0x000fe200078efcff */
[----:B------:R-:W-:Y:S02]  /*1420*/  HADD2.F32 R27, -RZ, R27.H1_H1 ;  /* 0x3000001bff1b7230 */ /* 0x000fe40000004100 */
[----:B------:R-:W-:Y:S01]  /*1430*/  FFMA.FTZ R11, R30, R26, R11 ;  /* 0x0000001a1e0b7223 */ /* 0x000fe2000001000b */
[----:B------:R-:W-:Y:S02]  /*1440*/  HADD2.F32 R28, -RZ, R13.H0_H0 ;  /* 0x2000000dff1c7230 */ /* 0x000fe40000004100 */
[----:B------:R-:W-:Y:S02]  /*1450*/  HFMA2 R7, R7, R24.H0_H0, -72, -72 ;  /* 0xd480d48007077431 */ /* 0x000fe40000040018 */
[----:B------:R-:W-:-:S02]  /*1460*/  HADD2.F32 R10, -RZ, R5.H0_H0 ;  /* 0x20000005ff0a7230 */ /* 0x000fc40000004100 */
[----:B------:R-:W-:Y:S02]  /*1470*/  HFMA2 R6, R29, R24.H0_H0, -72, -72 ;  /* 0xd480d4801d067431 */ /* 0x000fe40000040018 */
        /* <DEDUP_REMOVED lines=32> */
[----:B------:R-:W-:-:S07]  /*1680*/  HADD2 R18, R11, R18 ;  /* 0x000000120b127230 */ /* 0x000fce0000000000 */
.L_x_3967:
[----:B------:R-:W0:Y:S01]  /*1690*/  LDC R21, c[0x0][0x3ac] ;  /* 0x0000eb00ff157b82 */ /* 0x000e220000000800 */
[----:B------:R-:W-:Y:S01]  /*16a0*/  @!P0 IADD3 R25, PT, PT, R16, 0x1, RZ ;  /* 0x0000000110198810 */ /* 0x000fe20007ffe0ff */
[----:B0-----:R-:W-:Y:S01]  /*16b0*/  IMAD.WIDE R34, R21, 0x4, R22 ;  /* 0x0000000415227825 */ /* 0x001fe200078e0216 */
[----:B------:R-:W-:Y:S06]  /*16c0*/  @P1 BRA `(.L_x_3968) ;  /* 0x00000008003c1947 */ /* 0x000fec0003800000 */
[----:B------:R-:W2:Y:S04]  /*16d0*/  LDG.E.128.CONSTANT R4, desc[UR6][R34.64] ;  /* 0x0000000622047981 */ /* 0x000ea8000c1e9d00 */
[----:B------:R-:W0:Y:S04]  /*16e0*/  LDS.64 R10, [UR4+0x10] ;  /* 0x00001004ff0a7984 */ /* 0x000e280008000a00 */
[----:B------:R-:W1:Y:S01]  /*16f0*/  LDS.64 R12, [UR4+0x18] ;  /* 0x00001804ff0c7984 */ /* 0x000e620008000a00 */
[C---:B--2---:R-:W-:Y:S02]  /*1700*/  LOP3.LUT R26, R4.reuse, 0xf000f, RZ, 0xc0, !PT ;  /* 0x000f000f041a7812 */ /* 0x044fe400078ec0ff */
[----:B------:R-:W-:-:S02]  /*1710*/  LOP3.LUT R28, R4, 0xf000f0, RZ, 0xc0, !PT ;  /* 0x00f000f0041c7812 */ /* 0x000fc400078ec0ff */
[----:B------:R-:W-:Y:S02]  /*1720*/  LOP3.LUT R26, R26, 0x64006400, RZ, 0xfc, !PT ;  /* 0x640064001a1a7812 */ /* 0x000fe400078efcff */
[----:B------:R-:W-:-:S03]  /*1730*/  LOP3.LUT R29, R28, 0x64006400, RZ, 0xfc, !PT ;  /* 0x640064001c1d7812 */ /* 0x000fc600078efcff */
[----:B------:R-:W-:Y:S02]  /*1740*/  HADD2 R30, R26, -1032, -1032 ;  /* 0xe408e4081a1e7430 */ /* 0x000fe40000000000 */
[--C-:B0-----:R-:W-:Y:S02]  /*1750*/  HADD2.F32 R26, -RZ, R10.reuse.H0_H0 ;  /* 0x2000000aff1a7230 */ /* 0x101fe40000004100 */
[----:B------:R-:W-:Y:S02]  /*1760*/  HADD2.F32 R10, -RZ, R10.H1_H1 ;  /* 0x3000000aff0a7230 */ /* 0x000fe40000004100 */
[--C-:B------:R-:W-:Y:S02]  /*1770*/  HADD2.F32 R27, -RZ, R30.reuse.H0_H0 ;  /* 0x2000001eff1b7230 */ /* 0x100fe40000004100 */
[----:B------:R-:W-:-:S03]  /*1780*/  HADD2.F32 R31, -RZ, R30.H1_H1 ;  /* 0x3000001eff1f7230 */ /* 0x000fc60000004100 */
[----:B------:R-:W-:Y:S01]  /*1790*/  FFMA.FTZ R28, R27, R26, RZ ;  /* 0x0000001a1b1c7223 */ /* 0x000fe200000100ff */
[----:B------:R-:W-:-:S03]  /*17a0*/  HFMA2 R27, R29, R24.H0_H0, -72, -72 ;  /* 0xd480d4801d1b7431 */ /* 0x000fc60000040018 */
[----:B------:R-:W-:Y:S01]  /*17b0*/  FFMA.FTZ R31, R31, R10, R28 ;  /* 0x0000000a1f1f7223 */ /* 0x000fe2000001001c */
[----:B------:R-:W-:Y:S01]  /*17c0*/  SHF.R.U32.HI R28, RZ, 0x8, R4 ;  /* 0x00000008ff1c7819 */ /* 0x000fe20000011604 */
[----:B------:R-:W-:Y:S02]  /*17d0*/  HADD2.F32 R4, -RZ, R11.H0_H0 ;  /* 0x2000000bff047230 */ /* 0x000fe40000004100 */
[----:B------:R-:W-:Y:S01]  /*17e0*/  HADD2.F32 R30, -RZ, R27.H0_H0 ;  /* 0x2000001bff1e7230 */ /* 0x000fe20000004100 */
[C---:B------:R-:W-:Y:S01]  /*17f0*/  LOP3.LUT R29, R28.reuse, 0xf000f, RZ, 0xc0, !PT ;  /* 0x000f000f1c1d7812 */ /* 0x040fe200078ec0ff */
[----:B------:R-:W-:Y:S01]  /*1800*/  HADD2.F32 R11, -RZ, R11.H1_H1 ;  /* 0x3000000bff0b7230 */ /* 0x000fe20000004100 */
[----:B------:R-:W-:Y:S01]  /*1810*/  LOP3.LUT R33, R28, 0xf000f0, RZ, 0xc0, !PT ;  /* 0x00f000f01c217812 */ /* 0x000fe200078ec0ff */
[----:B------:R-:W-:Y:S01]  /*1820*/  HADD2.F32 R27, -RZ, R27.H1_H1 ;  /* 0x3000001bff1b7230 */ /* 0x000fe20000004100 */
[----:B------:R-:W-:Y:S01]  /*1830*/  LOP3.LUT R29, R29, 0x64006400, RZ, 0xfc, !PT ;  /* 0x640064001d1d7812 */ /* 0x000fe200078efcff */
[----:B------:R-:W-:Y:S01]  /*1840*/  FFMA.FTZ R30, R30, R4, R31 ;  /* 0x000000041e1e7223 */ /* 0x000fe2000001001f */
[----:B-1----:R-:W-:Y:S01]  /*1850*/  HADD2.F32 R28, -RZ, R12.H1_H1 ;  /* 0x3000000cff1c7230 */ /* 0x002fe20000004100 */
[----:B------:R-:W-:-:S02]  /*1860*/  LOP3.LUT R33, R33, 0x64006400, RZ, 0xfc, !PT ;  /* 0x6400640021217812 */ /* 0x000fc400078efcff */
[----:B------:R-:W-:Y:S02]  /*1870*/  HADD2 R29, R29, -1032, -1032 ;  /* 0xe408e4081d1d7430 */ /* 0x000fe40000000000 */
[----:B------:R-:W-:Y:S01]  /*1880*/  FFMA.FTZ R30, R27, R11, R30 ;  /* 0x0000000b1b1e7223 */ /* 0x000fe2000001001e */
[----:B------:R-:W-:Y:S01]  /*1890*/  HADD2.F32 R27, -RZ, R12.H0_H0 ;  /* 0x2000000cff1b7230 */ /* 0x000fe20000004100 */
[----:B------:R-:W-:Y:S01]  /*18a0*/  LOP3.LUT R12, R5, 0xf000f, RZ, 0xc0, !PT ;  /* 0x000f000f050c7812 */ /* 0x000fe200078ec0ff */
[----:B------:R-:W-:-:S05]  /*18b0*/  HADD2.F32 R31, -RZ, R29.H0_H0 ;  /* 0x2000001dff1f7230 */ /* 0x000fca0000004100 */
[----:B------:R-:W-:Y:S01]  /*18c0*/  FFMA.FTZ R31, R31, R27, R30 ;  /* 0x0000001b1f1f7223 */ /* 0x000fe2000001001e */
[----:B------:R-:W-:Y:S01]  /*18d0*/  HADD2.F32 R30, -RZ, R29.H1_H1 ;  /* 0x3000001dff1e7230 */ /* 0x000fe20000004100 */
[----:B------:R-:W-:Y:S01]  /*18e0*/  LOP3.LUT R29, R12, 0x64006400, RZ, 0xfc, !PT ;  /* 0x640064000c1d7812 */ /* 0x000fe200078efcff */
[--C-:B------:R-:W-:Y:S02]  /*18f0*/  HADD2.F32 R12, -RZ, R13.reuse.H0_H0 ;  /* 0x2000000dff0c7230 */ /* 0x100fe40000004100 */
[----:B------:R-:W-:Y:S02]  /*1900*/  HADD2.F32 R13, -RZ, R13.H1_H1 ;  /* 0x3000000dff0d7230 */ /* 0x000fe40000004100 */
[----:B------:R-:W-:Y:S01]  /*1910*/  FFMA.FTZ R31, R30, R28, R31 ;  /* 0x0000001c1e1f7223 */ /* 0x000fe2000001001f */
[----:B------:R-:W-:Y:S02]  /*1920*/  HFMA2 R30, R33, R24.H0_H0, -72, -72 ;  /* 0xd480d480211e7431 */ /* 0x000fe40000040018 */
[----:B------:R-:W-:-:S03]  /*1930*/  HADD2 R29, R29, -1032, -1032 ;  /* 0xe408e4081d1d7430 */ /* 0x000fc60000000000 */
[--C-:B------:R-:W-:Y:S02]  /*1940*/  HADD2.F32 R32, -RZ, R30.reuse.H0_H0 ;  /* 0x2000001eff207230 */ /* 0x100fe40000004100 */
[----:B------:R-:W-:-:S03]  /*1950*/  HADD2.F32 R33, -RZ, R30.H1_H1 ;  /* 0x3000001eff217230 */ /* 0x000fc60000004100 */
[----:B------:R-:W-:Y:S01]  /*1960*/  FFMA.FTZ R32, R32, R12, R31 ;  /* 0x0000000c20207223 */ /* 0x000fe2000001001f */
[--C-:B------:R-:W-:Y:S02]  /*1970*/  HADD2.F32 R31, -RZ, R29.reuse.H0_H0 ;  /* 0x2000001dff1f7230 */ /* 0x100fe40000004100 */
[----:B------:R-:W-:Y:S02]  /*1980*/  HADD2.F32 R29, -RZ, R29.H1_H1 ;  /* 0x3000001dff1d7230 */ /* 0x000fe40000004100 */
[----:B------:R-:W-:Y:S01]  /*1990*/  FFMA.FTZ R30, R33, R13, R32 ;  /* 0x0000000d211e7223 */ /* 0x000fe20000010020 */
[----:B------:R-:W-:-:S04]  /*19a0*/  FFMA.FTZ R31, R26, R31, RZ ;  /* 0x0000001f1a1f7223 */ /* 0x000fc800000100ff */
[----:B------:R-:W-:Y:S01]  /*19b0*/  FFMA.FTZ R29, R10, R29, R31 ;  /* 0x0000001d0a1d7223 */ /* 0x000fe2000001001f */
[----:B------:R-:W-:-:S04]  /*19c0*/  LOP3.LUT R31, R5, 0xf000f0, RZ, 0xc0, !PT ;  /* 0x00f000f0051f7812 */ /* 0x000fc800078ec0ff */
[----:B------:R-:W-:-:S05]  /*19d0*/  LOP3.LUT R31, R31, 0x64006400, RZ, 0xfc, !PT ;  /* 0x640064001f1f7812 */ /* 0x000fca00078efcff */
[----:B------:R-:W-:-:S05]  /*19e0*/  HFMA2 R31, R31, R24.H0_H0, -72, -72 ;  /* 0xd480d4801f1f7431 */ /* 0x000fca0000040018 */
[--C-:B------:R-:W-:Y:S02]  /*19f0*/  HADD2.F32 R32, -RZ, R31.reuse.H0_H0 ;  /* 0x2000001fff207230 */ /* 0x100fe40000004100 */
[----:B------:R-:W-:-:S03]  /*1a00*/  HADD2.F32 R31, -RZ, R31.H1_H1 ;  /* 0x3000001fff1f7230 */ /* 0x000fc60000004100 */
[----:B------:R-:W-:Y:S01]  /*1a10*/  FFMA.FTZ R32, R4, R32, R29 ;  /* 0x0000002004207223 */ /* 0x000fe2000001001d */
[----:B------:R-:W-:-:S03]  /*1a20*/  SHF.R.U32.HI R29, RZ, 0x8, R5 ;  /* 0x00000008ff1d7819 */ /* 0x000fc60000011605 */
[----:B------:R-:W-:Y:S01]  /*1a30*/  FFMA.FTZ R32, R11, R31, R32 ;  /* 0x0000001f0b207223 */ /* 0x000fe20000010020 */
[C---:B------:R-:W-:Y:S02]  /*1a40*/  LOP3.LUT R5, R29.reuse, 0xf000f, RZ, 0xc0, !PT ;  /* 0x000f000f1d057812 */ /* 0x040fe400078ec0ff */
[----:B------:R-:W-:Y:S02]  /*1a50*/  LOP3.LUT R29, R29, 0xf000f0, RZ, 0xc0, !PT ;  /* 0x00f000f01d1d7812 */ /* 0x000fe400078ec0ff */
[----:B------:R-:W-:Y:S02]  /*1a60*/  LOP3.LUT R5, R5, 0x64006400, RZ, 0xfc, !PT ;  /* 0x6400640005057812 */ /* 0x000fe400078efcff */
[----:B------:R-:W-:-:S03]  /*1a70*/  LOP3.LUT R29, R29, 0x64006400, RZ, 0xfc, !PT ;  /* 0x640064001d1d7812 */ /* 0x000fc600078efcff */
[----:B------:R-:W-:Y:S02]  /*1a80*/  HADD2 R5, R5, -1032, -1032 ;  /* 0xe408e40805057430 */ /* 0x000fe40000000000 */
[----:B------:R-:W-:-:S03]  /*1a90*/  HFMA2 R29, R29, R24.H0_H0, -72, -72 ;  /* 0xd480d4801d1d7431 */ /* 0x000fc60000040018 */
[--C-:B------:R-:W-:Y:S02]  /*1aa0*/  HADD2.F32 R31, -RZ, R5.reuse.H0_H0 ;  /* 0x20000005ff1f7230 */ /* 0x100fe40000004100 */
[----:B------:R-:W-:-:S03]  /*1ab0*/  HADD2.F32 R5, -RZ, R5.H1_H1 ;  /* 0x30000005ff057230 */ /* 0x000fc60000004100 */
[----:B------:R-:W-:Y:S01]  /*1ac0*/  FFMA.FTZ R31, R27, R31, R32 ;  /* 0x0000001f1b1f7223 */ /* 0x000fe20000010020 */
[----:B------:R-:W-:-:S03]  /*1ad0*/  HADD2.F32 R32, -RZ, R29.H0_H0 ;  /* 0x2000001dff207230 */ /* 0x000fc60000004100 */
[----:B------:R-:W-:Y:S01]  /*1ae0*/  FFMA.FTZ R5, R28, R5, R31 ;  /* 0x000000051c057223 */ /* 0x000fe2000001001f */
[----:B------:R-:W-:-:S03]  /*1af0*/  LOP3.LUT R31, R6, 0xf000f, RZ, 0xc0, !PT ;  /* 0x000f000f061f7812 */ /* 0x000fc600078ec0ff */
[----:B------:R-:W-:Y:S01]  /*1b00*/  FFMA.FTZ R32, R12, R32, R5 ;  /* 0x000000200c207223 */ /* 0x000fe20000010005 */
[----:B------:R-:W-:Y:S01]  /*1b10*/  LOP3.LUT R31, R31, 0x64006400, RZ, 0xfc, !PT ;  /* 0x640064001f1f7812 */ /* 0x000fe200078efcff */
[----:B------:R-:W-:-:S04]  /*1b20*/  HADD2.F32 R5, -RZ, R29.H1_H1 ;  /* 0x3000001dff057230 */ /* 0x000fc80000004100 */
[----:B------:R-:W-:Y:S02]  /*1b30*/  HADD2 R29, R31, -1032, -1032 ;  /* 0xe408e4081f1d7430 */ /* 0x000fe40000000000 */
[--C-:B------:R-:W-:Y:S02]  /*1b40*/  HADD2.F32 R31, -RZ, R20.reuse.H0_H0 ;  /* 0x20000014ff1f7230 */ /* 0x100fe40000004100 */
[----:B------:R-:W-:Y:S01]  /*1b50*/  FFMA.FTZ R5, R13, R5, R32 ;  /* 0x000000050d057223 */ /* 0x000fe20000010020 */
[----:B------:R-:W-:Y:S02]  /*1b60*/  HADD2.F32 R32, -RZ, R20.H1_H1 ;  /* 0x30000014ff207230 */ /* 0x000fe40000004100 */
[----:B------:R-:W-:Y:S01]  /*1b70*/  FMUL.FTZ R30, R31, R30 ;  /* 0x0000001e1f1e7220 */ /* 0x000fe20000410000 */
[--C-:B------:R-:W-:Y:S02]  /*1b80*/  HADD2.F32 R31, -RZ, R29.reuse.H0_H0 ;  /* 0x2000001dff1f7230 */ /* 0x100fe40000004100 */
[----:B------:R-:W-:Y:S01]  /*1b90*/  FMUL.FTZ R5, R32, R5 ;  /* 0x0000000520057220 */ /* 0x000fe20000410000 */
[----:B------:R-:W-:Y:S01]  /*1ba0*/  HADD2.F32 R29, -RZ, R29.H1_H1 ;  /* 0x3000001dff1d7230 */ /* 0x000fe20000004100 */
[----:B------:R-:W-:Y:S01]  /*1bb0*/  F2FP.F16.F32.PACK_AB R30, RZ, R30 ;  /* 0x0000001eff1e723e */ /* 0x000fe200000000ff */
[----:B------:R-:W-:-:S02]  /*1bc0*/  FFMA.FTZ R31, R26, R31, RZ ;  /* 0x0000001f1a1f7223 */ /* 0x000fc400000100ff */
[----:B------:R-:W-:Y:S02]  /*1bd0*/  F2FP.F16.F32.PACK_AB R5, RZ, R5 ;  /* 0x00000005ff05723e */ /* 0x000fe400000000ff */
[----:B------:R-:W-:Y:S01]  /*1be0*/  FFMA.FTZ R29, R10, R29, R31 ;  /* 0x0000001d0a1d7223 */ /* 0x000fe2000001001f */
[----:B------:R-:W-:Y:S02]  /*1bf0*/  LOP3.LUT R31, R6, 0xf000f0, RZ, 0xc0, !PT ;  /* 0x00f000f0061f7812 */ /* 0x000fe400078ec0ff */
[----:B------:R-:W-:Y:S02]  /*1c00*/  SHF.R.U32.HI R6, RZ, 0x8, R6 ;  /* 0x00000008ff067819 */ /* 0x000fe40000011606 */
[----:B------:R-:W-:Y:S02]  /*1c10*/  LOP3.LUT R31, R31, 0x64006400, RZ, 0xfc, !PT ;  /* 0x640064001f1f7812 */ /* 0x000fe400078efcff */
[----:B------:R-:W-:-:S03]  /*1c20*/  PRMT R30, R30, 0x5410, R5 ;  /* 0x000054101e1e7816 */ /* 0x000fc60000000005 */
[----:B------:R-:W-:Y:S02]  /*1c30*/  HFMA2 R31, R31, R24.H0_H0, -72, -72 ;  /* 0xd480d4801f1f7431 */ /* 0x000fe40000040018 */
[----:B------:R-:W-:-:S03]  /*1c40*/  HFMA2 R17, R30, 1, 1, R17 ;  /* 0x3c003c001e117831 */ /* 0x000fc60000000011 */
[--C-:B------:R-:W-:Y:S02]  /*1c50*/  HADD2.F32 R32, -RZ, R31.reuse.H0_H0 ;  /* 0x2000001fff207230 */ /* 0x100fe40000004100 */
[----:B------:R-:W-:-:S03]  /*1c60*/  HADD2.F32 R31, -RZ, R31.H1_H1 ;  /* 0x3000001fff1f7230 */ /* 0x000fc60000004100 */
[----:B------:R-:W-:Y:S01]  /*1c70*/  FFMA.FTZ R32, R4, R32, R29 ;  /* 0x0000002004207223 */ /* 0x000fe2000001001d */
[C---:B------:R-:W-:Y:S02]  /*1c80*/  LOP3.LUT R29, R6.reuse, 0xf000f, RZ, 0xc0, !PT ;  /* 0x000f000f061d7812 */ /* 0x040fe400078ec0ff */
[----:B------:R-:W-:Y:S01]  /*1c90*/  LOP3.LUT R6, R6, 0xf000f0, RZ, 0xc0, !PT ;  /* 0x00f000f006067812 */ /* 0x000fe200078ec0ff */
[----:B------:R-:W-:Y:S01]  /*1ca0*/  FFMA.FTZ R32, R11, R31, R32 ;  /* 0x0000001f0b207223 */ /* 0x000fe20000010020 */
[----:B------:R-:W-:-:S05]  /*1cb0*/  LOP3.LUT R29, R29, 0x64006400, RZ, 0xfc, !PT ;  /* 0x640064001d1d7812 */ /* 0x000fca00078efcff */
[----:B------:R-:W-:-:S05]  /*1cc0*/  HADD2 R29, R29, -1032, -1032 ;  /* 0xe408e4081d1d7430 */ /* 0x000fca0000000000 */
[--C-:B------:R-:W-:Y:S02]  /*1cd0*/  HADD2.F32 R31, -RZ, R29.reuse.H0_H0 ;  /* 0x2000001dff1f7230 */ /* 0x100fe40000004100 */
[----:B------:R-:W-:-:S03]  /*1ce0*/  HADD2.F32 R29, -RZ, R29.H1_H1 ;  /* 0x3000001dff1d7230 */ /* 0x000fc60000004100 */
[----:B------:R-:W-:Y:S01]  /*1cf0*/  FFMA.FTZ R31, R27, R31, R32 ;  /* 0x0000001f1b1f7223 */ /* 0x000fe20000010020 */
[----:B------:R-:W-:-:S03]  /*1d00*/  LOP3.LUT R32, R7, 0xf000f, RZ, 0xc0, !PT ;  /* 0x000f000f07207812 */ /* 0x000fc600078ec0ff */
[----:B------:R-:W-:Y:S01]  /*1d10*/  FFMA.FTZ R31, R28, R29, R31 ;  /* 0x0000001d1c1f7223 */ /* 0x000fe2000001001f */
[----:B------:R-:W-:-:S05]  /*1d20*/  LOP3.LUT R29, R6, 0x64006400, RZ, 0xfc, !PT ;  /* 0x64006400061d7812 */ /* 0x000fca00078efcff */
[----:B------:R-:W-:Y:S01]  /*1d30*/  HFMA2 R6, R29, R24.H0_H0, -72, -72 ;  /* 0xd480d4801d067431 */ /* 0x000fe20000040018 */
[----:B------:R-:W-:-:S04]  /*1d40*/  LOP3.LUT R29, R32, 0x64006400, RZ, 0xfc, !PT ;  /* 0x64006400201d7812 */ /* 0x000fc800078efcff */
[--C-:B------:R-:W-:Y:S02]  /*1d50*/  HADD2.F32 R32, -RZ, R6.reuse.H0_H0 ;  /* 0x20000006ff207230 */ /* 0x100fe40000004100 */
[----:B------:R-:W-:Y:S02]  /*1d60*/  HADD2 R29, R29, -1032, -1032 ;  /* 0xe408e4081d1d7430 */ /* 0x000fe40000000000 */
[----:B------:R-:W-:Y:S02]  /*1d70*/  HADD2.F32 R6, -RZ, R6.H1_H1 ;  /* 0x30000006ff067230 */ /* 0x000fe40000004100 */
[----:B------:R-:W-:Y:S01]  /*1d80*/  FFMA.FTZ R32, R12, R32, R31 ;  /* 0x000000200c207223 */ /* 0x000fe2000001001f */
[--C-:B------:R-:W-:Y:S02]  /*1d90*/  HADD2.F32 R31, -RZ, R29.reuse.H0_H0 ;  /* 0x2000001dff1f7230 */ /* 0x100fe40000004100 */
[----:B------:R-:W-:Y:S02]  /*1da0*/  HADD2.F32 R29, -RZ, R29.H1_H1 ;  /* 0x3000001dff1d7230 */ /* 0x000fe40000004100 */
[----:B------:R-:W-:Y:S01]  /*1db0*/  FFMA.FTZ R6, R13, R6, R32 ;  /* 0x000000060d067223 */ /* 0x000fe20000010020 */
[----:B------:R-:W-:-:S04]  /*1dc0*/  FFMA.FTZ R31, R26, R31, RZ ;  /* 0x0000001f1a1f7223 */ /* 0x000fc800000100ff */
[----:B------:R-:W-:Y:S01]  /*1dd0*/  FFMA.FTZ R29, R10, R29, R31 ;  /* 0x0000001d0a1d7223 */ /* 0x000fe2000001001f */
[----:B------:R-:W-:Y:S02]  /*1de0*/  LOP3.LUT R10, R7, 0xf000f0, RZ, 0xc0, !PT ;  /* 0x00f000f0070a7812 */ /* 0x000fe400078ec0ff */
[----:B------:R-:W-:Y:S02]  /*1df0*/  SHF.R.U32.HI R7, RZ, 0x8, R7 ;  /* 0x00000008ff077819 */ /* 0x000fe40000011607 */
[----:B------:R-:W-:-:S05]  /*1e00*/  LOP3.LUT R31, R10, 0x64006400, RZ, 0xfc, !PT ;  /* 0x640064000a1f7812 */ /* 0x000fca00078efcff */
[----:B------:R-:W-:-:S05]  /*1e10*/  HFMA2 R10, R31, R24.H0_H0, -72, -72 ;  /* 0xd480d4801f0a7431 */ /* 0x000fca0000040018 */
[----:B------:R-:W-:-:S05]  /*1e20*/  HADD2.F32 R26, -RZ, R10.H0_H0 ;  /* 0x2000000aff1a7230 */ /* 0x000fca0000004100 */
[----:B------:R-:W-:Y:S01]  /*1e30*/  FFMA.FTZ R4, R4, R26, R29 ;  /* 0x0000001a04047223 */ /* 0x000fe2000001001d */
[C---:B------:R-:W-:Y:S01]  /*1e40*/  LOP3.LUT R26, R7.reuse, 0xf000f, RZ, 0xc0, !PT ;  /* 0x000f000f071a7812 */ /* 0x040fe200078ec0ff */
[----:B------:R-:W-:Y:S01]  /*1e50*/  HADD2.F32 R29, -RZ, R10.H1_H1 ;  /* 0x3000000aff1d7230 */ /* 0x000fe20000004100 */
[----:B------:R-:W-:Y:S02]  /*1e60*/  LOP3.LUT R7, R7, 0xf000f0, RZ, 0xc0, !PT ;  /* 0x00f000f007077812 */ /* 0x000fe400078ec0ff */
[----:B------:R-:W-:Y:S02]  /*1e70*/  LOP3.LUT R26, R26, 0x64006400, RZ, 0xfc, !PT ;  /* 0x640064001a1a7812 */ /* 0x000fe400078efcff */
[----:B------:R-:W-:Y:S01]  /*1e80*/  FFMA.FTZ R4, R11, R29, R4 ;  /* 0x0000001d0b047223 */ /* 0x000fe20000010004 */
[----:B------:R-:W-:Y:S02]  /*1e90*/  LOP3.LUT R7, R7, 0x64006400, RZ, 0xfc, !PT ;  /* 0x6400640007077812 */ /* 0x000fe400078efcff */
[----:B------:R-:W-:-:S03]  /*1ea0*/  HADD2 R10, R26, -1032, -1032 ;  /* 0xe408e4081a0a7430 */ /* 0x000fc60000000000 */
[----:B------:R-:W-:Y:S02]  /*1eb0*/  HFMA2 R7, R7, R24.H0_H0, -72, -72 ;  /* 0xd480d48007077431 */ /* 0x000fe40000040018 */
[----:B------:R-:W-:-:S05]  /*1ec0*/  HADD2.F32 R11, -RZ, R10.H0_H0 ;  /* 0x2000000aff0b7230 */ /* 0x000fca0000004100 */
[----:B------:R-:W-:Y:S01]  /*1ed0*/  FFMA.FTZ R27, R27, R11, R4 ;  /* 0x0000000b1b1b7223 */ /* 0x000fe20000010004 */
[----:B------:R-:W-:Y:S02]  /*1ee0*/  HADD2.F32 R11, -RZ, R10.H1_H1 ;  /* 0x3000000aff0b7230 */ /* 0x000fe40000004100 */
[--C-:B------:R-:W-:Y:S02]  /*1ef0*/  HADD2.F32 R4, -RZ, R7.reuse.H0_H0 ;  /* 0x20000007ff047230 */ /* 0x100fe40000004100 */
[----:B------:R-:W-:Y:S02]  /*1f00*/  HADD2.F32 R10, -RZ, R7.H1_H1 ;  /* 0x30000007ff0a7230 */ /* 0x000fe40000004100 */
[----:B------:R-:W-:Y:S01]  /*1f10*/  FFMA.FTZ R11, R28, R11, R27 ;  /* 0x0000000b1c0b7223 */ /* 0x000fe2000001001b */
[--C-:B------:R-:W-:Y:S02]  /*1f20*/  HADD2.F32 R7, -RZ, R0.reuse.H0_H0 ;  /* 0x20000000ff077230 */ /* 0x100fe40000004100 */
[----:B------:R-:W-:-:S02]  /*1f30*/  HADD2.F32 R27, -RZ, R0.H1_H1 ;  /* 0x30000000ff1b7230 */ /* 0x000fc40000004100 */
[----:B------:R-:W-:Y:S01]  /*1f40*/  FFMA.FTZ R11, R12, R4, R11 ;  /* 0x000000040c0b7223 */ /* 0x000fe2000001000b */
[----:B------:R-:W-:-:S03]  /*1f50*/  FMUL.FTZ R6, R7, R6 ;  /* 0x0000000607067220 */ /* 0x000fc60000410000 */
[----:B------:R-:W-:Y:S02]  /*1f60*/  FFMA.FTZ R10, R13, R10, R11 ;  /* 0x0000000a0d0a7223 */ /* 0x000fe4000001000b */
[----:B------:R-:W-:Y:S02]  /*1f70*/  F2FP.F16.F32.PACK_AB R6, RZ, R6 ;  /* 0x00000006ff06723e */ /* 0x000fe400000000ff */
[----:B------:R-:W-:-:S05]  /*1f80*/  FMUL.FTZ R10, R27, R10 ;  /* 0x0000000a1b0a7220 */ /* 0x000fca0000410000 */
[----:B------:R-:W-:-:S04]  /*1f90*/  F2FP.F16.F32.PACK_AB R10, RZ, R10 ;  /* 0x0000000aff0a723e */ /* 0x000fc800000000ff */
[----:B------:R-:W-:-:S05]  /*1fa0*/  PRMT R6, R6, 0x5410, R10 ;  /* 0x0000541006067816 */ /* 0x000fca000000000a */
[----:B------:R-:W-:-:S07]  /*1fb0*/  HADD2 R18, R6, R18 ;  /* 0x0000001206127230 */ /* 0x000fce0000000000 */
.L_x_3968:
[----:B------:R-:W-:Y:S01]  /*1fc0*/  IMAD.WIDE R34, R21, 0x4, R34 ;  /* 0x0000000415227825 */ /* 0x000fe200078e0222 */
        /* <DEDUP_REMOVED lines=144> */
.L_x_3969:
[----:B------:R-:W-:Y:S01]  /*28d0*/  @!P0 MOV R16, R25 ;  /* 0x0000001900108202 */ /* 0x000fe20000000f00 */
[----:B------:R-:W-:Y:S01]  /*28e0*/  IMAD.WIDE R34, R21, 0x4, R34 ;  /* 0x0000000415227825 */ /* 0x000fe200078e0222 */
[----:B------:R-:W-:Y:S06]  /*28f0*/  @P1 BRA `(.L_x_3970) ;  /* 0x00000008003c1947 */ /* 0x000fec0003800000 */
[----:B------:R-:W2:Y:S04]  /*2900*/  LDG.E.128.CONSTANT R4, desc[UR6][R34.64] ;  /* 0x0000000622047981 */ /* 0x000ea8000c1e9d00 */
[----:B------:R-:W0:Y:S02]  /*2910*/  LDS.64 R10, [UR4+0x30] ;  /* 0x00003004ff0a7984 */ /* 0x000e240008000a00 */
[----:B0-----:R-:W-:Y:S01]  /*2920*/  HADD2.F32 R26, -RZ, R10.H1_H1 ;  /* 0x3000000aff1a7230 */ /* 0x001fe20000004100 */
[----:B--2---:R-:W-:Y:S02]  /*2930*/  LOP3.LUT R13, R5, 0xf000f, RZ, 0xc0, !PT ;  /* 0x000f000f050d7812 */ /* 0x004fe400078ec0ff */
        /* <DEDUP_REMOVED lines=8> */
[--C-:B------:R-:W-:Y:S01]  /*29c0*/  HADD2.F32 R12, -RZ, R25.reuse.H0_H0 ;  /* 0x20000019ff0c7230 */ /* 0x100fe20000004100 */
[----:B------:R-:W-:Y:S01]  /*29d0*/  LOP3.LUT R27, R27, 0x64006400, RZ, 0xfc, !PT ;  /* 0x640064001b1b7812 */ /* 0x000fe200078efcff */
[----:B------:R-:W-:-:S02]  /*29e0*/  HADD2.F32 R33, -RZ, R25.H1_H1 ;  /* 0x30000019ff217230 */ /* 0x000fc40000004100 */
[-C--:B------:R-:W-:Y:S02]  /*29f0*/  HFMA2 R29, R29, R24.reuse.H0_H0, -72, -72 ;  /* 0xd480d4801d1d7431 */ /* 0x080fe40000040018 */
[----:B------:R-:W-:Y:S02]  /*2a00*/  HADD2.F32 R25, -RZ, R10.H0_H0 ;  /* 0x2000000aff197230 */ /* 0x000fe40000004100 */
[--C-:B------:R-:W-:Y:S02]  /*2a10*/  HADD2.F32 R28, -RZ, R13.reuse.H0_H0 ;  /* 0x2000000dff1c7230 */ /* 0x100fe40000004100 */
[----:B------:R-:W-:Y:S02]  /*2a20*/  HFMA2 R27, R27, R24.H0_H0, -72, -72 ;  /* 0xd480d4801b1b7431 */ /* 0x000fe40000040018 */
[----:B------:R-:W-:Y:S02]  /*2a30*/  HADD2.F32 R31, -RZ, R13.H1_H1 ;  /* 0x3000000dff1f7230 */ /* 0x000fe40000004100 */
[----:B------:R-:W-:Y:S01]  /*2a40*/  FFMA.FTZ R37, R25, R12, RZ ;  /* 0x0000000c19257223 */ /* 0x000fe200000100ff */
[----:B------:R-:W-:Y:S01]  /*2a50*/  HADD2.F32 R10, -RZ, R11.H0_H0 ;  /* 0x2000000bff0a7230 */ /* 0x000fe20000004100 */
[----:B------:R-:W0:Y:S01]  /*2a60*/  LDS.64 R12, [UR4+0x38] ;  /* 0x00003804ff0c7984 */ /* 0x000e220008000a00 */
[----:B------:R-:W-:Y:S01]  /*2a70*/  FFMA.FTZ R28, R28, R25, RZ ;  /* 0x000000191c1c7223 */ /* 0x000fe200000100ff */
[----:B------:R-:W-:-:S02]  /*2a80*/  HADD2.F32 R36, -RZ, R29.H0_H0 ;  /* 0x2000001dff247230 */ /* 0x000fc40000004100 */
[----:B------:R-:W-:Y:S01]  /*2a90*/  FFMA.FTZ R33, R26, R33, R37 ;  /* 0x000000211a217223 */ /* 0x000fe20000010025 */
[----:B------:R-:W-:Y:S02]  /*2aa0*/  HADD2.F32 R30, -RZ, R27.H0_H0 ;  /* 0x2000001bff1e7230 */ /* 0x000fe40000004100 */
[----:B------:R-:W-:Y:S01]  /*2ab0*/  FFMA.FTZ R31, R31, R26, R28 ;  /* 0x0000001a1f1f7223 */ /* 0x000fe2000001001c */
[----:B------:R-:W-:Y:S01]  /*2ac0*/  SHF.R.U32.HI R28, RZ, 0x8, R4 ;  /* 0x00000008ff1c7819 */ /* 0x000fe20000011604 */
[----:B------:R-:W-:Y:S02]  /*2ad0*/  HADD2.F32 R11, -RZ, R11.H1_H1 ;  /* 0x3000000bff0b7230 */ /* 0x000fe40000004100 */
[----:B------:R-:W-:Y:S01]  /*2ae0*/  FFMA.FTZ R36, R36, R10, R31 ;  /* 0x0000000a24247223 */ /* 0x000fe2000001001f */
[----:B------:R-:W-:Y:S02]  /*2af0*/  HADD2.F32 R31, -RZ, R27.H1_H1 ;  /* 0x3000001bff1f7230 */ /* 0x000fe40000004100 */
[----:B------:R-:W-:Y:S01]  /*2b00*/  FFMA.FTZ R30, R10, R30, R33 ;  /* 0x0000001e0a1e7223 */ /* 0x000fe20000010021 */
[----:B------:R-:W-:-:S02]  /*2b10*/  LOP3.LUT R4, R28, 0xf000f, RZ, 0xc0, !PT ;  /* 0x000f000f1c047812 */ /* 0x000fc400078ec0ff */
[----:B------:R-:W-:Y:S01]  /*2b20*/  SHF.R.U32.HI R27, RZ, 0x8, R5 ;  /* 0x00000008ff1b7819 */ /* 0x000fe20000011605 */
[----:B------:R-:W-:Y:S01]  /*2b30*/  FFMA.FTZ R5, R11, R31, R30 ;  /* 0x0000001f0b057223 */ /* 0x000fe2000001001e */
[----:B------:R-:W-:Y:S01]  /*2b40*/  LOP3.LUT R30, R4, 0x64006400, RZ, 0xfc, !PT ;  /* 0x64006400041e7812 */ /* 0x000fe200078efcff */
[----:B------:R-:W-:Y:S01]  /*2b50*/  HADD2.F32 R31, -RZ, R29.H1_H1 ;  /* 0x3000001dff1f7230 */ /* 0x000fe20000004100 */
[----:B------:R-:W-:Y:S02]  /*2b60*/  LOP3.LUT R4, R27, 0xf000f, RZ, 0xc0, !PT ;  /* 0x000f000f1b047812 */ /* 0x000fe400078ec0ff */
[----:B------:R-:W-:Y:S01]  /*2b70*/  LOP3.LUT R28, R28, 0xf000f0, RZ, 0xc0, !PT ;  /* 0x00f000f01c1c7812 */ /* 0x000fe200078ec0ff */
[----:B------:R-:W-:Y:S01]  /*2b80*/  HADD2 R30, R30, -1032, -1032 ;  /* 0xe408e4081e1e7430 */ /* 0x000fe20000000000 */
[----:B------:R-:W-:Y:S01]  /*2b90*/  LOP3.LUT R29, R4, 0x64006400, RZ, 0xfc, !PT ;  /* 0x64006400041d7812 */ /* 0x000fe200078efcff */
[----:B------:R-:W-:-:S03]  /*2ba0*/  FFMA.FTZ R36, R31, R11, R36 ;  /* 0x0000000b1f247223 */ /* 0x000fc60000010024 */
[--C-:B------:R-:W-:Y:S02]  /*2bb0*/  HADD2.F32 R31, -RZ, R30.reuse.H0_H0 ;  /* 0x2000001eff1f7230 */ /* 0x100fe40000004100 */
[----:B------:R-:W-:Y:S02]  /*2bc0*/  HADD2 R29, R29, -1032, -1032 ;  /* 0xe408e4081d1d7430 */ /* 0x000fe40000000000 */
[----:B------:R-:W-:-:S03]  /*2bd0*/  HADD2.F32 R30, -RZ, R30.H1_H1 ;  /* 0x3000001eff1e7230 */ /* 0x000fc60000004100 */
[--C-:B------:R-:W-:Y:S02]  /*2be0*/  HADD2.F32 R32, -RZ, R29.reuse.H0_H0 ;  /* 0x2000001dff207230 */ /* 0x100fe40000004100 */
[----:B------:R-:W-:Y:S02]  /*2bf0*/  HADD2.F32 R29, -RZ, R29.H1_H1 ;  /* 0x3000001dff1d7230 */ /* 0x000fe40000004100 */
[--C-:B0-----:R-:W-:Y:S02]  /*2c00*/  HADD2.F32 R4, -RZ, R12.reuse.H0_H0 ;  /* 0x2000000cff047230 */ /* 0x101fe40000004100 */
[----:B------:R-:W-:-:S03]  /*2c10*/  HADD2.F32 R12, -RZ, R12.H1_H1 ;  /* 0x3000000cff0c7230 */ /* 0x000fc60000004100 */
[----:B------:R-:W-:Y:S01]  /*2c20*/  FFMA.FTZ R5, R4, R32, R5 ;  /* 0x0000002004057223 */ /* 0x000fe20000010005 */
[----:B------:R-:W-:-:S03]  /*2c30*/  FFMA.FTZ R31, R31, R4, R36 ;  /* 0x000000041f1f7223 */ /* 0x000fc60000010024 */
[----:B------:R-:W-:Y:S01]  /*2c40*/  FFMA.FTZ R5, R12, R29, R5 ;  /* 0x0000001d0c057223 */ /* 0x000fe20000010005 */
[----:B------:R-:W-:Y:S01]  /*2c50*/  LOP3.LUT R29, R28, 0x64006400, RZ, 0xfc, !PT ;  /* 0x640064001c1d7812 */ /* 0x000fe200078efcff */
[----:B------:R-:W-:Y:S01]  /*2c60*/  FFMA.FTZ R30, R30, R12, R31 ;  /* 0x0000000c1e1e7223 */ /* 0x000fe2000001001f */
[----:B------:R-:W-:Y:S02]  /*2c70*/  LOP3.LUT R28, R27, 0xf000f0, RZ, 0xc0, !PT ;  /* 0x00f000f01b1c7812 */ /* 0x000fe400078ec0ff */
[----:B------:R-:W-:Y:S01]  /*2c80*/  LOP3.LUT R31, R6, 0xf000f, RZ, 0xc0, !PT ;  /* 0x000f000f061f7812 */ /* 0x000fe200078ec0ff */
[----:B------:R-:W-:Y:S01]  /*2c90*/  HFMA2 R27, R29, R24.H0_H0, -72, -72 ;  /* 0xd480d4801d1b7431 */ /* 0x000fe20000040018 */
[----:B------:R-:W-:Y:S01]  /*2ca0*/  LOP3.LUT R29, R28, 0x64006400, RZ, 0xfc, !PT ;  /* 0x640064001c1d7812 */ /* 0x000fe200078efcff */
[--C-:B------:R-:W-:Y:S01]  /*2cb0*/  HADD2.F32 R28, -RZ, R13.reuse.H0_H0 ;  /* 0x2000000dff1c7230 */ /* 0x100fe20000004100 */
[----:B------:R-:W-:Y:S01]  /*2cc0*/  LOP3.LUT R31, R31, 0x64006400, RZ, 0xfc, !PT ;  /* 0x640064001f1f7812 */ /* 0x000fe200078efcff */
[----:B------:R-:W-:-:S02]  /*2cd0*/  HADD2.F32 R13, -RZ, R13.H1_H1 ;  /* 0x3000000dff0d7230 */ /* 0x000fc40000004100 */
[----:B------:R-:W-:Y:S02]  /*2ce0*/  HFMA2 R29, R29, R24.H0_H0, -72, -72 ;  /* 0xd480d4801d1d7431 */ /* 0x000fe40000040018 */
[--C-:B------:R-:W-:Y:S02]  /*2cf0*/  HADD2.F32 R33, -RZ, R27.reuse.H0_H0 ;  /* 0x2000001bff217230 */ /* 0x100fe40000004100 */
[----:B------:R-:W-:Y:S02]  /*2d00*/  HADD2 R31, R31, -1032, -1032 ;  /* 0xe408e4081f1f7430 */ /* 0x000fe40000000000 */
[----:B------:R-:W-:Y:S02]  /*2d10*/  HADD2.F32 R27, -RZ, R27.H1_H1 ;  /* 0x3000001bff1b7230 */ /* 0x000fe40000004100 */
[----:B------:R-:W-:Y:S02]  /*2d20*/  HADD2.F32 R32, -RZ, R29.H0_H0 ;  /* 0x2000001dff207230 */ /* 0x000fe40000004100 */
[----:B------:R-:W-:Y:S01]  /*2d30*/  FFMA.FTZ R30, R33, R28, R30 ;  /* 0x0000001c211e7223 */ /* 0x000fe2000001001e */
[----:B------:R-:W-:-:S02]  /*2d40*/  HADD2.F32 R36, -RZ, R31.H0_H0 ;  /* 0x2000001fff247230 */ /* 0x000fc40000004100 */
[----:B------:R-:W-:Y:S02]  /*2d50*/  HADD2.F32 R29, -RZ, R29.H1_H1 ;  /* 0x3000001dff1d7230 */ /* 0x000fe40000004100 */
[----:B------:R-:W-:Y:S01]  /*2d60*/  FFMA.FTZ R32, R28, R32, R5 ;  /* 0x000000201c207223 */ /* 0x000fe20000010005 */
[----:B------:R-:W-:Y:S01]  /*2d70*/  LOP3.LUT R5, R7, 0xf000f, RZ, 0xc0, !PT ;  /* 0x000f000f07057812 */ /* 0x000fe200078ec0ff */
[----:B------:R-:W-:Y:S01]  /*2d80*/  FFMA.FTZ R27, R27, R13, R30 ;  /* 0x0000000d1b1b7223 */ /* 0x000fe2000001001e */
[----:B------:R-:W-:Y:S01]  /*2d90*/  FFMA.FTZ R33, R25, R36, RZ ;  /* 0x0000002419217223 */ /* 0x000fe200000100ff */
[----:B------:R-:W-:Y:S01]  /*2da0*/  FFMA.FTZ R29, R13, R29, R32 ;  /* 0x0000001d0d1d7223 */ /* 0x000fe20000010020 */
[----:B------:R-:W-:Y:S01]  /*2db0*/  LOP3.LUT R5, R5, 0x64006400, RZ, 0xfc, !PT ;  /* 0x6400640005057812 */ /* 0x000fe200078efcff */
[----:B------:R-:W-:Y:S02]  /*2dc0*/  HADD2.F32 R32, -RZ, R20.H1_H1 ;  /* 0x30000014ff207230 */ /* 0x000fe40000004100 */
[----:B------:R-:W-:-:S02]  /*2dd0*/  HADD2.F32 R31, -RZ, R31.H1_H1 ;  /* 0x3000001fff1f7230 */ /* 0x000fc40000004100 */
[----:B------:R-:W-:-:S03]  /*2de0*/  HADD2 R5, R5, -1032, -1032 ;  /* 0xe408e40805057430 */ /* 0x000fc60000000000 */
[----:B------:R-:W-:Y:S02]  /*2df0*/  FFMA.FTZ R31, R26, R31, R33 ;  /* 0x0000001f1a1f7223 */ /* 0x000fe40000010021 */
[--C-:B------:R-:W-:Y:S02]  /*2e00*/  HADD2.F32 R30, -RZ, R5.reuse.H0_H0 ;  /* 0x20000005ff1e7230 */ /* 0x100fe40000004100 */
[----:B------:R-:W-:-:S03]  /*2e10*/  HADD2.F32 R5, -RZ, R5.H1_H1 ;  /* 0x30000005ff057230 */ /* 0x000fc60000004100 */
[----:B------:R-:W-:Y:S01]  /*2e20*/  FFMA.FTZ R25, R25, R30, RZ ;  /* 0x0000001e19197223 */ /* 0x000fe200000100ff */
[----:B------:R-:W-:-:S05]  /*2e30*/  HADD2.F32 R30, -RZ, R20.H0_H0 ;  /* 0x20000014ff1e7230 */ /* 0x000fca0000004100 */
[----:B------:R-:W-:Y:S01]  /*2e40*/  FMUL.FTZ R30, R30, R27 ;  /* 0x0000001b1e1e7220 */ /* 0x000fe20000410000 */
[----:B------:R-:W-:Y:S01]  /*2e50*/  FMUL.FTZ R27, R32, R29 ;  /* 0x0000001d201b7220 */ /* 0x000fe20000410000 */
[----:B------:R-:W-:Y:S01]  /*2e60*/  FFMA.FTZ R29, R26, R5, R25 ;  /* 0x000000051a1d7223 */ /* 0x000fe20000010019 */
[----:B------:R-:W-:Y:S02]  /*2e70*/  LOP3.LUT R26, R6, 0xf000f0, RZ, 0xc0, !PT ;  /* 0x00f000f0061a7812 */ /* 0x000fe400078ec0ff */
[----:B------:R-:W-:Y:S02]  /*2e80*/  F2FP.F16.F32.PACK_AB R5, RZ, R30 ;  /* 0x0000001eff05723e */ /* 0x000fe400000000ff */
[----:B------:R-:W-:Y:S02]  /*2e90*/  LOP3.LUT R30, R7, 0xf000f0, RZ, 0xc0, !PT ;  /* 0x00f000f0071e7812 */ /* 0x000fe400078ec0ff */
[----:B------:R-:W-:Y:S02]  /*2ea0*/  F2FP.F16.F32.PACK_AB R25, RZ, R27 ;  /* 0x0000001bff19723e */ /* 0x000fe400000000ff */
[----:B------:R-:W-:-:S02]  /*2eb0*/  LOP3.LUT R33, R30, 0x64006400, RZ, 0xfc, !PT ;  /* 0x640064001e217812 */ /* 0x000fc400078efcff */
[----:B------:R-:W-:Y:S02]  /*2ec0*/  LOP3.LUT R27, R26, 0x64006400, RZ, 0xfc, !PT ;  /* 0x640064001a1b7812 */ /* 0x000fe400078efcff */
[----:B------:R-:W-:Y:S01]  /*2ed0*/  SHF.R.U32.HI R6, RZ, 0x8, R6 ;  /* 0x00000008ff067819 */ /* 0x000fe20000011606 */
[-C--:B------:R-:W-:Y:S01]  /*2ee0*/  HFMA2 R26, R33, R24.reuse.H0_H0, -72, -72 ;  /* 0xd480d480211a7431 */ /* 0x080fe20000040018 */
[----:B------:R-:W-:Y:S01]  /*2ef0*/  PRMT R5, R5, 0x5410, R25 ;  /* 0x0000541005057816 */ /* 0x000fe20000000019 */
[----:B------:R-:W-:-:S03]  /*2f00*/  HFMA2 R27, R27, R24.H0_H0, -72, -72 ;  /* 0xd480d4801b1b7431 */ /* 0x000fc60000040018 */
[----:B------:R-:W-:Y:S02]  /*2f10*/  HADD2.F32 R32, -RZ, R26.H0_H0 ;  /* 0x2000001aff207230 */ /* 0x000fe40000004100 */
[----:B------:R-:W-:Y:S02]  /*2f20*/  HADD2.F32 R30, -RZ, R27.H0_H0 ;  /* 0x2000001bff1e7230 */ /* 0x000fe40000004100 */
[----:B------:R-:W-:Y:S02]  /*2f30*/  HFMA2 R17, R5, 1, 1, R17 ;  /* 0x3c003c0005117831 */ /* 0x000fe40000000011 */
[C---:B------:R-:W-:Y:S01]  /*2f40*/  FFMA.FTZ R32, R10.reuse, R32, R29 ;  /* 0x000000200a207223 */ /* 0x040fe2000001001d */
[----:B------:R-:W-:Y:S02]  /*2f50*/  HADD2.F32 R29, -RZ, R27.H1_H1 ;  /* 0x3000001bff1d7230 */ /* 0x000fe40000004100 */
[----:B------:R-:W-:Y:S01]  /*2f60*/  FFMA.FTZ R30, R10, R30, R31 ;  /* 0x0000001e0a1e7223 */ /* 0x000fe2000001001f */
[----:B------:R-:W-:-:S02]  /*2f70*/  SHF.R.U32.HI R10, RZ, 0x8, R7 ;  /* 0x00000008ff0a7819 */ /* 0x000fc40000011607 */
[----:B------:R-:W-:Y:S01]  /*2f80*/  LOP3.LUT R27, R6, 0xf000f, RZ, 0xc0, !PT ;  /* 0x000f000f061b7812 */ /* 0x000fe200078ec0ff */
[----:B------:R-:W-:Y:S01]  /*2f90*/  FFMA.FTZ R7, R11, R29, R30 ;  /* 0x0000001d0b077223 */ /* 0x000fe2000001001e */
[C---:B------:R-:W-:Y:S01]  /*2fa0*/  LOP3.LUT R29, R10.reuse, 0xf000f, RZ, 0xc0, !PT ;  /* 0x000f000f0a1d7812 */ /* 0x040fe200078ec0ff */
[----:B------:R-:W-:Y:S01]  /*2fb0*/  HADD2.F32 R30, -RZ, R26.H1_H1 ;  /* 0x3000001aff1e7230 */ /* 0x000fe20000004100 */
[----:B------:R-:W-:Y:S02]  /*2fc0*/  LOP3.LUT R26, R27, 0x64006400, RZ, 0xfc, !PT ;  /* 0x640064001b1a7812 */ /* 0x000fe400078efcff */
[----:B------:R-:W-:Y:S02]  /*2fd0*/  LOP3.LUT R29, R29, 0x64006400, RZ, 0xfc, !PT ;  /* 0x640064001d1d7812 */ /* 0x000fe400078efcff */
[----:B------:R-:W-:Y:S01]  /*2fe0*/  FFMA.FTZ R27, R11, R30, R32 ;  /* 0x0000001e0b1b7223 */ /* 0x000fe20000010020 */
[----:B------:R-:W-:Y:S01]  /*2ff0*/  LOP3.LUT R31, R10, 0xf000f0, RZ, 0xc0, !PT ;  /* 0x00f000f00a1f7812 */ /* 0x000fe200078ec0ff */
[----:B------:R-:W-:-:S02]  /*3000*/  HADD2 R26, R26, -1032, -1032 ;  /* 0xe408e4081a1a7430 */ /* 0x000fc40000000000 */
[----:B------:R-:W-:Y:S01]  /*3010*/  HADD2 R11, R29, -1032, -1032 ;  /* 0xe408e4081d0b7430 */ /* 0x000fe20000000000 */
[----:B------:R-:W-:Y:S02]  /*3020*/  LOP3.LUT R29, R6, 0xf000f0, RZ, 0xc0, !PT ;  /* 0x00f000f0061d7812 */ /* 0x000fe400078ec0ff */
[----:B------:R-:W-:Y:S01]  /*3030*/  LOP3.LUT R31, R31, 0x64006400, RZ, 0xfc, !PT ;  /* 0x640064001f1f7812 */ /* 0x000fe200078efcff */
[--C-:B------:R-:W-:Y:S01]  /*3040*/  HADD2.F32 R30, -RZ, R26.reuse.H0_H0 ;  /* 0x2000001aff1e7230 */ /* 0x100fe20000004100 */
[----:B------:R-:W-:Y:S01]  /*3050*/  LOP3.LUT R29, R29, 0x64006400, RZ, 0xfc, !PT ;  /* 0x640064001d1d7812 */ /* 0x000fe200078efcff */
[----:B------:R-:W-:Y:S02]  /*3060*/  HADD2.F32 R6, -RZ, R11.H0_H0 ;  /* 0x2000000bff067230 */ /* 0x000fe40000004100 */
[----:B------:R-:W-:Y:S02]  /*3070*/  HADD2.F32 R26, -RZ, R26.H1_H1 ;  /* 0x3000001aff1a7230 */ /* 0x000fe40000004100 */
[----:B------:R-:W-:Y:S01]  /*3080*/  FFMA.FTZ R7, R4, R30, R7 ;  /* 0x0000001e04077223 */ /* 0x000fe20000010007 */
[----:B------:R-:W-:-:S02]  /*3090*/  HFMA2 R29, R29, R24.H0_H0, -72, -72 ;  /* 0xd480d4801d1d7431 */ /* 0x000fc40000040018 */
[----:B------:R-:W-:Y:S01]  /*30a0*/  FFMA.FTZ R27, R4, R6, R27 ;  /* 0x00000006041b7223 */ /* 0x000fe2000001001b */
[----:B------:R-:W-:Y:S02]  /*30b0*/  HFMA2 R24, R31, R24.H0_H0, -72, -72 ;  /* 0xd480d4801f187431 */ /* 0x000fe40000040018 */
[----:B------:R-:W-:Y:S02]  /*30c0*/  HADD2.F32 R6, -RZ, R11.H1_H1 ;  /* 0x3000000bff067230 */ /* 0x000fe40000004100 */
[C---:B------:R-:W-:Y:S01]  /*30d0*/  FFMA.FTZ R7, R12.reuse, R26, R7 ;  /* 0x0000001a0c077223 */ /* 0x040fe20000010007 */
[--C-:B------:R-:W-:Y:S02]  /*30e0*/  HADD2.F32 R4, -RZ, R29.reuse.H0_H0 ;  /* 0x2000001dff047230 */ /* 0x100fe40000004100 */
[----:B------:R-:W-:Y:S02]  /*30f0*/  HADD2.F32 R10, -RZ, R24.H0_H0 ;  /* 0x20000018ff0a7230 */ /* 0x000fe40000004100 */
[----:B------:R-:W-:Y:S01]  /*3100*/  FFMA.FTZ R27, R12, R6, R27 ;  /* 0x000000060c1b7223 */ /* 0x000fe2000001001b */
[----:B------:R-:W-:-:S02]  /*3110*/  HADD2.F32 R6, -RZ, R29.H1_H1 ;  /* 0x3000001dff067230 */ /* 0x000fc40000004100 */
[C---:B------:R-:W-:Y:S01]  /*3120*/  FFMA.FTZ R4, R28.reuse, R4, R7 ;  /* 0x000000041c047223 */ /* 0x040fe20000010007 */
[----:B------:R-:W-:Y:S02]  /*3130*/  HADD2.F32 R12, -RZ, R24.H1_H1 ;  /* 0x30000018ff0c7230 */ /* 0x000fe40000004100 */
[----:B------:R-:W-:Y:S01]  /*3140*/  FFMA.FTZ R27, R28, R10, R27 ;  /* 0x0000000a1c1b7223 */ /* 0x000fe2000001001b */
[--C-:B------:R-:W-:Y:S02]  /*3150*/  HADD2.F32 R7, -RZ, R0.reuse.H0_H0 ;  /* 0x20000000ff077230 */ /* 0x100fe40000004100 */
[C---:B------:R-:W-:Y:S01]  /*3160*/  FFMA.FTZ R4, R13.reuse, R6, R4 ;  /* 0x000000060d047223 */ /* 0x040fe20000010004 */
[----:B------:R-:W-:Y:S02]  /*3170*/  HADD2.F32 R11, -RZ, R0.H1_H1 ;  /* 0x30000000ff0b7230 */ /* 0x000fe40000004100 */
[----:B------:R-:W-:Y:S01]  /*3180*/  FFMA.FTZ R12, R13, R12, R27 ;  /* 0x0000000c0d0c7223 */ /* 0x000fe2000001001b */
[----:B------:R-:W-:-:S03]  /*3190*/  FMUL.FTZ R4, R7, R4 ;  /* 0x0000000407047220 */ /* 0x000fc60000410000 */
[----:B------:R-:W-:Y:S02]  /*31a0*/  FMUL.FTZ R12, R11, R12 ;  /* 0x0000000c0b0c7220 */ /* 0x000fe40000410000 */
[----:B------:R-:W-:-:S03]  /*31b0*/  F2FP.F16.F32.PACK_AB R4, RZ, R4 ;  /* 0x00000004ff04723e */ /* 0x000fc600000000ff */
[----:B------:R-:W-:-:S04]  /*31c0*/  F2FP.F16.F32.PACK_AB R12, RZ, R12 ;  /* 0x0000000cff0c723e */ /* 0x000fc800000000ff */
[----:B------:R-:W-:-:S05]  /*31d0*/  PRMT R4, R4, 0x5410, R12 ;  /* 0x0000541004047816 */ /* 0x000fca000000000c */
[----:B------:R-:W-:-:S07]  /*31e0*/  HADD2 R18, R4, R18 ;  /* 0x0000001204127230 */ /* 0x000fce0000000000 */
.L_x_3970:
        /* <DEDUP_REMOVED lines=8> */
.L_x_3966:
        /* <DEDUP_REMOVED lines=9> */
.L_x_3974:
[----:B------:R-:W-:Y:S01]  /*3300*/  ISETP.NE.AND P0, PT, R2, R19, PT ;  /* 0x000000130200720c */ /* 0x000fe20003f05270 */
[----:B------:R-:W0:-:S12]  /*3310*/  LDC R3, c[0x0][0x3a8] ;  /* 0x0000ea00ff037b82 */ /* 0x000e180000000800 */
[----:B------:R-:W-:Y:S01]  /*3320*/  @!P0 LEA R6, R16, R1, 0x3 ;  /* 0x0000000110068211 */ /* 0x000fe200078e18ff */
[----:B------:R-:W2:Y:S05]  /*3330*/  @!P0 LDG.E.U16.CONSTANT R5, desc[UR6][R24.64] ;  /* 0x0000000618058981 */ /* 0x000eaa000c1e9500 */
[----:B------:R-:W3:Y:S01]  /*3340*/  @!P0 LDL.64 R6, [R6+0x8] ;  /* 0x0000080006068983 */ /* 0x000ee20000100a00 */
[----:B0-----:R-:W-:Y:S02]  /*3350*/  ISETP.LE.AND P1, PT, R3, UR8, PT ;  /* 0x0000000803007c0c */ /* 0x001fe4000bf23270 */
[----:B--2---:R-:W-:Y:S02]  /*3360*/  @!P0 IADD3 R19, PT, PT, R5, R2, RZ ;  /* 0x0000000205138210 */ /* 0x004fe40007ffe0ff */
[----:B---3--:R-:W-:-:S02]  /*3370*/  @!P0 PRMT R20, R6, 0x7610, R20 ;  /* 0x0000761006148816 */ /* 0x008fc40000000014 */
[----:B------:R-:W-:Y:S02]  /*3380*/  @!P0 PRMT R0, R7, 0x7610, R0 ;  /* 0x0000761007008816 */ /* 0x000fe40000000000 */
[----:B------:R-:W-:Y:S02]  /*3390*/  @!P0 PRMT R20, R20, 0x7610, R6 ;  /* 0x0000761014148816 */ /* 0x000fe40000000006 */
[----:B------:R-:W-:-:S03]  /*33a0*/  @!P0 PRMT R0, R0, 0x7610, R7 ;  /* 0x0000761000008816 */ /* 0x000fc60000000007 */
[----:B------:R-:W-:Y:S05]  /*33b0*/  @P1 BRA `(.L_x_3973) ;  /* 0x0000000800501947 */ /* 0x000fea0003800000 */
[----:B------:R-:W2:Y:S01]  /*33c0*/  LDG.E.128.CONSTANT R4, desc[UR6][R22.64] ;  /* 0x0000000616047981 */ /* 0x000ea2000c1e9d00 */
[----:B------:R-:W-:Y:S01]  /*33d0*/  HFMA2 R12, -RZ, RZ, 0, 0.0625 ;  /* 0x00002c00ff0c7431 */ /* 0x000fe200000001ff */
[----:B------:R-:W-:Y:S02]  /*33e0*/  MOV R21, 0x3400 ;  /* 0x0000340000157802 */ /* 0x000fe40000000f00 */
[----:B------:R-:W0:Y:S02]  /*33f0*/  LDS.128 R8, [UR4+-0x10] ;  /* 0xfffff004ff087984 */ /* 0x000e240008000c00 */
[----:B------:R-:W-:Y:S02]  /*3400*/  PRMT R21, R21, 0x5410, R12 ;  /* 0x0000541015157816 */ /* 0x000fe4000000000c */
[C---:B--2---:R-:W-:Y:S02]  /*3410*/  LOP3.LUT R12, R4.reuse, 0x30003, RZ, 0xc0, !PT ;  /* 0x00030003040c7812 */ /* 0x044fe400078ec0ff */
        /* <DEDUP_REMOVED lines=9> */
[----:B------:R-:W-:Y:S01]  /*34b0*/  HFMA2 R26, R26, R21.H0_H0, -258, -258 ;  /* 0xdc08dc081a1a7431 */ /* 0x000fe20000040015 */
[----:B------:R-:W-:Y:S01]  /*34c0*/  LOP3.LUT R28, R28, 0x64006400, RZ, 0xfc, !PT ;  /* 0x640064001c1c7812 */ /* 0x000fe200078efcff */
[----:B------:R-:W-:Y:S01]  /*34d0*/  HADD2 R15, R15, -1026, -1026 ;  /* 0xe402e4020f0f7430 */ /* 0x000fe20000000000 */
[----:B------:R-:W-:Y:S01]  /*34e0*/  LOP3.LUT R14, R5, 0xc000c, RZ, 0xc0, !PT ;  /* 0x000c000c050e7812 */ /* 0x000fe200078ec0ff */
[----:B------:R-:W-:Y:S02]  /*34f0*/  HADD2 R33, R29, -1026, -1026 ;  /* 0xe402e4021d217430 */ /* 0x000fe40000000000 */
[-C--:B0-----:R-:W-:Y:S02]  /*3500*/  HFMA2 R29, R13, R8.reuse, RZ ;  /* 0x000000080d1d7231 */ /* 0x081fe400000000ff */
[----:B------:R-:W-:Y:S01]  /*3510*/  HADD2 R31, R28, -1026, -1026 ;  /* 0xe402e4021c1f7430 */ /* 0x000fe20000000000 */
[----:B------:R-:W-:Y:S01]  /*3520*/  LOP3.LUT R13, R6, 0xc000c, RZ, 0xc0, !PT ;  /* 0x000c000c060d7812 */ /* 0x000fe200078ec0ff */
[----:B------:R-:W-:Y:S01]  /*3530*/  HFMA2 R28, R15, R8, RZ.H0_H0 ;  /* 0x000000080f1c7231 */ /* 0x000fe200000400ff */
[----:B------:R-:W-:-:S02]  /*3540*/  LOP3.LUT R14, R14, 0x64006400, RZ, 0xfc, !PT ;  /* 0x640064000e0e7812 */ /* 0x000fc400078efcff */
[----:B------:R-:W-:Y:S01]  /*3550*/  LOP3.LUT R15, R7, 0xc000c, RZ, 0xc0, !PT ;  /* 0x000c000c070f7812 */ /* 0x000fe200078ec0ff */
[-C--:B------:R-:W-:Y:S01]  /*3560*/  HFMA2 R12, R31, R8.reuse, RZ ;  /* 0x000000081f0c7231 */ /* 0x080fe200000000ff */
[----:B------:R-:W-:Y:S01]  /*3570*/  LOP3.LUT R30, R13, 0x64006400, RZ, 0xfc, !PT ;  /* 0x640064000d1e7812 */ /* 0x000fe200078efcff */
[----:B------:R-:W-:Y:S01]  /*3580*/  HFMA2 R31, R14, R21.H0_H0, -258, -258 ;  /* 0xdc08dc080e1f7431 */ /* 0x000fe20000040015 */
[----:B------:R-:W-:Y:S01]  /*3590*/  LOP3.LUT R32, R15, 0x64006400, RZ, 0xfc, !PT ;  /* 0x640064000f207812 */ /* 0x000fe200078efcff */
[----:B------:R-:W-:Y:S02]  /*35a0*/  HFMA2 R8, R33, R8, RZ.H0_H0 ;  /* 0x0000000821087231 */ /* 0x000fe400000400ff */
[----:B------:R-:W-:Y:S02]  /*35b0*/  HFMA2 R29, R26, R9, R29 ;  /* 0x000000091a1d7231 */ /* 0x000fe4000000001d */
[----:B------:R-:W-:Y:S01]  /*35c0*/  HFMA2 R15, R30, R21.H0_H0, -258, -258 ;  /* 0xdc08dc081e0f7431 */ /* 0x000fe20000040015 */
[----:B------:R-:W-:Y:S01]  /*35d0*/  LOP3.LUT R14, R4, 0x300030, RZ, 0xc0, !PT ;  /* 0x00300030040e7812 */ /* 0x000fe200078ec0ff */
[----:B------:R-:W-:Y:S01]  /*35e0*/  HFMA2 R28, R31, R9, R28 ;  /* 0x000000091f1c7231 */ /* 0x000fe2000000001c */
        /* <DEDUP_REMOVED lines=8> */
[-C--:B------:R-:W-:Y:S01]  /*3670*/  HFMA2 R14, R14, R21.reuse.H1_H1, -66, -66 ;  /* 0xd420d4200e0e7431 */ /* 0x080fe20000060015 */
[----:B------:R-:W-:Y:S02]  /*3680*/  LOP3.LUT R26, R26, 0x64006400, RZ, 0xfc, !PT ;  /* 0x640064001a1a7812 */ /* 0x000fe400078efcff */
[----:B------:R-:W-:Y:S01]  /*3690*/  LOP3.LUT R8, R8, 0x64006400, RZ, 0xfc, !PT ;  /* 0x6400640008087812 */ /* 0x000fe200078efcff */
[-C--:B------:R-:W-:Y:S01]  /*36a0*/  HFMA2 R15, R30, R21.reuse.H1_H1, -66, -66 ;  /* 0xd420d4201e0f7431 */ /* 0x080fe20000060015 */
[----:B------:R-:W-:Y:S01]  /*36b0*/  MOV R31, 0x2400 ;  /* 0x00002400001f7802 */ /* 0x000fe20000000f00 */
[-C--:B------:R-:W-:Y:S01]  /*36c0*/  HFMA2 R13, R26, R21.reuse.H1_H1, -66, -66 ;  /* 0xd420d4201a0d7431 */ /* 0x080fe20000060015 */
[----:B------:R-:W-:Y:S01]  /*36d0*/  LOP3.LUT R30, R4, 0xc000c0, RZ, 0xc0, !PT ;  /* 0x00c000c0041e7812 */ /* 0x000fe200078ec0ff */
[----:B------:R-:W-:Y:S02]  /*36e0*/  HFMA2 R32, R8, R21.H1_H1, -66, -66 ;  /* 0xd420d42008207431 */ /* 0x000fe40000060015 */
[----:B------:R-:W-:-:S02]  /*36f0*/  HFMA2 R29, R14, R10, R29 ;  /* 0x0000000a0e1d7231 */ /* 0x000fc4000000001d */
[-C--:B------:R-:W-:Y:S02]  /*3700*/  HFMA2 R28, R13, R10.reuse, R28 ;  /* 0x0000000a0d1c7231 */ /* 0x080fe4000000001c */
[-C--:B------:R-:W-:Y:S01]  /*3710*/  HFMA2 R26, R15, R10.reuse, R12 ;  /* 0x0000000a0f1a7231 */ /* 0x080fe2000000000c */
[----:B------:R-:W-:Y:S01]  /*3720*/  PRMT R8, R31, 0x7610, R8 ;  /* 0x000076101f087816 */ /* 0x000fe20000000008 */
[----:B------:R-:W0:Y:S01]  /*3730*/  LDS.128 R12, [UR4] ;  /* 0x00000004ff0c7984 */ /* 0x000e220008000c00 */
[----:B------:R-:W-:Y:S01]  /*3740*/  LOP3.LUT R31, R30, 0x64006400, RZ, 0xfc, !PT ;  /* 0x640064001e1f7812 */ /* 0x000fe200078efcff */
[----:B------:R-:W-:Y:S01]  /*3750*/  HFMA2 R30, R32, R10, R9 ;  /* 0x0000000a201e7231 */ /* 0x000fe20000000009 */
[----:B------:R-:W-:Y:S02]  /*3760*/  LOP3.LUT R9, R5, 0xc000c0, RZ, 0xc0, !PT ;  /* 0x00c000c005097812 */ /* 0x000fe400078ec0ff */
[----:B------:R-:W-:Y:S01]  /*3770*/  SHF.R.U32.HI R4, RZ, 0x8, R4 ;  /* 0x00000008ff047819 */ /* 0x000fe20000011604 */
[----:B------:R-:W-:Y:S01]  /*3780*/  HFMA2 R10, R31, R8.H0_H0, -18, -18 ;  /* 0xcc80cc801f0a7431 */ /* 0x000fe20000040008 */
[----:B------:R-:W-:-:S02]  /*3790*/  LOP3.LUT R9, R9, 0x64006400, RZ, 0xfc, !PT ;  /* 0x6400640009097812 */ /* 0x000fc400078efcff */
[----:B------:R-:W-:Y:S01]  /*37a0*/  SHF.R.U32.HI R5, RZ, 0x8, R5 ;  /* 0x00000008ff057819 */ /* 0x000fe20000011605 */
[-C--:B------:R-:W-:Y:S02]  /*37b0*/  HFMA2 R10, R10, R11.reuse, R29 ;  /* 0x0000000b0a0a7231 */ /* 0x080fe4000000001d */
[----:B------:R-:W-:Y:S01]  /*37c0*/  HFMA2 R9, R9, R8.H0_H0, -18, -18 ;  /* 0xcc80cc8009097431 */ /* 0x000fe20000040008 */
[----:B------:R-:W-:Y:S02]  /*37d0*/  LOP3.LUT R29, R6, 0xc000c0, RZ, 0xc0, !PT ;  /* 0x00c000c0061d7812 */ /* 0x000fe400078ec0ff */
[----:B------:R-:W-:Y:S02]  /*37e0*/  SHF.R.U32.HI R6, RZ, 0x8, R6 ;  /* 0x00000008ff067819 */ /* 0x000fe40000011606 */
[----:B------:R-:W-:Y:S01]  /*37f0*/  LOP3.LUT R29, R29, 0x64006400, RZ, 0xfc, !PT ;  /* 0x640064001d1d7812 */ /* 0x000fe200078efcff */
[----:B------:R-:W-:Y:S01]  /*3800*/  HFMA2 R9, R9, R11, R28 ;  /* 0x0000000b09097231 */ /* 0x000fe2000000001c */
[----:B------:R-:W-:-:S02]  /*3810*/  LOP3.LUT R28, R7, 0xc000c0, RZ, 0xc0, !PT ;  /* 0x00c000c0071c7812 */ /* 0x000fc400078ec0ff */
[----:B------:R-:W-:Y:S01]  /*3820*/  SHF.R.U32.HI R7, RZ, 0x8, R7 ;  /* 0x00000008ff077819 */ /* 0x000fe20000011607 */
[-C--:B------:R-:W-:Y:S01]  /*3830*/  HFMA2 R31, R29, R8.reuse.H0_H0, -18, -18 ;  /* 0xcc80cc801d1f7431 */ /* 0x080fe20000040008 */
[----:B------:R-:W-:Y:S02]  /*3840*/  LOP3.LUT R29, R28, 0x64006400, RZ, 0xfc, !PT ;  /* 0x640064001c1d7812 */ /* 0x000fe400078efcff */
[----:B------:R-:W-:Y:S02]  /*3850*/  LOP3.LUT R28, R4, 0x30003, RZ, 0xc0, !PT ;  /* 0x00030003041c7812 */ /* 0x000fe400078ec0ff */
[----:B------:R-:W-:Y:S01]  /*3860*/  LOP3.LUT R33, R7, 0x300030, RZ, 0xc0, !PT ;  /* 0x0030003007217812 */ /* 0x000fe200078ec0ff */
[----:B------:R-:W-:Y:S01]  /*3870*/  HFMA2 R29, R29, R8.H0_H0, -18, -18 ;  /* 0xcc80cc801d1d7431 */ /* 0x000fe20000040008 */
[----:B------:R-:W-:Y:S01]  /*3880*/  LOP3.LUT R28, R28, 0x64006400, RZ, 0xfc, !PT ;  /* 0x640064001c1c7812 */ /* 0x000fe200078efcff */
[-C--:B------:R-:W-:Y:S02]  /*3890*/  HFMA2 R26, R31, R11.reuse, R26 ;  /* 0x0000000b1f1a7231 */ /* 0x080fe4000000001a */
[----:B------:R-:W-:Y:S01]  /*38a0*/  HFMA2 R11, R29, R11, R30 ;  /* 0x0000000b1d0b7231 */ /* 0x000fe2000000001e */
[----:B------:R-:W-:Y:S01]  /*38b0*/  LOP3.LUT R30, R5, 0x30003, RZ, 0xc0, !PT ;  /* 0x00030003051e7812 */ /* 0x000fe200078ec0ff */
[----:B------:R-:W-:Y:S01]  /*38c0*/  HADD2 R31, R28, -1026, -1026 ;  /* 0xe402e4021c1f7430 */ /* 0x000fe20000000000 */
[----:B------:R-:W-:-:S02]  /*38d0*/  LOP3.LUT R29, R6, 0x30003, RZ, 0xc0, !PT ;  /* 0x00030003061d7812 */ /* 0x000fc400078ec0ff */
[----:B------:R-:W-:Y:S01]  /*38e0*/  LOP3.LUT R28, R30, 0x64006400, RZ, 0xfc, !PT ;  /* 0x640064001e1c7812 */ /* 0x000fe200078efcff */
[----:B0-----:R-:W-:Y:S01]  /*38f0*/  HFMA2 R10, R31, R12, R10 ;  /* 0x0000000c1f0a7231 */ /* 0x001fe2000000000a */
[----:B------:R-:W-:Y:S02]  /*3900*/  LOP3.LUT R31, R7, 0x30003, RZ, 0xc0, !PT ;  /* 0x00030003071f7812 */ /* 0x000fe400078ec0ff */
[----:B------:R-:W-:Y:S01]  /*3910*/  LOP3.LUT R30, R4, 0xc000c, RZ, 0xc0, !PT ;  /* 0x000c000c041e7812 */ /* 0x000fe200078ec0ff */
[----:B------:R-:W-:Y:S01]  /*3920*/  HADD2 R28, R28, -1026, -1026 ;  /* 0xe402e4021c1c7430 */ /* 0x000fe20000000000 */
[----:B------:R-:W-:Y:S02]  /*3930*/  LOP3.LUT R29, R29, 0x64006400, RZ, 0xfc, !PT ;  /* 0x640064001d1d7812 */ /* 0x000fe400078efcff */
[----:B------:R-:W-:Y:S02]  /*3940*/  LOP3.LUT R31, R31, 0x64006400, RZ, 0xfc, !PT ;  /* 0x640064001f1f7812 */ /* 0x000fe400078efcff */
[----:B------:R-:W-:Y:S01]  /*3950*/  LOP3.LUT R30, R30, 0x64006400, RZ, 0xfc, !PT ;  /* 0x640064001e1e7812 */ /* 0x000fe200078efcff */
[----:B------:R-:W-:-:S02]  /*3960*/  HADD2 R29, R29, -1026, -1026 ;  /* 0xe402e4021d1d7430 */ /* 0x000fc40000000000 */
[-C--:B------:R-:W-:Y:S02]  /*3970*/  HFMA2 R28, R28, R12.reuse, R9 ;  /* 0x0000000c1c1c7231 */ /* 0x080fe40000000009 */
[----:B------:R-:W-:Y:S01]  /*3980*/  HADD2 R32, R31, -1026, -1026 ;  /* 0xe402e4021f207430 */ /* 0x000fe20000000000 */
[C---:B------:R-:W-:Y:S01]  /*3990*/  LOP3.LUT R31, R7.reuse, 0xc000c, RZ, 0xc0, !PT ;  /* 0x000c000c071f7812 */ /* 0x040fe200078ec0ff */
[----:B------:R-:W-:Y:S01]  /*39a0*/  HFMA2 R9, R30, R21.H0_H0, -258, -258 ;  /* 0xdc08dc081e097431 */ /* 0x000fe20000040015 */
[----:B------:R-:W-:Y:S01]  /*39b0*/  LOP3.LUT R7, R7, 0xc000c0, RZ, 0xc0, !PT ;  /* 0x00c000c007077812 */ /* 0x000fe200078ec0ff */
[-C--:B------:R-:W-:Y:S02]  /*39c0*/  HFMA2 R26, R29, R12.reuse, R26 ;  /* 0x0000000c1d1a7231 */ /* 0x080fe4000000001a */
        /* <DEDUP_REMOVED lines=10> */
[-C--:B------:R-:W-:Y:S01]  /*3a70*/  HFMA2 R29, R30, R21.reuse.H1_H1, -66, -66 ;  /* 0xd420d4201e1d7431 */ /* 0x080fe20000060015 */
[----:B------:R-:W-:Y:S01]  /*3a80*/  LOP3.LUT R4, R4, 0xc000c0, RZ, 0xc0, !PT ;  /* 0x00c000c004047812 */ /* 0x000fe200078ec0ff */
[----:B------:R-:W-:Y:S01]  /*3a90*/  HFMA2 R11, R36, R21.H0_H0, -258, -258 ;  /* 0xdc08dc08240b7431 */ /* 0x000fe20000040015 */
[----:B------:R-:W-:Y:S01]  /*3aa0*/  LOP3.LUT R7, R7, 0x64006400, RZ, 0xfc, !PT ;  /* 0x6400640007077812 */ /* 0x000fe200078efcff */
[----:B------:R-:W-:-:S02]  /*3ab0*/  HFMA2 R28, R31, R13, R28 ;  /* 0x0000000d1f1c7231 */ /* 0x000fc4000000001c */
[----:B------:R-:W-:Y:S01]  /*3ac0*/  HFMA2 R10, R29, R14, R10 ;  /* 0x0000000e1d0a7231 */ /* 0x000fe2000000000a */
[----:B------:R-:W-:Y:S01]  /*3ad0*/  LOP3.LUT R29, R5, 0x300030, RZ, 0xc0, !PT ;  /* 0x00300030051d7812 */ /* 0x000fe200078ec0ff */
[----:B------:R-:W-:Y:S01]  /*3ae0*/  HFMA2 R9, R34, R21.H0_H0, -258, -258 ;  /* 0xdc08dc0822097431 */ /* 0x000fe20000040015 */
[----:B------:R-:W-:Y:S01]  /*3af0*/  LOP3.LUT R31, R6, 0x300030, RZ, 0xc0, !PT ;  /* 0x00300030061f7812 */ /* 0x000fe200078ec0ff */
[-C--:B------:R-:W-:Y:S01]  /*3b00*/  HFMA2 R12, R11, R13.reuse, R12 ;  /* 0x0000000d0b0c7231 */ /* 0x080fe2000000000c */
[----:B------:R-:W-:Y:S01]  /*3b10*/  LOP3.LUT R30, R29, 0x64006400, RZ, 0xfc, !PT ;  /* 0x640064001d1e7812 */ /* 0x000fe200078efcff */
[----:B------:R-:W-:Y:S01]  /*3b20*/  HFMA2 R7, R7, R8.H0_H0, -18, -18 ;  /* 0xcc80cc8007077431 */ /* 0x000fe20000040008 */
[----:B------:R-:W-:Y:S01]  /*3b30*/  LOP3.LUT R32, R31, 0x64006400, RZ, 0xfc, !PT ;  /* 0x640064001f207812 */ /* 0x000fe200078efcff */
[----:B------:R-:W-:Y:S01]  /*3b40*/  HFMA2 R26, R9, R13, R26 ;  /* 0x0000000d091a7231 */ /* 0x000fe2000000001a */
[----:B------:R-:W-:Y:S01]  /*3b50*/  LOP3.LUT R34, R33, 0x64006400, RZ, 0xfc, !PT ;  /* 0x6400640021227812 */ /* 0x000fe200078efcff */
[-C--:B------:R-:W-:Y:S01]  /*3b60*/  HFMA2 R31, R30, R21.reuse.H1_H1, -66, -66 ;  /* 0xd420d4201e1f7431 */ /* 0x080fe20000060015 */
[----:B------:R-:W-:Y:S01]  /*3b70*/  LOP3.LUT R9, R5, 0xc000c0, RZ, 0xc0, !PT ;  /* 0x00c000c005097812 */ /* 0x000fe200078ec0ff */
[-C--:B------:R-:W-:Y:S01]  /*3b80*/  HFMA2 R29, R32, R21.reuse.H1_H1, -66, -66 ;  /* 0xd420d420201d7431 */ /* 0x080fe20000060015 */
[----:B------:R-:W-:Y:S01]  /*3b90*/  LOP3.LUT R5, R4, 0x64006400, RZ, 0xfc, !PT ;  /* 0x6400640004057812 */ /* 0x000fe200078efcff */
[----:B------:R-:W-:Y:S01]  /*3ba0*/  HFMA2 R21, R34, R21.H1_H1, -66, -66 ;  /* 0xd420d42022157431 */ /* 0x000fe20000060015 */
[----:B------:R-:W-:Y:S01]  /*3bb0*/  LOP3.LUT R9, R9, 0x64006400, RZ, 0xfc, !PT ;  /* 0x6400640009097812 */ /* 0x000fe200078efcff */
[-C--:B------:R-:W-:Y:S01]  /*3bc0*/  HFMA2 R28, R31, R14.reuse, R28 ;  /* 0x0000000e1f1c7231 */ /* 0x080fe2000000001c */
[----:B------:R-:W-:Y:S01]  /*3bd0*/  LOP3.LUT R6, R6, 0xc000c0, RZ, 0xc0, !PT ;  /* 0x00c000c006067812 */ /* 0x000fe200078ec0ff */
[----:B------:R-:W-:-:S02]  /*3be0*/  HFMA2 R12, R21, R14, R12 ;  /* 0x0000000e150c7231 */ /* 0x000fc4000000000c */
[----:B------:R-:W-:Y:S02]  /*3bf0*/  HFMA2 R26, R29, R14, R26 ;  /* 0x0000000e1d1a7231 */ /* 0x000fe4000000001a */
[-C--:B------:R-:W-:Y:S01]  /*3c00*/  HFMA2 R31, R5, R8.reuse.H0_H0, -18, -18 ;  /* 0xcc80cc80051f7431 */ /* 0x080fe20000040008 */
[----:B------:R-:W-:Y:S01]  /*3c10*/  LOP3.LUT R5, R6, 0x64006400, RZ, 0xfc, !PT ;  /* 0x6400640006057812 */ /* 0x000fe200078efcff */
[-C--:B------:R-:W-:Y:S02]  /*3c20*/  HFMA2 R9, R9, R8.reuse.H0_H0, -18, -18 ;  /* 0xcc80cc8009097431 */ /* 0x080fe40000040008 */
[-C--:B------:R-:W-:Y:S02]  /*3c30*/  HFMA2 R12, R7, R15.reuse, R12 ;  /* 0x0000000f070c7231 */ /* 0x080fe4000000000c */
[----:B------:R-:W-:Y:S02]  /*3c40*/  HFMA2 R10, R31, R15, R10 ;  /* 0x0000000f1f0a7231 */ /* 0x000fe4000000000a */
[----:B------:R-:W-:-:S02]  /*3c50*/  HFMA2 R5, R5, R8.H0_H0, -18, -18 ;  /* 0xcc80cc8005057431 */ /* 0x000fc40000040008 */
        /* <DEDUP_REMOVED lines=10> */
.L_x_3973:
[----:B------:R-:W0:Y:S01]  /*3d00*/  LDC R21, c[0x0][0x3ac] ;  /* 0x0000eb00ff157b82 */ /* 0x000e220000000800 */
[----:B------:R-:W-:Y:S01]  /*3d10*/  IADD3 R2, PT, PT, R2, 0x10, RZ ;  /* 0x0000001002027810 */ /* 0x000fe20007ffe0ff */
[----:B------:R-:W-:Y:S01]  /*3d20*/  UIADD3 UR4, UPT, UPT, UR4, 0x20, URZ ;  /* 0x0000002004047890 */ /* 0x000fe2000fffe0ff */
[----:B------:R-:W-:Y:S02]  /*3d30*/  @!P0 IADD3 R4, PT, PT, R16, 0x1, RZ ;  /* 0x0000000110048810 */ /* 0x000fe40007ffe0ff */
[----:B------:R-:W-:Y:S02]  /*3d40*/  ISETP.GE.AND P1, PT, R2, R27, PT ;  /* 0x0000001b0200720c */ /* 0x000fe40003f26270 */
[----:B------:R-:W-:Y:S02]  /*3d50*/  IADD3 R24, P2, PT, R24, 0x40, RZ ;  /* 0x0000004018187810 */ /* 0x000fe40007f5e0ff */
[----:B------:R-:W-:Y:S02]  /*3d60*/  @!P0 MOV R16, R4 ;  /* 0x0000000400108202 */ /* 0x000fe40000000f00 */
[----:B------:R-:W-:Y:S01]  /*3d70*/  IADD3.X R25, PT, PT, RZ, R25, RZ, P2, !PT ;  /* 0x00000019ff197210 */ /* 0x000fe200017fe4ff */
[----:B0-----:R-:W-:-:S06]  /*3d80*/  IMAD.WIDE R22, R21, 0x4, R22 ;  /* 0x0000000415167825 */ /* 0x001fcc00078e0216 */
[----:B------:R-:W-:Y:S05]  /*3d90*/  @!P1 BRA `(.L_x_3974) ;  /* 0xfffffff400589947 */ /* 0x000fea000383ffff */
.L_x_3972:
[----:B------:R-:W-:-:S13]  /*3da0*/  ISETP.LE.AND P0, PT, R3, UR8, PT ;  /* 0x0000000803007c0c */ /* 0x000fda000bf03270 */
[----:B------:R-:W-:Y:S05]  /*3db0*/  @P0 EXIT ;  /* 0x000000000000094d */ /* 0x000fea0003800000 */
[----:B------:R-:W0:Y:S01]  /*3dc0*/  S2R R0, SR_CTAID.X ;  /* 0x0000000000007919 */ /* 0x000e220000002500 */
        /* <DEDUP_REMOVED lines=13> */
.L_x_3978:
[----:B------:R-:W0:Y:S02]  /*3ea0*/  LDS R2, [R0] ;  /* 0x0000000000027984 */ /* 0x000e240000000800 */
[----:B0-----:R-:W-:-:S05]  /*3eb0*/  HADD2 R3, R2, R17 ;  /* 0x0000001102037230 */ /* 0x001fca0000000000 */
[----:B------:R-:W0:Y:S02]  /*3ec0*/  ATOMS.CAST.SPIN P0, [R0], R2, R3 ;  /* 0x000000020000758d */ /* 0x000e240001800003 */
[----:B0-----:R-:W-:Y:S05]  /*3ed0*/  @!P0 BRA `(.L_x_3978) ;  /* 0xfffffffc00f08947 */ /* 0x001fea000383ffff */
[----:B------:R-:W-:Y:S05]  /*3ee0*/  BRA `(.L_x_3976) ;  /* 0x00000000000c7947 */ /* 0x000fea0003800000 */
.L_x_3977:
[----:B------:R-:W2:Y:S02]  /*3ef0*/  LD.E R0, desc[UR6][R4.64] ;  /* 0x0000000604007980 */ /* 0x000ea4000c101900 */
[----:B--2---:R-:W-:-:S05]  /*3f00*/  IADD3 R3, PT, PT, R17, R0, RZ ;  /* 0x0000000011037210 */ /* 0x004fca0007ffe0ff */
[----:B------:R0:W-:Y:S02]  /*3f10*/  ST.E desc[UR6][R4.64], R3 ;  /* 0x0000000304007985 */ /* 0x0001e4000c101906 */
.L_x_3976:
[----:B------:R-:W-:Y:S05]  /*3f20*/  BSYNC.RECONVERGENT B0 ;  /* 0x0000000000007941 */ /* 0x000fea0003800200 */
.L_x_3975:
[----:B------:R1:W-:Y:S02]  /*3f30*/  ATOM.E.ADD.F16x2.RN.STRONG.GPU P0, RZ, desc[UR6][R4.64+0x4], R18 ;  /* 0x8000041204ff79a2 */ /* 0x0003e4000c10e106 */
[----:B-1----:R-:W-:Y:S05]  /*3f40*/  @P0 EXIT ;  /* 0x000000000000094d */ /* 0x002fea0003800000 */
[----:B------:R-:W1:Y:S02]  /*3f50*/  QSPC.E.S P0, RZ, [R4+0x4] ;  /* 0x0000040004ff73aa */ /* 0x000e640000000500 */
[----:B-1----:R-:W-:Y:S05]  /*3f60*/  @!P0 BRA `(.L_x_3979) ;  /* 0x00000000001c8947 */ /* 0x002fea0003800000 */
[----:B------:R-:W-:-:S04]  /*3f70*/  MOV R2, R4 ;  /* 0x0000000400027202 */ /* 0x000fc80000000f00 */
[----:B------:R-:W-:-:S07]  /*3f80*/  MOV R0, R2 ;  /* 0x0000000200007202 */ /* 0x000fce0000000f00 */
.L_x_3980:
[----:B------:R-:W0:Y:S02]  /*3f90*/  LDS R2, [R0+0x4] ;  /* 0x0000040000027984 */ /* 0x000e240000000800 */
[----:B0-----:R-:W-:-:S05]  /*3fa0*/  HFMA2 R3, R2, 1, 1, R18 ;  /* 0x3c003c0002037831 */ /* 0x001fca0000000012 */
[----:B------:R-:W0:Y:S02]  /*3fb0*/  ATOMS.CAST.SPIN P0, [R0+0x4], R2, R3 ;  /* 0x000004020000758d */ /* 0x000e240001800003 */
[----:B0-----:R-:W-:Y:S05]  /*3fc0*/  @!P0 BRA `(.L_x_3980) ;  /* 0xfffffffc00f08947 */ /* 0x001fea000383ffff */
[----:B------:R-:W-:Y:S05]  /*3fd0*/  EXIT ;  /* 0x000000000000794d */ /* 0x000fea0003800000 */
.L_x_3979:
[----:B------:R-:W0:Y:S02]  /*3fe0*/  LD.E R0, desc[UR6][R4.64+0x4] ;  /* 0x0000040604007980 */ /* 0x000e24000c101900 */
[----:B0-----:R-:W-:-:S05]  /*3ff0*/  IADD3 R3, PT, PT, R18, R0, RZ ;  /* 0x0000000012037210 */ /* 0x001fca0007ffe0ff */
[----:B------:R-:W-:Y:S01]  /*4000*/  ST.E desc[UR6][R4.64+0x4], R3 ;  /* 0x0000040304007985 */ /* 0x000fe2000c101906 */
[----:B------:R-:W-:Y:S05]  /*4010*/  EXIT ;  /* 0x000000000000794d */ /* 0x000fea0003800000 */
.L_x_3981:
        /* <DEDUP_REMOVED lines=14> */
.L_x_4539:


//--------------------- .text._Z23gemm_half_q_half_kernelILi1ELi172ELb0ELb0ELi64EEvPK6__halfPKjS4_S2_PS0_iiiiPKtS7_iiiiiibS2_i --------------------------
	.section	.text._Z23gemm_half_q_half_kernelILi1ELi172ELb0ELb0ELi64EEvPK6__halfPKjS4_S2_PS0_iiiiPKtS7_iiiiiibS2_i,"ax",@progbits
	.align	128
        .global         _Z23gemm_half_q_half_kernelILi1ELi172ELb0ELb0ELi64EEvPK6__halfPKjS4_S2_PS0_iiiiPKtS7_iiiiiibS2_i
        .type           _Z23gemm_half_q_half_kernelILi1ELi172ELb0ELb0ELi64EEvPK6__halfPKjS4_S2_PS0_iiiiPKtS7_iiiiiibS2_i,@function
        .size           _Z23gemm_half_q_half_kernelILi1ELi172ELb0ELb0ELi64EEvPK6__halfPKjS4_S2_PS0_iiiiPKtS7_iiiiiibS2_i,(.L_x_4540 - _Z23gemm_half_q_half_kernelILi1ELi172ELb0ELb0ELi64EEvPK6__halfPKjS4_S2_PS0_iiiiPKtS7_iiiiiibS2_i)
        .other          _Z23gemm_half_q_half_kernelILi1ELi172ELb0ELb0ELi64EEvPK6__halfPKjS4_S2_PS0_iiiiPKtS7_iiiiiibS2_i,@"STO_CUDA_ENTRY STV_DEFAULT"
_Z23gemm_half_q_half_kernelILi1ELi172ELb0ELb0ELi64EEvPK6__halfPKjS4_S2_PS0_iiiiPKtS7_iiiiiibS2_i:
.text._Z23gemm_half_q_half_kernelILi1ELi172ELb0ELb0ELi64EEvPK6__halfPKjS4_S2_PS0_iiiiPKtS7_iiiiiibS2_i:
        /* <DEDUP_REMOVED lines=35> */
.L_x_3983:
[----:B------:R-:W-:Y:S05]  /*0230*/  BSYNC.RECONVERGENT B0 ;  /* 0x0000000000007941 */ /* 0x000fea0003800200 */
.L_x_3982:
[----:B------:R-:W0:Y:S01]  /*0240*/  LDCU UR4, c[0x0][0x3ac] ;  /* 0x00007580ff0477ac */ /* 0x000e220008000800 */
[----:B------:R-:W-:-:S04]  /*0250*/  LEA R6, R17, R8, 0x6 ;  /* 0x0000000811067211 */ /* 0x000fc800078e30ff */
[----:B------:R-:W-:Y:S02]  /*0260*/  SHF.L.U32 R6, R6, 0x2, RZ ;  /* 0x0000000206067819 */ /* 0x000fe400000006ff */
[----:B0-----:R-:W-:-:S04]  /*0270*/  MOV R3, UR4 ;  /* 0x0000000400037c02 */ /* 0x001fc80008000f00 */
[----:B------:R-:W-:-:S13]  /*0280*/  ISETP.GE.AND P0, PT, R6, R3, PT ;  /* 0x000000030600720c */ /* 0x000fda0003f06270 */
[----:B------:R-:W-:Y:S05]  /*0290*/  @P0 EXIT ;  /* 0x000000000000094d */ /* 0x000fea0003800000 */
[----:B------:R-:W0:Y:S01]  /*02a0*/  LDC.64 R12, c[0x0][0x3b8] ;  /* 0x0000ee00ff0c7b82 */ /* 0x000e220000000a00 */
[----:B------:R-:W-:-:S07]  /*02b0*/  SHF.L.U32 R19, R11, 0x7, RZ ;  /* 0x000000070b137819 */ /* 0x000fce00000006ff */
[----:B------:R-:W1:Y:S01]  /*02c0*/  LDC.U8 R0, c[0x0][0x3e0] ;  /* 0x0000f800ff007b82 */ /* 0x000e620000000000 */
[----:B0-----:R-:W-:-:S05]  /*02d0*/  IMAD.WIDE.U32 R18, R19, 0x2, R12 ;  /* 0x0000000213127825 */ /* 0x001fca00078e000c */
[----:B------:R0:W5:Y:S01]  /*02e0*/  LDG.E.U16.CONSTANT R14, desc[UR6][R18.64+0x2] ;  /* 0x00000206120e7981 */ /* 0x000162000c1e9500 */
[----:B------:R-:W-:Y:S02]  /*02f0*/  ISETP.GE.AND P1, PT, R9, R4, PT ;  /* 0x000000040900720c */ /* 0x000fe40003f26270 */
[----:B-1----:R-:W-:-:S04]  /*0300*/  PRMT R0, R0, 0x8880, RZ ;  /* 0x0000888000007816 */ /* 0x002fc800000000ff */
        /* <DEDUP_REMOVED lines=10> */
[----:B------:R-:W-:Y:S02]  /*03b0*/  SHF.R.S32.HI R5, RZ, 0x1f, R6 ;  /* 0x0000001fff057819 */ /* 0x000fe40000011406 */
[----:B------:R-:W-:Y:S02]  /*03c0*/  SHF.L.U32 R8, R8, 0x4, RZ ;  /* 0x0000000408087819 */ /* 0x000fe400000006ff */
[----:B------:R-:W-:Y:S01]  /*03d0*/  LEA.HI R15, R5, R6, RZ, 0x3 ;  /* 0x00000006050f7211 */ /* 0x000fe200078f18ff */
[----:B------:R-:W-:Y:S01]  /*03e0*/  HFMA2 R5, -RZ, RZ, 0, 0 ;  /* 0x00000000ff057431 */ /* 0x000fe200000001ff */
[----:B------:R-:W-:Y:S02]  /*03f0*/  MOV R7, R9 ;  /* 0x0000000900077202 */ /* 0x000fe40000000f00 */
[----:B------:R-:W-:Y:S02]  /*0400*/  LOP3.LUT R8, R8, 0x10, RZ, 0xc0, !PT ;  /* 0x0000001008087812 */ /* 0x000fe400078ec0ff */
[----:B-1----:R-:W-:-:S07]  /*0410*/  SHF.R.S32.HI R15, RZ, 0x3, R15 ;  /* 0x00000003ff0f7819 */ /* 0x002fce000001140f */
.L_x_3985:
[----:B01----:R-:W0:Y:S01]  /*0420*/  LDC.64 R16, c[0x0][0x390] ;  /* 0x0000e400ff107b82 */ /* 0x003e220000000a00 */
        /* <DEDUP_REMOVED lines=43> */
.L_x_3984:
[----:B01----:R0:W5:Y:S01]  /*06e0*/  LDL.64 R16, [R1] ;  /* 0x0000000001107983 */ /* 0x0031620000100a00 */
[----:B------:R-:W1:Y:S01]  /*06f0*/  LDCU UR9, c[0x0][0x3c8] ;  /* 0x00007900ff0977ac */ /* 0x000e620008000800 */
[----:B------:R-:W-:Y:S01]  /*0700*/  HFMA2 R0, -RZ, RZ, 0, 0 ;  /* 0x00000000ff007431 */ /* 0x000fe200000001ff */
        /* <DEDUP_REMOVED lines=9> */
.L_x_3986:
        /* <DEDUP_REMOVED lines=11> */
.L_x_3987:
        /* <DEDUP_REMOVED lines=11> */
.L_x_3988:
        /* <DEDUP_REMOVED lines=11> */
.L_x_3989:
        /* <DEDUP_REMOVED lines=11> */
.L_x_3990:
[----:B------:R-:W-:Y:S01]  /*0a60*/  VIMNMX R15, PT, PT, R9, UR9, PT ;  /* 0x00000009090f7c48 */ /* 0x000fe2000bfe0100 */
[----:B------:R-:W0:Y:S01]  /*0a70*/  S2UR UR5, SR_CgaCtaId ;  /* 0x00000000000579c3 */ /* 0x000e220000008800 */
[----:B------:R-:W1:Y:S01]  /*0a80*/  LDCU.64 UR10, c[0x0][0x388] ;  /* 0x00007100ff0a77ac */ /* 0x000e620008000a00 */
[----:B------:R-:W-:Y:S02]  /*0a90*/  VIMNMX R4, PT, PT, R4, UR9, PT ;  /* 0x0000000904047c48 */ /* 0x000fe4000bfe0100 */
[----:B------:R-:W-:Y:S01]  /*0aa0*/  SHF.R.S32.HI R20, RZ, 0x1f, R15 ;  /* 0x0000001fff147819 */ /* 0x000fe2000001140f */
[----:B------:R-:W-:-:S03]  /*0ab0*/  UMOV UR4, 0x400 ;  /* 0x0000040000047882 */ /* 0x000fc60000000000 */
[----:B------:R-:W-:-:S04]  /*0ac0*/  LEA.HI R20, R20, R15, RZ, 0x5 ;  /* 0x0000000f14147211 */ /* 0x000fc800078f28ff */
[----:B------:R-:W-:-:S04]  /*0ad0*/  SHF.R.S32.HI R15, RZ, 0x5, R20 ;  /* 0x00000005ff0f7819 */ /* 0x000fc80000011414 */
[----:B------:R-:W-:-:S04]  /*0ae0*/  LEA R0, R15, R0, 0x3 ;  /* 0x000000000f007211 */ /* 0x000fc800078e18ff */
[----:B------:R-:W-:Y:S02]  /*0af0*/  IADD3 R0, PT, PT, R8, R0, R5 ;  /* 0x0000000008007210 */ /* 0x000fe40007ffe005 */
[----:B-----5:R-:W-:Y:S02]  /*0b00*/  PRMT R8, R17, 0x7610, R17 ;  /* 0x0000761011087816 */ /* 0x020fe40000000011 */
[----:B------:R-:W-:Y:S01]  /*0b10*/  IADD3 R0, PT, PT, R18, R0, R7 ;  /* 0x0000000012007210 */ /* 0x000fe20007ffe007 */
[----:B0-----:R-:W-:Y:S01]  /*0b20*/  ULEA UR4, UR5, UR4, 0x18 ;  /* 0x0000000405047291 */ /* 0x001fe2000f8ec0ff */
[----:B------:R-:W-:-:S03]  /*0b30*/  MOV R7, RZ ;  /* 0x000000ff00077202 */ /* 0x000fc60000000f00 */
        /* <DEDUP_REMOVED lines=22> */
[----:B------:R-:W-:Y:S02]  /*0ca0*/  PRMT R6, RZ, 0x5410, RZ ;  /* 0x00005410ff067816 */ /* 0x000fe400000000ff */
[----:B------:R-:W-:-:S09]  /*0cb0*/  IADD3.X R27, PT, PT, RZ, R13, RZ, P0, !PT ;  /* 0x0000000dff1b7210 */ /* 0x000fd200007fe4ff */
.L_x_3996:
[----:B------:R-:W-:-:S13]  /*0cc0*/  ISETP.NE.AND P0, PT, R9, R4, PT ;  /* 0x000000040900720c */ /* 0x000fda0003f05270 */
[----:B------:R-:W-:Y:S01]  /*0cd0*/  @!P0 LEA R12, R7, R1, 0x3 ;  /* 0x00000001070c8211 */ /* 0x000fe200078e18ff */
[----:B-1---5:R1:W5:Y:S05]  /*0ce0*/  @!P0 LDG.E.U16.CONSTANT R30, desc[UR6][R26.64] ;  /* 0x000000061a1e8981 */ /* 0x02236a000c1e9500 */
[----:B------:R-:W2:Y:S01]  /*0cf0*/  @!P0 LDL.64 R12, [R12+0x8] ;  /* 0x000008000c0c8983 */ /* 0x000ea20000100a00 */
[----:B------:R-:W-:Y:S02]  /*0d00*/  MOV R24, R34 ;  /* 0x0000002200187202 */ /* 0x000fe40000000f00 */
[----:B------:R-:W-:-:S03]  /*0d10*/  MOV R25, R35 ;  /* 0x0000002300197202 */ /* 0x000fc60000000f00 */
[----:B0-----:R-:W-:-:S04]  /*0d20*/  IMAD.WIDE R16, R3, 0x4, R24 ;  /* 0x0000000403107825 */ /* 0x001fc800078e0218 */
[----:B------:R-:W-:Y:S01]  /*0d30*/  IMAD.WIDE R32, R3, 0x4, R16 ;  /* 0x0000000403207825 */ /* 0x000fe200078e0210 */
[----:B--2---:R-:W-:Y:S02]  /*0d40*/  @!P0 PRMT R0, R12, 0x7610, R0 ;  /* 0x000076100c008816 */ /* 0x004fe40000000000 */
[----:B------:R-:W-:Y:S02]  /*0d50*/  @!P0 PRMT R8, R13, 0x7610, R8 ;  /* 0x000076100d088816 */ /* 0x000fe40000000008 */
[----:B------:R-:W-:Y:S02]  /*0d60*/  @!P0 PRMT R0, R0, 0x7610, R12 ;  /* 0x0000761000008816 */ /* 0x000fe4000000000c */
[----:B------:R-:W-:Y:S02]  /*0d70*/  @!P0 PRMT R8, R8, 0x7610, R13 ;  /* 0x0000761008088816 */ /* 0x000fe4000000000d */
[----:B------:R1:W5:Y:S01]  /*0d80*/  LDG.E.128.CONSTANT R12, desc[UR6][R24.64] ;  /* 0x00000006180c7981 */ /* 0x000362000c1e9d00 */
[----:B------:R-:W-:Y:S01]  /*0d90*/  IMAD.WIDE R22, R3, 0x4, R32 ;  /* 0x0000000403167825 */ /* 0x000fe200078e0220 */
[----:B------:R-:W-:-:S03]  /*0da0*/  ISETP.LE.AND P1, PT, R2, UR8, PT ;  /* 0x0000000802007c0c */ /* 0x000fc6000bf23270 */
[----:B------:R-:W-:-:S04]  /*0db0*/  IMAD.WIDE R38, R3, 0x4, R22 ;  /* 0x0000000403267825 */ /* 0x000fc800078e0216 */
[----:B------:R-:W-:-:S04]  /*0dc0*/  IMAD.WIDE R36, R3, 0x4, R38 ;  /* 0x0000000403247825 */ /* 0x000fc800078e0226 */
[----:B------:R-:W-:Y:S02]  /*0dd0*/  IMAD.WIDE R34, R3, 0x4, R36 ;  /* 0x0000000403227825 */ /* 0x000fe400078e0224 */
[----:B-1----:R-:W-:Y:S05]  /*0de0*/  @P1 BRA `(.L_x_3992) ;  /* 0x0000000c000c1947 */ /* 0x002fea0003800000 */
[----:B------:R-:W2:Y:S01]  /*0df0*/  LDG.E.128.CONSTANT R16, desc[UR6][R16.64] ;  /* 0x0000000610107981 */ /* 0x000ea2000c1e9d00 */
[----:B-----5:R-:W-:Y:S02]  /*0e00*/  LOP3.LUT R31, R14, 0xff, RZ, 0xc0, !PT ;  /* 0x000000ff0e1f7812 */ /* 0x020fe400078ec0ff */
[----:B------:R-:W-:Y:S01]  /*0e10*/  LOP3.LUT R29, R13, 0xff, RZ, 0xc0, !PT ;  /* 0x000000ff0d1d7812 */ /* 0x000fe200078ec0ff */
[----:B------:R-:W0:Y:S01]  /*0e20*/  LDS.64 R20, [UR4] ;  /* 0x00000004ff147984 */ /* 0x000e220008000a00 */
[----:B------:R-:W-:Y:S02]  /*0e30*/  LOP3.LUT R41, R15, 0xff, RZ, 0xc0, !PT ;  /* 0x000000ff0f297812 */ /* 0x000fe400078ec0ff */
[----:B------:R-:W-:Y:S02]  /*0e40*/  IADD3 R42, PT, PT, R31, -0x80, RZ ;  /* 0xffffff801f2a7810 */ /* 0x000fe40007ffe0ff */
[----:B------:R-:W-:Y:S02]  /*0e50*/  LOP3.LUT R11, R12, 0xff, RZ, 0xc0, !PT ;  /* 0x000000ff0c0b7812 */ /* 0x000fe400078ec0ff */
[----:B------:R-:W-:-:S02]  /*0e60*/  SHF.R.U32.HI R31, RZ, 0x8, R12 ;  /* 0x00000008ff1f7819 */ /* 0x000fc4000001160c */
[----:B------:R-:W-:Y:S01]  /*0e70*/  IADD3 R29, PT, PT, R29, -0x80, RZ ;  /* 0xffffff801d1d7810 */ /* 0x000fe20007ffe0ff */
[----:B------:R-:W1:Y:S01]  /*0e80*/  I2F.F16 R42, R42 ;  /* 0x0000002a002a7306 */ /* 0x000e620000200c00 */
[----:B------:R-:W-:Y:S02]  /*0e90*/  IADD3 R44, PT, PT, R41, -0x80, RZ ;  /* 0xffffff80292c7810 */ /* 0x000fe40007ffe0ff */
[----:B------:R-:W-:Y:S02]  /*0ea0*/  IADD3 R11, PT, PT, R11, -0x80, RZ ;  /* 0xffffff800b0b7810 */ /* 0x000fe40007ffe0ff */
[----:B------:R-:W-:Y:S02]  /*0eb0*/  LOP3.LUT R31, R31, 0xff, RZ, 0xc0, !PT ;  /* 0x000000ff1f1f7812 */ /* 0x000fe400078ec0ff */
[----:B------:R-:W-:Y:S01]  /*0ec0*/  SHF.R.U32.HI R43, RZ, 0x8, R14 ;  /* 0x00000008ff2b7819 */ /* 0x000fe2000001160e */
[----:B------:R3:W4:Y:S01]  /*0ed0*/  I2F.F16 R40, R11 ;  /* 0x0000000b00287306 */ /* 0x0007220000200c00 */
[----:B------:R-:W-:-:S02]  /*0ee0*/  IADD3 R31, PT, PT, R31, -0x80, RZ ;  /* 0xffffff801f1f7810 */ /* 0x000fc40007ffe0ff */
[----:B------:R-:W-:Y:S01]  /*0ef0*/  LOP3.LUT R43, R43, 0xff, RZ, 0xc0, !PT ;  /* 0x000000ff2b2b7812 */ /* 0x000fe200078ec0ff */
[----:B-1----:R-:W-:-:S04]  /*0f00*/  HADD2.F32 R42, -RZ, R42.H0_H0 ;  /* 0x2000002aff2a7230 */ /* 0x002fc80000004100 */
[----:B------:R-:W1:Y:S01]  /*0f10*/  I2F.F16 R29, R29 ;  /* 0x0000001d001d7306 */ /* 0x000e620000200c00 */
[----:B---3--:R-:W-:Y:S02]  /*0f20*/  SHF.R.U32.HI R11, RZ, 0x8, R13 ;  /* 0x00000008ff0b7819 */ /* 0x008fe4000001160d */
[----:B------:R-:W-:Y:S02]  /*0f30*/  IADD3 R45, PT, PT, R43, -0x80, RZ ;  /* 0xffffff802b2d7810 */ /* 0x000fe40007ffe0ff */
[----:B------:R-:W-:Y:S01]  /*0f40*/  LOP3.LUT R11, R11, 0xff, RZ, 0xc0, !PT ;  /* 0x000000ff0b0b7812 */ /* 0x000fe200078ec0ff */
[----:B----4-:R-:W-:Y:S02]  /*0f50*/  HADD2.F32 R40, -RZ, R40.H0_H0 ;  /* 0x20000028ff287230 */ /* 0x010fe40000004100 */
[----:B------:R-:W3:Y:S01]  /*0f60*/  I2F.F16 R44, R44 ;  /* 0x0000002c002c7306 */ /* 0x000ee20000200c00 */
[----:B------:R-:W-:Y:S01]  /*0f70*/  IADD3 R41, PT, PT, R11, -0x80, RZ ;  /* 0xffffff800b297810 */ /* 0x000fe20007ffe0ff */
[----:B0-----:R-:W-:-:S06]  /*0f80*/  HADD2.F32 R11, -RZ, R20.H0_H0 ;  /* 0x20000014ff0b7230 */ /* 0x001fcc0000004100 */
[----:B------:R-:W0:Y:S01]  /*0f90*/  I2F.F16 R31, R31 ;  /* 0x0000001f001f7306 */ /* 0x000e220000200c00 */
[----:B-1----:R-:W-:Y:S02]  /*0fa0*/  HADD2.F32 R46, -RZ, R29.H0_H0 ;  /* 0x2000001dff2e7230 */ /* 0x002fe40000004100 */
[----:B------:R-:W-:Y:S01]  /*0fb0*/  FFMA.FTZ R40, R40, R11, RZ ;  /* 0x0000000b28287223 */ /* 0x000fe200000100ff */
[C---:B------:R-:W-:Y:S02]  /*0fc0*/  FFMA.FTZ R42, R11.reuse, R42, RZ ;  /* 0x0000002a0b2a7223 */ /* 0x040fe400000100ff */
[C---:B------:R-:W-:Y:S01]  /*0fd0*/  FFMA.FTZ R29, R11.reuse, R46, RZ ;  /* 0x0000002e0b1d7223 */ /* 0x040fe200000100ff */
[----:B---3--:R-:W-:Y:S01]  /*0fe0*/  HADD2.F32 R44, -RZ, R44.H0_H0 ;  /* 0x2000002cff2c7230 */ /* 0x008fe20000004100 */
[----:B------:R-:W1:Y:S04]  /*0ff0*/  I2F.F16 R41, R41 ;  /* 0x0000002900297306 */ /* 0x000e680000200c00 */
[----:B------:R-:W-:Y:S01]  /*1000*/  FFMA.FTZ R44, R11, R44, RZ ;  /* 0x0000002c0b2c7223 */ /* 0x000fe200000100ff */
[----:B------:R-:W-:Y:S01]  /*1010*/  HADD2.F32 R11, -RZ, R20.H1_H1 ;  /* 0x30000014ff0b7230 */ /* 0x000fe20000004100 */
[----:B------:R-:W-:Y:S01]  /*1020*/  LEA.HI R20, R12, 0xffffff80, RZ, 0x8 ;  /* 0xffffff800c147811 */ /* 0x000fe200078f40ff */
[----:B0-----:R-:W-:Y:S01]  /*1030*/  HADD2.F32 R31, -RZ, R31.H0_H0 ;  /* 0x2000001fff1f7230 */ /* 0x001fe20000004100 */
[----:B------:R-:W0:Y:S01]  /*1040*/  I2F.F16 R45, R45 ;  /* 0x0000002d002d7306 */ /* 0x000e220000200c00 */
[----:B------:R-:W-:-:S03]  /*1050*/  SHF.R.U32.HI R12, RZ, 0x10, R12 ;  /* 0x00000010ff0c7819 */ /* 0x000fc6000001160c */
[----:B------:R-:W-:Y:S01]  /*1060*/  FFMA.FTZ R43, R31, R11, R40 ;  /* 0x0000000b1f2b7223 */ /* 0x000fe20000010028 */
[----:B------:R-:W-:Y:S01]  /*1070*/  SHF.R.U32.HI R31, RZ, 0x8, R15 ;  /* 0x00000008ff1f7819 */ /* 0x000fe2000001160f */
[----:B-1----:R-:W-:Y:S01]  /*1080*/  HADD2.F32 R46, -RZ, R41.H0_H0 ;  /* 0x20000029ff2e7230 */ /* 0x002fe20000004100 */
[----:B------:R-:W-:Y:S01]  /*1090*/  LOP3.LUT R12, R12, 0xff, RZ, 0xc0, !PT ;  /* 0x000000ff0c0c7812 */ /* 0x000fe200078ec0ff */
[----:B------:R-:W1:Y:S01]  /*10a0*/  I2F.F16 R20, R20 ;  /* 0x0000001400147306 */ /* 0x000e620000200c00 */
[----:B------:R-:W-:Y:S02]  /*10b0*/  LOP3.LUT R31, R31, 0xff, RZ, 0xc0, !PT ;  /* 0x000000ff1f1f7812 */ /* 0x000fe400078ec0ff */
[----:B------:R-:W-:Y:S01]  /*10c0*/  FFMA.FTZ R41, R11, R46, R29 ;  /* 0x0000002e0b297223 */ /* 0x000fe2000001001d */
[----:B------:R-:W-:Y:S02]  /*10d0*/  LEA.HI R29, R13, 0xffffff80, RZ, 0x8 ;  /* 0xffffff800d1d7811 */ /* 0x000fe400078f40ff */
[----:B------:R-:W-:Y:S01]  /*10e0*/  IADD3 R40, PT, PT, R31, -0x80, RZ ;  /* 0xffffff801f287810 */ /* 0x000fe20007ffe0ff */
[----:B0-----:R-:W-:Y:S01]  /*10f0*/  HADD2.F32 R45, -RZ, R45.H0_H0 ;  /* 0x2000002dff2d7230 */ /* 0x001fe20000004100 */
[----:B------:R-:W-:-:S02]  /*1100*/  LEA.HI R31, R14, 0xffffff80, RZ, 0x8 ;  /* 0xffffff800e1f7811 */ /* 0x000fc400078f40ff */
[----:B------:R-:W-:Y:S01]  /*1110*/  SHF.R.U32.HI R13, RZ, 0x10, R13 ;  /* 0x00000010ff0d7819 */ /* 0x000fe2000001160d */
[----:B------:R-:W0:Y:S01]  /*1120*/  I2F.F16 R29, R29 ;  /* 0x0000001d001d7306 */ /* 0x000e220000200c00 */
[----:B------:R-:W-:Y:S01]  /*1130*/  SHF.R.U32.HI R14, RZ, 0x10, R14 ;  /* 0x00000010ff0e7819 */ /* 0x000fe2000001160e */
[----:B------:R-:W-:Y:S01]  /*1140*/  FFMA.FTZ R42, R11, R45, R42 ;  /* 0x0000002d0b2a7223 */ /* 0x000fe2000001002a */
[----:B------:R-:W-:Y:S01]  /*1150*/  LOP3.LUT R13, R13, 0xff, RZ, 0xc0, !PT ;  /* 0x000000ff0d0d7812 */ /* 0x000fe200078ec0ff */
[----:B-1----:R-:W-:Y:S01]  /*1160*/  HADD2.F32 R20, -RZ, R20.H0_H0 ;  /* 0x20000014ff147230 */ /* 0x002fe20000004100 */
[----:B------:R-:W-:Y:S02]  /*1170*/  LOP3.LUT R14, R14, 0xff, RZ, 0xc0, !PT ;  /* 0x000000ff0e0e7812 */ /* 0x000fe400078ec0ff */
[----:B------:R-:W-:Y:S01]  /*1180*/  IADD3 R12, PT, PT, R12, -0x80, RZ ;  /* 0xffffff800c0c7810 */ /* 0x000fe20007ffe0ff */
[----:B------:R-:W1:Y:S01]  /*1190*/  I2F.F16 R40, R40 ;  /* 0x0000002800287306 */ /* 0x000e620000200c00 */
[----:B------:R-:W-:-:S02]  /*11a0*/  IADD3 R45, PT, PT, R13, -0x80, RZ ;  /* 0xffffff800d2d7810 */ /* 0x000fc40007ffe0ff */
[----:B------:R-:W-:Y:S01]  /*11b0*/  IADD3 R13, PT, PT, R14, -0x80, RZ ;  /* 0xffffff800e0d7810 */ /* 0x000fe20007ffe0ff */
[----:B0-----:R-:W-:-:S04]  /*11c0*/  HADD2.F32 R29, -RZ, R29.H0_H0 ;  /* 0x2000001dff1d7230 */ /* 0x001fc80000004100 */
[----:B------:R-:W0:Y:S01]  /*11d0*/  I2F.F16 R12, R12 ;  /* 0x0000000c000c7306 */ /* 0x000e220000200c00 */
[----:B-1----:R-:W-:Y:S01]  /*11e0*/  HADD2.F32 R46, -RZ, R40.H0_H0 ;  /* 0x20000028ff2e7230 */ /* 0x002fe20000004100 */
[----:B------:R-:W-:-:S06]  /*11f0*/  SHF.R.U32.HI R40, RZ, 0x10, R15 ;  /* 0x00000010ff287819 */ /* 0x000fcc000001160f */
[----:B------:R-:W1:Y:S01]  /*1200*/  I2F.F16 R13, R13 ;  /* 0x0000000d000d7306 */ /* 0x000e620000200c00 */
[----:B------:R-:W-:Y:S01]  /*1210*/  LOP3.LUT R40, R40, 0xff, RZ, 0xc0, !PT ;  /* 0x000000ff28287812 */ /* 0x000fe200078ec0ff */
[----:B------:R-:W-:Y:S01]  /*1220*/  FFMA.FTZ R44, R11, R46, R44 ;  /* 0x0000002e0b2c7223 */ /* 0x000fe2000001002c */
[----:B0-----:R-:W-:Y:S02]  /*1230*/  HADD2.F32 R46, -RZ, R12.H0_H0 ;  /* 0x2000000cff2e7230 */ /* 0x001fe40000004100 */
[----:B------:R-:W-:-:S03]  /*1240*/  IADD3 R14, PT, PT, R40, -0x80, RZ ;  /* 0xffffff80280e7810 */ /* 0x000fc60007ffe0ff */
[----:B------:R-:W0:Y:S01]  /*1250*/  I2F.F16 R11, R45 ;  /* 0x0000002d000b7306 */ /* 0x000e220000200c00 */
[----:B------:R-:W-:Y:S01]  /*1260*/  LEA.HI R40, R15, 0xffffff80, RZ, 0x8 ;  /* 0xffffff800f287811 */ /* 0x000fe200078f40ff */
[----:B------:R-:W-:Y:S02]  /*1270*/  HADD2.F32 R12, -RZ, R21.H0_H0 ;  /* 0x20000015ff0c7230 */ /* 0x000fe40000004100 */
[----:B-1----:R-:W-:-:S04]  /*1280*/  HADD2.F32 R47, -RZ, R13.H0_H0 ;  /* 0x2000000dff2f7230 */ /* 0x002fc80000004100 */
[----:B------:R-:W1:Y:S01]  /*1290*/  I2F.F16 R14, R14 ;  /* 0x0000000e000e7306 */ /* 0x000e620000200c00 */
[----:B------:R-:W-:Y:S01]  /*12a0*/  FFMA.FTZ R43, R46, R12, R43 ;  /* 0x0000000c2e2b7223 */ /* 0x000fe2000001002b */
[----:B------:R-:W-:Y:S02]  /*12b0*/  HADD2.F32 R46, -RZ, R21.H1_H1 ;  /* 0x30000015ff2e7230 */ /* 0x000fe40000004100 */
[----:B------:R-:W-:Y:S01]  /*12c0*/  FFMA.FTZ R42, R12, R47, R42 ;  /* 0x0000002f0c2a7223 */ /* 0x000fe2000001002a */
[----:B0-----:R-:W-:-:S03]  /*12d0*/  HADD2.F32 R15, -RZ, R11.H0_H0 ;  /* 0x2000000bff0f7230 */ /* 0x001fc60000004100 */
[----:B------:R-:W0:Y:S01]  /*12e0*/  I2F.F16 R31, R31 ;  /* 0x0000001f001f7306 */ /* 0x000e220000200c00 */
[----:B------:R-:W-:Y:S01]  /*12f0*/  FFMA.FTZ R20, R20, R46, R43 ;  /* 0x0000002e14147223 */ /* 0x000fe2000001002b */
[----:B------:R-:W-:Y:S01]  /*1300*/  FFMA.FTZ R15, R12, R15, R41 ;  /* 0x0000000f0c0f7223 */ /* 0x000fe20000010029 */
[----:B-1----:R-:W-:-:S05]  /*1310*/  HADD2.F32 R13, -RZ, R14.H0_H0 ;  /* 0x2000000eff0d7230 */ /* 0x002fca0000004100 */
[----:B------:R-:W1:Y:S01]  /*1320*/  I2F.F16 R40, R40 ;  /* 0x0000002800287306 */ /* 0x000e620000200c00 */
[----:B------:R-:W-:Y:S01]  /*1330*/  FFMA.FTZ R15, R46, R29, R15 ;  /* 0x0000001d2e0f7223 */ /* 0x000fe2000001000f */
[----:B------:R-:W-:Y:S02]  /*1340*/  FFMA.FTZ R41, R12, R13, R44 ;  /* 0x0000000d0c297223 */ /* 0x000fe4000001002c */
[----:B------:R-:W3:Y:S01]  /*1350*/  LDS.64 R12, [UR4+0x8] ;  /* 0x00000804ff0c7984 */ /* 0x000ee20008000a00 */
[----:B0-----:R-:W-:-:S05]  /*1360*/  HADD2.F32 R31, -RZ, R31.H0_H0 ;  /* 0x2000001fff1f7230 */ /* 0x001fca0000004100 */
[----:B------:R-:W-:Y:S01]  /*1370*/  FFMA.FTZ R42, R46, R31, R42 ;  /* 0x0000001f2e2a7223 */ /* 0x000fe2000001002a */
[----:B-1----:R-:W-:Y:S01]  /*1380*/  HADD2.F32 R40, -RZ, R40.H0_H0 ;  /* 0x20000028ff287230 */ /* 0x002fe20000004100 */
[----:B--2---:R-:W-:Y:S02]  /*1390*/  LOP3.LUT R44, R16, 0xff, RZ, 0xc0, !PT ;  /* 0x000000ff102c7812 */ /* 0x004fe400078ec0ff */
[----:B------:R-:W-:Y:S02]  /*13a0*/  LOP3.LUT R21, R17, 0xff, RZ, 0xc0, !PT ;  /* 0x000000ff11157812 */ /* 0x000fe400078ec0ff */
[----:B------:R-:W-:Y:S02]  /*13b0*/  IADD3 R44, PT, PT, R44, -0x80, RZ ;  /* 0xffffff802c2c7810 */ /* 0x000fe40007ffe0ff */
[----:B------:R-:W-:Y:S02]  /*13c0*/  IADD3 R43, PT, PT, R21, -0x80, RZ ;  /* 0xffffff80152b7810 */ /* 0x000fe40007ffe0ff */
[----:B------:R-:W-:-:S02]  /*13d0*/  LOP3.LUT R21, R18, 0xff, RZ, 0xc0, !PT ;  /* 0x000000ff12157812 */ /* 0x000fc400078ec0ff */
[----:B------:R-:W0:Y:S01]  /*13e0*/  I2F.F16 R44, R44 ;  /* 0x0000002c002c7306 */ /* 0x000e220000200c00 */
[----:B------:R-:W-:Y:S02]  /*13f0*/  LOP3.LUT R31, R19, 0xff, RZ, 0xc0, !PT ;  /* 0x000000ff131f7812 */ /* 0x000fe400078ec0ff */
[----:B------:R-:W-:Y:S02]  /*1400*/  SHF.R.U32.HI R29, RZ, 0x8, R16 ;  /* 0x00000008ff1d7819 */ /* 0x000fe40000011610 */
[----:B------:R-:W-:Y:S01]  /*1410*/  IADD3 R47, PT, PT, R21, -0x80, RZ ;  /* 0xffffff80152f7810 */ /* 0x000fe20007ffe0ff */
[----:B------:R-:W-:Y:S01]  /*1420*/  FFMA.FTZ R21, R46, R40, R41 ;  /* 0x000000282e157223 */ /* 0x000fe20000010029 */
[----:B------:R-:W-:Y:S01]  /*1430*/  LEA.HI R45, R16, 0xffffff80, RZ, 0x8 ;  /* 0xffffff80102d7811 */ /* 0x000fe200078f40ff */
[----:B------:R-:W1:Y:S01]  /*1440*/  I2F.F16 R43, R43 ;  /* 0x0000002b002b7306 */ /* 0x000e620000200c00 */
[----:B------:R-:W-:Y:S01]  /*1450*/  IADD3 R46, PT, PT, R31, -0x80, RZ ;  /* 0xffffff801f2e7810 */ /* 0x000fe20007ffe0ff */
[----:B---3--:R-:W-:Y:S01]  /*1460*/  HADD2.F32 R40, -RZ, R12.H0_H0 ;  /* 0x2000000cff287230 */ /* 0x008fe20000004100 */
[----:B------:R-:W-:-:S02]  /*1470*/  LOP3.LUT R31, R29, 0xff, RZ, 0xc0, !PT ;  /* 0x000000ff1d1f7812 */ /* 0x000fc400078ec0ff */
[----:B------:R-:W-:-:S03]  /*1480*/  LEA.HI R14, R17, 0xffffff80, RZ, 0x8 ;  /* 0xffffff80110e7811 */ /* 0x000fc600078f40ff */
[----:B------:R2:W-:Y:S08]  /*1490*/  I2F.F16 R11, R45 ;  /* 0x0000002d000b7306 */ /* 0x0005f00000200c00 */
[----:B------:R-:W3:Y:S01]  /*14a0*/  I2F.F16 R41, R47 ;  /* 0x0000002f00297306 */ /* 0x000ee20000200c00 */
[----:B--2---:R-:W-:Y:S02]  /*14b0*/  SHF.R.U32.HI R45, RZ, 0x10, R16 ;  /* 0x00000010ff2d7819 */ /* 0x004fe40000011610 */
[----:B------:R-:W-:Y:S01]  /*14c0*/  IADD3 R16, PT, PT, R31, -0x80, RZ ;  /* 0xffffff801f107810 */ /* 0x000fe20007ffe0ff */
[----:B0-----:R-:W-:Y:S01]  /*14d0*/  HADD2.F32 R31, -RZ, R44.H0_H0 ;  /* 0x2000002cff1f7230 */ /* 0x001fe20000004100 */
[----:B------:R-:W-:-:S02]  /*14e0*/  LOP3.LUT R45, R45, 0xff, RZ, 0xc0, !PT ;  /* 0x000000ff2d2d7812 */ /* 0x000fc400078ec0ff */
[--C-:B------:R-:W-:Y:S01]  /*14f0*/  SHF.R.U32.HI R44, RZ, 0x8, R17.reuse ;  /* 0x00000008ff2c7819 */ /* 0x100fe20000011611 */
[----:B------:R-:W0:Y:S01]  /*1500*/  I2F.F16 R29, R46 ;  /* 0x0000002e001d7306 */ /* 0x000e220000200c00 */
[----:B------:R-:W-:Y:S01]  /*1510*/  FFMA.FTZ R31, R31, R40, R20 ;  /* 0x000000281f1f7223 */ /* 0x000fe20000010014 */
[----:B------:R-:W-:Y:S01]  /*1520*/  IADD3 R20, PT, PT, R45, -0x80, RZ ;  /* 0xffffff802d147810 */ /* 0x000fe20007ffe0ff */
[----:B-1----:R-:W-:Y:S01]  /*1530*/  HADD2.F32 R45, -RZ, R43.H0_H0 ;  /* 0x2000002bff2d7230 */ /* 0x002fe20000004100 */
[----:B------:R-:W-:Y:S02]  /*1540*/  SHF.R.U32.HI R43, RZ, 0x10, R17 ;  /* 0x00000010ff2b7819 */ /* 0x000fe40000011611 */
[----:B------:R-:W-:Y:S02]  /*1550*/  LOP3.LUT R44, R44, 0xff, RZ, 0xc0, !PT ;  /* 0x000000ff2c2c7812 */ /* 0x000fe400078ec0ff */
[----:B------:R-:W-:Y:S01]  /*1560*/  FFMA.FTZ R15, R40, R45, R15 ;  /* 0x0000002d280f7223 */ /* 0x000fe2000001000f */
[----:B---3--:R-:W-:Y:S01]  /*1570*/  HADD2.F32 R45, -RZ, R41.H0_H0 ;  /* 0x20000029ff2d7230 */ /* 0x008fe20000004100 */
[----:B------:R-:W-:Y:S01]  /*1580*/  LOP3.LUT R43, R43, 0xff, RZ, 0xc0, !PT ;  /* 0x000000ff2b2b7812 */ /* 0x000fe200078ec0ff */
[----:B------:R-:W1:Y:S01]  /*1590*/  I2F.F16 R16, R16 ;  /* 0x0000001000107306 */ /* 0x000e620000200c00 */
[----:B------:R-:W-:-:S02]  /*15a0*/  IADD3 R17, PT, PT, R44, -0x80, RZ ;  /* 0xffffff802c117810 */ /* 0x000fc40007ffe0ff */
[C---:B------:R-:W-:Y:S01]  /*15b0*/  FFMA.FTZ R42, R40.reuse, R45, R42 ;  /* 0x0000002d282a7223 */ /* 0x040fe2000001002a */
[----:B0-----:R-:W-:Y:S01]  /*15c0*/  HADD2.F32 R45, -RZ, R29.H0_H0 ;  /* 0x2000001dff2d7230 */ /* 0x001fe20000004100 */
[----:B------:R-:W-:Y:S02]  /*15d0*/  IADD3 R41, PT, PT, R43, -0x80, RZ ;  /* 0xffffff802b297810 */ /* 0x000fe40007ffe0ff */
[--C-:B------:R-:W-:Y:S01]  /*15e0*/  SHF.R.U32.HI R43, RZ, 0x10, R18.reuse ;  /* 0x00000010ff2b7819 */ /* 0x100fe20000011612 */
[----:B------:R-:W0:Y:S01]  /*15f0*/  I2F.F16 R17, R17 ;  /* 0x0000001100117306 */ /* 0x000e220000200c00 */
[----:B------:R-:W-:Y:S01]  /*1600*/  FFMA.FTZ R40, R40, R45, R21 ;  /* 0x0000002d28287223 */ /* 0x000fe20000010015 */
[----:B------:R-:W-:Y:S02]  /*1610*/  SHF.R.U32.HI R45, RZ, 0x8, R19 ;  /* 0x00000008ff2d7819 */ /* 0x000fe40000011613 */
[----:B------:R-:W-:Y:S02]  /*1620*/  LOP3.LUT R43, R43, 0xff, RZ, 0xc0, !PT ;  /* 0x000000ff2b2b7812 */ /* 0x000fe400078ec0ff */
[----:B------:R-:W-:Y:S01]  /*1630*/  SHF.R.U32.HI R44, RZ, 0x8, R18 ;  /* 0x00000008ff2c7819 */ /* 0x000fe20000011612 */
[----:B-1----:R-:W-:Y:S01]  /*1640*/  HADD2.F32 R48, -RZ, R16.H0_H0 ;  /* 0x20000010ff307230 */ /* 0x002fe20000004100 */
[----:B------:R-:W-:Y:S01]  /*1650*/  LOP3.LUT R45, R45, 0xff, RZ, 0xc0, !PT ;  /* 0x000000ff2d2d7812 */ /* 0x000fe200078ec0ff */
[----:B------:R-:W1:Y:S01]  /*1660*/  I2F.F16 R20, R20 ;  /* 0x0000001400147306 */ /* 0x000e620000200c00 */
[----:B------:R-:W-:-:S02]  /*1670*/  IADD3 R21, PT, PT, R43, -0x80, RZ ;  /* 0xffffff802b157810 */ /* 0x000fc40007ffe0ff */
[----:B------:R-:W-:Y:S02]  /*1680*/  LOP3.LUT R44, R44, 0xff, RZ, 0xc0, !PT ;  /* 0x000000ff2c2c7812 */ /* 0x000fe400078ec0ff */
[----:B------:R-:W-:Y:S01]  /*1690*/  SHF.R.U32.HI R46, RZ, 0x10, R19 ;  /* 0x00000010ff2e7819 */ /* 0x000fe20000011613 */
[----:B0-----:R-:W-:Y:S01]  /*16a0*/  HADD2.F32 R17, -RZ, R17.H0_H0 ;  /* 0x20000011ff117230 */ /* 0x001fe20000004100 */
[----:B------:R-:W-:Y:S01]  /*16b0*/  IADD3 R43, PT, PT, R45, -0x80, RZ ;  /* 0xffffff802d2b7810 */ /* 0x000fe20007ffe0ff */
[----:B------:R-:W0:Y:S01]  /*16c0*/  I2F.F16 R41, R41 ;  /* 0x0000002900297306 */ /* 0x000e220000200c00 */
[----:B------:R-:W-:Y:S02]  /*16d0*/  IADD3 R44, PT, PT, R44, -0x80, RZ ;  /* 0xffffff802c2c7810 */ /* 0x000fe40007ffe0ff */
[----:B------:R-:W-:Y:S02]  /*16e0*/  LOP3.LUT R46, R46, 0xff, RZ, 0xc0, !PT ;  /* 0x000000ff2e2e7812 */ /* 0x000fe400078ec0ff */
[----:B------:R-:W-:Y:S01]  /*16f0*/  LEA.HI R16, R18, 0xffffff80, RZ, 0x8 ;  /* 0xffffff8012107811 */ /* 0x000fe200078f40ff */
[----:B------:R-:W-:Y:S01]  /*1700*/  HADD2.F32 R18, -RZ, R13.H0_H0 ;  /* 0x2000000dff127230 */ /* 0x000fe20000004100 */
[----:B------:R-:W-:Y:S01]  /*1710*/  IADD3 R46, PT, PT, R46, -0x80, RZ ;  /* 0xffffff802e2e7810 */ /* 0x000fe20007ffe0ff */
[----:B------:R-:W2:Y:S01]  /*1720*/  I2F.F16 R43, R43 ;  /* 0x0000002b002b7306 */ /* 0x000ea20000200c00 */
[----:B------:R-:W-:Y:S01]  /*1730*/  LEA.HI R19, R19, 0xffffff80, RZ, 0x8 ;  /* 0xffffff8013137811 */ /* 0x000fe200078f40ff */
[----:B-1----:R-:W-:-:S02]  /*1740*/  HADD2.F32 R20, -RZ, R20.H0_H0 ;  /* 0x20000014ff147230 */ /* 0x002fc40000004100 */
[----:B------:R-:W-:Y:S02]  /*1750*/  HADD2.F32 R13, -RZ, R13.H1_H1 ;  /* 0x3000000dff0d7230 */ /* 0x000fe40000004100 */
[----:B0-----:R-:W-:Y:S02]  /*1760*/  HADD2.F32 R41, -RZ, R41.H0_H0 ;  /* 0x20000029ff297230 */ /* 0x001fe40000004100 */
[----:B------:R0:W1:Y:S01]  /*1770*/  I2F.F16 R29, R44 ;  /* 0x0000002c001d7306 */ /* 0x0000620000200c00 */
[----:B--2---:R-:W-:-:S07]  /*1780*/  HADD2.F32 R43, -RZ, R43.H0_H0 ;  /* 0x2000002bff2b7230 */ /* 0x004fce0000004100 */
[----:B------:R-:W2:Y:S01]  /*1790*/  I2F.F16 R21, R21 ;  /* 0x0000001500157306 */ /* 0x000ea20000200c00 */
[----:B0-----:R-:W-:-:S05]  /*17a0*/  HADD2.F32 R44, -RZ, R12.H1_H1 ;  /* 0x3000000cff2c7230 */ /* 0x001fca0000004100 */
[----:B------:R-:W-:Y:S01]  /*17b0*/  FFMA.FTZ R15, R44, R17, R15 ;  /* 0x000000112c0f7223 */ /* 0x000fe2000001000f */
[----:B-1----:R-:W-:Y:S01]  /*17c0*/  HADD2.F32 R17, -RZ, R29.H0_H0 ;  /* 0x2000001dff117230 */ /* 0x002fe20000004100 */
[----:B------:R-:W0:Y:S01]  /*17d0*/  I2F.F16 R12, R46 ;  /* 0x0000002e000c7306 */ /* 0x000e220000200c00 */
[----:B------:R-:W-:Y:S01]  /*17e0*/  FFMA.FTZ R31, R48, R44, R31 ;  /* 0x0000002c301f7223 */ /* 0x000fe2000001001f */
[C---:B------:R-:W-:Y:S02]  /*17f0*/  FFMA.FTZ R43, R44.reuse, R43, R40 ;  /* 0x0000002b2c2b7223 */ /* 0x040fe40000010028 */
[----:B------:R-:W-:Y:S01]  /*1800*/  FFMA.FTZ R17, R44, R17, R42 ;  /* 0x000000112c117223 */ /* 0x000fe2000001002a */
[----:B------:R-:W-:Y:S01]  /*1810*/  FFMA.FTZ R31, R20, R18, R31 ;  /* 0x00000012141f7223 */ /* 0x000fe2000001001f */
[----:B------:R-:W-:Y:S01]  /*1820*/  FFMA.FTZ R20, R18, R41, R15 ;  /* 0x0000002912147223 */ /* 0x000fe2000001000f */
[----:B--2---:R-:W-:Y:S01]  /*1830*/  HADD2.F32 R21, -RZ, R21.H0_H0 ;  /* 0x20000015ff157230 */ /* 0x004fe20000004100 */
[----:B------:R-:W1:Y:S01]  /*1840*/  I2F.F16 R14, R14 ;  /* 0x0000000e000e7306 */ /* 0x000e620000200c00 */
[----:B------:R-:W-:-:S03]  /*1850*/  HADD2.F32 R15, -RZ, R0.H1_H1 ;  /* 0x30000000ff0f7230 */ /* 0x000fc60000004100 */
[----:B------:R-:W-:Y:S01]  /*1860*/  FFMA.FTZ R17, R18, R21, R17 ;  /* 0x0000001512117223 */ /* 0x000fe20000010011 */
[----:B0-----:R-:W-:-:S03]  /*1870*/  HADD2.F32 R40, -RZ, R12.H0_H0 ;  /* 0x2000000cff287230 */ /* 0x001fc60000004100 */
[----:B------:R-:W0:Y:S01]  /*1880*/  I2F.F16 R16, R16 ;  /* 0x0000001000107306 */ /* 0x000e220000200c00 */
[----:B------:R-:W-:Y:S02]  /*1890*/  HADD2.F32 R12, -RZ, R11.H0_H0 ;  /* 0x2000000bff0c7230 */ /* 0x000fe40000004100 */
[----:B------:R-:W-:Y:S02]  /*18a0*/  HADD2.F32 R11, -RZ, R0.H0_H0 ;  /* 0x20000000ff0b7230 */ /* 0x000fe40000004100 */
[----:B------:R-:W-:Y:S01]  /*18b0*/  FFMA.FTZ R40, R18, R40, R43 ;  /* 0x0000002812287223 */ /* 0x000fe2000001002b */
[----:B------:R-:W-:Y:S01]  /*18c0*/  FFMA.FTZ R12, R12, R13, R31 ;  /* 0x0000000d0c0c7223 */ /* 0x000fe2000001001f */
[----:B-1----:R-:W-:Y:S01]  /*18d0*/  HADD2.F32 R14, -RZ, R14.H0_H0 ;  /* 0x2000000eff0e7230 */ /* 0x002fe20000004100 */
[----:B------:R-:W1:Y:S02]  /*18e0*/  I2F.F16 R19, R19 ;  /* 0x0000001300137306 */ /* 0x000e640000200c00 */
[----:B------:R-:W-:-:S02]  /*18f0*/  FMUL.FTZ R11, R12, R11 ;  /* 0x0000000b0c0b7220 */ /* 0x000fc40000410000 */
[----:B------:R-:W-:Y:S01]  /*1900*/  FFMA.FTZ R14, R13, R14, R20 ;  /* 0x0000000e0d0e7223 */ /* 0x000fe20000010014 */
[----:B0-----:R-:W-:-:S03]  /*1910*/  HADD2.F32 R16, -RZ, R16.H0_H0 ;  /* 0x20000010ff107230 */ /* 0x001fc60000004100 */
[----:B------:R-:W-:Y:S01]  /*1920*/  FMUL.FTZ R14, R14, R15 ;  /* 0x0000000f0e0e7220 */ /* 0x000fe20000410000 */
[----:B------:R-:W-:Y:S01]  /*1930*/  F2FP.F16.F32.PACK_AB R11, RZ, R11 ;  /* 0x0000000bff0b723e */ /* 0x000fe200000000ff */
[----:B------:R-:W-:Y:S01]  /*1940*/  FFMA.FTZ R16, R13, R16, R17 ;  /* 0x000000100d107223 */ /* 0x000fe20000010011 */
[--C-:B------:R-:W-:Y:S02]  /*1950*/  HADD2.F32 R17, -RZ, R8.reuse.H0_H0 ;  /* 0x20000008ff117230 */ /* 0x100fe40000004100 */
[----:B------:R-:W-:Y:S01]  /*1960*/  F2FP.F16.F32.PACK_AB R14, RZ, R14 ;  /* 0x0000000eff0e723e */ /* 0x000fe200000000ff */
[----:B-1----:R-:W-:Y:S02]  /*1970*/  HADD2.F32 R18, -RZ, R19.H0_H0 ;  /* 0x20000013ff127230 */ /* 0x002fe40000004100 */
[----:B------:R-:W-:Y:S02]  /*1980*/  HADD2.F32 R19, -RZ, R8.H1_H1 ;  /* 0x30000008ff137230 */ /* 0x000fe40000004100 */
        /* <DEDUP_REMOVED lines=8> */
[----:B------:R-:W-:-:S07]  /*1a10*/  HADD2 R5, R16, R5 ;  /* 0x0000000510057230 */ /* 0x000fce0000000000 */
.L_x_3992:
[----:B-----5:R0:W5:Y:S04]  /*1a20*/  LDG.E.128.CONSTANT R12, desc[UR6][R34.64] ;  /* 0x00000006220c7981 */ /* 0x020168000c1e9d00 */
[----:B------:R0:W5:Y:S01]  /*1a30*/  LDG.E.128.CONSTANT R16, desc[UR6][R32.64] ;  /* 0x0000000620107981 */ /* 0x000162000c1e9d00 */
[----:B------:R-:W-:Y:S05]  /*1a40*/  @P1 BRA `(.L_x_3993) ;  /* 0x0000000c000c1947 */ /* 0x000fea0003800000 */
[----:B------:R-:W2:Y:S01]  /*1a50*/  LDG.E.128.CONSTANT R20, desc[UR6][R22.64] ;  /* 0x0000000616147981 */ /* 0x000ea2000c1e9d00 */
[----:B-----5:R-:W-:Y:S02]  /*1a60*/  LOP3.LUT R11, R16, 0xff, RZ, 0xc0, !PT ;  /* 0x000000ff100b7812 */ /* 0x020fe400078ec0ff */
[----:B------:R-:W-:Y:S01]  /*1a70*/  LOP3.LUT R29, R17, 0xff, RZ, 0xc0, !PT ;  /* 0x000000ff111d7812 */ /* 0x000fe200078ec0ff */
[----:B0-----:R-:W0:Y:S01]  /*1a80*/  LDS.64 R32, [UR4+0x10] ;  /* 0x00001004ff207984 */ /* 0x001e220008000a00 */
[----:B------:R-:W-:Y:S02]  /*1a90*/  IADD3 R11, PT, PT, R11, -0x80, RZ ;  /* 0xffffff800b0b7810 */ /* 0x000fe40007ffe0ff */
[----:B------:R-:W-:Y:S02]  /*1aa0*/  IADD3 R31, PT, PT, R29, -0x80, RZ ;  /* 0xffffff801d1f7810 */ /* 0x000fe40007ffe0ff */
[----:B------:R-:W-:Y:S01]  /*1ab0*/  LOP3.LUT R29, R18, 0xff, RZ, 0xc0, !PT ;  /* 0x000000ff121d7812 */ /* 0x000fe200078ec0ff */
[----:B------:R1:W3:Y:S01]  /*1ac0*/  I2F.F16 R40, R11 ;  /* 0x0000000b00287306 */ /* 0x0002e20000200c00 */
[----:B------:R-:W-:-:S02]  /*1ad0*/  LOP3.LUT R41, R19, 0xff, RZ, 0xc0, !PT ;  /* 0x000000ff13297812 */ /* 0x000fc400078ec0ff */
[----:B------:R-:W-:Y:S02]  /*1ae0*/  IADD3 R42, PT, PT, R29, -0x80, RZ ;  /* 0xffffff801d2a7810 */ /* 0x000fe40007ffe0ff */
[----:B------:R-:W-:Y:S02]  /*1af0*/  IADD3 R44, PT, PT, R41, -0x80, RZ ;  /* 0xffffff80292c7810 */ /* 0x000fe40007ffe0ff */
[----:B------:R-:W-:Y:S01]  /*1b00*/  SHF.R.U32.HI R29, RZ, 0x8, R16 ;  /* 0x00000008ff1d7819 */ /* 0x000fe20000011610 */
[----:B------:R-:W4:Y:S01]  /*1b10*/  I2F.F16 R31, R31 ;  /* 0x0000001f001f7306 */ /* 0x000f220000200c00 */
[----:B-1----:R-:W-:Y:S02]  /*1b20*/  SHF.R.U32.HI R11, RZ, 0x8, R17 ;  /* 0x00000008ff0b7819 */ /* 0x002fe40000011611 */
[----:B------:R-:W-:Y:S02]  /*1b30*/  LOP3.LUT R29, R29, 0xff, RZ, 0xc0, !PT ;  /* 0x000000ff1d1d7812 */ /* 0x000fe400078ec0ff */
[----:B------:R-:W-:-:S02]  /*1b40*/  LOP3.LUT R11, R11, 0xff, RZ, 0xc0, !PT ;  /* 0x000000ff0b0b7812 */ /* 0x000fc400078ec0ff */
[----:B------:R-:W-:Y:S01]  /*1b50*/  IADD3 R29, PT, PT, R29, -0x80, RZ ;  /* 0xffffff801d1d7810 */ /* 0x000fe20007ffe0ff */
[----:B------:R-:W1:Y:S01]  /*1b60*/  I2F.F16 R42, R42 ;  /* 0x0000002a002a7306 */ /* 0x000e620000200c00 */
[----:B------:R-:W-:Y:S01]  /*1b70*/  IADD3 R41, PT, PT, R11, -0x80, RZ ;  /* 0xffffff800b297810 */ /* 0x000fe20007ffe0ff */
[----:B---3--:R-:W-:Y:S01]  /*1b80*/  HADD2.F32 R40, -RZ, R40.H0_H0 ;  /* 0x20000028ff287230 */ /* 0x008fe20000004100 */
[----:B------:R-:W-:Y:S01]  /*1b90*/  SHF.R.U32.HI R43, RZ, 0x8, R18 ;  /* 0x00000008ff2b7819 */ /* 0x000fe20000011612 */
[----:B----4-:R-:W-:-:S04]  /*1ba0*/  HADD2.F32 R46, -RZ, R31.H0_H0 ;  /* 0x2000001fff2e7230 */ /* 0x010fc80000004100 */
[----:B------:R-:W3:Y:S01]  /*1bb0*/  I2F.F16 R44, R44 ;  /* 0x0000002c002c7306 */ /* 0x000ee20000200c00 */
[----:B------:R-:W-:-:S04]  /*1bc0*/  LOP3.LUT R43, R43, 0xff, RZ, 0xc0, !PT ;  /* 0x000000ff2b2b7812 */ /* 0x000fc800078ec0ff */
[----:B------:R-:W-:Y:S01]  /*1bd0*/  IADD3 R45, PT, PT, R43, -0x80, RZ ;  /* 0xffffff802b2d7810 */ /* 0x000fe20007ffe0ff */
[----:B-1----:R-:W-:Y:S02]  /*1be0*/  HADD2.F32 R42, -RZ, R42.H0_H0 ;  /* 0x2000002aff2a7230 */ /* 0x002fe40000004100 */
[----:B------:R-:W1:Y:S01]  /*1bf0*/  I2F.F16 R41, R41 ;  /* 0x0000002900297306 */ /* 0x000e620000200c00 */
[----:B0-----:R-:W-:Y:S02]  /*1c00*/  HADD2.F32 R11, -RZ, R32.H0_H0 ;  /* 0x20000020ff0b7230 */ /* 0x001fe40000004100 */
[----:B---3--:R-:W-:-:S05]  /*1c10*/  HADD2.F32 R44, -RZ, R44.H0_H0 ;  /* 0x2000002cff2c7230 */ /* 0x008fca0000004100 */
[----:B------:R-:W0:Y:S01]  /*1c20*/  I2F.F16 R29, R29 ;  /* 0x0000001d001d7306 */ /* 0x000e220000200c00 */
[----:B------:R-:W-:Y:S01]  /*1c30*/  FFMA.FTZ R40, R40, R11, RZ ;  /* 0x0000000b28287223 */ /* 0x000fe200000100ff */
[C---:B------:R-:W-:Y:S01]  /*1c40*/  FFMA.FTZ R31, R11.reuse, R46, RZ ;  /* 0x0000002e0b1f7223 */ /* 0x040fe200000100ff */
[C---:B------:R-:W-:Y:S01]  /*1c50*/  FFMA.FTZ R42, R11.reuse, R42, RZ ;  /* 0x0000002a0b2a7223 */ /* 0x040fe200000100ff */
[----:B------:R-:W-:Y:S01]  /*1c60*/  FFMA.FTZ R44, R11, R44, RZ ;  /* 0x0000002c0b2c7223 */ /* 0x000fe200000100ff */
[----:B------:R-:W-:Y:S02]  /*1c70*/  HADD2.F32 R11, -RZ, R32.H1_H1 ;  /* 0x30000020ff0b7230 */ /* 0x000fe40000004100 */
[----:B-1----:R-:W-:Y:S01]  /*1c80*/  HADD2.F32 R32, -RZ, R41.H0_H0 ;  /* 0x20000029ff207230 */ /* 0x002fe20000004100 */
[----:B------:R-:W1:Y:S04]  /*1c90*/  I2F.F16 R45, R45 ;  /* 0x0000002d002d7306 */ /* 0x000e680000200c00 */
[----:B------:R-:W-:Y:S01]  /*1ca0*/  FFMA.FTZ R41, R11, R32, R31 ;  /* 0x000000200b297223 */ /* 0x000fe2000001001f */
[----:B------:R-:W-:Y:S01]  /*1cb0*/  SHF.R.U32.HI R32, RZ, 0x8, R19 ;  /* 0x00000008ff207819 */ /* 0x000fe20000011613 */
[----:B0-----:R-:W-:Y:S01]  /*1cc0*/  HADD2.F32 R43, -RZ, R29.H0_H0 ;  /* 0x2000001dff2b7230 */ /* 0x001fe20000004100 */
[----:B------:R-:W-:-:S02]  /*1cd0*/  LEA.HI R29, R16, 0xffffff80, RZ, 0x8 ;  /* 0xffffff80101d7811 */ /* 0x000fc400078f40ff */
[----:B------:R-:W-:Y:S02]  /*1ce0*/  LOP3.LUT R32, R32, 0xff, RZ, 0xc0, !PT ;  /* 0x000000ff20207812 */ /* 0x000fe400078ec0ff */
[----:B------:R-:W-:Y:S01]  /*1cf0*/  FFMA.FTZ R43, R43, R11, R40 ;  /* 0x0000000b2b2b7223 */ /* 0x000fe20000010028 */
[----:B------:R-:W-:Y:S01]  /*1d00*/  LEA.HI R31, R17, 0xffffff80, RZ, 0x8 ;  /* 0xffffff80111f7811 */ /* 0x000fe200078f40ff */
[----:B------:R-:W0:Y:S01]  /*1d10*/  I2F.F16 R29, R29 ;  /* 0x0000001d001d7306 */ /* 0x000e220000200c00 */
[----:B------:R-:W-:Y:S01]  /*1d20*/  IADD3 R40, PT, PT, R32, -0x80, RZ ;  /* 0xffffff8020287810 */ /* 0x000fe20007ffe0ff */
[----:B-1----:R-:W-:Y:S01]  /*1d30*/  HADD2.F32 R45, -RZ, R45.H0_H0 ;  /* 0x2000002dff2d7230 */ /* 0x002fe20000004100 */
[----:B------:R-:W-:Y:S02]  /*1d40*/  SHF.R.U32.HI R16, RZ, 0x10, R16 ;  /* 0x00000010ff107819 */ /* 0x000fe40000011610 */
[----:B------:R-:W-:Y:S02]  /*1d50*/  LEA.HI R32, R18, 0xffffff80, RZ, 0x8 ;  /* 0xffffff8012207811 */ /* 0x000fe400078f40ff */
[----:B------:R-:W-:Y:S01]  /*1d60*/  SHF.R.U32.HI R17, RZ, 0x10, R17 ;  /* 0x00000010ff117819 */ /* 0x000fe20000011611 */
[----:B------:R-:W1:Y:S01]  /*1d70*/  I2F.F16 R40, R40 ;  /* 0x0000002800287306 */ /* 0x000e620000200c00 */
[----:B------:R-:W-:Y:S01]  /*1d80*/  SHF.R.U32.HI R18, RZ, 0x10, R18 ;  /* 0x00000010ff127819 */ /* 0x000fe20000011612 */
[----:B------:R-:W-:Y:S01]  /*1d90*/  FFMA.FTZ R42, R11, R45, R42 ;  /* 0x0000002d0b2a7223 */ /* 0x000fe2000001002a */
[----:B------:R-:W-:-:S02]  /*1da0*/  LOP3.LUT R16, R16, 0xff, RZ, 0xc0, !PT ;  /* 0x000000ff10107812 */ /* 0x000fc400078ec0ff */
[----:B------:R-:W-:Y:S02]  /*1db0*/  LOP3.LUT R17, R17, 0xff, RZ, 0xc0, !PT ;  /* 0x000000ff11117812 */ /* 0x000fe400078ec0ff */
[----:B------:R-:W-:Y:S01]  /*1dc0*/  LOP3.LUT R18, R18, 0xff, RZ, 0xc0, !PT ;  /* 0x000000ff12127812 */ /* 0x000fe200078ec0ff */
[----:B------:R-:W3:Y:S01]  /*1dd0*/  I2F.F16 R31, R31 ;  /* 0x0000001f001f7306 */ /* 0x000ee20000200c00 */
[----:B------:R-:W-:Y:S01]  /*1de0*/  IADD3 R16, PT, PT, R16, -0x80, RZ ;  /* 0xffffff8010107810 */ /* 0x000fe20007ffe0ff */
[----:B0-----:R-:W-:Y:S01]  /*1df0*/  HADD2.F32 R48, -RZ, R29.H0_H0 ;  /* 0x2000001dff307230 */ /* 0x001fe20000004100 */
[----:B------:R-:W-:Y:S02]  /*1e00*/  IADD3 R45, PT, PT, R17, -0x80, RZ ;  /* 0xffffff80112d7810 */ /* 0x000fe40007ffe0ff */
[----:B------:R-:W-:Y:S01]  /*1e10*/  IADD3 R17, PT, PT, R18, -0x80, RZ ;  /* 0xffffff8012117810 */ /* 0x000fe20007ffe0ff */
[----:B-1----:R-:W-:Y:S01]  /*1e20*/  HADD2.F32 R46, -RZ, R40.H0_H0 ;  /* 0x20000028ff2e7230 */ /* 0x002fe20000004100 */
[----:B------:R-:W-:Y:S01]  /*1e30*/  SHF.R.U32.HI R40, RZ, 0x10, R19 ;  /* 0x00000010ff287819 */ /* 0x000fe20000011613 */
[----:B------:R-:W0:Y:S03]  /*1e40*/  I2F.F16 R16, R16 ;  /* 0x0000001000107306 */ /* 0x000e260000200c00 */
[----:B------:R-:W-:Y:S01]  /*1e50*/  LOP3.LUT R40, R40, 0xff, RZ, 0xc0, !PT ;  /* 0x000000ff28287812 */ /* 0x000fe200078ec0ff */
[----:B------:R-:W-:Y:S01]  /*1e60*/  FFMA.FTZ R44, R11, R46, R44 ;  /* 0x0000002e0b2c7223 */ /* 0x000fe2000001002c */
[----:B---3--:R-:W-:-:S02]  /*1e70*/  HADD2.F32 R31, -RZ, R31.H0_H0 ;  /* 0x2000001fff1f7230 */ /* 0x008fc40000004100 */
[----:B------:R-:W-:Y:S01]  /*1e80*/  IADD3 R18, PT, PT, R40, -0x80, RZ ;  /* 0xffffff8028127810 */ /* 0x000fe20007ffe0ff */
[----:B------:R-:W1:Y:S01]  /*1e90*/  I2F.F16 R11, R45 ;  /* 0x0000002d000b7306 */ /* 0x000e620000200c00 */
[----:B------:R-:W-:Y:S01]  /*1ea0*/  LEA.HI R40, R19, 0xffffff80, RZ, 0x8 ;  /* 0xffffff8013287811 */ /* 0x000fe200078f40ff */
[----:B0-----:R-:W-:-:S06]  /*1eb0*/  HADD2.F32 R46, -RZ, R16.H0_H0 ;  /* 0x20000010ff2e7230 */ /* 0x001fcc0000004100 */
[----:B------:R-:W0:Y:S01]  /*1ec0*/  I2F.F16 R17, R17 ;  /* 0x0000001100117306 */ /* 0x000e220000200c00 */
[----:B------:R-:W-:-:S05]  /*1ed0*/  HADD2.F32 R16, -RZ, R33.H0_H0 ;  /* 0x20000021ff107230 */ /* 0x000fca0000004100 */
[----:B------:R-:W-:Y:S01]  /*1ee0*/  FFMA.FTZ R43, R46, R16, R43 ;  /* 0x000000102e2b7223 */ /* 0x000fe2000001002b */
[----:B-1----:R-:W-:Y:S01]  /*1ef0*/  HADD2.F32 R19, -RZ, R11.H0_H0 ;  /* 0x2000000bff137230 */ /* 0x002fe20000004100 */
[----:B------:R-:W1:Y:S04]  /*1f00*/  I2F.F16 R18, R18 ;  /* 0x0000001200127306 */ /* 0x000e680000200c00 */
[----:B------:R-:W-:Y:S01]  /*1f10*/  FFMA.FTZ R19, R16, R19, R41 ;  /* 0x0000001310137223 */ /* 0x000fe20000010029 */
[----:B0-----:R-:W-:-:S03]  /*1f20*/  HADD2.F32 R45, -RZ, R17.H0_H0 ;  /* 0x20000011ff2d7230 */ /* 0x001fc60000004100 */
[----:B------:R-:W-:Y:S02]  /*1f30*/  I2F.F16 R32, R32 ;  /* 0x0000002000207306 */ /* 0x000fe40000200c00 */
[----:B------:R-:W-:Y:S01]  /*1f40*/  FFMA.FTZ R42, R16, R45, R42 ;  /* 0x0000002d102a7223 */ /* 0x000fe2000001002a */
[----:B-1----:R-:W-:-:S05]  /*1f50*/  HADD2.F32 R17, -RZ, R18.H0_H0 ;  /* 0x20000012ff117230 */ /* 0x002fca0000004100 */
[----:B------:R-:W0:Y:S01]  /*1f60*/  I2F.F16 R40, R40 ;  /* 0x0000002800287306 */ /* 0x000e220000200c00 */
[----:B------:R-:W-:Y:S01]  /*1f70*/  FFMA.FTZ R41, R16, R17, R44 ;  /* 0x0000001110297223 */ /* 0x000fe2000001002c */
[----:B------:R-:W-:Y:S01]  /*1f80*/  HADD2.F32 R44, -RZ, R33.H1_H1 ;  /* 0x30000021ff2c7230 */ /* 0x000fe20000004100 */
[----:B------:R-:W1:Y:S04]  /*1f90*/  LDS.64 R16, [UR4+0x18] ;  /* 0x00001804ff107984 */ /* 0x000e680008000a00 */
[----:B------:R-:W-:Y:S01]  /*1fa0*/  FFMA.FTZ R29, R48, R44, R43 ;  /* 0x0000002c301d7223 */ /* 0x000fe2000001002b */
[----:B------:R-:W-:Y:S01]  /*1fb0*/  FFMA.FTZ R19, R44, R31, R19 ;  /* 0x0000001f2c137223 */ /* 0x000fe20000010013 */
[----:B0-----:R-:W-:Y:S01]  /*1fc0*/  HADD2.F32 R40, -RZ, R40.H0_H0 ;  /* 0x20000028ff287230 */ /* 0x001fe20000004100 */
[----:B--2---:R-:W-:-:S02]  /*1fd0*/  LOP3.LUT R45, R20, 0xff, RZ, 0xc0, !PT ;  /* 0x000000ff142d7812 */ /* 0x004fc400078ec0ff */
[----:B------:R-:W-:Y:S02]  /*1fe0*/  LOP3.LUT R43, R21, 0xff, RZ, 0xc0, !PT ;  /* 0x000000ff152b7812 */ /* 0x000fe400078ec0ff */
[----:B------:R-:W-:Y:S01]  /*1ff0*/  IADD3 R33, PT, PT, R45, -0x80, RZ ;  /* 0xffffff802d217810 */ /* 0x000fe20007ffe0ff */
[----:B------:R-:W-:Y:S01]  /*2000*/  HADD2.F32 R45, -RZ, R32.H0_H0 ;  /* 0x20000020ff2d7230 */ /* 0x000fe20000004100 */
[----:B------:R-:W-:Y:S02]  /*2010*/  LOP3.LUT R31, R22, 0xff, RZ, 0xc0, !PT ;  /* 0x000000ff161f7812 */ /* 0x000fe400078ec0ff */
[----:B------:R-:W-:Y:S02]  /*2020*/  IADD3 R43, PT, PT, R43, -0x80, RZ ;  /* 0xffffff802b2b7810 */ /* 0x000fe40007ffe0ff */
[----:B------:R-:W0:Y:S01]  /*2030*/  I2F.F16 R33, R33 ;  /* 0x0000002100217306 */ /* 0x000e220000200c00 */
[C---:B------:R-:W-:Y:S01]  /*2040*/  FFMA.FTZ R42, R44.reuse, R45, R42 ;  /* 0x0000002d2c2a7223 */ /* 0x040fe2000001002a */
[----:B------:R-:W-:Y:S01]  /*2050*/  IADD3 R45, PT, PT, R31, -0x80, RZ ;  /* 0xffffff801f2d7810 */ /* 0x000fe20007ffe0ff */
[----:B------:R-:W-:Y:S01]  /*2060*/  FFMA.FTZ R31, R44, R40, R41 ;  /* 0x000000282c1f7223 */ /* 0x000fe20000010029 */
[----:B------:R-:W-:-:S02]  /*2070*/  LEA.HI R46, R20, 0xffffff80, RZ, 0x8 ;  /* 0xffffff80142e7811 */ /* 0x000fc400078f40ff */
[----:B------:R-:W-:Y:S02]  /*2080*/  LOP3.LUT R40, R23, 0xff, RZ, 0xc0, !PT ;  /* 0x000000ff17287812 */ /* 0x000fe400078ec0ff */
[--C-:B------:R-:W-:Y:S01]  /*2090*/  SHF.R.U32.HI R32, RZ, 0x8, R20.reuse ;  /* 0x00000008ff207819 */ /* 0x100fe20000011614 */
[----:B------:R-:W2:Y:S01]  /*20a0*/  I2F.F16 R43, R43 ;  /* 0x0000002b002b7306 */ /* 0x000ea20000200c00 */
[----:B------:R-:W-:Y:S02]  /*20b0*/  SHF.R.U32.HI R44, RZ, 0x10, R20 ;  /* 0x00000010ff2c7819 */ /* 0x000fe40000011614 */
[----:B------:R-:W-:Y:S02]  /*20c0*/  LEA.HI R18, R21, 0xffffff80, RZ, 0x8 ;  /* 0xffffff8015127811 */ /* 0x000fe400078f40ff */
[----:B------:R-:W-:Y:S01]  /*20d0*/  LOP3.LUT R44, R44, 0xff, RZ, 0xc0, !PT ;  /* 0x000000ff2c2c7812 */ /* 0x000fe200078ec0ff */
[----:B0-----:R-:W-:Y:S02]  /*20e0*/  HADD2.F32 R48, -RZ, R33.H0_H0 ;  /* 0x20000021ff307230 */ /* 0x001fe40000004100 */
[----:B------:R0:W-:Y:S08]  /*20f0*/  I2F.F16 R11, R46 ;  /* 0x0000002e000b7306 */ /* 0x0001f00000200c00 */
[----:B------:R3:W4:Y:S01]  /*2100*/  I2F.F16 R41, R45 ;  /* 0x0000002d00297306 */ /* 0x0007220000200c00 */
[----:B0-----:R-:W-:-:S02]  /*2110*/  IADD3 R46, PT, PT, R40, -0x80, RZ ;  /* 0xffffff80282e7810 */ /* 0x001fc40007ffe0ff */
[----:B------:R-:W-:-:S04]  /*2120*/  LOP3.LUT R40, R32, 0xff, RZ, 0xc0, !PT ;  /* 0x000000ff20287812 */ /* 0x000fc800078ec0ff */
[----:B------:R-:W-:Y:S01]  /*2130*/  IADD3 R20, PT, PT, R40, -0x80, RZ ;  /* 0xffffff8028147810 */ /* 0x000fe20007ffe0ff */
[----:B-1----:R-:W-:Y:S01]  /*2140*/  HADD2.F32 R40, -RZ, R16.H0_H0 ;  /* 0x20000010ff287230 */ /* 0x002fe20000004100 */
[----:B------:R-:W0:Y:S01]  /*2150*/  I2F.F16 R32, R46 ;  /* 0x0000002e00207306 */ /* 0x000e220000200c00 */
[----:B---3--:R-:W-:-:S03]  /*2160*/  SHF.R.U32.HI R45, RZ, 0x8, R21 ;  /* 0x00000008ff2d7819 */ /* 0x008fc60000011615 */
[----:B------:R-:W-:Y:S01]  /*2170*/  FFMA.FTZ R33, R48, R40, R29 ;  /* 0x0000002830217223 */ /* 0x000fe2000001001d */
[----:B------:R-:W-:Y:S02]  /*2180*/  LOP3.LUT R45, R45, 0xff, RZ, 0xc0, !PT ;  /* 0x000000ff2d2d7812 */ /* 0x000fe400078ec0ff */
[----:B------:R-:W-:Y:S01]  /*2190*/  IADD3 R29, PT, PT, R44, -0x80, RZ ;  /* 0xffffff802c1d7810 */ /* 0x000fe20007ffe0ff */
[----:B--2---:R-:W-:Y:S01]  /*21a0*/  HADD2.F32 R44, -RZ, R43.H0_H0 ;  /* 0x2000002bff2c7230 */ /* 0x004fe20000004100 */
[----:B------:R-:W-:Y:S01]  /*21b0*/  SHF.R.U32.HI R43, RZ, 0x10, R21 ;  /* 0x00000010ff2b7819 */ /* 0x000fe20000011615 */
[----:B------:R-:W1:Y:S01]  /*21c0*/  I2F.F16 R20, R20 ;  /* 0x0000001400147306 */ /* 0x000e620000200c00 */
[----:B------:R-:W-:Y:S01]  /*21d0*/  IADD3 R21, PT, PT, R45, -0x80, RZ ;  /* 0xffffff802d157810 */ /* 0x000fe20007ffe0ff */
[----:B----4-:R-:W-:Y:S01]  /*21e0*/  HADD2.F32 R45, -RZ, R41.H0_H0 ;  /* 0x20000029ff2d7230 */ /* 0x010fe20000004100 */
[----:B------:R-:W-:Y:S01]  /*21f0*/  LOP3.LUT R43, R43, 0xff, RZ, 0xc0, !PT ;  /* 0x000000ff2b2b7812 */ /* 0x000fe200078ec0ff */
[----:B------:R-:W-:Y:S01]  /*2200*/  FFMA.FTZ R19, R40, R44, R19 ;  /* 0x0000002c28137223 */ /* 0x000fe20000010013 */
[----:B------:R-:W-:-:S02]  /*2210*/  SHF.R.U32.HI R44, RZ, 0x8, R22 ;  /* 0x00000008ff2c7819 */ /* 0x000fc40000011616 */
[C---:B------:R-:W-:Y:S01]  /*2220*/  FFMA.FTZ R42, R40.reuse, R45, R42 ;  /* 0x0000002d282a7223 */ /* 0x040fe2000001002a */
[----:B0-----:R-:W-:Y:S01]  /*2230*/  HADD2.F32 R45, -RZ, R32.H0_H0 ;  /* 0x20000020ff2d7230 */ /* 0x001fe20000004100 */
[----:B------:R-:W-:Y:S01]  /*2240*/  IADD3 R41, PT, PT, R43, -0x80, RZ ;  /* 0xffffff802b297810 */ /* 0x000fe20007ffe0ff */
[----:B------:R-:W0:Y:S01]  /*2250*/  I2F.F16 R21, R21 ;  /* 0x0000001500157306 */ /* 0x000e220000200c00 */
[----:B------:R-:W-:Y:S02]  /*2260*/  SHF.R.U32.HI R43, RZ, 0x10, R22 ;  /* 0x00000010ff2b7819 */ /* 0x000fe40000011616 */
[----:B------:R-:W-:Y:S01]  /*2270*/  FFMA.FTZ R40, R40, R45, R31 ;  /* 0x0000002d28287223 */ /* 0x000fe2000001001f */
[----:B------:R-:W-:Y:S01]  /*2280*/  SHF.R.U32.HI R45, RZ, 0x8, R23 ;  /* 0x00000008ff2d7819 */ /* 0x000fe20000011617 */
[----:B-1----:R-:W-:Y:S01]  /*2290*/  HADD2.F32 R48, -RZ, R20.H0_H0 ;  /* 0x20000014ff307230 */ /* 0x002fe20000004100 */
[----:B------:R-:W-:Y:S02]  /*22a0*/  LOP3.LUT R43, R43, 0xff, RZ, 0xc0, !PT ;  /* 0x000000ff2b2b7812 */ /* 0x000fe400078ec0ff */
[----:B------:R-:W-:Y:S01]  /*22b0*/  LOP3.LUT R45, R45, 0xff, RZ, 0xc0, !PT ;  /* 0x000000ff2d2d7812 */ /* 0x000fe200078ec0ff */
[----:B------:R-:W-:Y:S01]  /*22c0*/  I2F.F16 R29, R29 ;  /* 0x0000001d001d7306 */ /* 0x000fe20000200c00 */
        /* <DEDUP_REMOVED lines=9> */
[--C-:B------:R-:W-:Y:S01]  /*2360*/  HADD2.F32 R22, -RZ, R17.reuse.H0_H0 ;  /* 0x20000011ff167230 */ /* 0x100fe20000004100 */
[----:B------:R-:W-:Y:S01]  /*2370*/  IADD3 R46, PT, PT, R46, -0x80, RZ ;  /* 0xffffff802e2e7810 */ /* 0x000fe20007ffe0ff */
[----:B------:R-:W1:Y:S01]  /*2380*/  I2F.F16 R43, R43 ;  /* 0x0000002b002b7306 */ /* 0x000e620000200c00 */
[----:B------:R-:W-:Y:S01]  /*2390*/  LEA.HI R23, R23, 0xffffff80, RZ, 0x8 ;  /* 0xffffff8017177811 */ /* 0x000fe200078f40ff */
[----:B------:R-:W-:-:S02]  /*23a0*/  HADD2.F32 R17, -RZ, R17.H1_H1 ;  /* 0x30000011ff117230 */ /* 0x000fc40000004100 */
[----:B0-----:R-:W-:-:S04]  /*23b0*/  HADD2.F32 R41, -RZ, R41.H0_H0 ;  /* 0x20000029ff297230 */ /* 0x001fc80000004100 */
[----:B------:R0:W2:Y:S01]  /*23c0*/  I2F.F16 R32, R44 ;  /* 0x0000002c00207306 */ /* 0x0000a20000200c00 */
[----:B-1----:R-:W-:-:S07]  /*23d0*/  HADD2.F32 R43, -RZ, R43.H0_H0 ;  /* 0x2000002bff2b7230 */ /* 0x002fce0000004100 */
[----:B------:R-:W1:Y:S01]  /*23e0*/  I2F.F16 R31, R31 ;  /* 0x0000001f001f7306 */ /* 0x000e620000200c00 */
[----:B0-----:R-:W-:-:S05]  /*23f0*/  HADD2.F32 R44, -RZ, R16.H1_H1 ;  /* 0x30000010ff2c7230 */ /* 0x001fca0000004100 */
[----:B------:R-:W-:Y:S01]  /*2400*/  FFMA.FTZ R19, R44, R21, R19 ;  /* 0x000000152c137223 */ /* 0x000fe20000010013 */
[----:B--2---:R-:W-:Y:S01]  /*2410*/  HADD2.F32 R21, -RZ, R32.H0_H0 ;  /* 0x20000020ff157230 */ /* 0x004fe20000004100 */
[----:B------:R-:W0:Y:S01]  /*2420*/  I2F.F16 R16, R46 ;  /* 0x0000002e00107306 */ /* 0x000e220000200c00 */
[----:B------:R-:W-:Y:S02]  /*2430*/  HADD2.F32 R32, -RZ, R29.H0_H0 ;  /* 0x2000001dff207230 */ /* 0x000fe40000004100 */
[----:B------:R-:W-:Y:S01]  /*2440*/  FFMA.FTZ R33, R48, R44, R33 ;  /* 0x0000002c30217223 */ /* 0x000fe20000010021 */
[C---:B------:R-:W-:Y:S01]  /*2450*/  FFMA.FTZ R43, R44.reuse, R43, R40 ;  /* 0x0000002b2c2b7223 */ /* 0x040fe20000010028 */
[----:B------:R-:W-:Y:S02]  /*2460*/  FFMA.FTZ R21, R44, R21, R42 ;  /* 0x000000152c157223 */ /* 0x000fe4000001002a */
[----:B------:R-:W-:Y:S01]  /*2470*/  FFMA.FTZ R33, R32, R22, R33 ;  /* 0x0000001620217223 */ /* 0x000fe20000010021 */
[----:B-1----:R-:W-:Y:S01]  /*2480*/  HADD2.F32 R31, -RZ, R31.H0_H0 ;  /* 0x2000001fff1f7230 */ /* 0x002fe20000004100 */
[----:B------:R-:W1:Y:S01]  /*2490*/  I2F.F16 R18, R18 ;  /* 0x0000001200127306 */ /* 0x000e620000200c00 */
[----:B------:R-:W-:Y:S01]  /*24a0*/  FFMA.FTZ R32, R22, R41, R19 ;  /* 0x0000002916207223 */ /* 0x000fe20000010013 */
[----:B------:R-:W-:-:S02]  /*24b0*/  HADD2.F32 R19, -RZ, R0.H1_H1 ;  /* 0x30000000ff137230 */ /* 0x000fc40000004100 */
        /* <DEDUP_REMOVED lines=28> */
.L_x_3993:
[----:B-----5:R1:W5:Y:S01]  /*2680*/  LDG.E.128.CONSTANT R16, desc[UR6][R38.64] ;  /* 0x0000000626107981 */ /* 0x020362000c1e9d00 */
[----:B------:R-:W-:-:S05]  /*2690*/  @!P0 VIADD R11, R7, 0x1 ;  /* 0x00000001070b8836 */ /* 0x000fca0000000000 */
[----:B------:R-:W-:Y:S01]  /*26a0*/  @!P0 MOV R7, R11 ;  /* 0x0000000b00078202 */ /* 0x000fe20000000f00 */
[----:B------:R-:W-:Y:S06]  /*26b0*/  @P1 BRA `(.L_x_3994) ;  /* 0x0000000c000c1947 */ /* 0x000fec0003800000 */
[----:B------:R2:W3:Y:S01]  /*26c0*/  LDG.E.128.CONSTANT R20, desc[UR6][R36.64] ;  /* 0x0000000624147981 */ /* 0x0004e2000c1e9d00 */
[C---:B-----5:R-:W-:Y:S02]  /*26d0*/  LOP3.LUT R11, R16.reuse, 0xff, RZ, 0xc0, !PT ;  /* 0x000000ff100b7812 */ /* 0x060fe400078ec0ff */
[----:B-1----:R-:W-:Y:S01]  /*26e0*/  LEA.HI R39, R16, 0xffffff80, RZ, 0x8 ;  /* 0xffffff8010277811 */ /* 0x002fe200078f40ff */
[----:B0-----:R-:W0:Y:S01]  /*26f0*/  LDS.64 R32, [UR4+0x20] ;  /* 0x00002004ff207984 */ /* 0x001e220008000a00 */
[----:B------:R-:W-:Y:S02]  /*2700*/  IADD3 R11, PT, PT, R11, -0x80, RZ ;  /* 0xffffff800b0b7810 */ /* 0x000fe40007ffe0ff */
[--C-:B------:R-:W-:Y:S02]  /*2710*/  SHF.R.U32.HI R44, RZ, 0x8, R17.reuse ;  /* 0x00000008ff2c7819 */ /* 0x100fe40000011611 */
[----:B------:R-:W-:Y:S01]  /*2720*/  SHF.R.U32.HI R46, RZ, 0x10, R17 ;  /* 0x00000010ff2e7819 */ /* 0x000fe20000011611 */
[----:B------:R-:W-:Y:S01]  /*2730*/  I2F.F16 R39, R39 ;  /* 0x0000002700277306 */ /* 0x000fe20000200c00 */
[----:B--2---:R-:W-:-:S02]  /*2740*/  LOP3.LUT R37, R18, 0xff, RZ, 0xc0, !PT ;  /* 0x000000ff12257812 */ /* 0x004fc400078ec0ff */
[----:B------:R-:W-:Y:S02]  /*2750*/  LOP3.LUT R36, R17, 0xff, RZ, 0xc0, !PT ;  /* 0x000000ff11247812 */ /* 0x000fe400078ec0ff */
[----:B------:R-:W-:Y:S02]  /*2760*/  IADD3 R42, PT, PT, R37, -0x80, RZ ;  /* 0xffffff80252a7810 */ /* 0x000fe40007ffe0ff */
[----:B------:R-:W-:Y:S01]  /*2770*/  LOP3.LUT R37, R19, 0xff, RZ, 0xc0, !PT ;  /* 0x000000ff13257812 */ /* 0x000fe200078ec0ff */
[----:B------:R-:W1:Y:S01]  /*2780*/  I2F.F16 R11, R11 ;  /* 0x0000000b000b7306 */ /* 0x000e620000200c00 */
[----:B------:R-:W-:Y:S02]  /*2790*/  IADD3 R36, PT, PT, R36, -0x80, RZ ;  /* 0xffffff8024247810 */ /* 0x000fe40007ffe0ff */
[----:B------:R-:W-:Y:S02]  /*27a0*/  IADD3 R38, PT, PT, R37, -0x80, RZ ;  /* 0xffffff8025267810 */ /* 0x000fe40007ffe0ff */
[----:B------:R-:W-:-:S02]  /*27b0*/  SHF.R.U32.HI R37, RZ, 0x8, R16 ;  /* 0x00000008ff257819 */ /* 0x000fc40000011610 */
[----:B------:R-:W-:Y:S01]  /*27c0*/  SHF.R.U32.HI R16, RZ, 0x10, R16 ;  /* 0x00000010ff107819 */ /* 0x000fe20000011610 */
[----:B------:R-:W2:Y:S01]  /*27d0*/  I2F.F16 R36, R36 ;  /* 0x0000002400247306 */ /* 0x000ea20000200c00 */
[----:B------:R-:W-:Y:S02]  /*27e0*/  LOP3.LUT R41, R37, 0xff, RZ, 0xc0, !PT ;  /* 0x000000ff25297812 */ /* 0x000fe400078ec0ff */
[----:B------:R-:W-:Y:S02]  /*27f0*/  LOP3.LUT R16, R16, 0xff, RZ, 0xc0, !PT ;  /* 0x000000ff10107812 */ /* 0x000fe400078ec0ff */
[----:B------:R-:W-:Y:S02]  /*2800*/  IADD3 R41, PT, PT, R41, -0x80, RZ ;  /* 0xffffff8029297810 */ /* 0x000fe40007ffe0ff */
[----:B------:R-:W-:Y:S01]  /*2810*/  IADD3 R43, PT, PT, R16, -0x80, RZ ;  /* 0xffffff80102b7810 */ /* 0x000fe20007ffe0ff */
[----:B------:R-:W4:Y:S01]  /*2820*/  I2F.F16 R42, R42 ;  /* 0x0000002a002a7306 */ /* 0x000f220000200c00 */
[----:B------:R-:W-:-:S02]  /*2830*/  LOP3.LUT R16, R44, 0xff, RZ, 0xc0, !PT ;  /* 0x000000ff2c107812 */ /* 0x000fc400078ec0ff */
[----:B------:R-:W-:Y:S02]  /*2840*/  LOP3.LUT R44, R46, 0xff, RZ, 0xc0, !PT ;  /* 0x000000ff2e2c7812 */ /* 0x000fe400078ec0ff */
[----:B------:R-:W-:Y:S01]  /*2850*/  IADD3 R46, PT, PT, R16, -0x80, RZ ;  /* 0xffffff80102e7810 */ /* 0x000fe20007ffe0ff */
[----:B-1----:R-:W-:Y:S01]  /*2860*/  HADD2.F32 R16, -RZ, R11.H0_H0 ;  /* 0x2000000bff107230 */ /* 0x002fe20000004100 */
[----:B------:R-:W-:Y:S01]  /*2870*/  LEA.HI R40, R17, 0xffffff80, RZ, 0x8 ;  /* 0xffffff8011287811 */ /* 0x000fe200078f40ff */
[----:B------:R-:W1:Y:S01]  /*2880*/  I2F.F16 R38, R38 ;  /* 0x0000002600267306 */ /* 0x000e620000200c00 */
[----:B--2---:R-:W-:Y:S01]  /*2890*/  HADD2.F32 R48, -RZ, R36.H0_H0 ;  /* 0x20000024ff307230 */ /* 0x004fe20000004100 */
[----:B------:R-:W-:Y:S01]  /*28a0*/  SHF.R.U32.HI R47, RZ, 0x8, R19 ;  /* 0x00000008ff2f7819 */ /* 0x000fe20000011613 */
[----:B0-----:R-:W-:Y:S01]  /*28b0*/  HADD2.F32 R11, -RZ, R32.H0_H0 ;  /* 0x20000020ff0b7230 */ /* 0x001fe20000004100 */
[----:B------:R-:W-:Y:S02]  /*28c0*/  LEA.HI R31, R18, 0xffffff80, RZ, 0x8 ;  /* 0xffffff80121f7811 */ /* 0x000fe400078f40ff */
[----:B------:R-:W-:Y:S01]  /*28d0*/  LOP3.LUT R47, R47, 0xff, RZ, 0xc0, !PT ;  /* 0x000000ff2f2f7812 */ /* 0x000fe200078ec0ff */
[----:B----4-:R-:W-:Y:S01]  /*28e0*/  HADD2.F32 R36, -RZ, R42.H0_H0 ;  /* 0x2000002aff247230 */ /* 0x010fe20000004100 */
[----:B------:R-:W-:Y:S01]  /*28f0*/  I2F.F16 R41, R41 ;  /* 0x0000002900297306 */ /* 0x000fe20000200c00 */
[----:B------:R-:W-:-:S02]  /*2900*/  LEA.HI R29, R19, 0xffffff80, RZ, 0x8 ;  /* 0xffffff80131d7811 */ /* 0x000fc400078f40ff */
[----:B------:R-:W-:Y:S01]  /*2910*/  IADD3 R47, PT, PT, R47, -0x80, RZ ;  /* 0xffffff802f2f7810 */ /* 0x000fe20007ffe0ff */
[----:B-1----:R-:W-:-:S04]  /*2920*/  HADD2.F32 R38, -RZ, R38.H0_H0 ;  /* 0x20000026ff267230 */ /* 0x002fc80000004100 */
[----:B------:R0:W-:Y:S01]  /*2930*/  I2F.F16 R17, R43 ;  /* 0x0000002b00117306 */ /* 0x0001e20000200c00 */
[----:B------:R-:W-:-:S07]  /*2940*/  FFMA.FTZ R38, R11, R38, RZ ;  /* 0x000000260b267223 */ /* 0x000fce00000100ff */
[----:B------:R-:W-:Y:S01]  /*2950*/  I2F.F16 R42, R46 ;  /* 0x0000002e002a7306 */ /* 0x000fe20000200c00 */
[----:B0-----:R-:W-:Y:S01]  /*2960*/  FFMA.FTZ R43, R11, R36, RZ ;  /* 0x000000240b2b7223 */ /* 0x001fe200000100ff */
[----:B------:R-:W-:-:S06]  /*2970*/  IADD3 R36, PT, PT, R44, -0x80, RZ ;  /* 0xffffff802c247810 */ /* 0x000fcc0007ffe0ff */
[----:B------:R-:W0:Y:S08]  /*2980*/  I2F.F16 R36, R36 ;  /* 0x0000002400247306 */ /* 0x000e300000200c00 */
[----:B------:R-:W-:Y:S01]  /*2990*/  I2F.F16 R40, R40 ;  /* 0x0000002800287306 */ /* 0x000fe20000200c00 */
[----:B0-----:R-:W-:-:S07]  /*29a0*/  HADD2.F32 R36, -RZ, R36.H0_H0 ;  /* 0x20000024ff247230 */ /* 0x001fce0000004100 */
[----:B------:R-:W0:Y:S08]  /*29b0*/  I2F.F16 R31, R31 ;  /* 0x0000001f001f7306 */ /* 0x000e300000200c00 */
[----:B------:R-:W-:Y:S01]  /*29c0*/  I2F.F16 R29, R29 ;  /* 0x0000001d001d7306 */ /* 0x000fe20000200c00 */
[----:B0-----:R-:W-:Y:S01]  /*29d0*/  HADD2.F32 R31, -RZ, R31.H0_H0 ;  /* 0x2000001fff1f7230 */ /* 0x001fe20000004100 */
[----:B---3--:R-:W-:-:S06]  /*29e0*/  LEA.HI R45, R20, 0xffffff80, RZ, 0x8 ;  /* 0xffffff80142d7811 */ /* 0x008fcc00078f40ff */
[----:B------:R0:W-:Y:S02]  /*29f0*/  I2F.F16 R37, R45 ;  /* 0x0000002d00257306 */ /* 0x0001e40000200c00 */
[----:B0-----:R-:W-:Y:S01]  /*2a00*/  FFMA.FTZ R45, R16, R11, RZ ;  /* 0x0000000b102d7223 */ /* 0x001fe200000100ff */
[----:B------:R-:W-:Y:S01]  /*2a10*/  FFMA.FTZ R16, R11, R48, RZ ;  /* 0x000000300b107223 */ /* 0x000fe200000100ff */
[--C-:B------:R-:W-:Y:S02]  /*2a20*/  SHF.R.U32.HI R11, RZ, 0x8, R18.reuse ;  /* 0x00000008ff0b7819 */ /* 0x100fe40000011612 */
[----:B------:R-:W-:Y:S02]  /*2a30*/  SHF.R.U32.HI R48, RZ, 0x10, R19 ;  /* 0x00000010ff307819 */ /* 0x000fe40000011613 */
[----:B------:R-:W-:Y:S02]  /*2a40*/  LOP3.LUT R11, R11, 0xff, RZ, 0xc0, !PT ;  /* 0x000000ff0b0b7812 */ /* 0x000fe400078ec0ff */
[----:B------:R-:W-:-:S02]  /*2a50*/  SHF.R.U32.HI R18, RZ, 0x10, R18 ;  /* 0x00000010ff127819 */ /* 0x000fc40000011612 */
[----:B------:R-:W-:Y:S01]  /*2a60*/  IADD3 R44, PT, PT, R11, -0x80, RZ ;  /* 0xffffff800b2c7810 */ /* 0x000fe20007ffe0ff */
[----:B------:R-:W-:Y:S01]  /*2a70*/  HADD2.F32 R11, -RZ, R32.H1_H1 ;  /* 0x30000020ff0b7230 */ /* 0x000fe20000004100 */
[----:B------:R-:W-:Y:S01]  /*2a80*/  LOP3.LUT R48, R48, 0xff, RZ, 0xc0, !PT ;  /* 0x000000ff30307812 */ /* 0x000fe200078ec0ff */
[----:B------:R-:W-:Y:S01]  /*2a90*/  HADD2.F32 R32, -RZ, R41.H0_H0 ;  /* 0x20000029ff207230 */ /* 0x000fe20000004100 */
[----:B------:R-:W-:Y:S01]  /*2aa0*/  LOP3.LUT R46, R18, 0xff, RZ, 0xc0, !PT ;  /* 0x000000ff122e7812 */ /* 0x000fe200078ec0ff */
[----:B------:R-:W-:Y:S01]  /*2ab0*/  HADD2.F32 R41, -RZ, R42.H0_H0 ;  /* 0x2000002aff297230 */ /* 0x000fe20000004100 */
[----:B------:R0:W1:Y:S01]  /*2ac0*/  I2F.F16 R18, R47 ;  /* 0x0000002f00127306 */ /* 0x0000620000200c00 */
[----:B------:R-:W-:Y:S02]  /*2ad0*/  HADD2.F32 R42, -RZ, R17.H0_H0 ;  /* 0x20000011ff2a7230 */ /* 0x000fe40000004100 */
[----:B------:R-:W-:Y:S01]  /*2ae0*/  FFMA.FTZ R45, R32, R11, R45 ;  /* 0x0000000b202d7223 */ /* 0x000fe2000001002d */
[----:B------:R-:W-:Y:S01]  /*2af0*/  IADD3 R32, PT, PT, R48, -0x80, RZ ;  /* 0xffffff8030207810 */ /* 0x000fe20007ffe0ff */
[----:B------:R-:W-:Y:S01]  /*2b00*/  FFMA.FTZ R41, R11, R41, R16 ;  /* 0x000000290b297223 */ /* 0x000fe20000010010 */
[----:B------:R-:W-:Y:S01]  /*2b10*/  IADD3 R19, PT, PT, R46, -0x80, RZ ;  /* 0xffffff802e137810 */ /* 0x000fe20007ffe0ff */
[--C-:B------:R-:W-:Y:S01]  /*2b20*/  HADD2.F32 R46, -RZ, R33.reuse.H0_H0 ;  /* 0x20000021ff2e7230 */ /* 0x100fe20000004100 */
[C---:B------:R-:W-:Y:S01]  /*2b30*/  LOP3.LUT R17, R21.reuse, 0xff, RZ, 0xc0, !PT ;  /* 0x000000ff15117812 */ /* 0x040fe200078ec0ff */
[----:B------:R-:W2:Y:S01]  /*2b40*/  I2F.F16 R44, R44 ;  /* 0x0000002c002c7306 */ /* 0x000ea20000200c00 */
[----:B0-----:R-:W-:Y:S01]  /*2b50*/  LEA.HI R47, R21, 0xffffff80, RZ, 0x8 ;  /* 0xffffff80152f7811 */ /* 0x001fe200078f40ff */
[----:B------:R-:W-:-:S02]  /*2b60*/  HADD2.F32 R33, -RZ, R33.H1_H1 ;  /* 0x30000021ff217230 */ /* 0x000fc40000004100 */
[----:B------:R-:W-:Y:S01]  /*2b70*/  FFMA.FTZ R42, R42, R46, R45 ;  /* 0x0000002e2a2a7223 */ /* 0x000fe2000001002d */
[----:B------:R-:W-:Y:S02]  /*2b80*/  IADD3 R45, PT, PT, R17, -0x80, RZ ;  /* 0xffffff80112d7810 */ /* 0x000fe40007ffe0ff */
[----:B------:R-:W-:Y:S01]  /*2b90*/  LOP3.LUT R17, R22, 0xff, RZ, 0xc0, !PT ;  /* 0x000000ff16117812 */ /* 0x000fe200078ec0ff */
[----:B-1----:R-:W-:Y:S01]  /*2ba0*/  HADD2.F32 R49, -RZ, R18.H0_H0 ;  /* 0x20000012ff317230 */ /* 0x002fe20000004100 */
[----:B------:R-:W0:Y:S01]  /*2bb0*/  I2F.F16 R32, R32 ;  /* 0x0000002000207306 */ /* 0x000e220000200c00 */
[----:B------:R-:W-:-:S03]  /*2bc0*/  LOP3.LUT R18, R20, 0xff, RZ, 0xc0, !PT ;  /* 0x000000ff14127812 */ /* 0x000fc600078ec0ff */
[C---:B------:R-:W-:Y:S01]  /*2bd0*/  FFMA.FTZ R16, R11.reuse, R49, R38 ;  /* 0x000000310b107223 */ /* 0x040fe20000010026 */
[----:B------:R-:W-:Y:S01]  /*2be0*/  IADD3 R18, PT, PT, R18, -0x80, RZ ;  /* 0xffffff8012127810 */ /* 0x000fe20007ffe0ff */
[----:B--2---:R-:W-:Y:S02]  /*2bf0*/  HADD2.F32 R44, -RZ, R44.H0_H0 ;  /* 0x2000002cff2c7230 */ /* 0x004fe40000004100 */
[----:B------:R-:W1:Y:S03]  /*2c00*/  I2F.F16 R19, R19 ;  /* 0x0000001300137306 */ /* 0x000e660000200c00 */
[----:B------:R-:W-:Y:S01]  /*2c10*/  FFMA.FTZ R43, R11, R44, R43 ;  /* 0x0000002c0b2b7223 */ /* 0x000fe2000001002b */
[----:B------:R-:W-:Y:S01]  /*2c20*/  FFMA.FTZ R44, R46, R36, R41 ;  /* 0x000000242e2c7223 */ /* 0x000fe20000010029 */
[----:B------:R-:W-:Y:S01]  /*2c30*/  IADD3 R36, PT, PT, R17, -0x80, RZ ;  /* 0xffffff8011247810 */ /* 0x000fe20007ffe0ff */
[----:B0-----:R-:W-:-:S02]  /*2c40*/  HADD2.F32 R49, -RZ, R32.H0_H0 ;  /* 0x20000020ff317230 */ /* 0x001fc40000004100 */
[----:B------:R0:W-:Y:S01]  /*2c50*/  I2F.F16 R11, R47 ;  /* 0x0000002f000b7306 */ /* 0x0001e20000200c00 */
[----:B------:R-:W-:Y:S02]  /*2c60*/  SHF.R.U32.HI R41, RZ, 0x8, R20 ;  /* 0x00000008ff297819 */ /* 0x000fe40000011614 */
[C---:B------:R-:W-:Y:S02]  /*2c70*/  FFMA.FTZ R32, R46.reuse, R49, R16 ;  /* 0x000000312e207223 */ /* 0x040fe40000010010 */
[----:B------:R-:W2:Y:S01]  /*2c80*/  LDS.64 R16, [UR4+0x28] ;  /* 0x00002804ff107984 */ /* 0x000ea20008000a00 */
[----:B-1----:R-:W-:Y:S02]  /*2c90*/  HADD2.F32 R38, -RZ, R19.H0_H0 ;  /* 0x20000013ff267230 */ /* 0x002fe40000004100 */
[----:B------:R-:W-:Y:S01]  /*2ca0*/  I2F.F16 R18, R18 ;  /* 0x0000001200127306 */ /* 0x000fe20000200c00 */
[----:B0-----:R-:W-:Y:S02]  /*2cb0*/  HADD2.F32 R47, -RZ, R39.H0_H0 ;  /* 0x20000027ff2f7230 */ /* 0x001fe40000004100 */
[----:B------:R-:W-:Y:S01]  /*2cc0*/  FFMA.FTZ R38, R46, R38, R43 ;  /* 0x000000262e267223 */ /* 0x000fe2000001002b */
[----:B------:R-:W-:-:S04]  /*2cd0*/  LOP3.LUT R43, R23, 0xff, RZ, 0xc0, !PT ;  /* 0x000000ff172b7812 */ /* 0x000fc800078ec0ff */
[----:B------:R0:W1:Y:S01]  /*2ce0*/  I2F.F16 R19, R45 ;  /* 0x0000002d00137306 */ /* 0x0000620000200c00 */
[----:B------:R-:W-:Y:S01]  /*2cf0*/  IADD3 R46, PT, PT, R43, -0x80, RZ ;  /* 0xffffff802b2e7810 */ /* 0x000fe20007ffe0ff */
[----:B------:R-:W-:Y:S01]  /*2d00*/  FFMA.FTZ R38, R33, R31, R38 ;  /* 0x0000001f21267223 */ /* 0x000fe20000010026 */
[----:B------:R-:W-:Y:S02]  /*2d10*/  LOP3.LUT R43, R41, 0xff, RZ, 0xc0, !PT ;  /* 0x000000ff292b7812 */ /* 0x000fe400078ec0ff */
[----:B------:R-:W-:Y:S02]  /*2d20*/  SHF.R.U32.HI R31, RZ, 0x8, R22 ;  /* 0x00000008ff1f7819 */ /* 0x000fe40000011616 */
[----:B------:R-:W-:Y:S01]  /*2d30*/  IADD3 R39, PT, PT, R43, -0x80, RZ ;  /* 0xffffff802b277810 */ /* 0x000fe20007ffe0ff */
[----:B------:R-:W-:Y:S01]  /*2d40*/  I2F.F16 R36, R36 ;  /* 0x0000002400247306 */ /* 0x000fe20000200c00 */
[----:B0-----:R-:W-:Y:S01]  /*2d50*/  SHF.R.U32.HI R45, RZ, 0x10, R20 ;  /* 0x00000010ff2d7819 */ /* 0x001fe20000011614 */
[----:B------:R-:W-:Y:S01]  /*2d60*/  FFMA.FTZ R20, R47, R33, R42 ;  /* 0x000000212f147223 */ /* 0x000fe2000001002a */
[----:B------:R-:W-:Y:S01]  /*2d70*/  SHF.R.U32.HI R42, RZ, 0x8, R21 ;  /* 0x00000008ff2a7819 */ /* 0x000fe20000011615 */
[----:B------:R-:W-:Y:S01]  /*2d80*/  HADD2.F32 R47, -RZ, R40.H0_H0 ;  /* 0x20000028ff2f7230 */ /* 0x000fe20000004100 */
[----:B------:R-:W-:-:S02]  /*2d90*/  LOP3.LUT R45, R45, 0xff, RZ, 0xc0, !PT ;  /* 0x000000ff2d2d7812 */ /* 0x000fc400078ec0ff */
[----:B------:R-:W-:Y:S01]  /*2da0*/  LOP3.LUT R43, R42, 0xff, RZ, 0xc0, !PT ;  /* 0x000000ff2a2b7812 */ /* 0x000fe200078ec0ff */
[----:B------:R1:W0:Y:S01]  /*2db0*/  I2F.F16 R41, R46 ;  /* 0x0000002e00297306 */ /* 0x0002220000200c00 */
[----:B------:R-:W-:Y:S01]  /*2dc0*/  FFMA.FTZ R42, R33, R47, R44 ;  /* 0x0000002f212a7223 */ /* 0x000fe2000001002c */
[----:B------:R-:W-:Y:S02]  /*2dd0*/  SHF.R.U32.HI R44, RZ, 0x10, R21 ;  /* 0x00000010ff2c7819 */ /* 0x000fe40000011615 */
[----:B------:R-:W-:Y:S01]  /*2de0*/  IADD3 R21, PT, PT, R43, -0x80, RZ ;  /* 0xffffff802b157810 */ /* 0x000fe20007ffe0ff */
[----:B------:R-:W-:Y:S01]  /*2df0*/  HADD2.F32 R43, -RZ, R29.H0_H0 ;  /* 0x2000001dff2b7230 */ /* 0x000fe20000004100 */
[----:B------:R-:W-:Y:S02]  /*2e00*/  LOP3.LUT R44, R44, 0xff, RZ, 0xc0, !PT ;  /* 0x000000ff2c2c7812 */ /* 0x000fe400078ec0ff */
[----:B------:R-:W-:Y:S01]  /*2e10*/  IADD3 R40, PT, PT, R45, -0x80, RZ ;  /* 0xffffff802d287810 */ /* 0x000fe20007ffe0ff */
[----:B-1----:R-:W-:-:S02]  /*2e20*/  HADD2.F32 R46, -RZ, R19.H0_H0 ;  /* 0x20000013ff2e7230 */ /* 0x002fc40000004100 */
[----:B------:R-:W-:Y:S01]  /*2e30*/  FFMA.FTZ R32, R33, R43, R32 ;  /* 0x0000002b21207223 */ /* 0x000fe20000010020 */
[----:B------:R-:W-:Y:S01]  /*2e40*/  LOP3.LUT R33, R31, 0xff, RZ, 0xc0, !PT ;  /* 0x000000ff1f217812 */ /* 0x000fe200078ec0ff */
[----:B------:R-:W1:Y:S01]  /*2e50*/  I2F.F16 R21, R21 ;  /* 0x0000001500157306 */ /* 0x000e620000200c00 */
[----:B------:R-:W-:Y:S01]  /*2e60*/  IADD3 R29, PT, PT, R44, -0x80, RZ ;  /* 0xffffff802c1d7810 */ /* 0x000fe20007ffe0ff */
[----:B--2---:R-:W-:Y:S01]  /*2e70*/  HADD2.F32 R31, -RZ, R16.H0_H0 ;  /* 0x20000010ff1f7230 */ /* 0x004fe20000004100 */
[----:B------:R-:W-:Y:S01]  /*2e80*/  SHF.R.U32.HI R44, RZ, 0x10, R22 ;  /* 0x00000010ff2c7819 */ /* 0x000fe20000011616 */
[----:B0-----:R-:W-:Y:S01]  /*2e90*/  HADD2.F32 R41, -RZ, R41.H0_H0 ;  /* 0x20000029ff297230 */ /* 0x001fe20000004100 */
[----:B------:R-:W-:Y:S01]  /*2ea0*/  IADD3 R43, PT, PT, R33, -0x80, RZ ;  /* 0xffffff80212b7810 */ /* 0x000fe20007ffe0ff */
[----:B------:R-:W-:Y:S01]  /*2eb0*/  HADD2.F32 R33, -RZ, R18.H0_H0 ;  /* 0x20000012ff217230 */ /* 0x000fe20000004100 */
[--C-:B------:R-:W-:Y:S01]  /*2ec0*/  SHF.R.U32.HI R45, RZ, 0x8, R23.reuse ;  /* 0x00000008ff2d7819 */ /* 0x100fe20000011617 */
[----:B------:R-:W0:Y:S01]  /*2ed0*/  I2F.F16 R29, R29 ;  /* 0x0000001d001d7306 */ /* 0x000e220000200c00 */
[----:B------:R-:W-:Y:S01]  /*2ee0*/  LOP3.LUT R44, R44, 0xff, RZ, 0xc0, !PT ;  /* 0x000000ff2c2c7812 */ /* 0x000fe200078ec0ff */
[----:B------:R-:W-:Y:S01]  /*2ef0*/  FFMA.FTZ R42, R31, R46, R42 ;  /* 0x0000002e1f2a7223 */ /* 0x000fe2000001002a */
[----:B------:R-:W-:Y:S01]  /*2f00*/  LOP3.LUT R45, R45, 0xff, RZ, 0xc0, !PT ;  /* 0x000000ff2d2d7812 */ /* 0x000fe200078ec0ff */
[----:B------:R-:W-:Y:S01]  /*2f10*/  FFMA.FTZ R33, R33, R31, R20 ;  /* 0x0000001f21217223 */ /* 0x000fe20000010014 */
[----:B------:R-:W-:Y:S01]  /*2f20*/  IADD3 R20, PT, PT, R44, -0x80, RZ ;  /* 0xffffff802c147810 */ /* 0x000fe20007ffe0ff */
[----:B------:R-:W-:Y:S01]  /*2f30*/  FFMA.FTZ R32, R31, R41, R32 ;  /* 0x000000291f207223 */ /* 0x000fe20000010020 */
[----:B------:R-:W-:Y:S01]  /*2f40*/  SHF.R.U32.HI R44, RZ, 0x10, R23 ;  /* 0x00000010ff2c7819 */ /* 0x000fe20000011617 */
[----:B------:R-:W2:Y:S01]  /*2f50*/  I2F.F16 R39, R39 ;  /* 0x0000002700277306 */ /* 0x000ea20000200c00 */
[----:B------:R-:W-:Y:S01]  /*2f60*/  IADD3 R45, PT, PT, R45, -0x80, RZ ;  /* 0xffffff802d2d7810 */ /* 0x000fe20007ffe0ff */
[----:B-1----:R-:W-:Y:S01]  /*2f70*/  HADD2.F32 R21, -RZ, R21.H0_H0 ;  /* 0x20000015ff157230 */ /* 0x002fe20000004100 */
[----:B------:R-:W-:-:S02]  /*2f80*/  LOP3.LUT R44, R44, 0xff, RZ, 0xc0, !PT ;  /* 0x000000ff2c2c7812 */ /* 0x000fc400078ec0ff */
[----:B------:R-:W-:Y:S02]  /*2f90*/  LEA.HI R23, R23, 0xffffff80, RZ, 0x8 ;  /* 0xffffff8017177811 */ /* 0x000fe400078f40ff */
[----:B------:R-:W-:Y:S01]  /*2fa0*/  IADD3 R44, PT, PT, R44, -0x80, RZ ;  /* 0xffffff802c2c7810 */ /* 0x000fe20007ffe0ff */
[----:B------:R-:W1:Y:S01]  /*2fb0*/  I2F.F16 R19, R45 ;  /* 0x0000002d00137306 */ /* 0x000e620000200c00 */
[----:B0-----:R-:W-:Y:S02]  /*2fc0*/  HADD2.F32 R29, -RZ, R29.H0_H0 ;  /* 0x2000001dff1d7230 */ /* 0x001fe40000004100 */
[----:B--2---:R-:W-:-:S05]  /*2fd0*/  HADD2.F32 R46, -RZ, R39.H0_H0 ;  /* 0x20000027ff2e7230 */ /* 0x004fca0000004100 */
[----:B------:R0:W2:Y:S08]  /*2fe0*/  I2F.F16 R18, R43 ;  /* 0x0000002b00127306 */ /* 0x0000b00000200c00 */
[----:B------:R-:W3:Y:S01]  /*2ff0*/  I2F.F16 R40, R40 ;  /* 0x0000002800287306 */ /* 0x000ee20000200c00 */
[----:B0-----:R-:W-:Y:S01]  /*3000*/  HADD2.F32 R43, -RZ, R36.H0_H0 ;  /* 0x20000024ff2b7230 */ /* 0x001fe20000004100 */
[----:B------:R-:W-:-:S04]  /*3010*/  LEA.HI R36, R22, 0xffffff80, RZ, 0x8 ;  /* 0xffffff8016247811 */ /* 0x000fc800078f40ff */
[----:B------:R-:W-:Y:S01]  /*3020*/  FFMA.FTZ R38, R31, R43, R38 ;  /* 0x0000002b1f267223 */ /* 0x000fe20000010026 */
[----:B------:R-:W-:Y:S01]  /*3030*/  HADD2.F32 R43, -RZ, R16.H1_H1 ;  /* 0x30000010ff2b7230 */ /* 0x000fe20000004100 */
[----:B------:R-:W0:Y:S01]  /*3040*/  I2F.F16 R20, R20 ;  /* 0x0000001400147306 */ /* 0x000e220000200c00 */
[----:B-1----:R-:W-:Y:S02]  /*3050*/  HADD2.F32 R31, -RZ, R19.H0_H0 ;  /* 0x20000013ff1f7230 */ /* 0x002fe40000004100 */
[--C-:B------:R-:W-:Y:S02]  /*3060*/  HADD2.F32 R16, -RZ, R17.reuse.H0_H0 ;  /* 0x20000011ff107230 */ /* 0x100fe40000004100 */
[C---:B------:R-:W-:Y:S01]  /*3070*/  FFMA.FTZ R21, R43.reuse, R21, R42 ;  /* 0x000000152b157223 */ /* 0x040fe2000001002a */
[----:B--2---:R-:W-:Y:S02]  /*3080*/  HADD2.F32 R18, -RZ, R18.H0_H0 ;  /* 0x20000012ff127230 */ /* 0x004fe40000004100 */
[C---:B------:R-:W-:Y:S01]  /*3090*/  FFMA.FTZ R31, R43.reuse, R31, R32 ;  /* 0x0000001f2b1f7223 */ /* 0x040fe20000010020 */
[----:B---3--:R-:W-:Y:S01]  /*30a0*/  HADD2.F32 R40, -RZ, R40.H0_H0 ;  /* 0x20000028ff287230 */ /* 0x008fe20000004100 */
[----:B------:R-:W1:Y:S01]  /*30b0*/  I2F.F16 R22, R44 ;  /* 0x0000002c00167306 */ /* 0x000e620000200c00 */
[----:B------:R-:W-:Y:S01]  /*30c0*/  FFMA.FTZ R32, R16, R29, R21 ;  /* 0x0000001d10207223 */ /* 0x000fe20000010015 */
[----:B------:R-:W-:Y:S01]  /*30d0*/  FFMA.FTZ R33, R46, R43, R33 ;  /* 0x0000002b2e217223 */ /* 0x000fe20000010021 */
[----:B------:R-:W-:Y:S01]  /*30e0*/  FFMA.FTZ R19, R43, R18, R38 ;  /* 0x000000122b137223 */ /* 0x000fe20000010026 */
[----:B------:R-:W-:-:S02]  /*30f0*/  HADD2.F32 R17, -RZ, R17.H1_H1 ;  /* 0x30000011ff117230 */ /* 0x000fc40000004100 */
[----:B------:R-:W-:Y:S02]  /*3100*/  HADD2.F32 R18, -RZ, R37.H0_H0 ;  /* 0x20000025ff127230 */ /* 0x000fe40000004100 */
[----:B------:R-:W-:Y:S01]  /*3110*/  FFMA.FTZ R33, R40, R16, R33 ;  /* 0x0000001028217223 */ /* 0x000fe20000010021 */
[----:B------:R-:W2:Y:S01]  /*3120*/  I2F.F16 R36, R36 ;  /* 0x0000002400247306 */ /* 0x000ea20000200c00 */
[----:B0-----:R-:W-:Y:S02]  /*3130*/  HADD2.F32 R21, -RZ, R20.H0_H0 ;  /* 0x20000014ff157230 */ /* 0x001fe40000004100 */
[----:B------:R-:W-:Y:S02]  /*3140*/  HADD2.F32 R20, -RZ, R11.H0_H0 ;  /* 0x2000000bff147230 */ /* 0x000fe40000004100 */
[----:B------:R-:W-:Y:S01]  /*3150*/  FFMA.FTZ R18, R18, R17, R33 ;  /* 0x0000001112127223 */ /* 0x000fe20000010021 */
[----:B------:R-:W-:Y:S02]  /*3160*/  HADD2.F32 R11, -RZ, R0.H0_H0 ;  /* 0x20000000ff0b7230 */ /* 0x000fe40000004100 */
[----:B------:R-:W-:Y:S01]  /*3170*/  FFMA.FTZ R19, R16, R21, R19 ;  /* 0x0000001510137223 */ /* 0x000fe20000010013 */
[----:B-1----:R-:W-:Y:S01]  /*3180*/  HADD2.F32 R22, -RZ, R22.H0_H0 ;  /* 0x20000016ff167230 */ /* 0x002fe20000004100 */
[----:B------:R-:W0:Y:S01]  /*3190*/  I2F.F16 R23, R23 ;  /* 0x0000001700177306 */ /* 0x000e220000200c00 */
[----:B------:R-:W-:-:S02]  /*31a0*/  HADD2.F32 R21, -RZ, R0.H1_H1 ;  /* 0x30000000ff157230 */ /* 0x000fc40000004100 */
[----:B------:R-:W-:Y:S01]  /*31b0*/  FFMA.FTZ R20, R17, R20, R32 ;  /* 0x0000001411147223 */ /* 0x000fe20000010020 */
[----:B------:R-:W-:Y:S02]  /*31c0*/  HADD2.F32 R32, -RZ, R8.H0_H0 ;  /* 0x20000008ff207230 */ /* 0x000fe40000004100 */
[----:B------:R-:W-:Y:S01]  /*31d0*/  FFMA.FTZ R22, R16, R22, R31 ;  /* 0x0000001610167223 */ /* 0x000fe2000001001f */
[----:B------:R-:W-:Y:S01]  /*31e0*/  FMUL.FTZ R18, R11, R18 ;  /* 0x000000120b127220 */ /* 0x000fe20000410000 */
[----:B------:R-:W-:Y:S01]  /*31f0*/  FMUL.FTZ R20, R21, R20 ;  /* 0x0000001415147220 */ /* 0x000fe20000410000 */
[----:B--2---:R-:W-:-:S03]  /*3200*/  HADD2.F32 R36, -RZ, R36.H0_H0 ;  /* 0x20000024ff247230 */ /* 0x004fc60000004100 */
[----:B------:R-:W-:Y:S02]  /*3210*/  F2FP.F16.F32.PACK_AB R18, RZ, R18 ;  /* 0x00000012ff12723e */ /* 0x000fe400000000ff */
[C---:B------:R-:W-:Y:S01]  /*3220*/  FFMA.FTZ R19, R17.reuse, R36, R19 ;  /* 0x0000002411137223 */ /* 0x040fe20000010013 */
[----:B------:R-:W-:Y:S01]  /*3230*/  F2FP.F16.F32.PACK_AB R20, RZ, R20 ;  /* 0x00000014ff14723e */ /* 0x000fe200000000ff */
[----:B0-----:R-:W-:Y:S02]  /*3240*/  HADD2.F32 R16, -RZ, R23.H0_H0 ;  /* 0x20000017ff107230 */ /* 0x001fe40000004100 */
[----:B------:R-:W-:Y:S01]  /*3250*/  FMUL.FTZ R19, R32, R19 ;  /* 0x0000001320137220 */ /* 0x000fe20000410000 */
[----:B------:R-:W-:Y:S01]  /*3260*/  HADD2.F32 R23, -RZ, R8.H1_H1 ;  /* 0x30000008ff177230 */ /* 0x000fe20000004100 */
[----:B------:R-:W-:Y:S01]  /*3270*/  PRMT R18, R18, 0x5410, R20 ;  /* 0x0000541012127816 */ /* 0x000fe20000000014 */
[----:B------:R-:W-:Y:S02]  /*3280*/  FFMA.FTZ R16, R17, R16, R22 ;  /* 0x0000001011107223 */ /* 0x000fe40000010016 */
[----:B------:R-:W-:-:S02]  /*3290*/  F2FP.F16.F32.PACK_AB R19, RZ, R19 ;  /* 0x00000013ff13723e */ /* 0x000fc400000000ff */
[----:B------:R-:W-:Y:S01]  /*32a0*/  FMUL.FTZ R16, R23, R16 ;  /* 0x0000001017107220 */ /* 0x000fe20000410000 */
[----:B------:R-:W-:-:S04]  /*32b0*/  HFMA2 R6, R18, 1, 1, R6 ;  /* 0x3c003c0012067831 */ /* 0x000fc80000000006 */
[----:B------:R-:W-:-:S04]  /*32c0*/  F2FP.F16.F32.PACK_AB R16, RZ, R16 ;  /* 0x00000010ff10723e */ /* 0x000fc800000000ff */
[----:B------:R-:W-:-:S05]  /*32d0*/  PRMT R19, R19, 0x5410, R16 ;  /* 0x0000541013137816 */ /* 0x000fca0000000010 */
[----:B------:R-:W-:-:S07]  /*32e0*/  HADD2 R5, R19, R5 ;  /* 0x0000000513057230 */ /* 0x000fce0000000000 */
.L_x_3994:
[----:B------:R-:W-:Y:S01]  /*32f0*/  @!P0 IADD3 R4, PT, PT, R30, R9, RZ ;  /* 0x000000091e048210 */ /* 0x000fe20007ffe0ff */
[----:B0-----:R-:W-:Y:S01]  /*3300*/  IMAD.WIDE R34, R3, 0x4, R34 ;  /* 0x0000000403227825 */ /* 0x001fe200078e0222 */
[----:B------:R-:W-:Y:S06]  /*3310*/  @P1 BRA `(.L_x_3995) ;  /* 0x0000000c000c1947 */ /* 0x000fec0003800000 */
[----:B-----5:R-:W2:Y:S01]  /*3320*/  LDG.E.128.CONSTANT R16, desc[UR6][R34.64] ;  /* 0x0000000622107981 */ /* 0x020ea2000c1e9d00 */
[----:B------:R-:W-:Y:S02]  /*3330*/  LOP3.LUT R20, R13, 0xff, RZ, 0xc0, !PT ;  /* 0x000000ff0d147812 */ /* 0x000fe400078ec0ff */
[----:B------:R-:W-:Y:S02]  /*3340*/  LOP3.LUT R21, R14, 0xff, RZ, 0xc0, !PT ;  /* 0x000000ff0e157812 */ /* 0x000fe400078ec0ff */
[----:B------:R-:W-:Y:S02]  /*3350*/  IADD3 R20, PT, PT, R20, -0x80, RZ ;  /* 0xffffff8014147810 */ /* 0x000fe40007ffe0ff */
[----:B------:R-:W-:Y:S02]  /*3360*/  IADD3 R21, PT, PT, R21, -0x80, RZ ;  /* 0xffffff8015157810 */ /* 0x000fe40007ffe0ff */
[----:B-1----:R0:W-:Y:S01]  /*3370*/  I2F.F16 R39, R20 ;  /* 0x0000001400277306 */ /* 0x0021e20000200c00 */
[----:B------:R-:W-:-:S02]  /*3380*/  LOP3.LUT R11, R12, 0xff, RZ, 0xc0, !PT ;  /* 0x000000ff0c0b7812 */ /* 0x000fc400078ec0ff */
[----:B------:R-:W-:Y:S02]  /*3390*/  LEA.HI R32, R12, 0xffffff80, RZ, 0x8 ;  /* 0xffffff800c207811 */ /* 0x000fe400078f40ff */
[----:B------:R-:W-:Y:S02]  /*33a0*/  IADD3 R11, PT, PT, R11, -0x80, RZ ;  /* 0xffffff800b0b7810 */ /* 0x000fe40007ffe0ff */
[----:B------:R-:W-:Y:S01]  /*33b0*/  LOP3.LUT R22, R15, 0xff, RZ, 0xc0, !PT ;  /* 0x000000ff0f167812 */ /* 0x000fe200078ec0ff */
[----:B------:R1:W-:Y:S01]  /*33c0*/  I2F.F16 R43, R21 ;  /* 0x00000015002b7306 */ /* 0x0003e20000200c00 */
[----:B0-----:R-:W-:Y:S02]  /*33d0*/  SHF.R.U32.HI R20, RZ, 0x8, R13 ;  /* 0x00000008ff147819 */ /* 0x001fe4000001160d */
[----:B------:R-:W-:Y:S02]  /*33e0*/  IADD3 R22, PT, PT, R22, -0x80, RZ ;  /* 0xffffff8016167810 */ /* 0x000fe40007ffe0ff */
[----:B------:R-:W-:-:S02]  /*33f0*/  LOP3.LUT R36, R20, 0xff, RZ, 0xc0, !PT ;  /* 0x000000ff14247812 */ /* 0x000fc400078ec0ff */
[----:B------:R-:W-:Y:S01]  /*3400*/  LEA.HI R23, R13, 0xffffff80, RZ, 0x8 ;  /* 0xffffff800d177811 */ /* 0x000fe200078f40ff */
[----:B------:R0:W-:Y:S01]  /*3410*/  I2F.F16 R44, R11 ;  /* 0x0000000b002c7306 */ /* 0x0001e20000200c00 */
[----:B-1----:R-:W1:Y:S01]  /*3420*/  LDS.64 R20, [UR4+0x30] ;  /* 0x00003004ff147984 */ /* 0x002e620008000a00 */
[----:B------:R-:W-:Y:S02]  /*3430*/  IADD3 R41, PT, PT, R36, -0x80, RZ ;  /* 0xffffff8024297810 */ /* 0x000fe40007ffe0ff */
[----:B------:R-:W-:Y:S02]  /*3440*/  SHF.R.U32.HI R36, RZ, 0x8, R14 ;  /* 0x00000008ff247819 */ /* 0x000fe4000001160e */
[----:B------:R-:W-:Y:S02]  /*3450*/  SHF.R.U32.HI R13, RZ, 0x10, R13 ;  /* 0x00000010ff0d7819 */ /* 0x000fe4000001160d */
[----:B------:R-:W3:Y:S01]  /*3460*/  I2F.F16 R22, R22 ;  /* 0x0000001600167306 */ /* 0x000ee20000200c00 */
[----:B0-----:R-:W-:-:S02]  /*3470*/  SHF.R.U32.HI R11, RZ, 0x8, R12 ;  /* 0x00000008ff0b7819 */ /* 0x001fc4000001160c */
[----:B------:R-:W-:Y:S02]  /*3480*/  SHF.R.U32.HI R12, RZ, 0x10, R12 ;  /* 0x00000010ff0c7819 */ /* 0x000fe4000001160c */
[----:B------:R-:W-:Y:S02]  /*3490*/  LOP3.LUT R11, R11, 0xff, RZ, 0xc0, !PT ;  /* 0x000000ff0b0b7812 */ /* 0x000fe400078ec0ff */
[----:B------:R-:W-:Y:S01]  /*34a0*/  LOP3.LUT R12, R12, 0xff, RZ, 0xc0, !PT ;  /* 0x000000ff0c0c7812 */ /* 0x000fe200078ec0ff */
[----:B------:R-:W-:Y:S01]  /*34b0*/  I2F.F16 R41, R41 ;  /* 0x0000002900297306 */ /* 0x000fe20000200c00 */
[----:B------:R-:W-:Y:S02]  /*34c0*/  IADD3 R11, PT, PT, R11, -0x80, RZ ;  /* 0xffffff800b0b7810 */ /* 0x000fe40007ffe0ff */
[----:B------:R-:W-:Y:S02]  /*34d0*/  IADD3 R12, PT, PT, R12, -0x80, RZ ;  /* 0xffffff800c0c7810 */ /* 0x000fe40007ffe0ff */
[----:B------:R-:W-:-:S02]  /*34e0*/  LEA.HI R33, R14, 0xffffff80, RZ, 0x8 ;  /* 0xffffff800e217811 */ /* 0x000fc400078f40ff */
[----:B------:R-:W-:Y:S01]  /*34f0*/  LOP3.LUT R13, R13, 0xff, RZ, 0xc0, !PT ;  /* 0x000000ff0d0d7812 */ /* 0x000fe200078ec0ff */
[----:B------:R0:W4:Y:S01]  /*3500*/  I2F.F16 R42, R11 ;  /* 0x0000000b002a7306 */ /* 0x0001220000200c00 */
[----:B------:R-:W-:Y:S01]  /*3510*/  SHF.R.U32.HI R14, RZ, 0x10, R14 ;  /* 0x00000010ff0e7819 */ /* 0x000fe2000001160e */
[----:B---3--:R-:W-:Y:S01]  /*3520*/  HADD2.F32 R22, -RZ, R22.H0_H0 ;  /* 0x20000016ff167230 */ /* 0x008fe20000004100 */
[----:B------:R-:W-:Y:S02]  /*3530*/  IADD3 R13, PT, PT, R13, -0x80, RZ ;  /* 0xffffff800d0d7810 */ /* 0x000fe40007ffe0ff */
[----:B------:R-:W-:Y:S02]  /*3540*/  LOP3.LUT R14, R14, 0xff, RZ, 0xc0, !PT ;  /* 0x000000ff0e0e7812 */ /* 0x000fe400078ec0ff */
[----:B------:R-:W-:Y:S01]  /*3550*/  LEA.HI R31, R15, 0xffffff80, RZ, 0x8 ;  /* 0xffffff800f1f7811 */ /* 0x000fe200078f40ff */
[----:B------:R3:W-:Y:S01]  /*3560*/  I2F.F16 R38, R12 ;  /* 0x0000000c00267306 */ /* 0x0007e20000200c00 */
[----:B0-----:R-:W-:-:S02]  /*3570*/  LOP3.LUT R11, R36, 0xff, RZ, 0xc0, !PT ;  /* 0x000000ff240b7812 */ /* 0x001fc400078ec0ff */
[----:B------:R-:W-:Y:S02]  /*3580*/  IADD3 R14, PT, PT, R14, -0x80, RZ ;  /* 0xffffff800e0e7810 */ /* 0x000fe40007ffe0ff */
[----:B------:R-:W-:Y:S01]  /*3590*/  IADD3 R11, PT, PT, R11, -0x80, RZ ;  /* 0xffffff800b0b7810 */ /* 0x000fe20007ffe0ff */
[----:B----4-:R-:W-:Y:S02]  /*35a0*/  HADD2.F32 R49, -RZ, R42.H0_H0 ;  /* 0x2000002aff317230 */ /* 0x010fe40000004100 */
[----:B------:R-:W0:Y:S01]  /*35b0*/  I2F.F16 R36, R13 ;  /* 0x0000000d00247306 */ /* 0x000e220000200c00 */
[--C-:B---3--:R-:W-:Y:S02]  /*35c0*/  SHF.R.U32.HI R12, RZ, 0x8, R15.reuse ;  /* 0x00000008ff0c7819 */ /* 0x108fe4000001160f */
[----:B------:R-:W-:Y:S02]  /*35d0*/  SHF.R.U32.HI R15, RZ, 0x10, R15 ;  /* 0x00000010ff0f7819 */ /* 0x000fe4000001160f */
[----:B------:R-:W-:-:S02]  /*35e0*/  LOP3.LUT R12, R12, 0xff, RZ, 0xc0, !PT ;  /* 0x000000ff0c0c7812 */ /* 0x000fc400078ec0ff */
[----:B------:R-:W-:Y:S01]  /*35f0*/  LOP3.LUT R15, R15, 0xff, RZ, 0xc0, !PT ;  /* 0x000000ff0f0f7812 */ /* 0x000fe200078ec0ff */
[----:B------:R1:W3:Y:S01]  /*3600*/  I2F.F16 R40, R11 ;  /* 0x0000000b00287306 */ /* 0x0002e20000200c00 */
[----:B------:R-:W-:Y:S02]  /*3610*/  IADD3 R45, PT, PT, R12, -0x80, RZ ;  /* 0xffffff800c2d7810 */ /* 0x000fe40007ffe0ff */
[----:B------:R-:W-:Y:S01]  /*3620*/  IADD3 R15, PT, PT, R15, -0x80, RZ ;  /* 0xffffff800f0f7810 */ /* 0x000fe20007ffe0ff */
[----:B0-----:R-:W-:-:S04]  /*3630*/  HADD2.F32 R36, -RZ, R36.H0_H0 ;  /* 0x20000024ff247230 */ /* 0x001fc80000004100 */
[----:B------:R-:W0:Y:S01]  /*3640*/  I2F.F16 R13, R45 ;  /* 0x0000002d000d7306 */ /* 0x000e220000200c00 */
[----:B-1----:R-:W-:Y:S02]  /*3650*/  HADD2.F32 R11, -RZ, R20.H0_H0 ;  /* 0x20000014ff0b7230 */ /* 0x002fe40000004100 */
[----:B---3--:R-:W-:-:S05]  /*3660*/  HADD2.F32 R40, -RZ, R40.H0_H0 ;  /* 0x20000028ff287230 */ /* 0x008fca0000004100 */
[----:B------:R1:W3:Y:S01]  /*3670*/  I2F.F16 R37, R14 ;  /* 0x0000000e00257306 */ /* 0x0002e20000200c00 */
[----:B0-----:R-:W-:-:S07]  /*3680*/  HADD2.F32 R13, -RZ, R13.H0_H0 ;  /* 0x2000000dff0d7230 */ /* 0x001fce0000004100 */
[----:B------:R-:W-:Y:S01]  /*3690*/  I2F.F16 R32, R32 ;  /* 0x0000002000207306 */ /* 0x000fe20000200c00 */
[----:B-1----:R-:W-:Y:S02]  /*36a0*/  HADD2.F32 R14, -RZ, R43.H0_H0 ;  /* 0x2000002bff0e7230 */ /* 0x002fe40000004100 */
[----:B---3--:R-:W-:-:S05]  /*36b0*/  HADD2.F32 R37, -RZ, R37.H0_H0 ;  /* 0x20000025ff257230 */ /* 0x008fca0000004100 */
[----:B------:R-:W-:Y:S08]  /*36c0*/  I2F.F16 R23, R23 ;  /* 0x0000001700177306 */ /* 0x000ff00000200c00 */
[----:B------:R-:W-:Y:S08]  /*36d0*/  I2F.F16 R15, R15 ;  /* 0x0000000f000f7306 */ /* 0x000ff00000200c00 */
[----:B------:R-:W0:Y:S08]  /*36e0*/  I2F.F16 R31, R31 ;  /* 0x0000001f001f7306 */ /* 0x000e300000200c00 */
[----:B------:R-:W1:Y:S01]  /*36f0*/  I2F.F16 R33, R33 ;  /* 0x0000002100217306 */ /* 0x000e620000200c00 */
[----:B0-----:R-:W-:-:S02]  /*3700*/  HADD2.F32 R31, -RZ, R31.H0_H0 ;  /* 0x2000001fff1f7230 */ /* 0x001fc40000004100 */
[----:B-1----:R-:W-:Y:S01]  /*3710*/  HADD2.F32 R33, -RZ, R33.H0_H0 ;  /* 0x20000021ff217230 */ /* 0x002fe20000004100 */
[----:B--2---:R-:W-:Y:S02]  /*3720*/  LOP3.LUT R12, R16, 0xff, RZ, 0xc0, !PT ;  /* 0x000000ff100c7812 */ /* 0x004fe400078ec0ff */
[C---:B------:R-:W-:Y:S02]  /*3730*/  LOP3.LUT R45, R17.reuse, 0xff, RZ, 0xc0, !PT ;  /* 0x000000ff112d7812 */ /* 0x040fe400078ec0ff */
[----:B------:R-:W-:Y:S01]  /*3740*/  IADD3 R47, PT, PT, R12, -0x80, RZ ;  /* 0xffffff800c2f7810 */ /* 0x000fe20007ffe0ff */
[----:B------:R-:W-:Y:S01]  /*3750*/  HADD2.F32 R12, -RZ, R44.H0_H0 ;  /* 0x2000002cff0c7230 */ /* 0x000fe20000004100 */
[----:B------:R-:W-:Y:S01]  /*3760*/  LEA.HI R30, R16, 0xffffff80, RZ, 0x8 ;  /* 0xffffff80101e7811 */ /* 0x000fe200078f40ff */
[----:B------:R-:W-:Y:S01]  /*3770*/  HADD2.F32 R44, -RZ, R39.H0_H0 ;  /* 0x20000027ff2c7230 */ /* 0x000fe20000004100 */
[----:B------:R-:W-:Y:S01]  /*3780*/  LEA.HI R29, R17, 0xffffff80, RZ, 0x8 ;  /* 0xffffff80111d7811 */ /* 0x000fe200078f40ff */
[----:B------:R-:W0:Y:S01]  /*3790*/  I2F.F16 R39, R47 ;  /* 0x0000002f00277306 */ /* 0x000e220000200c00 */
[----:B------:R-:W-:Y:S01]  /*37a0*/  FFMA.FTZ R46, R12, R11, RZ ;  /* 0x0000000b0c2e7223 */ /* 0x000fe200000100ff */
[C---:B------:R-:W-:Y:S01]  /*37b0*/  FFMA.FTZ R12, R11.reuse, R14, RZ ;  /* 0x0000000e0b0c7223 */ /* 0x040fe200000100ff */
[C---:B------:R-:W-:Y:S01]  /*37c0*/  FFMA.FTZ R43, R11.reuse, R44, RZ ;  /* 0x0000002c0b2b7223 */ /* 0x040fe200000100ff */
[----:B------:R-:W-:Y:S01]  /*37d0*/  FFMA.FTZ R44, R11, R22, RZ ;  /* 0x000000160b2c7223 */ /* 0x000fe200000100ff */
[----:B------:R-:W-:Y:S01]  /*37e0*/  IADD3 R11, PT, PT, R45, -0x80, RZ ;  /* 0xffffff802d0b7810 */ /* 0x000fe20007ffe0ff */
[----:B------:R-:W-:Y:S01]  /*37f0*/  HADD2.F32 R45, -RZ, R20.H1_H1 ;  /* 0x30000014ff2d7230 */ /* 0x000fe20000004100 */
[----:B------:R-:W-:Y:S01]  /*3800*/  SHF.R.U32.HI R22, RZ, 0x8, R16 ;  /* 0x00000008ff167819 */ /* 0x000fe20000011610 */
[----:B------:R-:W-:Y:S01]  /*3810*/  HADD2.F32 R20, -RZ, R41.H0_H0 ;  /* 0x20000029ff147230 */ /* 0x000fe20000004100 */
[----:B------:R-:W-:Y:S01]  /*3820*/  LOP3.LUT R41, R19, 0xff, RZ, 0xc0, !PT ;  /* 0x000000ff13297812 */ /* 0x000fe200078ec0ff */
[----:B------:R-:W-:Y:S01]  /*3830*/  I2F.F16 R29, R29 ;  /* 0x0000001d001d7306 */ /* 0x000fe20000200c00 */
[C---:B------:R-:W-:Y:S01]  /*3840*/  FFMA.FTZ R40, R45.reuse, R40, R12 ;  /* 0x000000282d287223 */ /* 0x040fe2000001000c */
[----:B------:R-:W-:Y:S01]  /*3850*/  SHF.R.U32.HI R12, RZ, 0x10, R16 ;  /* 0x00000010ff0c7819 */ /* 0x000fe20000011610 */
[C---:B------:R-:W-:Y:S01]  /*3860*/  FFMA.FTZ R20, R45.reuse, R20, R43 ;  /* 0x000000142d147223 */ /* 0x040fe2000001002b */
[----:B------:R-:W-:Y:S01]  /*3870*/  FFMA.FTZ R44, R45, R13, R44 ;  /* 0x0000000d2d2c7223 */ /* 0x000fe2000001002c */
[----:B------:R-:W-:Y:S01]  /*3880*/  IADD3 R43, PT, PT, R41, -0x80, RZ ;  /* 0xffffff80292b7810 */ /* 0x000fe20007ffe0ff */
[----:B------:R-:W-:Y:S01]  /*3890*/  FFMA.FTZ R42, R49, R45, R46 ;  /* 0x0000002d312a7223 */ /* 0x000fe2000001002e */
[----:B------:R-:W-:Y:S01]  /*38a0*/  LOP3.LUT R12, R12, 0xff, RZ, 0xc0, !PT ;  /* 0x000000ff0c0c7812 */ /* 0x000fe200078ec0ff */
[----:B------:R-:W-:Y:S01]  /*38b0*/  HADD2.F32 R45, -RZ, R38.H0_H0 ;  /* 0x20000026ff2d7230 */ /* 0x000fe20000004100 */
[----:B------:R-:W-:Y:S01]  /*38c0*/  SHF.R.U32.HI R13, RZ, 0x8, R17 ;  /* 0x00000008ff0d7819 */ /* 0x000fe20000011611 */
[----:B------:R-:W-:Y:S01]  /*38d0*/  HADD2.F32 R46, -RZ, R15.H0_H0 ;  /* 0x2000000fff2e7230 */ /* 0x000fe20000004100 */
[----:B------:R-:W-:Y:S01]  /*38e0*/  LOP3.LUT R41, R22, 0xff, RZ, 0xc0, !PT ;  /* 0x000000ff16297812 */ /* 0x000fe200078ec0ff */
[----:B------:R-:W1:Y:S01]  /*38f0*/  I2F.F16 R11, R11 ;  /* 0x0000000b000b7306 */ /* 0x000e620000200c00 */
[----:B------:R-:W-:Y:S01]  /*3900*/  IADD3 R38, PT, PT, R12, -0x80, RZ ;  /* 0xffffff800c267810 */ /* 0x000fe20007ffe0ff */
[----:B0-----:R-:W-:Y:S01]  /*3910*/  HADD2.F32 R39, -RZ, R39.H0_H0 ;  /* 0x20000027ff277230 */ /* 0x001fe20000004100 */
[----:B------:R-:W-:Y:S01]  /*3920*/  IADD3 R16, PT, PT, R41, -0x80, RZ ;  /* 0xffffff8029107810 */ /* 0x000fe20007ffe0ff */
[----:B------:R-:W-:Y:S01]  /*3930*/  HADD2.F32 R41, -RZ, R21.H0_H0 ;  /* 0x20000015ff297230 */ /* 0x000fe20000004100 */
[----:B------:R-:W-:-:S03]  /*3940*/  LOP3.LUT R14, R18, 0xff, RZ, 0xc0, !PT ;  /* 0x000000ff120e7812 */ /* 0x000fc600078ec0ff */
[----:B------:R0:W2:Y:S01]  /*3950*/  I2F.F16 R22, R43 ;  /* 0x0000002b00167306 */ /* 0x0000a20000200c00 */
[----:B------:R-:W-:Y:S01]  /*3960*/  FFMA.FTZ R42, R45, R41, R42 ;  /* 0x000000292d2a7223 */ /* 0x000fe2000001002a */
[----:B------:R-:W-:Y:S01]  /*3970*/  SHF.R.U32.HI R45, RZ, 0x10, R17 ;  /* 0x00000010ff2d7819 */ /* 0x000fe20000011611 */
[C---:B------:R-:W-:Y:S01]  /*3980*/  FFMA.FTZ R36, R41.reuse, R36, R20 ;  /* 0x0000002429247223 */ /* 0x040fe20000010014 */
[----:B------:R-:W-:Y:S01]  /*3990*/  SHF.R.U32.HI R20, RZ, 0x8, R18 ;  /* 0x00000008ff147819 */ /* 0x000fe20000011612 */
[C---:B------:R-:W-:Y:S01]  /*39a0*/  FFMA.FTZ R40, R41.reuse, R37, R40 ;  /* 0x0000002529287223 */ /* 0x040fe20000010028 */
[----:B------:R-:W-:Y:S01]  /*39b0*/  IADD3 R14, PT, PT, R14, -0x80, RZ ;  /* 0xffffff800e0e7810 */ /* 0x000fe20007ffe0ff */
[----:B------:R-:W-:Y:S01]  /*39c0*/  HADD2.F32 R37, -RZ, R21.H1_H1 ;  /* 0x30000015ff257230 */ /* 0x000fe20000004100 */
[----:B------:R-:W-:Y:S01]  /*39d0*/  LOP3.LUT R20, R20, 0xff, RZ, 0xc0, !PT ;  /* 0x000000ff14147812 */ /* 0x000fe200078ec0ff */
[----:B------:R-:W-:Y:S01]  /*39e0*/  FFMA.FTZ R44, R41, R46, R44 ;  /* 0x0000002e292c7223 */ /* 0x000fe2000001002c */
[----:B0-----:R-:W-:Y:S01]  /*39f0*/  LOP3.LUT R43, R13, 0xff, RZ, 0xc0, !PT ;  /* 0x000000ff0d2b7812 */ /* 0x001fe200078ec0ff */
[----:B------:R-:W-:Y:S01]  /*3a00*/  I2F.F16 R16, R16 ;  /* 0x0000001000107306 */ /* 0x000fe20000200c00 */
[----:B------:R-:W0:Y:S01]  /*3a10*/  LDS.64 R12, [UR4+0x38] ;  /* 0x00003804ff0c7984 */ /* 0x000e220008000a00 */
[----:B------:R-:W-:Y:S01]  /*3a20*/  LOP3.LUT R45, R45, 0xff, RZ, 0xc0, !PT ;  /* 0x000000ff2d2d7812 */ /* 0x000fe200078ec0ff */
[----:B------:R-:W-:Y:S01]  /*3a30*/  FFMA.FTZ R44, R37, R31, R44 ;  /* 0x0000001f252c7223 */ /* 0x000fe2000001002c */
[----:B------:R-:W-:Y:S01]  /*3a40*/  VIADD R17, R43, 0xffffff80 ;  /* 0xffffff802b117836 */ /* 0x000fe20000000000 */
[----:B------:R-:W-:Y:S01]  /*3a50*/  SHF.R.U32.HI R21, RZ, 0x10, R18 ;  /* 0x00000010ff157819 */ /* 0x000fe20000011612 */
[----:B------:R-:W-:Y:S01]  /*3a60*/  HADD2.F32 R43, -RZ, R32.H0_H0 ;  /* 0x20000020ff2b7230 */ /* 0x000fe20000004100 */
[----:B------:R-:W-:Y:S01]  /*3a70*/  IADD3 R20, PT, PT, R20, -0x80, RZ ;  /* 0xffffff8014147810 */ /* 0x000fe20007ffe0ff */
[----:B------:R-:W-:Y:S01]  /*3a80*/  HADD2.F32 R32, -RZ, R23.H0_H0 ;  /* 0x20000017ff207230 */ /* 0x000fe20000004100 */
[--C-:B------:R-:W-:Y:S01]  /*3a90*/  SHF.R.U32.HI R23, RZ, 0x8, R19.reuse ;  /* 0x00000008ff177819 */ /* 0x100fe20000011613 */
[----:B------:R-:W3:Y:S01]  /*3aa0*/  I2F.F16 R14, R14 ;  /* 0x0000000e000e7306 */ /* 0x000ee20000200c00 */
[----:B------:R-:W-:Y:S01]  /*3ab0*/  SHF.R.U32.HI R31, RZ, 0x10, R19 ;  /* 0x00000010ff1f7819 */ /* 0x000fe20000011613 */
[----:B------:R-:W-:Y:S01]  /*3ac0*/  FFMA.FTZ R40, R37, R33, R40 ;  /* 0x0000002125287223 */ /* 0x000fe20000010028 */
[----:B------:R-:W-:Y:S01]  /*3ad0*/  LOP3.LUT R23, R23, 0xff, RZ, 0xc0, !PT ;  /* 0x000000ff17177812 */ /* 0x000fe200078ec0ff */
[----:B------:R-:W-:Y:S01]  /*3ae0*/  FFMA.FTZ R36, R37, R32, R36 ;  /* 0x0000002025247223 */ /* 0x000fe20000010024 */
[----:B------:R-:W-:Y:S01]  /*3af0*/  IADD3 R45, PT, PT, R45, -0x80, RZ ;  /* 0xffffff802d2d7810 */ /* 0x000fe20007ffe0ff */
[----:B------:R-:W-:Y:S01]  /*3b00*/  FFMA.FTZ R42, R43, R37, R42 ;  /* 0x000000252b2a7223 */ /* 0x000fe2000001002a */
[----:B------:R-:W-:Y:S01]  /*3b10*/  IADD3 R23, PT, PT, R23, -0x80, RZ ;  /* 0xffffff8017177810 */ /* 0x000fe20007ffe0ff */
[----:B------:R-:W4:Y:S01]  /*3b20*/  I2F.F16 R17, R17 ;  /* 0x0000001100117306 */ /* 0x000f220000200c00 */
[----:B------:R-:W-:Y:S01]  /*3b30*/  LOP3.LUT R21, R21, 0xff, RZ, 0xc0, !PT ;  /* 0x000000ff15157812 */ /* 0x000fe200078ec0ff */
[----:B-1----:R-:W-:Y:S01]  /*3b40*/  HADD2.F32 R37, -RZ, R11.H0_H0 ;  /* 0x2000000bff257230 */ /* 0x002fe20000004100 */
[----:B------:R-:W-:Y:S01]  /*3b50*/  LOP3.LUT R32, R31, 0xff, RZ, 0xc0, !PT ;  /* 0x000000ff1f207812 */ /* 0x000fe200078ec0ff */
[----:B--2---:R-:W-:Y:S01]  /*3b60*/  HADD2.F32 R43, -RZ, R22.H0_H0 ;  /* 0x20000016ff2b7230 */ /* 0x004fe20000004100 */
[----:B------:R-:W-:-:S02]  /*3b70*/  IADD3 R21, PT, PT, R21, -0x80, RZ ;  /* 0xffffff8015157810 */ /* 0x000fc40007ffe0ff */
[----:B------:R-:W-:Y:S01]  /*3b80*/  IADD3 R33, PT, PT, R32, -0x80, RZ ;  /* 0xffffff8020217810 */ /* 0x000fe20007ffe0ff */
[----:B------:R-:W1:Y:S01]  /*3b90*/  I2F.F16 R20, R20 ;  /* 0x0000001400147306 */ /* 0x000e620000200c00 */
[----:B------:R-:W-:Y:S01]  /*3ba0*/  LEA.HI R18, R18, 0xffffff80, RZ, 0x8 ;  /* 0xffffff8012127811 */ /* 0x000fe200078f40ff */
[----:B---3--:R-:W-:Y:S01]  /*3bb0*/  HADD2.F32 R14, -RZ, R14.H0_H0 ;  /* 0x2000000eff0e7230 */ /* 0x008fe20000004100 */
[----:B------:R-:W-:Y:S01]  /*3bc0*/  LEA.HI R19, R19, 0xffffff80, RZ, 0x8 ;  /* 0xffffff8013137811 */ /* 0x000fe200078f40ff */
[----:B----4-:R-:W-:-:S04]  /*3bd0*/  HADD2.F32 R17, -RZ, R17.H0_H0 ;  /* 0x20000011ff117230 */ /* 0x010fc80000004100 */
[----:B------:R-:W2:Y:S01]  /*3be0*/  I2F.F16 R23, R23 ;  /* 0x0000001700177306 */ /* 0x000ea20000200c00 */
[----:B0-----:R-:W-:-:S07]  /*3bf0*/  HADD2.F32 R31, -RZ, R12.H0_H0 ;  /* 0x2000000cff1f7230 */ /* 0x001fce0000004100 */
[----:B------:R-:W0:Y:S01]  /*3c00*/  I2F.F16 R15, R45 ;  /* 0x0000002d000f7306 */ /* 0x000e220000200c00 */
[----:B------:R-:W-:Y:S02]  /*3c10*/  HADD2.F32 R12, -RZ, R12.H1_H1 ;  /* 0x3000000cff0c7230 */ /* 0x000fe40000004100 */
[----:B------:R-:W-:Y:S02]  /*3c20*/  HADD2.F32 R32, -RZ, R13.H0_H0 ;  /* 0x2000000dff207230 */ /* 0x000fe40000004100 */
[----:B------:R-:W-:Y:S01]  /*3c30*/  FFMA.FTZ R42, R39, R31, R42 ;  /* 0x0000001f272a7223 */ /* 0x000fe2000001002a */
[C---:B------:R-:W-:Y:S01]  /*3c40*/  FFMA.FTZ R39, R31.reuse, R37, R36 ;  /* 0x000000251f277223 */ /* 0x040fe20000010024 */
[C---:B------:R-:W-:Y:S01]  /*3c50*/  FFMA.FTZ R41, R31.reuse, R14, R40 ;  /* 0x0000000e1f297223 */ /* 0x040fe20000010028 */
[----:B------:R-:W-:Y:S01]  /*3c60*/  FFMA.FTZ R44, R31, R43, R44 ;  /* 0x0000002b1f2c7223 */ /* 0x000fe2000001002c */
[----:B------:R-:W3:Y:S01]  /*3c70*/  I2F.F16 R38, R38 ;  /* 0x0000002600267306 */ /* 0x000ee20000200c00 */
[----:B------:R-:W-:-:S02]  /*3c80*/  HADD2.F32 R37, -RZ, R16.H0_H0 ;  /* 0x20000010ff257230 */ /* 0x000fc40000004100 */
[C---:B------:R-:W-:Y:S01]  /*3c90*/  FFMA.FTZ R17, R12.reuse, R17, R39 ;  /* 0x000000110c117223 */ /* 0x040fe20000010027 */
[----:B-1----:R-:W-:Y:S02]  /*3ca0*/  HADD2.F32 R31, -RZ, R20.H0_H0 ;  /* 0x20000014ff1f7230 */ /* 0x002fe40000004100 */
[----:B--2---:R-:W-:Y:S02]  /*3cb0*/  HADD2.F32 R23, -RZ, R23.H0_H0 ;  /* 0x20000017ff177230 */ /* 0x004fe40000004100 */
[----:B------:R-:W-:Y:S01]  /*3cc0*/  FFMA.FTZ R37, R37, R12, R42 ;  /* 0x0000000c25257223 */ /* 0x000fe2000001002a */
[----:B0-----:R-:W-:Y:S01]  /*3cd0*/  HADD2.F32 R15, -RZ, R15.H0_H0 ;  /* 0x2000000fff0f7230 */ /* 0x001fe20000004100 */
[----:B------:R-:W0:Y:S01]  /*3ce0*/  I2F.F16 R21, R21 ;  /* 0x0000001500157306 */ /* 0x000e220000200c00 */
[C---:B------:R-:W-:Y:S01]  /*3cf0*/  FFMA.FTZ R31, R12.reuse, R31, R41 ;  /* 0x0000001f0c1f7223 */ /* 0x040fe20000010029 */
[----:B------:R-:W-:Y:S01]  /*3d00*/  FFMA.FTZ R23, R12, R23, R44 ;  /* 0x000000170c177223 */ /* 0x000fe2000001002c */
[----:B------:R-:W-:-:S02]  /*3d10*/  HADD2.F32 R13, -RZ, R13.H1_H1 ;  /* 0x3000000dff0d7230 */ /* 0x000fc40000004100 */
[----:B------:R-:W-:Y:S01]  /*3d20*/  FFMA.FTZ R14, R32, R15, R17 ;  /* 0x0000000f200e7223 */ /* 0x000fe20000010011 */
[----:B------:R-:W-:Y:S02]  /*3d30*/  HADD2.F32 R12, -RZ, R29.H0_H0 ;  /* 0x2000001dff0c7230 */ /* 0x000fe40000004100 */
[----:B---3--:R-:W-:Y:S01]  /*3d40*/  HADD2.F32 R38, -RZ, R38.H0_H0 ;  /* 0x20000026ff267230 */ /* 0x008fe20000004100 */
[----:B------:R-:W1:Y:S01]  /*3d50*/  I2F.F16 R11, R33 ;  /* 0x00000021000b7306 */ /* 0x000e620000200c00 */
[----:B------:R-:W-:Y:S02]  /*3d60*/  HADD2.F32 R15, -RZ, R0.H1_H1 ;  /* 0x30000000ff0f7230 */ /* 0x000fe40000004100 */
[----:B------:R-:W-:Y:S01]  /*3d70*/  FFMA.FTZ R12, R13, R12, R14 ;  /* 0x0000000c0d0c7223 */ /* 0x000fe2000001000e */
[----:B------:R-:W-:Y:S02]  /*3d80*/  HADD2.F32 R17, -RZ, R8.H0_H0 ;  /* 0x20000008ff117230 */ /* 0x000fe40000004100 */
[----:B------:R-:W-:Y:S01]  /*3d90*/  FFMA.FTZ R37, R38, R32, R37 ;  /* 0x0000002026257223 */ /* 0x000fe20000010025 */
[----:B------:R-:W-:Y:S01]  /*3da0*/  FMUL.FTZ R12, R15, R12 ;  /* 0x0000000c0f0c7220 */ /* 0x000fe20000410000 */
[----:B0-----:R-:W-:Y:S01]  /*3db0*/  HADD2.F32 R21, -RZ, R21.H0_H0 ;  /* 0x20000015ff157230 */ /* 0x001fe20000004100 */
[----:B------:R-:W0:Y:S03]  /*3dc0*/  I2F.F16 R30, R30 ;  /* 0x0000001e001e7306 */ /* 0x000e260000200c00 */
[----:B------:R-:W-:Y:S01]  /*3dd0*/  F2FP.F16.F32.PACK_AB R12, RZ, R12 ;  /* 0x0000000cff0c723e */ /* 0x000fe200000000ff */
[----:B------:R-:W-:Y:S01]  /*3de0*/  FFMA.FTZ R21, R32, R21, R31 ;  /* 0x0000001520157223 */ /* 0x000fe2000001001f */
[----:B-1----:R-:W-:-:S03]  /*3df0*/  HADD2.F32 R16, -RZ, R11.H0_H0 ;  /* 0x2000000bff107230 */ /* 0x002fc60000004100 */
[----:B------:R-:W1:Y:S01]  /*3e00*/  I2F.F16 R18, R18 ;  /* 0x0000001200127306 */ /* 0x000e620000200c00 */
[----:B------:R-:W-:Y:S02]  /*3e10*/  HADD2.F32 R11, -RZ, R0.H0_H0 ;  /* 0x20000000ff0b7230 */ /* 0x000fe40000004100 */
[----:B------:R-:W-:Y:S01]  /*3e20*/  FFMA.FTZ R16, R32, R16, R23 ;  /* 0x0000001020107223 */ /* 0x000fe20000010017 */
[----:B0-----:R-:W-:-:S04]  /*3e30*/  HADD2.F32 R30, -RZ, R30.H0_H0 ;  /* 0x2000001eff1e7230 */ /* 0x001fc80000004100 */
[----:B------:R-:W0:Y:S01]  /*3e40*/  I2F.F16 R19, R19 ;  /* 0x0000001300137306 */ /* 0x000e220000200c00 */
[----:B------:R-:W-:Y:S01]  /*3e50*/  FFMA.FTZ R30, R30, R13, R37 ;  /* 0x0000000d1e1e7223 */ /* 0x000fe20000010025 */
[----:B-1----:R-:W-:-:S03]  /*3e60*/  HADD2.F32 R18, -RZ, R18.H0_H0 ;  /* 0x20000012ff127230 */ /* 0x002fc60000004100 */
[----:B------:R-:W-:Y:S02]  /*3e70*/  FMUL.FTZ R30, R11, R30 ;  /* 0x0000001e0b1e7220 */ /* 0x000fe40000410000 */
[----:B------:R-:W-:-:S03]  /*3e80*/  FFMA.FTZ R18, R13, R18, R21 ;  /* 0x000000120d127223 */ /* 0x000fc60000010015 */
[----:B------:R-:W-:Y:S01]  /*3e90*/  F2FP.F16.F32.PACK_AB R30, RZ, R30 ;  /* 0x0000001eff1e723e */ /* 0x000fe200000000ff */
[----:B0-----:R-:W-:Y:S02]  /*3ea0*/  HADD2.F32 R14, -RZ, R19.H0_H0 ;  /* 0x20000013ff0e7230 */ /* 0x001fe40000004100 */
[----:B------:R-:W-:Y:S01]  /*3eb0*/  FMUL.FTZ R18, R17, R18 ;  /* 0x0000001211127220 */ /* 0x000fe20000410000 */
[----:B------:R-:W-:Y:S01]  /*3ec0*/  HADD2.F32 R19, -RZ, R8.H1_H1 ;  /* 0x30000008ff137230 */ /* 0x000fe20000004100 */
[----:B------:R-:W-:Y:S01]  /*3ed0*/  PRMT R30, R30, 0x5410, R12 ;  /* 0x000054101e1e7816 */ /* 0x000fe2000000000c */
[----:B------:R-:W-:Y:S02]  /*3ee0*/  FFMA.FTZ R14, R13, R14, R16 ;  /* 0x0000000e0d0e7223 */ /* 0x000fe40000010010 */
[----:B------:R-:W-:Y:S02]  /*3ef0*/  F2FP.F16.F32.PACK_AB R18, RZ, R18 ;  /* 0x00000012ff12723e */ /* 0x000fe400000000ff */
[----:B------:R-:W-:Y:S01]  /*3f00*/  FMUL.FTZ R14, R19, R14 ;  /* 0x0000000e130e7220 */ /* 0x000fe20000410000 */
[----:B------:R-:W-:-:S04]  /*3f10*/  HFMA2 R6, R30, 1, 1, R6 ;  /* 0x3c003c001e067831 */ /* 0x000fc80000000006 */
[----:B------:R-:W-:-:S04]  /*3f20*/  F2FP.F16.F32.PACK_AB R14, RZ, R14 ;  /* 0x0000000eff0e723e */ /* 0x000fc800000000ff */
[----:B------:R-:W-:-:S05]  /*3f30*/  PRMT R18, R18, 0x5410, R14 ;  /* 0x0000541012127816 */ /* 0x000fca000000000e */
[----:B------:R-:W-:-:S07]  /*3f40*/  HADD2 R5, R18, R5 ;  /* 0x0000000512057230 */ /* 0x000fce0000000000 */
.L_x_3995:
        /* <DEDUP_REMOVED lines=8> */
.L_x_3991:
[----:B------:R-:W0:Y:S02]  /*3fd0*/  LDCU UR5, c[0x0][0x3cc] ;  /* 0x00007980ff0577ac */ /* 0x000e240008000800 */
[----:B0-----:R-:W-:-:S04]  /*3fe0*/  VIMNMX R30, PT, PT, R10, UR5, PT ;  /* 0x000000050a1e7c48 */ /* 0x001fc8000bfe0100 */
[----:B------:R-:W-:-:S13]  /*3ff0*/  ISETP.GT.AND P0, PT, R30, R9, PT ;  /* 0x000000091e00720c */ /* 0x000fda0003f04270 */
[----:B------:R-:W-:Y:S05]  /*4000*/  @!P0 BRA `(.L_x_3997) ;  /* 0x00000018001c8947 */ /* 0x000fea0003800000 */
[----:B------:R-:W0:Y:S01]  /*4010*/  LDC.64 R12, c[0x0][0x3b8] ;  /* 0x0000ee00ff0c7b82 */ /* 0x000e220000000a00 */
[----:B------:R-:W-:Y:S02]  /*4020*/  MOV R32, R18 ;  /* 0x0000001200207202 */ /* 0x000fe40000000f00 */
[----:B------:R-:W-:-:S05]  /*4030*/  MOV R33, R19 ;  /* 0x0000001300217202 */ /* 0x000fca0000000f00 */
[----:B------:R-:W2:Y:S01]  /*4040*/  LDC.64 R2, c[0x0][0x3a8] ;  /* 0x0000ea00ff027b82 */ /* 0x000ea20000000a00 */
[----:B0-----:R-:W-:-:S03]  /*4050*/  IMAD.WIDE.U32 R12, R9, 0x4, R12 ;  /* 0x00000004090c7825 */ /* 0x001fc600078e000c */
[----:B------:R-:W-:-:S04]  /*4060*/  IADD3 R28, P0, PT, R12, 0x2, RZ ;  /* 0x000000020c1c7810 */ /* 0x000fc80007f1e0ff */
[----:B------:R-:W-:-:S09]  /*4070*/  IADD3.X R11, PT, PT, RZ, R13, RZ, P0, !PT ;  /* 0x0000000dff0b7210 */ /* 0x000fd200007fe4ff */
.L_x_4000:
[----:B------:R-:W-:-:S13]  /*4080*/  ISETP.NE.AND P0, PT, R9, R4, PT ;  /* 0x000000040900720c */ /* 0x000fda0003f05270 */
[----:B-----5:R-:W-:Y:S02]  /*4090*/  @!P0 LEA R14, R7, R1, 0x3 ;  /* 0x00000001070e8211 */ /* 0x020fe400078e18ff */
[----:B------:R-:W-:-:S04]  /*40a0*/  @!P0 MOV R29, R11 ;  /* 0x0000000b001d8202 */ /* 0x000fc80000000f00 */
[----:B------:R-:W3:Y:S04]  /*40b0*/  @!P0 LDL.64 R14, [R14+0x8] ;  /* 0x000008000e0e8983 */ /* 0x000ee80000100a00 */
[----:B------:R-:W4:Y:S01]  /*40c0*/  @!P0 LDG.E.U16.CONSTANT R12, desc[UR6][R28.64] ;  /* 0x000000061c0c8981 */ /* 0x000f22000c1e9500 */
[----:B--2---:R-:W-:Y:S01]  /*40d0*/  IMAD.WIDE R16, R3, 0x4, R32 ;  /* 0x0000000403107825 */ /* 0x004fe200078e0220 */
[----:B------:R-:W-:-:S03]  /*40e0*/  ISETP.LE.AND P1, PT, R2, UR8, PT ;  /* 0x0000000802007c0c */ /* 0x000fc6000bf23270 */
[----:B------:R-:W-:Y:S02]  /*40f0*/  IMAD.WIDE R20, R3, 0x4, R16 ;  /* 0x0000000403147825 */ /* 0x000fe400078e0210 */
[----:B------:R-:W5:Y:S01]  /*4100*/  LDG.E.128.CONSTANT R16, desc[UR6][R16.64] ;  /* 0x0000000610107981 */ /* 0x000f62000c1e9d00 */
[----:B---3--:R-:W-:Y:S02]  /*4110*/  @!P0 PRMT R0, R14, 0x7610, R0 ;  /* 0x000076100e008816 */ /* 0x008fe40000000000 */
[----:B------:R-:W-:Y:S02]  /*4120*/  @!P0 PRMT R8, R15, 0x7610, R8 ;  /* 0x000076100f088816 */ /* 0x000fe40000000008 */
[----:B------:R-:W-:Y:S02]  /*4130*/  @!P0 PRMT R0, R0, 0x7610, R14 ;  /* 0x0000761000008816 */ /* 0x000fe4000000000e */
[----:B------:R-:W-:Y:S02]  /*4140*/  @!P0 PRMT R8, R8, 0x7610, R15 ;  /* 0x0000761008088816 */ /* 0x000fe4000000000f */
[----:B----4-:R-:W-:-:S02]  /*4150*/  @!P0 IADD3 R4, PT, PT, R12, R9, RZ ;  /* 0x000000090c048210 */ /* 0x010fc40007ffe0ff */
[----:B------:R0:W5:Y:S01]  /*4160*/  LDG.E.128.CONSTANT R12, desc[UR6][R32.64] ;  /* 0x00000006200c7981 */ /* 0x000162000c1e9d00 */
[----:B------:R-:W-:Y:S01]  /*4170*/  IMAD.WIDE R36, R3, 0x4, R20 ;  /* 0x0000000403247825 */ /* 0x000fe200078e0214 */
[----:B------:R-:W-:Y:S06]  /*4180*/  @P1 BRA `(.L_x_3998) ;  /* 0x0000000800bc1947 */ /* 0x000fec0003800000 */
[----:B------:R-:W2:Y:S01]  /*4190*/  LDG.E.128.CONSTANT R20, desc[UR6][R20.64] ;  /* 0x0000000614147981 */ /* 0x000ea2000c1e9d00 */
[----:B-1---5:R-:W-:Y:S02]  /*41a0*/  LOP3.LUT R38, R12, 0x3f003f, RZ, 0xc0, !PT ;  /* 0x003f003f0c267812 */ /* 0x022fe400078ec0ff */
[----:B------:R-:W-:Y:S01]  /*41b0*/  LOP3.LUT R40, R14, 0x3f003f, RZ, 0xc0, !PT ;  /* 0x003f003f0e287812 */ /* 0x000fe200078ec0ff */
[----:B------:R-:W1:Y:S01]  /*41c0*/  LDS.128 R24, [UR4] ;  /* 0x00000004ff187984 */ /* 0x000e620008000c00 */
[----:B------:R-:W-:Y:S02]  /*41d0*/  LOP3.LUT R39, R13, 0x3f003f, RZ, 0xc0, !PT ;  /* 0x003f003f0d277812 */ /* 0x000fe400078ec0ff */
[--C-:B------:R-:W-:Y:S02]  /*41e0*/  SHF.R.U32.HI R34, RZ, 0xc, R12.reuse ;  /* 0x0000000cff227819 */ /* 0x100fe4000001160c */
[----:B------:R-:W-:Y:S02]  /*41f0*/  LOP3.LUT R41, R15, 0x3f003f, RZ, 0xc0, !PT ;  /* 0x003f003f0f297812 */ /* 0x000fe400078ec0ff */
[----:B------:R-:W-:-:S02]  /*4200*/  SHF.R.U32.HI R12, RZ, 0x6, R12 ;  /* 0x00000006ff0c7819 */ /* 0x000fc4000001160c */
[--C-:B------:R-:W-:Y:S02]  /*4210*/  SHF.R.U32.HI R35, RZ, 0xc, R13.reuse ;  /* 0x0000000cff237819 */ /* 0x100fe4000001160d */
[----:B------:R-:W-:Y:S02]  /*4220*/  LOP3.LUT R38, R38, 0x64006400, RZ, 0xfc, !PT ;  /* 0x6400640026267812 */ /* 0x000fe400078efcff */
[----:B------:R-:W-:Y:S02]  /*4230*/  LOP3.LUT R40, R40, 0x64006400, RZ, 0xfc, !PT ;  /* 0x6400640028287812 */ /* 0x000fe400078efcff */
[----:B------:R-:W-:Y:S01]  /*4240*/  SHF.R.U32.HI R13, RZ, 0x6, R13 ;  /* 0x00000006ff0d7819 */ /* 0x000fe2000001160d */
[----:B------:R-:W-:Y:S01]  /*4250*/  HADD2 R43, R38, -1056, -1056 ;  /* 0xe420e420262b7430 */ /* 0x000fe20000000000 */
[----:B------:R-:W-:Y:S01]  /*4260*/  LOP3.LUT R39, R39, 0x64006400, RZ, 0xfc, !PT ;  /* 0x6400640027277812 */ /* 0x000fe200078efcff */
[----:B------:R-:W-:Y:S01]  /*4270*/  HADD2 R45, R40, -1056, -1056 ;  /* 0xe420e420282d7430 */ /* 0x000fe20000000000 */
[----:B------:R-:W-:-:S02]  /*4280*/  SHF.R.U32.HI R29, RZ, 0xc, R14 ;  /* 0x0000000cff1d7819 */ /* 0x000fc4000001160e */
[----:B------:R-:W-:Y:S01]  /*4290*/  LOP3.LUT R41, R41, 0x64006400, RZ, 0xfc, !PT ;  /* 0x6400640029297812 */ /* 0x000fe200078efcff */
[----:B------:R-:W-:Y:S01]  /*42a0*/  HADD2 R39, R39, -1056, -1056 ;  /* 0xe420e42027277430 */ /* 0x000fe20000000000 */
[----:B------:R-:W-:Y:S02]  /*42b0*/  SHF.R.U32.HI R14, RZ, 0x6, R14 ;  /* 0x00000006ff0e7819 */ /* 0x000fe4000001160e */
[----:B------:R-:W-:Y:S01]  /*42c0*/  LOP3.LUT R12, R12, 0x3f003f, RZ, 0xc0, !PT ;  /* 0x003f003f0c0c7812 */ /* 0x000fe200078ec0ff */
[----:B------:R-:W-:Y:S01]  /*42d0*/  HADD2 R41, R41, -1056, -1056 ;  /* 0xe420e42029297430 */ /* 0x000fe20000000000 */
[----:B------:R-:W-:Y:S02]  /*42e0*/  LOP3.LUT R13, R13, 0x3f003f, RZ, 0xc0, !PT ;  /* 0x003f003f0d0d7812 */ /* 0x000fe400078ec0ff */
[--C-:B------:R-:W-:Y:S02]  /*42f0*/  SHF.R.U32.HI R31, RZ, 0xc, R15.reuse ;  /* 0x0000000cff1f7819 */ /* 0x100fe4000001160f */
[----:B------:R-:W-:-:S02]  /*4300*/  SHF.R.U32.HI R15, RZ, 0x6, R15 ;  /* 0x00000006ff0f7819 */ /* 0x000fc4000001160f */
[----:B------:R-:W-:Y:S02]  /*4310*/  LOP3.LUT R14, R14, 0x3f003f, RZ, 0xc0, !PT ;  /* 0x003f003f0e0e7812 */ /* 0x000fe400078ec0ff */
[----:B------:R-:W-:Y:S02]  /*4320*/  LOP3.LUT R12, R12, 0x64006400, RZ, 0xfc, !PT ;  /* 0x640064000c0c7812 */ /* 0x000fe400078efcff */
[----:B------:R-:W-:Y:S02]  /*4330*/  LOP3.LUT R13, R13, 0x64006400, RZ, 0xfc, !PT ;  /* 0x640064000d0d7812 */ /* 0x000fe400078efcff */
[----:B------:R-:W-:Y:S01]  /*4340*/  LOP3.LUT R15, R15, 0x3f003f, RZ, 0xc0, !PT ;  /* 0x003f003f0f0f7812 */ /* 0x000fe200078ec0ff */
[-C--:B-1----:R-:W-:Y:S02]  /*4350*/  HFMA2 R38, R43, R24.reuse, RZ ;  /* 0x000000182b267231 */ /* 0x082fe400000000ff */
[-C--:B------:R-:W-:Y:S02]  /*4360*/  HFMA2 R39, R39, R24.reuse, RZ.H0_H0 ;  /* 0x0000001827277231 */ /* 0x080fe400000400ff */
[-C--:B------:R-:W-:Y:S01]  /*4370*/  HFMA2 R40, R45, R24.reuse, RZ ;  /* 0x000000182d287231 */ /* 0x080fe200000000ff */
[----:B------:R-:W-:Y:S01]  /*4380*/  LOP3.LUT R14, R14, 0x64006400, RZ, 0xfc, !PT ;  /* 0x640064000e0e7812 */ /* 0x000fe200078efcff */
[----:B------:R-:W-:Y:S01]  /*4390*/  HFMA2 R24, R41, R24, RZ.H0_H0 ;  /* 0x0000001829187231 */ /* 0x000fe200000400ff */
[----:B------:R-:W-:Y:S01]  /*43a0*/  LOP3.LUT R15, R15, 0x64006400, RZ, 0xfc, !PT ;  /* 0x640064000f0f7812 */ /* 0x000fe200078efcff */
[----:B------:R-:W-:Y:S01]  /*43b0*/  HADD2 R41, R12, -1056, -1056 ;  /* 0xe420e4200c297430 */ /* 0x000fe20000000000 */
[----:B------:R-:W-:Y:S01]  /*43c0*/  LOP3.LUT R42, R18, 0x3f003f, RZ, 0xc0, !PT ;  /* 0x003f003f122a7812 */ /* 0x000fe200078ec0ff */
[----:B------:R-:W-:-:S02]  /*43d0*/  HADD2 R12, R13, -1056, -1056 ;  /* 0xe420e4200d0c7430 */ /* 0x000fc40000000000 */
[----:B------:R-:W-:Y:S01]  /*43e0*/  HADD2 R13, R14, -1056, -1056 ;  /* 0xe420e4200e0d7430 */ /* 0x000fe20000000000 */
[----:B------:R-:W-:Y:S01]  /*43f0*/  LOP3.LUT R42, R42, 0x64006400, RZ, 0xfc, !PT ;  /* 0x640064002a2a7812 */ /* 0x000fe200078efcff */
[-C--:B------:R-:W-:Y:S01]  /*4400*/  HFMA2 R14, R12, R25.reuse, R39 ;  /* 0x000000190c0e7231 */ /* 0x080fe20000000027 */
[----:B------:R-:W-:Y:S01]  /*4410*/  LOP3.LUT R39, R16, 0x3f003f, RZ, 0xc0, !PT ;  /* 0x003f003f10277812 */ /* 0x000fe200078ec0ff */
[----:B------:R-:W-:Y:S02]  /*4420*/  HADD2 R43, R15, -1056, -1056 ;  /* 0xe420e4200f2b7430 */ /* 0x000fe40000000000 */
[-C--:B------:R-:W-:Y:S01]  /*4430*/  HFMA2 R15, R41, R25.reuse, R38 ;  /* 0x00000019290f7231 */ /* 0x080fe20000000026 */
[----:B------:R-:W-:Y:S01]  /*4440*/  SHF.R.U32.HI R38, RZ, 0x6, R16 ;  /* 0x00000006ff267819 */ /* 0x000fe20000011610 */
[-C--:B------:R-:W-:Y:S01]  /*4450*/  HFMA2 R13, R13, R25.reuse, R40 ;  /* 0x000000190d0d7231 */ /* 0x080fe20000000028 */
[----:B------:R-:W-:Y:S01]  /*4460*/  LOP3.LUT R41, R39, 0x64006400, RZ, 0xfc, !PT ;  /* 0x6400640027297812 */ /* 0x000fe200078efcff */
[----:B------:R-:W-:Y:S01]  /*4470*/  HFMA2 R12, R43, R25, R24 ;  /* 0x000000192b0c7231 */ /* 0x000fe20000000018 */
[----:B------:R-:W-:Y:S01]  /*4480*/  LOP3.LUT R40, R17, 0x3f003f, RZ, 0xc0, !PT ;  /* 0x003f003f11287812 */ /* 0x000fe200078ec0ff */
[----:B------:R-:W-:Y:S01]  /*4490*/  HADD2 R42, R42, -1056, -1056 ;  /* 0xe420e4202a2a7430 */ /* 0x000fe20000000000 */
[----:B------:R-:W-:Y:S01]  /*44a0*/  SHF.R.U32.HI R39, RZ, 0x6, R17 ;  /* 0x00000006ff277819 */ /* 0x000fe20000011611 */
[----:B------:R-:W-:Y:S01]  /*44b0*/  HADD2 R44, R41, -1056, -1056 ;  /* 0xe420e420292c7430 */ /* 0x000fe20000000000 */
[----:B------:R-:W-:-:S02]  /*44c0*/  LOP3.LUT R41, R19, 0x3f003f, RZ, 0xc0, !PT ;  /* 0x003f003f13297812 */ /* 0x000fc400078ec0ff */
[----:B------:R-:W-:Y:S02]  /*44d0*/  LOP3.LUT R40, R40, 0x64006400, RZ, 0xfc, !PT ;  /* 0x6400640028287812 */ /* 0x000fe400078efcff */
[----:B------:R-:W-:Y:S01]  /*44e0*/  LOP3.LUT R38, R38, 0x3f003f, RZ, 0xc0, !PT ;  /* 0x003f003f26267812 */ /* 0x000fe200078ec0ff */
[-C--:B------:R-:W-:Y:S01]  /*44f0*/  HFMA2 R15, R44, R26.reuse, R15 ;  /* 0x0000001a2c0f7231 */ /* 0x080fe2000000000f */
[----:B------:R-:W-:Y:S01]  /*4500*/  LOP3.LUT R41, R41, 0x64006400, RZ, 0xfc, !PT ;  /* 0x6400640029297812 */ /* 0x000fe200078efcff */
[----:B------:R-:W-:Y:S01]  /*4510*/  HADD2 R43, R40, -1056, -1056 ;  /* 0xe420e420282b7430 */ /* 0x000fe20000000000 */
[----:B------:R-:W-:Y:S02]  /*4520*/  LOP3.LUT R39, R39, 0x3f003f, RZ, 0xc0, !PT ;  /* 0x003f003f27277812 */ /* 0x000fe400078ec0ff */
[----:B------:R-:W-:Y:S01]  /*4530*/  LOP3.LUT R40, R38, 0x64006400, RZ, 0xfc, !PT ;  /* 0x6400640026287812 */ /* 0x000fe200078efcff */
[----:B------:R-:W-:Y:S01]  /*4540*/  HADD2 R45, R41, -1056, -1056 ;  /* 0xe420e420292d7430 */ /* 0x000fe20000000000 */
[----:B------:R-:W-:Y:S01]  /*4550*/  SHF.R.U32.HI R24, RZ, 0xc, R16 ;  /* 0x0000000cff187819 */ /* 0x000fe20000011610 */
[-C--:B------:R-:W-:Y:S01]  /*4560*/  HFMA2 R38, R42, R26.reuse, R13 ;  /* 0x0000001a2a267231 */ /* 0x080fe2000000000d */
[----:B------:R-:W-:Y:S01]  /*4570*/  SHF.R.U32.HI R25, RZ, 0xc, R17 ;  /* 0x0000000cff197819 */ /* 0x000fe20000011611 */
[----:B------:R-:W-:Y:S01]  /*4580*/  HADD2 R40, R40, -1056, -1056 ;  /* 0xe420e42028287430 */ /* 0x000fe20000000000 */
[----:B------:R-:W-:Y:S01]  /*4590*/  SHF.R.U32.HI R16, RZ, 0xc, R18 ;  /* 0x0000000cff107819 */ /* 0x000fe20000011612 */
[----:B------:R-:W-:Y:S01]  /*45a0*/  HFMA2 R14, R43, R26, R14 ;  /* 0x0000001a2b0e7231 */ /* 0x000fe2000000000e */
[----:B------:R-:W-:-:S02]  /*45b0*/  SHF.R.U32.HI R17, RZ, 0xc, R19 ;  /* 0x0000000cff117819 */ /* 0x000fc40000011613 */
[----:B------:R-:W-:Y:S02]  /*45c0*/  SHF.R.U32.HI R18, RZ, 0x6, R18 ;  /* 0x00000006ff127819 */ /* 0x000fe40000011612 */
[----:B------:R-:W-:Y:S02]  /*45d0*/  SHF.R.U32.HI R19, RZ, 0x6, R19 ;  /* 0x00000006ff137819 */ /* 0x000fe40000011613 */
[----:B------:R-:W-:Y:S01]  /*45e0*/  LOP3.LUT R41, R39, 0x64006400, RZ, 0xfc, !PT ;  /* 0x6400640027297812 */ /* 0x000fe200078efcff */
[----:B------:R-:W-:Y:S01]  /*45f0*/  HFMA2 R39, R45, R26, R12 ;  /* 0x0000001a2d277231 */ /* 0x000fe2000000000c */
[----:B------:R-:W-:Y:S02]  /*4600*/  LOP3.LUT R12, R18, 0x3f003f, RZ, 0xc0, !PT ;  /* 0x003f003f120c7812 */ /* 0x000fe400078ec0ff */
[----:B------:R-:W-:Y:S01]  /*4610*/  LOP3.LUT R13, R19, 0x3f003f, RZ, 0xc0, !PT ;  /* 0x003f003f130d7812 */ /* 0x000fe200078ec0ff */
[----:B------:R-:W-:Y:S02]  /*4620*/  HADD2 R41, R41, -1056, -1056 ;  /* 0xe420e42029297430 */ /* 0x000fe40000000000 */
[-C--:B------:R-:W-:Y:S01]  /*4630*/  HFMA2 R19, R40, R27.reuse, R15 ;  /* 0x0000001b28137231 */ /* 0x080fe2000000000f */
[----:B------:R-:W-:Y:S01]  /*4640*/  LOP3.LUT R26, R12, 0x64006400, RZ, 0xfc, !PT ;  /* 0x640064000c1a7812 */ /* 0x000fe200078efcff */
[----:B------:R-:W-:Y:S01]  /*4650*/  HFMA2 R18, R41, R27, R14 ;  /* 0x0000001b29127231 */ /* 0x000fe2000000000e */
[----:B------:R-:W-:-:S02]  /*4660*/  LOP3.LUT R40, R13, 0x64006400, RZ, 0xfc, !PT ;  /* 0x640064000d287812 */ /* 0x000fc400078efcff */
[----:B------:R-:W1:Y:S01]  /*4670*/  LDS.128 R12, [UR4+0x10] ;  /* 0x00001004ff0c7984 */ /* 0x000e620008000c00 */
[----:B------:R-:W-:Y:S01]  /*4680*/  LOP3.LUT R43, R35, 0xf000f, RZ, 0xc0, !PT ;  /* 0x000f000f232b7812 */ /* 0x000fe200078ec0ff */
[----:B------:R-:W-:Y:S01]  /*4690*/  HADD2 R35, R26, -1056, -1056 ;  /* 0xe420e4201a237430 */ /* 0x000fe20000000000 */
[----:B------:R-:W-:Y:S01]  /*46a0*/  LOP3.LUT R41, R34, 0xf000f, RZ, 0xc0, !PT ;  /* 0x000f000f22297812 */ /* 0x000fe200078ec0ff */
[----:B------:R-:W-:Y:S01]  /*46b0*/  HADD2 R42, R40, -1056, -1056 ;  /* 0xe420e420282a7430 */ /* 0x000fe20000000000 */
[----:B------:R-:W-:Y:S02]  /*46c0*/  LOP3.LUT R16, R16, 0xf000f, RZ, 0xc0, !PT ;  /* 0x000f000f10107812 */ /* 0x000fe400078ec0ff */
[----:B------:R-:W-:Y:S01]  /*46d0*/  LOP3.LUT R17, R17, 0xf000f, RZ, 0xc0, !PT ;  /* 0x000f000f11117812 */ /* 0x000fe200078ec0ff */
[-C--:B------:R-:W-:Y:S02]  /*46e0*/  HFMA2 R26, R35, R27.reuse, R38 ;  /* 0x0000001b231a7231 */ /* 0x080fe40000000026 */
[----:B------:R-:W-:Y:S01]  /*46f0*/  HFMA2 R35, R42, R27, R39 ;  /* 0x0000001b2a237231 */ /* 0x000fe20000000027 */
[----:B------:R-:W-:-:S02]  /*4700*/  LOP3.LUT R42, R31, 0xf000f, RZ, 0xc0, !PT ;  /* 0x000f000f1f2a7812 */ /* 0x000fc400078ec0ff */
[----:B------:R-:W-:Y:S02]  /*4710*/  LOP3.LUT R39, R24, 0xf000f, RZ, 0xc0, !PT ;  /* 0x000f000f18277812 */ /* 0x000fe400078ec0ff */
[----:B------:R-:W-:Y:S02]  /*4720*/  LOP3.LUT R38, R25, 0xf000f, RZ, 0xc0, !PT ;  /* 0x000f000f19267812 */ /* 0x000fe400078ec0ff */
[----:B--2---:R-:W-:Y:S02]  /*4730*/  SHF.R.U32.HI R34, RZ, 0x8, R20 ;  /* 0x00000008ff227819 */ /* 0x004fe40000011614 */
[----:B------:R-:W-:Y:S02]  /*4740*/  SHF.R.U32.HI R40, RZ, 0x8, R21 ;  /* 0x00000008ff287819 */ /* 0x000fe40000011615 */
[----:B------:R-:W-:Y:S02]  /*4750*/  LOP3.LUT R27, R41, 0x300030, R34, 0xf8, !PT ;  /* 0x00300030291b7812 */ /* 0x000fe400078ef822 */
[----:B------:R-:W-:-:S02]  /*4760*/  LOP3.LUT R34, R43, 0x300030, R40, 0xf8, !PT ;  /* 0x003000302b227812 */ /* 0x000fc400078ef828 */
[----:B------:R-:W-:Y:S02]  /*4770*/  LOP3.LUT R40, R29, 0xf000f, RZ, 0xc0, !PT ;  /* 0x000f000f1d287812 */ /* 0x000fe400078ec0ff */
[----:B------:R-:W-:Y:S02]  /*4780*/  SHF.R.U32.HI R29, RZ, 0x8, R23 ;  /* 0x00000008ff1d7819 */ /* 0x000fe40000011617 */
[----:B------:R-:W-:Y:S02]  /*4790*/  SHF.R.U32.HI R24, RZ, 0xa, R20 ;  /* 0x0000000aff187819 */ /* 0x000fe40000011614 */
[----:B------:R-:W-:Y:S02]  /*47a0*/  LOP3.LUT R29, R42, 0x300030, R29, 0xf8, !PT ;  /* 0x003000302a1d7812 */ /* 0x000fe400078ef81d */
[----:B------:R-:W-:Y:S02]  /*47b0*/  LOP3.LUT R41, R20, 0x3f003f, RZ, 0xc0, !PT ;  /* 0x003f003f14297812 */ /* 0x000fe400078ec0ff */
[----:B------:R-:W-:-:S02]  /*47c0*/  SHF.R.U32.HI R31, RZ, 0x8, R22 ;  /* 0x00000008ff1f7819 */ /* 0x000fc40000011616 */
[--C-:B------:R-:W-:Y:S02]  /*47d0*/  SHF.R.U32.HI R25, RZ, 0xa, R21.reuse ;  /* 0x0000000aff197819 */ /* 0x100fe40000011615 */
[----:B------:R-:W-:Y:S02]  /*47e0*/  LOP3.LUT R42, R21, 0x3f003f, RZ, 0xc0, !PT ;  /* 0x003f003f152a7812 */ /* 0x000fe400078ec0ff */
[----:B------:R-:W-:Y:S02]  /*47f0*/  LOP3.LUT R24, R39, 0x300030, R24, 0xf8, !PT ;  /* 0x0030003027187812 */ /* 0x000fe400078ef818 */
[----:B------:R-:W-:Y:S02]  /*4800*/  SHF.R.U32.HI R21, RZ, 0x6, R21 ;  /* 0x00000006ff157819 */ /* 0x000fe40000011615 */
[----:B------:R-:W-:Y:S02]  /*4810*/  LOP3.LUT R39, R22, 0x3f003f, RZ, 0xc0, !PT ;  /* 0x003f003f16277812 */ /* 0x000fe400078ec0ff */
[----:B------:R-:W-:-:S02]  /*4820*/  SHF.R.U32.HI R20, RZ, 0x6, R20 ;  /* 0x00000006ff147819 */ /* 0x000fc40000011614 */
[----:B------:R-:W-:Y:S02]  /*4830*/  LOP3.LUT R41, R41, 0x64006400, RZ, 0xfc, !PT ;  /* 0x6400640029297812 */ /* 0x000fe400078efcff */
[----:B------:R-:W-:Y:S02]  /*4840*/  LOP3.LUT R31, R40, 0x300030, R31, 0xf8, !PT ;  /* 0x00300030281f7812 */ /* 0x000fe400078ef81f */
[----:B------:R-:W-:Y:S01]  /*4850*/  LOP3.LUT R25, R38, 0x300030, R25, 0xf8, !PT ;  /* 0x0030003026197812 */ /* 0x000fe200078ef819 */
[----:B------:R-:W-:Y:S01]  /*4860*/  HADD2 R44, R41, -1056, -1056 ;  /* 0xe420e420292c7430 */ /* 0x000fe20000000000 */
[----:B------:R-:W-:Y:S02]  /*4870*/  SHF.R.U32.HI R43, RZ, 0xa, R22 ;  /* 0x0000000aff2b7819 */ /* 0x000fe40000011616 */
[----:B------:R-:W-:Y:S02]  /*4880*/  SHF.R.U32.HI R40, RZ, 0xa, R23 ;  /* 0x0000000aff287819 */ /* 0x000fe40000011617 */
[----:B------:R-:W-:Y:S01]  /*4890*/  LOP3.LUT R38, R23, 0x3f003f, RZ, 0xc0, !PT ;  /* 0x003f003f17267812 */ /* 0x000fe200078ec0ff */
[----:B-1----:R-:W-:Y:S01]  /*48a0*/  HFMA2 R19, R44, R12, R19 ;  /* 0x0000000c2c137231 */ /* 0x002fe20000000013 */
[----:B------:R-:W-:-:S02]  /*48b0*/  LOP3.LUT R42, R42, 0x64006400, RZ, 0xfc, !PT ;  /* 0x640064002a2a7812 */ /* 0x000fc400078efcff */
[----:B------:R-:W-:Y:S02]  /*48c0*/  LOP3.LUT R21, R21, 0x3f003f, RZ, 0xc0, !PT ;  /* 0x003f003f15157812 */ /* 0x000fe400078ec0ff */
[----:B------:R-:W-:Y:S01]  /*48d0*/  SHF.R.U32.HI R22, RZ, 0x6, R22 ;  /* 0x00000006ff167819 */ /* 0x000fe20000011616 */
[----:B------:R-:W-:Y:S01]  /*48e0*/  HADD2 R41, R42, -1056, -1056 ;  /* 0xe420e4202a297430 */ /* 0x000fe20000000000 */
[----:B------:R-:W-:Y:S02]  /*48f0*/  SHF.R.U32.HI R23, RZ, 0x6, R23 ;  /* 0x00000006ff177819 */ /* 0x000fe40000011617 */
[----:B------:R-:W-:Y:S01]  /*4900*/  LOP3.LUT R39, R39, 0x64006400, RZ, 0xfc, !PT ;  /* 0x6400640027277812 */ /* 0x000fe200078efcff */
[----:B------:R-:W-:Y:S01]  /*4910*/  HFMA2 R18, R41, R12, R18 ;  /* 0x0000000c29127231 */ /* 0x000fe20000000012 */
[----:B------:R-:W-:Y:S02]  /*4920*/  LOP3.LUT R20, R20, 0x3f003f, RZ, 0xc0, !PT ;  /* 0x003f003f14147812 */ /* 0x000fe400078ec0ff */
        /* <DEDUP_REMOVED lines=20> */
[----:B------:R-:W-:Y:S01]  /*4a70*/  LOP3.LUT R16, R16, 0x300030, R43, 0xf8, !PT ;  /* 0x0030003010107812 */ /* 0x000fe200078ef82b */
[----:B------:R-:W-:Y:S02]  /*4a80*/  HADD2 R31, R31, -1056, -1056 ;  /* 0xe420e4201f1f7430 */ /* 0x000fe40000000000 */
        /* <DEDUP_REMOVED lines=8> */
[-C--:B------:R-:W-:Y:S01]  /*4b10*/  HFMA2 R26, R31, R14.reuse, R26 ;  /* 0x0000000e1f1a7231 */ /* 0x080fe2000000001a */
[----:B------:R-:W-:Y:S01]  /*4b20*/  LOP3.LUT R17, R17, 0x300030, R40, 0xf8, !PT ;  /* 0x0030003011117812 */ /* 0x000fe200078ef828 */
[-C--:B------:R-:W-:Y:S02]  /*4b30*/  HFMA2 R19, R12, R14.reuse, R19 ;  /* 0x0000000e0c137231 */ /* 0x080fe40000000013 */
[----:B------:R-:W-:Y:S01]  /*4b40*/  HFMA2 R18, R13, R14, R18 ;  /* 0x0000000e0d127231 */ /* 0x000fe20000000012 */
[----:B------:R-:W-:Y:S01]  /*4b50*/  LOP3.LUT R25, R25, 0x64006400, RZ, 0xfc, !PT ;  /* 0x6400640019197812 */ /* 0x000fe200078efcff */
[----:B------:R-:W-:Y:S01]  /*4b60*/  HADD2 R13, R16, -1056, -1056 ;  /* 0xe420e420100d7430 */ /* 0x000fe20000000000 */
[----:B------:R-:W-:Y:S01]  /*4b70*/  LOP3.LUT R17, R17, 0x64006400, RZ, 0xfc, !PT ;  /* 0x6400640011117812 */ /* 0x000fe200078efcff */
[----:B------:R-:W-:Y:S02]  /*4b80*/  HADD2 R12, R29, -1056, -1056 ;  /* 0xe420e4201d0c7430 */ /* 0x000fe40000000000 */
        /* <DEDUP_REMOVED lines=15> */
.L_x_3998:
[----:B------:R-:W-:Y:S01]  /*4c80*/  IMAD.WIDE R20, R3, 0x4, R36 ;  /* 0x0000000403147825 */ /* 0x000fe200078e0224 */
[----:B-----5:R2:W5:Y:S04]  /*4c90*/  LDG.E.128.CONSTANT R12, desc[UR6][R36.64] ;  /* 0x00000006240c7981 */ /* 0x020568000c1e9d00 */
[----:B------:R2:W5:Y:S01]  /*4ca0*/  LDG.E.128.CONSTANT R16, desc[UR6][R20.64] ;  /* 0x0000000614107981 */ /* 0x000562000c1e9d00 */
[----:B------:R-:W-:Y:S02]  /*4cb0*/  @!P0 IADD3 R22, PT, PT, R7, 0x1, RZ ;  /* 0x0000000107168810 */ /* 0x000fe40007ffe0ff */
[----:B------:R-:W-:Y:S02]  /*4cc0*/  MOV R34, R32 ;  /* 0x0000002000227202 */ /* 0x000fe40000000f00 */
[----:B------:R-:W-:Y:S01]  /*4cd0*/  MOV R35, R33 ;  /* 0x0000002100237202 */ /* 0x000fe20000000f00 */
[----:B0-----:R-:W-:Y:S01]  /*4ce0*/  IMAD.WIDE R32, R3, 0x4, R20 ;  /* 0x0000000403207825 */ /* 0x001fe200078e0214 */
[----:B------:R-:W-:Y:S01]  /*4cf0*/  @!P0 MOV R7, R22 ;  /* 0x0000001600078202 */ /* 0x000fe20000000f00 */
[----:B------:R-:W-:Y:S06]  /*4d00*/  @P1 BRA `(.L_x_3999) ;  /* 0x0000000800bc1947 */ /* 0x000fec0003800000 */
[----:B--2---:R-:W2:Y:S01]  /*4d10*/  LDG.E.128.CONSTANT R20, desc[UR6][R32.64] ;  /* 0x0000000620147981 */ /* 0x004ea2000c1e9d00 */
[----:B-1---5:R-:W-:Y:S02]  /*4d20*/  LOP3.LUT R38, R12, 0x3f003f, RZ, 0xc0, !PT ;  /* 0x003f003f0c267812 */ /* 0x022fe400078ec0ff */
[----:B------:R-:W-:Y:S01]  /*4d30*/  LOP3.LUT R40, R14, 0x3f003f, RZ, 0xc0, !PT ;  /* 0x003f003f0e287812 */ /* 0x000fe200078ec0ff */
[----:B------:R-:W0:Y:S01]  /*4d40*/  LDS.128 R24, [UR4+0x20] ;  /* 0x00002004ff187984 */ /* 0x000e220008000c00 */
        /* <DEDUP_REMOVED lines=24> */
[-C--:B0-----:R-:W-:Y:S02]  /*4ed0*/  HFMA2 R38, R43, R24.reuse, RZ ;  /* 0x000000182b267231 */ /* 0x081fe400000000ff */
        /* <DEDUP_REMOVED lines=49> */
[----:B------:R-:W0:Y:S01]  /*51f0*/  LDS.128 R12, [UR4+0x30] ;  /* 0x00003004ff0c7984 */ /* 0x000e220008000c00 */
        /* <DEDUP_REMOVED lines=34> */
[----:B0-----:R-:W-:Y:S01]  /*5420*/  HFMA2 R19, R44, R12, R19 ;  /* 0x0000000c2c137231 */ /* 0x001fe20000000013 */
        /* <DEDUP_REMOVED lines=61> */
.L_x_3999:
        /* <DEDUP_REMOVED lines=8> */
.L_x_3997:
        /* <DEDUP_REMOVED lines=8> */
.L_x_4006:
[----:B------:R-:W-:Y:S01]  /*5900*/  ISETP.NE.AND P0, PT, R9, R4, PT ;  /* 0x000000040900720c */ /* 0x000fe20003f05270 */
[----:B------:R-:W0:Y:S08]  /*5910*/  LDC R2, c[0x0][0x3a8] ;  /* 0x0000ea00ff027b82 */ /* 0x000e300000000800 */
[----:B------:R-:W2:Y:S04]  /*5920*/  LDC R3, c[0x0][0x3ac] ;  /* 0x0000eb00ff037b82 */ /* 0x000ea80000000800 */
[----:B------:R-:W-:Y:S01]  /*5930*/  @!P0 LEA R14, R7, R1, 0x3 ;  /* 0x00000001070e8211 */ /* 0x000fe200078e18ff */
[----:B------:R-:W3:Y:S05]  /*5940*/  @!P0 LDG.E.U16.CONSTANT R12, desc[UR6][R22.64] ;  /* 0x00000006160c8981 */ /* 0x000eea000c1e9500 */
[----:B------:R-:W4:Y:S01]  /*5950*/  @!P0 LDL.64 R14, [R14+0x8] ;  /* 0x000008000e0e8983 */ /* 0x000f220000100a00 */
[----:B0-----:R-:W-:-:S02]  /*5960*/  ISETP.LE.AND P1, PT, R2, UR8, PT ;  /* 0x0000000802007c0c */ /* 0x001fc4000bf23270 */
[----:B------:R-:W-:Y:S02]  /*5970*/  @!P0 IADD3 R11, PT, PT, R7, 0x1, RZ ;  /* 0x00000001070b8810 */ /* 0x000fe40007ffe0ff */
[----:B------:R-:W-:Y:S02]  /*5980*/  MOV R17, 0x2c00 ;  /* 0x00002c0000117802 */ /* 0x000fe40000000f00 */
[----:B------:R-:W-:Y:S01]  /*5990*/  @!P0 MOV R7, R11 ;  /* 0x0000000b00078202 */ /* 0x000fe20000000f00 */
[----:B--2---:R-:W-:Y:S01]  /*59a0*/  IMAD.WIDE R20, R3, 0x4, R18 ;  /* 0x0000000403147825 */ /* 0x004fe200078e0212 */
[----:B---3--:R-:W-:Y:S02]  /*59b0*/  @!P0 IADD3 R4, PT, PT, R12, R9, RZ ;  /* 0x000000090c048210 */ /* 0x008fe40007ffe0ff */
[----:B----4-:R-:W-:Y:S02]  /*59c0*/  @!P0 PRMT R0, R14, 0x7610, R0 ;  /* 0x000076100e008816 */ /* 0x010fe40000000000 */
[----:B------:R-:W-:-:S02]  /*59d0*/  @!P0 PRMT R8, R15, 0x7610, R8 ;  /* 0x000076100f088816 */ /* 0x000fc40000000008 */
[----:B------:R-:W-:Y:S02]  /*59e0*/  @!P0 PRMT R0, R0, 0x7610, R14 ;  /* 0x0000761000008816 */ /* 0x000fe4000000000e */
[----:B------:R-:W-:Y:S01]  /*59f0*/  @!P0 PRMT R8, R8, 0x7610, R15 ;  /* 0x0000761008088816 */ /* 0x000fe2000000000f */
[----:B------:R-:W-:Y:S06]  /*5a00*/  @P1 BRA `(.L_x_4002) ;  /* 0x00000008003c1947 */ /* 0x000fec0003800000 */
[----:B------:R-:W2:Y:S04]  /*5a10*/  LDG.E.128.CONSTANT R12, desc[UR6][R18.64] ;  /* 0x00000006120c7981 */ /* 0x000ea8000c1e9d00 */
[----:B------:R-:W0:Y:S02]  /*5a20*/  LDS.64 R26, [UR4] ;  /* 0x00000004ff1a7984 */ /* 0x000e240008000a00 */
[--C-:B0-----:R-:W-:Y:S02]  /*5a30*/  HADD2.F32 R11, -RZ, R26.reuse.H0_H0 ;  /* 0x2000001aff0b7230 */ /* 0x101fe40000004100 */
[----:B------:R-:W-:Y:S02]  /*5a40*/  HADD2.F32 R34, -RZ, R26.H1_H1 ;  /* 0x3000001aff227230 */ /* 0x000fe40000004100 */
[----:B------:R-:W-:Y:S01]  /*5a50*/  HADD2.F32 R33, -RZ, R27.H0_H0 ;  /* 0x2000001bff217230 */ /* 0x000fe20000004100 */
[----:B--2---:R-:W-:-:S02]  /*5a60*/  LOP3.LUT R16, R12, 0xf000f, RZ, 0xc0, !PT ;  /* 0x000f000f0c107812 */ /* 0x004fc400078ec0ff */
[----:B------:R-:W-:Y:S02]  /*5a70*/  LOP3.LUT R29, R12, 0xf000f0, RZ, 0xc0, !PT ;  /* 0x00f000f00c1d7812 */ /* 0x000fe400078ec0ff */
[----:B------:R-:W-:Y:S02]  /*5a80*/  SHF.R.U32.HI R25, RZ, 0x8, R12 ;  /* 0x00000008ff197819 */ /* 0x000fe4000001160c */
[----:B------:R-:W-:Y:S02]  /*5a90*/  LOP3.LUT R12, R13, 0xf000f, RZ, 0xc0, !PT ;  /* 0x000f000f0d0c7812 */ /* 0x000fe400078ec0ff */
[----:B------:R-:W-:Y:S02]  /*5aa0*/  LOP3.LUT R16, R16, 0x64006400, RZ, 0xfc, !PT ;  /* 0x6400640010107812 */ /* 0x000fe400078efcff */
[C---:B------:R-:W-:Y:S02]  /*5ab0*/  LOP3.LUT R35, R14.reuse, 0xf000f, RZ, 0xc0, !PT ;  /* 0x000f000f0e237812 */ /* 0x040fe400078ec0ff */
[----:B------:R-:W-:Y:S01]  /*5ac0*/  LOP3.LUT R36, R15, 0xf000f, RZ, 0xc0, !PT ;  /* 0x000f000f0f247812 */ /* 0x000fe200078ec0ff */
[----:B------:R-:W-:Y:S01]  /*5ad0*/  HADD2 R37, R16, -1032, -1032 ;  /* 0xe408e40810257430 */ /* 0x000fe20000000000 */
[----:B------:R-:W-:-:S02]  /*5ae0*/  LOP3.LUT R31, R14, 0xf000f0, RZ, 0xc0, !PT ;  /* 0x00f000f00e1f7812 */ /* 0x000fc400078ec0ff */
[----:B------:R-:W-:Y:S02]  /*5af0*/  SHF.R.U32.HI R28, RZ, 0x8, R14 ;  /* 0x00000008ff1c7819 */ /* 0x000fe4000001160e */
[----:B------:R-:W-:Y:S02]  /*5b00*/  LOP3.LUT R12, R12, 0x64006400, RZ, 0xfc, !PT ;  /* 0x640064000c0c7812 */ /* 0x000fe400078efcff */
[----:B------:R-:W-:Y:S01]  /*5b10*/  LOP3.LUT R14, R35, 0x64006400, RZ, 0xfc, !PT ;  /* 0x64006400230e7812 */ /* 0x000fe200078efcff */
[----:B------:R-:W-:Y:S01]  /*5b20*/  HADD2.F32 R35, -RZ, R27.H1_H1 ;  /* 0x3000001bff237230 */ /* 0x000fe20000004100 */
[----:B------:R-:W-:Y:S01]  /*5b30*/  LOP3.LUT R36, R36, 0x64006400, RZ, 0xfc, !PT ;  /* 0x6400640024247812 */ /* 0x000fe200078efcff */
[----:B------:R-:W-:Y:S02]  /*5b40*/  HADD2 R41, R12, -1032, -1032 ;  /* 0xe408e4080c297430 */ /* 0x000fe40000000000 */
[----:B------:R-:W-:Y:S02]  /*5b50*/  HADD2.F32 R12, -RZ, R37.H0_H0 ;  /* 0x20000025ff0c7230 */ /* 0x000fe40000004100 */
[----:B------:R-:W-:-:S02]  /*5b60*/  HADD2 R42, R14, -1032, -1032 ;  /* 0xe408e4080e2a7430 */ /* 0x000fc40000000000 */
[----:B------:R-:W-:Y:S02]  /*5b70*/  HADD2.F32 R37, -RZ, R37.H1_H1 ;  /* 0x30000025ff257230 */ /* 0x000fe40000004100 */
[----:B------:R-:W-:Y:S01]  /*5b80*/  HADD2 R36, R36, -1032, -1032 ;  /* 0xe408e40824247430 */ /* 0x000fe20000000000 */
[----:B------:R-:W-:Y:S01]  /*5b90*/  LOP3.LUT R30, R13, 0xf000f0, RZ, 0xc0, !PT ;  /* 0x00f000f00d1e7812 */ /* 0x000fe200078ec0ff */
[----:B------:R-:W-:Y:S01]  /*5ba0*/  FFMA.FTZ R12, R12, R11, RZ ;  /* 0x0000000b0c0c7223 */ /* 0x000fe200000100ff */
[----:B------:R-:W-:Y:S01]  /*5bb0*/  HADD2.F32 R14, -RZ, R42.H0_H0 ;  /* 0x2000002aff0e7230 */ /* 0x000fe20000004100 */
[----:B------:R-:W0:Y:S01]  /*5bc0*/  LDS.64 R26, [UR4+0x8] ;  /* 0x00000804ff1a7984 */ /* 0x000e220008000a00 */
[--C-:B-1----:R-:W-:Y:S02]  /*5bd0*/  HADD2.F32 R38, -RZ, R41.reuse.H0_H0 ;  /* 0x20000029ff267230 */ /* 0x102fe40000004100 */
[----:B------:R-:W-:Y:S01]  /*5be0*/  FFMA.FTZ R12, R37, R34, R12 ;  /* 0x00000022250c7223 */ /* 0x000fe2000001000c */
[----:B------:R-:W-:Y:S01]  /*5bf0*/  HADD2.F32 R16, -RZ, R36.H0_H0 ;  /* 0x20000024ff107230 */ /* 0x000fe20000004100 */
[----:B------:R-:W-:Y:S01]  /*5c00*/  LOP3.LUT R32, R15, 0xf000f0, RZ, 0xc0, !PT ;  /* 0x00f000f00f207812 */ /* 0x000fe200078ec0ff */
[C---:B------:R-:W-:Y:S01]  /*5c10*/  FFMA.FTZ R40, R11.reuse, R14, RZ ;  /* 0x0000000e0b287223 */ /* 0x040fe200000100ff */
[----:B------:R-:W-:Y:S01]  /*5c20*/  HADD2.F32 R37, -RZ, R41.H1_H1 ;  /* 0x30000029ff257230 */ /* 0x000fe20000004100 */
[----:B------:R-:W-:Y:S01]  /*5c30*/  LOP3.LUT R30, R30, 0x64006400, RZ, 0xfc, !PT ;  /* 0x640064001e1e7812 */ /* 0x000fe200078efcff */
[----:B------:R-:W-:Y:S01]  /*5c40*/  FFMA.FTZ R39, R11, R38, RZ ;  /* 0x000000260b277223 */ /* 0x000fe200000100ff */
[----:B------:R-:W-:Y:S01]  /*5c50*/  LOP3.LUT R14, R29, 0x64006400, RZ, 0xfc, !PT ;  /* 0x640064001d0e7812 */ /* 0x000fe200078efcff */
[----:B------:R-:W-:Y:S01]  /*5c60*/  FFMA.FTZ R11, R11, R16, RZ ;  /* 0x000000100b0b7223 */ /* 0x000fe200000100ff */
[----:B------:R-:W-:Y:S01]  /*5c70*/  LOP3.LUT R16, R31, 0x64006400, RZ, 0xfc, !PT ;  /* 0x640064001f107812 */ /* 0x000fe200078efcff */
[----:B------:R-:W-:Y:S01]  /*5c80*/  FFMA.FTZ R38, R34, R37, R39 ;  /* 0x0000002522267223 */ /* 0x000fe20000010027 */
        /* <DEDUP_REMOVED lines=9> */
[C---:B------:R-:W-:Y:S01]  /*5d20*/  FFMA.FTZ R36, R34.reuse, R36, R11 ;  /* 0x0000002422247223 */ /* 0x040fe2000001000b */
[----:B------:R-:W-:Y:S02]  /*5d30*/  HADD2.F32 R31, -RZ, R39.H0_H0 ;  /* 0x20000027ff1f7230 */ /* 0x000fe40000004100 */
[----:B------:R-:W-:Y:S01]  /*5d40*/  FFMA.FTZ R40, R34, R41, R40 ;  /* 0x0000002922287223 */ /* 0x000fe20000010028 */
[----:B------:R-:W-:Y:S02]  /*5d50*/  HADD2.F32 R11, -RZ, R32.H0_H0 ;  /* 0x20000020ff0b7230 */ /* 0x000fe40000004100 */
[----:B------:R-:W-:Y:S01]  /*5d60*/  FFMA.FTZ R38, R33, R14, R38 ;  /* 0x0000000e21267223 */ /* 0x000fe20000010026 */
[----:B------:R-:W-:Y:S01]  /*5d70*/  FFMA.FTZ R29, R29, R33, R12 ;  /* 0x000000211d1d7223 */ /* 0x000fe2000001000c */
[----:B------:R-:W-:-:S02]  /*5d80*/  HADD2.F32 R14, -RZ, R37.H1_H1 ;  /* 0x30000025ff0e7230 */ /* 0x000fc40000004100 */
[C---:B------:R-:W-:Y:S01]  /*5d90*/  FFMA.FTZ R31, R33.reuse, R31, R40 ;  /* 0x0000001f211f7223 */ /* 0x040fe20000010028 */
[----:B------:R-:W-:Y:S02]  /*5da0*/  HADD2.F32 R16, -RZ, R30.H1_H1 ;  /* 0x3000001eff107230 */ /* 0x000fe40000004100 */
[----:B------:R-:W-:Y:S01]  /*5db0*/  FFMA.FTZ R11, R33, R11, R36 ;  /* 0x0000000b210b7223 */ /* 0x000fe20000010024 */
[----:B------:R-:W-:Y:S01]  /*5dc0*/  HADD2.F32 R12, -RZ, R39.H1_H1 ;  /* 0x30000027ff0c7230 */ /* 0x000fe20000004100 */
[----:B------:R-:W-:Y:S01]  /*5dd0*/  SHF.R.U32.HI R13, RZ, 0x8, R13 ;  /* 0x00000008ff0d7819 */ /* 0x000fe2000001160d */
        /* <DEDUP_REMOVED lines=38> */
[----:B------:R-:W-:Y:S01]  /*6040*/  LOP3.LUT R14, R25, 0x64006400, RZ, 0xfc, !PT ;  /* 0x64006400190e7812 */ /* 0x000fe200078efcff */
[-C--:B------:R-:W-:Y:S02]  /*6050*/  HFMA2 R16, R16, R17.reuse.H0_H0, -72, -72 ;  /* 0xd480d48010107431 */ /* 0x080fe40000040011 */
[C---:B------:R-:W-:Y:S01]  /*6060*/  FFMA.FTZ R32, R26.reuse, R33, R37 ;  /* 0x000000211a207223 */ /* 0x040fe20000010025 */
[-C--:B------:R-:W-:Y:S02]  /*6070*/  HFMA2 R28, R28, R17.reuse.H0_H0, -72, -72 ;  /* 0xd480d4801c1c7431 */ /* 0x080fe40000040011 */
[----:B------:R-:W-:Y:S01]  /*6080*/  FFMA.FTZ R34, R26, R35, R34 ;  /* 0x000000231a227223 */ /* 0x000fe20000010022 */
[----:B------:R-:W-:Y:S01]  /*6090*/  HFMA2 R31, R14, R17.H0_H0, -72, -72 ;  /* 0xd480d4800e1f7431 */ /* 0x000fe20000040011 */
[----:B------:R-:W-:Y:S01]  /*60a0*/  LOP3.LUT R14, R15, 0x64006400, RZ, 0xfc, !PT ;  /* 0x640064000f0e7812 */ /* 0x000fe200078efcff */
[----:B------:R-:W-:-:S02]  /*60b0*/  HADD2.F32 R15, -RZ, R12.H1_H1 ;  /* 0x3000000cff0f7230 */ /* 0x000fc40000004100 */
[----:B------:R-:W-:Y:S02]  /*60c0*/  HADD2.F32 R11, -RZ, R27.H0_H0 ;  /* 0x2000001bff0b7230 */ /* 0x000fe40000004100 */
[----:B------:R-:W-:Y:S02]  /*60d0*/  HADD2.F32 R12, -RZ, R16.H0_H0 ;  /* 0x20000010ff0c7230 */ /* 0x000fe40000004100 */
[----:B------:R-:W-:Y:S01]  /*60e0*/  FFMA.FTZ R26, R26, R15, R29 ;  /* 0x0000000f1a1a7223 */ /* 0x000fe2000001001d */
[----:B------:R-:W-:Y:S02]  /*60f0*/  HFMA2 R33, R14, R17.H0_H0, -72, -72 ;  /* 0xd480d4800e217431 */ /* 0x000fe40000040011 */
[----:B------:R-:W-:Y:S02]  /*6100*/  HADD2.F32 R15, -RZ, R28.H0_H0 ;  /* 0x2000001cff0f7230 */ /* 0x000fe40000004100 */
[----:B------:R-:W-:Y:S02]  /*6110*/  HADD2.F32 R13, -RZ, R31.H0_H0 ;  /* 0x2000001fff0d7230 */ /* 0x000fe40000004100 */
[----:B------:R-:W-:Y:S01]  /*6120*/  FFMA.FTZ R32, R11, R12, R32 ;  /* 0x0000000c0b207223 */ /* 0x000fe20000010020 */
[----:B------:R-:W-:-:S02]  /*6130*/  HADD2.F32 R14, -RZ, R16.H1_H1 ;  /* 0x30000010ff0e7230 */ /* 0x000fc40000004100 */
[----:B------:R-:W-:Y:S01]  /*6140*/  FFMA.FTZ R15, R11, R15, R34 ;  /* 0x0000000f0b0f7223 */ /* 0x000fe20000010022 */
[----:B------:R-:W-:Y:S02]  /*6150*/  HADD2.F32 R27, -RZ, R27.H1_H1 ;  /* 0x3000001bff1b7230 */ /* 0x000fe40000004100 */
[----:B------:R-:W-:Y:S01]  /*6160*/  FFMA.FTZ R13, R13, R11, R30 ;  /* 0x0000000b0d0d7223 */ /* 0x000fe2000001001e */
[----:B------:R-:W-:Y:S02]  /*6170*/  HADD2.F32 R16, -RZ, R28.H1_H1 ;  /* 0x3000001cff107230 */ /* 0x000fe40000004100 */
[----:B------:R-:W-:Y:S02]  /*6180*/  HADD2.F32 R25, -RZ, R33.H0_H0 ;  /* 0x20000021ff197230 */ /* 0x000fe40000004100 */
[C---:B------:R-:W-:Y:S01]  /*6190*/  FFMA.FTZ R14, R27.reuse, R14, R32 ;  /* 0x0000000e1b0e7223 */ /* 0x040fe20000010020 */
        /* <DEDUP_REMOVED lines=22> */
.L_x_4002:
[----:B------:R-:W-:Y:S05]  /*6300*/  @P1 BRA `(.L_x_4003) ;  /* 0x00000008003c1947 */ /* 0x000fea0003800000 */
[----:B------:R-:W2:Y:S04]  /*6310*/  LDG.E.128.CONSTANT R12, desc[UR6][R20.64] ;  /* 0x00000006140c7981 */ /* 0x000ea8000c1e9d00 */
[----:B------:R-:W0:Y:S02]  /*6320*/  LDS.64 R26, [UR4+0x10] ;  /* 0x00001004ff1a7984 */ /* 0x000e240008000a00 */
        /* <DEDUP_REMOVED lines=141> */
.L_x_4003:
[----:B------:R-:W-:Y:S01]  /*6c00*/  IMAD.WIDE R26, R3, 0x4, R20 ;  /* 0x00000004031a7825 */ /* 0x000fe200078e0214 */
[----:B------:R-:W-:Y:S06]  /*6c10*/  @P1 BRA `(.L_x_4004) ;  /* 0x00000008003c1947 */ /* 0x000fec0003800000 */
        /* <DEDUP_REMOVED lines=143> */
.L_x_4004:
[----:B------:R-:W-:Y:S02]  /*7510*/  MOV R20, R18 ;  /* 0x0000001200147202 */ /* 0x000fe40000000f00 */
[----:B------:R-:W-:Y:S01]  /*7520*/  MOV R21, R19 ;  /* 0x0000001300157202 */ /* 0x000fe20000000f00 */
[----:B------:R-:W-:Y:S01]  /*7530*/  IMAD.WIDE R18, R3, 0x4, R26 ;  /* 0x0000000403127825 */ /* 0x000fe200078e021a */
[----:B------:R-:W-:Y:S06]  /*7540*/  @P1 BRA `(.L_x_4005) ;  /* 0x00000008003c1947 */ /* 0x000fec0003800000 */
[----:B------:R-:W2:Y:S04]  /*7550*/  LDG.E.128.CONSTANT R12, desc[UR6][R18.64] ;  /* 0x00000006120c7981 */ /* 0x000ea8000c1e9d00 */
[----:B------:R-:W0:Y:S02]  /*7560*/  LDS.64 R26, [UR4+0x30] ;  /* 0x00003004ff1a7984 */ /* 0x000e240008000a00 */
[--C-:B0-----:R-:W-:Y:S02]  /*7570*/  HADD2.F32 R11, -RZ, R26.reuse.H0_H0 ;  /* 0x2000001aff0b7230 */ /* 0x101fe40000004100 */
[----:B------:R-:W-:Y:S01]  /*7580*/  HADD2.F32 R34, -RZ, R26.H1_H1 ;  /* 0x3000001aff227230 */ /* 0x000fe20000004100 */
[C---:B--2---:R-:W-:Y:S02]  /*7590*/  LOP3.LUT R16, R13.reuse, 0xf000f, RZ, 0xc0, !PT ;  /* 0x000f000f0d107812 */ /* 0x044fe400078ec0ff */
[----:B------:R-:W-:-:S02]  /*75a0*/  LOP3.LUT R30, R13, 0xf000f0, RZ, 0xc0, !PT ;  /* 0x00f000f00d1e7812 */ /* 0x000fc400078ec0ff */
[----:B------:R-:W-:Y:S02]  /*75b0*/  SHF.R.U32.HI R25, RZ, 0x8, R13 ;  /* 0x00000008ff197819 */ /* 0x000fe4000001160d */
[C---:B------:R-:W-:Y:S02]  /*75c0*/  LOP3.LUT R32, R12.reuse, 0xf000f0, RZ, 0xc0, !PT ;  /* 0x00f000f00c207812 */ /* 0x040fe400078ec0ff */
        /* <DEDUP_REMOVED lines=8> */
[----:B------:R-:W-:Y:S02]  /*7650*/  LOP3.LUT R14, R14, 0x64006400, RZ, 0xfc, !PT ;  /* 0x640064000e0e7812 */ /* 0x000fe400078efcff */
[----:B------:R-:W-:Y:S01]  /*7660*/  LOP3.LUT R35, R15, 0xf000f, RZ, 0xc0, !PT ;  /* 0x000f000f0f237812 */ /* 0x000fe200078ec0ff */
[----:B------:R-:W-:Y:S02]  /*7670*/  HADD2 R40, R12, -1032, -1032 ;  /* 0xe408e4080c287430 */ /* 0x000fe40000000000 */
[----:B-1----:R-:W-:-:S02]  /*7680*/  HADD2.F32 R38, -RZ, R37.H0_H0 ;  /* 0x20000025ff267230 */ /* 0x002fc40000004100 */
[----:B------:R-:W-:Y:S02]  /*7690*/  HADD2 R42, R14, -1032, -1032 ;  /* 0xe408e4080e2a7430 */ /* 0x000fe40000000000 */
[----:B------:R-:W-:Y:S01]  /*76a0*/  HADD2.F32 R37, -RZ, R37.H1_H1 ;  /* 0x30000025ff257230 */ /* 0x000fe20000004100 */
[----:B------:R-:W-:Y:S01]  /*76b0*/  LOP3.LUT R36, R35, 0x64006400, RZ, 0xfc, !PT ;  /* 0x6400640023247812 */ /* 0x000fe200078efcff */
[----:B------:R-:W-:Y:S02]  /*76c0*/  HADD2.F32 R12, -RZ, R40.H0_H0 ;  /* 0x20000028ff0c7230 */ /* 0x000fe40000004100 */
[----:B------:R-:W-:Y:S01]  /*76d0*/  FFMA.FTZ R39, R11, R38, RZ ;  /* 0x000000260b277223 */ /* 0x000fe200000100ff */
[----:B------:R-:W-:Y:S01]  /*76e0*/  HADD2.F32 R14, -RZ, R42.H0_H0 ;  /* 0x2000002aff0e7230 */ /* 0x000fe20000004100 */
[----:B------:R-:W-:Y:S01]  /*76f0*/  LOP3.LUT R31, R15, 0xf000f0, RZ, 0xc0, !PT ;  /* 0x00f000f00f1f7812 */ /* 0x000fe200078ec0ff */
[--C-:B------:R-:W-:Y:S01]  /*7700*/  HADD2.F32 R35, -RZ, R27.reuse.H1_H1 ;  /* 0x3000001bff237230 */ /* 0x100fe20000004100 */
[----:B------:R-:W-:Y:S01]  /*7710*/  SHF.R.U32.HI R29, RZ, 0x8, R15 ;  /* 0x00000008ff1d7819 */ /* 0x000fe2000001160f */
[----:B------:R-:W-:Y:S01]  /*7720*/  FFMA.FTZ R38, R12, R11, RZ ;  /* 0x0000000b0c267223 */ /* 0x000fe200000100ff */
[----:B------:R-:W-:-:S02]  /*7730*/  HADD2.F32 R15, -RZ, R27.H0_H0 ;  /* 0x2000001bff0f7230 */ /* 0x000fc40000004100 */
[----:B------:R-:W-:Y:S01]  /*7740*/  FFMA.FTZ R12, R34, R37, R39 ;  /* 0x00000025220c7223 */ /* 0x000fe20000010027 */
[----:B------:R-:W0:Y:S01]  /*7750*/  LDS.64 R26, [UR4+0x38] ;  /* 0x00003804ff1a7984 */ /* 0x000e220008000a00 */
[----:B------:R-:W-:Y:S01]  /*7760*/  FFMA.FTZ R41, R11, R14, RZ ;  /* 0x0000000e0b297223 */ /* 0x000fe200000100ff */
[----:B------:R-:W-:Y:S01]  /*7770*/  HADD2.F32 R37, -RZ, R40.H1_H1 ;  /* 0x30000028ff257230 */ /* 0x000fe20000004100 */
[----:B------:R-:W-:Y:S01]  /*7780*/  LOP3.LUT R14, R33, 0x64006400, RZ, 0xfc, !PT ;  /* 0x64006400210e7812 */ /* 0x000fe200078efcff */
[----:B------:R-:W-:Y:S01]  /*7790*/  HADD2 R36, R36, -1032, -1032 ;  /* 0xe408e40824247430 */ /* 0x000fe20000000000 */
[----:B------:R-:W-:Y:S01]  /*77a0*/  LOP3.LUT R30, R30, 0x64006400, RZ, 0xfc, !PT ;  /* 0x640064001e1e7812 */ /* 0x000fe200078efcff */
[----:B------:R-:W-:Y:S02]  /*77b0*/  HADD2.F32 R39, -RZ, R42.H1_H1 ;  /* 0x3000002aff277230 */ /* 0x000fe40000004100 */
[----:B------:R-:W-:Y:S01]  /*77c0*/  FFMA.FTZ R38, R37, R34, R38 ;  /* 0x0000002225267223 */ /* 0x000fe20000010026 */
[----:B------:R-:W-:Y:S01]  /*77d0*/  LOP3.LUT R32, R32, 0x64006400, RZ, 0xfc, !PT ;  /* 0x6400640020207812 */ /* 0x000fe200078efcff */
[----:B------:R-:W-:-:S02]  /*77e0*/  HFMA2 R37, R14, R17.H0_H0, -72, -72 ;  /* 0xd480d4800e257431 */ /* 0x000fc40000040011 */
[--C-:B------:R-:W-:Y:S01]  /*77f0*/  HADD2.F32 R16, -RZ, R36.reuse.H0_H0 ;  /* 0x20000024ff107230 */ /* 0x100fe20000004100 */
[----:B------:R-:W-:Y:S01]  /*7800*/  LOP3.LUT R14, R31, 0x64006400, RZ, 0xfc, !PT ;  /* 0x640064001f0e7812 */ /* 0x000fe200078efcff */
[-C--:B------:R-:W-:Y:S02]  /*7810*/  HFMA2 R30, R30, R17.reuse.H0_H0, -72, -72 ;  /* 0xd480d4801e1e7431 */ /* 0x080fe40000040011 */
[----:B------:R-:W-:Y:S01]  /*7820*/  FFMA.FTZ R40, R34, R39, R41 ;  /* 0x0000002722287223 */ /* 0x000fe20000010029 */
[-C--:B------:R-:W-:Y:S02]  /*7830*/  HFMA2 R32, R32, R17.reuse.H0_H0, -72, -72 ;  /* 0xd480d48020207431 */ /* 0x080fe40000040011 */
[----:B------:R-:W-:Y:S02]  /*7840*/  HADD2.F32 R36, -RZ, R36.H1_H1 ;  /* 0x30000024ff247230 */ /* 0x000fe40000004100 */
[----:B------:R-:W-:Y:S01]  /*7850*/  FFMA.FTZ R11, R11, R16, RZ ;  /* 0x000000100b0b7223 */ /* 0x000fe200000100ff */
[----:B------:R-:W-:-:S02]  /*7860*/  HFMA2 R39, R14, R17.H0_H0, -72, -72 ;  /* 0xd480d4800e277431 */ /* 0x000fc40000040011 */
[----:B------:R-:W-:Y:S02]  /*7870*/  HADD2.F32 R16, -RZ, R30.H0_H0 ;  /* 0x2000001eff107230 */ /* 0x000fe40000004100 */
        /* <DEDUP_REMOVED lines=49> */
[-C--:B------:R-:W-:Y:S01]  /*7b90*/  HFMA2 R25, R14, R17.reuse.H0_H0, -72, -72 ;  /* 0xd480d4800e197431 */ /* 0x080fe20000040011 */
[----:B------:R-:W-:Y:S01]  /*7ba0*/  LOP3.LUT R14, R29, 0x64006400, RZ, 0xfc, !PT ;  /* 0x640064001d0e7812 */ /* 0x000fe200078efcff */
[-C--:B------:R-:W-:Y:S02]  /*7bb0*/  HFMA2 R28, R28, R17.reuse.H0_H0, -72, -72 ;  /* 0xd480d4801c1c7431 */ /* 0x080fe40000040011 */
[C---:B------:R-:W-:Y:S01]  /*7bc0*/  FFMA.FTZ R32, R26.reuse, R33, R37 ;  /* 0x000000211a207223 */ /* 0x040fe20000010025 */
[----:B------:R-:W-:Y:S02]  /*7bd0*/  HFMA2 R31, R16, R17.H0_H0, -72, -72 ;  /* 0xd480d480101f7431 */ /* 0x000fe40000040011 */
[----:B------:R-:W-:Y:S02]  /*7be0*/  HADD2.F32 R16, -RZ, R12.H1_H1 ;  /* 0x3000000cff107230 */ /* 0x000fe40000004100 */
[----:B------:R-:W-:Y:S01]  /*7bf0*/  FFMA.FTZ R34, R26, R35, R34 ;  /* 0x000000231a227223 */ /* 0x000fe20000010022 */
[----:B------:R-:W-:-:S02]  /*7c00*/  HADD2.F32 R11, -RZ, R27.H0_H0 ;  /* 0x2000001bff0b7230 */ /* 0x000fc40000004100 */
[----:B------:R-:W-:Y:S02]  /*7c10*/  HFMA2 R29, R14, R17.H0_H0, -72, -72 ;  /* 0xd480d4800e1d7431 */ /* 0x000fe40000040011 */
[----:B------:R-:W-:Y:S02]  /*7c20*/  HADD2.F32 R12, -RZ, R31.H0_H0 ;  /* 0x2000001fff0c7230 */ /* 0x000fe40000004100 */
[----:B------:R-:W-:Y:S01]  /*7c30*/  FFMA.FTZ R26, R26, R16, R15 ;  /* 0x000000101a1a7223 */ /* 0x000fe2000001000f */
[----:B------:R-:W-:Y:S02]  /*7c40*/  HADD2.F32 R15, -RZ, R28.H0_H0 ;  /* 0x2000001cff0f7230 */ /* 0x000fe40000004100 */
[----:B------:R-:W-:Y:S02]  /*7c50*/  HADD2.F32 R13, -RZ, R25.H0_H0 ;  /* 0x20000019ff0d7230 */ /* 0x000fe40000004100 */
[----:B------:R-:W-:Y:S01]  /*7c60*/  FFMA.FTZ R32, R11, R12, R32 ;  /* 0x0000000c0b207223 */ /* 0x000fe20000010020 */
[----:B------:R-:W-:-:S02]  /*7c70*/  HADD2.F32 R27, -RZ, R27.H1_H1 ;  /* 0x3000001bff1b7230 */ /* 0x000fc40000004100 */
[----:B------:R-:W-:Y:S01]  /*7c80*/  FFMA.FTZ R15, R11, R15, R34 ;  /* 0x0000000f0b0f7223 */ /* 0x000fe20000010022 */
[----:B------:R-:W-:Y:S02]  /*7c90*/  HADD2.F32 R16, -RZ, R28.H1_H1 ;  /* 0x3000001cff107230 */ /* 0x000fe40000004100 */
[----:B------:R-:W-:Y:S01]  /*7ca0*/  FFMA.FTZ R13, R13, R11, R30 ;  /* 0x0000000b0d0d7223 */ /* 0x000fe2000001001e */
[----:B------:R-:W-:Y:S02]  /*7cb0*/  HADD2.F32 R17, -RZ, R29.H0_H0 ;  /* 0x2000001dff117230 */ /* 0x000fe40000004100 */
[----:B------:R-:W-:Y:S02]  /*7cc0*/  HADD2.F32 R12, -RZ, R25.H1_H1 ;  /* 0x30000019ff0c7230 */ /* 0x000fe40000004100 */
[----:B------:R-:W-:Y:S01]  /*7cd0*/  FFMA.FTZ R15, R27, R16, R15 ;  /* 0x000000101b0f7223 */ /* 0x000fe2000001000f */
[----:B------:R-:W-:Y:S02]  /*7ce0*/  HADD2.F32 R14, -RZ, R31.H1_H1 ;  /* 0x3000001fff0e7230 */ /* 0x000fe40000004100 */
[----:B------:R-:W-:Y:S01]  /*7cf0*/  FFMA.FTZ R26, R11, R17, R26 ;  /* 0x000000110b1a7223 */ /* 0x000fe2000001001a */
[----:B------:R-:W-:-:S02]  /*7d00*/  HADD2.F32 R16, -RZ, R29.H1_H1 ;  /* 0x3000001dff107230 */ /* 0x000fc40000004100 */
[----:B------:R-:W-:Y:S01]  /*7d10*/  FFMA.FTZ R12, R12, R27, R13 ;  /* 0x0000001b0c0c7223 */ /* 0x000fe2000001000d */
        /* <DEDUP_REMOVED lines=18> */
.L_x_4005:
        /* <DEDUP_REMOVED lines=8> */
.L_x_4001:
        /* <DEDUP_REMOVED lines=9> */
.L_x_4009:
[----:B------:R-:W0:Y:S01]  /*7f50*/  LDC.64 R2, c[0x0][0x3a8] ;  /* 0x0000ea00ff027b82 */ /* 0x000e220000000a00 */
[----:B------:R-:W-:Y:S01]  /*7f60*/  ISETP.NE.AND P0, PT, R9, R4, PT ;  /* 0x000000040900720c */ /* 0x000fe20003f05270 */
[----:B-----5:R3:W5:-:S12]  /*7f70*/  LDG.E.128.CONSTANT R24, desc[UR6][R18.64] ;  /* 0x0000000612187981 */ /* 0x020758000c1e9d00 */
[----:B--2---:R-:W-:Y:S01]  /*7f80*/  @!P0 LEA R20, R7, R1, 0x3 ;  /* 0x0000000107148211 */ /* 0x004fe200078e18ff */
[----:B------:R-:W2:Y:S05]  /*7f90*/  @!P0 LDG.E.U16.CONSTANT R10, desc[UR6][R34.64] ;  /* 0x00000006220a8981 */ /* 0x000eaa000c1e9500 */
[----:B------:R-:W4:Y:S01]  /*7fa0*/  @!P0 LDL.64 R20, [R20+0x8] ;  /* 0x0000080014148983 */ /* 0x000f220000100a00 */
[----:B0-----:R-:W-:-:S05]  /*7fb0*/  IMAD.WIDE R16, R3, 0x4, R18 ;  /* 0x0000000403107825 */ /* 0x001fca00078e0212 */
[----:B------:R3:W5:Y:S01]  /*7fc0*/  LDG.E.128.CONSTANT R12, desc[UR6][R16.64] ;  /* 0x00000006100c7981 */ /* 0x000762000c1e9d00 */
[----:B------:R-:W0:Y:S01]  /*7fd0*/  S2UR UR5, SR_CTAID.Y ;  /* 0x00000000000579c3 */ /* 0x000e220000002600 */
[----:B------:R-:W-:Y:S02]  /*7fe0*/  @!P0 IADD3 R30, PT, PT, R7, 0x1, RZ ;  /* 0x00000001071e8810 */ /* 0x000fe40007ffe0ff */
[----:B0-----:R-:W-:Y:S02]  /*7ff0*/  ISETP.LE.AND P1, PT, R2, UR5, PT ;  /* 0x0000000502007c0c */ /* 0x001fe4000bf23270 */
[----:B--2---:R-:W-:Y:S01]  /*8000*/  @!P0 IADD3 R4, PT, PT, R10, R9, RZ ;  /* 0x000000090a048210 */ /* 0x004fe20007ffe0ff */
[----:B------:R-:W-:Y:S01]  /*8010*/  IMAD.WIDE R10, R3, 0x4, R16 ;  /* 0x00000004030a7825 */ /* 0x000fe200078e0210 */
[----:B----4-:R-:W-:Y:S02]  /*8020*/  @!P0 PRMT R0, R20, 0x7610, R0 ;  /* 0x0000761014008816 */ /* 0x010fe40000000000 */
[----:B------:R-:W-:-:S02]  /*8030*/  @!P0 PRMT R8, R21, 0x7610, R8 ;  /* 0x0000761015088816 */ /* 0x000fc40000000008 */
[----:B------:R-:W-:Y:S02]  /*8040*/  @!P0 PRMT R0, R0, 0x7610, R20 ;  /* 0x0000761000008816 */ /* 0x000fe40000000014 */
[----:B------:R-:W-:Y:S02]  /*8050*/  @!P0 PRMT R8, R8, 0x7610, R21 ;  /* 0x0000761008088816 */ /* 0x000fe40000000015 */
[----:B------:R-:W-:Y:S01]  /*8060*/  IADD3 R9, PT, PT, R9, 0x20, RZ ;  /* 0x0000002009097810 */ /* 0x000fe20007ffe0ff */
[----:B---3--:R-:W-:Y:S06]  /*8070*/  @P1 BRA `(.L_x_4008) ;  /* 0x0000001000c01947 */ /* 0x008fec0003800000 */
[----:B------:R-:W2:Y:S01]  /*8080*/  LDG.E.128.CONSTANT R16, desc[UR6][R10.64] ;  /* 0x000000060a107981 */ /* 0x000ea2000c1e9d00 */
[----:B-----5:R-:W-:Y:S01]  /*8090*/  SHF.R.U32.HI R20, RZ, 0xf, R25 ;  /* 0x0000000fff147819 */ /* 0x020fe20000011619 */
[----:B------:R-:W-:Y:S01]  /*80a0*/  HFMA2 R31, -RZ, RZ, 0, 0.015625 ;  /* 0x00002400ff1f7431 */ /* 0x000fe200000001ff */
[----:B------:R-:W-:Y:S02]  /*80b0*/  SHF.R.U32.HI R36, RZ, 0xe, R13 ;  /* 0x0000000eff247819 */ /* 0x000fe4000001160d */
[----:B------:R-:W-:Y:S02]  /*80c0*/  LOP3.LUT R29, R20, 0x10001, RZ, 0xc0, !PT ;  /* 0x00010001141d7812 */ /* 0x000fe400078ec0ff */
[----:B------:R-:W0:Y:S01]  /*80d0*/  LDS.128 R20, [UR4+-0x20] ;  /* 0xffffe004ff147984 */ /* 0x000e220008000c00 */
[----:B------:R-:W-:Y:S02]  /*80e0*/  MOV R28, 0x3000 ;  /* 0x00003000001c7802 */ /* 0x000fe40000000f00 */
[----:B-1----:R-:W-:-:S02]  /*80f0*/  LOP3.LUT R38, R29, 0x20002, R36, 0xf8, !PT ;  /* 0x000200021d267812 */ /* 0x002fc400078ef824 */
[----:B------:R-:W-:Y:S02]  /*8100*/  PRMT R28, R28, 0x5410, R31 ;  /* 0x000054101c1c7816 */ /* 0x000fe4000000001f */
[----:B------:R-:W-:Y:S02]  /*8110*/  SHF.R.U32.HI R29, RZ, 0xf, R24 ;  /* 0x0000000fff1d7819 */ /* 0x000fe40000011618 */
        /* <DEDUP_REMOVED lines=8> */
[----:B------:R-:W-:Y:S02]  /*81a0*/  LOP3.LUT R31, R29, 0x20002, R36, 0xf8, !PT ;  /* 0x000200021d1f7812 */ /* 0x000fe400078ef824 */
[----:B------:R-:W-:-:S02]  /*81b0*/  LOP3.LUT R36, R33, 0x20002, R40, 0xf8, !PT ;  /* 0x0002000221247812 */ /* 0x000fc400078ef828 */
[----:B------:R-:W-:Y:S02]  /*81c0*/  LOP3.LUT R33, R39, 0x20002, R42, 0xf8, !PT ;  /* 0x0002000227217812 */ /* 0x000fe400078ef82a */
[C---:B------:R-:W-:Y:S02]  /*81d0*/  LOP3.LUT R41, R25.reuse, 0x380038, RZ, 0xc0, !PT ;  /* 0x0038003819297812 */ /* 0x040fe400078ec0ff */
[----:B------:R-:W-:Y:S02]  /*81e0*/  LOP3.LUT R43, R25, 0x70007, RZ, 0xc0, !PT ;  /* 0x00070007192b7812 */ /* 0x000fe400078ec0ff */
[----:B------:R-:W-:Y:S02]  /*81f0*/  LOP3.LUT R45, R26, 0x70007, RZ, 0xc0, !PT ;  /* 0x000700071a2d7812 */ /* 0x000fe400078ec0ff */
[----:B------:R-:W-:Y:S02]  /*8200*/  LOP3.LUT R42, R24, 0x70007, RZ, 0xc0, !PT ;  /* 0x00070007182a7812 */ /* 0x000fe400078ec0ff */
[----:B------:R-:W-:-:S02]  /*8210*/  SHF.R.U32.HI R39, RZ, 0x6, R26 ;  /* 0x00000006ff277819 */ /* 0x000fc4000001161a */
[----:B------:R-:W-:Y:S02]  /*8220*/  SHF.R.U32.HI R40, RZ, 0x6, R27 ;  /* 0x00000006ff287819 */ /* 0x000fe4000001161b */
[----:B------:R-:W-:Y:S02]  /*8230*/  LOP3.LUT R45, R45, 0x64006400, RZ, 0xfc, !PT ;  /* 0x640064002d2d7812 */ /* 0x000fe400078efcff */
[----:B------:R-:W-:Y:S02]  /*8240*/  LOP3.LUT R43, R43, 0x64006400, RZ, 0xfc, !PT ;  /* 0x640064002b2b7812 */ /* 0x000fe400078efcff */
[----:B------:R-:W-:Y:S01]  /*8250*/  LOP3.LUT R42, R42, 0x64006400, RZ, 0xfc, !PT ;  /* 0x640064002a2a7812 */ /* 0x000fe200078efcff */
[----:B------:R-:W-:Y:S01]  /*8260*/  HADD2 R45, R45, -1028, -1028 ;  /* 0xe404e4042d2d7430 */ /* 0x000fe20000000000 */
[----:B------:R-:W-:Y:S01]  /*8270*/  LOP3.LUT R46, R40, 0x70007, RZ, 0xc0, !PT ;  /* 0x00070007282e7812 */ /* 0x000fe200078ec0ff */
[----:B------:R-:W-:-:S03]  /*8280*/  HADD2 R43, R43, -1028, -1028 ;  /* 0xe404e4042b2b7430 */ /* 0x000fc60000000000 */
[----:B------:R-:W-:Y:S01]  /*8290*/  LOP3.LUT R46, R46, 0x64006400, RZ, 0xfc, !PT ;  /* 0x640064002e2e7812 */ /* 0x000fe200078efcff */
[----:B0-----:R-:W-:-:S04]  /*82a0*/  HFMA2 R43, R43, R20, RZ ;  /* 0x000000142b2b7231 */ /* 0x001fc800000000ff */
[----:B------:R-:W-:Y:S01]  /*82b0*/  HADD2 R46, R46, -1028, -1028 ;  /* 0xe404e4042e2e7430 */ /* 0x000fe20000000000 */
[----:B--2---:R-:W-:Y:S02]  /*82c0*/  SHF.R.U32.HI R37, RZ, 0xd, R17 ;  /* 0x0000000dff257819 */ /* 0x004fe40000011611 */
[----:B------:R-:W-:Y:S02]  /*82d0*/  SHF.R.U32.HI R44, RZ, 0xd, R16 ;  /* 0x0000000dff2c7819 */ /* 0x000fe40000011610 */
[----:B------:R-:W-:Y:S02]  /*82e0*/  LOP3.LUT R29, R38, 0x40004, R37, 0xf8, !PT ;  /* 0x00040004261d7812 */ /* 0x000fe400078ef825 */
[----:B------:R-:W-:Y:S02]  /*82f0*/  SHF.R.U32.HI R37, RZ, 0x6, R25 ;  /* 0x00000006ff257819 */ /* 0x000fe40000011619 */
[----:B------:R-:W-:Y:S02]  /*8300*/  LOP3.LUT R25, R24, 0x380038, RZ, 0xc0, !PT ;  /* 0x0038003818197812 */ /* 0x000fe400078ec0ff */
[----:B------:R-:W-:-:S02]  /*8310*/  SHF.R.U32.HI R38, RZ, 0x6, R24 ;  /* 0x00000006ff267819 */ /* 0x000fc40000011618 */
[----:B------:R-:W-:Y:S02]  /*8320*/  LOP3.LUT R24, R26, 0x380038, RZ, 0xc0, !PT ;  /* 0x003800381a187812 */ /* 0x000fe400078ec0ff */
[C---:B------:R-:W-:Y:S02]  /*8330*/  LOP3.LUT R26, R27.reuse, 0x380038, RZ, 0xc0, !PT ;  /* 0x003800381b1a7812 */ /* 0x040fe400078ec0ff */
[----:B------:R-:W-:Y:S02]  /*8340*/  LOP3.LUT R27, R27, 0x70007, RZ, 0xc0, !PT ;  /* 0x000700071b1b7812 */ /* 0x000fe400078ec0ff */
[----:B------:R-:W-:Y:S02]  /*8350*/  LOP3.LUT R31, R31, 0x40004, R44, 0xf8, !PT ;  /* 0x000400041f1f7812 */ /* 0x000fe400078ef82c */
[----:B------:R-:W-:Y:S02]  /*8360*/  LOP3.LUT R44, R27, 0x64006400, RZ, 0xfc, !PT ;  /* 0x640064001b2c7812 */ /* 0x000fe400078efcff */
[----:B------:R-:W-:Y:S01]  /*8370*/  LOP3.LUT R27, R41, 0x64006400, RZ, 0xfc, !PT ;  /* 0x64006400291b7812 */ /* 0x000fe200078efcff */
[----:B------:R-:W-:Y:S01]  /*8380*/  HADD2 R41, R42, -1028, -1028 ;  /* 0xe404e4042a297430 */ /* 0x000fe20000000000 */
[----:B------:R-:W-:Y:S01]  /*8390*/  LOP3.LUT R25, R25, 0x64006400, RZ, 0xfc, !PT ;  /* 0x6400640019197812 */ /* 0x000fe200078efcff */
[----:B------:R-:W-:Y:S01]  /*83a0*/  HADD2 R47, R44, -1028, -1028 ;  /* 0xe404e4042c2f7430 */ /* 0x000fe20000000000 */
[----:B------:R-:W-:Y:S01]  /*83b0*/  SHF.R.U32.HI R48, RZ, 0xd, R19 ;  /* 0x0000000dff307819 */ /* 0x000fe20000011613 */
[----:B------:R-:W-:-:S02]  /*83c0*/  HFMA2 R42, R41, R20, RZ.H0_H0 ;  /* 0x00000014292a7231 */ /* 0x000fc400000400ff */
[----:B------:R-:W-:Y:S01]  /*83d0*/  HFMA2 R41, R45, R20, RZ ;  /* 0x000000142d297231 */ /* 0x000fe200000000ff */
[----:B------:R-:W-:Y:S01]  /*83e0*/  LOP3.LUT R45, R24, 0x64006400, RZ, 0xfc, !PT ;  /* 0x64006400182d7812 */ /* 0x000fe200078efcff */
[-C--:B------:R-:W-:Y:S01]  /*83f0*/  HFMA2 R44, R27, R28.reuse.H0_H0, -132, -132 ;  /* 0xd820d8201b2c7431 */ /* 0x080fe2000004001c */
[----:B------:R-:W-:Y:S01]  /*8400*/  LOP3.LUT R24, R37, 0x70007, RZ, 0xc0, !PT ;  /* 0x0007000725187812 */ /* 0x000fe200078ec0ff */
[-C--:B------:R-:W-:Y:S01]  /*8410*/  HFMA2 R25, R25, R28.reuse.H0_H0, -132, -132 ;  /* 0xd820d82019197431 */ /* 0x080fe2000004001c */
[----:B------:R-:W-:Y:S01]  /*8420*/  LOP3.LUT R27, R26, 0x64006400, RZ, 0xfc, !PT ;  /* 0x640064001a1b7812 */ /* 0x000fe200078efcff */
[----:B------:R-:W-:Y:S01]  /*8430*/  HFMA2 R26, R45, R28.H0_H0, -132, -132 ;  /* 0xd820d8202d1a7431 */ /* 0x000fe2000004001c */
[----:B------:R-:W-:Y:S01]  /*8440*/  LOP3.LUT R24, R24, 0x64006400, RZ, 0xfc, !PT ;  /* 0x6400640018187812 */ /* 0x000fe200078efcff */
[----:B------:R-:W-:Y:S02]  /*8450*/  HFMA2 R43, R44, R21, R43 ;  /* 0x000000152c2b7231 */ /* 0x000fe4000000002b */
[----:B------:R-:W-:-:S02]  /*8460*/  HFMA2 R20, R47, R20, RZ.H0_H0 ;  /* 0x000000142f147231 */ /* 0x000fc400000400ff */
[-C--:B------:R-:W-:Y:S02]  /*8470*/  HFMA2 R42, R25, R21.reuse, R42 ;  /* 0x00000015192a7231 */ /* 0x080fe4000000002a */
[----:B------:R-:W-:Y:S02]  /*8480*/  HFMA2 R45, R27, R28.H0_H0, -132, -132 ;  /* 0xd820d8201b2d7431 */ /* 0x000fe4000004001c */
[-C--:B------:R-:W-:Y:S02]  /*8490*/  HFMA2 R41, R26, R21.reuse, R41 ;  /* 0x000000151a297231 */ /* 0x080fe40000000029 */
[----:B------:R-:W-:Y:S01]  /*84a0*/  HADD2 R44, R24, -1028, -1028 ;  /* 0xe404e404182c7430 */ /* 0x000fe20000000000 */
[----:B------:R-:W-:Y:S01]  /*84b0*/  LOP3.LUT R33, R33, 0x40004, R48, 0xf8, !PT ;  /* 0x0004000421217812 */ /* 0x000fe200078ef830 */
[----:B------:R-:W0:Y:S01]  /*84c0*/  LDS.128 R24, [UR4+-0x10] ;  /* 0xfffff004ff187984 */ /* 0x000e220008000c00 */
[----:B------:R-:W-:Y:S01]  /*84d0*/  HFMA2 R21, R45, R21, R20 ;  /* 0x000000152d157231 */ /* 0x000fe20000000014 */
[----:B------:R-:W-:Y:S01]  /*84e0*/  SHF.R.U32.HI R45, RZ, 0xd, R18 ;  /* 0x0000000dff2d7819 */ /* 0x000fe20000011612 */
[-C--:B------:R-:W-:Y:S01]  /*84f0*/  HFMA2 R20, R44, R22.reuse, R43 ;  /* 0x000000162c147231 */ /* 0x080fe2000000002b */
[----:B------:R-:W-:Y:S01]  /*8500*/  LOP3.LUT R44, R39, 0x70007, RZ, 0xc0, !PT ;  /* 0x00070007272c7812 */ /* 0x000fe200078ec0ff */
[----:B------:R-:W-:Y:S01]  /*8510*/  HFMA2 R21, R46, R22, R21 ;  /* 0x000000162e157231 */ /* 0x000fe20000000015 */
[----:B------:R-:W-:-:S02]  /*8520*/  LOP3.LUT R43, R38, 0x70007, RZ, 0xc0, !PT ;  /* 0x00070007262b7812 */ /* 0x000fc400078ec0ff */
[----:B------:R-:W-:Y:S02]  /*8530*/  LOP3.LUT R44, R44, 0x64006400, RZ, 0xfc, !PT ;  /* 0x640064002c2c7812 */ /* 0x000fe400078efcff */
[----:B------:R-:W-:Y:S02]  /*8540*/  LOP3.LUT R43, R43, 0x64006400, RZ, 0xfc, !PT ;  /* 0x640064002b2b7812 */ /* 0x000fe400078efcff */
[----:B------:R-:W-:Y:S01]  /*8550*/  LOP3.LUT R36, R36, 0x40004, R45, 0xf8, !PT ;  /* 0x0004000424247812 */ /* 0x000fe200078ef82d */
[----:B------:R-:W-:Y:S01]  /*8560*/  HADD2 R44, R44, -1028, -1028 ;  /* 0xe404e4042c2c7430 */ /* 0x000fe20000000000 */
[C---:B------:R-:W-:Y:S01]  /*8570*/  LOP3.LUT R46, R40.reuse, 0x380038, RZ, 0xc0, !PT ;  /* 0x00380038282e7812 */ /* 0x040fe200078ec0ff */
[----:B------:R-:W-:Y:S01]  /*8580*/  HADD2 R43, R43, -1028, -1028 ;  /* 0xe404e4042b2b7430 */ /* 0x000fe20000000000 */
[----:B------:R-:W-:Y:S02]  /*8590*/  LOP3.LUT R40, R40, 0x1c001c0, RZ, 0xc0, !PT ;  /* 0x01c001c028287812 */ /* 0x000fe400078ec0ff */
[----:B------:R-:W-:Y:S01]  /*85a0*/  LOP3.LUT R33, R33, 0x64006400, RZ, 0xfc, !PT ;  /* 0x6400640021217812 */ /* 0x000fe200078efcff */
        /* <DEDUP_REMOVED lines=14> */
[-C--:B------:R-:W-:Y:S01]  /*8690*/  HFMA2 R20, R51, R23.reuse, R20 ;  /* 0x0000001733147231 */ /* 0x080fe20000000014 */
[----:B------:R-:W-:Y:S01]  /*86a0*/  LOP3.LUT R37, R37, 0x64006400, RZ, 0xfc, !PT ;  /* 0x6400640025257812 */ /* 0x000fe200078efcff */
[----:B------:R-:W-:Y:S01]  /*86b0*/  HFMA2 R42, R49, R23, R42 ;  /* 0x00000017312a7231 */ /* 0x000fe2000000002a */
[----:B------:R-:W-:Y:S01]  /*86c0*/  LOP3.LUT R47, R38, 0x64006400, RZ, 0xfc, !PT ;  /* 0x64006400262f7812 */ /* 0x000fe200078efcff */
[----:B------:R-:W-:-:S02]  /*86d0*/  HFMA2 R38, R45, R28.H0_H0, -132, -132 ;  /* 0xd820d8202d267431 */ /* 0x000fc4000004001c */
[-C--:B------:R-:W-:Y:S01]  /*86e0*/  HFMA2 R41, R22, R23.reuse, R41 ;  /* 0x0000001716297231 */ /* 0x080fe20000000029 */
        /* <DEDUP_REMOVED lines=9> */
[----:B------:R-:W-:Y:S01]  /*8780*/  HFMA2 R21, R47, R24, R42 ;  /* 0x000000182f157231 */ /* 0x000fe2000000002a */
[----:B------:R-:W-:Y:S01]  /*8790*/  LOP3.LUT R37, R40, 0x64006400, RZ, 0xfc, !PT ;  /* 0x6400640028257812 */ /* 0x000fe200078efcff */
[-C--:B------:R-:W-:Y:S01]  /*87a0*/  HFMA2 R40, R39, R28.reuse.H1_H1, -20, -20 ;  /* 0xcd00cd0027287431 */ /* 0x080fe2000006001c */
[----:B------:R-:W-:Y:S01]  /*87b0*/  LOP3.LUT R38, R38, 0x64006400, RZ, 0xfc, !PT ;  /* 0x6400640026267812 */ /* 0x000fe200078efcff */
[----:B------:R-:W-:Y:S01]  /*87c0*/  HADD2 R22, R22, -1028, -1028 ;  /* 0xe404e40416167430 */ /* 0x000fe20000000000 */
[----:B------:R-:W-:Y:S01]  /*87d0*/  LOP3.LUT R29, R29, 0x64006400, RZ, 0xfc, !PT ;  /* 0x640064001d1d7812 */ /* 0x000fe200078efcff */
[----:B------:R-:W-:Y:S01]  /*87e0*/  HFMA2 R42, R37, R28.H1_H1, -20, -20 ;  /* 0xcd00cd00252a7431 */ /* 0x000fe2000006001c */
[----:B------:R-:W-:Y:S01]  /*87f0*/  LOP3.LUT R36, R36, 0x64006400, RZ, 0xfc, !PT ;  /* 0x6400640024247812 */ /* 0x000fe200078efcff */
[----:B------:R-:W-:-:S02]  /*8800*/  HADD2 R43, R38, -1028, -1028 ;  /* 0xe404e404262b7430 */ /* 0x000fc40000000000 */
[-C--:B------:R-:W-:Y:S02]  /*8810*/  HFMA2 R37, R40, R24.reuse, R41 ;  /* 0x0000001828257231 */ /* 0x080fe40000000029 */
[----:B------:R-:W-:Y:S02]  /*8820*/  HFMA2 R40, R42, R24, R23 ;  /* 0x000000182a287231 */ /* 0x000fe40000000017 */
[-C--:B------:R-:W-:Y:S02]  /*8830*/  HFMA2 R39, R22, R25.reuse, R21 ;  /* 0x0000001916277231 */ /* 0x080fe40000000015 */
[----:B------:R-:W-:Y:S01]  /*8840*/  HFMA2 R24, R43, R25, R20 ;  /* 0x000000192b187231 */ /* 0x000fe20000000014 */
[----:B------:R-:W-:Y:S01]  /*8850*/  LOP3.LUT R21, R14, 0x70007, RZ, 0xc0, !PT ;  /* 0x000700070e157812 */ /* 0x000fe200078ec0ff */
[----:B------:R-:W-:Y:S01]  /*8860*/  HADD2 R29, R29, -1028, -1028 ;  /* 0xe404e4041d1d7430 */ /* 0x000fe20000000000 */
[----:B------:R-:W-:Y:S02]  /*8870*/  LOP3.LUT R20, R12, 0x380038, RZ, 0xc0, !PT ;  /* 0x003800380c147812 */ /* 0x000fe400078ec0ff */
[----:B------:R-:W-:-:S02]  /*8880*/  LOP3.LUT R22, R15, 0x70007, RZ, 0xc0, !PT ;  /* 0x000700070f167812 */ /* 0x000fc400078ec0ff */
[----:B------:R-:W-:Y:S02]  /*8890*/  LOP3.LUT R44, R21, 0x64006400, RZ, 0xfc, !PT ;  /* 0x64006400152c7812 */ /* 0x000fe400078efcff */
[----:B------:R-:W-:Y:S02]  /*88a0*/  LOP3.LUT R43, R20, 0x64006400, RZ, 0xfc, !PT ;  /* 0x64006400142b7812 */ /* 0x000fe400078efcff */
[----:B------:R-:W-:Y:S01]  /*88b0*/  LOP3.LUT R38, R13, 0x380038, RZ, 0xc0, !PT ;  /* 0x003800380d267812 */ /* 0x000fe200078ec0ff */
[----:B------:R-:W-:Y:S01]  /*88c0*/  HADD2 R46, R44, -1028, -1028 ;  /* 0xe404e4042c2e7430 */ /* 0x000fe20000000000 */
[----:B------:R-:W-:Y:S01]  /*88d0*/  LOP3.LUT R45, R22, 0x64006400, RZ, 0xfc, !PT ;  /* 0x64006400162d7812 */ /* 0x000fe200078efcff */
[-C--:B------:R-:W-:Y:S01]  /*88e0*/  HFMA2 R44, R43, R28.reuse.H0_H0, -132, -132 ;  /* 0xd820d8202b2c7431 */ /* 0x080fe2000004001c */
[----:B------:R-:W-:Y:S01]  /*88f0*/  LOP3.LUT R41, R14, 0x380038, RZ, 0xc0, !PT ;  /* 0x003800380e297812 */ /* 0x000fe200078ec0ff */
[----:B------:R-:W0:Y:S01]  /*8900*/  LDS.128 R20, [UR4] ;  /* 0x00000004ff147984 */ /* 0x000e220008000c00 */
[----:B------:R-:W-:Y:S01]  /*8910*/  LOP3.LUT R43, R38, 0x64006400, RZ, 0xfc, !PT ;  /* 0x64006400262b7812 */ /* 0x000fe200078efcff */
[----:B------:R-:W-:Y:S01]  /*8920*/  HADD2 R45, R45, -1028, -1028 ;  /* 0xe404e4042d2d7430 */ /* 0x000fe20000000000 */
[----:B------:R-:W-:Y:S01]  /*8930*/  SHF.R.U32.HI R12, RZ, 0x6, R12 ;  /* 0x00000006ff0c7819 */ /* 0x000fe2000001160c */
[-C--:B------:R-:W-:Y:S01]  /*8940*/  HFMA2 R37, R46, R25.reuse, R37 ;  /* 0x000000192e257231 */ /* 0x080fe20000000025 */
[----:B------:R-:W-:Y:S01]  /*8950*/  SHF.R.U32.HI R13, RZ, 0x6, R13 ;  /* 0x00000006ff0d7819 */ /* 0x000fe2000001160d */
[----:B------:R-:W-:Y:S01]  /*8960*/  HFMA2 R43, R43, R28.H0_H0, -132, -132 ;  /* 0xd820d8202b2b7431 */ /* 0x000fe2000004001c */
[----:B------:R-:W-:Y:S01]  /*8970*/  LOP3.LUT R41, R41, 0x64006400, RZ, 0xfc, !PT ;  /* 0x6400640029297812 */ /* 0x000fe200078efcff */
[----:B------:R-:W-:Y:S01]  /*8980*/  HFMA2 R40, R45, R25, R40 ;  /* 0x000000192d287231 */ /* 0x000fe20000000028 */
[----:B------:R-:W-:Y:S01]  /*8990*/  LOP3.LUT R42, R15, 0x380038, RZ, 0xc0, !PT ;  /* 0x003800380f2a7812 */ /* 0x000fe200078ec0ff */
[----:B------:R-:W-:Y:S01]  /*89a0*/  HFMA2 R39, R44, R26, R39 ;  /* 0x0000001a2c277231 */ /* 0x000fe20000000027 */
[----:B------:R-:W-:Y:S01]  /*89b0*/  LOP3.LUT R25, R12, 0x70007, RZ, 0xc0, !PT ;  /* 0x000700070c197812 */ /* 0x000fe200078ec0ff */
[----:B------:R-:W-:Y:S01]  /*89c0*/  HFMA2 R44, R41, R28.H0_H0, -132, -132 ;  /* 0xd820d820292c7431 */ /* 0x000fe2000004001c */
[----:B------:R-:W-:-:S02]  /*89d0*/  LOP3.LUT R38, R13, 0x70007, RZ, 0xc0, !PT ;  /* 0x000700070d267812 */ /* 0x000fc400078ec0ff */
[----:B------:R-:W-:Y:S01]  /*89e0*/  LOP3.LUT R45, R42, 0x64006400, RZ, 0xfc, !PT ;  /* 0x640064002a2d7812 */ /* 0x000fe200078efcff */
[-C--:B------:R-:W-:Y:S01]  /*89f0*/  HFMA2 R42, R43, R26.reuse, R24 ;  /* 0x0000001a2b2a7231 */ /* 0x080fe20000000018 */
[----:B------:R-:W-:Y:S01]  /*8a00*/  LOP3.LUT R25, R25, 0x64006400, RZ, 0xfc, !PT ;  /* 0x6400640019197812 */ /* 0x000fe200078efcff */
[----:B------:R-:W-:Y:S01]  /*8a10*/  HFMA2 R37, R44, R26, R37 ;  /* 0x0000001a2c257231 */ /* 0x000fe20000000025 */
[----:B------:R-:W-:Y:S01]  /*8a20*/  LOP3.LUT R38, R38, 0x64006400, RZ, 0xfc, !PT ;  /* 0x6400640026267812 */ /* 0x000fe200078efcff */
[----:B------:R-:W-:Y:S01]  /*8a30*/  HFMA2 R45, R45, R28.H0_H0, -132, -132 ;  /* 0xd820d8202d2d7431 */ /* 0x000fe2000004001c */
[----:B------:R-:W-:Y:S01]  /*8a40*/  SHF.R.U32.HI R14, RZ, 0x6, R14 ;  /* 0x00000006ff0e7819 */ /* 0x000fe2000001160e */
[----:B------:R-:W-:Y:S01]  /*8a50*/  HADD2 R44, R25, -1028, -1028 ;  /* 0xe404e404192c7430 */ /* 0x000fe20000000000 */
[----:B------:R-:W-:Y:S01]  /*8a60*/  SHF.R.U32.HI R15, RZ, 0x6, R15 ;  /* 0x00000006ff0f7819 */ /* 0x000fe2000001160f */
[----:B------:R-:W-:Y:S01]  /*8a70*/  HADD2 R25, R38, -1028, -1028 ;  /* 0xe404e40426197430 */ /* 0x000fe20000000000 */
[----:B------:R-:W-:Y:S01]  /*8a80*/  LOP3.LUT R24, R14, 0x70007, RZ, 0xc0, !PT ;  /* 0x000700070e187812 */ /* 0x000fe200078ec0ff */
[----:B------:R-:W-:Y:S01]  /*8a90*/  HFMA2 R40, R45, R26, R40 ;  /* 0x0000001a2d287231 */ /* 0x000fe20000000028 */
[----:B------:R-:W-:Y:S01]  /*8aa0*/  LOP3.LUT R41, R15, 0x70007, RZ, 0xc0, !PT ;  /* 0x000700070f297812 */ /* 0x000fe200078ec0ff */
[-C--:B------:R-:W-:Y:S01]  /*8ab0*/  HFMA2 R42, R25, R27.reuse, R42 ;  /* 0x0000001b192a7231 */ /* 0x080fe2000000002a */
[----:B------:R-:W-:Y:S01]  /*8ac0*/  LOP3.LUT R25, R24, 0x64006400, RZ, 0xfc, !PT ;  /* 0x6400640018197812 */ /* 0x000fe200078efcff */
[----:B------:R-:W-:Y:S01]  /*8ad0*/  HFMA2 R39, R44, R27, R39 ;  /* 0x0000001b2c277231 */ /* 0x000fe20000000027 */
[----:B------:R-:W-:-:S02]  /*8ae0*/  LOP3.LUT R26, R13, 0x380038, RZ, 0xc0, !PT ;  /* 0x003800380d1a7812 */ /* 0x000fc400078ec0ff */
[----:B------:R-:W-:Y:S01]  /*8af0*/  LOP3.LUT R38, R14, 0x380038, RZ, 0xc0, !PT ;  /* 0x003800380e267812 */ /* 0x000fe200078ec0ff */
[----:B------:R-:W-:Y:S01]  /*8b00*/  HADD2 R46, R25, -1028, -1028 ;  /* 0xe404e404192e7430 */ /* 0x000fe20000000000 */
[----:B------:R-:W-:Y:S02]  /*8b10*/  LOP3.LUT R44, R41, 0x64006400, RZ, 0xfc, !PT ;  /* 0x64006400292c7812 */ /* 0x000fe400078efcff */
[----:B------:R-:W-:Y:S02]  /*8b20*/  LOP3.LUT R41, R26, 0x64006400, RZ, 0xfc, !PT ;  /* 0x640064001a297812 */ /* 0x000fe400078efcff */
[----:B------:R-:W-:Y:S01]  /*8b30*/  LOP3.LUT R24, R12, 0x380038, RZ, 0xc0, !PT ;  /* 0x003800380c187812 */ /* 0x000fe200078ec0ff */
[-C--:B------:R-:W-:Y:S01]  /*8b40*/  HFMA2 R37, R46, R27.reuse, R37 ;  /* 0x0000001b2e257231 */ /* 0x080fe20000000025 */
[----:B------:R-:W-:Y:S01]  /*8b50*/  LOP3.LUT R43, R38, 0x64006400, RZ, 0xfc, !PT ;  /* 0x64006400262b7812 */ /* 0x000fe200078efcff */
[----:B------:R-:W-:Y:S01]  /*8b60*/  HADD2 R45, R44, -1028, -1028 ;  /* 0xe404e4042c2d7430 */ /* 0x000fe20000000000 */
[----:B------:R-:W-:Y:S01]  /*8b70*/  LOP3.LUT R25, R24, 0x64006400, RZ, 0xfc, !PT ;  /* 0x6400640018197812 */ /* 0x000fe200078efcff */
[-C--:B------:R-:W-:Y:S01]  /*8b80*/  HFMA2 R41, R41, R28.reuse.H0_H0, -132, -132 ;  /* 0xd820d82029297431 */ /* 0x080fe2000004001c */
[----:B------:R-:W-:Y:S01]  /*8b90*/  LOP3.LUT R38, R15, 0x380038, RZ, 0xc0, !PT ;  /* 0x003800380f267812 */ /* 0x000fe200078ec0ff */
[----:B------:R-:W-:Y:S01]  /*8ba0*/  HFMA2 R24, R43, R28.H0_H0, -132, -132 ;  /* 0xd820d8202b187431 */ /* 0x000fe2000004001c */
[----:B------:R-:W-:Y:S01]  /*8bb0*/  LOP3.LUT R26, R17, 0x380038, RZ, 0xc0, !PT ;  /* 0x00380038111a7812 */ /* 0x000fe200078ec0ff */
[----:B------:R-:W-:-:S02]  /*8bc0*/  HFMA2 R43, R45, R27, R40 ;  /* 0x0000001b2d2b7231 */ /* 0x000fc40000000028 */
[----:B------:R-:W-:Y:S02]  /*8bd0*/  HFMA2 R44, R25, R28.H0_H0, -132, -132 ;  /* 0xd820d820192c7431 */ /* 0x000fe4000004001c */
[-C--:B0-----:R-:W-:Y:S02]  /*8be0*/  HFMA2 R42, R41, R20.reuse, R42 ;  /* 0x00000014292a7231 */ /* 0x081fe4000000002a */
[-C--:B------:R-:W-:Y:S01]  /*8bf0*/  HFMA2 R27, R24, R20.reuse, R37 ;  /* 0x00000014181b7231 */ /* 0x080fe20000000025 */
[C---:B------:R-:W-:Y:S01]  /*8c00*/  LOP3.LUT R25, R16.reuse, 0x380038, RZ, 0xc0, !PT ;  /* 0x0038003810197812 */ /* 0x040fe200078ec0ff */
[----:B------:R-:W-:Y:S01]  /*8c10*/  HFMA2 R44, R44, R20, R39 ;  /* 0x000000142c2c7231 */ /* 0x000fe20000000027 */
[----:B------:R-:W-:Y:S02]  /*8c20*/  SHF.R.U32.HI R24, RZ, 0x6, R16 ;  /* 0x00000006ff187819 */ /* 0x000fe40000011610 */
[----:B------:R-:W-:Y:S02]  /*8c30*/  LOP3.LUT R41, R16, 0x70007, RZ, 0xc0, !PT ;  /* 0x0007000710297812 */ /* 0x000fe400078ec0ff */
[----:B------:R-:W-:-:S02]  /*8c40*/  SHF.R.U32.HI R16, RZ, 0x6, R17 ;  /* 0x00000006ff107819 */ /* 0x000fc40000011611 */
[----:B------:R-:W-:Y:S02]  /*8c50*/  LOP3.LUT R45, R17, 0x70007, RZ, 0xc0, !PT ;  /* 0x00070007112d7812 */ /* 0x000fe400078ec0ff */
[----:B------:R-:W-:Y:S02]  /*8c60*/  LOP3.LUT R12, R12, 0x1c001c0, RZ, 0xc0, !PT ;  /* 0x01c001c00c0c7812 */ /* 0x000fe400078ec0ff */
[----:B------:R-:W-:Y:S02]  /*8c70*/  LOP3.LUT R47, R38, 0x64006400, RZ, 0xfc, !PT ;  /* 0x64006400262f7812 */ /* 0x000fe400078efcff */
[C---:B------:R-:W-:Y:S02]  /*8c80*/  LOP3.LUT R37, R18.reuse, 0x380038, RZ, 0xc0, !PT ;  /* 0x0038003812257812 */ /* 0x040fe400078ec0ff */
[----:B------:R-:W-:Y:S02]  /*8c90*/  SHF.R.U32.HI R17, RZ, 0x6, R18 ;  /* 0x00000006ff117819 */ /* 0x000fe40000011612 */
[----:B------:R-:W-:-:S02]  /*8ca0*/  LOP3.LUT R38, R18, 0x70007, RZ, 0xc0, !PT ;  /* 0x0007000712267812 */ /* 0x000fc400078ec0ff */
[----:B------:R-:W-:Y:S02]  /*8cb0*/  LOP3.LUT R18, R13, 0x1c001c0, RZ, 0xc0, !PT ;  /* 0x01c001c00d127812 */ /* 0x000fe400078ec0ff */
[----:B------:R-:W-:Y:S01]  /*8cc0*/  LOP3.LUT R13, R12, 0x64006400, RZ, 0xfc, !PT ;  /* 0x640064000c0d7812 */ /* 0x000fe200078efcff */
[-C--:B------:R-:W-:Y:S01]  /*8cd0*/  HFMA2 R12, R47, R28.reuse.H0_H0, -132, -132 ;  /* 0xd820d8202f0c7431 */ /* 0x080fe2000004001c */
[----:B------:R-:W-:Y:S02]  /*8ce0*/  LOP3.LUT R47, R18, 0x64006400, RZ, 0xfc, !PT ;  /* 0x64006400122f7812 */ /* 0x000fe400078efcff */
[----:B------:R-:W-:Y:S01]  /*8cf0*/  LOP3.LUT R14, R14, 0x1c001c0, RZ, 0xc0, !PT ;  /* 0x01c001c00e0e7812 */ /* 0x000fe200078ec0ff */
[-C--:B------:R-:W-:Y:S01]  /*8d00*/  HFMA2 R13, R13, R28.reuse.H1_H1, -20, -20 ;  /* 0xcd00cd000d0d7431 */ /* 0x080fe2000006001c */
[----:B------:R-:W-:Y:S01]  /*8d10*/  LOP3.LUT R15, R15, 0x1c001c0, RZ, 0xc0, !PT ;  /* 0x01c001c00f0f7812 */ /* 0x000fe200078ec0ff */
[----:B------:R-:W-:Y:S01]  /*8d20*/  HFMA2 R47, R47, R28.H1_H1, -20, -20 ;  /* 0xcd00cd002f2f7431 */ /* 0x000fe2000006001c */
[C---:B------:R-:W-:Y:S01]  /*8d30*/  LOP3.LUT R39, R19.reuse, 0x380038, RZ, 0xc0, !PT ;  /* 0x0038003813277812 */ /* 0x040fe200078ec0ff */
[----:B------:R-:W-:Y:S01]  /*8d40*/  HFMA2 R43, R12, R20, R43 ;  /* 0x000000140c2b7231 */ /* 0x000fe2000000002b */
[----:B------:R-:W-:Y:S01]  /*8d50*/  SHF.R.U32.HI R18, RZ, 0x6, R19 ;  /* 0x00000006ff127819 */ /* 0x000fe20000011613 */
[-C--:B------:R-:W-:Y:S01]  /*8d60*/  HFMA2 R42, R47, R21.reuse, R42 ;  /* 0x000000152f2a7231 */ /* 0x080fe2000000002a */
[----:B------:R-:W-:Y:S01]  /*8d70*/  LOP3.LUT R40, R19, 0x70007, RZ, 0xc0, !PT ;  /* 0x0007000713287812 */ /* 0x000fe200078ec0ff */
[----:B------:R-:W-:Y:S01]  /*8d80*/  HFMA2 R20, R13, R21, R44 ;  /* 0x000000150d147231 */ /* 0x000fe2000000002c */
[----:B------:R-:W-:-:S02]  /*8d90*/  LOP3.LUT R19, R14, 0x64006400, RZ, 0xfc, !PT ;  /* 0x640064000e137812 */ /* 0x000fc400078efcff */
[----:B------:R-:W-:Y:S02]  /*8da0*/  LOP3.LUT R47, R15, 0x64006400, RZ, 0xfc, !PT ;  /* 0x640064000f2f7812 */ /* 0x000fe400078efcff */
[----:B------:R-:W0:Y:S01]  /*8db0*/  LDS.128 R12, [UR4+0x10] ;  /* 0x00001004ff0c7984 */ /* 0x000e220008000c00 */
[----:B------:R-:W-:Y:S01]  /*8dc0*/  LOP3.LUT R45, R45, 0x64006400, RZ, 0xfc, !PT ;  /* 0x640064002d2d7812 */ /* 0x000fe200078efcff */
[-C--:B------:R-:W-:Y:S01]  /*8dd0*/  HFMA2 R44, R19, R28.reuse.H1_H1, -20, -20 ;  /* 0xcd00cd00132c7431 */ /* 0x080fe2000006001c */
[----:B------:R-:W-:Y:S01]  /*8de0*/  LOP3.LUT R41, R41, 0x64006400, RZ, 0xfc, !PT ;  /* 0x6400640029297812 */ /* 0x000fe200078efcff */
[----:B------:R-:W-:Y:S01]  /*8df0*/  HFMA2 R46, R47, R28.H1_H1, -20, -20 ;  /* 0xcd00cd002f2e7431 */ /* 0x000fe2000006001c */
[----:B------:R-:W-:Y:S01]  /*8e00*/  LOP3.LUT R47, R26, 0x64006400, RZ, 0xfc, !PT ;  /* 0x640064001a2f7812 */ /* 0x000fe200078efcff */
[----:B------:R-:W-:Y:S01]  /*8e10*/  HADD2 R45, R45, -1028, -1028 ;  /* 0xe404e4042d2d7430 */ /* 0x000fe20000000000 */
[----:B------:R-:W-:Y:S01]  /*8e20*/  LOP3.LUT R25, R25, 0x64006400, RZ, 0xfc, !PT ;  /* 0x6400640019197812 */ /* 0x000fe200078efcff */
[----:B------:R-:W-:-:S02]  /*8e30*/  HFMA2 R19, R44, R21, R27 ;  /* 0x000000152c137231 */ /* 0x000fc4000000001b */
[----:B------:R-:W-:Y:S01]  /*8e40*/  HFMA2 R21, R46, R21, R43 ;  /* 0x000000152e157231 */ /* 0x000fe2000000002b */
[----:B------:R-:W-:Y:S01]  /*8e50*/  LOP3.LUT R43, R40, 0x64006400, RZ, 0xfc, !PT ;  /* 0x64006400282b7812 */ /* 0x000fe200078efcff */
[----:B------:R-:W-:Y:S01]  /*8e60*/  HFMA2 R27, R45, R22, R42 ;  /* 0x000000162d1b7231 */ /* 0x000fe2000000002a */
[----:B------:R-:W-:Y:S01]  /*8e70*/  LOP3.LUT R42, R38, 0x64006400, RZ, 0xfc, !PT ;  /* 0x64006400262a7812 */ /* 0x000fe200078efcff */
[----:B------:R-:W-:Y:S01]  /*8e80*/  HADD2 R41, R41, -1028, -1028 ;  /* 0xe404e40429297430 */ /* 0x000fe20000000000 */
[----:B------:R-:W-:Y:S01]  /*8e90*/  LOP3.LUT R40, R16, 0x380038, RZ, 0xc0, !PT ;  /* 0x0038003810287812 */ /* 0x000fe200078ec0ff */
[----:B------:R-:W-:Y:S01]  /*8ea0*/  HFMA2 R26, R47, R28.H0_H0, -132, -132 ;  /* 0xd820d8202f1a7431 */ /* 0x000fe2000004001c */
[----:B------:R-:W-:Y:S01]  /*8eb0*/  LOP3.LUT R38, R24, 0x70007, RZ, 0xc0, !PT ;  /* 0x0007000718267812 */ /* 0x000fe200078ec0ff */
[----:B------:R-:W-:Y:S01]  /*8ec0*/  HADD2 R52, R43, -1028, -1028 ;  /* 0xe404e4042b347430 */ /* 0x000fe20000000000 */
[----:B------:R-:W-:Y:S01]  /*8ed0*/  LOP3.LUT R47, R40, 0x64006400, RZ, 0xfc, !PT ;  /* 0x64006400282f7812 */ /* 0x000fe200078efcff */
[----:B------:R-:W-:-:S02]  /*8ee0*/  HADD2 R40, R42, -1028, -1028 ;  /* 0xe404e4042a287430 */ /* 0x000fc40000000000 */
[----:B------:R-:W-:Y:S01]  /*8ef0*/  HFMA2 R20, R41, R22, R20 ;  /* 0x0000001629147231 */ /* 0x000fe20000000014 */
[----:B------:R-:W-:Y:S01]  /*8f00*/  LOP3.LUT R41, R37, 0x64006400, RZ, 0xfc, !PT ;  /* 0x6400640025297812 */ /* 0x000fe200078efcff */
[----:B------:R-:W-:Y:S01]  /*8f10*/  HFMA2 R37, R25, R28.H0_H0, -132, -132 ;  /* 0xd820d82019257431 */ /* 0x000fe2000004001c */
[----:B------:R-:W-:Y:S01]  /*8f20*/  LOP3.LUT R25, R38, 0x64006400, RZ, 0xfc, !PT ;  /* 0x6400640026197812 */ /* 0x000fe200078efcff */
[----:B------:R-:W-:Y:S02]  /*8f30*/  HFMA2 R27, R26, R23, R27 ;  /* 0x000000171a1b7231 */ /* 0x000fe4000000001b */
[----:B------:R-:W-:Y:S01]  /*8f40*/  HFMA2 R19, R40, R22, R19 ;  /* 0x0000001628137231 */ /* 0x000fe20000000013 */
[----:B------:R-:W-:Y:S01]  /*8f50*/  LOP3.LUT R39, R39, 0x64006400, RZ, 0xfc, !PT ;  /* 0x6400640027277812 */ /* 0x000fe200078efcff */
[----:B------:R-:W-:Y:S01]  /*8f60*/  HFMA2 R38, R41, R28.H0_H0, -132, -132 ;  /* 0xd820d82029267431 */ /* 0x000fe2000004001c */
[C---:B------:R-:W-:Y:S01]  /*8f70*/  LOP3.LUT R45, R18.reuse, 0x380038, RZ, 0xc0, !PT ;  /* 0x00380038122d7812 */ /* 0x040fe200078ec0ff */
[----:B------:R-:W-:Y:S01]  /*8f80*/  HFMA2 R21, R52, R22, R21 ;  /* 0x0000001634157231 */ /* 0x000fe20000000015 */
[----:B------:R-:W-:Y:S01]  /*8f90*/  LOP3.LUT R26, R18, 0x1c001c0, RZ, 0xc0, !PT ;  /* 0x01c001c0121a7812 */ /* 0x000fe200078ec0ff */
[----:B------:R-:W-:-:S02]  /*8fa0*/  HFMA2 R42, R39, R28.H0_H0, -132, -132 ;  /* 0xd820d820272a7431 */ /* 0x000fc4000004001c */
[-C--:B------:R-:W-:Y:S01]  /*8fb0*/  HFMA2 R20, R37, R23.reuse, R20 ;  /* 0x0000001725147231 */ /* 0x080fe20000000014 */
[----:B------:R-:W-:Y:S01]  /*8fc0*/  LOP3.LUT R18, R18, 0x70007, RZ, 0xc0, !PT ;  /* 0x0007000712127812 */ /* 0x000fe200078ec0ff */
[-C--:B------:R-:W-:Y:S02]  /*8fd0*/  HFMA2 R38, R38, R23.reuse, R19 ;  /* 0x0000001726267231 */ /* 0x080fe40000000013 */
[----:B------:R-:W-:Y:S01]  /*8fe0*/  HADD2 R25, R25, -1028, -1028 ;  /* 0xe404e40419197430 */ /* 0x000fe20000000000 */
[C---:B------:R-:W-:Y:S01]  /*8ff0*/  LOP3.LUT R19, R16.reuse, 0x1c001c0, RZ, 0xc0, !PT ;  /* 0x01c001c010137812 */ /* 0x040fe200078ec0ff */
[----:B------:R-:W-:Y:S01]  /*9000*/  HFMA2 R23, R42, R23, R21 ;  /* 0x000000172a177231 */ /* 0x000fe20000000015 */
[----:B------:R-:W-:Y:S01]  /*9010*/  LOP3.LUT R16, R16, 0x70007, RZ, 0xc0, !PT ;  /* 0x0007000710107812 */ /* 0x000fe200078ec0ff */
[----:B------:R-:W-:Y:S01]  /*9020*/  HFMA2 R48, R47, R28.H0_H0, -132, -132 ;  /* 0xd820d8202f307431 */ /* 0x000fe2000004001c */
[----:B------:R-:W-:Y:S01]  /*9030*/  LOP3.LUT R18, R18, 0x64006400, RZ, 0xfc, !PT ;  /* 0x6400640012127812 */ /* 0x000fe200078efcff */
[----:B0-----:R-:W-:Y:S01]  /*9040*/  HFMA2 R22, R25, R12, R20 ;  /* 0x0000000c19167231 */ /* 0x001fe20000000014 */
[----:B------:R-:W-:-:S02]  /*9050*/  LOP3.LUT R21, R17, 0x1c001c0, RZ, 0xc0, !PT ;  /* 0x01c001c011157812 */ /* 0x000fc400078ec0ff */
[----:B------:R-:W-:Y:S01]  /*9060*/  LOP3.LUT R16, R16, 0x64006400, RZ, 0xfc, !PT ;  /* 0x6400640010107812 */ /* 0x000fe200078efcff */
[----:B------:R-:W-:Y:S01]  /*9070*/  HADD2 R18, R18, -1028, -1028 ;  /* 0xe404e40412127430 */ /* 0x000fe20000000000 */
[----:B------:R-:W-:Y:S02]  /*9080*/  LOP3.LUT R25, R21, 0x64006400, RZ, 0xfc, !PT ;  /* 0x6400640015197812 */ /* 0x000fe400078efcff */
[C---:B------:R-:W-:Y:S01]  /*9090*/  LOP3.LUT R49, R24.reuse, 0x380038, RZ, 0xc0, !PT ;  /* 0x0038003818317812 */ /* 0x040fe200078ec0ff */
[----:B------:R-:W-:Y:S01]  /*90a0*/  HADD2 R16, R16, -1028, -1028 ;  /* 0xe404e40410107430 */ /* 0x000fe20000000000 */
[----:B------:R-:W-:Y:S01]  /*90b0*/  LOP3.LUT R45, R45, 0x64006400, RZ, 0xfc, !PT ;  /* 0x640064002d2d7812 */ /* 0x000fe200078efcff */
[----:B------:R-:W-:Y:S01]  /*90c0*/  HFMA2 R41, R25, R28.H1_H1, -20, -20 ;  /* 0xcd00cd0019297431 */ /* 0x000fe2000006001c */
[----:B------:R-:W-:Y:S01]  /*90d0*/  LOP3.LUT R24, R24, 0x1c001c0, RZ, 0xc0, !PT ;  /* 0x01c001c018187812 */ /* 0x000fe200078ec0ff */
[----:B------:R-:W-:Y:S01]  /*90e0*/  HFMA2 R25, R18, R12, R23 ;  /* 0x0000000c12197231 */ /* 0x000fe20000000017 */
[C---:B------:R-:W-:Y:S01]  /*90f0*/  LOP3.LUT R44, R17.reuse, 0x380038, RZ, 0xc0, !PT ;  /* 0x00380038112c7812 */ /* 0x040fe200078ec0ff */
[----:B------:R-:W-:Y:S01]  /*9100*/  HFMA2 R50, R45, R28.H0_H0, -132, -132 ;  /* 0xd820d8202d327431 */ /* 0x000fe2000004001c */
[----:B------:R-:W-:-:S02]  /*9110*/  LOP3.LUT R20, R17, 0x70007, RZ, 0xc0, !PT ;  /* 0x0007000711147812 */ /* 0x000fc400078ec0ff */
[----:B------:R-:W-:Y:S01]  /*9120*/  LOP3.LUT R17, R24, 0x64006400, RZ, 0xfc, !PT ;  /* 0x6400640018117812 */ /* 0x000fe200078efcff */
[----:B------:R-:W-:Y:S01]  /*9130*/  HFMA2 R24, R16, R12, R27 ;  /* 0x0000000c10187231 */ /* 0x000fe2000000001b */
[----:B------:R-:W-:Y:S01]  /*9140*/  LOP3.LUT R19, R19, 0x64006400, RZ, 0xfc, !PT ;  /* 0x6400640013137812 */ /* 0x000fe200078efcff */
[-C--:B------:R-:W-:Y:S01]  /*9150*/  HFMA2 R25, R50, R13.reuse, R25 ;  /* 0x0000000d32197231 */ /* 0x080fe20000000019 */
[----:B------:R-:W-:Y:S01]  /*9160*/  LOP3.LUT R37, R26, 0x64006400, RZ, 0xfc, !PT ;  /* 0x640064001a257812 */ /* 0x000fe200078efcff */
[-C--:B------:R-:W-:Y:S01]  /*9170*/  HFMA2 R17, R17, R28.reuse.H1_H1, -20, -20 ;  /* 0xcd00cd0011117431 */ /* 0x080fe2000006001c */
[----:B------:R-:W-:Y:S01]  /*9180*/  LOP3.LUT R39, R44, 0x64006400, RZ, 0xfc, !PT ;  /* 0x640064002c277812 */ /* 0x000fe200078efcff */
[-C--:B------:R-:W-:Y:S01]  /*9190*/  HFMA2 R21, R19, R28.reuse.H1_H1, -20, -20 ;  /* 0xcd00cd0013157431 */ /* 0x080fe2000006001c */
[----:B------:R-:W-:Y:S01]  /*91a0*/  LOP3.LUT R20, R20, 0x64006400, RZ, 0xfc, !PT ;  /* 0x6400640014147812 */ /* 0x000fe200078efcff */
[----:B------:R-:W-:Y:S02]  /*91b0*/  HFMA2 R19, R37, R28.H1_H1, -20, -20 ;  /* 0xcd00cd0025137431 */ /* 0x000fe4000006001c */
[----:B------:R-:W-:-:S02]  /*91c0*/  HFMA2 R24, R48, R13, R24 ;  /* 0x0000000d30187231 */ /* 0x000fc40000000018 */
[----:B------:R-:W-:Y:S01]  /*91d0*/  HFMA2 R46, R39, R28.H0_H0, -132, -132 ;  /* 0xd820d820272e7431 */ /* 0x000fe2000004001c */
[----:B------:R-:W-:Y:S01]  /*91e0*/  LOP3.LUT R49, R49, 0x64006400, RZ, 0xfc, !PT ;  /* 0x6400640031317812 */ /* 0x000fe200078efcff */
[----:B------:R-:W-:Y:S01]  /*91f0*/  HADD2 R39, R20, -1028, -1028 ;  /* 0xe404e40414277430 */ /* 0x000fe20000000000 */
[----:B------:R-:W-:Y:S01]  /*9200*/  LOP3.LUT R31, R31, 0x64006400, RZ, 0xfc, !PT ;  /* 0x640064001f1f7812 */ /* 0x000fe200078efcff */
[----:B------:R-:W-:Y:S02]  /*9210*/  HFMA2 R25, R19, R14, R25 ;  /* 0x0000000e13197231 */ /* 0x000fe40000000019 */
[----:B------:R-:W-:Y:S02]  /*9220*/  HFMA2 R38, R39, R12, R38 ;  /* 0x0000000c27267231 */ /* 0x000fe40000000026 */
[----:B------:R-:W-:Y:S02]  /*9230*/  HFMA2 R24, R21, R14, R24 ;  /* 0x0000000e15187231 */ /* 0x000fe40000000018 */
[----:B------:R-:W-:-:S02]  /*9240*/  HADD2 R12, R33, -1028, -1028 ;  /* 0xe404e404210c7430 */ /* 0x000fc40000000000 */
[----:B------:R-:W-:Y:S02]  /*9250*/  HFMA2 R44, R49, R28.H0_H0, -132, -132 ;  /* 0xd820d820312c7431 */ /* 0x000fe4000004001c */
[----:B------:R-:W-:Y:S02]  /*9260*/  HFMA2 R38, R46, R13, R38 ;  /* 0x0000000d2e267231 */ /* 0x000fe40000000026 */
[----:B------:R-:W-:Y:S02]  /*9270*/  HFMA2 R25, R12, R15, R25 ;  /* 0x0000000f0c197231 */ /* 0x000fe40000000019 */
[----:B------:R-:W-:Y:S02]  /*9280*/  HFMA2 R22, R44, R13, R22 ;  /* 0x0000000d2c167231 */ /* 0x000fe40000000016 */
        /* <DEDUP_REMOVED lines=14> */
[----:B------:R-:W-:-:S07]  /*9370*/  HFMA2 R6, R22, R0, R6 ;  /* 0x0000000016067231 */ /* 0x000fce0000000006 */
.L_x_4008:
[----:B------:R-:W-:Y:S01]  /*9380*/  ISETP.GE.AND P1, PT, R9, R32, PT ;  /* 0x000000200900720c */ /* 0x000fe20003f26270 */
[----:B------:R-:W-:Y:S01]  /*9390*/  UIADD3 UR4, UPT, UPT, UR4, 0x40, URZ ;  /* 0x0000004004047890 */ /* 0x000fe2000fffe0ff */
[----:B------:R-:W-:Y:S01]  /*93a0*/  IADD3 R34, P2, PT, R34, 0x80, RZ ;  /* 0x0000008022227810 */ /* 0x000fe20007f5e0ff */
[----:B------:R-:W-:Y:S01]  /*93b0*/  IMAD.WIDE R18, R3, 0x4, R10 ;  /* 0x0000000403127825 */ /* 0x000fe200078e020a */
[----:B------:R-:W-:Y:S02]  /*93c0*/  @!P0 MOV R7, R30 ;  /* 0x0000001e00078202 */ /* 0x000fe40000000f00 */
[----:B------:R-:W-:-:S07]  /*93d0*/  IADD3.X R35, PT, PT, RZ, R35, RZ, P2, !PT ;  /* 0x00000023ff237210 */ /* 0x000fce00017fe4ff */
[----:B------:R-:W-:Y:S05]  /*93e0*/  @!P1 BRA `(.L_x_4009) ;  /* 0xffffffe800d89947 */ /* 0x000fea000383ffff */
.L_x_4007:
[----:B------:R-:W0:Y:S02]  /*93f0*/  S2UR UR4, SR_CTAID.Y ;  /* 0x00000000000479c3 */ /* 0x000e240000002600 */
[----:B0-----:R-:W-:-:S13]  /*9400*/  ISETP.LE.AND P0, PT, R2, UR4, PT ;  /* 0x0000000402007c0c */ /* 0x001fda000bf03270 */
[----:B------:R-:W-:Y:S05]  /*9410*/  @P0 EXIT ;  /* 0x000000000000094d */ /* 0x000fea0003800000 */
[----:B------:R-:W0:Y:S01]  /*9420*/  S2R R0, SR_CTAID.X ;  /* 0x0000000000007919 */ /* 0x000e220000002500 */
[----:B------:R-:W3:Y:S01]  /*9430*/  LDC.64 R8, c[0x0][0x3a0] ;  /* 0x0000e800ff087b82 */ /* 0x000ee20000000a00 */
[----:B------:R-:W0:Y:S02]  /*9440*/  S2R R7, SR_TID.X ;  /* 0x0000000000077919 */ /* 0x000e240000002100 */
[----:B0-----:R-:W-:-:S04]  /*9450*/  LEA R0, R0, R7, 0x6 ;  /* 0x0000000700007211 */ /* 0x001fc800078e30ff */
[----:B------:R-:W-:-:S05]  /*9460*/  SHF.L.U32 R0, R0, 0x2, RZ ;  /* 0x0000000200007819 */ /* 0x000fca00000006ff */
[----:B------:R-:W-:-:S04]  /*9470*/  IMAD R3, R3, UR4, R0 ;  /* 0x0000000403037c24 */ /* 0x000fc8000f8e0200 */
[----:B---3--:R-:W-:-:S05]  /*9480*/  IMAD.WIDE R8, R3, 0x2, R8 ;  /* 0x0000000203087825 */ /* 0x008fca00078e0208 */
[----:B------:R0:W-:Y:S01]  /*9490*/  ATOM.E.ADD.F16x2.RN.STRONG.GPU P0, RZ, desc[UR6][R8.64], R6 ;  /* 0x8000000608ff79a2 */ /* 0x0001e2000c10e106 */
[----:B------:R-:W-:Y:S04]  /*94a0*/  BSSY.RECONVERGENT B0, `(.L_x_4010) ;  /* 0x000000e000007945 */ /* 0x000fe80003800200 */
[----:B0-----:R-:W-:Y:S05]  /*94b0*/  @P0 BRA `(.L_x_4011) ;  /* 0x0000000000300947 */ /* 0x001fea0003800000 */
[----:B------:R-:W0:Y:S02]  /*94c0*/  QSPC.E.S P0, RZ, [R8] ;  /* 0x0000000008ff73aa */ /* 0x000e240000000500 */
[----:B0-----:R-:W-:Y:S05]  /*94d0*/  @!P0 BRA `(.L_x_4012) ;  /* 0x00000000001c8947 */ /* 0x001fea0003800000 */
[----:B------:R-:W-:-:S04]  /*94e0*/  MOV R2, R8 ;  /* 0x0000000800027202 */ /* 0x000fc80000000f00 */
[----:B------:R-:W-:-:S07]  /*94f0*/  MOV R0, R2 ;  /* 0x0000000200007202 */ /* 0x000fce0000000f00 */
.L_x_4013:
[----:B------:R-:W0:Y:S02]  /*9500*/  LDS R2, [R0] ;  /* 0x0000000000027984 */ /* 0x000e240000000800 */
[----:B0-----:R-:W-:-:S05]  /*9510*/  HADD2 R3, R2, R6 ;  /* 0x0000000602037230 */ /* 0x001fca0000000000 */
[----:B------:R-:W0:Y:S02]  /*9520*/  ATOMS.CAST.SPIN P0, [R0], R2, R3 ;  /* 0x000000020000758d */ /* 0x000e240001800003 */
[----:B0-----:R-:W-:Y:S05]  /*9530*/  @!P0 BRA `(.L_x_4013) ;  /* 0xfffffffc00f08947 */ /* 0x001fea000383ffff */
[----:B------:R-:W-:Y:S05]  /*9540*/  BRA `(.L_x_4011) ;  /* 0x00000000000c7947 */ /* 0x000fea0003800000 */
.L_x_4012:
[----:B------:R-:W3:Y:S02]  /*9550*/  LD.E R0, desc[UR6][R8.64] ;  /* 0x0000000608007980 */ /* 0x000ee4000c101900 */
[----:B---3--:R-:W-:-:S05]  /*9560*/  IADD3 R3, PT, PT, R6, R0, RZ ;  /* 0x0000000006037210 */ /* 0x008fca0007ffe0ff */
[----:B------:R0:W-:Y:S02]  /*9570*/  ST.E desc[UR6][R8.64], R3 ;  /* 0x0000000308007985 */ /* 0x0001e4000c101906 */
.L_x_4011:
[----:B------:R-:W-:Y:S05]  /*9580*/  BSYNC.RECONVERGENT B0 ;  /* 0x0000000000007941 */ /* 0x000fea0003800200 */
.L_x_4010:
[----:B------:R3:W-:Y:S02]  /*9590*/  ATOM.E.ADD.F16x2.RN.STRONG.GPU P0, RZ, desc[UR6][R8.64+0x4], R5 ;  /* 0x8000040508ff79a2 */ /* 0x0007e4000c10e106 */
[----:B---3--:R-:W-:Y:S05]  /*95a0*/  @P0 EXIT ;  /* 0x000000000000094d */ /* 0x008fea0003800000 */
[----:B------:R-:W3:Y:S02]  /*95b0*/  QSPC.E.S P0, RZ, [R8+0x4] ;  /* 0x0000040008ff73aa */ /* 0x000ee40000000500 */
[----:B---3--:R-:W-:Y:S05]  /*95c0*/  @!P0 BRA `(.L_x_4014) ;  /* 0x00000000001c8947 */ /* 0x008fea0003800000 */
[----:B------:R-:W-:-:S04]  /*95d0*/  MOV R2, R8 ;  /* 0x0000000800027202 */ /* 0x000fc80000000f00 */
[----:B------:R-:W-:-:S07]  /*95e0*/  MOV R0, R2 ;  /* 0x0000000200007202 */ /* 0x000fce0000000f00 */
.L_x_4015:
[----:B------:R-:W0:Y:S02]  /*95f0*/  LDS R2, [R0+0x4] ;  /* 0x0000040000027984 */ /* 0x000e240000000800 */
[----:B0-----:R-:W-:-:S05]  /*9600*/  HFMA2 R3, R2, 1, 1, R5 ;  /* 0x3c003c0002037831 */ /* 0x001fca0000000005 */
[----:B------:R-:W0:Y:S02]  /*9610*/  ATOMS.CAST.SPIN P0, [R0+0x4], R2, R3 ;  /* 0x000004020000758d */ /* 0x000e240001800003 */
[----:B0-----:R-:W-:Y:S05]  /*9620*/  @!P0 BRA `(.L_x_4015) ;  /* 0xfffffffc00f08947 */ /* 0x001fea000383ffff */
[----:B------:R-:W-:Y:S05]  /*9630*/  EXIT ;  /* 0x000000000000794d */ /* 0x000fea0003800000 */
.L_x_4014:
[----:B------:R-:W0:Y:S02]  /*9640*/  LD.E R0, desc[UR6][R8.64+0x4] ;  /* 0x0000040608007980 */ /* 0x000e24000c101900 */
[----:B0-----:R-:W-:-:S05]  /*9650*/  IADD3 R3, PT, PT, R5, R0, RZ ;  /* 0x0000000005037210 */ /* 0x001fca0007ffe0ff */
[----:B------:R-:W-:Y:S01]  /*9660*/  ST.E desc[UR6][R8.64+0x4], R3 ;  /* 0x0000040308007985 */ /* 0x000fe2000c101906 */
[----:B------:R-:W-:Y:S05]  /*9670*/  EXIT ;  /* 0x000000000000794d */ /* 0x000fea0003800000 */
.L_x_4016:
        /* <DEDUP_REMOVED lines=16> */
.L_x_4540:


//--------------------- .text._Z23gemm_half_q_half_kernelILi1ELi176ELb0ELb0ELi64EEvPK6__halfPKjS4_S2_PS0_iiiiPKtS7_iiiiiibS2_i --------------------------
	.section	.text._Z23gemm_half_q_half_kernelILi1ELi176ELb0ELb0ELi64EEvPK6__halfPKjS4_S2_PS0_iiiiPKtS7_iiiiiibS2_i,"ax",@progbits
	.align	128
        .global         _Z23gemm_half_q_half_kernelILi1ELi176ELb0ELb0ELi64EEvPK6__halfPKjS4_S2_PS0_iiiiPKtS7_iiiiiibS2_i
        .type           _Z23gemm_half_q_half_kernelILi1ELi176ELb0ELb0ELi64EEvPK6__halfPKjS4_S2_PS0_iiiiPKtS7_iiiiiibS2_i,@function
        .size           _Z23gemm_half_q_half_kernelILi1ELi176ELb0ELb0ELi64EEvPK6__halfPKjS4_S2_PS0_iiiiPKtS7_iiiiiibS2_i,(.L_x_4541 - _Z23gemm_half_q_half_kernelILi1ELi176ELb0ELb0ELi64EEvPK6__halfPKjS4_S2_PS0_iiiiPKtS7_iiiiiibS2_i)
        .other          _Z23gemm_half_q_half_kernelILi1ELi176ELb0ELb0ELi64EEvPK6__halfPKjS4_S2_PS0_iiiiPKtS7_iiiiiibS2_i,@"STO_CUDA_ENTRY STV_DEFAULT"
_Z23gemm_half_q_half_kernelILi1ELi176ELb0ELb0ELi64EEvPK6__halfPKjS4_S2_PS0_iiiiPKtS7_iiiiiibS2_i:
.text._Z23gemm_half_q_half_kernelILi1ELi176ELb0ELb0ELi64EEvPK6__halfPKjS4_S2_PS0_iiiiPKtS7_iiiiiibS2_i:
[----:B------:R-:W0:Y:S01]  /*0000*/  LDC R1, c[0x0][0x37c] ;  /* 0x0000df00ff017b82 */ /* 0x000e220000000800 */
[----:B------:R-:W1:Y:S07]  /*0010*/  S2R R7, SR_CTAID.Z ;  /* 0x0000000000077919 */ /* 0x000e6e0000002700 */
[----:B------:R-:W2:Y:S01]  /*0020*/  S2UR UR8, SR_CTAID.Y ;  /* 0x00000000000879c3 */ /* 0x000ea20000002600 */
[----:B------:R-:W3:Y:S01]  /*0030*/  LDCU UR4, c[0x0][0x3a8] ;  /* 0x00007500ff0477ac */ /* 0x000ee20008000800 */
[----:B------:R-:W-:Y:S01]  /*0040*/  BSSY.RECONVERGENT B0, `(.L_x_4017) ;  /* 0x000001f000007945 */ /* 0x000fe20003800200 */
[----:B------:R-:W4:Y:S01]  /*0050*/  S2R R17, SR_TID.X ;  /* 0x0000000000117919 */ /* 0x000f220000002100 */
[----:B0-----:R-:W-:Y:S01]  /*0060*/  VIADD R1, R1, 0xfffffff0 ;  /* 0xfffffff001017836 */ /* 0x001fe20000000000 */
[----:B------:R-:W0:Y:S01]  /*0070*/  LDCU.64 UR6, c[0x0][0x358] ;  /* 0x00006b00ff0677ac */ /* 0x000e220008000a00 */
[----:B------:R-:W0:Y:S02]  /*0080*/  S2R R6, SR_CTAID.X ;  /* 0x0000000000067919 */ /* 0x000e240000002500 */
[----:B------:R-:W5:Y:S01]  /*0090*/  LDC R9, c[0x0][0x3b0] ;  /* 0x0000ec00ff097b82 */ /* 0x000f620000000800 */
[----:B---3--:R-:W-:-:S05]  /*00a0*/  IMAD.U32 R2, RZ, RZ, UR4 ;  /* 0x00000004ff027e24 */ /* 0x008fca000f8e00ff */
[----:B--2---:R-:W-:Y:S01]  /*00b0*/  ISETP.LE.AND P0, PT, R2, UR8, PT ;  /* 0x0000000802007c0c */ /* 0x004fe2000bf03270 */
[----:B-1----:R-:W-:-:S05]  /*00c0*/  IMAD.SHL.U32 R38, R7, 0x40, RZ ;  /* 0x0000004007267824 */ /* 0x002fca00078e00ff */
        /* <DEDUP_REMOVED lines=22> */
.L_x_4018:
[----:B------:R-:W-:Y:S05]  /*0230*/  BSYNC.RECONVERGENT B0 ;  /* 0x0000000000007941 */ /* 0x000fea0003800200 */
.L_x_4017:
[----:B------:R-:W0:Y:S01]  /*0240*/  LDCU UR4, c[0x0][0x3ac] ;  /* 0x00007580ff0477ac */ /* 0x000e220008000800 */
[----:B------:R-:W-:-:S04]  /*0250*/  IMAD R6, R6, 0x40, R17 ;  /* 0x0000004006067824 */ /* 0x000fc800078e0211 */
[----:B------:R-:W-:Y:S02]  /*0260*/  IMAD.SHL.U32 R6, R6, 0x4, RZ ;  /* 0x0000000406067824 */ /* 0x000fe400078e00ff */
[----:B0-----:R-:W-:-:S05]  /*0270*/  IMAD.U32 R3, RZ, RZ, UR4 ;  /* 0x00000004ff037e24 */ /* 0x001fca000f8e00ff */
        /* <DEDUP_REMOVED lines=20> */
[----:B------:R-:W-:Y:S02]  /*03c0*/  IMAD.SHL.U32 R10, R17, 0x10, RZ ;  /* 0x00000010110a7824 */ /* 0x000fe400078e00ff */
[----:B------:R-:W-:Y:S01]  /*03d0*/  IMAD.MOV.U32 R8, RZ, RZ, RZ ;  /* 0x000000ffff087224 */ /* 0x000fe200078e00ff */
[----:B------:R-:W-:Y:S01]  /*03e0*/  LEA.HI R12, R11, R6, RZ, 0x3 ;  /* 0x000000060b0c7211 */ /* 0x000fe200078f18ff */
[----:B------:R-:W-:Y:S01]  /*03f0*/  IMAD.MOV.U32 R11, RZ, RZ, R38 ;  /* 0x000000ffff0b7224 */ /* 0x000fe200078e0026 */
[----:B------:R-:W-:Y:S02]  /*0400*/  LOP3.LUT R10, R10, 0x10, RZ, 0xc0, !PT ;  /* 0x000000100a0a7812 */ /* 0x000fe400078ec0ff */
[----:B------:R-:W-:-:S07]  /*0410*/  SHF.R.S32.HI R12, RZ, 0x3, R12 ;  /* 0x00000003ff0c7819 */ /* 0x000fce000001140c */
.L_x_4020:
        /* <DEDUP_REMOVED lines=9> */
[----:B------:R-:W-:-:S04]  /*04b0*/  IMAD.SHL.U32 R19, R11, 0x2, RZ ;  /* 0x000000020b137824 */ /* 0x000fc800078e00ff */
        /* <DEDUP_REMOVED lines=24> */
[----:B0-----:R-:W-:Y:S01]  /*0640*/  PRMT R17, R24, 0x5410, R17 ;  /* 0x0000541018117816 */ /* 0x001fe20000000011 */
[----:B------:R-:W-:-:S04]  /*0650*/  IMAD R13, R8, 0x8, R1 ;  /* 0x00000008080d7824 */ /* 0x000fc800078e0201 */
[----:B----4-:R-:W-:Y:S01]  /*0660*/  HMUL2 R24, R17, R16.H0_H0 ;  /* 0x2000001011187232 */ /* 0x010fe20000000000 */
[----:B-1----:R-:W-:-:S05]  /*0670*/  PRMT R15, R15, 0x5410, R14 ;  /* 0x000054100f0f7816 */ /* 0x002fca000000000e */
[----:B------:R-:W-:Y:S02]  /*0680*/  HMUL2 R25, R15, R16.H0_H0 ;  /* 0x200000100f197232 */ /* 0x000fe40000000000 */
[----:B---3--:R-:W-:-:S03]  /*0690*/  IMAD.IADD R11, R18, 0x1, R11 ;  /* 0x00000001120b7824 */ /* 0x008fc600078e020b */
[----:B------:R2:W-:Y:S02]  /*06a0*/  STL.64 [R13], R24 ;  /* 0x000000180d007387 */ /* 0x0005e40000100a00 */
[----:B------:R-:W-:Y:S02]  /*06b0*/  ISETP.GE.AND P0, PT, R11, R20, PT ;  /* 0x000000140b00720c */ /* 0x000fe40003f06270 */
[----:B------:R-:W-:-:S11]  /*06c0*/  IADD3 R8, PT, PT, R8, 0x1, RZ ;  /* 0x0000000108087810 */ /* 0x000fd60007ffe0ff */
[----:B--2---:R-:W-:Y:S05]  /*06d0*/  @!P0 BRA `(.L_x_4020) ;  /* 0xfffffffc00508947 */ /* 0x004fea000383ffff */
.L_x_4019:
[----:B0-----:R0:W5:Y:S01]  /*06e0*/  LDL.64 R10, [R1] ;  /* 0x00000000010a7983 */ /* 0x0011620000100a00 */
[----:B------:R-:W1:Y:S01]  /*06f0*/  LDCU UR9, c[0x0][0x3c8] ;  /* 0x00007900ff0977ac */ /* 0x000e620008000800 */
[----:B------:R-:W-:Y:S01]  /*0700*/  IMAD.MOV.U32 R0, RZ, RZ, RZ ;  /* 0x000000ffff007224 */ /* 0x000fe200078e00ff */
[----:B-1----:R-:W-:-:S13]  /*0710*/  ISETP.GT.AND P0, PT, R38, UR9, PT ;  /* 0x0000000926007c0c */ /* 0x002fda000bf04270 */
[----:B0-----:R-:W-:Y:S05]  /*0720*/  @!P0 BRA `(.L_x_4021) ;  /* 0x00000000001c8947 */ /* 0x001fea0003800000 */
[----:B------:R-:W0:Y:S02]  /*0730*/  LDC R13, c[0x0][0x3cc] ;  /* 0x0000f300ff0d7b82 */ /* 0x000e240000000800 */
[----:B0-----:R-:W-:-:S05]  /*0740*/  VIMNMX R0, PT, PT, R38, R13, PT ;  /* 0x0000000d26007248 */ /* 0x001fca0003fe0100 */
[----:B------:R-:W-:-:S05]  /*0750*/  VIADD R0, R0, -UR9 ;  /* 0x8000000900007c36 */ /* 0x000fca0008000000 */
[----:B------:R-:W-:-:S04]  /*0760*/  SHF.R.S32.HI R13, RZ, 0x1f, R0 ;  /* 0x0000001fff0d7819 */ /* 0x000fc80000011400 */
[----:B------:R-:W-:-:S04]  /*0770*/  LEA.HI R13, R13, R0, RZ, 0x5 ;  /* 0x000000000d0d7211 */ /* 0x000fc800078f28ff */
[----:B------:R-:W-:-:S05]  /*0780*/  SHF.R.S32.HI R13, RZ, 0x5, R13 ;  /* 0x00000005ff0d7819 */ /* 0x000fca000001140d */
[----:B------:R-:W-:-:S07]  /*0790*/  IMAD R0, R13, 0x6, RZ ;  /* 0x000000060d007824 */ /* 0x000fce00078e02ff */
.L_x_4021:
        /* <DEDUP_REMOVED lines=11> */
.L_x_4022:
[----:B------:R-:W0:Y:S01]  /*0850*/  LDCU UR4, c[0x0][0x3d0] ;  /* 0x00007a00ff0477ac */ /* 0x000e220008000800 */
[----:B------:R-:W-:Y:S01]  /*0860*/  IMAD.MOV.U32 R13, RZ, RZ, RZ ;  /* 0x000000ffff0d7224 */ /* 0x000fe200078e00ff */
[----:B0-----:R-:W-:-:S13]  /*0870*/  ISETP.GT.AND P0, PT, R38, UR4, PT ;  /* 0x0000000426007c0c */ /* 0x001fda000bf04270 */
        /* <DEDUP_REMOVED lines=8> */
.L_x_4023:
[----:B------:R-:W0:Y:S01]  /*0900*/  LDCU UR4, c[0x0][0x3d4] ;  /* 0x00007a80ff0477ac */ /* 0x000e220008000800 */
[----:B------:R-:W-:Y:S01]  /*0910*/  HFMA2 R12, -RZ, RZ, 0, 0 ;  /* 0x00000000ff0c7431 */ /* 0x000fe200000001ff */
        /* <DEDUP_REMOVED lines=9> */
.L_x_4024:
        /* <DEDUP_REMOVED lines=11> */
.L_x_4025:
        /* <DEDUP_REMOVED lines=12> */
[----:B------:R-:W-:Y:S01]  /*0b20*/  IADD3 R33, PT, PT, R38, R33, RZ ;  /* 0x0000002126217210 */ /* 0x000fe20007ffe0ff */
[----:B------:R-:W-:-:S05]  /*0b30*/  IMAD R0, R17, 0x8, R0 ;  /* 0x0000000811007824 */ /* 0x000fca00078e0200 */
[----:B------:R-:W-:Y:S01]  /*0b40*/  IADD3 R0, PT, PT, R13, R0, R8 ;  /* 0x000000000d007210 */ /* 0x000fe20007ffe008 */
[----:B0-----:R-:W-:-:S03]  /*0b50*/  ULEA UR4, UR5, UR4, 0x18 ;  /* 0x0000000405047291 */ /* 0x001fc6000f8ec0ff */
[----:B------:R-:W-:-:S05]  /*0b60*/  IADD3 R0, PT, PT, R15, R0, R12 ;  /* 0x000000000f007210 */ /* 0x000fca0007ffe00c */
[----:B------:R-:W-:Y:S01]  /*0b70*/  IMAD R13, R0, R3, RZ ;  /* 0x00000003000d7224 */ /* 0x000fe200078e02ff */
[----:B------:R-:W-:-:S04]  /*0b80*/  SHF.R.S32.HI R0, RZ, 0x1f, R6 ;  /* 0x0000001fff007819 */ /* 0x000fc80000011406 */
[----:B------:R-:W-:-:S04]  /*0b90*/  IADD3 R6, P0, PT, R6, R13, RZ ;  /* 0x0000000d06067210 */ /* 0x000fc80007f1e0ff */
[----:B------:R-:W-:Y:S01]  /*0ba0*/  LEA.HI.X.SX32 R13, R13, R0, 0x1, P0 ;  /* 0x000000000d0d7211 */ /* 0x000fe200000f0eff */
[C---:B------:R-:W-:Y:S01]  /*0bb0*/  IMAD.SHL.U32 R8, R6.reuse, 0x4, RZ ;  /* 0x0000000406087824 */ /* 0x040fe200078e00ff */
[----:B------:R-:W-:Y:S02]  /*0bc0*/  ISETP.GT.AND P0, PT, R9, R38, PT ;  /* 0x000000260900720c */ /* 0x000fe40003f04270 */
[----:B------:R-:W-:Y:S02]  /*0bd0*/  SHF.L.U64.HI R13, R6, 0x2, R13 ;  /* 0x00000002060d7819 */ /* 0x000fe4000001020d */
[----:B-1----:R-:W-:Y:S02]  /*0be0*/  IADD3 R26, P1, PT, R8, UR10, RZ ;  /* 0x0000000a081a7c10 */ /* 0x002fe4000ff3e0ff */
[----:B------:R-:W-:Y:S02]  /*0bf0*/  PRMT R0, R11, 0x7610, R10 ;  /* 0x000076100b007816 */ /* 0x000fe4000000000a */
[----:B------:R-:W-:Y:S01]  /*0c00*/  IADD3.X R27, PT, PT, R13, UR11, RZ, P1, !PT ;  /* 0x0000000b0d1b7c10 */ /* 0x000fe20008ffe4ff */
[----:B------:R-:W-:-:S04]  /*0c10*/  IMAD.MOV.U32 R16, RZ, RZ, R26 ;  /* 0x000000ffff107224 */ /* 0x000fc800078e001a */
[----:B------:R-:W-:Y:S01]  /*0c20*/  IMAD.MOV.U32 R17, RZ, RZ, R27 ;  /* 0x000000ffff117224 */ /* 0x000fe200078e001b */
[----:B------:R-:W-:Y:S06]  /*0c30*/  @!P0 BRA `(.L_x_4026) ;  /* 0x0000003000e48947 */ /* 0x000fec0003800000 */
[----:B------:R-:W0:Y:S01]  /*0c40*/  LDC.64 R2, c[0x0][0x3a8] ;  /* 0x0000ea00ff027b82 */ /* 0x000e220000000a00 */
[----:B------:R-:W-:Y:S01]  /*0c50*/  IMAD.WIDE.U32 R4, R7, 0x100, R4 ;  /* 0x0000010007047825 */ /* 0x000fe200078e0004 */
[----:B------:R-:W-:Y:S02]  /*0c60*/  VIMNMX R21, PT, PT, R20, UR9, PT ;  /* 0x0000000914157c48 */ /* 0x000fe4000bfe0100 */
[----:B------:R-:W-:Y:S02]  /*0c70*/  MOV R36, RZ ;  /* 0x000000ff00247202 */ /* 0x000fe40000000f00 */
[----:B------:R-:W-:Y:S02]  /*0c80*/  IADD3 R18, P0, PT, R4, 0x2, RZ ;  /* 0x0000000204127810 */ /* 0x000fe40007f1e0ff */
[----:B------:R-:W-:Y:S02]  /*0c90*/  PRMT R34, RZ, 0x5410, RZ ;  /* 0x00005410ff227816 */ /* 0x000fe400000000ff */
[----:B------:R-:W-:Y:S01]  /*0ca0*/  PRMT R35, RZ, 0x5410, RZ ;  /* 0x00005410ff237816 */ /* 0x000fe200000000ff */
[----:B------:R-:W-:-:S08]  /*0cb0*/  IMAD.X R19, RZ, RZ, R5, P0 ;  /* 0x000000ffff137224 */ /* 0x000fd000000e0605 */
.L_x_4031:
[----:B------:R-:W-:-:S13]  /*0cc0*/  ISETP.NE.AND P0, PT, R38, R33, PT ;  /* 0x000000212600720c */ /* 0x000fda0003f05270 */
[----:B------:R-:W-:Y:S01]  /*0cd0*/  @!P0 IMAD R4, R36, 0x8, R1 ;  /* 0x0000000824048824 */ /* 0x000fe200078e0201 */
[----:B-1---5:R1:W5:Y:S05]  /*0ce0*/  @!P0 LDG.E.U16.CONSTANT R23, desc[UR6][R18.64] ;  /* 0x0000000612178981 */ /* 0x02236a000c1e9500 */
[----:B------:R-:W2:Y:S01]  /*0cf0*/  @!P0 LDL.64 R4, [R4+0x8] ;  /* 0x0000080004048983 */ /* 0x000ea20000100a00 */
[----:B------:R-:W-:Y:S02]  /*0d00*/  IMAD.MOV.U32 R16, RZ, RZ, R26 ;  /* 0x000000ffff107224 */ /* 0x000fe400078e001a */
[----:B------:R-:W-:Y:S02]  /*0d10*/  IMAD.MOV.U32 R17, RZ, RZ, R27 ;  /* 0x000000ffff117224 */ /* 0x000fe400078e001b */
[----:B0-----:R-:W-:-:S04]  /*0d20*/  IMAD.WIDE R8, R3, 0x4, R16 ;  /* 0x0000000403087825 */ /* 0x001fc800078e0210 */
[----:B------:R-:W-:Y:S01]  /*0d30*/  IMAD.WIDE R24, R3, 0x4, R8 ;  /* 0x0000000403187825 */ /* 0x000fe200078e0208 */
[----:B------:R-:W-:Y:S02]  /*0d40*/  ISETP.LE.AND P1, PT, R2, UR8, PT ;  /* 0x0000000802007c0c */ /* 0x000fe4000bf23270 */
[----:B--2---:R-:W-:Y:S02]  /*0d50*/  @!P0 PRMT R32, R4, 0x7610, R32 ;  /* 0x0000761004208816 */ /* 0x004fe40000000020 */
[----:B------:R-:W-:Y:S02]  /*0d60*/  @!P0 PRMT R0, R0, 0x7610, R4 ;  /* 0x0000761000008816 */ /* 0x000fe40000000004 */
[----:B------:R-:W-:Y:S02]  /*0d70*/  @!P0 PRMT R32, R32, 0x7610, R5 ;  /* 0x0000761020208816 */ /* 0x000fe40000000005 */
[----:B------:R-:W-:Y:S02]  /*0d80*/  @!P0 PRMT R0, R5, 0x7610, R0 ;  /* 0x0000761005008816 */ /* 0x000fe40000000000 */
[----:B------:R1:W5:Y:S01]  /*0d90*/  LDG.E.128.CONSTANT R4, desc[UR6][R16.64] ;  /* 0x0000000610047981 */ /* 0x000362000c1e9d00 */
[----:B------:R-:W-:-:S04]  /*0da0*/  IMAD.WIDE R14, R3, 0x4, R24 ;  /* 0x00000004030e7825 */ /* 0x000fc800078e0218 */
[----:B------:R-:W-:-:S04]  /*0db0*/  IMAD.WIDE R30, R3, 0x4, R14 ;  /* 0x00000004031e7825 */ /* 0x000fc800078e020e */
[----:B------:R-:W-:-:S04]  /*0dc0*/  IMAD.WIDE R28, R3, 0x4, R30 ;  /* 0x00000004031c7825 */ /* 0x000fc800078e021e */
[----:B------:R-:W-:Y:S01]  /*0dd0*/  IMAD.WIDE R26, R3, 0x4, R28 ;  /* 0x00000004031a7825 */ /* 0x000fe200078e021c */
[----:B-1----:R-:W-:Y:S06]  /*0de0*/  @P1 BRA `(.L_x_4027) ;  /* 0x0000000c000c1947 */ /* 0x002fec0003800000 */
[----:B------:R-:W2:Y:S01]  /*0df0*/  LDG.E.128.CONSTANT R8, desc[UR6][R8.64] ;  /* 0x0000000608087981 */ /* 0x000ea2000c1e9d00 */
[----:B-----5:R-:W-:Y:S02]  /*0e00*/  LOP3.LUT R22, R4, 0xff, RZ, 0xc0, !PT ;  /* 0x000000ff04167812 */ /* 0x020fe400078ec0ff */
[----:B------:R-:W-:Y:S01]  /*0e10*/  LOP3.LUT R42, R7, 0xff, RZ, 0xc0, !PT ;  /* 0x000000ff072a7812 */ /* 0x000fe200078ec0ff */
[----:B------:R-:W0:Y:S01]  /*0e20*/  LDS.64 R12, [UR4] ;  /* 0x00000004ff0c7984 */ /* 0x000e220008000a00 */
[----:B------:R-:W-:Y:S02]  /*0e30*/  IADD3 R22, PT, PT, R22, -0x80, RZ ;  /* 0xffffff8016167810 */ /* 0x000fe40007ffe0ff */
[----:B------:R-:W-:Y:S01]  /*0e40*/  LOP3.LUT R39, R5, 0xff, RZ, 0xc0, !PT ;  /* 0x000000ff05277812 */ /* 0x000fe200078ec0ff */
[----:B------:R-:W-:Y:S01]  /*0e50*/  VIADD R45, R42, 0xffffff80 ;  /* 0xffffff802a2d7836 */ /* 0x000fe20000000000 */
[----:B------:R1:W3:Y:S01]  /*0e60*/  I2F.F16 R37, R22 ;  /* 0x0000001600257306 */ /* 0x0002e20000200c00 */
[----:B------:R-:W-:-:S02]  /*0e70*/  SHF.R.U32.HI R41, RZ, 0x8, R4 ;  /* 0x00000008ff297819 */ /* 0x000fc40000011604 */
[----:B------:R-:W-:Y:S01]  /*0e80*/  VIADD R40, R39, 0xffffff80 ;  /* 0xffffff8027287836 */ /* 0x000fe20000000000 */
[----:B------:R-:W-:Y:S02]  /*0e90*/  LOP3.LUT R39, R6, 0xff, RZ, 0xc0, !PT ;  /* 0x000000ff06277812 */ /* 0x000fe400078ec0ff */
[----:B------:R-:W-:Y:S02]  /*0ea0*/  LOP3.LUT R42, R41, 0xff, RZ, 0xc0, !PT ;  /* 0x000000ff292a7812 */ /* 0x000fe400078ec0ff */
[----:B------:R-:W-:Y:S01]  /*0eb0*/  SHF.R.U32.HI R44, RZ, 0x8, R6 ;  /* 0x00000008ff2c7819 */ /* 0x000fe20000011606 */
[----:B------:R-:W4:Y:S01]  /*0ec0*/  I2F.F16 R40, R40 ;  /* 0x0000002800287306 */ /* 0x000f220000200c00 */
[----:B-1----:R-:W-:Y:S01]  /*0ed0*/  SHF.R.U32.HI R22, RZ, 0x8, R5 ;  /* 0x00000008ff167819 */ /* 0x002fe20000011605 */
[----:B------:R-:W-:Y:S01]  /*0ee0*/  VIADD R39, R39, 0xffffff80 ;  /* 0xffffff8027277836 */ /* 0x000fe20000000000 */
[----:B------:R-:W-:Y:S02]  /*0ef0*/  IADD3 R42, PT, PT, R42, -0x80, RZ ;  /* 0xffffff802a2a7810 */ /* 0x000fe40007ffe0ff */
[----:B------:R-:W-:Y:S01]  /*0f00*/  LOP3.LUT R22, R22, 0xff, RZ, 0xc0, !PT ;  /* 0x000000ff16167812 */ /* 0x000fe200078ec0ff */
[----:B---3--:R-:W-:Y:S01]  /*0f10*/  HADD2.F32 R37, -RZ, R37.H0_H0 ;  /* 0x20000025ff257230 */ /* 0x008fe20000004100 */
[----:B------:R-:W-:Y:S01]  /*0f20*/  LOP3.LUT R44, R44, 0xff, RZ, 0xc0, !PT ;  /* 0x000000ff2c2c7812 */ /* 0x000fe200078ec0ff */
[----:B------:R-:W1:Y:S02]  /*0f30*/  I2F.F16 R39, R39 ;  /* 0x0000002700277306 */ /* 0x000e640000200c00 */
[----:B------:R-:W-:-:S02]  /*0f40*/  VIADD R43, R22, 0xffffff80 ;  /* 0xffffff80162b7836 */ /* 0x000fc40000000000 */
[----:B------:R-:W-:Y:S02]  /*0f50*/  VIADD R46, R44, 0xffffff80 ;  /* 0xffffff802c2e7836 */ /* 0x000fe40000000000 */
[----:B----4-:R-:W-:Y:S02]  /*0f60*/  HADD2.F32 R47, -RZ, R40.H0_H0 ;  /* 0x20000028ff2f7230 */ /* 0x010fe40000004100 */
        /* <DEDUP_REMOVED lines=9> */
[----:B------:R-:W-:-:S04]  /*1000*/  SHF.R.U32.HI R4, RZ, 0x10, R4 ;  /* 0x00000010ff047819 */ /* 0x000fc80000011604 */
[----:B------:R-:W-:Y:S01]  /*1010*/  LOP3.LUT R4, R4, 0xff, RZ, 0xc0, !PT ;  /* 0x000000ff04047812 */ /* 0x000fe200078ec0ff */
[----:B-1----:R-:W-:Y:S01]  /*1020*/  HADD2.F32 R43, -RZ, R43.H0_H0 ;  /* 0x2000002bff2b7230 */ /* 0x002fe20000004100 */
[----:B------:R1:W3:Y:S02]  /*1030*/  I2F.F16 R41, R45 ;  /* 0x0000002d00297306 */ /* 0x0002e40000200c00 */
[----:B------:R-:W-:-:S06]  /*1040*/  IADD3 R4, PT, PT, R4, -0x80, RZ ;  /* 0xffffff8004047810 */ /* 0x000fcc0007ffe0ff */
[----:B------:R-:W-:Y:S01]  /*1050*/  I2F.F16 R4, R4 ;  /* 0x0000000400047306 */ /* 0x000fe20000200c00 */
[----:B-1----:R-:W-:Y:S01]  /*1060*/  FFMA.FTZ R45, R37, R22, RZ ;  /* 0x00000016252d7223 */ /* 0x002fe200000100ff */
[----:B------:R-:W-:-:S03]  /*1070*/  FFMA.FTZ R37, R22, R47, RZ ;  /* 0x0000002f16257223 */ /* 0x000fc600000100ff */
[----:B------:R-:W-:Y:S01]  /*1080*/  FFMA.FTZ R44, R42, R40, R45 ;  /* 0x000000282a2c7223 */ /* 0x000fe2000001002d */
[C---:B------:R-:W-:Y:S01]  /*1090*/  FFMA.FTZ R42, R40.reuse, R43, R37 ;  /* 0x0000002b282a7223 */ /* 0x040fe20000010025 */
[----:B------:R-:W-:Y:S01]  /*10a0*/  SHF.R.U32.HI R37, RZ, 0x8, R7 ;  /* 0x00000008ff257819 */ /* 0x000fe20000011607 */
[----:B0-----:R-:W-:Y:S01]  /*10b0*/  HADD2.F32 R43, -RZ, R46.H0_H0 ;  /* 0x2000002eff2b7230 */ /* 0x001fe20000004100 */
[----:B------:R-:W-:Y:S01]  /*10c0*/  I2F.F16 R12, R12 ;  /* 0x0000000c000c7306 */ /* 0x000fe20000200c00 */
[----:B---3--:R-:W-:Y:S01]  /*10d0*/  HADD2.F32 R41, -RZ, R41.H0_H0 ;  /* 0x20000029ff297230 */ /* 0x008fe20000004100 */
[----:B------:R-:W-:Y:S02]  /*10e0*/  LOP3.LUT R37, R37, 0xff, RZ, 0xc0, !PT ;  /* 0x000000ff25257812 */ /* 0x000fe400078ec0ff */
[----:B------:R-:W-:Y:S02]  /*10f0*/  FFMA.FTZ R43, R40, R43, R39 ;  /* 0x0000002b282b7223 */ /* 0x000fe40000010027 */
[----:B------:R-:W-:Y:S01]  /*1100*/  FFMA.FTZ R41, R22, R41, RZ ;  /* 0x0000002916297223 */ /* 0x000fe200000100ff */
[----:B------:R-:W-:Y:S01]  /*1110*/  VIADD R45, R37, 0xffffff80 ;  /* 0xffffff80252d7836 */ /* 0x000fe20000000000 */
[----:B------:R-:W-:-:S02]  /*1120*/  LEA.HI R22, R5, 0xffffff80, RZ, 0x8 ;  /* 0xffffff8005167811 */ /* 0x000fc400078f40ff */
[----:B------:R-:W-:Y:S01]  /*1130*/  SHF.R.U32.HI R5, RZ, 0x10, R5 ;  /* 0x00000010ff057819 */ /* 0x000fe20000011605 */
[----:B------:R-:W0:Y:S01]  /*1140*/  I2F.F16 R39, R45 ;  /* 0x0000002d00277306 */ /* 0x000e220000200c00 */
[----:B------:R-:W-:Y:S02]  /*1150*/  LEA.HI R37, R6, 0xffffff80, RZ, 0x8 ;  /* 0xffffff8006257811 */ /* 0x000fe400078f40ff */
[----:B------:R-:W-:-:S05]  /*1160*/  LOP3.LUT R5, R5, 0xff, RZ, 0xc0, !PT ;  /* 0x000000ff05057812 */ /* 0x000fca00078ec0ff */
[----:B------:R-:W1:Y:S01]  /*1170*/  I2F.F16 R22, R22 ;  /* 0x0000001600167306 */ /* 0x000e620000200c00 */
[----:B0-----:R-:W-:Y:S01]  /*1180*/  HADD2.F32 R46, -RZ, R39.H0_H0 ;  /* 0x20000027ff2e7230 */ /* 0x001fe20000004100 */
[----:B------:R-:W-:Y:S01]  /*1190*/  SHF.R.U32.HI R39, RZ, 0x10, R6 ;  /* 0x00000010ff277819 */ /* 0x000fe20000011606 */
[----:B------:R-:W-:Y:S01]  /*11a0*/  VIADD R6, R5, 0xffffff80 ;  /* 0xffffff8005067836 */ /* 0x000fe20000000000 */
[----:B------:R-:W-:-:S04]  /*11b0*/  SHF.R.U32.HI R5, RZ, 0x10, R7 ;  /* 0x00000010ff057819 */ /* 0x000fc80000011607 */
[----:B------:R-:W-:Y:S01]  /*11c0*/  I2F.F16 R37, R37 ;  /* 0x0000002500257306 */ /* 0x000fe20000200c00 */
[----:B------:R-:W-:Y:S01]  /*11d0*/  LOP3.LUT R39, R39, 0xff, RZ, 0xc0, !PT ;  /* 0x000000ff27277812 */ /* 0x000fe200078ec0ff */
[----:B------:R-:W-:Y:S01]  /*11e0*/  FFMA.FTZ R40, R40, R46, R41 ;  /* 0x0000002e28287223 */ /* 0x000fe20000010029 */
[----:B------:R-:W-:Y:S01]  /*11f0*/  LOP3.LUT R5, R5, 0xff, RZ, 0xc0, !PT ;  /* 0x000000ff05057812 */ /* 0x000fe200078ec0ff */
[----:B-1----:R-:W-:Y:S02]  /*1200*/  HADD2.F32 R22, -RZ, R22.H0_H0 ;  /* 0x20000016ff167230 */ /* 0x002fe40000004100 */
[----:B------:R-:W-:Y:S01]  /*1210*/  VIADD R41, R39, 0xffffff80 ;  /* 0xffffff8027297836 */ /* 0x000fe20000000000 */
[----:B------:R-:W-:Y:S01]  /*1220*/  LEA.HI R39, R7, 0xffffff80, RZ, 0x8 ;  /* 0xffffff8007277811 */ /* 0x000fe200078f40ff */
[----:B------:R-:W-:Y:S01]  /*1230*/  VIADD R45, R5, 0xffffff80 ;  /* 0xffffff80052d7836 */ /* 0x000fe20000000000 */
[----:B------:R-:W0:Y:S01]  /*1240*/  I2F.F16 R6, R6 ;  /* 0x0000000600067306 */ /* 0x000e220000200c00 */
[----:B------:R-:W-:-:S02]  /*1250*/  HADD2.F32 R7, -RZ, R4.H0_H0 ;  /* 0x20000004ff077230 */ /* 0x000fc40000004100 */
[----:B------:R-:W-:-:S05]  /*1260*/  HADD2.F32 R5, -RZ, R13.H0_H0 ;  /* 0x2000000dff057230 */ /* 0x000fca0000004100 */
[----:B------:R-:W1:Y:S01]  /*1270*/  I2F.F16 R41, R41 ;  /* 0x0000002900297306 */ /* 0x000e620000200c00 */
[----:B------:R-:W-:Y:S01]  /*1280*/  FFMA.FTZ R44, R7, R5, R44 ;  /* 0x00000005072c7223 */ /* 0x000fe2000001002c */
[----:B0-----:R-:W-:-:S06]  /*1290*/  HADD2.F32 R4, -RZ, R6.H0_H0 ;  /* 0x20000006ff047230 */ /* 0x001fcc0000004100 */
[----:B------:R-:W0:Y:S01]  /*12a0*/  I2F.F16 R45, R45 ;  /* 0x0000002d002d7306 */ /* 0x000e220000200c00 */
[----:B------:R-:W-:Y:S01]  /*12b0*/  FFMA.FTZ R42, R5, R4, R42 ;  /* 0x00000004052a7223 */ /* 0x000fe2000001002a */
[----:B-1----:R-:W-:-:S06]  /*12c0*/  HADD2.F32 R48, -RZ, R41.H0_H0 ;  /* 0x20000029ff307230 */ /* 0x002fcc0000004100 */
[----:B------:R-:W1:Y:S01]  /*12d0*/  I2F.F16 R39, R39 ;  /* 0x0000002700277306 */ /* 0x000e620000200c00 */
[C---:B------:R-:W-:Y:S01]  /*12e0*/  FFMA.FTZ R41, R5.reuse, R48, R43 ;  /* 0x0000003005297223 */ /* 0x040fe2000001002b */
[----:B0-----:R-:W-:Y:S02]  /*12f0*/  HADD2.F32 R47, -RZ, R45.H0_H0 ;  /* 0x2000002dff2f7230 */ /* 0x001fe40000004100 */
[----:B------:R-:W-:Y:S02]  /*1300*/  HADD2.F32 R45, -RZ, R13.H1_H1 ;  /* 0x3000000dff2d7230 */ /* 0x000fe40000004100 */
[----:B------:R-:W-:Y:S02]  /*1310*/  HADD2.F32 R13, -RZ, R12.H0_H0 ;  /* 0x2000000cff0d7230 */ /* 0x000fe40000004100 */
[----:B------:R-:W-:Y:S02]  /*1320*/  FFMA.FTZ R40, R5, R47, R40 ;  /* 0x0000002f05287223 */ /* 0x000fe40000010028 */
[----:B------:R-:W0:Y:S01]  /*1330*/  LDS.64 R4, [UR4+0x8] ;  /* 0x00000804ff047984 */ /* 0x000e220008000a00 */
[----:B-1----:R-:W-:-:S02]  /*1340*/  HADD2.F32 R39, -RZ, R39.H0_H0 ;  /* 0x20000027ff277230 */ /* 0x002fc40000004100 */
[----:B------:R-:W-:Y:S01]  /*1350*/  FFMA.FTZ R13, R13, R45, R44 ;  /* 0x0000002d0d0d7223 */ /* 0x000fe2000001002c */
[C---:B--2---:R-:W-:Y:S02]  /*1360*/  LOP3.LUT R43, R8.reuse, 0xff, RZ, 0xc0, !PT ;  /* 0x000000ff082b7812 */ /* 0x044fe400078ec0ff */
[----:B------:R-:W-:Y:S02]  /*1370*/  LOP3.LUT R12, R9, 0xff, RZ, 0xc0, !PT ;  /* 0x000000ff090c7812 */ /* 0x000fe400078ec0ff */
[----:B------:R-:W-:Y:S02]  /*1380*/  LEA.HI R46, R8, 0xffffff80, RZ, 0x8 ;  /* 0xffffff80082e7811 */ /* 0x000fe400078f40ff */
[----:B------:R-:W-:Y:S01]  /*1390*/  IADD3 R43, PT, PT, R43, -0x80, RZ ;  /* 0xffffff802b2b7810 */ /* 0x000fe20007ffe0ff */
[----:B------:R-:W-:Y:S01]  /*13a0*/  VIADD R44, R12, 0xffffff80 ;  /* 0xffffff800c2c7836 */ /* 0x000fe20000000000 */
[----:B------:R1:W2:Y:S01]  /*13b0*/  I2F.F16 R6, R46 ;  /* 0x0000002e00067306 */ /* 0x0002a20000200c00 */
[----:B------:R-:W-:Y:S01]  /*13c0*/  FFMA.FTZ R12, R45, R22, R42 ;  /* 0x000000162d0c7223 */ /* 0x000fe2000001002a */
[----:B------:R-:W-:-:S02]  /*13d0*/  LOP3.LUT R22, R10, 0xff, RZ, 0xc0, !PT ;  /* 0x000000ff0a167812 */ /* 0x000fc400078ec0ff */
[----:B------:R-:W-:-:S04]  /*13e0*/  LEA.HI R7, R9, 0xffffff80, RZ, 0x8 ;  /* 0xffffff8009077811 */ /* 0x000fc800078f40ff */
[----:B------:R-:W3:Y:S01]  /*13f0*/  I2F.F16 R43, R43 ;  /* 0x0000002b002b7306 */ /* 0x000ee20000200c00 */
[----:B-1----:R-:W-:Y:S01]  /*1400*/  HADD2.F32 R46, -RZ, R37.H0_H0 ;  /* 0x20000025ff2e7230 */ /* 0x002fe20000004100 */
[----:B------:R-:W-:-:S04]  /*1410*/  SHF.R.U32.HI R37, RZ, 0x8, R8 ;  /* 0x00000008ff257819 */ /* 0x000fc80000011608 */
[C---:B------:R-:W-:Y:S01]  /*1420*/  FFMA.FTZ R41, R45.reuse, R46, R41 ;  /* 0x0000002e2d297223 */ /* 0x040fe20000010029 */
[----:B------:R-:W-:Y:S02]  /*1430*/  VIADD R46, R22, 0xffffff80 ;  /* 0xffffff80162e7836 */ /* 0x000fe40000000000 */
[----:B------:R-:W-:Y:S01]  /*1440*/  FFMA.FTZ R22, R45, R39, R40 ;  /* 0x000000272d167223 */ /* 0x000fe20000010028 */
[----:B------:R-:W-:Y:S01]  /*1450*/  LOP3.LUT R39, R11, 0xff, RZ, 0xc0, !PT ;  /* 0x000000ff0b277812 */ /* 0x000fe200078ec0ff */
[----:B------:R1:W4:Y:S01]  /*1460*/  I2F.F16 R42, R44 ;  /* 0x0000002c002a7306 */ /* 0x0003220000200c00 */
[----:B------:R-:W-:Y:S01]  /*1470*/  SHF.R.U32.HI R45, RZ, 0x8, R9 ;  /* 0x00000008ff2d7819 */ /* 0x000fe20000011609 */
[----:B--2---:R-:W-:Y:S02]  /*1480*/  HADD2.F32 R6, -RZ, R6.H0_H0 ;  /* 0x20000006ff067230 */ /* 0x004fe40000004100 */
[----:B------:R-:W-:Y:S01]  /*1490*/  VIADD R47, R39, 0xffffff80 ;  /* 0xffffff80272f7836 */ /* 0x000fe20000000000 */
[----:B------:R-:W-:Y:S01]  /*14a0*/  LOP3.LUT R39, R37, 0xff, RZ, 0xc0, !PT ;  /* 0x000000ff25277812 */ /* 0x000fe200078ec0ff */
[----:B---3--:R-:W-:Y:S01]  /*14b0*/  HADD2.F32 R48, -RZ, R43.H0_H0 ;  /* 0x2000002bff307230 */ /* 0x008fe20000004100 */
[----:B------:R-:W-:Y:S01]  /*14c0*/  LOP3.LUT R45, R45, 0xff, RZ, 0xc0, !PT ;  /* 0x000000ff2d2d7812 */ /* 0x000fe200078ec0ff */
[----:B------:R-:W2:Y:S01]  /*14d0*/  I2F.F16 R40, R46 ;  /* 0x0000002e00287306 */ /* 0x000ea20000200c00 */
[----:B-1----:R-:W-:Y:S01]  /*14e0*/  SHF.R.U32.HI R44, RZ, 0x10, R8 ;  /* 0x00000010ff2c7819 */ /* 0x002fe20000011608 */
[----:B0-----:R-:W-:Y:S01]  /*14f0*/  HADD2.F32 R43, -RZ, R4.H0_H0 ;  /* 0x20000004ff2b7230 */ /* 0x001fe20000004100 */
[----:B------:R-:W-:-:S02]  /*1500*/  IADD3 R8, PT, PT, R39, -0x80, RZ ;  /* 0xffffff8027087810 */ /* 0x000fc40007ffe0ff */
[----:B------:R-:W-:Y:S02]  /*1510*/  LOP3.LUT R44, R44, 0xff, RZ, 0xc0, !PT ;  /* 0x000000ff2c2c7812 */ /* 0x000fe400078ec0ff */
[----:B------:R-:W-:Y:S01]  /*1520*/  FFMA.FTZ R39, R48, R43, R13 ;  /* 0x0000002b30277223 */ /* 0x000fe2000001000d */
[----:B------:R-:W0:Y:S02]  /*1530*/  I2F.F16 R37, R47 ;  /* 0x0000002f00257306 */ /* 0x000e240000200c00 */
[----:B------:R-:W-:Y:S02]  /*1540*/  VIADD R13, R44, 0xffffff80 ;  /* 0xffffff802c0d7836 */ /* 0x000fe40000000000 */
[----:B----4-:R-:W-:Y:S01]  /*1550*/  HADD2.F32 R44, -RZ, R42.H0_H0 ;  /* 0x2000002aff2c7230 */ /* 0x010fe20000004100 */
[----:B------:R-:W-:Y:S01]  /*1560*/  SHF.R.U32.HI R42, RZ, 0x10, R9 ;  /* 0x00000010ff2a7819 */ /* 0x000fe20000011609 */
[----:B------:R-:W-:Y:S02]  /*1570*/  VIADD R9, R45, 0xffffff80 ;  /* 0xffffff802d097836 */ /* 0x000fe40000000000 */
[----:B--2---:R-:W-:Y:S01]  /*1580*/  HADD2.F32 R46, -RZ, R40.H0_H0 ;  /* 0x20000028ff2e7230 */ /* 0x004fe20000004100 */
[----:B------:R-:W-:Y:S01]  /*1590*/  LOP3.LUT R42, R42, 0xff, RZ, 0xc0, !PT ;  /* 0x000000ff2a2a7812 */ /* 0x000fe200078ec0ff */
[C---:B------:R-:W-:Y:S01]  /*15a0*/  FFMA.FTZ R12, R43.reuse, R44, R12 ;  /* 0x0000002c2b0c7223 */ /* 0x040fe2000001000c */
[----:B------:R-:W1:Y:S01]  /*15b0*/  I2F.F16 R8, R8 ;  /* 0x0000000800087306 */ /* 0x000e620000200c00 */
[--C-:B------:R-:W-:Y:S01]  /*15c0*/  SHF.R.U32.HI R44, RZ, 0x8, R10.reuse ;  /* 0x00000008ff2c7819 */ /* 0x100fe2000001160a */
[----:B------:R-:W-:Y:S01]  /*15d0*/  FFMA.FTZ R41, R43, R46, R41 ;  /* 0x0000002e2b297223 */ /* 0x000fe20000010029 */
[----:B------:R-:W-:Y:S01]  /*15e0*/  VIADD R40, R42, 0xffffff80 ;  /* 0xffffff802a287836 */ /* 0x000fe20000000000 */
[----:B------:R-:W-:Y:S01]  /*15f0*/  SHF.R.U32.HI R42, RZ, 0x10, R10 ;  /* 0x00000010ff2a7819 */ /* 0x000fe2000001160a */
[----:B0-----:R-:W-:Y:S01]  /*1600*/  HADD2.F32 R45, -RZ, R37.H0_H0 ;  /* 0x20000025ff2d7230 */ /* 0x001fe20000004100 */
[----:B------:R-:W-:-:S02]  /*1610*/  SHF.R.U32.HI R46, RZ, 0x10, R11 ;  /* 0x00000010ff2e7819 */ /* 0x000fc4000001160b */
[----:B------:R-:W-:Y:S01]  /*1620*/  LOP3.LUT R42, R42, 0xff, RZ, 0xc0, !PT ;  /* 0x000000ff2a2a7812 */ /* 0x000fe200078ec0ff */
[----:B------:R-:W0:Y:S01]  /*1630*/  I2F.F16 R9, R9 ;  /* 0x0000000900097306 */ /* 0x000e220000200c00 */
[----:B------:R-:W-:Y:S01]  /*1640*/  FFMA.FTZ R43, R43, R45, R22 ;  /* 0x0000002d2b2b7223 */ /* 0x000fe20000010016 */
[----:B------:R-:W-:Y:S02]  /*1650*/  SHF.R.U32.HI R45, RZ, 0x8, R11 ;  /* 0x00000008ff2d7819 */ /* 0x000fe4000001160b */
[----:B------:R-:W-:Y:S01]  /*1660*/  LOP3.LUT R44, R44, 0xff, RZ, 0xc0, !PT ;  /* 0x000000ff2c2c7812 */ /* 0x000fe200078ec0ff */
[----:B------:R-:W-:Y:S01]  /*1670*/  VIADD R22, R42, 0xffffff80 ;  /* 0xffffff802a167836 */ /* 0x000fe20000000000 */
[----:B------:R-:W-:Y:S01]  /*1680*/  LOP3.LUT R45, R45, 0xff, RZ, 0xc0, !PT ;  /* 0x000000ff2d2d7812 */ /* 0x000fe200078ec0ff */
[----:B-1----:R-:W-:Y:S01]  /*1690*/  HADD2.F32 R48, -RZ, R8.H0_H0 ;  /* 0x20000008ff307230 */ /* 0x002fe20000004100 */
[----:B------:R-:W-:Y:S01]  /*16a0*/  LOP3.LUT R46, R46, 0xff, RZ, 0xc0, !PT ;  /* 0x000000ff2e2e7812 */ /* 0x000fe200078ec0ff */
[----:B------:R-:W1:Y:S01]  /*16b0*/  I2F.F16 R13, R13 ;  /* 0x0000000d000d7306 */ /* 0x000e620000200c00 */
[----:B------:R-:W-:Y:S01]  /*16c0*/  IADD3 R44, PT, PT, R44, -0x80, RZ ;  /* 0xffffff802c2c7810 */ /* 0x000fe20007ffe0ff */
[----:B------:R-:W-:Y:S01]  /*16d0*/  VIADD R42, R45, 0xffffff80 ;  /* 0xffffff802d2a7836 */ /* 0x000fe20000000000 */
[----:B------:R-:W-:Y:S01]  /*16e0*/  LEA.HI R8, R10, 0xffffff80, RZ, 0x8 ;  /* 0xffffff800a087811 */ /* 0x000fe200078f40ff */
[----:B------:R-:W-:Y:S01]  /*16f0*/  VIADD R46, R46, 0xffffff80 ;  /* 0xffffff802e2e7836 */ /* 0x000fe20000000000 */
[----:B------:R-:W-:Y:S01]  /*1700*/  LEA.HI R11, R11, 0xffffff80, RZ, 0x8 ;  /* 0xffffff800b0b7811 */ /* 0x000fe200078f40ff */
[----:B0-----:R-:W-:-:S02]  /*1710*/  HADD2.F32 R9, -RZ, R9.H0_H0 ;  /* 0x20000009ff097230 */ /* 0x001fc40000004100 */
[----:B------:R0:W2:Y:S01]  /*1720*/  I2F.F16 R37, R44 ;  /* 0x0000002c00257306 */ /* 0x0000a20000200c00 */
[--C-:B------:R-:W-:Y:S02]  /*1730*/  HADD2.F32 R10, -RZ, R5.reuse.H0_H0 ;  /* 0x20000005ff0a7230 */ /* 0x100fe40000004100 */
[----:B------:R-:W-:-:S05]  /*1740*/  HADD2.F32 R5, -RZ, R5.H1_H1 ;  /* 0x30000005ff057230 */ /* 0x000fca0000004100 */
[----:B------:R-:W3:Y:S01]  /*1750*/  I2F.F16 R42, R42 ;  /* 0x0000002a002a7306 */ /* 0x000ee20000200c00 */
[----:B0-----:R-:W-:-:S05]  /*1760*/  HADD2.F32 R44, -RZ, R4.H1_H1 ;  /* 0x30000004ff2c7230 */ /* 0x001fca0000004100 */
[----:B------:R-:W-:Y:S01]  /*1770*/  FFMA.FTZ R9, R44, R9, R12 ;  /* 0x000000092c097223 */ /* 0x000fe2000001000c */
[----:B-1----:R-:W-:Y:S01]  /*1780*/  HADD2.F32 R12, -RZ, R13.H0_H0 ;  /* 0x2000000dff0c7230 */ /* 0x002fe20000004100 */
[----:B------:R-:W0:Y:S01]  /*1790*/  I2F.F16 R40, R40 ;  /* 0x0000002800287306 */ /* 0x000e220000200c00 */
[----:B------:R-:W-:Y:S01]  /*17a0*/  FFMA.FTZ R39, R48, R44, R39 ;  /* 0x0000002c30277223 */ /* 0x000fe20000010027 */
[----:B--2---:R-:W-:Y:S02]  /*17b0*/  HADD2.F32 R37, -RZ, R37.H0_H0 ;  /* 0x20000025ff257230 */ /* 0x004fe40000004100 */
[----:B------:R-:W-:Y:S02]  /*17c0*/  HADD2.F32 R13, -RZ, R32.H1_H1 ;  /* 0x30000020ff0d7230 */ /* 0x000fe40000004100 */
[----:B------:R-:W-:Y:S01]  /*17d0*/  FFMA.FTZ R39, R12, R10, R39 ;  /* 0x0000000a0c277223 */ /* 0x000fe20000010027 */
[----:B---3--:R-:W-:Y:S01]  /*17e0*/  HADD2.F32 R42, -RZ, R42.H0_H0 ;  /* 0x2000002aff2a7230 */ /* 0x008fe20000004100 */
[----:B------:R-:W1:Y:S01]  /*17f0*/  I2F.F16 R22, R22 ;  /* 0x0000001600167306 */ /* 0x000e620000200c00 */
[----:B------:R-:W-:Y:S01]  /*1800*/  FFMA.FTZ R41, R44, R37, R41 ;  /* 0x000000252c297223 */ /* 0x000fe20000010029 */
[----:B------:R-:W-:-:S02]  /*1810*/  FFMA.FTZ R6, R6, R5, R39 ;  /* 0x0000000506067223 */ /* 0x000fc40000010027 */
        /* <DEDUP_REMOVED lines=13> */
[----:B------:R-:W-:Y:S02]  /*18f0*/  HADD2.F32 R7, -RZ, R32.H0_H0 ;  /* 0x20000020ff077230 */ /* 0x000fe40000004100 */
[----:B------:R-:W-:-:S03]  /*1900*/  FFMA.FTZ R4, R5, R4, R40 ;  /* 0x0000000405047223 */ /* 0x000fc60000010028 */
[----:B------:R-:W-:Y:S01]  /*1910*/  FMUL.FTZ R6, R6, R7 ;  /* 0x0000000706067220 */ /* 0x000fe20000410000 */
[----:B0-----:R-:W-:Y:S02]  /*1920*/  HADD2.F32 R8, -RZ, R8.H0_H0 ;  /* 0x20000008ff087230 */ /* 0x001fe40000004100 */
[----:B------:R-:W-:Y:S02]  /*1930*/  FMUL.FTZ R4, R4, R9 ;  /* 0x0000000904047220 */ /* 0x000fe40000410000 */
[----:B------:R-:W-:Y:S01]  /*1940*/  F2FP.F16.F32.PACK_AB R6, RZ, R6 ;  /* 0x00000006ff06723e */ /* 0x000fe200000000ff */
[----:B------:R-:W-:Y:S02]  /*1950*/  FFMA.FTZ R8, R5, R8, R41 ;  /* 0x0000000805087223 */ /* 0x000fe40000010029 */
[----:B------:R-:W-:Y:S01]  /*1960*/  F2FP.F16.F32.PACK_AB R4, RZ, R4 ;  /* 0x00000004ff04723e */ /* 0x000fe200000000ff */
[----:B-1----:R-:W-:Y:S02]  /*1970*/  HADD2.F32 R10, -RZ, R11.H0_H0 ;  /* 0x2000000bff0a7230 */ /* 0x002fe40000004100 */
[----:B------:R-:W-:Y:S01]  /*1980*/  HADD2.F32 R11, -RZ, R0.H0_H0 ;  /* 0x20000000ff0b7230 */ /* 0x000fe20000004100 */
[----:B------:R-:W-:-:S02]  /*1990*/  PRMT R6, R6, 0x5410, R4 ;  /* 0x0000541006067816 */ /* 0x000fc40000000004 */
[----:B------:R-:W-:Y:S02]  /*19a0*/  FFMA.FTZ R10, R5, R10, R12 ;  /* 0x0000000a050a7223 */ /* 0x000fe4000001000c */
[----:B------:R-:W-:Y:S02]  /*19b0*/  FMUL.FTZ R8, R8, R11 ;  /* 0x0000000b08087220 */ /* 0x000fe40000410000 */
[----:B------:R-:W-:Y:S01]  /*19c0*/  FMUL.FTZ R10, R10, R13 ;  /* 0x0000000d0a0a7220 */ /* 0x000fe20000410000 */
[----:B------:R-:W-:Y:S02]  /*19d0*/  HFMA2 R35, R6, 1, 1, R35 ;  /* 0x3c003c0006237831 */ /* 0x000fe40000000023 */
[----:B------:R-:W-:Y:S02]  /*19e0*/  F2FP.F16.F32.PACK_AB R8, RZ, R8 ;  /* 0x00000008ff08723e */ /* 0x000fe400000000ff */
[----:B------:R-:W-:-:S04]  /*19f0*/  F2FP.F16.F32.PACK_AB R10, RZ, R10 ;  /* 0x0000000aff0a723e */ /* 0x000fc800000000ff */
[----:B------:R-:W-:-:S05]  /*1a00*/  PRMT R8, R8, 0x5410, R10 ;  /* 0x0000541008087816 */ /* 0x000fca000000000a */
[----:B------:R-:W-:-:S07]  /*1a10*/  HADD2 R34, R8, R34 ;  /* 0x0000002208227230 */ /* 0x000fce0000000000 */
.L_x_4027:
        /* <DEDUP_REMOVED lines=39> */
[----:B------:R1:W3:Y:S08]  /*1c90*/  I2F.F16 R41, R45 ;  /* 0x0000002d00297306 */ /* 0x0002f00000200c00 */
[----:B------:R-:W4:Y:S01]  /*1ca0*/  I2F.F16 R24, R24 ;  /* 0x0000001800187306 */ /* 0x000f220000200c00 */
[----:B-1----:R-:W-:Y:S01]  /*1cb0*/  FFMA.FTZ R45, R37, R22, RZ ;  /* 0x00000016252d7223 */ /* 0x002fe200000100ff */
[----:B------:R-:W-:-:S03]  /*1cc0*/  FFMA.FTZ R37, R22, R47, RZ ;  /* 0x0000002f16257223 */ /* 0x000fc600000100ff */
[----:B------:R-:W-:Y:S01]  /*1cd0*/  FFMA.FTZ R44, R42, R40, R45 ;  /* 0x000000282a2c7223 */ /* 0x000fe2000001002d */
[C---:B------:R-:W-:Y:S01]  /*1ce0*/  FFMA.FTZ R42, R40.reuse, R43, R37 ;  /* 0x0000002b282a7223 */ /* 0x040fe20000010025 */
[----:B------:R-:W-:Y:S01]  /*1cf0*/  SHF.R.U32.HI R37, RZ, 0x8, R11 ;  /* 0x00000008ff257819 */ /* 0x000fe2000001160b */
[----:B0-----:R-:W-:Y:S02]  /*1d00*/  HADD2.F32 R43, -RZ, R46.H0_H0 ;  /* 0x2000002eff2b7230 */ /* 0x001fe40000004100 */
[----:B---3--:R-:W-:Y:S01]  /*1d10*/  HADD2.F32 R41, -RZ, R41.H0_H0 ;  /* 0x20000029ff297230 */ /* 0x008fe20000004100 */
[----:B------:R-:W-:Y:S02]  /*1d20*/  LOP3.LUT R37, R37, 0xff, RZ, 0xc0, !PT ;  /* 0x000000ff25257812 */ /* 0x000fe400078ec0ff */
[----:B------:R-:W-:Y:S02]  /*1d30*/  FFMA.FTZ R43, R40, R43, R39 ;  /* 0x0000002b282b7223 */ /* 0x000fe40000010027 */
[----:B------:R-:W-:Y:S01]  /*1d40*/  FFMA.FTZ R41, R22, R41, RZ ;  /* 0x0000002916297223 */ /* 0x000fe200000100ff */
[----:B------:R-:W-:Y:S01]  /*1d50*/  VIADD R45, R37, 0xffffff80 ;  /* 0xffffff80252d7836 */ /* 0x000fe20000000000 */
[----:B------:R-:W-:Y:S01]  /*1d60*/  LEA.HI R37, R10, 0xffffff80, RZ, 0x8 ;  /* 0xffffff800a257811 */ /* 0x000fe200078f40ff */
[----:B----4-:R-:W-:Y:S01]  /*1d70*/  HADD2.F32 R24, -RZ, R24.H0_H0 ;  /* 0x20000018ff187230 */ /* 0x010fe20000004100 */
[----:B------:R-:W-:Y:S01]  /*1d80*/  LEA.HI R22, R8, 0xffffff80, RZ, 0x8 ;  /* 0xffffff8008167811 */ /* 0x000fe200078f40ff */
[----:B------:R-:W0:Y:S01]  /*1d90*/  I2F.F16 R39, R45 ;  /* 0x0000002d00277306 */ /* 0x000e220000200c00 */
[----:B------:R-:W-:-:S04]  /*1da0*/  SHF.R.U32.HI R8, RZ, 0x10, R8 ;  /* 0x00000010ff087819 */ /* 0x000fc80000011608 */
[----:B------:R-:W-:-:S03]  /*1db0*/  LOP3.LUT R8, R8, 0xff, RZ, 0xc0, !PT ;  /* 0x000000ff08087812 */ /* 0x000fc600078ec0ff */
[----:B------:R-:W-:Y:S01]  /*1dc0*/  I2F.F16 R22, R22 ;  /* 0x0000001600167306 */ /* 0x000fe20000200c00 */
[----:B------:R-:W-:Y:S01]  /*1dd0*/  IADD3 R8, PT, PT, R8, -0x80, RZ ;  /* 0xffffff8008087810 */ /* 0x000fe20007ffe0ff */
[----:B0-----:R-:W-:Y:S01]  /*1de0*/  HADD2.F32 R46, -RZ, R39.H0_H0 ;  /* 0x20000027ff2e7230 */ /* 0x001fe20000004100 */
[----:B------:R-:W-:Y:S01]  /*1df0*/  SHF.R.U32.HI R39, RZ, 0x10, R10 ;  /* 0x00000010ff277819 */ /* 0x000fe2000001160a */
[----:B------:R-:W-:Y:S01]  /*1e00*/  VIADD R10, R9, 0xffffff80 ;  /* 0xffffff80090a7836 */ /* 0x000fe20000000000 */
[----:B------:R-:W-:-:S03]  /*1e10*/  SHF.R.U32.HI R9, RZ, 0x10, R11 ;  /* 0x00000010ff097819 */ /* 0x000fc6000001160b */
[----:B------:R-:W0:Y:S01]  /*1e20*/  I2F.F16 R8, R8 ;  /* 0x0000000800087306 */ /* 0x000e220000200c00 */
[----:B------:R-:W-:Y:S01]  /*1e30*/  LOP3.LUT R39, R39, 0xff, RZ, 0xc0, !PT ;  /* 0x000000ff27277812 */ /* 0x000fe200078ec0ff */
[----:B------:R-:W-:Y:S01]  /*1e40*/  FFMA.FTZ R40, R40, R46, R41 ;  /* 0x0000002e28287223 */ /* 0x000fe20000010029 */
[----:B------:R-:W-:-:S03]  /*1e50*/  LOP3.LUT R9, R9, 0xff, RZ, 0xc0, !PT ;  /* 0x000000ff09097812 */ /* 0x000fc600078ec0ff */
[----:B------:R-:W-:Y:S01]  /*1e60*/  VIADD R41, R39, 0xffffff80 ;  /* 0xffffff8027297836 */ /* 0x000fe20000000000 */
[----:B------:R-:W-:Y:S01]  /*1e70*/  LEA.HI R39, R11, 0xffffff80, RZ, 0x8 ;  /* 0xffffff800b277811 */ /* 0x000fe200078f40ff */
[----:B------:R-:W-:Y:S01]  /*1e80*/  VIADD R45, R9, 0xffffff80 ;  /* 0xffffff80092d7836 */ /* 0x000fe20000000000 */
[----:B------:R-:W1:Y:S01]  /*1e90*/  I2F.F16 R10, R10 ;  /* 0x0000000a000a7306 */ /* 0x000e620000200c00 */
[----:B------:R-:W-:Y:S02]  /*1ea0*/  HADD2.F32 R9, -RZ, R25.H0_H0 ;  /* 0x20000019ff097230 */ /* 0x000fe40000004100 */
[----:B0-----:R-:W-:-:S05]  /*1eb0*/  HADD2.F32 R11, -RZ, R8.H0_H0 ;  /* 0x20000008ff0b7230 */ /* 0x001fca0000004100 */
[----:B------:R-:W0:Y:S01]  /*1ec0*/  I2F.F16 R41, R41 ;  /* 0x0000002900297306 */ /* 0x000e220000200c00 */
[----:B------:R-:W-:Y:S01]  /*1ed0*/  FFMA.FTZ R44, R11, R9, R44 ;  /* 0x000000090b2c7223 */ /* 0x000fe2000001002c */
[----:B-1----:R-:W-:-:S06]  /*1ee0*/  HADD2.F32 R8, -RZ, R10.H0_H0 ;  /* 0x2000000aff087230 */ /* 0x002fcc0000004100 */
[----:B------:R-:W1:Y:S01]  /*1ef0*/  I2F.F16 R45, R45 ;  /* 0x0000002d002d7306 */ /* 0x000e620000200c00 */
[----:B------:R-:W-:Y:S01]  /*1f00*/  FFMA.FTZ R42, R9, R8, R42 ;  /* 0x00000008092a7223 */ /* 0x000fe2000001002a */
[----:B0-----:R-:W-:-:S06]  /*1f10*/  HADD2.F32 R48, -RZ, R41.H0_H0 ;  /* 0x20000029ff307230 */ /* 0x001fcc0000004100 */
[----:B------:R-:W-:Y:S01]  /*1f20*/  I2F.F16 R37, R37 ;  /* 0x0000002500257306 */ /* 0x000fe20000200c00 */
[----:B------:R-:W-:Y:S01]  /*1f30*/  FFMA.FTZ R41, R9, R48, R43 ;  /* 0x0000003009297223 */ /* 0x000fe2000001002b */
[----:B-1----:R-:W-:-:S06]  /*1f40*/  HADD2.F32 R47, -RZ, R45.H0_H0 ;  /* 0x2000002dff2f7230 */ /* 0x002fcc0000004100 */
[----:B------:R-:W0:Y:S01]  /*1f50*/  I2F.F16 R39, R39 ;  /* 0x0000002700277306 */ /* 0x000e220000200c00 */
[----:B------:R-:W-:Y:S02]  /*1f60*/  HADD2.F32 R45, -RZ, R25.H1_H1 ;  /* 0x30000019ff2d7230 */ /* 0x000fe40000004100 */
[----:B------:R-:W-:Y:S02]  /*1f70*/  HADD2.F32 R25, -RZ, R22.H0_H0 ;  /* 0x20000016ff197230 */ /* 0x000fe40000004100 */
[----:B------:R-:W-:Y:S02]  /*1f80*/  FFMA.FTZ R40, R9, R47, R40 ;  /* 0x0000002f09287223 */ /* 0x000fe40000010028 */
[----:B------:R-:W1:Y:S01]  /*1f90*/  LDS.64 R8, [UR4+0x18] ;  /* 0x00001804ff087984 */ /* 0x000e620008000a00 */
[----:B------:R-:W-:Y:S01]  /*1fa0*/  FFMA.FTZ R25, R25, R45, R44 ;  /* 0x0000002d19197223 */ /* 0x000fe2000001002c */
[----:B0-----:R-:W-:Y:S01]  /*1fb0*/  HADD2.F32 R39, -RZ, R39.H0_H0 ;  /* 0x20000027ff277230 */ /* 0x001fe20000004100 */
[----:B--2---:R-:W-:-:S02]  /*1fc0*/  LOP3.LUT R43, R12, 0xff, RZ, 0xc0, !PT ;  /* 0x000000ff0c2b7812 */ /* 0x004fc400078ec0ff */
[----:B------:R-:W-:Y:S02]  /*1fd0*/  LOP3.LUT R22, R13, 0xff, RZ, 0xc0, !PT ;  /* 0x000000ff0d167812 */ /* 0x000fe400078ec0ff */
[----:B------:R-:W-:Y:S02]  /*1fe0*/  LEA.HI R46, R12, 0xffffff80, RZ, 0x8 ;  /* 0xffffff800c2e7811 */ /* 0x000fe400078f40ff */
[----:B------:R-:W-:Y:S01]  /*1ff0*/  IADD3 R43, PT, PT, R43, -0x80, RZ ;  /* 0xffffff802b2b7810 */ /* 0x000fe20007ffe0ff */
[----:B------:R-:W-:Y:S01]  /*2000*/  VIADD R44, R22, 0xffffff80 ;  /* 0xffffff80162c7836 */ /* 0x000fe20000000000 */
[----:B------:R0:W2:Y:S01]  /*2010*/  I2F.F16 R10, R46 ;  /* 0x0000002e000a7306 */ /* 0x0000a20000200c00 */
[----:B------:R-:W-:Y:S01]  /*2020*/  FFMA.FTZ R22, R45, R24, R42 ;  /* 0x000000182d167223 */ /* 0x000fe2000001002a */
[----:B------:R-:W-:Y:S02]  /*2030*/  LOP3.LUT R24, R14, 0xff, RZ, 0xc0, !PT ;  /* 0x000000ff0e187812 */ /* 0x000fe400078ec0ff */
[----:B------:R-:W-:-:S04]  /*2040*/  LEA.HI R11, R13, 0xffffff80, RZ, 0x8 ;  /* 0xffffff800d0b7811 */ /* 0x000fc800078f40ff */
[----:B------:R-:W3:Y:S01]  /*2050*/  I2F.F16 R43, R43 ;  /* 0x0000002b002b7306 */ /* 0x000ee20000200c00 */
[----:B0-----:R-:W-:Y:S01]  /*2060*/  HADD2.F32 R46, -RZ, R37.H0_H0 ;  /* 0x20000025ff2e7230 */ /* 0x001fe20000004100 */
        /* <DEDUP_REMOVED lines=13> */
[----:B0-----:R-:W-:Y:S01]  /*2140*/  SHF.R.U32.HI R44, RZ, 0x10, R12 ;  /* 0x00000010ff2c7819 */ /* 0x001fe2000001160c */
[----:B-1----:R-:W-:Y:S01]  /*2150*/  HADD2.F32 R43, -RZ, R8.H0_H0 ;  /* 0x20000008ff2b7230 */ /* 0x002fe20000004100 */
        /* <DEDUP_REMOVED lines=82> */
.L_x_4028:
[----:B-----5:R1:W5:Y:S01]  /*2680*/  LDG.E.128.CONSTANT R8, desc[UR6][R30.64] ;  /* 0x000000061e087981 */ /* 0x020362000c1e9d00 */
[----:B------:R-:W-:-:S05]  /*2690*/  @!P0 IADD3 R12, PT, PT, R36, 0x1, RZ ;  /* 0x00000001240c8810 */ /* 0x000fca0007ffe0ff */
[----:B------:R-:W-:Y:S01]  /*26a0*/  @!P0 IMAD.MOV.U32 R36, RZ, RZ, R12 ;  /* 0x000000ffff248224 */ /* 0x000fe200078e000c */
[----:B------:R-:W-:Y:S06]  /*26b0*/  @P1 BRA `(.L_x_4029) ;  /* 0x0000000c000c1947 */ /* 0x000fec0003800000 */
[----:B------:R2:W3:Y:S01]  /*26c0*/  LDG.E.128.CONSTANT R12, desc[UR6][R28.64] ;  /* 0x000000061c0c7981 */ /* 0x0004e2000c1e9d00 */
[C---:B0----5:R-:W-:Y:S02]  /*26d0*/  LOP3.LUT R24, R8.reuse, 0xff, RZ, 0xc0, !PT ;  /* 0x000000ff08187812 */ /* 0x061fe400078ec0ff */
[----:B------:R-:W-:Y:S02]  /*26e0*/  LEA.HI R37, R8, 0xffffff80, RZ, 0x8 ;  /* 0xffffff8008257811 */ /* 0x000fe400078f40ff */
[----:B------:R-:W-:Y:S01]  /*26f0*/  SHF.R.U32.HI R43, RZ, 0x8, R9 ;  /* 0x00000008ff2b7819 */ /* 0x000fe20000011609 */
[----:B------:R-:W-:Y:S01]  /*2700*/  VIADD R44, R24, 0xffffff80 ;  /* 0xffffff80182c7836 */ /* 0x000fe20000000000 */
[C---:B------:R-:W-:Y:S01]  /*2710*/  LEA.HI R39, R9.reuse, 0xffffff80, RZ, 0x8 ;  /* 0xffffff8009277811 */ /* 0x040fe200078f40ff */
[----:B------:R-:W0:Y:S01]  /*2720*/  LDS.64 R24, [UR4+0x20] ;  /* 0x00002004ff187984 */ /* 0x000e220008000a00 */
[----:B------:R-:W-:Y:S01]  /*2730*/  SHF.R.U32.HI R46, RZ, 0x8, R10 ;  /* 0x00000008ff2e7819 */ /* 0x000fe2000001160a */
[----:B------:R-:W-:Y:S01]  /*2740*/  I2F.F16 R37, R37 ;  /* 0x0000002500257306 */ /* 0x000fe20000200c00 */
[----:B--2---:R-:W-:-:S02]  /*2750*/  LOP3.LUT R28, R9, 0xff, RZ, 0xc0, !PT ;  /* 0x000000ff091c7812 */ /* 0x004fc400078ec0ff */
[----:B------:R-:W-:Y:S02]  /*2760*/  SHF.R.U32.HI R9, RZ, 0x10, R9 ;  /* 0x00000010ff097819 */ /* 0x000fe40000011609 */
[----:B------:R-:W-:Y:S01]  /*2770*/  LOP3.LUT R46, R46, 0xff, RZ, 0xc0, !PT ;  /* 0x000000ff2e2e7812 */ /* 0x000fe200078ec0ff */
[----:B------:R-:W-:Y:S01]  /*2780*/  VIADD R29, R28, 0xffffff80 ;  /* 0xffffff801c1d7836 */ /* 0x000fe20000000000 */
[C---:B------:R-:W-:Y:S01]  /*2790*/  LOP3.LUT R28, R10.reuse, 0xff, RZ, 0xc0, !PT ;  /* 0x000000ff0a1c7812 */ /* 0x040fe200078ec0ff */
[----:B------:R-:W2:Y:S01]  /*27a0*/  I2F.F16 R44, R44 ;  /* 0x0000002c002c7306 */ /* 0x000ea20000200c00 */
[----:B-1----:R-:W-:Y:S02]  /*27b0*/  LEA.HI R30, R10, 0xffffff80, RZ, 0x8 ;  /* 0xffffff800a1e7811 */ /* 0x002fe400078f40ff */
[----:B------:R-:W-:Y:S02]  /*27c0*/  IADD3 R42, PT, PT, R28, -0x80, RZ ;  /* 0xffffff801c2a7810 */ /* 0x000fe40007ffe0ff */
[----:B------:R-:W-:-:S02]  /*27d0*/  LOP3.LUT R28, R11, 0xff, RZ, 0xc0, !PT ;  /* 0x000000ff0b1c7812 */ /* 0x000fc400078ec0ff */
[----:B------:R-:W-:Y:S01]  /*27e0*/  SHF.R.U32.HI R10, RZ, 0x10, R10 ;  /* 0x00000010ff0a7819 */ /* 0x000fe2000001160a */
[----:B------:R-:W1:Y:S01]  /*27f0*/  I2F.F16 R29, R29 ;  /* 0x0000001d001d7306 */ /* 0x000e620000200c00 */
[----:B------:R-:W-:Y:S01]  /*2800*/  LEA.HI R22, R11, 0xffffff80, RZ, 0x8 ;  /* 0xffffff800b167811 */ /* 0x000fe200078f40ff */
[----:B------:R-:W-:Y:S01]  /*2810*/  VIADD R31, R28, 0xffffff80 ;  /* 0xffffff801c1f7836 */ /* 0x000fe20000000000 */
[--C-:B------:R-:W-:Y:S02]  /*2820*/  SHF.R.U32.HI R28, RZ, 0x8, R8.reuse ;  /* 0x00000008ff1c7819 */ /* 0x100fe40000011608 */
[----:B------:R-:W-:Y:S02]  /*2830*/  SHF.R.U32.HI R8, RZ, 0x10, R8 ;  /* 0x00000010ff087819 */ /* 0x000fe40000011608 */
[----:B------:R-:W-:Y:S01]  /*2840*/  LOP3.LUT R40, R28, 0xff, RZ, 0xc0, !PT ;  /* 0x000000ff1c287812 */ /* 0x000fe200078ec0ff */
[----:B------:R-:W4:Y:S01]  /*2850*/  I2F.F16 R42, R42 ;  /* 0x0000002a002a7306 */ /* 0x000f220000200c00 */
[----:B------:R-:W-:-:S03]  /*2860*/  LOP3.LUT R8, R8, 0xff, RZ, 0xc0, !PT ;  /* 0x000000ff08087812 */ /* 0x000fc600078ec0ff */
[----:B------:R-:W-:Y:S01]  /*2870*/  VIADD R41, R40, 0xffffff80 ;  /* 0xffffff8028297836 */ /* 0x000fe20000000000 */
[----:B------:R-:W-:Y:S02]  /*2880*/  IADD3 R40, PT, PT, R8, -0x80, RZ ;  /* 0xffffff8008287810 */ /* 0x000fe40007ffe0ff */
[----:B------:R-:W-:Y:S01]  /*2890*/  LOP3.LUT R8, R43, 0xff, RZ, 0xc0, !PT ;  /* 0x000000ff2b087812 */ /* 0x000fe200078ec0ff */
[----:B------:R-:W0:Y:S01]  /*28a0*/  I2F.F16 R31, R31 ;  /* 0x0000001f001f7306 */ /* 0x000e220000200c00 */
[----:B------:R-:W-:Y:S01]  /*28b0*/  LOP3.LUT R43, R9, 0xff, RZ, 0xc0, !PT ;  /* 0x000000ff092b7812 */ /* 0x000fe200078ec0ff */
[----:B--2---:R-:W-:Y:S02]  /*28c0*/  HADD2.F32 R9, -RZ, R44.H0_H0 ;  /* 0x2000002cff097230 */ /* 0x004fe40000004100 */
[----:B-1----:R-:W-:Y:S02]  /*28d0*/  HADD2.F32 R47, -RZ, R29.H0_H0 ;  /* 0x2000001dff2f7230 */ /* 0x002fe40000004100 */
[----:B----4-:R-:W-:-:S02]  /*28e0*/  HADD2.F32 R29, -RZ, R42.H0_H0 ;  /* 0x2000002aff1d7230 */ /* 0x010fc40000004100 */
[----:B------:R-:W1:Y:S01]  /*28f0*/  I2F.F16 R41, R41 ;  /* 0x0000002900297306 */ /* 0x000e620000200c00 */
[----:B0-----:R-:W-:-:S07]  /*2900*/  HADD2.F32 R31, -RZ, R31.H0_H0 ;  /* 0x2000001fff1f7230 */ /* 0x001fce0000004100 */
[----:B------:R-:W-:Y:S01]  /*2910*/  I2F.F16 R40, R40 ;  /* 0x0000002800287306 */ /* 0x000fe20000200c00 */
[----:B-1----:R-:W-:-:S07]  /*2920*/  HADD2.F32 R41, -RZ, R41.H0_H0 ;  /* 0x20000029ff297230 */ /* 0x002fce0000004100 */
[----:B------:R-:W-:Y:S08]  /*2930*/  I2F.F16 R39, R39 ;  /* 0x0000002700277306 */ /* 0x000ff00000200c00 */
[----:B------:R-:W0:Y:S08]  /*2940*/  I2F.F16 R30, R30 ;  /* 0x0000001e001e7306 */ /* 0x000e300000200c00 */
[----:B------:R-:W-:Y:S01]  /*2950*/  I2F.F16 R22, R22 ;  /* 0x0000001600167306 */ /* 0x000fe20000200c00 */
[----:B0-----:R-:W-:Y:S01]  /*2960*/  HADD2.F32 R30, -RZ, R30.H0_H0 ;  /* 0x2000001eff1e7230 */ /* 0x001fe20000004100 */
[----:B---3--:R-:W-:-:S06]  /*2970*/  LEA.HI R45, R12, 0xffffff80, RZ, 0x8 ;  /* 0xffffff800c2d7811 */ /* 0x008fcc00078f40ff */
[----:B------:R0:W1:Y:S02]  /*2980*/  I2F.F16 R28, R45 ;  /* 0x0000002d001c7306 */ /* 0x0000640000200c00 */
[----:B0-----:R-:W-:Y:S02]  /*2990*/  VIADD R45, R8, 0xffffff80 ;  /* 0xffffff80082d7836 */ /* 0x001fe40000000000 */
[----:B------:R-:W-:-:S04]  /*29a0*/  HADD2.F32 R8, -RZ, R24.H0_H0 ;  /* 0x20000018ff087230 */ /* 0x000fc80000004100 */
[----:B------:R0:W2:Y:S01]  /*29b0*/  I2F.F16 R42, R45 ;  /* 0x0000002d002a7306 */ /* 0x0000a20000200c00 */
[----:B-1----:R-:W-:Y:S02]  /*29c0*/  HADD2.F32 R28, -RZ, R28.H0_H0 ;  /* 0x2000001cff1c7230 */ /* 0x002fe40000004100 */
[----:B------:R-:W-:Y:S01]  /*29d0*/  FFMA.FTZ R44, R9, R8, RZ ;  /* 0x00000008092c7223 */ /* 0x000fe200000100ff */
[C---:B------:R-:W-:Y:S01]  /*29e0*/  FFMA.FTZ R9, R8.reuse, R47, RZ ;  /* 0x0000002f08097223 */ /* 0x040fe200000100ff */
[----:B------:R-:W-:Y:S01]  /*29f0*/  SHF.R.U32.HI R47, RZ, 0x8, R11 ;  /* 0x00000008ff2f7819 */ /* 0x000fe2000001160b */
[C---:B------:R-:W-:Y:S01]  /*2a00*/  FFMA.FTZ R29, R8.reuse, R29, RZ ;  /* 0x0000001d081d7223 */ /* 0x040fe200000100ff */
[----:B------:R-:W-:Y:S01]  /*2a10*/  FFMA.FTZ R31, R8, R31, RZ ;  /* 0x0000001f081f7223 */ /* 0x000fe200000100ff */
[----:B------:R-:W-:Y:S01]  /*2a20*/  VIADD R8, R43, 0xffffff80 ;  /* 0xffffff802b087836 */ /* 0x000fe20000000000 */
[----:B------:R-:W-:Y:S02]  /*2a30*/  IADD3 R43, PT, PT, R46, -0x80, RZ ;  /* 0xffffff802e2b7810 */ /* 0x000fe40007ffe0ff */
[----:B------:R-:W-:-:S02]  /*2a40*/  LOP3.LUT R47, R47, 0xff, RZ, 0xc0, !PT ;  /* 0x000000ff2f2f7812 */ /* 0x000fc400078ec0ff */
[----:B------:R-:W-:Y:S01]  /*2a50*/  SHF.R.U32.HI R11, RZ, 0x10, R11 ;  /* 0x00000010ff0b7819 */ /* 0x000fe2000001160b */
[----:B------:R-:W1:Y:S01]  /*2a60*/  I2F.F16 R8, R8 ;  /* 0x0000000800087306 */ /* 0x000e620000200c00 */
[----:B------:R-:W-:Y:S01]  /*2a70*/  LOP3.LUT R46, R10, 0xff, RZ, 0xc0, !PT ;  /* 0x000000ff0a2e7812 */ /* 0x000fe200078ec0ff */
[----:B0-----:R-:W-:Y:S01]  /*2a80*/  VIADD R45, R47, 0xffffff80 ;  /* 0xffffff802f2d7836 */ /* 0x001fe20000000000 */
[----:B------:R-:W-:Y:S01]  /*2a90*/  LOP3.LUT R11, R11, 0xff, RZ, 0xc0, !PT ;  /* 0x000000ff0b0b7812 */ /* 0x000fe200078ec0ff */
[----:B------:R-:W-:Y:S02]  /*2aa0*/  HADD2.F32 R10, -RZ, R24.H1_H1 ;  /* 0x30000018ff0a7230 */ /* 0x000fe40000004100 */
[----:B------:R-:W-:Y:S02]  /*2ab0*/  VIADD R24, R46, 0xffffff80 ;  /* 0xffffff802e187836 */ /* 0x000fe40000000000 */
[----:B------:R-:W0:Y:S01]  /*2ac0*/  I2F.F16 R43, R43 ;  /* 0x0000002b002b7306 */ /* 0x000e220000200c00 */
[----:B------:R-:W-:Y:S01]  /*2ad0*/  FFMA.FTZ R44, R41, R10, R44 ;  /* 0x0000000a292c7223 */ /* 0x000fe2000001002c */
[----:B------:R-:W-:Y:S01]  /*2ae0*/  IADD3 R41, PT, PT, R11, -0x80, RZ ;  /* 0xffffff800b297810 */ /* 0x000fe20007ffe0ff */
[----:B--2---:R-:W-:Y:S01]  /*2af0*/  HADD2.F32 R42, -RZ, R42.H0_H0 ;  /* 0x2000002aff2a7230 */ /* 0x004fe20000004100 */
[----:B------:R-:W-:Y:S01]  /*2b00*/  LOP3.LUT R11, R12, 0xff, RZ, 0xc0, !PT ;  /* 0x000000ff0c0b7812 */ /* 0x000fe200078ec0ff */
[----:B------:R-:W-:-:S02]  /*2b10*/  HADD2.F32 R47, -RZ, R37.H0_H0 ;  /* 0x20000025ff2f7230 */ /* 0x000fc40000004100 */
[----:B-1----:R-:W-:Y:S01]  /*2b20*/  HADD2.F32 R8, -RZ, R8.H0_H0 ;  /* 0x20000008ff087230 */ /* 0x002fe20000004100 */
[----:B------:R-:W1:Y:S01]  /*2b30*/  I2F.F16 R45, R45 ;  /* 0x0000002d002d7306 */ /* 0x000e620000200c00 */
[----:B------:R-:W-:Y:S01]  /*2b40*/  FFMA.FTZ R9, R10, R42, R9 ;  /* 0x0000002a0a097223 */ /* 0x000fe20000010009 */
[----:B------:R-:W-:Y:S02]  /*2b50*/  VIADD R11, R11, 0xffffff80 ;  /* 0xffffff800b0b7836 */ /* 0x000fe40000000000 */
[----:B0-----:R-:W-:-:S04]  /*2b60*/  HADD2.F32 R46, -RZ, R43.H0_H0 ;  /* 0x2000002bff2e7230 */ /* 0x001fc80000004100 */
[----:B------:R-:W0:Y:S01]  /*2b70*/  I2F.F16 R24, R24 ;  /* 0x0000001800187306 */ /* 0x000e220000200c00 */
[----:B------:R-:W-:Y:S01]  /*2b80*/  LEA.HI R43, R13, 0xffffff80, RZ, 0x8 ;  /* 0xffffff800d2b7811 */ /* 0x000fe200078f40ff */
[----:B------:R-:W-:Y:S01]  /*2b90*/  FFMA.FTZ R29, R10, R46, R29 ;  /* 0x0000002e0a1d7223 */ /* 0x000fe2000001001d */
[----:B------:R-:W-:Y:S02]  /*2ba0*/  HADD2.F32 R46, -RZ, R25.H0_H0 ;  /* 0x20000019ff2e7230 */ /* 0x000fe40000004100 */
[----:B-1----:R-:W-:-:S03]  /*2bb0*/  HADD2.F32 R48, -RZ, R45.H0_H0 ;  /* 0x2000002dff307230 */ /* 0x002fc60000004100 */
[----:B------:R-:W1:Y:S01]  /*2bc0*/  I2F.F16 R41, R41 ;  /* 0x0000002900297306 */ /* 0x000e620000200c00 */
[----:B------:R-:W-:Y:S01]  /*2bd0*/  HADD2.F32 R45, -RZ, R40.H0_H0 ;  /* 0x20000028ff2d7230 */ /* 0x000fe20000004100 */
[----:B------:R-:W-:Y:S01]  /*2be0*/  LOP3.LUT R40, R13, 0xff, RZ, 0xc0, !PT ;  /* 0x000000ff0d287812 */ /* 0x000fe200078ec0ff */
[----:B------:R-:W-:Y:S02]  /*2bf0*/  HADD2.F32 R25, -RZ, R25.H1_H1 ;  /* 0x30000019ff197230 */ /* 0x000fe40000004100 */
[----:B------:R-:W-:Y:S01]  /*2c00*/  FFMA.FTZ R31, R10, R48, R31 ;  /* 0x000000300a1f7223 */ /* 0x000fe2000001001f */
[----:B------:R-:W-:Y:S01]  /*2c10*/  FFMA.FTZ R42, R45, R46, R44 ;  /* 0x0000002e2d2a7223 */ /* 0x000fe2000001002c */
[----:B------:R-:W-:Y:S02]  /*2c20*/  VIADD R45, R40, 0xffffff80 ;  /* 0xffffff80282d7836 */ /* 0x000fe40000000000 */
[----:B------:R-:W-:Y:S01]  /*2c30*/  FFMA.FTZ R44, R46, R8, R9 ;  /* 0x000000082e2c7223 */ /* 0x000fe20000010009 */
[----:B0-----:R-:W-:Y:S01]  /*2c40*/  HADD2.F32 R40, -RZ, R24.H0_H0 ;  /* 0x20000018ff287230 */ /* 0x001fe20000004100 */
[----:B------:R-:W-:Y:S01]  /*2c50*/  LOP3.LUT R8, R14, 0xff, RZ, 0xc0, !PT ;  /* 0x000000ff0e087812 */ /* 0x000fe200078ec0ff */
[----:B------:R0:W2:Y:S03]  /*2c60*/  I2F.F16 R10, R43 ;  /* 0x0000002b000a7306 */ /* 0x0000a60000200c00 */
[----:B------:R-:W-:Y:S01]  /*2c70*/  FFMA.FTZ R40, R46, R40, R29 ;  /* 0x000000282e287223 */ /* 0x000fe2000001001d */
[----:B-1----:R-:W-:Y:S01]  /*2c80*/  HADD2.F32 R48, -RZ, R41.H0_H0 ;  /* 0x20000029ff307230 */ /* 0x002fe20000004100 */
[----:B------:R-:W-:-:S02]  /*2c90*/  SHF.R.U32.HI R41, RZ, 0x8, R12 ;  /* 0x00000008ff297819 */ /* 0x000fc4000001160c */
[----:B------:R-:W-:Y:S01]  /*2ca0*/  FFMA.FTZ R40, R25, R30, R40 ;  /* 0x0000001e19287223 */ /* 0x000fe20000010028 */
[----:B------:R-:W1:Y:S01]  /*2cb0*/  I2F.F16 R11, R11 ;  /* 0x0000000b000b7306 */ /* 0x000e620000200c00 */
[----:B------:R-:W-:Y:S01]  /*2cc0*/  FFMA.FTZ R29, R46, R48, R31 ;  /* 0x000000302e1d7223 */ /* 0x000fe2000001001f */
[----:B------:R-:W-:Y:S02]  /*2cd0*/  IADD3 R31, PT, PT, R8, -0x80, RZ ;  /* 0xffffff80081f7810 */ /* 0x000fe40007ffe0ff */
[----:B------:R-:W3:Y:S01]  /*2ce0*/  LDS.64 R8, [UR4+0x28] ;  /* 0x00002804ff087984 */ /* 0x000ee20008000a00 */
[----:B0-----:R-:W-:Y:S02]  /*2cf0*/  LOP3.LUT R43, R15, 0xff, RZ, 0xc0, !PT ;  /* 0x000000ff0f2b7812 */ /* 0x001fe400078ec0ff */
[----:B------:R-:W-:Y:S01]  /*2d00*/  SHF.R.U32.HI R30, RZ, 0x8, R14 ;  /* 0x00000008ff1e7819 */ /* 0x000fe2000001160e */
[----:B------:R0:W4:Y:S01]  /*2d10*/  I2F.F16 R24, R45 ;  /* 0x0000002d00187306 */ /* 0x0001220000200c00 */
[----:B--2---:R-:W-:-:S02]  /*2d20*/  HADD2.F32 R10, -RZ, R10.H0_H0 ;  /* 0x2000000aff0a7230 */ /* 0x004fc40000004100 */
[----:B------:R-:W-:Y:S01]  /*2d30*/  VIADD R46, R43, 0xffffff80 ;  /* 0xffffff802b2e7836 */ /* 0x000fe20000000000 */
[----:B------:R-:W-:Y:S02]  /*2d40*/  LOP3.LUT R43, R41, 0xff, RZ, 0xc0, !PT ;  /* 0x000000ff292b7812 */ /* 0x000fe400078ec0ff */
[----:B------:R-:W-:Y:S02]  /*2d50*/  LOP3.LUT R30, R30, 0xff, RZ, 0xc0, !PT ;  /* 0x000000ff1e1e7812 */ /* 0x000fe400078ec0ff */
[----:B------:R2:W-:Y:S01]  /*2d60*/  I2F.F16 R41, R46 ;  /* 0x0000002e00297306 */ /* 0x0005e20000200c00 */
[----:B0-----:R-:W-:Y:S01]  /*2d70*/  SHF.R.U32.HI R45, RZ, 0x10, R12 ;  /* 0x00000010ff2d7819 */ /* 0x001fe2000001160c */
[----:B------:R-:W-:Y:S01]  /*2d80*/  FFMA.FTZ R12, R47, R25, R42 ;  /* 0x000000192f0c7223 */ /* 0x000fe2000001002a */
[----:B------:R-:W-:Y:S01]  /*2d90*/  HADD2.F32 R47, -RZ, R39.H0_H0 ;  /* 0x20000027ff2f7230 */ /* 0x000fe20000004100 */
[----:B------:R-:W-:Y:S01]  /*2da0*/  SHF.R.U32.HI R42, RZ, 0x8, R13 ;  /* 0x00000008ff2a7819 */ /* 0x000fe2000001160d */
[----:B------:R-:W-:Y:S01]  /*2db0*/  VIADD R37, R43, 0xffffff80 ;  /* 0xffffff802b257836 */ /* 0x000fe20000000000 */
[----:B------:R-:W-:-:S02]  /*2dc0*/  LOP3.LUT R45, R45, 0xff, RZ, 0xc0, !PT ;  /* 0x000000ff2d2d7812 */ /* 0x000fc400078ec0ff */
[----:B------:R-:W-:Y:S01]  /*2dd0*/  LOP3.LUT R43, R42, 0xff, RZ, 0xc0, !PT ;  /* 0x000000ff2a2b7812 */ /* 0x000fe200078ec0ff */
[----:B------:R-:W-:Y:S01]  /*2de0*/  FFMA.FTZ R42, R25, R47, R44 ;  /* 0x0000002f192a7223 */ /* 0x000fe2000001002c */
[----:B------:R-:W-:Y:S01]  /*2df0*/  SHF.R.U32.HI R44, RZ, 0x10, R13 ;  /* 0x00000010ff2c7819 */ /* 0x000fe2000001160d */
[----:B--2---:R-:W-:Y:S01]  /*2e00*/  HADD2.F32 R46, -RZ, R22.H0_H0 ;  /* 0x20000016ff2e7230 */ /* 0x004fe20000004100 */
[----:B------:R-:W-:Y:S01]  /*2e10*/  IADD3 R39, PT, PT, R45, -0x80, RZ ;  /* 0xffffff802d277810 */ /* 0x000fe20007ffe0ff */
[----:B-1----:R-:W-:Y:S01]  /*2e20*/  HADD2.F32 R45, -RZ, R11.H0_H0 ;  /* 0x2000000bff2d7230 */ /* 0x002fe20000004100 */
[----:B------:R-:W-:Y:S01]  /*2e30*/  LOP3.LUT R44, R44, 0xff, RZ, 0xc0, !PT ;  /* 0x000000ff2c2c7812 */ /* 0x000fe200078ec0ff */
[----:B------:R-:W-:Y:S02]  /*2e40*/  VIADD R13, R43, 0xffffff80 ;  /* 0xffffff802b0d7836 */ /* 0x000fe40000000000 */
[----:B------:R-:W-:Y:S01]  /*2e50*/  FFMA.FTZ R29, R25, R46, R29 ;  /* 0x0000002e191d7223 */ /* 0x000fe2000001001d */
[----:B------:R-:W-:Y:S01]  /*2e60*/  IADD3 R43, PT, PT, R30, -0x80, RZ ;  /* 0xffffff801e2b7810 */ /* 0x000fe20007ffe0ff */
[----:B------:R-:W-:Y:S01]  /*2e70*/  I2F.F16 R31, R31 ;  /* 0x0000001f001f7306 */ /* 0x000fe20000200c00 */
[----:B------:R-:W-:Y:S01]  /*2e80*/  VIADD R22, R44, 0xffffff80 ;  /* 0xffffff802c167836 */ /* 0x000fe20000000000 */
[----:B------:R-:W-:Y:S01]  /*2e90*/  SHF.R.U32.HI R44, RZ, 0x10, R14 ;  /* 0x00000010ff2c7819 */ /* 0x000fe2000001160e */
[----:B----4-:R-:W-:-:S03]  /*2ea0*/  HADD2.F32 R46, -RZ, R24.H0_H0 ;  /* 0x20000018ff2e7230 */ /* 0x010fc60000004100 */
[----:B------:R-:W-:Y:S02]  /*2eb0*/  LOP3.LUT R44, R44, 0xff, RZ, 0xc0, !PT ;  /* 0x000000ff2c2c7812 */ /* 0x000fe400078ec0ff */
[----:B------:R-:W0:Y:S01]  /*2ec0*/  I2F.F16 R37, R37 ;  /* 0x0000002500257306 */ /* 0x000e220000200c00 */
[----:B---3--:R-:W-:-:S05]  /*2ed0*/  HADD2.F32 R25, -RZ, R8.H0_H0 ;  /* 0x20000008ff197230 */ /* 0x008fca0000004100 */
[----:B------:R-:W-:Y:S01]  /*2ee0*/  FFMA.FTZ R30, R45, R25, R12 ;  /* 0x000000192d1e7223 */ /* 0x000fe2000001000c */
[--C-:B------:R-:W-:Y:S01]  /*2ef0*/  SHF.R.U32.HI R45, RZ, 0x8, R15.reuse ;  /* 0x00000008ff2d7819 */ /* 0x100fe2000001160f */
[----:B------:R-:W-:Y:S01]  /*2f00*/  VIADD R12, R44, 0xffffff80 ;  /* 0xffffff802c0c7836 */ /* 0x000fe20000000000 */
[----:B------:R-:W-:Y:S01]  /*2f10*/  SHF.R.U32.HI R44, RZ, 0x10, R15 ;  /* 0x00000010ff2c7819 */ /* 0x000fe2000001160f */
[----:B------:R-:W-:Y:S01]  /*2f20*/  I2F.F16 R39, R39 ;  /* 0x0000002700277306 */ /* 0x000fe20000200c00 */
[----:B------:R-:W-:Y:S01]  /*2f30*/  LOP3.LUT R45, R45, 0xff, RZ, 0xc0, !PT ;  /* 0x000000ff2d2d7812 */ /* 0x000fe200078ec0ff */
[----:B------:R-:W-:Y:S01]  /*2f40*/  FFMA.FTZ R42, R25, R46, R42 ;  /* 0x0000002e192a7223 */ /* 0x000fe2000001002a */
[----:B------:R-:W-:Y:S01]  /*2f50*/  LOP3.LUT R44, R44, 0xff, RZ, 0xc0, !PT ;  /* 0x000000ff2c2c7812 */ /* 0x000fe200078ec0ff */
[----:B0-----:R-:W-:Y:S01]  /*2f60*/  HADD2.F32 R37, -RZ, R37.H0_H0 ;  /* 0x20000025ff257230 */ /* 0x001fe20000004100 */
[----:B------:R-:W-:Y:S01]  /*2f70*/  LEA.HI R15, R15, 0xffffff80, RZ, 0x8 ;  /* 0xffffff800f0f7811 */ /* 0x000fe200078f40ff */
[----:B------:R-:W-:Y:S01]  /*2f80*/  VIADD R45, R45, 0xffffff80 ;  /* 0xffffff802d2d7836 */ /* 0x000fe20000000000 */
[----:B------:R-:W-:Y:S01]  /*2f90*/  IADD3 R46, PT, PT, R44, -0x80, RZ ;  /* 0xffffff802c2e7810 */ /* 0x000fe20007ffe0ff */
[----:B------:R-:W0:Y:S01]  /*2fa0*/  I2F.F16 R13, R13 ;  /* 0x0000000d000d7306 */ /* 0x000e220000200c00 */
[----:B------:R-:W-:-:S05]  /*2fb0*/  HADD2.F32 R44, -RZ, R41.H0_H0 ;  /* 0x20000029ff2c7230 */ /* 0x000fca0000004100 */
[----:B------:R-:W-:Y:S02]  /*2fc0*/  FFMA.FTZ R44, R25, R44, R29 ;  /* 0x0000002c192c7223 */ /* 0x000fe4000001001d */
[----:B------:R-:W1:Y:S01]  /*2fd0*/  I2F.F16 R24, R45 ;  /* 0x0000002d00187306 */ /* 0x000e620000200c00 */
[----:B0-----:R-:W-:-:S07]  /*2fe0*/  HADD2.F32 R13, -RZ, R13.H0_H0 ;  /* 0x2000000dff0d7230 */ /* 0x001fce0000004100 */
        /* <DEDUP_REMOVED lines=8> */
[----:B------:R-:W-:Y:S02]  /*3070*/  HADD2.F32 R8, -RZ, R9.H0_H0 ;  /* 0x20000009ff087230 */ /* 0x000fe40000004100 */
[----:B------:R-:W-:Y:S01]  /*3080*/  FFMA.FTZ R37, R37, R43, R30 ;  /* 0x0000002b25257223 */ /* 0x000fe2000001001e */
[----:B------:R-:W-:Y:S02]  /*3090*/  HADD2.F32 R24, -RZ, R39.H0_H0 ;  /* 0x20000027ff187230 */ /* 0x000fe40000004100 */
[----:B------:R-:W-:Y:S01]  /*30a0*/  FFMA.FTZ R13, R43, R13, R42 ;  /* 0x0000000d2b0d7223 */ /* 0x000fe2000001002a */
[----:B--2---:R-:W-:Y:S01]  /*30b0*/  HADD2.F32 R11, -RZ, R11.H0_H0 ;  /* 0x2000000bff0b7230 */ /* 0x004fe20000004100 */
[----:B------:R-:W1:Y:S01]  /*30c0*/  I2F.F16 R14, R46 ;  /* 0x0000002e000e7306 */ /* 0x000e620000200c00 */
[----:B---3--:R-:W-:-:S02]  /*30d0*/  HADD2.F32 R22, -RZ, R22.H0_H0 ;  /* 0x20000016ff167230 */ /* 0x008fc40000004100 */
[----:B------:R-:W-:Y:S01]  /*30e0*/  FFMA.FTZ R37, R24, R8, R37 ;  /* 0x0000000818257223 */ /* 0x000fe20000010025 */
[C---:B------:R-:W-:Y:S01]  /*30f0*/  FFMA.FTZ R25, R43.reuse, R25, R44 ;  /* 0x000000192b197223 */ /* 0x040fe2000001002c */
[----:B------:R-:W-:Y:S01]  /*3100*/  FFMA.FTZ R11, R43, R11, R40 ;  /* 0x0000000b2b0b7223 */ /* 0x000fe20000010028 */
[----:B------:R-:W-:Y:S02]  /*3110*/  HADD2.F32 R9, -RZ, R9.H1_H1 ;  /* 0x30000009ff097230 */ /* 0x000fe40000004100 */
[----:B------:R-:W-:Y:S01]  /*3120*/  FFMA.FTZ R22, R8, R22, R13 ;  /* 0x0000001608167223 */ /* 0x000fe2000001000d */
[----:B0-----:R-:W-:Y:S01]  /*3130*/  HADD2.F32 R12, -RZ, R12.H0_H0 ;  /* 0x2000000cff0c7230 */ /* 0x001fe20000004100 */
[----:B------:R-:W0:Y:S01]  /*3140*/  I2F.F16 R31, R31 ;  /* 0x0000001f001f7306 */ /* 0x000e220000200c00 */
[----:B------:R-:W-:Y:S02]  /*3150*/  HADD2.F32 R13, -RZ, R32.H0_H0 ;  /* 0x20000020ff0d7230 */ /* 0x000fe40000004100 */
[----:B------:R-:W-:Y:S01]  /*3160*/  FFMA.FTZ R28, R28, R9, R37 ;  /* 0x000000091c1c7223 */ /* 0x000fe20000010025 */
[----:B------:R-:W-:Y:S01]  /*3170*/  FFMA.FTZ R10, R9, R10, R22 ;  /* 0x0000000a090a7223 */ /* 0x000fe20000010016 */
[----:B------:R-:W-:Y:S01]  /*3180*/  FFMA.FTZ R11, R8, R12, R11 ;  /* 0x0000000c080b7223 */ /* 0x000fe2000001000b */
[----:B------:R-:W-:-:S02]  /*3190*/  HADD2.F32 R12, -RZ, R0.H0_H0 ;  /* 0x20000000ff0c7230 */ /* 0x000fc40000004100 */
[----:B------:R-:W-:Y:S01]  /*31a0*/  FMUL.FTZ R28, R13, R28 ;  /* 0x0000001c0d1c7220 */ /* 0x000fe20000410000 */
[----:B-1----:R-:W-:Y:S01]  /*31b0*/  HADD2.F32 R24, -RZ, R14.H0_H0 ;  /* 0x2000000eff187230 */ /* 0x002fe20000004100 */
[----:B------:R-:W1:Y:S03]  /*31c0*/  I2F.F16 R15, R15 ;  /* 0x0000000f000f7306 */ /* 0x000e660000200c00 */
[----:B------:R-:W-:Y:S01]  /*31d0*/  F2FP.F16.F32.PACK_AB R28, RZ, R28 ;  /* 0x0000001cff1c723e */ /* 0x000fe200000000ff */
[----:B------:R-:W-:Y:S01]  /*31e0*/  FFMA.FTZ R24, R8, R24, R25 ;  /* 0x0000001808187223 */ /* 0x000fe20000010019 */
[----:B------:R-:W-:Y:S02]  /*31f0*/  HADD2.F32 R25, -RZ, R32.H1_H1 ;  /* 0x30000020ff197230 */ /* 0x000fe40000004100 */
[----:B0-----:R-:W-:-:S05]  /*3200*/  HADD2.F32 R14, -RZ, R31.H0_H0 ;  /* 0x2000001fff0e7230 */ /* 0x001fca0000004100 */
[----:B------:R-:W-:Y:S01]  /*3210*/  FFMA.FTZ R11, R9, R14, R11 ;  /* 0x0000000e090b7223 */ /* 0x000fe2000001000b */
[----:B-1----:R-:W-:-:S03]  /*3220*/  HADD2.F32 R8, -RZ, R15.H0_H0 ;  /* 0x2000000fff087230 */ /* 0x002fc60000004100 */
        /* <DEDUP_REMOVED lines=12> */
.L_x_4029:
[----:B------:R-:W-:Y:S02]  /*32f0*/  @!P0 IMAD.IADD R33, R23, 0x1, R38 ;  /* 0x0000000117218824 */ /* 0x000fe400078e0226 */
[----:B0-----:R-:W-:Y:S01]  /*3300*/  IMAD.WIDE R26, R3, 0x4, R26 ;  /* 0x00000004031a7825 */ /* 0x001fe200078e021a */
[----:B------:R-:W-:Y:S06]  /*3310*/  @P1 BRA `(.L_x_4030) ;  /* 0x0000000c000c1947 */ /* 0x000fec0003800000 */
[----:B-----5:R-:W2:Y:S01]  /*3320*/  LDG.E.128.CONSTANT R8, desc[UR6][R26.64] ;  /* 0x000000061a087981 */ /* 0x020ea2000c1e9d00 */
[----:B------:R-:W-:Y:S02]  /*3330*/  LOP3.LUT R12, R4, 0xff, RZ, 0xc0, !PT ;  /* 0x000000ff040c7812 */ /* 0x000fe400078ec0ff */
[----:B------:R-:W-:Y:S02]  /*3340*/  LOP3.LUT R13, R5, 0xff, RZ, 0xc0, !PT ;  /* 0x000000ff050d7812 */ /* 0x000fe400078ec0ff */
[----:B------:R-:W-:Y:S01]  /*3350*/  LOP3.LUT R15, R6, 0xff, RZ, 0xc0, !PT ;  /* 0x000000ff060f7812 */ /* 0x000fe200078ec0ff */
[----:B------:R-:W-:Y:S01]  /*3360*/  VIADD R12, R12, 0xffffff80 ;  /* 0xffffff800c0c7836 */ /* 0x000fe20000000000 */
[----:B------:R-:W-:Y:S02]  /*3370*/  IADD3 R13, PT, PT, R13, -0x80, RZ ;  /* 0xffffff800d0d7810 */ /* 0x000fe40007ffe0ff */
[----:B------:R-:W-:Y:S01]  /*3380*/  LEA.HI R25, R4, 0xffffff80, RZ, 0x8 ;  /* 0xffffff8004197811 */ /* 0x000fe200078f40ff */
[----:B------:R0:W-:Y:S01]  /*3390*/  I2F.F16 R44, R12 ;  /* 0x0000000c002c7306 */ /* 0x0001e20000200c00 */
[----:B------:R-:W-:Y:S01]  /*33a0*/  VIADD R43, R15, 0xffffff80 ;  /* 0xffffff800f2b7836 */ /* 0x000fe20000000000 */
[----:B------:R-:W-:-:S02]  /*33b0*/  LOP3.LUT R15, R7, 0xff, RZ, 0xc0, !PT ;  /* 0x000000ff070f7812 */ /* 0x000fc400078ec0ff */
[----:B------:R-:W-:Y:S02]  /*33c0*/  LEA.HI R14, R5, 0xffffff80, RZ, 0x8 ;  /* 0xffffff80050e7811 */ /* 0x000fe400078f40ff */
[----:B------:R-:W-:Y:S01]  /*33d0*/  LEA.HI R24, R7, 0xffffff80, RZ, 0x8 ;  /* 0xffffff8007187811 */ /* 0x000fe200078f40ff */
[----:B------:R-:W-:Y:S01]  /*33e0*/  VIADD R15, R15, 0xffffff80 ;  /* 0xffffff800f0f7836 */ /* 0x000fe20000000000 */
[----:B------:R3:W4:Y:S01]  /*33f0*/  I2F.F16 R37, R13 ;  /* 0x0000000d00257306 */ /* 0x0007220000200c00 */
[--C-:B0-----:R-:W-:Y:S02]  /*3400*/  SHF.R.U32.HI R12, RZ, 0x8, R4.reuse ;  /* 0x00000008ff0c7819 */ /* 0x101fe40000011604 */
[----:B------:R-:W-:Y:S02]  /*3410*/  SHF.R.U32.HI R4, RZ, 0x10, R4 ;  /* 0x00000010ff047819 */ /* 0x000fe40000011604 */
[----:B------:R-:W-:Y:S02]  /*3420*/  LOP3.LUT R12, R12, 0xff, RZ, 0xc0, !PT ;  /* 0x000000ff0c0c7812 */ /* 0x000fe400078ec0ff */
[----:B------:R-:W-:Y:S01]  /*3430*/  LOP3.LUT R4, R4, 0xff, RZ, 0xc0, !PT ;  /* 0x000000ff04047812 */ /* 0x000fe200078ec0ff */
[----:B------:R-:W-:Y:S01]  /*3440*/  I2F.F16 R43, R43 ;  /* 0x0000002b002b7306 */ /* 0x000fe20000200c00 */
[----:B------:R-:W-:-:S02]  /*3450*/  IADD3 R42, PT, PT, R12, -0x80, RZ ;  /* 0xffffff800c2a7810 */ /* 0x000fc40007ffe0ff */
[--C-:B------:R-:W-:Y:S01]  /*3460*/  SHF.R.U32.HI R12, RZ, 0x8, R5.reuse ;  /* 0x00000008ff0c7819 */ /* 0x100fe20000011605 */
[----:B------:R-:W-:Y:S01]  /*3470*/  VIADD R4, R4, 0xffffff80 ;  /* 0xffffff8004047836 */ /* 0x000fe20000000000 */
[----:B------:R-:W-:Y:S02]  /*3480*/  SHF.R.U32.HI R5, RZ, 0x10, R5 ;  /* 0x00000010ff057819 */ /* 0x000fe40000011605 */
[----:B------:R-:W-:Y:S01]  /*3490*/  LOP3.LUT R29, R12, 0xff, RZ, 0xc0, !PT ;  /* 0x000000ff0c1d7812 */ /* 0x000fe200078ec0ff */
[----:B------:R-:W0:Y:S01]  /*34a0*/  I2F.F16 R15, R15 ;  /* 0x0000000f000f7306 */ /* 0x000e220000200c00 */
[----:B---3--:R-:W3:Y:S01]  /*34b0*/  LDS.64 R12, [UR4+0x30] ;  /* 0x00003004ff0c7984 */ /* 0x008ee20008000a00 */
[----:B------:R-:W-:Y:S01]  /*34c0*/  LOP3.LUT R5, R5, 0xff, RZ, 0xc0, !PT ;  /* 0x000000ff05057812 */ /* 0x000fe200078ec0ff */
[----:B----4-:R-:W-:Y:S01]  /*34d0*/  HADD2.F32 R49, -RZ, R37.H0_H0 ;  /* 0x20000025ff317230 */ /* 0x010fe20000004100 */
[----:B------:R-:W-:Y:S01]  /*34e0*/  LEA.HI R28, R6, 0xffffff80, RZ, 0x8 ;  /* 0xffffff80061c7811 */ /* 0x000fe200078f40ff */
[----:B------:R-:W-:Y:S01]  /*34f0*/  VIADD R41, R29, 0xffffff80 ;  /* 0xffffff801d297836 */ /* 0x000fe20000000000 */
[----:B------:R-:W-:-:S02]  /*3500*/  SHF.R.U32.HI R29, RZ, 0x8, R6 ;  /* 0x00000008ff1d7819 */ /* 0x000fc40000011606 */
[----:B-1----:R1:W-:Y:S01]  /*3510*/  I2F.F16 R30, R4 ;  /* 0x00000004001e7306 */ /* 0x0023e20000200c00 */
[----:B------:R-:W-:Y:S02]  /*3520*/  IADD3 R5, PT, PT, R5, -0x80, RZ ;  /* 0xffffff8005057810 */ /* 0x000fe40007ffe0ff */
[----:B------:R-:W-:Y:S02]  /*3530*/  LOP3.LUT R31, R29, 0xff, RZ, 0xc0, !PT ;  /* 0x000000ff1d1f7812 */ /* 0x000fe400078ec0ff */
[----:B------:R-:W-:Y:S01]  /*3540*/  SHF.R.U32.HI R6, RZ, 0x10, R6 ;  /* 0x00000010ff067819 */ /* 0x000fe20000011606 */
[----:B0-----:R-:W-:Y:S02]  /*3550*/  HADD2.F32 R15, -RZ, R15.H0_H0 ;  /* 0x2000000fff0f7230 */ /* 0x001fe40000004100 */
[----:B------:R-:W-:Y:S01]  /*3560*/  I2F.F16 R41, R41 ;  /* 0x0000002900297306 */ /* 0x000fe20000200c00 */
[--C-:B-1----:R-:W-:Y:S01]  /*3570*/  SHF.R.U32.HI R4, RZ, 0x8, R7.reuse ;  /* 0x00000008ff047819 */ /* 0x102fe20000011607 */
[----:B------:R-:W-:Y:S01]  /*3580*/  VIADD R31, R31, 0xffffff80 ;  /* 0xffffff801f1f7836 */ /* 0x000fe20000000000 */
[----:B------:R-:W-:-:S02]  /*3590*/  SHF.R.U32.HI R7, RZ, 0x10, R7 ;  /* 0x00000010ff077819 */ /* 0x000fc40000011607 */
[----:B------:R-:W-:Y:S02]  /*35a0*/  LOP3.LUT R4, R4, 0xff, RZ, 0xc0, !PT ;  /* 0x000000ff04047812 */ /* 0x000fe400078ec0ff */
[----:B------:R-:W-:Y:S01]  /*35b0*/  LOP3.LUT R7, R7, 0xff, RZ, 0xc0, !PT ;  /* 0x000000ff07077812 */ /* 0x000fe200078ec0ff */
[----:B------:R-:W-:Y:S01]  /*35c0*/  I2F.F16 R29, R5 ;  /* 0x00000005001d7306 */ /* 0x000fe20000200c00 */
[----:B------:R-:W-:Y:S02]  /*35d0*/  IADD3 R39, PT, PT, R4, -0x80, RZ ;  /* 0xffffff8004277810 */ /* 0x000fe40007ffe0ff */
[----:B------:R-:W-:Y:S01]  /*35e0*/  LOP3.LUT R6, R6, 0xff, RZ, 0xc0, !PT ;  /* 0x000000ff06067812 */ /* 0x000fe200078ec0ff */
[----:B------:R-:W-:Y:S02]  /*35f0*/  VIADD R48, R7, 0xffffff80 ;  /* 0xffffff8007307836 */ /* 0x000fe40000000000 */
[----:B------:R-:W-:Y:S02]  /*3600*/  HADD2.F32 R7, -RZ, R43.H0_H0 ;  /* 0x2000002bff077230 */ /* 0x000fe40000004100 */
[----:B------:R-:W-:Y:S01]  /*3610*/  I2F.F16 R42, R42 ;  /* 0x0000002a002a7306 */ /* 0x000fe20000200c00 */
[----:B------:R-:W-:-:S07]  /*3620*/  VIADD R6, R6, 0xffffff80 ;  /* 0xffffff8006067836 */ /* 0x000fce0000000000 */
[----:B------:R-:W-:Y:S01]  /*3630*/  I2F.F16 R40, R31 ;  /* 0x0000001f00287306 */ /* 0x000fe20000200c00 */
[----:B---3--:R-:W-:-:S05]  /*3640*/  HADD2.F32 R4, -RZ, R12.H0_H0 ;  /* 0x2000000cff047230 */ /* 0x008fca0000004100 */
[----:B------:R-:W-:Y:S02]  /*3650*/  FFMA.FTZ R43, R4, R49, RZ ;  /* 0x00000031042b7223 */ /* 0x000fe400000100ff */
[----:B------:R-:W-:Y:S08]  /*3660*/  I2F.F16 R39, R39 ;  /* 0x0000002700277306 */ /* 0x000ff00000200c00 */
[----:B------:R-:W-:Y:S08]  /*3670*/  I2F.F16 R31, R48 ;  /* 0x00000030001f7306 */ /* 0x000ff00000200c00 */
[----:B------:R-:W-:Y:S08]  /*3680*/  I2F.F16 R25, R25 ;  /* 0x0000001900197306 */ /* 0x000ff00000200c00 */
[----:B------:R-:W0:Y:S08]  /*3690*/  I2F.F16 R6, R6 ;  /* 0x0000000600067306 */ /* 0x000e300000200c00 */
[----:B------:R-:W1:Y:S01]  /*36a0*/  I2F.F16 R24, R24 ;  /* 0x0000001800187306 */ /* 0x000e620000200c00 */
[----:B0-----:R-:W-:-:S07]  /*36b0*/  HADD2.F32 R48, -RZ, R6.H0_H0 ;  /* 0x20000006ff307230 */ /* 0x001fce0000004100 */
[----:B------:R-:W-:Y:S01]  /*36c0*/  I2F.F16 R14, R14 ;  /* 0x0000000e000e7306 */ /* 0x000fe20000200c00 */
[----:B-1----:R-:W-:-:S07]  /*36d0*/  HADD2.F32 R24, -RZ, R24.H0_H0 ;  /* 0x20000018ff187230 */ /* 0x002fce0000004100 */
[----:B------:R-:W0:Y:S02]  /*36e0*/  I2F.F16 R28, R28 ;  /* 0x0000001c001c7306 */ /* 0x000e240000200c00 */
[----:B0-----:R-:W-:Y:S01]  /*36f0*/  HADD2.F32 R28, -RZ, R28.H0_H0 ;  /* 0x2000001cff1c7230 */ /* 0x001fe20000004100 */
[C---:B--2---:R-:W-:Y:S02]  /*3700*/  LOP3.LUT R5, R8.reuse, 0xff, RZ, 0xc0, !PT ;  /* 0x000000ff08057812 */ /* 0x044fe400078ec0ff */
[----:B------:R-:W-:Y:S02]  /*3710*/  LOP3.LUT R46, R9, 0xff, RZ, 0xc0, !PT ;  /* 0x000000ff092e7812 */ /* 0x000fe400078ec0ff */
[----:B------:R-:W-:Y:S01]  /*3720*/  LEA.HI R23, R8, 0xffffff80, RZ, 0x8 ;  /* 0xffffff8008177811 */ /* 0x000fe200078f40ff */
[----:B------:R-:W-:Y:S01]  /*3730*/  VIADD R47, R5, 0xffffff80 ;  /* 0xffffff80052f7836 */ /* 0x000fe20000000000 */
[----:B------:R-:W-:Y:S01]  /*3740*/  LEA.HI R22, R9, 0xffffff80, RZ, 0x8 ;  /* 0xffffff8009167811 */ /* 0x000fe200078f40ff */
[----:B------:R-:W-:-:S02]  /*3750*/  HADD2.F32 R5, -RZ, R44.H0_H0 ;  /* 0x2000002cff057230 */ /* 0x000fc40000004100 */
[C---:B------:R-:W-:Y:S01]  /*3760*/  FFMA.FTZ R44, R4.reuse, R15, RZ ;  /* 0x0000000f042c7223 */ /* 0x040fe200000100ff */
[----:B------:R-:W-:Y:S01]  /*3770*/  HADD2.F32 R15, -RZ, R41.H0_H0 ;  /* 0x20000029ff0f7230 */ /* 0x000fe20000004100 */
[----:B------:R-:W-:Y:S01]  /*3780*/  SHF.R.U32.HI R41, RZ, 0x8, R8 ;  /* 0x00000008ff297819 */ /* 0x000fe20000011608 */
[----:B------:R-:W0:Y:S01]  /*3790*/  I2F.F16 R37, R47 ;  /* 0x0000002f00257306 */ /* 0x000e220000200c00 */
[----:B------:R-:W-:Y:S01]  /*37a0*/  FFMA.FTZ R45, R5, R4, RZ ;  /* 0x00000004052d7223 */ /* 0x000fe200000100ff */
[----:B------:R-:W-:Y:S01]  /*37b0*/  FFMA.FTZ R5, R4, R7, RZ ;  /* 0x0000000704057223 */ /* 0x000fe200000100ff */
[----:B------:R-:W-:Y:S01]  /*37c0*/  IADD3 R7, PT, PT, R46, -0x80, RZ ;  /* 0xffffff802e077810 */ /* 0x000fe20007ffe0ff */
[----:B------:R-:W-:Y:S01]  /*37d0*/  HADD2.F32 R46, -RZ, R12.H1_H1 ;  /* 0x3000000cff2e7230 */ /* 0x000fe20000004100 */
[----:B------:R-:W-:Y:S01]  /*37e0*/  LOP3.LUT R41, R41, 0xff, RZ, 0xc0, !PT ;  /* 0x000000ff29297812 */ /* 0x000fe200078ec0ff */
[----:B------:R-:W-:Y:S01]  /*37f0*/  HADD2.F32 R4, -RZ, R42.H0_H0 ;  /* 0x2000002aff047230 */ /* 0x000fe20000004100 */
[----:B------:R-:W-:Y:S01]  /*3800*/  LOP3.LUT R42, R11, 0xff, RZ, 0xc0, !PT ;  /* 0x000000ff0b2a7812 */ /* 0x000fe200078ec0ff */
[----:B------:R-:W-:Y:S01]  /*3810*/  I2F.F16 R23, R23 ;  /* 0x0000001700177306 */ /* 0x000fe20000200c00 */
[----:B------:R-:W-:Y:S01]  /*3820*/  FFMA.FTZ R15, R46, R15, R43 ;  /* 0x0000000f2e0f7223 */ /* 0x000fe2000001002b */
[----:B------:R-:W-:-:S02]  /*3830*/  HADD2.F32 R43, -RZ, R40.H0_H0 ;  /* 0x20000028ff2b7230 */ /* 0x000fc40000004100 */
[----:B------:R-:W-:Y:S01]  /*3840*/  FFMA.FTZ R4, R4, R46, R45 ;  /* 0x0000002e04047223 */ /* 0x000fe2000001002d */
[----:B------:R-:W-:Y:S01]  /*3850*/  HADD2.F32 R45, -RZ, R39.H0_H0 ;  /* 0x20000027ff2d7230 */ /* 0x000fe20000004100 */
[----:B------:R-:W-:Y:S01]  /*3860*/  LOP3.LUT R12, R10, 0xff, RZ, 0xc0, !PT ;  /* 0x000000ff0a0c7812 */ /* 0x000fe200078ec0ff */
[----:B------:R-:W-:Y:S02]  /*3870*/  VIADD R42, R42, 0xffffff80 ;  /* 0xffffff802a2a7836 */ /* 0x000fe40000000000 */
[C---:B------:R-:W-:Y:S01]  /*3880*/  FFMA.FTZ R39, R46.reuse, R43, R5 ;  /* 0x0000002b2e277223 */ /* 0x040fe20000010005 */
[----:B------:R-:W-:Y:S01]  /*3890*/  SHF.R.U32.HI R5, RZ, 0x10, R8 ;  /* 0x00000010ff057819 */ /* 0x000fe20000011608 */
[----:B------:R-:W-:Y:S01]  /*38a0*/  FFMA.FTZ R44, R46, R45, R44 ;  /* 0x0000002d2e2c7223 */ /* 0x000fe2000001002c */
[----:B------:R-:W-:Y:S01]  /*38b0*/  IADD3 R8, PT, PT, R41, -0x80, RZ ;  /* 0xffffff8029087810 */ /* 0x000fe20007ffe0ff */
[----:B------:R-:W-:Y:S01]  /*38c0*/  HADD2.F32 R41, -RZ, R13.H0_H0 ;  /* 0x2000000dff297230 */ /* 0x000fe20000004100 */
[----:B------:R-:W-:Y:S01]  /*38d0*/  LOP3.LUT R5, R5, 0xff, RZ, 0xc0, !PT ;  /* 0x000000ff05057812 */ /* 0x000fe200078ec0ff */
[----:B------:R-:W-:Y:S01]  /*38e0*/  HADD2.F32 R45, -RZ, R30.H0_H0 ;  /* 0x2000001eff2d7230 */ /* 0x000fe20000004100 */
[----:B------:R1:W-:Y:S01]  /*38f0*/  I2F.F16 R40, R42 ;  /* 0x0000002a00287306 */ /* 0x0003e20000200c00 */
[----:B------:R-:W-:Y:S01]  /*3900*/  HADD2.F32 R46, -RZ, R29.H0_H0 ;  /* 0x2000001dff2e7230 */ /* 0x000fe20000004100 */
[----:B------:R-:W-:Y:S01]  /*3910*/  SHF.R.U32.HI R29, RZ, 0x8, R10 ;  /* 0x00000008ff1d7819 */ /* 0x000fe2000001160a */
[----:B------:R-:W-:Y:S01]  /*3920*/  VIADD R30, R5, 0xffffff80 ;  /* 0xffffff80051e7836 */ /* 0x000fe20000000000 */
[----:B------:R-:W-:Y:S01]  /*3930*/  SHF.R.U32.HI R43, RZ, 0x8, R9 ;  /* 0x00000008ff2b7819 */ /* 0x000fe20000011609 */
[----:B------:R-:W-:Y:S01]  /*3940*/  FFMA.FTZ R39, R41, R48, R39 ;  /* 0x0000003029277223 */ /* 0x000fe20000010027 */
[----:B------:R-:W-:Y:S01]  /*3950*/  LOP3.LUT R29, R29, 0xff, RZ, 0xc0, !PT ;  /* 0x000000ff1d1d7812 */ /* 0x000fe200078ec0ff */
[----:B------:R-:W-:Y:S01]  /*3960*/  FFMA.FTZ R15, R41, R46, R15 ;  /* 0x0000002e290f7223 */ /* 0x000fe2000001000f */
[----:B------:R-:W-:-:S02]  /*3970*/  HADD2.F32 R46, -RZ, R13.H1_H1 ;  /* 0x3000000dff2e7230 */ /* 0x000fc40000004100 */
[----:B-1----:R-:W-:Y:S01]  /*3980*/  FFMA.FTZ R42, R45, R41, R4 ;  /* 0x000000292d2a7223 */ /* 0x002fe20000010004 */
[----:B------:R-:W-:Y:S01]  /*3990*/  HADD2.F32 R45, -RZ, R31.H0_H0 ;  /* 0x2000001fff2d7230 */ /* 0x000fe20000004100 */
[----:B------:R-:W1:Y:S01]  /*39a0*/  LDS.64 R4, [UR4+0x38] ;  /* 0x00003804ff047984 */ /* 0x000e620008000a00 */
[----:B------:R-:W-:Y:S01]  /*39b0*/  HADD2.F32 R31, -RZ, R25.H0_H0 ;  /* 0x20000019ff1f7230 */ /* 0x000fe20000004100 */
[----:B------:R-:W-:Y:S01]  /*39c0*/  SHF.R.U32.HI R25, RZ, 0x10, R10 ;  /* 0x00000010ff197819 */ /* 0x000fe2000001160a */
[----:B------:R-:W-:Y:S01]  /*39d0*/  VIADD R13, R29, 0xffffff80 ;  /* 0xffffff801d0d7836 */ /* 0x000fe20000000000 */
[----:B------:R-:W-:Y:S01]  /*39e0*/  SHF.R.U32.HI R9, RZ, 0x10, R9 ;  /* 0x00000010ff097819 */ /* 0x000fe20000011609 */
[----:B------:R-:W2:Y:S01]  /*39f0*/  I2F.F16 R7, R7 ;  /* 0x0000000700077306 */ /* 0x000ea20000200c00 */
[----:B------:R-:W-:Y:S01]  /*3a00*/  LOP3.LUT R43, R43, 0xff, RZ, 0xc0, !PT ;  /* 0x000000ff2b2b7812 */ /* 0x000fe200078ec0ff */
[----:B------:R-:W-:Y:S01]  /*3a10*/  FFMA.FTZ R42, R31, R46, R42 ;  /* 0x0000002e1f2a7223 */ /* 0x000fe2000001002a */
[----:B------:R-:W-:Y:S01]  /*3a20*/  LOP3.LUT R25, R25, 0xff, RZ, 0xc0, !PT ;  /* 0x000000ff19197812 */ /* 0x000fe200078ec0ff */
[----:B------:R-:W-:Y:S01]  /*3a30*/  VIADD R12, R12, 0xffffff80 ;  /* 0xffffff800c0c7836 */ /* 0x000fe20000000000 */
[--C-:B------:R-:W-:Y:S01]  /*3a40*/  SHF.R.U32.HI R29, RZ, 0x8, R11.reuse ;  /* 0x00000008ff1d7819 */ /* 0x100fe2000001160b */
[----:B------:R-:W-:Y:S01]  /*3a50*/  FFMA.FTZ R41, R41, R45, R44 ;  /* 0x0000002d29297223 */ /* 0x000fe2000001002c */
[----:B------:R-:W-:Y:S01]  /*3a60*/  LOP3.LUT R9, R9, 0xff, RZ, 0xc0, !PT ;  /* 0x000000ff09097812 */ /* 0x000fe200078ec0ff */
[----:B------:R-:W-:Y:S01]  /*3a70*/  HADD2.F32 R31, -RZ, R14.H0_H0 ;  /* 0x2000000eff1f7230 */ /* 0x000fe20000004100 */
[----:B------:R-:W-:Y:S01]  /*3a80*/  LOP3.LUT R29, R29, 0xff, RZ, 0xc0, !PT ;  /* 0x000000ff1d1d7812 */ /* 0x000fe200078ec0ff */
[----:B------:R-:W-:Y:S01]  /*3a90*/  VIADD R43, R43, 0xffffff80 ;  /* 0xffffff802b2b7836 */ /* 0x000fe20000000000 */
[----:B------:R-:W-:Y:S01]  /*3aa0*/  IADD3 R9, PT, PT, R9, -0x80, RZ ;  /* 0xffffff8009097810 */ /* 0x000fe20007ffe0ff */
[----:B------:R-:W-:Y:S01]  /*3ab0*/  VIADD R14, R25, 0xffffff80 ;  /* 0xffffff80190e7836 */ /* 0x000fe20000000000 */
[----:B------:R-:W-:Y:S01]  /*3ac0*/  SHF.R.U32.HI R25, RZ, 0x10, R11 ;  /* 0x00000010ff197819 */ /* 0x000fe2000001160b */
[----:B------:R-:W3:Y:S01]  /*3ad0*/  I2F.F16 R8, R8 ;  /* 0x0000000800087306 */ /* 0x000ee20000200c00 */
[C---:B------:R-:W-:Y:S01]  /*3ae0*/  FFMA.FTZ R41, R46.reuse, R24, R41 ;  /* 0x000000182e297223 */ /* 0x040fe20000010029 */
[----:B------:R-:W-:Y:S01]  /*3af0*/  IADD3 R24, PT, PT, R29, -0x80, RZ ;  /* 0xffffff801d187810 */ /* 0x000fe20007ffe0ff */
[C---:B------:R-:W-:Y:S01]  /*3b00*/  FFMA.FTZ R39, R46.reuse, R28, R39 ;  /* 0x0000001c2e277223 */ /* 0x040fe20000010027 */
[----:B------:R-:W-:Y:S01]  /*3b10*/  LOP3.LUT R25, R25, 0xff, RZ, 0xc0, !PT ;  /* 0x000000ff19197812 */ /* 0x000fe200078ec0ff */
[----:B------:R-:W-:Y:S01]  /*3b20*/  FFMA.FTZ R15, R46, R31, R15 ;  /* 0x0000001f2e0f7223 */ /* 0x000fe2000001000f */
[----:B------:R-:W-:Y:S01]  /*3b30*/  LEA.HI R10, R10, 0xffffff80, RZ, 0x8 ;  /* 0xffffff800a0a7811 */ /* 0x000fe200078f40ff */
[----:B0-----:R-:W-:Y:S01]  /*3b40*/  HADD2.F32 R37, -RZ, R37.H0_H0 ;  /* 0x20000025ff257230 */ /* 0x001fe20000004100 */
[----:B------:R-:W0:Y:S01]  /*3b50*/  I2F.F16 R6, R43 ;  /* 0x0000002b00067306 */ /* 0x000e220000200c00 */
[----:B------:R-:W-:Y:S01]  /*3b60*/  VIADD R29, R25, 0xffffff80 ;  /* 0xffffff80191d7836 */ /* 0x000fe20000000000 */
[----:B------:R-:W-:Y:S01]  /*3b70*/  LEA.HI R11, R11, 0xffffff80, RZ, 0x8 ;  /* 0xffffff800b0b7811 */ /* 0x000fe200078f40ff */
[----:B--2---:R-:W-:-:S02]  /*3b80*/  HADD2.F32 R31, -RZ, R7.H0_H0 ;  /* 0x20000007ff1f7230 */ /* 0x004fc40000004100 */
[----:B------:R-:W-:-:S03]  /*3b90*/  HADD2.F32 R40, -RZ, R40.H0_H0 ;  /* 0x20000028ff287230 */ /* 0x000fc60000004100 */
[----:B------:R-:W2:Y:S01]  /*3ba0*/  I2F.F16 R12, R12 ;  /* 0x0000000c000c7306 */ /* 0x000ea20000200c00 */
[--C-:B-1----:R-:W-:Y:S02]  /*3bb0*/  HADD2.F32 R28, -RZ, R4.reuse.H0_H0 ;  /* 0x20000004ff1c7230 */ /* 0x102fe40000004100 */
[----:B------:R-:W-:-:S05]  /*3bc0*/  HADD2.F32 R4, -RZ, R4.H1_H1 ;  /* 0x30000004ff047230 */ /* 0x000fca0000004100 */
[----:B------:R-:W1:Y:S01]  /*3bd0*/  I2F.F16 R9, R9 ;  /* 0x0000000900097306 */ /* 0x000e620000200c00 */
[----:B------:R-:W-:Y:S02]  /*3be0*/  HADD2.F32 R25, -RZ, R5.H0_H0 ;  /* 0x20000005ff197230 */ /* 0x000fe40000004100 */
[----:B------:R-:W-:Y:S01]  /*3bf0*/  FFMA.FTZ R42, R37, R28, R42 ;  /* 0x0000001c252a7223 */ /* 0x000fe2000001002a */
[C---:B------:R-:W-:Y:S01]  /*3c00*/  FFMA.FTZ R37, R28.reuse, R31, R15 ;  /* 0x0000001f1c257223 */ /* 0x040fe2000001000f */
[----:B---3--:R-:W-:Y:S02]  /*3c10*/  HADD2.F32 R15, -RZ, R8.H0_H0 ;  /* 0x20000008ff0f7230 */ /* 0x008fe40000004100 */
[----:B------:R-:W-:Y:S01]  /*3c20*/  FFMA.FTZ R40, R28, R40, R41 ;  /* 0x000000281c287223 */ /* 0x000fe20000010029 */
[----:B0-----:R-:W-:Y:S01]  /*3c30*/  HADD2.F32 R31, -RZ, R6.H0_H0 ;  /* 0x20000006ff1f7230 */ /* 0x001fe20000004100 */
[----:B------:R-:W0:Y:S01]  /*3c40*/  I2F.F16 R13, R13 ;  /* 0x0000000d000d7306 */ /* 0x000e220000200c00 */
[----:B--2---:R-:W-:-:S02]  /*3c50*/  HADD2.F32 R12, -RZ, R12.H0_H0 ;  /* 0x2000000cff0c7230 */ /* 0x004fc40000004100 */
[----:B------:R-:W-:Y:S01]  /*3c60*/  FFMA.FTZ R42, R15, R4, R42 ;  /* 0x000000040f2a7223 */ /* 0x000fe2000001002a */
[----:B------:R-:W-:Y:S01]  /*3c70*/  FFMA.FTZ R6, R4, R31, R37 ;  /* 0x0000001f04067223 */ /* 0x000fe20000010025 */
[----:B------:R-:W-:Y:S02]  /*3c80*/  HADD2.F32 R5, -RZ, R5.H1_H1 ;  /* 0x30000005ff057230 */ /* 0x000fe40000004100 */
[----:B------:R-:W-:Y:S01]  /*3c90*/  FFMA.FTZ R39, R28, R12, R39 ;  /* 0x0000000c1c277223 */ /* 0x000fe20000010027 */
[----:B-1----:R-:W-:Y:S01]  /*3ca0*/  HADD2.F32 R9, -RZ, R9.H0_H0 ;  /* 0x20000009ff097230 */ /* 0x002fe20000004100 */
[----:B------:R-:W-:Y:S04]  /*3cb0*/  I2F.F16 R24, R24 ;  /* 0x0000001800187306 */ /* 0x000fe80000200c00 */
[----:B------:R-:W-:Y:S01]  /*3cc0*/  FFMA.FTZ R6, R25, R9, R6 ;  /* 0x0000000919067223 */ /* 0x000fe20000010006 */
[----:B0-----:R-:W-:-:S03]  /*3cd0*/  HADD2.F32 R15, -RZ, R13.H0_H0 ;  /* 0x2000000dff0f7230 */ /* 0x001fc60000004100 */
[----:B------:R-:W0:Y:S02]  /*3ce0*/  I2F.F16 R30, R30 ;  /* 0x0000001e001e7306 */ /* 0x000e240000200c00 */
[----:B------:R-:W-:-:S06]  /*3cf0*/  FFMA.FTZ R8, R4, R15, R39 ;  /* 0x0000000f04087223 */ /* 0x000fcc0000010027 */
[----:B------:R-:W1:Y:S01]  /*3d00*/  I2F.F16 R14, R14 ;  /* 0x0000000e000e7306 */ /* 0x000e620000200c00 */
[----:B0-----:R-:W-:-:S07]  /*3d10*/  HADD2.F32 R13, -RZ, R30.H0_H0 ;  /* 0x2000001eff0d7230 */ /* 0x001fce0000004100 */
[----:B------:R0:W2:Y:S01]  /*3d20*/  I2F.F16 R7, R29 ;  /* 0x0000001d00077306 */ /* 0x0000a20000200c00 */
[----:B------:R-:W-:Y:S01]  /*3d30*/  FFMA.FTZ R13, R13, R25, R42 ;  /* 0x000000190d0d7223 */ /* 0x000fe2000001002a */
[----:B-1----:R-:W-:-:S06]  /*3d40*/  HADD2.F32 R14, -RZ, R14.H0_H0 ;  /* 0x2000000eff0e7230 */ /* 0x002fcc0000004100 */
[----:B------:R-:W1:Y:S01]  /*3d50*/  I2F.F16 R22, R22 ;  /* 0x0000001600167306 */ /* 0x000e620000200c00 */
[----:B0-----:R-:W-:-:S05]  /*3d60*/  HADD2.F32 R29, -RZ, R24.H0_H0 ;  /* 0x20000018ff1d7230 */ /* 0x001fca0000004100 */
[----:B------:R-:W-:Y:S01]  /*3d70*/  FFMA.FTZ R40, R4, R29, R40 ;  /* 0x0000001d04287223 */ /* 0x000fe20000010028 */
[----:B--2---:R-:W-:Y:S01]  /*3d80*/  HADD2.F32 R9, -RZ, R7.H0_H0 ;  /* 0x20000007ff097230 */ /* 0x004fe20000004100 */
[----:B------:R-:W0:Y:S01]  /*3d90*/  I2F.F16 R10, R10 ;  /* 0x0000000a000a7306 */ /* 0x000e220000200c00 */
[----:B------:R-:W-:Y:S02]  /*3da0*/  HADD2.F32 R4, -RZ, R23.H0_H0 ;  /* 0x20000017ff047230 */ /* 0x000fe40000004100 */
[C---:B------:R-:W-:Y:S01]  /*3db0*/  FFMA.FTZ R7, R25.reuse, R14, R8 ;  /* 0x0000000e19077223 */ /* 0x040fe20000010008 */
[----:B------:R-:W-:Y:S01]  /*3dc0*/  FFMA.FTZ R40, R25, R9, R40 ;  /* 0x0000000919287223 */ /* 0x000fe20000010028 */
[----:B------:R-:W-:Y:S02]  /*3dd0*/  HADD2.F32 R9, -RZ, R32.H0_H0 ;  /* 0x20000020ff097230 */ /* 0x000fe40000004100 */
[----:B------:R-:W-:Y:S01]  /*3de0*/  FFMA.FTZ R4, R4, R5, R13 ;  /* 0x0000000504047223 */ /* 0x000fe2000001000d */
[----:B-1----:R-:W-:Y:S01]  /*3df0*/  HADD2.F32 R22, -RZ, R22.H0_H0 ;  /* 0x20000016ff167230 */ /* 0x002fe20000004100 */
[----:B------:R-:W1:Y:S01]  /*3e00*/  I2F.F16 R11, R11 ;  /* 0x0000000b000b7306 */ /* 0x000e620000200c00 */
[----:B------:R-:W-:-:S02]  /*3e10*/  HADD2.F32 R13, -RZ, R32.H1_H1 ;  /* 0x30000020ff0d7230 */ /* 0x000fc40000004100 */
[----:B------:R-:W-:Y:S01]  /*3e20*/  FMUL.FTZ R4, R9, R4 ;  /* 0x0000000409047220 */ /* 0x000fe20000410000 */
[----:B------:R-:W-:Y:S01]  /*3e30*/  FFMA.FTZ R6, R5, R22, R6 ;  /* 0x0000001605067223 */ /* 0x000fe20000010006 */
[----:B0-----:R-:W-:-:S03]  /*3e40*/  HADD2.F32 R10, -RZ, R10.H0_H0 ;  /* 0x2000000aff0a7230 */ /* 0x001fc60000004100 */
[----:B------:R-:W-:Y:S02]  /*3e50*/  F2FP.F16.F32.PACK_AB R4, RZ, R4 ;  /* 0x00000004ff04723e */ /* 0x000fe400000000ff */
[C---:B------:R-:W-:Y:S01]  /*3e60*/  FFMA.FTZ R7, R5.reuse, R10, R7 ;  /* 0x0000000a05077223 */ /* 0x040fe20000010007 */
[--C-:B------:R-:W-:Y:S02]  /*3e70*/  HADD2.F32 R10, -RZ, R0.reuse.H0_H0 ;  /* 0x20000000ff0a7230 */ /* 0x100fe40000004100 */
[----:B-1----:R-:W-:Y:S02]  /*3e80*/  HADD2.F32 R8, -RZ, R11.H0_H0 ;  /* 0x2000000bff087230 */ /* 0x002fe40000004100 */
        /* <DEDUP_REMOVED lines=12> */
.L_x_4030:
        /* <DEDUP_REMOVED lines=8> */
.L_x_4026:
[----:B------:R-:W0:Y:S02]  /*3fd0*/  LDCU UR5, c[0x0][0x3cc] ;  /* 0x00007980ff0577ac */ /* 0x000e240008000800 */
[----:B0-----:R-:W-:-:S04]  /*3fe0*/  VIMNMX R23, PT, PT, R20, UR5, PT ;  /* 0x0000000514177c48 */ /* 0x001fc8000bfe0100 */
[----:B------:R-:W-:-:S13]  /*3ff0*/  ISETP.GT.AND P0, PT, R23, R38, PT ;  /* 0x000000261700720c */ /* 0x000fda0003f04270 */
[----:B------:R-:W-:Y:S05]  /*4000*/  @!P0 BRA `(.L_x_4032) ;  /* 0x0000001800308947 */ /* 0x000fea0003800000 */
[----:B------:R-:W0:Y:S01]  /*4010*/  LDC.64 R4, c[0x0][0x3b8] ;  /* 0x0000ee00ff047b82 */ /* 0x000e220000000a00 */
[----:B------:R-:W-:Y:S02]  /*4020*/  IMAD.MOV.U32 R24, RZ, RZ, R16 ;  /* 0x000000ffff187224 */ /* 0x000fe400078e0010 */
[----:B------:R-:W-:-:S05]  /*4030*/  IMAD.MOV.U32 R25, RZ, RZ, R17 ;  /* 0x000000ffff197224 */ /* 0x000fca00078e0011 */
[----:B------:R-:W2:Y:S01]  /*4040*/  LDC.64 R2, c[0x0][0x3a8] ;  /* 0x0000ea00ff027b82 */ /* 0x000ea20000000a00 */
[----:B0-----:R-:W-:-:S03]  /*4050*/  IMAD.WIDE.U32 R4, R38, 0x4, R4 ;  /* 0x0000000426047825 */ /* 0x001fc600078e0004 */
[----:B------:R-:W-:-:S04]  /*4060*/  IADD3 R22, P0, PT, R4, 0x2, RZ ;  /* 0x0000000204167810 */ /* 0x000fc80007f1e0ff */
[----:B------:R-:W-:-:S09]  /*4070*/  IADD3.X R21, PT, PT, RZ, R5, RZ, P0, !PT ;  /* 0x00000005ff157210 */ /* 0x000fd200007fe4ff */
.L_x_4035:
[----:B------:R-:W-:-:S13]  /*4080*/  ISETP.NE.AND P0, PT, R38, R33, PT ;  /* 0x000000212600720c */ /* 0x000fda0003f05270 */
[----:B-----5:R-:W-:Y:S01]  /*4090*/  @!P0 IMAD R6, R36, 0x8, R1 ;  /* 0x0000000824068824 */ /* 0x020fe200078e0201 */
[----:B------:R-:W-:Y:S01]  /*40a0*/  @!P0 MOV R5, R21 ;  /* 0x0000001500058202 */ /* 0x000fe20000000f00 */
[----:B------:R-:W-:-:S04]  /*40b0*/  @!P0 IMAD.MOV.U32 R4, RZ, RZ, R22 ;  /* 0x000000ffff048224 */ /* 0x000fc800078e0016 */
[----:B------:R-:W3:Y:S04]  /*40c0*/  @!P0 LDL.64 R6, [R6+0x8] ;  /* 0x0000080006068983 */ /* 0x000ee80000100a00 */
[----:B------:R-:W4:Y:S01]  /*40d0*/  @!P0 LDG.E.U16.CONSTANT R5, desc[UR6][R4.64] ;  /* 0x0000000604058981 */ /* 0x000f22000c1e9500 */
[----:B--2--5:R-:W-:Y:S01]  /*40e0*/  IMAD.WIDE R8, R3, 0x4, R24 ;  /* 0x0000000403087825 */ /* 0x024fe200078e0218 */
[----:B------:R-:W-:-:S03]  /*40f0*/  ISETP.LE.AND P1, PT, R2, UR8, PT ;  /* 0x0000000802007c0c */ /* 0x000fc6000bf23270 */
[----:B------:R-:W-:Y:S02]  /*4100*/  IMAD.WIDE R12, R3, 0x4, R8 ;  /* 0x00000004030c7825 */ /* 0x000fe400078e0208 */
[----:B------:R-:W5:Y:S01]  /*4110*/  LDG.E.128.CONSTANT R8, desc[UR6][R8.64] ;  /* 0x0000000608087981 */ /* 0x000f62000c1e9d00 */
[----:B---3--:R-:W-:Y:S02]  /*4120*/  @!P0 PRMT R32, R6, 0x7610, R32 ;  /* 0x0000761006208816 */ /* 0x008fe40000000020 */
[----:B------:R-:W-:Y:S02]  /*4130*/  @!P0 PRMT R0, R0, 0x7610, R6 ;  /* 0x0000761000008816 */ /* 0x000fe40000000006 */
[----:B------:R-:W-:Y:S01]  /*4140*/  @!P0 PRMT R32, R32, 0x7610, R7 ;  /* 0x0000761020208816 */ /* 0x000fe20000000007 */
[----:B----4-:R-:W-:Y:S01]  /*4150*/  @!P0 IMAD.IADD R33, R5, 0x1, R38 ;  /* 0x0000000105218824 */ /* 0x010fe200078e0226 */
[----:B------:R-:W-:Y:S02]  /*4160*/  @!P0 PRMT R0, R7, 0x7610, R0 ;  /* 0x0000761007008816 */ /* 0x000fe40000000000 */
[----:B------:R0:W5:Y:S01]  /*4170*/  LDG.E.128.CONSTANT R4, desc[UR6][R24.64] ;  /* 0x0000000618047981 */ /* 0x000162000c1e9d00 */
[----:B------:R-:W-:Y:S01]  /*4180*/  IMAD.WIDE R28, R3, 0x4, R12 ;  /* 0x00000004031c7825 */ /* 0x000fe200078e020c */
[----:B------:R-:W-:Y:S06]  /*4190*/  @P1 BRA `(.L_x_4033) ;  /* 0x0000000800c41947 */ /* 0x000fec0003800000 */
[----:B------:R-:W2:Y:S01]  /*41a0*/  LDG.E.128.CONSTANT R12, desc[UR6][R12.64] ;  /* 0x000000060c0c7981 */ /* 0x000ea2000c1e9d00 */
[----:B-----5:R-:W-:Y:S02]  /*41b0*/  LOP3.LUT R37, R4, 0x3f003f, RZ, 0xc0, !PT ;  /* 0x003f003f04257812 */ /* 0x020fe400078ec0ff */
[----:B------:R-:W-:Y:S01]  /*41c0*/  LOP3.LUT R40, R6, 0x3f003f, RZ, 0xc0, !PT ;  /* 0x003f003f06287812 */ /* 0x000fe200078ec0ff */
[----:B------:R-:W3:Y:S01]  /*41d0*/  LDS.128 R16, [UR4] ;  /* 0x00000004ff107984 */ /* 0x000ee20008000c00 */
[--C-:B-1----:R-:W-:Y:S02]  /*41e0*/  SHF.R.U32.HI R30, RZ, 0xc, R4.reuse ;  /* 0x0000000cff1e7819 */ /* 0x102fe40000011604 */
[----:B------:R-:W-:Y:S02]  /*41f0*/  LOP3.LUT R39, R5, 0x3f003f, RZ, 0xc0, !PT ;  /* 0x003f003f05277812 */ /* 0x000fe400078ec0ff */
        /* <DEDUP_REMOVED lines=9> */
[--C-:B------:R-:W-:Y:S01]  /*4290*/  SHF.R.U32.HI R27, RZ, 0xc, R7.reuse ;  /* 0x0000000cff1b7819 */ /* 0x100fe20000011607 */
[----:B------:R-:W-:Y:S01]  /*42a0*/  HADD2 R43, R40, -1056, -1056 ;  /* 0xe420e420282b7430 */ /* 0x000fe20000000000 */
        /* <DEDUP_REMOVED lines=11> */
[-C--:B---3--:R-:W-:Y:S01]  /*4360*/  HFMA2 R37, R37, R16.reuse, RZ ;  /* 0x0000001025257231 */ /* 0x088fe200000000ff */
[----:B------:R-:W-:Y:S01]  /*4370*/  LOP3.LUT R6, R6, 0x64006400, RZ, 0xfc, !PT ;  /* 0x6400640006067812 */ /* 0x000fe200078efcff */
[-C--:B------:R-:W-:Y:S01]  /*4380*/  HFMA2 R40, R43, R16.reuse, RZ ;  /* 0x000000102b287231 */ /* 0x080fe200000000ff */
[----:B------:R-:W-:Y:S01]  /*4390*/  LOP3.LUT R7, R7, 0x64006400, RZ, 0xfc, !PT ;  /* 0x6400640007077812 */ /* 0x000fe200078efcff */
[----:B------:R-:W-:Y:S01]  /*43a0*/  HFMA2 R39, R39, R16, RZ.H0_H0 ;  /* 0x0000001027277231 */ /* 0x000fe200000400ff */
[----:B------:R-:W-:Y:S01]  /*43b0*/  LOP3.LUT R26, R26, 0xf000f, RZ, 0xc0, !PT ;  /* 0x000f000f1a1a7812 */ /* 0x000fe200078ec0ff */
[----:B------:R-:W-:-:S02]  /*43c0*/  HADD2 R4, R4, -1056, -1056 ;  /* 0xe420e42004047430 */ /* 0x000fc40000000000 */
[----:B------:R-:W-:Y:S02]  /*43d0*/  HADD2 R42, R5, -1056, -1056 ;  /* 0xe420e420052a7430 */ /* 0x000fe40000000000 */
[----:B------:R-:W-:Y:S02]  /*43e0*/  HADD2 R5, R6, -1056, -1056 ;  /* 0xe420e42006057430 */ /* 0x000fe40000000000 */
[----:B------:R-:W-:Y:S02]  /*43f0*/  HFMA2 R16, R41, R16, RZ.H0_H0 ;  /* 0x0000001029107231 */ /* 0x000fe400000400ff */
[----:B------:R-:W-:Y:S02]  /*4400*/  HADD2 R41, R7, -1056, -1056 ;  /* 0xe420e42007297430 */ /* 0x000fe40000000000 */
[-C--:B------:R-:W-:Y:S02]  /*4410*/  HFMA2 R7, R4, R17.reuse, R37 ;  /* 0x0000001104077231 */ /* 0x080fe40000000025 */
[-C--:B------:R-:W-:Y:S01]  /*4420*/  HFMA2 R6, R42, R17.reuse, R39 ;  /* 0x000000112a067231 */ /* 0x080fe20000000027 */
[----:B------:R-:W-:Y:S01]  /*4430*/  LOP3.LUT R39, R8, 0x3f003f, RZ, 0xc0, !PT ;  /* 0x003f003f08277812 */ /* 0x000fe200078ec0ff */
[----:B------:R-:W-:-:S02]  /*4440*/  HFMA2 R4, R5, R17, R40 ;  /* 0x0000001105047231 */ /* 0x000fc40000000028 */
[----:B------:R-:W-:Y:S01]  /*4450*/  HFMA2 R5, R41, R17, R16 ;  /* 0x0000001129057231 */ /* 0x000fe20000000010 */
[----:B------:R-:W-:Y:S02]  /*4460*/  LOP3.LUT R40, R9, 0x3f003f, RZ, 0xc0, !PT ;  /* 0x003f003f09287812 */ /* 0x000fe400078ec0ff */
[----:B------:R-:W-:Y:S02]  /*4470*/  LOP3.LUT R41, R39, 0x64006400, RZ, 0xfc, !PT ;  /* 0x6400640027297812 */ /* 0x000fe400078efcff */
[----:B------:R-:W-:Y:S02]  /*4480*/  LOP3.LUT R42, R10, 0x3f003f, RZ, 0xc0, !PT ;  /* 0x003f003f0a2a7812 */ /* 0x000fe400078ec0ff */
[----:B------:R-:W-:Y:S01]  /*4490*/  SHF.R.U32.HI R37, RZ, 0x6, R8 ;  /* 0x00000006ff257819 */ /* 0x000fe20000011608 */
[----:B------:R-:W-:Y:S01]  /*44a0*/  HADD2 R44, R41, -1056, -1056 ;  /* 0xe420e420292c7430 */ /* 0x000fe20000000000 */
[----:B------:R-:W-:Y:S02]  /*44b0*/  LOP3.LUT R41, R11, 0x3f003f, RZ, 0xc0, !PT ;  /* 0x003f003f0b297812 */ /* 0x000fe400078ec0ff */
[----:B------:R-:W-:-:S02]  /*44c0*/  LOP3.LUT R40, R40, 0x64006400, RZ, 0xfc, !PT ;  /* 0x6400640028287812 */ /* 0x000fc400078efcff */
[--C-:B------:R-:W-:Y:S01]  /*44d0*/  SHF.R.U32.HI R39, RZ, 0x6, R9.reuse ;  /* 0x00000006ff277819 */ /* 0x100fe20000011609 */
[-C--:B------:R-:W-:Y:S01]  /*44e0*/  HFMA2 R7, R44, R18.reuse, R7 ;  /* 0x000000122c077231 */ /* 0x080fe20000000007 */
[----:B------:R-:W-:Y:S01]  /*44f0*/  LOP3.LUT R42, R42, 0x64006400, RZ, 0xfc, !PT ;  /* 0x640064002a2a7812 */ /* 0x000fe200078efcff */
[----:B------:R-:W-:Y:S01]  /*4500*/  HADD2 R43, R40, -1056, -1056 ;  /* 0xe420e420282b7430 */ /* 0x000fe20000000000 */
[----:B------:R-:W-:Y:S02]  /*4510*/  LOP3.LUT R37, R37, 0x3f003f, RZ, 0xc0, !PT ;  /* 0x003f003f25257812 */ /* 0x000fe400078ec0ff */
[----:B------:R-:W-:Y:S01]  /*4520*/  LOP3.LUT R41, R41, 0x64006400, RZ, 0xfc, !PT ;  /* 0x6400640029297812 */ /* 0x000fe200078efcff */
[----:B------:R-:W-:Y:S01]  /*4530*/  HADD2 R45, R42, -1056, -1056 ;  /* 0xe420e4202a2d7430 */ /* 0x000fe20000000000 */
[----:B------:R-:W-:Y:S01]  /*4540*/  LOP3.LUT R39, R39, 0x3f003f, RZ, 0xc0, !PT ;  /* 0x003f003f27277812 */ /* 0x000fe200078ec0ff */
[-C--:B------:R-:W-:Y:S01]  /*4550*/  HFMA2 R6, R43, R18.reuse, R6 ;  /* 0x000000122b067231 */ /* 0x080fe20000000006 */
[----:B------:R-:W-:Y:S01]  /*4560*/  LOP3.LUT R40, R37, 0x64006400, RZ, 0xfc, !PT ;  /* 0x6400640025287812 */ /* 0x000fe200078efcff */
[----:B------:R-:W-:Y:S01]  /*4570*/  HADD2 R42, R41, -1056, -1056 ;  /* 0xe420e420292a7430 */ /* 0x000fe20000000000 */
[----:B------:R-:W-:Y:S01]  /*4580*/  SHF.R.U32.HI R16, RZ, 0xc, R8 ;  /* 0x0000000cff107819 */ /* 0x000fe20000011608 */
[----:B------:R-:W-:Y:S01]  /*4590*/  HFMA2 R37, R45, R18, R4 ;  /* 0x000000122d257231 */ /* 0x000fe20000000004 */
[----:B------:R-:W-:Y:S01]  /*45a0*/  SHF.R.U32.HI R17, RZ, 0xc, R9 ;  /* 0x0000000cff117819 */ /* 0x000fe20000011609 */
[----:B------:R-:W-:Y:S01]  /*45b0*/  HADD2 R40, R40, -1056, -1056 ;  /* 0xe420e42028287430 */ /* 0x000fe20000000000 */
[----:B------:R-:W-:-:S02]  /*45c0*/  SHF.R.U32.HI R8, RZ, 0xc, R10 ;  /* 0x0000000cff087819 */ /* 0x000fc4000001160a */
[--C-:B------:R-:W-:Y:S02]  /*45d0*/  SHF.R.U32.HI R9, RZ, 0xc, R11.reuse ;  /* 0x0000000cff097819 */ /* 0x100fe4000001160b */
[----:B------:R-:W-:Y:S02]  /*45e0*/  SHF.R.U32.HI R10, RZ, 0x6, R10 ;  /* 0x00000006ff0a7819 */ /* 0x000fe4000001160a */
[----:B------:R-:W-:Y:S02]  /*45f0*/  SHF.R.U32.HI R11, RZ, 0x6, R11 ;  /* 0x00000006ff0b7819 */ /* 0x000fe4000001160b */
[----:B------:R-:W-:Y:S01]  /*4600*/  LOP3.LUT R41, R39, 0x64006400, RZ, 0xfc, !PT ;  /* 0x6400640027297812 */ /* 0x000fe200078efcff */
[----:B------:R-:W-:Y:S01]  /*4610*/  HFMA2 R39, R42, R18, R5 ;  /* 0x000000122a277231 */ /* 0x000fe20000000005 */
[----:B------:R-:W-:Y:S02]  /*4620*/  LOP3.LUT R4, R10, 0x3f003f, RZ, 0xc0, !PT ;  /* 0x003f003f0a047812 */ /* 0x000fe400078ec0ff */
[----:B------:R-:W-:Y:S01]  /*4630*/  LOP3.LUT R5, R11, 0x3f003f, RZ, 0xc0, !PT ;  /* 0x003f003f0b057812 */ /* 0x000fe200078ec0ff */
[----:B------:R-:W-:-:S02]  /*4640*/  HADD2 R41, R41, -1056, -1056 ;  /* 0xe420e42029297430 */ /* 0x000fc40000000000 */
[-C--:B------:R-:W-:Y:S01]  /*4650*/  HFMA2 R11, R40, R19.reuse, R7 ;  /* 0x00000013280b7231 */ /* 0x080fe20000000007 */
[----:B------:R-:W-:Y:S01]  /*4660*/  LOP3.LUT R18, R4, 0x64006400, RZ, 0xfc, !PT ;  /* 0x6400640004127812 */ /* 0x000fe200078efcff */
[-C--:B------:R-:W-:Y:S01]  /*4670*/  HFMA2 R10, R41, R19.reuse, R6 ;  /* 0x00000013290a7231 */ /* 0x080fe20000000006 */
[----:B------:R-:W-:Y:S02]  /*4680*/  LOP3.LUT R40, R5, 0x64006400, RZ, 0xfc, !PT ;  /* 0x6400640005287812 */ /* 0x000fe400078efcff */
[----:B------:R-:W1:Y:S01]  /*4690*/  LDS.128 R4, [UR4+0x10] ;  /* 0x00001004ff047984 */ /* 0x000e620008000c00 */
[----:B------:R-:W-:Y:S01]  /*46a0*/  HADD2 R18, R18, -1056, -1056 ;  /* 0xe420e42012127430 */ /* 0x000fe20000000000 */
[----:B------:R-:W-:Y:S01]  /*46b0*/  LOP3.LUT R43, R31, 0xf000f, RZ, 0xc0, !PT ;  /* 0x000f000f1f2b7812 */ /* 0x000fe200078ec0ff */
[----:B------:R-:W-:Y:S01]  /*46c0*/  HADD2 R42, R40, -1056, -1056 ;  /* 0xe420e420282a7430 */ /* 0x000fe20000000000 */
[----:B------:R-:W-:Y:S02]  /*46d0*/  LOP3.LUT R41, R30, 0xf000f, RZ, 0xc0, !PT ;  /* 0x000f000f1e297812 */ /* 0x000fe400078ec0ff */
[----:B------:R-:W-:Y:S01]  /*46e0*/  LOP3.LUT R9, R9, 0xf000f, RZ, 0xc0, !PT ;  /* 0x000f000f09097812 */ /* 0x000fe200078ec0ff */
[-C--:B------:R-:W-:Y:S01]  /*46f0*/  HFMA2 R31, R42, R19.reuse, R39 ;  /* 0x000000132a1f7231 */ /* 0x080fe20000000027 */
[----:B------:R-:W-:Y:S01]  /*4700*/  LOP3.LUT R42, R27, 0xf000f, RZ, 0xc0, !PT ;  /* 0x000f000f1b2a7812 */ /* 0x000fe200078ec0ff */
[----:B------:R-:W-:Y:S01]  /*4710*/  HFMA2 R18, R18, R19, R37 ;  /* 0x0000001312127231 */ /* 0x000fe20000000025 */
[----:B------:R-:W-:-:S02]  /*4720*/  LOP3.LUT R37, R16, 0xf000f, RZ, 0xc0, !PT ;  /* 0x000f000f10257812 */ /* 0x000fc400078ec0ff */
[----:B------:R-:W-:Y:S02]  /*4730*/  LOP3.LUT R8, R8, 0xf000f, RZ, 0xc0, !PT ;  /* 0x000f000f08087812 */ /* 0x000fe400078ec0ff */
[----:B--2---:R-:W-:Y:S02]  /*4740*/  SHF.R.U32.HI R30, RZ, 0x8, R12 ;  /* 0x00000008ff1e7819 */ /* 0x004fe4000001160c */
[----:B------:R-:W-:Y:S02]  /*4750*/  SHF.R.U32.HI R40, RZ, 0x8, R13 ;  /* 0x00000008ff287819 */ /* 0x000fe4000001160d */
[----:B------:R-:W-:Y:S02]  /*4760*/  SHF.R.U32.HI R27, RZ, 0x8, R14 ;  /* 0x00000008ff1b7819 */ /* 0x000fe4000001160e */
[----:B------:R-:W-:Y:S02]  /*4770*/  SHF.R.U32.HI R39, RZ, 0x8, R15 ;  /* 0x00000008ff277819 */ /* 0x000fe4000001160f */
[----:B------:R-:W-:-:S02]  /*4780*/  LOP3.LUT R19, R41, 0x300030, R30, 0xf8, !PT ;  /* 0x0030003029137812 */ /* 0x000fc400078ef81e */
[----:B------:R-:W-:Y:S02]  /*4790*/  LOP3.LUT R30, R43, 0x300030, R40, 0xf8, !PT ;  /* 0x003000302b1e7812 */ /* 0x000fe400078ef828 */
[----:B------:R-:W-:Y:S02]  /*47a0*/  LOP3.LUT R27, R26, 0x300030, R27, 0xf8, !PT ;  /* 0x003000301a1b7812 */ /* 0x000fe400078ef81b */
[----:B------:R-:W-:Y:S02]  /*47b0*/  LOP3.LUT R40, R17, 0xf000f, RZ, 0xc0, !PT ;  /* 0x000f000f11287812 */ /* 0x000fe400078ec0ff */
[----:B------:R-:W-:Y:S02]  /*47c0*/  LOP3.LUT R26, R42, 0x300030, R39, 0xf8, !PT ;  /* 0x003000302a1a7812 */ /* 0x000fe400078ef827 */
        /* <DEDUP_REMOVED lines=45> */
[----:B------:R-:W-:Y:S01]  /*4aa0*/  LOP3.LUT R8, R8, 0x300030, R43, 0xf8, !PT ;  /* 0x0030003008087812 */ /* 0x000fe200078ef82b */
[-C--:B------:R-:W-:Y:S02]  /*4ab0*/  HFMA2 R31, R4, R5.reuse, R31 ;  /* 0x00000005041f7231 */ /* 0x080fe4000000001f */
[----:B------:R-:W-:Y:S02]  /*4ac0*/  HFMA2 R18, R13, R5, R18 ;  /* 0x000000050d127231 */ /* 0x000fe40000000012 */
        /* <DEDUP_REMOVED lines=17> */
[----:B------:R-:W-:Y:S01]  /*4be0*/  PRMT R5, R0, 0x7610, R32 ;  /* 0x0000761000057816 */ /* 0x000fe20000000020 */
[----:B------:R-:W-:Y:S02]  /*4bf0*/  HADD2 R4, R9, -1056, -1056 ;  /* 0xe420e42009047430 */ /* 0x000fe40000000000 */
[----:B------:R-:W-:-:S02]  /*4c00*/  HFMA2 R10, R17, R7, R10 ;  /* 0x00000007110a7231 */ /* 0x000fc4000000000a */
[----:B------:R-:W-:Y:S01]  /*4c10*/  HFMA2 R31, R4, R7, R31 ;  /* 0x00000007041f7231 */ /* 0x000fe2000000001f */
[----:B------:R-:W-:Y:S01]  /*4c20*/  PRMT R4, R32, 0x7610, R0 ;  /* 0x0000761020047816 */ /* 0x000fe20000000000 */
        /* <DEDUP_REMOVED lines=8> */
.L_x_4033:
[C---:B------:R-:W-:Y:S01]  /*4cb0*/  IMAD.WIDE R12, R3.reuse, 0x4, R28 ;  /* 0x00000004030c7825 */ /* 0x040fe200078e021c */
[----:B-----5:R2:W5:Y:S04]  /*4cc0*/  LDG.E.128.CONSTANT R4, desc[UR6][R28.64] ;  /* 0x000000061c047981 */ /* 0x020568000c1e9d00 */
[----:B------:R2:W5:Y:S01]  /*4cd0*/  LDG.E.128.CONSTANT R8, desc[UR6][R12.64] ;  /* 0x000000060c087981 */ /* 0x000562000c1e9d00 */
[----:B------:R-:W-:Y:S02]  /*4ce0*/  @!P0 VIADD R14, R36, 0x1 ;  /* 0x00000001240e8836 */ /* 0x000fe40000000000 */
[----:B------:R-:W-:Y:S02]  /*4cf0*/  IMAD.MOV.U32 R26, RZ, RZ, R24 ;  /* 0x000000ffff1a7224 */ /* 0x000fe400078e0018 */
[----:B------:R-:W-:Y:S01]  /*4d00*/  IMAD.MOV.U32 R27, RZ, RZ, R25 ;  /* 0x000000ffff1b7224 */ /* 0x000fe200078e0019 */
[----:B------:R-:W-:Y:S01]  /*4d10*/  @!P0 MOV R36, R14 ;  /* 0x0000000e00248202 */ /* 0x000fe20000000f00 */
[----:B0-----:R-:W-:Y:S01]  /*4d20*/  IMAD.WIDE R24, R3, 0x4, R12 ;  /* 0x0000000403187825 */ /* 0x001fe200078e020c */
[----:B------:R-:W-:Y:S06]  /*4d30*/  @P1 BRA `(.L_x_4034) ;  /* 0x0000000800c41947 */ /* 0x000fec0003800000 */
[----:B--2---:R-:W2:Y:S01]  /*4d40*/  LDG.E.128.CONSTANT R12, desc[UR6][R24.64] ;  /* 0x00000006180c7981 */ /* 0x004ea2000c1e9d00 */
[----:B-----5:R-:W-:Y:S02]  /*4d50*/  LOP3.LUT R37, R4, 0x3f003f, RZ, 0xc0, !PT ;  /* 0x003f003f04257812 */ /* 0x020fe400078ec0ff */
[----:B------:R-:W-:Y:S01]  /*4d60*/  LOP3.LUT R40, R6, 0x3f003f, RZ, 0xc0, !PT ;  /* 0x003f003f06287812 */ /* 0x000fe200078ec0ff */
[----:B------:R-:W0:Y:S01]  /*4d70*/  LDS.128 R16, [UR4+0x20] ;  /* 0x00002004ff107984 */ /* 0x000e220008000c00 */
        /* <DEDUP_REMOVED lines=75> */
[----:B------:R-:W0:Y:S01]  /*5230*/  LDS.128 R4, [UR4+0x30] ;  /* 0x00003004ff047984 */ /* 0x000e220008000c00 */
        /* <DEDUP_REMOVED lines=97> */
.L_x_4034:
[----:B------:R-:W-:Y:S01]  /*5850*/  IADD3 R38, PT, PT, R38, 0x20, RZ ;  /* 0x0000002026267810 */ /* 0x000fe20007ffe0ff */
[----:B------:R-:W-:Y:S01]  /*5860*/  UIADD3 UR4, UPT, UPT, UR4, 0x40, URZ ;  /* 0x0000004004047890 */ /* 0x000fe2000fffe0ff */
[----:B------:R-:W-:Y:S01]  /*5870*/  IADD3 R22, P1, PT, R22, 0x80, RZ ;  /* 0x0000008016167810 */ /* 0x000fe20007f3e0ff */
[----:B------:R-:W-:Y:S01]  /*5880*/  IMAD.WIDE R24, R3, 0x4, R24 ;  /* 0x0000000403187825 */ /* 0x000fe200078e0218 */
[----:B------:R-:W-:-:S03]  /*5890*/  ISETP.GE.AND P0, PT, R38, R23, PT ;  /* 0x000000172600720c */ /* 0x000fc60003f06270 */
[----:B------:R-:W-:-:S10]  /*58a0*/  IMAD.X R21, RZ, RZ, R21, P1 ;  /* 0x000000ffff157224 */ /* 0x000fd400008e0615 */
[----:B------:R-:W-:Y:S05]  /*58b0*/  @!P0 BRA `(.L_x_4035) ;  /* 0xffffffe400f08947 */ /* 0x000fea000383ffff */
[----:B------:R-:W-:-:S07]  /*58c0*/  IMAD.WIDE R16, R3, 0x18, R26 ;  /* 0x0000001803107825 */ /* 0x000fce00078e021a */
.L_x_4032:
[----:B------:R-:W0:Y:S02]  /*58d0*/  LDCU UR5, c[0x0][0x3d0] ;  /* 0x00007a00ff0577ac */ /* 0x000e240008000800 */
[----:B0-----:R-:W-:-:S04]  /*58e0*/  VIMNMX R39, PT, PT, R20, UR5, PT ;  /* 0x0000000514277c48 */ /* 0x001fc8000bfe0100 */
[----:B------:R-:W-:-:S13]  /*58f0*/  ISETP.GT.AND P0, PT, R39, R38, PT ;  /* 0x000000262700720c */ /* 0x000fda0003f04270 */
[----:B------:R-:W-:Y:S05]  /*5900*/  @!P0 BRA `(.L_x_4036) ;  /* 0x0000001400b08947 */ /* 0x000fea0003800000 */
[----:B------:R-:W0:Y:S01]  /*5910*/  LDC.64 R2, c[0x0][0x3b8] ;  /* 0x0000ee00ff027b82 */ /* 0x000e220000000a00 */
[----:B------:R-:W-:Y:S01]  /*5920*/  UIADD3 UR4, UPT, UPT, UR4, 0x20, URZ ;  /* 0x0000002004047890 */ /* 0x000fe2000fffe0ff */
[----:B0-----:R-:W-:-:S03]  /*5930*/  IMAD.WIDE.U32 R2, R38, 0x4, R2 ;  /* 0x0000000426027825 */ /* 0x001fc600078e0002 */
[----:B------:R-:W-:-:S05]  /*5940*/  IADD3 R42, P0, PT, R2, 0x2, RZ ;  /* 0x00000002022a7810 */ /* 0x000fca0007f1e0ff */
[----:B------:R-:W-:-:S08]  /*5950*/  IMAD.X R37, RZ, RZ, R3, P0 ;  /* 0x000000ffff257224 */ /* 0x000fd000000e0603 */
.L_x_4038:
[----:B------:R-:W0:Y:S01]  /*5960*/  LDC.64 R2, c[0x0][0x3a8] ;  /* 0x0000ea00ff027b82 */ /* 0x000e220000000a00 */
[----:B------:R-:W-:Y:S01]  /*5970*/  ISETP.NE.AND P0, PT, R38, R33, PT ;  /* 0x000000212600720c */ /* 0x000fe20003f05270 */
[----:B-----5:R-:W5:-:S12]  /*5980*/  LDG.E.128.CONSTANT R20, desc[UR6][R16.64] ;  /* 0x0000000610147981 */ /* 0x020f58000c1e9d00 */
[----:B--2---:R-:W-:Y:S01]  /*5990*/  @!P0 LEA R12, R36, R1, 0x3 ;  /* 0x00000001240c8211 */ /* 0x004fe200078e18ff */
[----:B------:R-:W-:-:S05]  /*59a0*/  @!P0 IMAD.MOV.U32 R43, RZ, RZ, R37 ;  /* 0x000000ffff2b8224 */ /* 0x000fca00078e0025 */
[----:B------:R-:W2:Y:S01]  /*59b0*/  @!P0 LDL.64 R12, [R12+0x8] ;  /* 0x000008000c0c8983 */ /* 0x000ea20000100a00 */
[----:B0-----:R-:W-:-:S03]  /*59c0*/  IMAD.WIDE R24, R3, 0x4, R16 ;  /* 0x0000000403187825 */ /* 0x001fc600078e0210 */
[----:B------:R-:W3:Y:S01]  /*59d0*/  @!P0 LDG.E.U16.CONSTANT R15, desc[UR6][R42.64] ;  /* 0x000000062a0f8981 */ /* 0x000ee2000c1e9500 */
[----:B------:R-:W-:-:S03]  /*59e0*/  IMAD.WIDE R4, R3, 0x4, R24 ;  /* 0x0000000403047825 */ /* 0x000fc600078e0218 */
[----:B------:R-:W5:Y:S01]  /*59f0*/  LDG.E.128.CONSTANT R24, desc[UR6][R24.64] ;  /* 0x0000000618187981 */ /* 0x000f62000c1e9d00 */
[----:B------:R-:W-:-:S03]  /*5a00*/  IMAD.WIDE R40, R3, 0x4, R4 ;  /* 0x0000000403287825 */ /* 0x000fc600078e0204 */
[----:B------:R-:W5:Y:S01]  /*5a10*/  LDG.E.128.CONSTANT R4, desc[UR6][R4.64] ;  /* 0x0000000604047981 */ /* 0x000f62000c1e9d00 */
[----:B------:R-:W0:Y:S01]  /*5a20*/  S2UR UR5, SR_CTAID.Y ;  /* 0x00000000000579c3 */ /* 0x000e220000002600 */
[----:B------:R-:W-:Y:S02]  /*5a30*/  @!P0 VIADD R14, R36, 0x1 ;  /* 0x00000001240e8836 */ /* 0x000fe40000000000 */
[----:B------:R4:W5:Y:S03]  /*5a40*/  LDG.E.128.CONSTANT R8, desc[UR6][R40.64] ;  /* 0x0000000628087981 */ /* 0x000966000c1e9d00 */
[----:B------:R-:W-:Y:S02]  /*5a50*/  @!P0 MOV R36, R14 ;  /* 0x0000000e00248202 */ /* 0x000fe40000000f00 */
[----:B0-----:R-:W-:Y:S01]  /*5a60*/  ISETP.LE.AND P1, PT, R2, UR5, PT ;  /* 0x0000000502007c0c */ /* 0x001fe2000bf23270 */
[----:B----4-:R-:W-:Y:S01]  /*5a70*/  IMAD.WIDE R40, R3, 0x4, R40 ;  /* 0x0000000403287825 */ /* 0x010fe200078e0228 */
[----:B--2---:R-:W-:-:S02]  /*5a80*/  @!P0 PRMT R32, R12, 0x7610, R32 ;  /* 0x000076100c208816 */ /* 0x004fc40000000020 */
[----:B------:R-:W-:Y:S02]  /*5a90*/  @!P0 PRMT R0, R0, 0x7610, R12 ;  /* 0x0000761000008816 */ /* 0x000fe4000000000c */
[----:B------:R-:W-:Y:S01]  /*5aa0*/  @!P0 PRMT R32, R32, 0x7610, R13 ;  /* 0x0000761020208816 */ /* 0x000fe2000000000d */
[----:B---3--:R-:W-:Y:S01]  /*5ab0*/  @!P0 IMAD.IADD R33, R15, 0x1, R38 ;  /* 0x000000010f218824 */ /* 0x008fe200078e0226 */
[----:B------:R-:W-:Y:S01]  /*5ac0*/  @!P0 PRMT R0, R13, 0x7610, R0 ;  /* 0x000076100d008816 */ /* 0x000fe20000000000 */
[----:B------:R-:W-:-:S04]  /*5ad0*/  VIADD R38, R38, 0x20 ;  /* 0x0000002026267836 */ /* 0x000fc80000000000 */
[----:B------:R-:W-:Y:S05]  /*5ae0*/  @P1 BRA `(.L_x_4037) ;  /* 0x0000001400201947 */ /* 0x000fea0003800000 */
[----:B------:R-:W2:Y:S01]  /*5af0*/  LDG.E.128.CONSTANT R12, desc[UR6][R40.64] ;  /* 0x00000006280c7981 */ /* 0x000ea2000c1e9d00 */
[----:B-----5:R-:W-:Y:S01]  /*5b00*/  LOP3.LUT R17, R20, 0x1f001f, RZ, 0xc0, !PT ;  /* 0x001f001f14117812 */ /* 0x020fe200078ec0ff */
[----:B------:R-:W-:Y:S01]  /*5b10*/  HFMA2 R43, -RZ, RZ, 0, 0.03125 ;  /* 0x00002800ff2b7431 */ /* 0x000fe200000001ff */
[----:B------:R-:W-:Y:S01]  /*5b20*/  LOP3.LUT R44, R22, 0x1f001f, RZ, 0xc0, !PT ;  /* 0x001f001f162c7812 */ /* 0x000fe200078ec0ff */
[----:B-1----:R-:W0:Y:S01]  /*5b30*/  LDS.128 R28, [UR4+-0x20] ;  /* 0xffffe004ff1c7984 */ /* 0x002e220008000c00 */
        /* <DEDUP_REMOVED lines=13> */
[----:B------:R-:W-:Y:S02]  /*5c10*/  LOP3.LUT R46, R23, 0x3e003e0, RZ, 0xc0, !PT ;  /* 0x03e003e0172e7812 */ /* 0x000fe400078ec0ff */
[----:B------:R-:W-:Y:S02]  /*5c20*/  LOP3.LUT R16, R16, 0x64006400, RZ, 0xfc, !PT ;  /* 0x6400640010107812 */ /* 0x000fe400078efcff */
[----:B------:R-:W-:-:S02]  /*5c30*/  LOP3.LUT R46, R46, 0x64006400, RZ, 0xfc, !PT ;  /* 0x640064002e2e7812 */ /* 0x000fc400078efcff */
[----:B------:R-:W-:Y:S01]  /*5c40*/  SHF.R.U32.HI R48, RZ, 0xd, R7 ;  /* 0x0000000dff307819 */ /* 0x000fe20000011607 */
[-C--:B------:R-:W-:Y:S02]  /*5c50*/  HFMA2 R16, R16, R43.reuse.H0_H0, -48, -48 ;  /* 0xd200d20010107431 */ /* 0x080fe4000004002b */
[-C--:B0-----:R-:W-:Y:S02]  /*5c60*/  HFMA2 R44, R17, R28.reuse, RZ ;  /* 0x0000001c112c7231 */ /* 0x081fe400000000ff */
[-C--:B------:R-:W-:Y:S02]  /*5c70*/  HFMA2 R17, R19, R28.reuse, RZ.H0_H0 ;  /* 0x0000001c13117231 */ /* 0x080fe400000400ff */
[-C--:B------:R-:W-:Y:S02]  /*5c80*/  HFMA2 R19, R47, R28.reuse, RZ ;  /* 0x0000001c2f137231 */ /* 0x080fe400000000ff */
[----:B------:R-:W-:Y:S02]  /*5c90*/  HFMA2 R47, R18, R43.H0_H0, -48, -48 ;  /* 0xd200d200122f7431 */ /* 0x000fe4000004002b */
[----:B------:R-:W-:Y:S01]  /*5ca0*/  HFMA2 R28, R45, R28, RZ.H0_H0 ;  /* 0x0000001c2d1c7231 */ /* 0x000fe200000400ff */
[----:B------:R-:W-:Y:S01]  /*5cb0*/  LOP3.LUT R45, R22, 0x3e003e0, RZ, 0xc0, !PT ;  /* 0x03e003e0162d7812 */ /* 0x000fe200078ec0ff */
[----:B------:R-:W-:-:S02]  /*5cc0*/  HFMA2 R17, R16, R29, R17 ;  /* 0x0000001d10117231 */ /* 0x000fc40000000011 */
[----:B------:R-:W-:Y:S01]  /*5cd0*/  HFMA2 R18, R47, R29, R44 ;  /* 0x0000001d2f127231 */ /* 0x000fe2000000002c */
[----:B------:R-:W-:Y:S01]  /*5ce0*/  LOP3.LUT R44, R45, 0x64006400, RZ, 0xfc, !PT ;  /* 0x640064002d2c7812 */ /* 0x000fe200078efcff */
[----:B------:R-:W-:Y:S01]  /*5cf0*/  HFMA2 R45, R46, R43.H0_H0, -48, -48 ;  /* 0xd200d2002e2d7431 */ /* 0x000fe2000004002b */
[----:B------:R-:W-:-:S03]  /*5d00*/  SHF.R.U32.HI R46, RZ, 0xa, R23 ;  /* 0x0000000aff2e7819 */ /* 0x000fc60000011617 */
[----:B------:R-:W-:Y:S01]  /*5d10*/  HFMA2 R16, R44, R43.H0_H0, -48, -48 ;  /* 0xd200d2002c107431 */ /* 0x000fe2000004002b */
[----:B------:R-:W-:Y:S02]  /*5d20*/  SHF.R.U32.HI R44, RZ, 0xa, R20 ;  /* 0x0000000aff2c7819 */ /* 0x000fe40000011614 */
[----:B------:R-:W-:Y:S02]  /*5d30*/  LOP3.LUT R46, R46, 0x1f001f, RZ, 0xc0, !PT ;  /* 0x001f001f2e2e7812 */ /* 0x000fe400078ec0ff */
[----:B------:R-:W-:Y:S01]  /*5d40*/  LOP3.LUT R44, R44, 0x1f001f, RZ, 0xc0, !PT ;  /* 0x001f001f2c2c7812 */ /* 0x000fe200078ec0ff */
[-C--:B------:R-:W-:Y:S02]  /*5d50*/  HFMA2 R16, R16, R29.reuse, R19 ;  /* 0x0000001d10107231 */ /* 0x080fe40000000013 */
[----:B------:R-:W-:Y:S01]  /*5d60*/  HFMA2 R29, R45, R29, R28 ;  /* 0x0000001d2d1d7231 */ /* 0x000fe2000000001c */
[----:B------:R-:W-:Y:S02]  /*5d70*/  SHF.R.U32.HI R28, RZ, 0xa, R22 ;  /* 0x0000000aff1c7819 */ /* 0x000fe40000011616 */
        /* <DEDUP_REMOVED lines=14> */
[----:B------:R-:W-:-:S02]  /*5e60*/  HFMA2 R16, R45, R30, R16 ;  /* 0x0000001e2d107231 */ /* 0x000fc40000000010 */
[-C--:B------:R-:W-:Y:S01]  /*5e70*/  HFMA2 R17, R28, R30.reuse, R17 ;  /* 0x0000001e1c117231 */ /* 0x080fe20000000011 */
        /* <DEDUP_REMOVED lines=14> */
[----:B------:R-:W-:Y:S01]  /*5f60*/  HFMA2 R20, R20, R31, R17 ;  /* 0x0000001f14147231 */ /* 0x000fe20000000011 */
[----:B------:R-:W-:-:S02]  /*5f70*/  LOP3.LUT R46, R46, 0x64006400, RZ, 0xfc, !PT ;  /* 0x640064002e2e7812 */ /* 0x000fc400078efcff */
[----:B------:R-:W-:Y:S01]  /*5f80*/  LOP3.LUT R29, R29, 0x10001, RZ, 0xc0, !PT ;  /* 0x000100011d1d7812 */ /* 0x000fe200078ec0ff */
[-C--:B------:R-:W-:Y:S02]  /*5f90*/  HFMA2 R45, R45, R31.reuse, R16 ;  /* 0x0000001f2d2d7231 */ /* 0x080fe40000000010 */
[----:B------:R-:W0:Y:S01]  /*5fa0*/  LDS.128 R16, [UR4+-0x10] ;  /* 0xfffff004ff107984 */ /* 0x000e220008000c00 */
[----:B------:R-:W-:Y:S01]  /*5fb0*/  LOP3.LUT R28, R29, 0x20002, R28, 0xf8, !PT ;  /* 0x000200021d1c7812 */ /* 0x000fe200078ef81c */
[----:B------:R-:W-:Y:S01]  /*5fc0*/  HADD2 R49, R46, -1040, -1040 ;  /* 0xe410e4102e317430 */ /* 0x000fe20000000000 */
[----:B------:R-:W-:Y:S02]  /*5fd0*/  SHF.R.U32.HI R29, RZ, 0xf, R21 ;  /* 0x0000000fff1d7819 */ /* 0x000fe40000011615 */
[----:B------:R-:W-:Y:S01]  /*5fe0*/  SHF.R.U32.HI R46, RZ, 0xf, R22 ;  /* 0x0000000fff2e7819 */ /* 0x000fe20000011616 */
[----:B------:R-:W-:Y:S01]  /*5ff0*/  HFMA2 R21, R49, R31, R30 ;  /* 0x0000001f31157231 */ /* 0x000fe2000000001e */
[----:B------:R-:W-:-:S02]  /*6000*/  SHF.R.U32.HI R30, RZ, 0xe, R25 ;  /* 0x0000000eff1e7819 */ /* 0x000fc40000011619 */
[----:B------:R-:W-:Y:S02]  /*6010*/  LOP3.LUT R29, R29, 0x10001, RZ, 0xc0, !PT ;  /* 0x000100011d1d7812 */ /* 0x000fe400078ec0ff */
[----:B------:R-:W-:Y:S02]  /*6020*/  LOP3.LUT R23, R46, 0x10001, RZ, 0xc0, !PT ;  /* 0x000100012e177812 */ /* 0x000fe400078ec0ff */
[----:B------:R-:W-:Y:S02]  /*6030*/  SHF.R.U32.HI R46, RZ, 0xe, R27 ;  /* 0x0000000eff2e7819 */ /* 0x000fe4000001161b */
[----:B------:R-:W-:Y:S02]  /*6040*/  SHF.R.U32.HI R22, RZ, 0xe, R26 ;  /* 0x0000000eff167819 */ /* 0x000fe4000001161a */
[----:B------:R-:W-:Y:S02]  /*6050*/  LOP3.LUT R30, R29, 0x20002, R30, 0xf8, !PT ;  /* 0x000200021d1e7812 */ /* 0x000fe400078ef81e */
[----:B------:R-:W-:-:S02]  /*6060*/  SHF.R.U32.HI R31, RZ, 0xd, R4 ;  /* 0x0000000dff1f7819 */ /* 0x000fc40000011604 */
[----:B------:R-:W-:Y:S02]  /*6070*/  LOP3.LUT R29, R47, 0x20002, R46, 0xf8, !PT ;  /* 0x000200022f1d7812 */ /* 0x000fe400078ef82e */
[----:B------:R-:W-:Y:S02]  /*6080*/  LOP3.LUT R22, R23, 0x20002, R22, 0xf8, !PT ;  /* 0x0002000217167812 */ /* 0x000fe400078ef816 */
[----:B------:R-:W-:Y:S02]  /*6090*/  SHF.R.U32.HI R47, RZ, 0xd, R6 ;  /* 0x0000000dff2f7819 */ /* 0x000fe40000011606 */
[----:B------:R-:W-:Y:S02]  /*60a0*/  LOP3.LUT R31, R28, 0x40004, R31, 0xf8, !PT ;  /* 0x000400041c1f7812 */ /* 0x000fe400078ef81f */
[----:B------:R-:W-:Y:S02]  /*60b0*/  SHF.R.U32.HI R23, RZ, 0xd, R5 ;  /* 0x0000000dff177819 */ /* 0x000fe40000011605 */
[----:B------:R-:W-:-:S02]  /*60c0*/  LOP3.LUT R28, R22, 0x40004, R47, 0xf8, !PT ;  /* 0x00040004161c7812 */ /* 0x000fc400078ef82f */
[----:B------:R-:W-:Y:S02]  /*60d0*/  LOP3.LUT R22, R24, 0x3e003e0, RZ, 0xc0, !PT ;  /* 0x03e003e018167812 */ /* 0x000fe400078ec0ff */
[----:B------:R-:W-:Y:S02]  /*60e0*/  LOP3.LUT R30, R30, 0x40004, R23, 0xf8, !PT ;  /* 0x000400041e1e7812 */ /* 0x000fe400078ef817 */
[----:B------:R-:W-:Y:S02]  /*60f0*/  SHF.R.U32.HI R46, RZ, 0xc, R8 ;  /* 0x0000000cff2e7819 */ /* 0x000fe40000011608 */
[----:B------:R-:W-:Y:S02]  /*6100*/  LOP3.LUT R23, R25, 0x3e003e0, RZ, 0xc0, !PT ;  /* 0x03e003e019177812 */ /* 0x000fe400078ec0ff */
[----:B------:R-:W-:Y:S02]  /*6110*/  LOP3.LUT R22, R22, 0x64006400, RZ, 0xfc, !PT ;  /* 0x6400640016167812 */ /* 0x000fe400078efcff */
[----:B------:R-:W-:-:S02]  /*6120*/  LOP3.LUT R31, R31, 0x80008, R46, 0xf8, !PT ;  /* 0x000800081f1f7812 */ /* 0x000fc400078ef82e */
[----:B------:R-:W-:Y:S01]  /*6130*/  LOP3.LUT R46, R23, 0x64006400, RZ, 0xfc, !PT ;  /* 0x64006400172e7812 */ /* 0x000fe200078efcff */
[----:B------:R-:W-:Y:S01]  /*6140*/  HFMA2 R23, R22, R43.H0_H0, -48, -48 ;  /* 0xd200d20016177431 */ /* 0x000fe2000004002b */
[----:B------:R-:W-:Y:S02]  /*6150*/  SHF.R.U32.HI R47, RZ, 0xc, R9 ;  /* 0x0000000cff2f7819 */ /* 0x000fe40000011609 */
[----:B------:R-:W-:Y:S02]  /*6160*/  LOP3.LUT R22, R26, 0x3e003e0, RZ, 0xc0, !PT ;  /* 0x03e003e01a167812 */ /* 0x000fe400078ec0ff */
[----:B------:R-:W-:Y:S01]  /*6170*/  LOP3.LUT R30, R30, 0x80008, R47, 0xf8, !PT ;  /* 0x000800081e1e7812 */ /* 0x000fe200078ef82f */
[----:B0-----:R-:W-:Y:S01]  /*6180*/  HFMA2 R44, R23, R16, R44 ;  /* 0x00000010172c7231 */ /* 0x001fe2000000002c */
[----:B------:R-:W-:Y:S02]  /*6190*/  SHF.R.U32.HI R47, RZ, 0xc, R10 ;  /* 0x0000000cff2f7819 */ /* 0x000fe4000001160a */
[----:B------:R-:W-:-:S02]  /*61a0*/  SHF.R.U32.HI R24, RZ, 0xa, R24 ;  /* 0x0000000aff187819 */ /* 0x000fc40000011618 */
[----:B------:R-:W-:Y:S02]  /*61b0*/  LOP3.LUT R23, R27, 0x3e003e0, RZ, 0xc0, !PT ;  /* 0x03e003e01b177812 */ /* 0x000fe400078ec0ff */
[----:B------:R-:W-:Y:S02]  /*61c0*/  LOP3.LUT R29, R29, 0x40004, R48, 0xf8, !PT ;  /* 0x000400041d1d7812 */ /* 0x000fe400078ef830 */
[----:B------:R-:W-:Y:S01]  /*61d0*/  LOP3.LUT R28, R28, 0x80008, R47, 0xf8, !PT ;  /* 0x000800081c1c7812 */ /* 0x000fe200078ef82f */
[----:B------:R-:W-:Y:S01]  /*61e0*/  HFMA2 R47, R46, R43.H0_H0, -48, -48 ;  /* 0xd200d2002e2f7431 */ /* 0x000fe2000004002b */
[----:B------:R-:W-:Y:S02]  /*61f0*/  SHF.R.U32.HI R48, RZ, 0xc, R11 ;  /* 0x0000000cff307819 */ /* 0x000fe4000001160b */
[----:B------:R-:W-:Y:S01]  /*6200*/  LOP3.LUT R22, R22, 0x64006400, RZ, 0xfc, !PT ;  /* 0x6400640016167812 */ /* 0x000fe200078efcff */
[----:B------:R-:W-:Y:S01]  /*6210*/  HFMA2 R20, R47, R16, R20 ;  /* 0x000000102f147231 */ /* 0x000fe20000000014 */
[----:B------:R-:W-:-:S02]  /*6220*/  LOP3.LUT R24, R24, 0x1f001f, RZ, 0xc0, !PT ;  /* 0x001f001f18187812 */ /* 0x000fc400078ec0ff */
[----:B------:R-:W-:Y:S02]  /*6230*/  LOP3.LUT R46, R23, 0x64006400, RZ, 0xfc, !PT ;  /* 0x64006400172e7812 */ /* 0x000fe400078efcff */
[----:B------:R-:W-:Y:S01]  /*6240*/  LOP3.LUT R29, R29, 0x80008, R48, 0xf8, !PT ;  /* 0x000800081d1d7812 */ /* 0x000fe200078ef830 */
[-C--:B------:R-:W-:Y:S01]  /*6250*/  HFMA2 R48, R22, R43.reuse.H0_H0, -48, -48 ;  /* 0xd200d20016307431 */ /* 0x080fe2000004002b */
[----:B------:R-:W-:Y:S01]  /*6260*/  LOP3.LUT R22, R24, 0x64006400, RZ, 0xfc, !PT ;  /* 0x6400640018167812 */ /* 0x000fe200078efcff */
[----:B------:R-:W-:Y:S01]  /*6270*/  HFMA2 R24, R46, R43.H0_H0, -48, -48 ;  /* 0xd200d2002e187431 */ /* 0x000fe2000004002b */
[----:B------:R-:W-:Y:S02]  /*6280*/  SHF.R.U32.HI R26, RZ, 0xa, R26 ;  /* 0x0000000aff1a7819 */ /* 0x000fe4000001161a */
[----:B------:R-:W-:Y:S01]  /*6290*/  SHF.R.U32.HI R25, RZ, 0xa, R25 ;  /* 0x0000000aff197819 */ /* 0x000fe20000011619 */
[----:B------:R-:W-:Y:S01]  /*62a0*/  HFMA2 R24, R24, R16, R21 ;  /* 0x0000001018187231 */ /* 0x000fe20000000015 */
[----:B------:R-:W-:Y:S01]  /*62b0*/  SHF.R.U32.HI R27, RZ, 0xa, R27 ;  /* 0x0000000aff1b7819 */ /* 0x000fe2000001161b */
[----:B------:R-:W-:-:S02]  /*62c0*/  HADD2 R21, R22, -1040, -1040 ;  /* 0xe410e41016157430 */ /* 0x000fc40000000000 */
[----:B------:R-:W-:Y:S01]  /*62d0*/  HFMA2 R45, R48, R16, R45 ;  /* 0x00000010302d7231 */ /* 0x000fe2000000002d */
[----:B------:R-:W-:Y:S02]  /*62e0*/  LOP3.LUT R16, R26, 0x1f001f, RZ, 0xc0, !PT ;  /* 0x001f001f1a107812 */ /* 0x000fe400078ec0ff */
[----:B------:R-:W-:Y:S02]  /*62f0*/  LOP3.LUT R25, R25, 0x1f001f, RZ, 0xc0, !PT ;  /* 0x001f001f19197812 */ /* 0x000fe400078ec0ff */
[----:B------:R-:W-:Y:S01]  /*6300*/  LOP3.LUT R27, R27, 0x1f001f, RZ, 0xc0, !PT ;  /* 0x001f001f1b1b7812 */ /* 0x000fe200078ec0ff */
[----:B------:R-:W-:Y:S01]  /*6310*/  HFMA2 R26, R21, R17, R44 ;  /* 0x00000011151a7231 */ /* 0x000fe2000000002c */
        /* <DEDUP_REMOVED lines=8> */
[-C--:B------:R-:W-:Y:S02]  /*63a0*/  HFMA2 R45, R44, R17.reuse, R45 ;  /* 0x000000112c2d7231 */ /* 0x080fe4000000002d */
[-C--:B------:R-:W-:Y:S01]  /*63b0*/  HFMA2 R25, R25, R17.reuse, R20 ;  /* 0x0000001119197231 */ /* 0x080fe20000000014 */
[----:B------:R-:W-:Y:S01]  /*63c0*/  LOP3.LUT R44, R6, 0x1f001f, RZ, 0xc0, !PT ;  /* 0x001f001f062c7812 */ /* 0x000fe200078ec0ff */
[----:B------:R-:W-:Y:S01]  /*63d0*/  HFMA2 R24, R47, R17, R24 ;  /* 0x000000112f187231 */ /* 0x000fe20000000018 */
[----:B------:R-:W0:Y:S01]  /*63e0*/  LDS.128 R20, [UR4] ;  /* 0x00000004ff147984 */ /* 0x000e220008000c00 */
[----:B------:R-:W-:Y:S01]  /*63f0*/  LOP3.LUT R17, R4, 0x3e003e0, RZ, 0xc0, !PT ;  /* 0x03e003e004117812 */ /* 0x000fe200078ec0ff */
[----:B------:R-:W-:Y:S01]  /*6400*/  HADD2 R27, R27, -1040, -1040 ;  /* 0xe410e4101b1b7430 */ /* 0x000fe20000000000 */
[----:B------:R-:W-:-:S02]  /*6410*/  LOP3.LUT R46, R44, 0x64006400, RZ, 0xfc, !PT ;  /* 0x640064002c2e7812 */ /* 0x000fc400078efcff */
[----:B------:R-:W-:Y:S01]  /*6420*/  LOP3.LUT R44, R17, 0x64006400, RZ, 0xfc, !PT ;  /* 0x64006400112c7812 */ /* 0x000fe200078efcff */
[----:B------:R-:W-:Y:S02]  /*6430*/  HFMA2 R27, R27, R18, R26 ;  /* 0x000000121b1b7231 */ /* 0x000fe4000000001a */
[----:B------:R-:W-:Y:S02]  /*6440*/  HADD2 R46, R46, -1040, -1040 ;  /* 0xe410e4102e2e7430 */ /* 0x000fe40000000000 */
[----:B------:R-:W-:-:S04]  /*6450*/  HFMA2 R44, R44, R43.H0_H0, -48, -48 ;  /* 0xd200d2002c2c7431 */ /* 0x000fc8000004002b */
[----:B------:R-:W-:Y:S01]  /*6460*/  HFMA2 R27, R44, R19, R27 ;  /* 0x000000132c1b7231 */ /* 0x000fe2000000001b */
[----:B------:R-:W-:-:S04]  /*6470*/  LOP3.LUT R44, R5, 0x3e003e0, RZ, 0xc0, !PT ;  /* 0x03e003e0052c7812 */ /* 0x000fc800078ec0ff */
[----:B------:R-:W-:Y:S02]  /*6480*/  LOP3.LUT R44, R44, 0x64006400, RZ, 0xfc, !PT ;  /* 0x640064002c2c7812 */ /* 0x000fe400078efcff */
[----:B--2---:R-:W-:Y:S02]  /*6490*/  SHF.R.U32.HI R16, RZ, 0xb, R12 ;  /* 0x0000000bff107819 */ /* 0x004fe4000001160c */
[----:B------:R-:W-:Y:S02]  /*64a0*/  SHF.R.U32.HI R17, RZ, 0xb, R13 ;  /* 0x0000000bff117819 */ /* 0x000fe4000001160d */
[----:B------:R-:W-:Y:S02]  /*64b0*/  LOP3.LUT R16, R31, 0x100010, R16, 0xf8, !PT ;  /* 0x001000101f107812 */ /* 0x000fe400078ef810 */
[----:B------:R-:W-:Y:S02]  /*64c0*/  LOP3.LUT R31, R5, 0x1f001f, RZ, 0xc0, !PT ;  /* 0x001f001f051f7812 */ /* 0x000fe400078ec0ff */
[----:B------:R-:W-:-:S02]  /*64d0*/  LOP3.LUT R17, R30, 0x100010, R17, 0xf8, !PT ;  /* 0x001000101e117812 */ /* 0x000fc400078ef811 */
[----:B------:R-:W-:Y:S02]  /*64e0*/  LOP3.LUT R31, R31, 0x64006400, RZ, 0xfc, !PT ;  /* 0x640064001f1f7812 */ /* 0x000fe400078efcff */
[----:B------:R-:W-:Y:S02]  /*64f0*/  SHF.R.U32.HI R30, RZ, 0xa, R5 ;  /* 0x0000000aff1e7819 */ /* 0x000fe40000011605 */
[----:B------:R-:W-:Y:S01]  /*6500*/  LOP3.LUT R5, R7, 0x1f001f, RZ, 0xc0, !PT ;  /* 0x001f001f07057812 */ /* 0x000fe200078ec0ff */
[----:B------:R-:W-:Y:S01]  /*6510*/  HADD2 R26, R31, -1040, -1040 ;  /* 0xe410e4101f1a7430 */ /* 0x000fe20000000000 */
[----:B------:R-:W-:Y:S02]  /*6520*/  SHF.R.U32.HI R31, RZ, 0xa, R4 ;  /* 0x0000000aff1f7819 */ /* 0x000fe40000011604 */
[----:B------:R-:W-:Y:S02]  /*6530*/  LOP3.LUT R30, R30, 0x1f001f, RZ, 0xc0, !PT ;  /* 0x001f001f1e1e7812 */ /* 0x000fe400078ec0ff */
[----:B------:R-:W-:Y:S01]  /*6540*/  LOP3.LUT R31, R31, 0x1f001f, RZ, 0xc0, !PT ;  /* 0x001f001f1f1f7812 */ /* 0x000fe200078ec0ff */
[----:B------:R-:W-:-:S02]  /*6550*/  HFMA2 R26, R26, R18, R25 ;  /* 0x000000121a1a7231 */ /* 0x000fc40000000019 */
[-C--:B------:R-:W-:Y:S01]  /*6560*/  HFMA2 R25, R46, R18.reuse, R45 ;  /* 0x000000122e197231 */ /* 0x080fe2000000002d */
[----:B------:R-:W-:Y:S02]  /*6570*/  LOP3.LUT R45, R5, 0x64006400, RZ, 0xfc, !PT ;  /* 0x64006400052d7812 */ /* 0x000fe400078efcff */
[----:B------:R-:W-:Y:S02]  /*6580*/  LOP3.LUT R31, R31, 0x64006400, RZ, 0xfc, !PT ;  /* 0x640064001f1f7812 */ /* 0x000fe400078efcff */
[----:B------:R-:W-:Y:S01]  /*6590*/  LOP3.LUT R4, R6, 0x3e003e0, RZ, 0xc0, !PT ;  /* 0x03e003e006047812 */ /* 0x000fe200078ec0ff */
[----:B------:R-:W-:Y:S01]  /*65a0*/  HADD2 R47, R45, -1040, -1040 ;  /* 0xe410e4102d2f7430 */ /* 0x000fe20000000000 */
[----:B------:R-:W-:Y:S01]  /*65b0*/  LOP3.LUT R30, R30, 0x64006400, RZ, 0xfc, !PT ;  /* 0x640064001e1e7812 */ /* 0x000fe200078efcff */
[----:B------:R-:W-:Y:S01]  /*65c0*/  HFMA2 R45, R44, R43.H0_H0, -48, -48 ;  /* 0xd200d2002c2d7431 */ /* 0x000fe2000004002b */
        /* <DEDUP_REMOVED lines=9> */
[-C--:B0-----:R-:W-:Y:S01]  /*6660*/  HFMA2 R27, R44, R20.reuse, R27 ;  /* 0x000000142c1b7231 */ /* 0x081fe2000000001b */
[----:B------:R-:W-:Y:S01]  /*6670*/  LOP3.LUT R30, R5, 0x64006400, RZ, 0xfc, !PT ;  /* 0x64006400051e7812 */ /* 0x000fe200078efcff */
[-C--:B------:R-:W-:Y:S01]  /*6680*/  HFMA2 R4, R4, R43.reuse.H0_H0, -48, -48 ;  /* 0xd200d20004047431 */ /* 0x080fe2000004002b */
[----:B------:R-:W-:Y:S01]  /*6690*/  LOP3.LUT R31, R31, 0x64006400, RZ, 0xfc, !PT ;  /* 0x640064001f1f7812 */ /* 0x000fe200078efcff */
[----:B------:R-:W-:Y:S01]  /*66a0*/  HADD2 R18, R18, -1040, -1040 ;  /* 0xe410e41012127430 */ /* 0x000fe20000000000 */
[----:B------:R-:W-:Y:S01]  /*66b0*/  SHF.R.U32.HI R6, RZ, 0xa, R6 ;  /* 0x0000000aff067819 */ /* 0x000fe20000011606 */
[----:B------:R-:W-:Y:S01]  /*66c0*/  HFMA2 R26, R45, R20, R26 ;  /* 0x000000142d1a7231 */ /* 0x000fe2000000001a */
[----:B------:R-:W-:Y:S01]  /*66d0*/  SHF.R.U32.HI R7, RZ, 0xa, R7 ;  /* 0x0000000aff077819 */ /* 0x000fe20000011607 */
[----:B------:R-:W-:-:S02]  /*66e0*/  HFMA2 R47, R30, R43.H0_H0, -48, -48 ;  /* 0xd200d2001e2f7431 */ /* 0x000fc4000004002b */
[----:B------:R-:W-:Y:S02]  /*66f0*/  HFMA2 R5, R4, R19, R25 ;  /* 0x0000001304057231 */ /* 0x000fe40000000019 */
[----:B------:R-:W-:Y:S02]  /*6700*/  HADD2 R45, R31, -1040, -1040 ;  /* 0xe410e4101f2d7430 */ /* 0x000fe40000000000 */
[----:B------:R-:W-:Y:S02]  /*6710*/  HFMA2 R31, R18, R21, R27 ;  /* 0x00000015121f7231 */ /* 0x000fe4000000001b */
[----:B------:R-:W-:Y:S01]  /*6720*/  HFMA2 R4, R47, R19, R24 ;  /* 0x000000132f047231 */ /* 0x000fe20000000018 */
[----:B------:R-:W-:Y:S01]  /*6730*/  LOP3.LUT R18, R8, 0x3e003e0, RZ, 0xc0, !PT ;  /* 0x03e003e008127812 */ /* 0x000fe200078ec0ff */
[----:B------:R-:W-:Y:S01]  /*6740*/  HFMA2 R25, R45, R21, R26 ;  /* 0x000000152d197231 */ /* 0x000fe2000000001a */
[----:B------:R-:W-:Y:S02]  /*6750*/  LOP3.LUT R24, R10, 0x3e003e0, RZ, 0xc0, !PT ;  /* 0x03e003e00a187812 */ /* 0x000fe400078ec0ff */
        /* <DEDUP_REMOVED lines=10> */
[-C--:B------:R-:W-:Y:S01]  /*6800*/  HFMA2 R31, R46, R22.reuse, R31 ;  /* 0x000000162e1f7231 */ /* 0x080fe2000000001f */
[----:B------:R-:W-:Y:S01]  /*6810*/  LOP3.LUT R45, R14, 0x3e003e0, RZ, 0xc0, !PT ;  /* 0x03e003e00e2d7812 */ /* 0x000fe200078ec0ff */
[-C--:B------:R-:W-:Y:S01]  /*6820*/  HFMA2 R30, R30, R43.reuse.H0_H0, -48, -48 ;  /* 0xd200d2001e1e7431 */ /* 0x080fe2000004002b */
[----:B------:R-:W-:Y:S02]  /*6830*/  LOP3.LUT R19, R15, 0x3e003e0, RZ, 0xc0, !PT ;  /* 0x03e003e00f137812 */ /* 0x000fe400078ec0ff */
[----:B------:R-:W-:Y:S01]  /*6840*/  LOP3.LUT R24, R24, 0x64006400, RZ, 0xfc, !PT ;  /* 0x6400640018187812 */ /* 0x000fe200078efcff */
[----:B------:R-:W-:Y:S01]  /*6850*/  HFMA2 R25, R30, R22, R25 ;  /* 0x000000161e197231 */ /* 0x000fe20000000019 */
        /* <DEDUP_REMOVED lines=12> */
[----:B------:R-:W-:Y:S01]  /*6920*/  SHF.R.U32.HI R43, RZ, 0xb, R14 ;  /* 0x0000000bff2b7819 */ /* 0x000fe2000001160e */
[----:B------:R-:W-:Y:S01]  /*6930*/  HADD2 R6, R6, -1040, -1040 ;  /* 0xe410e41006067430 */ /* 0x000fe20000000000 */
[----:B------:R-:W-:-:S02]  /*6940*/  LOP3.LUT R45, R45, 0x64006400, RZ, 0xfc, !PT ;  /* 0x640064002d2d7812 */ /* 0x000fc400078efcff */
[----:B------:R-:W-:Y:S01]  /*6950*/  LOP3.LUT R7, R7, 0x64006400, RZ, 0xfc, !PT ;  /* 0x6400640007077812 */ /* 0x000fe200078efcff */
[-C--:B------:R-:W-:Y:S01]  /*6960*/  HFMA2 R46, R6, R20.reuse, R5 ;  /* 0x00000014062e7231 */ /* 0x080fe20000000005 */
[----:B------:R-:W-:Y:S01]  /*6970*/  LOP3.LUT R28, R28, 0x100010, R43, 0xf8, !PT ;  /* 0x001000101c1c7812 */ /* 0x000fe200078ef82b */
[----:B------:R-:W-:Y:S01]  /*6980*/  HADD2 R43, R45, -1040, -1040 ;  /* 0xe410e4102d2b7430 */ /* 0x000fe20000000000 */
[----:B------:R-:W-:Y:S01]  /*6990*/  SHF.R.U32.HI R6, RZ, 0xb, R15 ;  /* 0x0000000bff067819 */ /* 0x000fe2000001160f */
[----:B------:R-:W-:Y:S01]  /*69a0*/  HADD2 R7, R7, -1040, -1040 ;  /* 0xe410e41007077430 */ /* 0x000fe20000000000 */
[----:B------:R-:W-:Y:S02]  /*69b0*/  LOP3.LUT R5, R11, 0x1f001f, RZ, 0xc0, !PT ;  /* 0x001f001f0b057812 */ /* 0x000fe400078ec0ff */
[----:B------:R-:W-:Y:S01]  /*69c0*/  LOP3.LUT R29, R29, 0x100010, R6, 0xf8, !PT ;  /* 0x001000101d1d7812 */ /* 0x000fe200078ef806 */
[----:B------:R-:W-:Y:S01]  /*69d0*/  HFMA2 R43, R43, R20, R4 ;  /* 0x000000142b2b7231 */ /* 0x000fe20000000004 */
[----:B------:R-:W-:Y:S01]  /*69e0*/  LOP3.LUT R45, R5, 0x64006400, RZ, 0xfc, !PT ;  /* 0x64006400052d7812 */ /* 0x000fe200078efcff */
[----:B------:R-:W-:Y:S01]  /*69f0*/  HFMA2 R20, R7, R21, R46 ;  /* 0x0000001507147231 */ /* 0x000fe2000000002e */
[----:B------:R-:W-:Y:S01]  /*6a00*/  SHF.R.U32.HI R8, RZ, 0xa, R8 ;  /* 0x0000000aff087819 */ /* 0x000fe20000011608 */
[----:B------:R-:W0:Y:S01]  /*6a10*/  LDS.128 R4, [UR4+0x10] ;  /* 0x00001004ff047984 */ /* 0x000e220008000c00 */
[----:B------:R-:W-:Y:S01]  /*6a20*/  SHF.R.U32.HI R10, RZ, 0xa, R10 ;  /* 0x0000000aff0a7819 */ /* 0x000fe2000001160a */
[----:B------:R-:W-:Y:S01]  /*6a30*/  HADD2 R46, R45, -1040, -1040 ;  /* 0xe410e4102d2e7430 */ /* 0x000fe20000000000 */
[----:B------:R-:W-:Y:S01]  /*6a40*/  LOP3.LUT R30, R8, 0x1f001f, RZ, 0xc0, !PT ;  /* 0x001f001f081e7812 */ /* 0x000fe200078ec0ff */
[----:B------:R-:W-:Y:S01]  /*6a50*/  HFMA2 R27, R27, R22, R20 ;  /* 0x000000161b1b7231 */ /* 0x000fe20000000014 */
[----:B------:R-:W-:-:S02]  /*6a60*/  SHF.R.U32.HI R11, RZ, 0xa, R11 ;  /* 0x0000000aff0b7819 */ /* 0x000fc4000001160b */
[----:B------:R-:W-:Y:S01]  /*6a70*/  LOP3.LUT R45, R10, 0x1f001f, RZ, 0xc0, !PT ;  /* 0x001f001f0a2d7812 */ /* 0x000fe200078ec0ff */
[----:B------:R-:W-:Y:S01]  /*6a80*/  HFMA2 R21, R46, R21, R43 ;  /* 0x000000152e157231 */ /* 0x000fe2000000002b */
[----:B------:R-:W-:Y:S02]  /*6a90*/  LOP3.LUT R20, R12, 0x1f001f, RZ, 0xc0, !PT ;  /* 0x001f001f0c147812 */ /* 0x000fe400078ec0ff */
[----:B------:R-:W-:Y:S02]  /*6aa0*/  LOP3.LUT R30, R30, 0x64006400, RZ, 0xfc, !PT ;  /* 0x640064001e1e7812 */ /* 0x000fe400078efcff */
[----:B------:R-:W-:Y:S02]  /*6ab0*/  SHF.R.U32.HI R9, RZ, 0xa, R9 ;  /* 0x0000000aff097819 */ /* 0x000fe40000011609 */
        /* <DEDUP_REMOVED lines=19> */
[----:B------:R-:W-:Y:S02]  /*6bf0*/  SHF.R.U32.HI R14, RZ, 0xa, R14 ;  /* 0x0000000aff0e7819 */ /* 0x000fe4000001160e */
[----:B------:R-:W-:-:S02]  /*6c00*/  LOP3.LUT R43, R43, 0x64006400, RZ, 0xfc, !PT ;  /* 0x640064002b2b7812 */ /* 0x000fc400078efcff */
[----:B------:R-:W-:Y:S01]  /*6c10*/  LOP3.LUT R12, R12, 0x64006400, RZ, 0xfc, !PT ;  /* 0x640064000c0c7812 */ /* 0x000fe200078efcff */
[-C--:B0-----:R-:W-:Y:S01]  /*6c20*/  HFMA2 R31, R20, R4.reuse, R31 ;  /* 0x00000004141f7231 */ /* 0x081fe2000000001f */
[----:B------:R-:W-:Y:S01]  /*6c30*/  LOP3.LUT R10, R15, 0x1f001f, RZ, 0xc0, !PT ;  /* 0x001f001f0f0a7812 */ /* 0x000fe200078ec0ff */
[----:B------:R-:W-:Y:S01]  /*6c40*/  HFMA2 R9, R22, R4, R27 ;  /* 0x0000000416097231 */ /* 0x000fe2000000001b */
[----:B------:R-:W-:Y:S01]  /*6c50*/  SHF.R.U32.HI R13, RZ, 0xa, R13 ;  /* 0x0000000aff0d7819 */ /* 0x000fe2000001160d */
        /* <DEDUP_REMOVED lines=35> */
[----:B------:R-:W-:Y:S01]  /*6e90*/  HFMA2 R25, R4, R7, R25 ;  /* 0x0000000704197231 */ /* 0x000fe20000000019 */
[----:B------:R-:W-:Y:S01]  /*6ea0*/  PRMT R4, R32, 0x7610, R0 ;  /* 0x0000761020047816 */ /* 0x000fe20000000000 */
[----:B------:R-:W-:Y:S02]  /*6eb0*/  HFMA2 R22, R15, R6, R22 ;  /* 0x000000060f167231 */ /* 0x000fe40000000016 */
[----:B------:R-:W-:-:S02]  /*6ec0*/  HADD2 R29, R29, -1040, -1040 ;  /* 0xe410e4101d1d7430 */ /* 0x000fc40000000000 */
[----:B------:R-:W-:Y:S02]  /*6ed0*/  HADD2 R31, R31.H0_H0, R31.H1_H1 ;  /* 0x3000001f1f1f7230 */ /* 0x000fe40000000800 */
[----:B------:R-:W-:Y:S02]  /*6ee0*/  HADD2 R25, R25.H0_H0, R25.H1_H1 ;  /* 0x3000001919197230 */ /* 0x000fe40000000800 */
[----:B------:R-:W-:Y:S02]  /*6ef0*/  HFMA2 R22, R29, R7, R22 ;  /* 0x000000071d167231 */ /* 0x000fe40000000016 */
[----:B------:R-:W-:Y:S01]  /*6f00*/  HADD2 R9, R9.H0_H0, R9.H1_H1 ;  /* 0x3000000909097230 */ /* 0x000fe20000000800 */
[----:B------:R-:W-:Y:S01]  /*6f10*/  PRMT R31, R31, 0x5410, R25 ;  /* 0x000054101f1f7816 */ /* 0x000fe20000000019 */
[----:B------:R-:W-:-:S04]  /*6f20*/  HADD2 R22, R22.H0_H0, R22.H1_H1 ;  /* 0x3000001616167230 */ /* 0x000fc80000000800 */
[----:B------:R-:W-:Y:S01]  /*6f30*/  HFMA2 R35, R31, R4, R35 ;  /* 0x000000041f237231 */ /* 0x000fe20000000023 */
[----:B------:R-:W-:Y:S02]  /*6f40*/  PRMT R9, R9, 0x5410, R22 ;  /* 0x0000541009097816 */ /* 0x000fe40000000016 */
[----:B------:R-:W-:-:S05]  /*6f50*/  PRMT R4, R0, 0x7610, R32 ;  /* 0x0000761000047816 */ /* 0x000fca0000000020 */
[----:B------:R-:W-:-:S07]  /*6f60*/  HFMA2 R34, R9, R4, R34 ;  /* 0x0000000409227231 */ /* 0x000fce0000000022 */
.L_x_4037:
[----:B------:R-:W-:Y:S01]  /*6f70*/  ISETP.GE.AND P0, PT, R38, R39, PT ;  /* 0x000000272600720c */ /* 0x000fe20003f06270 */
[----:B------:R-:W-:Y:S01]  /*6f80*/  UIADD3 UR4, UPT, UPT, UR4, 0x40, URZ ;  /* 0x0000004004047890 */ /* 0x000fe2000fffe0ff */
[----:B------:R-:W-:Y:S01]  /*6f90*/  IADD3 R42, P1, PT, R42, 0x80, RZ ;  /* 0x000000802a2a7810 */ /* 0x000fe20007f3e0ff */
[----:B------:R-:W-:-:S04]  /*6fa0*/  IMAD.WIDE R16, R3, 0x4, R40 ;  /* 0x0000000403107825 */ /* 0x000fc800078e0228 */
[----:B------:R-:W-:-:S06]  /*6fb0*/  IMAD.X R37, RZ, RZ, R37, P1 ;  /* 0x000000ffff257224 */ /* 0x000fcc00008e0625 */
[----:B------:R-:W-:Y:S05]  /*6fc0*/  @!P0 BRA `(.L_x_4038) ;  /* 0xffffffe800648947 */ /* 0x000fea000383ffff */
.L_x_4036:
[----:B------:R-:W0:Y:S02]  /*6fd0*/  S2UR UR4, SR_CTAID.Y ;  /* 0x00000000000479c3 */ /* 0x000e240000002600 */
[----:B0-----:R-:W-:-:S13]  /*6fe0*/  ISETP.LE.AND P0, PT, R2, UR4, PT ;  /* 0x0000000402007c0c */ /* 0x001fda000bf03270 */
[----:B------:R-:W-:Y:S05]  /*6ff0*/  @P0 EXIT ;  /* 0x000000000000094d */ /* 0x000fea0003800000 */
[----:B------:R-:W0:Y:S01]  /*7000*/  S2R R0, SR_CTAID.X ;  /* 0x0000000000007919 */ /* 0x000e220000002500 */
[----:B-----5:R-:W3:Y:S01]  /*7010*/  LDC.64 R4, c[0x0][0x3a0] ;  /* 0x0000e800ff047b82 */ /* 0x020ee20000000a00 */
[----:B------:R-:W0:Y:S02]  /*7020*/  S2R R7, SR_TID.X ;  /* 0x0000000000077919 */ /* 0x000e240000002100 */
[----:B0-----:R-:W-:-:S05]  /*7030*/  IMAD R0, R0, 0x40, R7 ;  /* 0x0000004000007824 */ /* 0x001fca00078e0207 */
        /* <DEDUP_REMOVED lines=8> */
[----:B------:R-:W-:-:S05]  /*70c0*/  IMAD.MOV.U32 R2, RZ, RZ, R4 ;  /* 0x000000ffff027224 */ /* 0x000fca00078e0004 */
[----:B------:R-:W-:-:S07]  /*70d0*/  MOV R0, R2 ;  /* 0x0000000200007202 */ /* 0x000fce0000000f00 */
.L_x_4042:
[----:B------:R-:W0:Y:S02]  /*70e0*/  LDS R2, [R0] ;  /* 0x0000000000027984 */ /* 0x000e240000000800 */
[----:B0-----:R-:W-:-:S05]  /*70f0*/  HADD2 R3, R2, R35 ;  /* 0x0000002302037230 */ /* 0x001fca0000000000 */
[----:B------:R-:W0:Y:S02]  /*7100*/  ATOMS.CAST.SPIN P0, [R0], R2, R3 ;  /* 0x000000020000758d */ /* 0x000e240001800003 */
[----:B0-----:R-:W-:Y:S05]  /*7110*/  @!P0 BRA `(.L_x_4042) ;  /* 0xfffffffc00f08947 */ /* 0x001fea000383ffff */
[----:B------:R-:W-:Y:S05]  /*7120*/  BRA `(.L_x_4040) ;  /* 0x00000000000c7947 */ /* 0x000fea0003800000 */
.L_x_4041:
[----:B------:R-:W3:Y:S02]  /*7130*/  LD.E R0, desc[UR6][R4.64] ;  /* 0x0000000604007980 */ /* 0x000ee4000c101900 */
[----:B---3--:R-:W-:-:S05]  /*7140*/  IMAD.IADD R3, R35, 0x1, R0 ;  /* 0x0000000123037824 */ /* 0x008fca00078e0200 */
[----:B------:R0:W-:Y:S02]  /*7150*/  ST.E desc[UR6][R4.64], R3 ;  /* 0x0000000304007985 */ /* 0x0001e4000c101906 */
.L_x_4040:
[----:B------:R-:W-:Y:S05]  /*7160*/  BSYNC.RECONVERGENT B0 ;  /* 0x0000000000007941 */ /* 0x000fea0003800200 */
.L_x_4039:
[----:B------:R3:W-:Y:S02]  /*7170*/  ATOM.E.ADD.F16x2.RN.STRONG.GPU P0, RZ, desc[UR6][R4.64+0x4], R34 ;  /* 0x8000042204ff79a2 */ /* 0x0007e4000c10e106 */
[----:B---3--:R-:W-:Y:S05]  /*7180*/  @P0 EXIT ;  /* 0x000000000000094d */ /* 0x008fea0003800000 */
[----:B------:R-:W3:Y:S02]  /*7190*/  QSPC.E.S P0, RZ, [R4+0x4] ;  /* 0x0000040004ff73aa */ /* 0x000ee40000000500 */
[----:B---3--:R-:W-:Y:S05]  /*71a0*/  @!P0 BRA `(.L_x_4043) ;  /* 0x00000000001c8947 */ /* 0x008fea0003800000 */
[----:B------:R-:W-:-:S04]  /*71b0*/  MOV R2, R4 ;  /* 0x0000000400027202 */ /* 0x000fc80000000f00 */
[----:B------:R-:W-:-:S07]  /*71c0*/  MOV R0, R2 ;  /* 0x0000000200007202 */ /* 0x000fce0000000f00 */
.L_x_4044:
[----:B------:R-:W0:Y:S02]  /*71d0*/  LDS R2, [R0+0x4] ;  /* 0x0000040000027984 */ /* 0x000e240000000800 */
[----:B0-----:R-:W-:-:S05]  /*71e0*/  HFMA2 R3, R2, 1, 1, R34 ;  /* 0x3c003c0002037831 */ /* 0x001fca0000000022 */
[----:B------:R-:W0:Y:S02]  /*71f0*/  ATOMS.CAST.SPIN P0, [R0+0x4], R2, R3 ;  /* 0x000004020000758d */ /* 0x000e240001800003 */
[----:B0-----:R-:W-:Y:S05]  /*7200*/  @!P0 BRA `(.L_x_4044) ;  /* 0xfffffffc00f08947 */ /* 0x001fea000383ffff */
[----:B------:R-:W-:Y:S05]  /*7210*/  EXIT ;  /* 0x000000000000794d */ /* 0x000fea0003800000 */
.L_x_4043:
[----:B------:R-:W0:Y:S02]  /*7220*/  LD.E R0, desc[UR6][R4.64+0x4] ;  /* 0x0000040604007980 */ /* 0x000e24000c101900 */
[----:B0-----:R-:W-:-:S05]  /*7230*/  IMAD.IADD R3, R34, 0x1, R0 ;  /* 0x0000000122037824 */ /* 0x001fca00078e0200 */
[----:B------:R-:W-:Y:S01]  /*7240*/  ST.E desc[UR6][R4.64+0x4], R3 ;  /* 0x0000040304007985 */ /* 0x000fe2000c101906 */
[----:B------:R-:W-:Y:S05]  /*7250*/  EXIT ;  /* 0x000000000000794d */ /* 0x000fea0003800000 */
.L_x_4045:
        /* <DEDUP_REMOVED lines=10> */
.L_x_4541:


//--------------------- .text._Z23gemm_half_q_half_kernelILi1ELi152ELb0ELb0ELi64EEvPK6__halfPKjS4_S2_PS0_iiiiPKtS7_iiiiiibS2_i --------------------------
	.section	.text._Z23gemm_half_q_half_kernelILi1ELi152ELb0ELb0ELi64EEvPK6__halfPKjS4_S2_PS0_iiiiPKtS7_iiiiiibS2_i,"ax",@progbits
	.align	128
        .global         _Z23gemm_half_q_half_kernelILi1ELi152ELb0ELb0ELi64EEvPK6__halfPKjS4_S2_PS0_iiiiPKtS7_iiiiiibS2_i
        .type           _Z23gemm_half_q_half_kernelILi1ELi152ELb0ELb0ELi64EEvPK6__halfPKjS4_S2_PS0_iiiiPKtS7_iiiiiibS2_i,@function
        .size           _Z23gemm_half_q_half_kernelILi1ELi152ELb0ELb0ELi64EEvPK6__halfPKjS4_S2_PS0_iiiiPKtS7_iiiiiibS2_i,(.L_x_4542 - _Z23gemm_half_q_half_kernelILi1ELi152ELb0ELb0ELi64EEvPK6__halfPKjS4_S2_PS0_iiiiPKtS7_iiiiiibS2_i)
        .other          _Z23gemm_half_q_half_kernelILi1ELi152ELb0ELb0ELi64EEvPK6__halfPKjS4_S2_PS0_iiiiPKtS7_iiiiiibS2_i,@"STO_CUDA_ENTRY STV_DEFAULT"
_Z23gemm_half_q_half_kernelILi1ELi152ELb0ELb0ELi64EEvPK6__halfPKjS4_S2_PS0_iiiiPKtS7_iiiiiibS2_i:
.text._Z23gemm_half_q_half_kernelILi1ELi152ELb0ELb0ELi64EEvPK6__halfPKjS4_S2_PS0_iiiiPKtS7_iiiiiibS2_i:
        /* <DEDUP_REMOVED lines=35> */
.L_x_4047:
[----:B------:R-:W-:Y:S05]  /*0230*/  BSYNC.RECONVERGENT B0 ;  /* 0x0000000000007941 */ /* 0x000fea0003800200 */
.L_x_4046:
        /* <DEDUP_REMOVED lines=23> */
[----:B------:R-:W-:Y:S01]  /*03b0*/  SHF.R.S32.HI R15, RZ, 0x1f, R6 ;  /* 0x0000001fff0f7819 */ /* 0x000fe20000011406 */
[----:B------:R-:W-:Y:S01]  /*03c0*/  HFMA2 R8, -RZ, RZ, 0, 0 ;  /* 0x00000000ff087431 */ /* 0x000fe200000001ff */
[----:B0-----:R-:W-:Y:S02]  /*03d0*/  SHF.L.U32 R11, R17, 0x4, RZ ;  /* 0x00000004110b7819 */ /* 0x001fe400000006ff */
[----:B------:R-:W-:Y:S02]  /*03e0*/  LEA.HI R15, R15, R6, RZ, 0x3 ;  /* 0x000000060f0f7211 */ /* 0x000fe400078f18ff */
[----:B------:R-:W-:Y:S02]  /*03f0*/  MOV R10, R28 ;  /* 0x0000001c000a7202 */ /* 0x000fe40000000f00 */
[----:B------:R-:W-:Y:S02]  /*0400*/  LOP3.LUT R11, R11, 0x10, RZ, 0xc0, !PT ;  /* 0x000000100b0b7812 */ /* 0x000fe400078ec0ff */
[----:B-1----:R-:W-:-:S07]  /*0410*/  SHF.R.S32.HI R18, RZ, 0x3, R15 ;  /* 0x00000003ff127819 */ /* 0x002fce000001140f */
.L_x_4049:
        /* <DEDUP_REMOVED lines=44> */
.L_x_4048:
[----:B0-----:R0:W5:Y:S01]  /*06e0*/  LDL.64 R10, [R1] ;  /* 0x00000000010a7983 */ /* 0x0011620000100a00 */
[----:B------:R-:W2:Y:S01]  /*06f0*/  LDCU UR9, c[0x0][0x3c8] ;  /* 0x00007900ff0977ac */ /* 0x000ea20008000800 */
[----:B------:R-:W-:Y:S01]  /*0700*/  HFMA2 R0, -RZ, RZ, 0, 0 ;  /* 0x00000000ff007431 */ /* 0x000fe200000001ff */
[----:B--2---:R-:W-:-:S13]  /*0710*/  ISETP.GT.AND P0, PT, R28, UR9, PT ;  /* 0x000000091c007c0c */ /* 0x004fda000bf04270 */
        /* <DEDUP_REMOVED lines=8> */
.L_x_4050:
        /* <DEDUP_REMOVED lines=11> */
.L_x_4051:
[----:B------:R-:W0:Y:S01]  /*0850*/  LDCU UR4, c[0x0][0x3d0] ;  /* 0x00007a00ff0477ac */ /* 0x000e220008000800 */
[----:B------:R-:W-:Y:S02]  /*0860*/  MOV R13, RZ ;  /* 0x000000ff000d7202 */ /* 0x000fe40000000f00 */
[----:B0-----:R-:W-:-:S13]  /*0870*/  ISETP.GT.AND P0, PT, R28, UR4, PT ;  /* 0x000000041c007c0c */ /* 0x001fda000bf04270 */
        /* <DEDUP_REMOVED lines=8> */
.L_x_4052:
[----:B------:R-:W0:Y:S01]  /*0900*/  LDCU UR4, c[0x0][0x3d4] ;  /* 0x00007a80ff0477ac */ /* 0x000e220008000800 */
[----:B-1----:R-:W-:Y:S01]  /*0910*/  HFMA2 R12, -RZ, RZ, 0, 0 ;  /* 0x00000000ff0c7431 */ /* 0x002fe200000001ff */
        /* <DEDUP_REMOVED lines=9> */
.L_x_4053:
        /* <DEDUP_REMOVED lines=11> */
.L_x_4054:
        /* <DEDUP_REMOVED lines=38> */
.L_x_4060:
[----:B------:R-:W-:Y:S02]  /*0cc0*/  MOV R24, R26 ;  /* 0x0000001a00187202 */ /* 0x000fe40000000f00 */
[----:B------:R-:W-:Y:S02]  /*0cd0*/  MOV R25, R27 ;  /* 0x0000001b00197202 */ /* 0x000fe40000000f00 */
[----:B------:R-:W-:Y:S01]  /*0ce0*/  ISETP.NE.AND P0, PT, R28, R31, PT ;  /* 0x0000001f1c00720c */ /* 0x000fe20003f05270 */
[C---:B0-----:R-:W-:Y:S02]  /*0cf0*/  IMAD.WIDE R20, R3.reuse, 0x4, R24 ;  /* 0x0000000403147825 */ /* 0x041fe400078e0218 */
[----:B------:R0:W5:Y:S02]  /*0d00*/  LDG.E.128.CONSTANT R16, desc[UR6][R24.64] ;  /* 0x0000000618107981 */ /* 0x000164000c1e9d00 */
[----:B------:R-:W-:-:S08]  /*0d10*/  IMAD.WIDE R4, R3, 0x4, R20 ;  /* 0x0000000403047825 */ /* 0x000fd000078e0214 */
[----:B------:R-:W-:Y:S01]  /*0d20*/  @!P0 LEA R22, R30, R1, 0x3 ;  /* 0x000000011e168211 */ /* 0x000fe200078e18ff */
[----:B------:R0:W5:Y:S01]  /*0d30*/  @!P0 LDG.E.U16.CONSTANT R45, desc[UR6][R42.64] ;  /* 0x000000062a2d8981 */ /* 0x000162000c1e9500 */
[----:B------:R-:W-:-:S03]  /*0d40*/  IMAD.WIDE R40, R3, 0x4, R4 ;  /* 0x0000000403287825 */ /* 0x000fc600078e0204 */
[----:B------:R-:W5:Y:S01]  /*0d50*/  LDG.E.128.CONSTANT R4, desc[UR6][R4.64] ;  /* 0x0000000604047981 */ /* 0x000f62000c1e9d00 */
[----:B------:R-:W-:-:S03]  /*0d60*/  IMAD.WIDE R8, R3, 0x4, R40 ;  /* 0x0000000403087825 */ /* 0x000fc600078e0228 */
[----:B------:R-:W2:Y:S01]  /*0d70*/  @!P0 LDL.64 R22, [R22+0x8] ;  /* 0x0000080016168983 */ /* 0x000ea20000100a00 */
        /* <DEDUP_REMOVED lines=16> */
[----:B------:R-:W-:Y:S02]  /*0e80*/  IADD3 R44, PT, PT, R44, -0x80, RZ ;  /* 0xffffff802c2c7810 */ /* 0x000fe40007ffe0ff */
[----:B------:R-:W-:Y:S02]  /*0e90*/  LOP3.LUT R46, R17, 0xff, RZ, 0xc0, !PT ;  /* 0x000000ff112e7812 */ /* 0x000fe400078ec0ff */
[----:B------:R-:W-:Y:S01]  /*0ea0*/  IADD3 R49, PT, PT, R48, -0x80, RZ ;  /* 0xffffff8030317810 */ /* 0x000fe20007ffe0ff */
[----:B------:R1:W3:Y:S01]  /*0eb0*/  I2F.F16 R47, R44 ;  /* 0x0000002c002f7306 */ /* 0x0002e20000200c00 */
[----:B------:R-:W-:-:S02]  /*0ec0*/  SHF.R.U32.HI R48, RZ, 0x8, R16 ;  /* 0x00000008ff307819 */ /* 0x000fc40000011610 */
[----:B------:R-:W-:Y:S02]  /*0ed0*/  IADD3 R46, PT, PT, R46, -0x80, RZ ;  /* 0xffffff802e2e7810 */ /* 0x000fe40007ffe0ff */
[----:B------:R-:W-:Y:S02]  /*0ee0*/  LOP3.LUT R50, R19, 0xff, RZ, 0xc0, !PT ;  /* 0x000000ff13327812 */ /* 0x000fe400078ec0ff */
[----:B------:R-:W-:Y:S01]  /*0ef0*/  LOP3.LUT R48, R48, 0xff, RZ, 0xc0, !PT ;  /* 0x000000ff30307812 */ /* 0x000fe200078ec0ff */
[----:B------:R-:W4:Y:S01]  /*0f00*/  I2F.F16 R49, R49 ;  /* 0x0000003100317306 */ /* 0x000f220000200c00 */
[----:B-1----:R-:W-:Y:S02]  /*0f10*/  SHF.R.U32.HI R44, RZ, 0x8, R17 ;  /* 0x00000008ff2c7819 */ /* 0x002fe40000011611 */
[----:B------:R-:W-:Y:S02]  /*0f20*/  IADD3 R51, PT, PT, R50, -0x80, RZ ;  /* 0xffffff8032337810 */ /* 0x000fe40007ffe0ff */
[----:B------:R-:W-:-:S02]  /*0f30*/  LOP3.LUT R44, R44, 0xff, RZ, 0xc0, !PT ;  /* 0x000000ff2c2c7812 */ /* 0x000fc400078ec0ff */
[----:B------:R-:W-:Y:S01]  /*0f40*/  IADD3 R50, PT, PT, R48, -0x80, RZ ;  /* 0xffffff8030327810 */ /* 0x000fe20007ffe0ff */
[----:B------:R-:W1:Y:S01]  /*0f50*/  I2F.F16 R46, R46 ;  /* 0x0000002e002e7306 */ /* 0x000e620000200c00 */
[----:B------:R-:W-:Y:S01]  /*0f60*/  IADD3 R52, PT, PT, R44, -0x80, RZ ;  /* 0xffffff802c347810 */ /* 0x000fe20007ffe0ff */
[----:B---3--:R-:W-:Y:S01]  /*0f70*/  HADD2.F32 R47, -RZ, R47.H0_H0 ;  /* 0x2000002fff2f7230 */ /* 0x008fe20000004100 */
[----:B------:R-:W-:-:S04]  /*0f80*/  SHF.R.U32.HI R48, RZ, 0x8, R18 ;  /* 0x00000008ff307819 */ /* 0x000fc80000011612 */
[----:B------:R-:W-:Y:S01]  /*0f90*/  LOP3.LUT R48, R48, 0xff, RZ, 0xc0, !PT ;  /* 0x000000ff30307812 */ /* 0x000fe200078ec0ff */
[----:B------:R-:W3:Y:S01]  /*0fa0*/  I2F.F16 R50, R50 ;  /* 0x0000003200327306 */ /* 0x000ee20000200c00 */
[----:B----4-:R-:W-:Y:S02]  /*0fb0*/  HADD2.F32 R49, -RZ, R49.H0_H0 ;  /* 0x20000031ff317230 */ /* 0x010fe40000004100 */
[----:B------:R-:W-:Y:S01]  /*0fc0*/  IADD3 R53, PT, PT, R48, -0x80, RZ ;  /* 0xffffff8030357810 */ /* 0x000fe20007ffe0ff */
[----:B-1----:R-:W-:-:S04]  /*0fd0*/  HADD2.F32 R55, -RZ, R46.H0_H0 ;  /* 0x2000002eff377230 */ /* 0x002fc80000004100 */
[----:B------:R-:W1:Y:S01]  /*0fe0*/  I2F.F16 R52, R52 ;  /* 0x0000003400347306 */ /* 0x000e620000200c00 */
[--C-:B0-----:R-:W-:Y:S02]  /*0ff0*/  HADD2.F32 R44, -RZ, R36.reuse.H0_H0 ;  /* 0x20000024ff2c7230 */ /* 0x101fe40000004100 */
[----:B------:R-:W-:Y:S01]  /*1000*/  HADD2.F32 R48, -RZ, R36.H1_H1 ;  /* 0x30000024ff307230 */ /* 0x000fe20000004100 */
[----:B------:R-:W-:Y:S02]  /*1010*/  LEA.HI R36, R16, 0xffffff80, RZ, 0x8 ;  /* 0xffffff8010247811 */ /* 0x000fe400078f40ff */
[C---:B------:R-:W-:Y:S02]  /*1020*/  FFMA.FTZ R46, R44.reuse, R55, RZ ;  /* 0x000000372c2e7223 */ /* 0x040fe400000100ff */
[----:B------:R-:W0:Y:S01]  /*1030*/  I2F.F16 R53, R53 ;  /* 0x0000003500357306 */ /* 0x000e220000200c00 */
[----:B---3--:R-:W-:Y:S02]  /*1040*/  HADD2.F32 R50, -RZ, R50.H0_H0 ;  /* 0x20000032ff327230 */ /* 0x008fe40000004100 */
[----:B------:R-:W-:Y:S01]  /*1050*/  FFMA.FTZ R47, R47, R44, RZ ;  /* 0x0000002c2f2f7223 */ /* 0x000fe200000100ff */
[----:B------:R-:W-:Y:S01]  /*1060*/  FFMA.FTZ R49, R44, R49, RZ ;  /* 0x000000312c317223 */ /* 0x000fe200000100ff */
[----:B------:R-:W-:Y:S01]  /*1070*/  SHF.R.U32.HI R16, RZ, 0x10, R16 ;  /* 0x00000010ff107819 */ /* 0x000fe20000011610 */
[----:B-1----:R-:W-:-:S02]  /*1080*/  HADD2.F32 R55, -RZ, R52.H0_H0 ;  /* 0x20000034ff377230 */ /* 0x002fc40000004100 */
[----:B------:R-:W-:Y:S01]  /*1090*/  FFMA.FTZ R52, R50, R48, R47 ;  /* 0x0000003032347223 */ /* 0x000fe2000001002f */
[----:B------:R-:W1:Y:S01]  /*10a0*/  I2F.F16 R51, R51 ;  /* 0x0000003300337306 */ /* 0x000e620000200c00 */
[----:B------:R-:W-:Y:S01]  /*10b0*/  LOP3.LUT R16, R16, 0xff, RZ, 0xc0, !PT ;  /* 0x000000ff10107812 */ /* 0x000fe200078ec0ff */
[----:B------:R-:W-:Y:S01]  /*10c0*/  FFMA.FTZ R50, R48, R55, R46 ;  /* 0x0000003730327223 */ /* 0x000fe2000001002e */
[----:B------:R-:W-:Y:S01]  /*10d0*/  SHF.R.U32.HI R46, RZ, 0x8, R19 ;  /* 0x00000008ff2e7819 */ /* 0x000fe20000011613 */
[----:B0-----:R-:W-:Y:S01]  /*10e0*/  HADD2.F32 R47, -RZ, R53.H0_H0 ;  /* 0x20000035ff2f7230 */ /* 0x001fe20000004100 */
[----:B------:R-:W-:-:S03]  /*10f0*/  IADD3 R16, PT, PT, R16, -0x80, RZ ;  /* 0xffffff8010107810 */ /* 0x000fc60007ffe0ff */
[----:B------:R-:W-:Y:S01]  /*1100*/  I2F.F16 R36, R36 ;  /* 0x0000002400247306 */ /* 0x000fe20000200c00 */
[----:B------:R-:W-:Y:S01]  /*1110*/  LOP3.LUT R46, R46, 0xff, RZ, 0xc0, !PT ;  /* 0x000000ff2e2e7812 */ /* 0x000fe200078ec0ff */
[----:B------:R-:W-:-:S03]  /*1120*/  FFMA.FTZ R49, R48, R47, R49 ;  /* 0x0000002f30317223 */ /* 0x000fc60000010031 */
[----:B------:R-:W-:Y:S01]  /*1130*/  IADD3 R53, PT, PT, R46, -0x80, RZ ;  /* 0xffffff802e357810 */ /* 0x000fe20007ffe0ff */
[----:B-1----:R-:W-:Y:S01]  /*1140*/  HADD2.F32 R51, -RZ, R51.H0_H0 ;  /* 0x20000033ff337230 */ /* 0x002fe20000004100 */
[----:B------:R-:W-:Y:S02]  /*1150*/  LEA.HI R46, R18, 0xffffff80, RZ, 0x8 ;  /* 0xffffff80122e7811 */ /* 0x000fe400078f40ff */
[----:B------:R-:W0:Y:S02]  /*1160*/  I2F.F16 R47, R53 ;  /* 0x00000035002f7306 */ /* 0x000e240000200c00 */
[----:B------:R-:W-:Y:S01]  /*1170*/  FFMA.FTZ R51, R44, R51, RZ ;  /* 0x000000332c337223 */ /* 0x000fe200000100ff */
[----:B------:R-:W-:Y:S02]  /*1180*/  LEA.HI R44, R17, 0xffffff80, RZ, 0x8 ;  /* 0xffffff80112c7811 */ /* 0x000fe400078f40ff */
[----:B------:R-:W-:-:S03]  /*1190*/  SHF.R.U32.HI R17, RZ, 0x10, R17 ;  /* 0x00000010ff117819 */ /* 0x000fc60000011611 */
[----:B------:R-:W1:Y:S01]  /*11a0*/  I2F.F16 R16, R16 ;  /* 0x0000001000107306 */ /* 0x000e620000200c00 */
[----:B------:R-:W-:Y:S01]  /*11b0*/  LOP3.LUT R17, R17, 0xff, RZ, 0xc0, !PT ;  /* 0x000000ff11117812 */ /* 0x000fe200078ec0ff */
[----:B0-----:R-:W-:Y:S01]  /*11c0*/  HADD2.F32 R54, -RZ, R47.H0_H0 ;  /* 0x2000002fff367230 */ /* 0x001fe20000004100 */
[----:B------:R-:W-:-:S05]  /*11d0*/  SHF.R.U32.HI R47, RZ, 0x10, R18 ;  /* 0x00000010ff2f7819 */ /* 0x000fca0000011612 */
[----:B------:R-:W0:Y:S01]  /*11e0*/  I2F.F16 R44, R44 ;  /* 0x0000002c002c7306 */ /* 0x000e220000200c00 */
[----:B------:R-:W-:Y:S02]  /*11f0*/  IADD3 R18, PT, PT, R17, -0x80, RZ ;  /* 0xffffff8011127810 */ /* 0x000fe40007ffe0ff */
[----:B------:R-:W-:Y:S01]  /*1200*/  SHF.R.U32.HI R17, RZ, 0x10, R19 ;  /* 0x00000010ff117819 */ /* 0x000fe20000011613 */
[----:B------:R-:W-:Y:S01]  /*1210*/  FFMA.FTZ R48, R48, R54, R51 ;  /* 0x0000003630307223 */ /* 0x000fe20000010033 */
[----:B------:R-:W-:Y:S02]  /*1220*/  LOP3.LUT R47, R47, 0xff, RZ, 0xc0, !PT ;  /* 0x000000ff2f2f7812 */ /* 0x000fe400078ec0ff */
[----:B------:R-:W-:Y:S01]  /*1230*/  LOP3.LUT R17, R17, 0xff, RZ, 0xc0, !PT ;  /* 0x000000ff11117812 */ /* 0x000fe200078ec0ff */
[----:B------:R-:W3:Y:S01]  /*1240*/  I2F.F16 R18, R18 ;  /* 0x0000001200127306 */ /* 0x000ee20000200c00 */
[----:B------:R-:W-:Y:S02]  /*1250*/  IADD3 R51, PT, PT, R47, -0x80, RZ ;  /* 0xffffff802f337810 */ /* 0x000fe40007ffe0ff */
[----:B------:R-:W-:Y:S01]  /*1260*/  IADD3 R53, PT, PT, R17, -0x80, RZ ;  /* 0xffffff8011357810 */ /* 0x000fe20007ffe0ff */
[----:B------:R-:W-:Y:S01]  /*1270*/  HADD2.F32 R17, -RZ, R37.H0_H0 ;  /* 0x20000025ff117230 */ /* 0x000fe20000004100 */
[----:B------:R-:W-:Y:S01]  /*1280*/  LEA.HI R47, R19, 0xffffff80, RZ, 0x8 ;  /* 0xffffff80132f7811 */ /* 0x000fe200078f40ff */
[----:B-1----:R-:W-:-:S02]  /*1290*/  HADD2.F32 R19, -RZ, R16.H0_H0 ;  /* 0x20000010ff137230 */ /* 0x002fc40000004100 */
[----:B------:R-:W1:Y:S01]  /*12a0*/  I2F.F16 R51, R51 ;  /* 0x0000003300337306 */ /* 0x000e620000200c00 */
[----:B0-----:R-:W-:Y:S02]  /*12b0*/  HADD2.F32 R44, -RZ, R44.H0_H0 ;  /* 0x2000002cff2c7230 */ /* 0x001fe40000004100 */
[----:B------:R-:W-:Y:S01]  /*12c0*/  FFMA.FTZ R52, R19, R17, R52 ;  /* 0x0000001113347223 */ /* 0x000fe20000010034 */
[----:B---3--:R-:W-:-:S04]  /*12d0*/  HADD2.F32 R16, -RZ, R18.H0_H0 ;  /* 0x20000012ff107230 */ /* 0x008fc80000004100 */
[----:B------:R-:W0:Y:S01]  /*12e0*/  I2F.F16 R53, R53 ;  /* 0x0000003500357306 */ /* 0x000e220000200c00 */
[----:B------:R-:W-:Y:S01]  /*12f0*/  FFMA.FTZ R50, R17, R16, R50 ;  /* 0x0000001011327223 */ /* 0x000fe20000010032 */
[----:B-1----:R-:W-:-:S06]  /*1300*/  HADD2.F32 R56, -RZ, R51.H0_H0 ;  /* 0x20000033ff387230 */ /* 0x002fcc0000004100 */
[----:B------:R-:W1:Y:S01]  /*1310*/  I2F.F16 R47, R47 ;  /* 0x0000002f002f7306 */ /* 0x000e620000200c00 */
[----:B------:R-:W-:Y:S01]  /*1320*/  FFMA.FTZ R49, R17, R56, R49 ;  /* 0x0000003811317223 */ /* 0x000fe20000010031 */
[----:B0-----:R-:W-:-:S06]  /*1330*/  HADD2.F32 R51, -RZ, R53.H0_H0 ;  /* 0x20000035ff337230 */ /* 0x001fcc0000004100 */
[----:B------:R-:W0:Y:S01]  /*1340*/  I2F.F16 R46, R46 ;  /* 0x0000002e002e7306 */ /* 0x000e220000200c00 */
[----:B------:R-:W-:Y:S02]  /*1350*/  HADD2.F32 R53, -RZ, R37.H1_H1 ;  /* 0x30000025ff357230 */ /* 0x000fe40000004100 */
[----:B------:R-:W-:Y:S02]  /*1360*/  HADD2.F32 R37, -RZ, R36.H0_H0 ;  /* 0x20000024ff257230 */ /* 0x000fe40000004100 */
[----:B------:R-:W-:Y:S02]  /*1370*/  FFMA.FTZ R48, R17, R51, R48 ;  /* 0x0000003311307223 */ /* 0x000fe40000010030 */
[----:B------:R-:W3:Y:S01]  /*1380*/  LDS.64 R16, [UR4+0x8] ;  /* 0x00000804ff107984 */ /* 0x000ee20008000a00 */
[----:B-1----:R-:W-:Y:S02]  /*1390*/  HADD2.F32 R47, -RZ, R47.H0_H0 ;  /* 0x2000002fff2f7230 */ /* 0x002fe40000004100 */
[----:B------:R-:W-:Y:S01]  /*13a0*/  FFMA.FTZ R37, R37, R53, R52 ;  /* 0x0000003525257223 */ /* 0x000fe20000010034 */
[----:B0-----:R-:W-:-:S05]  /*13b0*/  HADD2.F32 R46, -RZ, R46.H0_H0 ;  /* 0x2000002eff2e7230 */ /* 0x001fca0000004100 */
[----:B------:R-:W-:Y:S01]  /*13c0*/  FFMA.FTZ R49, R53, R46, R49 ;  /* 0x0000002e35317223 */ /* 0x000fe20000010031 */
[----:B--2---:R-:W-:Y:S02]  /*13d0*/  LOP3.LUT R51, R20, 0xff, RZ, 0xc0, !PT ;  /* 0x000000ff14337812 */ /* 0x004fe400078ec0ff */
[----:B------:R-:W-:Y:S02]  /*13e0*/  LOP3.LUT R36, R21, 0xff, RZ, 0xc0, !PT ;  /* 0x000000ff15247812 */ /* 0x000fe400078ec0ff */
[----:B------:R-:W-:Y:S02]  /*13f0*/  IADD3 R51, PT, PT, R51, -0x80, RZ ;  /* 0xffffff8033337810 */ /* 0x000fe40007ffe0ff */
[----:B------:R-:W-:Y:S01]  /*1400*/  IADD3 R52, PT, PT, R36, -0x80, RZ ;  /* 0xffffff8024347810 */ /* 0x000fe20007ffe0ff */
[----:B------:R-:W-:Y:S01]  /*1410*/  FFMA.FTZ R36, R53, R44, R50 ;  /* 0x0000002c35247223 */ /* 0x000fe20000010032 */
[----:B------:R-:W-:Y:S02]  /*1420*/  LEA.HI R54, R20, 0xffffff80, RZ, 0x8 ;  /* 0xffffff8014367811 */ /* 0x000fe400078f40ff */
[----:B------:R-:W-:Y:S01]  /*1430*/  LOP3.LUT R44, R22, 0xff, RZ, 0xc0, !PT ;  /* 0x000000ff162c7812 */ /* 0x000fe200078ec0ff */
[----:B------:R-:W0:Y:S01]  /*1440*/  I2F.F16 R51, R51 ;  /* 0x0000003300337306 */ /* 0x000e220000200c00 */
[----:B------:R-:W-:-:S02]  /*1450*/  SHF.R.U32.HI R46, RZ, 0x8, R20 ;  /* 0x00000008ff2e7819 */ /* 0x000fc40000011614 */
[----:B------:R-:W-:-:S05]  /*1460*/  LEA.HI R19, R21, 0xffffff80, RZ, 0x8 ;  /* 0xffffff8015137811 */ /* 0x000fca00078f40ff */
[----:B------:R1:W2:Y:S01]  /*1470*/  I2F.F16 R18, R54 ;  /* 0x0000003600127306 */ /* 0x0002a20000200c00 */
[----:B0-----:R-:W-:-:S07]  /*1480*/  HADD2.F32 R56, -RZ, R51.H0_H0 ;  /* 0x20000033ff387230 */ /* 0x001fce0000004100 */
[----:B------:R0:W4:Y:S01]  /*1490*/  I2F.F16 R50, R52 ;  /* 0x0000003400327306 */ /* 0x0001220000200c00 */
[----:B-1----:R-:W-:Y:S01]  /*14a0*/  IADD3 R54, PT, PT, R44, -0x80, RZ ;  /* 0xffffff802c367810 */ /* 0x002fe20007ffe0ff */
[----:B------:R-:W-:Y:S01]  /*14b0*/  FFMA.FTZ R44, R53, R47, R48 ;  /* 0x0000002f352c7223 */ /* 0x000fe20000010030 */
[----:B------:R-:W-:Y:S01]  /*14c0*/  LOP3.LUT R47, R23, 0xff, RZ, 0xc0, !PT ;  /* 0x000000ff172f7812 */ /* 0x000fe200078ec0ff */
[----:B---3--:R-:W-:Y:S01]  /*14d0*/  HADD2.F32 R51, -RZ, R16.H0_H0 ;  /* 0x20000010ff337230 */ /* 0x008fe20000004100 */
[----:B------:R-:W-:Y:S02]  /*14e0*/  SHF.R.U32.HI R53, RZ, 0x8, R21 ;  /* 0x00000008ff357819 */ /* 0x000fe40000011615 */
[----:B------:R-:W-:Y:S01]  /*14f0*/  IADD3 R55, PT, PT, R47, -0x80, RZ ;  /* 0xffffff802f377810 */ /* 0x000fe20007ffe0ff */
[----:B------:R-:W1:Y:S01]  /*1500*/  I2F.F16 R48, R54 ;  /* 0x0000003600307306 */ /* 0x000e620000200c00 */
[----:B------:R-:W-:Y:S01]  /*1510*/  LOP3.LUT R47, R46, 0xff, RZ, 0xc0, !PT ;  /* 0x000000ff2e2f7812 */ /* 0x000fe200078ec0ff */
[----:B--2---:R-:W-:Y:S01]  /*1520*/  HADD2.F32 R18, -RZ, R18.H0_H0 ;  /* 0x20000012ff127230 */ /* 0x004fe20000004100 */
[----:B0-----:R-:W-:-:S02]  /*1530*/  SHF.R.U32.HI R52, RZ, 0x10, R20 ;  /* 0x00000010ff347819 */ /* 0x001fc40000011614 */
[----:B------:R-:W-:Y:S01]  /*1540*/  IADD3 R20, PT, PT, R47, -0x80, RZ ;  /* 0xffffff802f147810 */ /* 0x000fe20007ffe0ff */
[----:B------:R-:W-:Y:S01]  /*1550*/  FFMA.FTZ R47, R56, R51, R37 ;  /* 0x00000033382f7223 */ /* 0x000fe20000010025 */
[----:B------:R-:W-:Y:S01]  /*1560*/  LOP3.LUT R52, R52, 0xff, RZ, 0xc0, !PT ;  /* 0x000000ff34347812 */ /* 0x000fe200078ec0ff */
[----:B------:R-:W0:Y:S01]  /*1570*/  I2F.F16 R46, R55 ;  /* 0x00000037002e7306 */ /* 0x000e220000200c00 */
[----:B------:R-:W-:Y:S02]  /*1580*/  LOP3.LUT R53, R53, 0xff, RZ, 0xc0, !PT ;  /* 0x000000ff35357812 */ /* 0x000fe400078ec0ff */
[----:B------:R-:W-:Y:S01]  /*1590*/  IADD3 R37, PT, PT, R52, -0x80, RZ ;  /* 0xffffff8034257810 */ /* 0x000fe20007ffe0ff */
[----:B----4-:R-:W-:Y:S01]  /*15a0*/  HADD2.F32 R52, -RZ, R50.H0_H0 ;  /* 0x20000032ff347230 */ /* 0x010fe20000004100 */
[----:B------:R-:W-:Y:S02]  /*15b0*/  SHF.R.U32.HI R50, RZ, 0x10, R21 ;  /* 0x00000010ff327819 */ /* 0x000fe40000011615 */
[----:B------:R-:W-:Y:S01]  /*15c0*/  IADD3 R21, PT, PT, R53, -0x80, RZ ;  /* 0xffffff8035157810 */ /* 0x000fe20007ffe0ff */
[----:B-1----:R-:W-:Y:S01]  /*15d0*/  HADD2.F32 R54, -RZ, R48.H0_H0 ;  /* 0x20000030ff367230 */ /* 0x002fe20000004100 */
[----:B------:R-:W-:Y:S01]  /*15e0*/  LOP3.LUT R50, R50, 0xff, RZ, 0xc0, !PT ;  /* 0x000000ff32327812 */ /* 0x000fe200078ec0ff */
[C---:B------:R-:W-:Y:S01]  /*15f0*/  FFMA.FTZ R36, R51.reuse, R52, R36 ;  /* 0x0000003433247223 */ /* 0x040fe20000010024 */
[----:B------:R-:W1:Y:S01]  /*1600*/  I2F.F16 R20, R20 ;  /* 0x0000001400147306 */ /* 0x000e620000200c00 */
[--C-:B------:R-:W-:Y:S01]  /*1610*/  SHF.R.U32.HI R52, RZ, 0x8, R22.reuse ;  /* 0x00000008ff347819 */ /* 0x100fe20000011616 */
[----:B------:R-:W-:Y:S01]  /*1620*/  FFMA.FTZ R49, R51, R54, R49 ;  /* 0x0000003633317223 */ /* 0x000fe20000010031 */
[----:B------:R-:W-:Y:S01]  /*1630*/  IADD3 R48, PT, PT, R50, -0x80, RZ ;  /* 0xffffff8032307810 */ /* 0x000fe20007ffe0ff */
[----:B0-----:R-:W-:Y:S01]  /*1640*/  HADD2.F32 R53, -RZ, R46.H0_H0 ;  /* 0x2000002eff357230 */ /* 0x001fe20000004100 */
[----:B------:R-:W-:-:S02]  /*1650*/  SHF.R.U32.HI R50, RZ, 0x10, R22 ;  /* 0x00000010ff327819 */ /* 0x000fc40000011616 */
[----:B------:R-:W-:Y:S01]  /*1660*/  LOP3.LUT R52, R52, 0xff, RZ, 0xc0, !PT ;  /* 0x000000ff34347812 */ /* 0x000fe200078ec0ff */
[----:B------:R-:W0:Y:S01]  /*1670*/  I2F.F16 R21, R21 ;  /* 0x0000001500157306 */ /* 0x000e220000200c00 */
[----:B------:R-:W-:Y:S01]  /*1680*/  FFMA.FTZ R51, R51, R53, R44 ;  /* 0x0000003533337223 */ /* 0x000fe2000001002c */
[--C-:B------:R-:W-:Y:S02]  /*1690*/  SHF.R.U32.HI R53, RZ, 0x8, R23.reuse ;  /* 0x00000008ff357819 */ /* 0x100fe40000011617 */
[----:B------:R-:W-:Y:S02]  /*16a0*/  LOP3.LUT R50, R50, 0xff, RZ, 0xc0, !PT ;  /* 0x000000ff32327812 */ /* 0x000fe400078ec0ff */
[----:B------:R-:W-:Y:S01]  /*16b0*/  LOP3.LUT R53, R53, 0xff, RZ, 0xc0, !PT ;  /* 0x000000ff35357812 */ /* 0x000fe200078ec0ff */
[----:B-1----:R-:W-:Y:S01]  /*16c0*/  HADD2.F32 R56, -RZ, R20.H0_H0 ;  /* 0x20000014ff387230 */ /* 0x002fe20000004100 */
[----:B------:R-:W-:Y:S01]  /*16d0*/  SHF.R.U32.HI R54, RZ, 0x10, R23 ;  /* 0x00000010ff367819 */ /* 0x000fe20000011617 */
[----:B------:R-:W-:Y:S01]  /*16e0*/  I2F.F16 R37, R37 ;  /* 0x0000002500257306 */ /* 0x000fe20000200c00 */
[----:B------:R-:W-:-:S02]  /*16f0*/  IADD3 R44, PT, PT, R50, -0x80, RZ ;  /* 0xffffff80322c7810 */ /* 0x000fc40007ffe0ff */
[----:B------:R-:W-:Y:S02]  /*1700*/  IADD3 R50, PT, PT, R53, -0x80, RZ ;  /* 0xffffff8035327810 */ /* 0x000fe40007ffe0ff */
[----:B------:R-:W-:Y:S01]  /*1710*/  IADD3 R52, PT, PT, R52, -0x80, RZ ;  /* 0xffffff8034347810 */ /* 0x000fe20007ffe0ff */
[----:B0-----:R-:W-:Y:S01]  /*1720*/  HADD2.F32 R21, -RZ, R21.H0_H0 ;  /* 0x20000015ff157230 */ /* 0x001fe20000004100 */
[----:B------:R-:W-:Y:S01]  /*1730*/  LOP3.LUT R54, R54, 0xff, RZ, 0xc0, !PT ;  /* 0x000000ff36367812 */ /* 0x000fe200078ec0ff */
[----:B------:R-:W0:Y:S01]  /*1740*/  I2F.F16 R48, R48 ;  /* 0x0000003000307306 */ /* 0x000e220000200c00 */
[----:B------:R-:W-:Y:S01]  /*1750*/  LEA.HI R20, R22, 0xffffff80, RZ, 0x8 ;  /* 0xffffff8016147811 */ /* 0x000fe200078f40ff */
[--C-:B------:R-:W-:Y:S01]  /*1760*/  HADD2.F32 R22, -RZ, R17.reuse.H0_H0 ;  /* 0x20000011ff167230 */ /* 0x100fe20000004100 */
[----:B------:R-:W-:Y:S01]  /*1770*/  IADD3 R54, PT, PT, R54, -0x80, RZ ;  /* 0xffffff8036367810 */ /* 0x000fe20007ffe0ff */
[----:B------:R-:W-:Y:S01]  /*1780*/  HADD2.F32 R17, -RZ, R17.H1_H1 ;  /* 0x30000011ff117230 */ /* 0x000fe20000004100 */
[----:B------:R-:W-:-:S03]  /*1790*/  LEA.HI R23, R23, 0xffffff80, RZ, 0x8 ;  /* 0xffffff8017177811 */ /* 0x000fc600078f40ff */
[----:B------:R1:W2:Y:S01]  /*17a0*/  I2F.F16 R46, R52 ;  /* 0x00000034002e7306 */ /* 0x0002a20000200c00 */
[----:B0-----:R-:W-:-:S07]  /*17b0*/  HADD2.F32 R48, -RZ, R48.H0_H0 ;  /* 0x20000030ff307230 */ /* 0x001fce0000004100 */
[----:B------:R-:W0:Y:S01]  /*17c0*/  I2F.F16 R50, R50 ;  /* 0x0000003200327306 */ /* 0x000e220000200c00 */
[----:B-1----:R-:W-:-:S05]  /*17d0*/  HADD2.F32 R52, -RZ, R16.H1_H1 ;  /* 0x30000010ff347230 */ /* 0x002fca0000004100 */
[----:B------:R-:W-:Y:S01]  /*17e0*/  FFMA.FTZ R21, R52, R21, R36 ;  /* 0x0000001534157223 */ /* 0x000fe20000010024 */
[----:B------:R-:W-:Y:S01]  /*17f0*/  HADD2.F32 R36, -RZ, R37.H0_H0 ;  /* 0x20000025ff247230 */ /* 0x000fe20000004100 */
[----:B------:R-:W1:Y:S01]  /*1800*/  I2F.F16 R44, R44 ;  /* 0x0000002c002c7306 */ /* 0x000e620000200c00 */
[----:B------:R-:W-:Y:S01]  /*1810*/  FFMA.FTZ R47, R56, R52, R47 ;  /* 0x00000034382f7223 */ /* 0x000fe2000001002f */
[----:B--2---:R-:W-:Y:S02]  /*1820*/  HADD2.F32 R46, -RZ, R46.H0_H0 ;  /* 0x2000002eff2e7230 */ /* 0x004fe40000004100 */
[----:B------:R-:W-:Y:S01]  /*1830*/  FFMA.FTZ R48, R22, R48, R21 ;  /* 0x0000003016307223 */ /* 0x000fe20000010015 */
[----:B------:R-:W-:Y:S02]  /*1840*/  HADD2.F32 R21, -RZ, R0.H1_H1 ;  /* 0x30000000ff157230 */ /* 0x000fe40000004100 */
[----:B------:R-:W-:Y:S01]  /*1850*/  FFMA.FTZ R47, R36, R22, R47 ;  /* 0x00000016242f7223 */ /* 0x000fe2000001002f */
[----:B------:R-:W-:-:S02]  /*1860*/  HADD2.F32 R37, -RZ, R38.H1_H1 ;  /* 0x30000026ff257230 */ /* 0x000fc40000004100 */
[----:B------:R-:W-:Y:S01]  /*1870*/  FFMA.FTZ R49, R52, R46, R49 ;  /* 0x0000002e34317223 */ /* 0x000fe20000010031 */
[----:B------:R-:W2:Y:S01]  /*1880*/  I2F.F16 R16, R54 ;  /* 0x0000003600107306 */ /* 0x000ea20000200c00 */
[----:B0-----:R-:W-:Y:S02]  /*1890*/  HADD2.F32 R50, -RZ, R50.H0_H0 ;  /* 0x20000032ff327230 */ /* 0x001fe40000004100 */
[----:B------:R-:W-:-:S03]  /*18a0*/  FFMA.FTZ R18, R18, R17, R47 ;  /* 0x0000001112127223 */ /* 0x000fc6000001002f */
[----:B------:R-:W-:Y:S01]  /*18b0*/  FFMA.FTZ R51, R52, R50, R51 ;  /* 0x0000003234337223 */ /* 0x000fe20000010033 */
        /* <DEDUP_REMOVED lines=8> */
[----:B------:R-:W-:Y:S02]  /*1940*/  HADD2.F32 R19, -RZ, R0.H0_H0 ;  /* 0x20000000ff137230 */ /* 0x000fe40000004100 */
[----:B------:R-:W-:-:S03]  /*1950*/  FFMA.FTZ R16, R17, R16, R48 ;  /* 0x0000001011107223 */ /* 0x000fc60000010030 */
[----:B------:R-:W-:Y:S01]  /*1960*/  FMUL.FTZ R18, R18, R19 ;  /* 0x0000001312127220 */ /* 0x000fe20000410000 */
[----:B-1----:R-:W-:Y:S02]  /*1970*/  HADD2.F32 R20, -RZ, R20.H0_H0 ;  /* 0x20000014ff147230 */ /* 0x002fe40000004100 */
[----:B------:R-:W-:Y:S02]  /*1980*/  FMUL.FTZ R16, R16, R21 ;  /* 0x0000001510107220 */ /* 0x000fe40000410000 */
[----:B------:R-:W-:Y:S01]  /*1990*/  F2FP.F16.F32.PACK_AB R18, RZ, R18 ;  /* 0x00000012ff12723e */ /* 0x000fe200000000ff */
[----:B------:R-:W-:Y:S02]  /*19a0*/  FFMA.FTZ R20, R17, R20, R49 ;  /* 0x0000001411147223 */ /* 0x000fe40000010031 */
[----:B------:R-:W-:Y:S01]  /*19b0*/  F2FP.F16.F32.PACK_AB R16, RZ, R16 ;  /* 0x00000010ff10723e */ /* 0x000fe200000000ff */
[----:B0-----:R-:W-:Y:S02]  /*19c0*/  HADD2.F32 R22, -RZ, R23.H0_H0 ;  /* 0x20000017ff167230 */ /* 0x001fe40000004100 */
        /* <DEDUP_REMOVED lines=10> */
.L_x_4056:
[----:B------:R-:W-:Y:S05]  /*1a70*/  @P1 BRA `(.L_x_4057) ;  /* 0x0000000c000c1947 */ /* 0x000fea0003800000 */
[----:B-----5:R0:W2:Y:S01]  /*1a80*/  LDG.E.128.CONSTANT R16, desc[UR6][R40.64] ;  /* 0x0000000628107981 */ /* 0x0200a2000c1e9d00 */
[----:B------:R-:W-:Y:S02]  /*1a90*/  LOP3.LUT R20, R4, 0xff, RZ, 0xc0, !PT ;  /* 0x000000ff04147812 */ /* 0x000fe400078ec0ff */
[C---:B------:R-:W-:Y:S02]  /*1aa0*/  LEA.HI R44, R5.reuse, 0xffffff80, RZ, 0x8 ;  /* 0xffffff80052c7811 */ /* 0x040fe400078f40ff */
[----:B------:R-:W-:Y:S02]  /*1ab0*/  IADD3 R52, PT, PT, R20, -0x80, RZ ;  /* 0xffffff8014347810 */ /* 0x000fe40007ffe0ff */
        /* <DEDUP_REMOVED lines=12> */
[----:B------:R-:W-:Y:S01]  /*1b80*/  IADD3 R49, PT, PT, R47, -0x80, RZ ;  /* 0xffffff802f317810 */ /* 0x000fe20007ffe0ff */
[----:B------:R-:W1:Y:S01]  /*1b90*/  I2F.F16 R51, R51 ;  /* 0x0000003300337306 */ /* 0x000e620000200c00 */
[--C-:B------:R-:W-:Y:S02]  /*1ba0*/  SHF.R.U32.HI R47, RZ, 0x8, R5.reuse ;  /* 0x00000008ff2f7819 */ /* 0x100fe40000011605 */
[----:B------:R-:W-:Y:S02]  /*1bb0*/  SHF.R.U32.HI R5, RZ, 0x10, R5 ;  /* 0x00000010ff057819 */ /* 0x000fe40000011605 */
[----:B------:R-:W-:Y:S02]  /*1bc0*/  SHF.R.U32.HI R4, RZ, 0x10, R4 ;  /* 0x00000010ff047819 */ /* 0x000fe40000011604 */
[----:B------:R-:W-:Y:S01]  /*1bd0*/  LOP3.LUT R5, R5, 0xff, RZ, 0xc0, !PT ;  /* 0x000000ff05057812 */ /* 0x000fe200078ec0ff */
[----:B------:R-:W3:Y:S01]  /*1be0*/  I2F.F16 R23, R23 ;  /* 0x0000001700177306 */ /* 0x000ee20000200c00 */
[----:B------:R-:W-:-:S02]  /*1bf0*/  LEA.HI R22, R6, 0xffffff80, RZ, 0x8 ;  /* 0xffffff8006167811 */ /* 0x000fc400078f40ff */
[----:B------:R-:W-:Y:S02]  /*1c00*/  SHF.R.U32.HI R53, RZ, 0x8, R6 ;  /* 0x00000008ff357819 */ /* 0x000fe40000011606 */
[----:B------:R-:W-:Y:S02]  /*1c10*/  LOP3.LUT R4, R4, 0xff, RZ, 0xc0, !PT ;  /* 0x000000ff04047812 */ /* 0x000fe400078ec0ff */
[----:B------:R-:W-:Y:S01]  /*1c20*/  LOP3.LUT R48, R47, 0xff, RZ, 0xc0, !PT ;  /* 0x000000ff2f307812 */ /* 0x000fe200078ec0ff */
[----:B------:R-:W4:Y:S01]  /*1c30*/  I2F.F16 R37, R37 ;  /* 0x0000002500257306 */ /* 0x000f220000200c00 */
[----:B------:R-:W-:Y:S01]  /*1c40*/  IADD3 R4, PT, PT, R4, -0x80, RZ ;  /* 0xffffff8004047810 */ /* 0x000fe20007ffe0ff */
[----:B-1----:R-:W-:Y:S01]  /*1c50*/  HADD2.F32 R55, -RZ, R51.H0_H0 ;  /* 0x20000033ff377230 */ /* 0x002fe20000004100 */
[----:B------:R-:W-:Y:S02]  /*1c60*/  IADD3 R48, PT, PT, R48, -0x80, RZ ;  /* 0xffffff8030307810 */ /* 0x000fe40007ffe0ff */
[----:B------:R-:W-:Y:S01]  /*1c70*/  LOP3.LUT R53, R53, 0xff, RZ, 0xc0, !PT ;  /* 0x000000ff35357812 */ /* 0x000fe200078ec0ff */
[----:B---3--:R-:W-:-:S02]  /*1c80*/  HADD2.F32 R23, -RZ, R23.H0_H0 ;  /* 0x20000017ff177230 */ /* 0x008fc40000004100 */
[----:B------:R-:W1:Y:S01]  /*1c90*/  I2F.F16 R49, R49 ;  /* 0x0000003100317306 */ /* 0x000e620000200c00 */
[----:B------:R-:W-:Y:S02]  /*1ca0*/  LEA.HI R36, R7, 0xffffff80, RZ, 0x8 ;  /* 0xffffff8007247811 */ /* 0x000fe400078f40ff */
[----:B------:R-:W-:Y:S01]  /*1cb0*/  IADD3 R53, PT, PT, R53, -0x80, RZ ;  /* 0xffffff8035357810 */ /* 0x000fe20007ffe0ff */
[----:B----4-:R-:W-:-:S04]  /*1cc0*/  HADD2.F32 R37, -RZ, R37.H0_H0 ;  /* 0x20000025ff257230 */ /* 0x010fc80000004100 */
[----:B------:R0:W-:Y:S01]  /*1cd0*/  I2F.F16 R47, R4 ;  /* 0x00000004002f7306 */ /* 0x0001e20000200c00 */
[----:B-1----:R-:W-:-:S07]  /*1ce0*/  HADD2.F32 R54, -RZ, R49.H0_H0 ;  /* 0x20000031ff367230 */ /* 0x002fce0000004100 */
[----:B------:R-:W1:Y:S01]  /*1cf0*/  I2F.F16 R48, R48 ;  /* 0x0000003000307306 */ /* 0x000e620000200c00 */
[--C-:B0-----:R-:W-:Y:S02]  /*1d00*/  HADD2.F32 R4, -RZ, R20.reuse.H0_H0 ;  /* 0x20000014ff047230 */ /* 0x101fe40000004100 */
[----:B------:R-:W-:-:S03]  /*1d10*/  HADD2.F32 R20, -RZ, R20.H1_H1 ;  /* 0x30000014ff147230 */ /* 0x000fc60000004100 */
[C---:B------:R-:W-:Y:S01]  /*1d20*/  FFMA.FTZ R23, R4.reuse, R23, RZ ;  /* 0x0000001704177223 */ /* 0x040fe200000100ff */
[----:B------:R-:W-:Y:S01]  /*1d30*/  FFMA.FTZ R37, R4, R37, RZ ;  /* 0x0000002504257223 */ /* 0x000fe200000100ff */
[----:B------:R-:W-:Y:S01]  /*1d40*/  I2F.F16 R46, R46 ;  /* 0x0000002e002e7306 */ /* 0x000fe20000200c00 */
[----:B-1----:R-:W-:-:S07]  /*1d50*/  HADD2.F32 R48, -RZ, R48.H0_H0 ;  /* 0x20000030ff307230 */ /* 0x002fce0000004100 */
        /* <DEDUP_REMOVED lines=8> */
[----:B------:R-:W-:Y:S01]  /*1de0*/  HADD2.F32 R5, -RZ, R52.H0_H0 ;  /* 0x20000034ff057230 */ /* 0x000fe20000004100 */
[----:B------:R-:W-:-:S02]  /*1df0*/  SHF.R.U32.HI R52, RZ, 0x8, R7 ;  /* 0x00000008ff347819 */ /* 0x000fc40000011607 */
[----:B------:R-:W-:Y:S01]  /*1e00*/  SHF.R.U32.HI R7, RZ, 0x10, R7 ;  /* 0x00000010ff077819 */ /* 0x000fe20000011607 */
[----:B-1----:R-:W-:Y:S01]  /*1e10*/  HADD2.F32 R40, -RZ, R40.H0_H0 ;  /* 0x20000028ff287230 */ /* 0x002fe20000004100 */
[----:B------:R-:W-:Y:S01]  /*1e20*/  LOP3.LUT R52, R52, 0xff, RZ, 0xc0, !PT ;  /* 0x000000ff34347812 */ /* 0x000fe200078ec0ff */
[----:B------:R-:W-:Y:S01]  /*1e30*/  FFMA.FTZ R51, R5, R4, RZ ;  /* 0x0000000405337223 */ /* 0x000fe200000100ff */
[----:B------:R-:W-:Y:S01]  /*1e40*/  FFMA.FTZ R5, R4, R55, RZ ;  /* 0x0000003704057223 */ /* 0x000fe200000100ff */
[----:B------:R-:W-:Y:S01]  /*1e50*/  LOP3.LUT R4, R50, 0xff, RZ, 0xc0, !PT ;  /* 0x000000ff32047812 */ /* 0x000fe200078ec0ff */
[----:B------:R-:W-:Y:S01]  /*1e60*/  I2F.F16 R6, R6 ;  /* 0x0000000600067306 */ /* 0x000fe20000200c00 */
[----:B------:R-:W-:Y:S01]  /*1e70*/  IADD3 R52, PT, PT, R52, -0x80, RZ ;  /* 0xffffff8034347810 */ /* 0x000fe20007ffe0ff */
[----:B------:R-:W-:Y:S01]  /*1e80*/  FFMA.FTZ R51, R54, R20, R51 ;  /* 0x0000001436337223 */ /* 0x000fe20000010033 */
[----:B------:R-:W-:Y:S01]  /*1e90*/  LOP3.LUT R7, R7, 0xff, RZ, 0xc0, !PT ;  /* 0x000000ff07077812 */ /* 0x000fe200078ec0ff */
[----:B------:R-:W-:Y:S01]  /*1ea0*/  FFMA.FTZ R5, R20, R48, R5 ;  /* 0x0000003014057223 */ /* 0x000fe20000010005 */
[----:B------:R-:W-:-:S02]  /*1eb0*/  IADD3 R4, PT, PT, R4, -0x80, RZ ;  /* 0xffffff8004047810 */ /* 0x000fc40007ffe0ff */
[----:B------:R-:W-:Y:S01]  /*1ec0*/  IADD3 R49, PT, PT, R7, -0x80, RZ ;  /* 0xffffff8007317810 */ /* 0x000fe20007ffe0ff */
[----:B------:R-:W0:Y:S01]  /*1ed0*/  I2F.F16 R52, R52 ;  /* 0x0000003400347306 */ /* 0x000e220000200c00 */
[----:B------:R-:W-:Y:S02]  /*1ee0*/  LOP3.LUT R48, R17, 0xff, RZ, 0xc0, !PT ;  /* 0x000000ff11307812 */ /* 0x000fe400078ec0ff */
[----:B------:R-:W-:-:S04]  /*1ef0*/  LOP3.LUT R7, R16, 0xff, RZ, 0xc0, !PT ;  /* 0x000000ff10077812 */ /* 0x000fc800078ec0ff */
[----:B------:R-:W-:Y:S01]  /*1f00*/  IADD3 R7, PT, PT, R7, -0x80, RZ ;  /* 0xffffff8007077810 */ /* 0x000fe20007ffe0ff */
[----:B------:R1:W2:Y:S01]  /*1f10*/  I2F.F16 R50, R53 ;  /* 0x0000003500327306 */ /* 0x0002a20000200c00 */
[----:B0-----:R-:W-:-:S07]  /*1f20*/  HADD2.F32 R54, -RZ, R52.H0_H0 ;  /* 0x20000034ff367230 */ /* 0x001fce0000004100 */
[----:B------:R-:W0:Y:S01]  /*1f30*/  I2F.F16 R4, R4 ;  /* 0x0000000400047306 */ /* 0x000e220000200c00 */
[----:B-1----:R-:W-:Y:S01]  /*1f40*/  IADD3 R53, PT, PT, R48, -0x80, RZ ;  /* 0xffffff8030357810 */ /* 0x002fe20007ffe0ff */
[----:B------:R-:W-:Y:S01]  /*1f50*/  HADD2.F32 R48, -RZ, R47.H0_H0 ;  /* 0x2000002fff307230 */ /* 0x000fe20000004100 */
[----:B------:R-:W-:Y:S01]  /*1f60*/  LOP3.LUT R47, R19, 0xff, RZ, 0xc0, !PT ;  /* 0x000000ff132f7812 */ /* 0x000fe200078ec0ff */
[----:B------:R-:W-:Y:S01]  /*1f70*/  FFMA.FTZ R37, R20, R54, R37 ;  /* 0x0000003614257223 */ /* 0x000fe20000010025 */
[----:B------:R-:W-:Y:S02]  /*1f80*/  HADD2.F32 R54, -RZ, R21.H0_H0 ;  /* 0x20000015ff367230 */ /* 0x000fe40000004100 */
[----:B--2---:R-:W-:Y:S01]  /*1f90*/  HADD2.F32 R50, -RZ, R50.H0_H0 ;  /* 0x20000032ff327230 */ /* 0x004fe20000004100 */
[----:B------:R-:W1:Y:S01]  /*1fa0*/  I2F.F16 R49, R49 ;  /* 0x0000003100317306 */ /* 0x000e620000200c00 */
[----:B------:R-:W-:Y:S01]  /*1fb0*/  IADD3 R55, PT, PT, R47, -0x80, RZ ;  /* 0xffffff802f377810 */ /* 0x000fe20007ffe0ff */
[----:B------:R-:W-:-:S02]  /*1fc0*/  FFMA.FTZ R48, R48, R54, R51 ;  /* 0x0000003630307223 */ /* 0x000fc40000010033 */
[----:B------:R-:W-:Y:S01]  /*1fd0*/  FFMA.FTZ R52, R20, R50, R23 ;  /* 0x0000003214347223 */ /* 0x000fe20000010017 */
[----:B------:R-:W-:Y:S01]  /*1fe0*/  HADD2.F32 R50, -RZ, R6.H0_H0 ;  /* 0x20000006ff327230 */ /* 0x000fe20000004100 */
[--C-:B------:R-:W-:Y:S01]  /*1ff0*/  SHF.R.U32.HI R6, RZ, 0x8, R16.reuse ;  /* 0x00000008ff067819 */ /* 0x100fe20000011610 */
[----:B0-----:R-:W-:Y:S01]  /*2000*/  HADD2.F32 R51, -RZ, R4.H0_H0 ;  /* 0x20000004ff337230 */ /* 0x001fe20000004100 */
[----:B------:R-:W-:Y:S01]  /*2010*/  SHF.R.U32.HI R4, RZ, 0x10, R16 ;  /* 0x00000010ff047819 */ /* 0x000fe20000011610 */
[----:B------:R0:W-:Y:S01]  /*2020*/  I2F.F16 R20, R53 ;  /* 0x0000003500147306 */ /* 0x0001e20000200c00 */
[----:B------:R-:W-:Y:S01]  /*2030*/  FFMA.FTZ R50, R54, R50, R5 ;  /* 0x0000003236327223 */ /* 0x000fe20000010005 */
[----:B------:R-:W-:Y:S02]  /*2040*/  LOP3.LUT R5, R6, 0xff, RZ, 0xc0, !PT ;  /* 0x000000ff06057812 */ /* 0x000fe400078ec0ff */
[----:B------:R-:W-:Y:S01]  /*2050*/  LOP3.LUT R23, R18, 0xff, RZ, 0xc0, !PT ;  /* 0x000000ff12177812 */ /* 0x000fe200078ec0ff */
[----:B-1----:R-:W-:Y:S01]  /*2060*/  HADD2.F32 R56, -RZ, R49.H0_H0 ;  /* 0x20000031ff387230 */ /* 0x002fe20000004100 */
[----:B------:R-:W-:Y:S01]  /*2070*/  IADD3 R47, PT, PT, R5, -0x80, RZ ;  /* 0xffffff80052f7810 */ /* 0x000fe20007ffe0ff */
[C---:B------:R-:W-:Y:S01]  /*2080*/  FFMA.FTZ R49, R54.reuse, R51, R52 ;  /* 0x0000003336317223 */ /* 0x040fe20000010034 */
[----:B------:R-:W-:Y:S01]  /*2090*/  SHF.R.U32.HI R51, RZ, 0x8, R17 ;  /* 0x00000008ff337819 */ /* 0x000fe20000011611 */
[----:B------:R-:W1:Y:S01]  /*20a0*/  I2F.F16 R7, R7 ;  /* 0x0000000700077306 */ /* 0x000e620000200c00 */
[----:B------:R-:W-:Y:S01]  /*20b0*/  FFMA.FTZ R16, R54, R56, R37 ;  /* 0x0000003836107223 */ /* 0x000fe20000010025 */
[----:B------:R-:W-:-:S02]  /*20c0*/  LOP3.LUT R37, R4, 0xff, RZ, 0xc0, !PT ;  /* 0x000000ff04257812 */ /* 0x000fc400078ec0ff */
[----:B------:R-:W2:Y:S01]  /*20d0*/  LDS.64 R4, [UR4+0x18] ;  /* 0x00001804ff047984 */ /* 0x000ea20008000a00 */
[----:B------:R-:W-:Y:S02]  /*20e0*/  LOP3.LUT R51, R51, 0xff, RZ, 0xc0, !PT ;  /* 0x000000ff33337812 */ /* 0x000fe400078ec0ff */
[----:B------:R-:W-:Y:S01]  /*20f0*/  SHF.R.U32.HI R52, RZ, 0x10, R17 ;  /* 0x00000010ff347819 */ /* 0x000fe20000011611 */
[----:B------:R-:W-:Y:S01]  /*2100*/  I2F.F16 R6, R55 ;  /* 0x0000003700067306 */ /* 0x000fe20000200c00 */
[----:B------:R-:W-:Y:S01]  /*2110*/  IADD3 R17, PT, PT, R51, -0x80, RZ ;  /* 0xffffff8033117810 */ /* 0x000fe20007ffe0ff */
[----:B------:R-:W-:Y:S01]  /*2120*/  HADD2.F32 R51, -RZ, R21.H1_H1 ;  /* 0x30000015ff337230 */ /* 0x000fe20000004100 */
[----:B------:R-:W-:Y:S01]  /*2130*/  LOP3.LUT R52, R52, 0xff, RZ, 0xc0, !PT ;  /* 0x000000ff34347812 */ /* 0x000fe200078ec0ff */
[----:B------:R-:W-:Y:S01]  /*2140*/  HADD2.F32 R21, -RZ, R46.H0_H0 ;  /* 0x2000002eff157230 */ /* 0x000fe20000004100 */
[----:B0-----:R-:W-:Y:S02]  /*2150*/  SHF.R.U32.HI R53, RZ, 0x8, R18 ;  /* 0x00000008ff357819 */ /* 0x001fe40000011612 */
[----:B------:R-:W-:Y:S01]  /*2160*/  IADD3 R46, PT, PT, R52, -0x80, RZ ;  /* 0xffffff80342e7810 */ /* 0x000fe20007ffe0ff */
[----:B------:R-:W-:-:S02]  /*2170*/  HADD2.F32 R52, -RZ, R44.H0_H0 ;  /* 0x2000002cff347230 */ /* 0x000fc40000004100 */
[----:B------:R-:W-:Y:S01]  /*2180*/  FFMA.FTZ R21, R21, R51, R48 ;  /* 0x0000003315157223 */ /* 0x000fe20000010030 */
[----:B------:R-:W-:Y:S01]  /*2190*/  SHF.R.U32.HI R48, RZ, 0x10, R18 ;  /* 0x00000010ff307819 */ /* 0x000fe20000011612 */
[----:B------:R-:W-:Y:S01]  /*21a0*/  I2F.F16 R47, R47 ;  /* 0x0000002f002f7306 */ /* 0x000fe20000200c00 */
[----:B------:R-:W-:Y:S01]  /*21b0*/  LOP3.LUT R53, R53, 0xff, RZ, 0xc0, !PT ;  /* 0x000000ff35357812 */ /* 0x000fe200078ec0ff */
[----:B------:R-:W-:Y:S01]  /*21c0*/  FFMA.FTZ R50, R51, R52, R50 ;  /* 0x0000003433327223 */ /* 0x000fe20000010032 */
[----:B------:R-:W-:Y:S01]  /*21d0*/  LOP3.LUT R48, R48, 0xff, RZ, 0xc0, !PT ;  /* 0x000000ff30307812 */ /* 0x000fe200078ec0ff */
[----:B------:R-:W-:Y:S01]  /*21e0*/  HADD2.F32 R52, -RZ, R22.H0_H0 ;  /* 0x20000016ff347230 */ /* 0x000fe20000004100 */
[----:B------:R-:W-:Y:S01]  /*21f0*/  IADD3 R44, PT, PT, R53, -0x80, RZ ;  /* 0xffffff80352c7810 */ /* 0x000fe20007ffe0ff */
[----:B------:R-:W-:Y:S01]  /*2200*/  HADD2.F32 R53, -RZ, R36.H0_H0 ;  /* 0x20000024ff357230 */ /* 0x000fe20000004100 */
[----:B------:R-:W-:Y:S01]  /*2210*/  SHF.R.U32.HI R36, RZ, 0x8, R19 ;  /* 0x00000008ff247819 */ /* 0x000fe20000011613 */
[----:B------:R-:W0:Y:S01]  /*2220*/  I2F.F16 R17, R17 ;  /* 0x0000001100117306 */ /* 0x000e220000200c00 */
[----:B------:R-:W-:Y:S01]  /*2230*/  IADD3 R22, PT, PT, R48, -0x80, RZ ;  /* 0xffffff8030167810 */ /* 0x000fe20007ffe0ff */
[----:B------:R-:W-:Y:S01]  /*2240*/  FFMA.FTZ R49, R51, R52, R49 ;  /* 0x0000003433317223 */ /* 0x000fe20000010031 */
[----:B------:R-:W-:Y:S01]  /*2250*/  IADD3 R23, PT, PT, R23, -0x80, RZ ;  /* 0xffffff8017177810 */ /* 0x000fe20007ffe0ff */
[----:B------:R-:W-:Y:S01]  /*2260*/  FFMA.FTZ R16, R51, R53, R16 ;  /* 0x0000003533107223 */ /* 0x000fe20000010010 */
[----:B------:R-:W-:Y:S01]  /*2270*/  SHF.R.U32.HI R48, RZ, 0x10, R19 ;  /* 0x00000010ff307819 */ /* 0x000fe20000011613 */
[----:B-1----:R-:W-:Y:S01]  /*2280*/  HADD2.F32 R52, -RZ, R7.H0_H0 ;  /* 0x20000007ff347230 */ /* 0x002fe20000004100 */
[----:B------:R-:W-:Y:S01]  /*2290*/  LOP3.LUT R36, R36, 0xff, RZ, 0xc0, !PT ;  /* 0x000000ff24247812 */ /* 0x000fe200078ec0ff */
[----:B------:R-:W1:Y:S01]  /*22a0*/  I2F.F16 R44, R44 ;  /* 0x0000002c002c7306 */ /* 0x000e620000200c00 */
[----:B------:R-:W-:Y:S01]  /*22b0*/  LOP3.LUT R48, R48, 0xff, RZ, 0xc0, !PT ;  /* 0x000000ff30307812 */ /* 0x000fe200078ec0ff */
[----:B------:R-:W-:Y:S01]  /*22c0*/  HADD2.F32 R53, -RZ, R20.H0_H0 ;  /* 0x20000014ff357230 */ /* 0x000fe20000004100 */
[----:B------:R-:W-:-:S02]  /*22d0*/  IADD3 R37, PT, PT, R37, -0x80, RZ ;  /* 0xffffff8025257810 */ /* 0x000fc40007ffe0ff */
[----:B------:R-:W-:Y:S02]  /*22e0*/  IADD3 R51, PT, PT, R36, -0x80, RZ ;  /* 0xffffff8024337810 */ /* 0x000fe40007ffe0ff */
[----:B------:R-:W-:Y:S01]  /*22f0*/  IADD3 R48, PT, PT, R48, -0x80, RZ ;  /* 0xffffff8030307810 */ /* 0x000fe20007ffe0ff */
[----:B------:R-:W3:Y:S01]  /*2300*/  I2F.F16 R23, R23 ;  /* 0x0000001700177306 */ /* 0x000ee20000200c00 */
[----:B------:R-:W-:Y:S01]  /*2310*/  LEA.HI R18, R18, 0xffffff80, RZ, 0x8 ;  /* 0xffffff8012127811 */ /* 0x000fe200078f40ff */
[--C-:B--2---:R-:W-:Y:S01]  /*2320*/  HADD2.F32 R36, -RZ, R4.reuse.H0_H0 ;  /* 0x20000004ff247230 */ /* 0x104fe20000004100 */
[----:B------:R-:W-:Y:S01]  /*2330*/  LEA.HI R19, R19, 0xffffff80, RZ, 0x8 ;  /* 0xffffff8013137811 */ /* 0x000fe200078f40ff */
[----:B------:R-:W-:Y:S02]  /*2340*/  HADD2.F32 R4, -RZ, R4.H1_H1 ;  /* 0x30000004ff047230 */ /* 0x000fe40000004100 */
[----:B0-----:R-:W-:Y:S02]  /*2350*/  HADD2.F32 R17, -RZ, R17.H0_H0 ;  /* 0x20000011ff117230 */ /* 0x001fe40000004100 */
[----:B------:R-:W-:Y:S01]  /*2360*/  FFMA.FTZ R21, R52, R36, R21 ;  /* 0x0000002434157223 */ /* 0x000fe20000010015 */
[----:B------:R0:W2:Y:S01]  /*2370*/  I2F.F16 R7, R51 ;  /* 0x0000003300077306 */ /* 0x0000a20000200c00 */
[----:B-1----:R-:W-:-:S02]  /*2380*/  HADD2.F32 R44, -RZ, R44.H0_H0 ;  /* 0x2000002cff2c7230 */ /* 0x002fc40000004100 */
[--C-:B------:R-:W-:Y:S02]  /*2390*/  HADD2.F32 R20, -RZ, R5.reuse.H0_H0 ;  /* 0x20000005ff147230 */ /* 0x100fe40000004100 */
[----:B------:R-:W-:Y:S02]  /*23a0*/  HADD2.F32 R5, -RZ, R5.H1_H1 ;  /* 0x30000005ff057230 */ /* 0x000fe40000004100 */
[----:B---3--:R-:W-:Y:S01]  /*23b0*/  HADD2.F32 R52, -RZ, R23.H0_H0 ;  /* 0x20000017ff347230 */ /* 0x008fe20000004100 */
[----:B------:R-:W1:Y:S01]  /*23c0*/  I2F.F16 R37, R37 ;  /* 0x0000002500257306 */ /* 0x000e620000200c00 */
[----:B0-----:R-:W-:Y:S02]  /*23d0*/  HADD2.F32 R51, -RZ, R6.H0_H0 ;  /* 0x20000006ff337230 */ /* 0x001fe40000004100 */
[C---:B------:R-:W-:Y:S01]  /*23e0*/  FFMA.FTZ R23, R36.reuse, R53, R50 ;  /* 0x0000003524177223 */ /* 0x040fe20000010032 */
[----:B------:R-:W-:Y:S02]  /*23f0*/  HADD2.F32 R6, -RZ, R47.H0_H0 ;  /* 0x2000002fff067230 */ /* 0x000fe40000004100 */
[C---:B------:R-:W-:Y:S01]  /*2400*/  FFMA.FTZ R49, R36.reuse, R52, R49 ;  /* 0x0000003424317223 */ /* 0x040fe20000010031 */
[----:B------:R-:W-:Y:S01]  /*2410*/  FFMA.FTZ R16, R36, R51, R16 ;  /* 0x0000003324107223 */ /* 0x000fe20000010010 */
[----:B--2---:R-:W-:Y:S01]  /*2420*/  HADD2.F32 R7, -RZ, R7.H0_H0 ;  /* 0x20000007ff077230 */ /* 0x004fe20000004100 */
[----:B------:R-:W0:Y:S01]  /*2430*/  I2F.F16 R46, R46 ;  /* 0x0000002e002e7306 */ /* 0x000e220000200c00 */
[----:B------:R-:W-:Y:S01]  /*2440*/  FFMA.FTZ R21, R6, R4, R21 ;  /* 0x0000000406157223 */ /* 0x000fe20000010015 */
[C---:B------:R-:W-:Y:S01]  /*2450*/  FFMA.FTZ R17, R4.reuse, R17, R23 ;  /* 0x0000001104117223 */ /* 0x040fe20000010017 */
[C---:B------:R-:W-:Y:S01]  /*2460*/  FFMA.FTZ R49, R4.reuse, R44, R49 ;  /* 0x0000002c04317223 */ /* 0x040fe20000010031 */
[----:B------:R-:W-:Y:S01]  /*2470*/  FFMA.FTZ R7, R4, R7, R16 ;  /* 0x0000000704077223 */ /* 0x000fe20000010010 */
[----:B------:R-:W-:-:S02]  /*2480*/  HADD2.F32 R4, -RZ, R41.H0_H0 ;  /* 0x20000029ff047230 */ /* 0x000fc40000004100 */
[----:B-1----:R-:W-:Y:S01]  /*2490*/  HADD2.F32 R6, -RZ, R37.H0_H0 ;  /* 0x20000025ff067230 */ /* 0x002fe20000004100 */
[----:B------:R-:W1:Y:S04]  /*24a0*/  I2F.F16 R48, R48 ;  /* 0x0000003000307306 */ /* 0x000e680000200c00 */
[----:B------:R-:W-:Y:S01]  /*24b0*/  FFMA.FTZ R21, R6, R20, R21 ;  /* 0x0000001406157223 */ /* 0x000fe20000010015 */
[----:B0-----:R-:W-:-:S03]  /*24c0*/  HADD2.F32 R46, -RZ, R46.H0_H0 ;  /* 0x2000002eff2e7230 */ /* 0x001fc60000004100 */
[----:B------:R-:W0:Y:S01]  /*24d0*/  I2F.F16 R22, R22 ;  /* 0x0000001600167306 */ /* 0x000e220000200c00 */
[----:B------:R-:W-:Y:S01]  /*24e0*/  FFMA.FTZ R4, R4, R5, R21 ;  /* 0x0000000504047223 */ /* 0x000fe20000010015 */
[----:B------:R-:W-:Y:S02]  /*24f0*/  HADD2.F32 R21, -RZ, R38.H1_H1 ;  /* 0x30000026ff157230 */ /* 0x000fe40000004100 */
[----:B------:R-:W-:Y:S01]  /*2500*/  FFMA.FTZ R46, R20, R46, R17 ;  /* 0x0000002e142e7223 */ /* 0x000fe20000010011 */
[----:B------:R-:W-:Y:S02]  /*2510*/  HADD2.F32 R17, -RZ, R0.H1_H1 ;  /* 0x30000000ff117230 */ /* 0x000fe40000004100 */
[----:B-1----:R-:W-:Y:S01]  /*2520*/  HADD2.F32 R48, -RZ, R48.H0_H0 ;  /* 0x20000030ff307230 */ /* 0x002fe20000004100 */
[----:B------:R-:W1:Y:S01]  /*2530*/  I2F.F16 R18, R18 ;  /* 0x0000001200127306 */ /* 0x000e620000200c00 */
[----:B------:R-:W-:-:S03]  /*2540*/  FFMA.FTZ R40, R5, R40, R46 ;  /* 0x0000002805287223 */ /* 0x000fc6000001002e */
[C---:B------:R-:W-:Y:S01]  /*2550*/  FFMA.FTZ R48, R20.reuse, R48, R7 ;  /* 0x0000003014307223 */ /* 0x040fe20000010007 */
[----:B------:R-:W-:Y:S02]  /*2560*/  HADD2.F32 R7, -RZ, R0.H0_H0 ;  /* 0x20000000ff077230 */ /* 0x000fe40000004100 */
[----:B------:R-:W-:Y:S01]  /*2570*/  FMUL.FTZ R40, R17, R40 ;  /* 0x0000002811287220 */ /* 0x000fe20000410000 */
[----:B0-----:R-:W-:Y:S01]  /*2580*/  HADD2.F32 R22, -RZ, R22.H0_H0 ;  /* 0x20000016ff167230 */ /* 0x001fe20000004100 */
[----:B------:R-:W0:Y:S01]  /*2590*/  I2F.F16 R19, R19 ;  /* 0x0000001300137306 */ /* 0x000e220000200c00 */
[----:B------:R-:W-:Y:S02]  /*25a0*/  FMUL.FTZ R4, R7, R4 ;  /* 0x0000000407047220 */ /* 0x000fe40000410000 */
[----:B------:R-:W-:Y:S01]  /*25b0*/  F2FP.F16.F32.PACK_AB R40, RZ, R40 ;  /* 0x00000028ff28723e */ /* 0x000fe200000000ff */
[----:B------:R-:W-:Y:S01]  /*25c0*/  FFMA.FTZ R49, R20, R22, R49 ;  /* 0x0000001614317223 */ /* 0x000fe20000010031 */
[----:B-1----:R-:W-:Y:S01]  /*25d0*/  HADD2.F32 R18, -RZ, R18.H0_H0 ;  /* 0x20000012ff127230 */ /* 0x002fe20000004100 */
[----:B------:R-:W-:-:S04]  /*25e0*/  F2FP.F16.F32.PACK_AB R4, RZ, R4 ;  /* 0x00000004ff04723e */ /* 0x000fc800000000ff */
[C---:B------:R-:W-:Y:S01]  /*25f0*/  FFMA.FTZ R18, R5.reuse, R18, R49 ;  /* 0x0000001205127223 */ /* 0x040fe20000010031 */
[----:B------:R-:W-:Y:S01]  /*2600*/  PRMT R4, R4, 0x5410, R40 ;  /* 0x0000541004047816 */ /* 0x000fe20000000028 */
[----:B0-----:R-:W-:Y:S02]  /*2610*/  HADD2.F32 R6, -RZ, R19.H0_H0 ;  /* 0x20000013ff067230 */ /* 0x001fe40000004100 */
[----:B------:R-:W-:Y:S02]  /*2620*/  HADD2.F32 R19, -RZ, R38.H0_H0 ;  /* 0x20000026ff137230 */ /* 0x000fe40000004100 */
[----:B------:R-:W-:Y:S02]  /*2630*/  HFMA2 R33, R4, 1, 1, R33 ;  /* 0x3c003c0004217831 */ /* 0x000fe40000000021 */
[----:B------:R-:W-:Y:S01]  /*2640*/  FFMA.FTZ R6, R5, R6, R48 ;  /* 0x0000000605067223 */ /* 0x000fe20000010030 */
[----:B------:R-:W-:-:S03]  /*2650*/  FMUL.FTZ R18, R19, R18 ;  /* 0x0000001213127220 */ /* 0x000fc60000410000 */
[----:B------:R-:W-:Y:S02]  /*2660*/  FMUL.FTZ R6, R21, R6 ;  /* 0x0000000615067220 */ /* 0x000fe40000410000 */
[----:B------:R-:W-:-:S03]  /*2670*/  F2FP.F16.F32.PACK_AB R18, RZ, R18 ;  /* 0x00000012ff12723e */ /* 0x000fc600000000ff */
[----:B------:R-:W-:-:S04]  /*2680*/  F2FP.F16.F32.PACK_AB R6, RZ, R6 ;  /* 0x00000006ff06723e */ /* 0x000fc800000000ff */
[----:B------:R-:W-:-:S05]  /*2690*/  PRMT R18, R18, 0x5410, R6 ;  /* 0x0000541012127816 */ /* 0x000fca0000000006 */
[----:B------:R-:W-:-:S07]  /*26a0*/  HADD2 R32, R18, R32 ;  /* 0x0000002012207230 */ /* 0x000fce0000000000 */
.L_x_4057:
        /* <DEDUP_REMOVED lines=9> */
[----:B------:R-:W-:Y:S02]  /*2740*/  LOP3.LUT R18, R11, 0xff, RZ, 0xc0, !PT ;  /* 0x000000ff0b127812 */ /* 0x000fe400078ec0ff */
[----:B------:R-:W-:Y:S02]  /*2750*/  IADD3 R17, PT, PT, R17, -0x80, RZ ;  /* 0xffffff8011117810 */ /* 0x000fe40007ffe0ff */
[----:B------:R-:W-:Y:S01]  /*2760*/  IADD3 R48, PT, PT, R18, -0x80, RZ ;  /* 0xffffff8012307810 */ /* 0x000fe20007ffe0ff */
[----:B------:R-:W3:Y:S01]  /*2770*/  I2F.F16 R53, R53 ;  /* 0x0000003500357306 */ /* 0x000ee20000200c00 */
[--C-:B------:R-:W-:Y:S02]  /*2780*/  SHF.R.U32.HI R18, RZ, 0x8, R8.reuse ;  /* 0x00000008ff127819 */ /* 0x100fe40000011608 */
[----:B------:R-:W-:Y:S02]  /*2790*/  SHF.R.U32.HI R8, RZ, 0x10, R8 ;  /* 0x00000010ff087819 */ /* 0x000fe40000011608 */
[----:B------:R-:W-:-:S02]  /*27a0*/  LOP3.LUT R18, R18, 0xff, RZ, 0xc0, !PT ;  /* 0x000000ff12127812 */ /* 0x000fc400078ec0ff */
[----:B------:R-:W-:Y:S01]  /*27b0*/  LOP3.LUT R8, R8, 0xff, RZ, 0xc0, !PT ;  /* 0x000000ff08087812 */ /* 0x000fe200078ec0ff */
[----:B------:R-:W4:Y:S01]  /*27c0*/  I2F.F16 R17, R17 ;  /* 0x0000001100117306 */ /* 0x000f220000200c00 */
[----:B------:R-:W-:Y:S01]  /*27d0*/  IADD3 R46, PT, PT, R18, -0x80, RZ ;  /* 0xffffff80122e7810 */ /* 0x000fe20007ffe0ff */
[----:B-1----:R-:W-:Y:S01]  /*27e0*/  HADD2.F32 R23, -RZ, R23.H0_H0 ;  /* 0x20000017ff177230 */ /* 0x002fe20000004100 */
[----:B------:R-:W-:Y:S02]  /*27f0*/  SHF.R.U32.HI R18, RZ, 0x8, R9 ;  /* 0x00000008ff127819 */ /* 0x000fe40000011609 */
[----:B------:R-:W-:Y:S02]  /*2800*/  IADD3 R8, PT, PT, R8, -0x80, RZ ;  /* 0xffffff8008087810 */ /* 0x000fe40007ffe0ff */
[----:B------:R-:W-:Y:S01]  /*2810*/  LOP3.LUT R18, R18, 0xff, RZ, 0xc0, !PT ;  /* 0x000000ff12127812 */ /* 0x000fe200078ec0ff */
[----:B------:R-:W-:Y:S01]  /*2820*/  I2F.F16 R52, R52 ;  /* 0x0000003400347306 */ /* 0x000fe20000200c00 */
[----:B0-----:R-:W-:Y:S01]  /*2830*/  SHF.R.U32.HI R35, RZ, 0x8, R10 ;  /* 0x00000008ff237819 */ /* 0x001fe2000001160a */
[----:B---3--:R-:W-:Y:S01]  /*2840*/  HADD2.F32 R55, -RZ, R53.H0_H0 ;  /* 0x20000035ff377230 */ /* 0x008fe20000004100 */
[----:B------:R-:W-:-:S02]  /*2850*/  IADD3 R44, PT, PT, R18, -0x80, RZ ;  /* 0xffffff80122c7810 */ /* 0x000fc40007ffe0ff */
[----:B------:R-:W0:Y:S01]  /*2860*/  LDS.64 R18, [UR4+0x20] ;  /* 0x00002004ff127984 */ /* 0x000e220008000a00 */
[----:B------:R-:W-:Y:S01]  /*2870*/  LEA.HI R16, R9, 0xffffff80, RZ, 0x8 ;  /* 0xffffff8009107811 */ /* 0x000fe200078f40ff */
[----:B----4-:R-:W-:Y:S01]  /*2880*/  HADD2.F32 R17, -RZ, R17.H0_H0 ;  /* 0x20000011ff117230 */ /* 0x010fe20000004100 */
[----:B------:R1:W3:Y:S01]  /*2890*/  I2F.F16 R34, R8 ;  /* 0x0000000800227306 */ /* 0x0002e20000200c00 */
[----:B------:R-:W-:Y:S02]  /*28a0*/  LOP3.LUT R37, R35, 0xff, RZ, 0xc0, !PT ;  /* 0x000000ff23257812 */ /* 0x000fe400078ec0ff */
[----:B------:R-:W-:Y:S02]  /*28b0*/  SHF.R.U32.HI R9, RZ, 0x10, R9 ;  /* 0x00000010ff097819 */ /* 0x000fe40000011609 */
[----:B------:R-:W-:Y:S02]  /*28c0*/  IADD3 R37, PT, PT, R37, -0x80, RZ ;  /* 0xffffff8025257810 */ /* 0x000fe40007ffe0ff */
[----:B------:R-:W-:Y:S01]  /*28d0*/  LEA.HI R22, R11, 0xffffff80, RZ, 0x8 ;  /* 0xffffff800b167811 */ /* 0x000fe200078f40ff */
[----:B------:R-:W-:Y:S01]  /*28e0*/  I2F.F16 R48, R48 ;  /* 0x0000003000307306 */ /* 0x000fe20000200c00 */
[----:B-1----:R-:W-:-:S02]  /*28f0*/  SHF.R.U32.HI R8, RZ, 0x8, R11 ;  /* 0x00000008ff087819 */ /* 0x002fc4000001160b */
[----:B------:R-:W-:Y:S02]  /*2900*/  LOP3.LUT R9, R9, 0xff, RZ, 0xc0, !PT ;  /* 0x000000ff09097812 */ /* 0x000fe400078ec0ff */
[----:B------:R-:W-:Y:S02]  /*2910*/  LOP3.LUT R8, R8, 0xff, RZ, 0xc0, !PT ;  /* 0x000000ff08087812 */ /* 0x000fe400078ec0ff */
[----:B------:R-:W-:Y:S01]  /*2920*/  SHF.R.U32.HI R11, RZ, 0x10, R11 ;  /* 0x00000010ff0b7819 */ /* 0x000fe2000001160b */
[----:B------:R-:W1:Y:S01]  /*2930*/  I2F.F16 R46, R46 ;  /* 0x0000002e002e7306 */ /* 0x000e620000200c00 */
[----:B------:R-:W-:Y:S01]  /*2940*/  IADD3 R49, PT, PT, R8, -0x80, RZ ;  /* 0xffffff8008317810 */ /* 0x000fe20007ffe0ff */
[----:B---3--:R-:W-:Y:S01]  /*2950*/  HADD2.F32 R34, -RZ, R34.H0_H0 ;  /* 0x20000022ff227230 */ /* 0x008fe20000004100 */
[----:B------:R-:W-:Y:S02]  /*2960*/  IADD3 R9, PT, PT, R9, -0x80, RZ ;  /* 0xffffff8009097810 */ /* 0x000fe40007ffe0ff */
[----:B------:R-:W-:-:S02]  /*2970*/  LOP3.LUT R11, R11, 0xff, RZ, 0xc0, !PT ;  /* 0x000000ff0b0b7812 */ /* 0x000fc400078ec0ff */
[----:B------:R-:W-:Y:S01]  /*2980*/  LEA.HI R36, R10, 0xffffff80, RZ, 0x8 ;  /* 0xffffff800a247811 */ /* 0x000fe200078f40ff */
[----:B------:R-:W-:Y:S01]  /*2990*/  I2F.F16 R47, R37 ;  /* 0x00000025002f7306 */ /* 0x000fe20000200c00 */
[----:B------:R-:W-:Y:S02]  /*29a0*/  IADD3 R11, PT, PT, R11, -0x80, RZ ;  /* 0xffffff800b0b7810 */ /* 0x000fe40007ffe0ff */
[----:B------:R-:W-:Y:S01]  /*29b0*/  SHF.R.U32.HI R10, RZ, 0x10, R10 ;  /* 0x00000010ff0a7819 */ /* 0x000fe2000001160a */
[----:B-1----:R-:W-:-:S04]  /*29c0*/  HADD2.F32 R53, -RZ, R46.H0_H0 ;  /* 0x2000002eff357230 */ /* 0x002fc80000004100 */
[----:B------:R-:W1:Y:S01]  /*29d0*/  I2F.F16 R35, R9 ;  /* 0x0000000900237306 */ /* 0x000e620000200c00 */
[----:B------:R-:W-:Y:S01]  /*29e0*/  LOP3.LUT R10, R10, 0xff, RZ, 0xc0, !PT ;  /* 0x000000ff0a0a7812 */ /* 0x000fe200078ec0ff */
[----:B0-----:R-:W-:-:S03]  /*29f0*/  HADD2.F32 R50, -RZ, R18.H1_H1 ;  /* 0x30000012ff327230 */ /* 0x001fc60000004100 */
[----:B------:R-:W-:-:S03]  /*2a00*/  IADD3 R10, PT, PT, R10, -0x80, RZ ;  /* 0xffffff800a0a7810 */ /* 0x000fc60007ffe0ff */
[----:B------:R-:W0:Y:S01]  /*2a10*/  I2F.F16 R44, R44 ;  /* 0x0000002c002c7306 */ /* 0x000e220000200c00 */
[----:B-1----:R-:W-:-:S07]  /*2a20*/  HADD2.F32 R35, -RZ, R35.H0_H0 ;  /* 0x20000023ff237230 */ /* 0x002fce0000004100 */
[----:B------:R1:W-:Y:S01]  /*2a30*/  I2F.F16 R41, R11 ;  /* 0x0000000b00297306 */ /* 0x0003e20000200c00 */
[----:B0-----:R-:W-:-:S07]  /*2a40*/  HADD2.F32 R44, -RZ, R44.H0_H0 ;  /* 0x2000002cff2c7230 */ /* 0x001fce0000004100 */
[----:B------:R-:W0:Y:S01]  /*2a50*/  I2F.F16 R49, R49 ;  /* 0x0000003100317306 */ /* 0x000e220000200c00 */
[----:B-1----:R-:W-:Y:S02]  /*2a60*/  HADD2.F32 R11, -RZ, R48.H0_H0 ;  /* 0x20000030ff0b7230 */ /* 0x002fe40000004100 */
[----:B------:R-:W-:-:S05]  /*2a70*/  HADD2.F32 R48, -RZ, R47.H0_H0 ;  /* 0x2000002fff307230 */ /* 0x000fca0000004100 */
[----:B------:R-:W1:Y:S08]  /*2a80*/  I2F.F16 R10, R10 ;  /* 0x0000000a000a7306 */ /* 0x000e700000200c00 */
[----:B------:R-:W3:Y:S08]  /*2a90*/  I2F.F16 R16, R16 ;  /* 0x0000001000107306 */ /* 0x000ef00000200c00 */
[----:B------:R-:W-:Y:S08]  /*2aa0*/  I2F.F16 R36, R36 ;  /* 0x0000002400247306 */ /* 0x000ff00000200c00 */
[----:B------:R-:W4:Y:S01]  /*2ab0*/  I2F.F16 R22, R22 ;  /* 0x0000001600167306 */ /* 0x000f220000200c00 */
[----:B--2---:R-:W-:-:S02]  /*2ac0*/  LOP3.LUT R8, R4, 0xff, RZ, 0xc0, !PT ;  /* 0x000000ff04087812 */ /* 0x004fc400078ec0ff */
[----:B------:R-:W-:Y:S02]  /*2ad0*/  LOP3.LUT R9, R6, 0xff, RZ, 0xc0, !PT ;  /* 0x000000ff06097812 */ /* 0x000fe400078ec0ff */
[----:B------:R-:W-:Y:S02]  /*2ae0*/  IADD3 R37, PT, PT, R8, -0x80, RZ ;  /* 0xffffff8008257810 */ /* 0x000fe40007ffe0ff */
[----:B------:R-:W-:Y:S02]  /*2af0*/  LOP3.LUT R8, R5, 0xff, RZ, 0xc0, !PT ;  /* 0x000000ff05087812 */ /* 0x000fe400078ec0ff */
[----:B------:R-:W-:Y:S02]  /*2b00*/  LEA.HI R21, R4, 0xffffff80, RZ, 0x8 ;  /* 0xffffff8004157811 */ /* 0x000fe400078f40ff */
[----:B------:R-:W-:Y:S01]  /*2b10*/  IADD3 R40, PT, PT, R8, -0x80, RZ ;  /* 0xffffff8008287810 */ /* 0x000fe20007ffe0ff */
[----:B------:R-:W-:Y:S01]  /*2b20*/  HADD2.F32 R8, -RZ, R18.H0_H0 ;  /* 0x20000012ff087230 */ /* 0x000fe20000004100 */
[----:B------:R-:W-:Y:S01]  /*2b30*/  IADD3 R18, PT, PT, R9, -0x80, RZ ;  /* 0xffffff8009127810 */ /* 0x000fe20007ffe0ff */
[----:B------:R-:W-:Y:S01]  /*2b40*/  HADD2.F32 R9, -RZ, R52.H0_H0 ;  /* 0x20000034ff097230 */ /* 0x000fe20000004100 */
[----:B------:R-:W-:Y:S01]  /*2b50*/  SHF.R.U32.HI R47, RZ, 0x8, R5 ;  /* 0x00000008ff2f7819 */ /* 0x000fe20000011605 */
[----:B0-----:R-:W-:-:S02]  /*2b60*/  HADD2.F32 R52, -RZ, R49.H0_H0 ;  /* 0x20000031ff347230 */ /* 0x001fc40000004100 */
[----:B------:R-:W-:Y:S01]  /*2b70*/  FFMA.FTZ R46, R17, R8, RZ ;  /* 0x00000008112e7223 */ /* 0x000fe200000100ff */
[----:B------:R-:W-:Y:S01]  /*2b80*/  SHF.R.U32.HI R17, RZ, 0x8, R4 ;  /* 0x00000008ff117819 */ /* 0x000fe20000011604 */
[C---:B------:R-:W-:Y:S01]  /*2b90*/  FFMA.FTZ R55, R8.reuse, R55, RZ ;  /* 0x0000003708377223 */ /* 0x040fe200000100ff */
[C---:B------:R-:W-:Y:S01]  /*2ba0*/  FFMA.FTZ R9, R8.reuse, R9, RZ ;  /* 0x0000000908097223 */ /* 0x040fe200000100ff */
[----:B------:R-:W-:Y:S01]  /*2bb0*/  FFMA.FTZ R57, R8, R11, RZ ;  /* 0x0000000b08397223 */ /* 0x000fe200000100ff */
[----:B------:R-:W-:Y:S01]  /*2bc0*/  LOP3.LUT R8, R17, 0xff, RZ, 0xc0, !PT ;  /* 0x000000ff11087812 */ /* 0x000fe200078ec0ff */
[----:B------:R-:W-:Y:S01]  /*2bd0*/  FFMA.FTZ R17, R53, R50, R46 ;  /* 0x0000003235117223 */ /* 0x000fe2000001002e */
[----:B------:R-:W-:Y:S01]  /*2be0*/  SHF.R.U32.HI R46, RZ, 0x10, R4 ;  /* 0x00000010ff2e7819 */ /* 0x000fe20000011604 */
[----:B------:R-:W-:Y:S01]  /*2bf0*/  FFMA.FTZ R55, R50, R44, R55 ;  /* 0x0000002c32377223 */ /* 0x000fe20000010037 */
[----:B------:R-:W-:Y:S01]  /*2c00*/  IADD3 R4, PT, PT, R8, -0x80, RZ ;  /* 0xffffff8008047810 */ /* 0x000fe20007ffe0ff */
[----:B------:R-:W-:Y:S01]  /*2c10*/  FFMA.FTZ R57, R50, R52, R57 ;  /* 0x0000003432397223 */ /* 0x000fe20000010039 */
[----:B------:R-:W-:Y:S01]  /*2c20*/  LOP3.LUT R8, R46, 0xff, RZ, 0xc0, !PT ;  /* 0x000000ff2e087812 */ /* 0x000fe200078ec0ff */
[----:B------:R-:W-:Y:S01]  /*2c30*/  FFMA.FTZ R46, R50, R48, R9 ;  /* 0x00000030322e7223 */ /* 0x000fe20000010009 */
[----:B------:R-:W-:Y:S01]  /*2c40*/  HADD2.F32 R48, -RZ, R19.H0_H0 ;  /* 0x20000013ff307230 */ /* 0x000fe20000004100 */
[----:B------:R-:W-:Y:S01]  /*2c50*/  SHF.R.U32.HI R49, RZ, 0x10, R5 ;  /* 0x00000010ff317819 */ /* 0x000fe20000011605 */
[----:B------:R-:W-:Y:S01]  /*2c60*/  HADD2.F32 R52, -RZ, R41.H0_H0 ;  /* 0x20000029ff347230 */ /* 0x000fe20000004100 */
[----:B------:R-:W-:Y:S01]  /*2c70*/  IADD3 R44, PT, PT, R8, -0x80, RZ ;  /* 0xffffff80082c7810 */ /* 0x000fe20007ffe0ff */
[----:B------:R-:W-:Y:S01]  /*2c80*/  HADD2.F32 R19, -RZ, R19.H1_H1 ;  /* 0x30000013ff137230 */ /* 0x000fe20000004100 */
[----:B------:R-:W0:Y:S01]  /*2c90*/  LDS.64 R8, [UR4+0x28] ;  /* 0x00002804ff087984 */ /* 0x000e220008000a00 */
[----:B------:R-:W-:Y:S01]  /*2ca0*/  FFMA.FTZ R50, R34, R48, R17 ;  /* 0x0000003022327223 */ /* 0x000fe20000010011 */
[C---:B------:R-:W-:Y:S01]  /*2cb0*/  FFMA.FTZ R34, R48.reuse, R35, R55 ;  /* 0x0000002330227223 */ /* 0x040fe20000010037 */
[----:B-1----:R-:W-:Y:S01]  /*2cc0*/  HADD2.F32 R35, -RZ, R10.H0_H0 ;  /* 0x2000000aff237230 */ /* 0x002fe20000004100 */
[----:B------:R-:W-:Y:S01]  /*2cd0*/  LOP3.LUT R49, R49, 0xff, RZ, 0xc0, !PT ;  /* 0x000000ff31317812 */ /* 0x000fe200078ec0ff */
[----:B------:R-:W-:Y:S01]  /*2ce0*/  I2F.F16 R37, R37 ;  /* 0x0000002500257306 */ /* 0x000fe20000200c00 */
[----:B------:R-:W-:Y:S01]  /*2cf0*/  LOP3.LUT R47, R47, 0xff, RZ, 0xc0, !PT ;  /* 0x000000ff2f2f7812 */ /* 0x000fe200078ec0ff */
[----:B------:R-:W-:Y:S01]  /*2d00*/  FFMA.FTZ R23, R23, R19, R50 ;  /* 0x0000001317177223 */ /* 0x000fe20000010032 */
[C---:B------:R-:W-:Y:S01]  /*2d10*/  FFMA.FTZ R46, R48.reuse, R35, R46 ;  /* 0x00000023302e7223 */ /* 0x040fe2000001002e */
[----:B------:R-:W-:Y:S01]  /*2d20*/  SHF.R.U32.HI R35, RZ, 0x10, R6 ;  /* 0x00000010ff237819 */ /* 0x000fe20000011606 */
[----:B------:R-:W-:Y:S01]  /*2d30*/  FFMA.FTZ R48, R48, R52, R57 ;  /* 0x0000003430307223 */ /* 0x000fe20000010039 */
[----:B------:R-:W-:-:S02]  /*2d40*/  IADD3 R49, PT, PT, R49, -0x80, RZ ;  /* 0xffffff8031317810 */ /* 0x000fc40007ffe0ff */
[----:B------:R-:W-:Y:S01]  /*2d50*/  LOP3.LUT R35, R35, 0xff, RZ, 0xc0, !PT ;  /* 0x000000ff23237812 */ /* 0x000fe200078ec0ff */
[----:B------:R-:W1:Y:S01]  /*2d60*/  I2F.F16 R40, R40 ;  /* 0x0000002800287306 */ /* 0x000e620000200c00 */
[----:B------:R-:W-:Y:S02]  /*2d70*/  LEA.HI R20, R5, 0xffffff80, RZ, 0x8 ;  /* 0xffffff8005147811 */ /* 0x000fe400078f40ff */
[----:B------:R-:W-:Y:S01]  /*2d80*/  IADD3 R5, PT, PT, R47, -0x80, RZ ;  /* 0xffffff802f057810 */ /* 0x000fe20007ffe0ff */
[----:B---3--:R-:W-:Y:S01]  /*2d90*/  HADD2.F32 R47, -RZ, R16.H0_H0 ;  /* 0x20000010ff2f7230 */ /* 0x008fe20000004100 */
[----:B------:R-:W-:Y:S02]  /*2da0*/  SHF.R.U32.HI R17, RZ, 0x8, R6 ;  /* 0x00000008ff117819 */ /* 0x000fe40000011606 */
[----:B------:R-:W-:Y:S01]  /*2db0*/  SHF.R.U32.HI R41, RZ, 0x8, R7 ;  /* 0x00000008ff297819 */ /* 0x000fe20000011607 */
[----:B------:R2:W-:Y:S01]  /*2dc0*/  I2F.F16 R10, R49 ;  /* 0x00000031000a7306 */ /* 0x0005e20000200c00 */
[----:B------:R-:W-:Y:S01]  /*2dd0*/  IADD3 R16, PT, PT, R35, -0x80, RZ ;  /* 0xffffff8023107810 */ /* 0x000fe20007ffe0ff */
[----:B----4-:R-:W-:Y:S01]  /*2de0*/  HADD2.F32 R35, -RZ, R22.H0_H0 ;  /* 0x20000016ff237230 */ /* 0x010fe20000004100 */
[----:B------:R-:W-:Y:S01]  /*2df0*/  LOP3.LUT R51, R7, 0xff, RZ, 0xc0, !PT ;  /* 0x000000ff07337812 */ /* 0x000fe200078ec0ff */
[----:B------:R-:W-:Y:S01]  /*2e00*/  FFMA.FTZ R34, R19, R47, R34 ;  /* 0x0000002f13227223 */ /* 0x000fe20000010022 */
[----:B------:R-:W-:-:S02]  /*2e10*/  LOP3.LUT R17, R17, 0xff, RZ, 0xc0, !PT ;  /* 0x000000ff11117812 */ /* 0x000fc400078ec0ff */
[----:B------:R-:W-:Y:S01]  /*2e20*/  LOP3.LUT R41, R41, 0xff, RZ, 0xc0, !PT ;  /* 0x000000ff29297812 */ /* 0x000fe200078ec0ff */
[----:B------:R-:W3:Y:S01]  /*2e30*/  I2F.F16 R18, R18 ;  /* 0x0000001200127306 */ /* 0x000ee20000200c00 */
[----:B--2---:R-:W-:Y:S01]  /*2e40*/  HADD2.F32 R49, -RZ, R36.H0_H0 ;  /* 0x20000024ff317230 */ /* 0x004fe20000004100 */
[----:B------:R-:W-:Y:S01]  /*2e50*/  SHF.R.U32.HI R22, RZ, 0x10, R7 ;  /* 0x00000010ff167819 */ /* 0x000fe20000011607 */
[----:B-1----:R-:W-:Y:S01]  /*2e60*/  HADD2.F32 R40, -RZ, R40.H0_H0 ;  /* 0x20000028ff287230 */ /* 0x002fe20000004100 */
[----:B------:R-:W-:Y:S02]  /*2e70*/  IADD3 R51, PT, PT, R51, -0x80, RZ ;  /* 0xffffff8033337810 */ /* 0x000fe40007ffe0ff */
[C---:B------:R-:W-:Y:S01]  /*2e80*/  FFMA.FTZ R46, R19.reuse, R49, R46 ;  /* 0x00000031132e7223 */ /* 0x040fe2000001002e */
[----:B------:R-:W-:Y:S01]  /*2e90*/  FFMA.FTZ R19, R19, R35, R48 ;  /* 0x0000002313137223 */ /* 0x000fe20000010030 */
[----:B------:R-:W-:Y:S01]  /*2ea0*/  IADD3 R17, PT, PT, R17, -0x80, RZ ;  /* 0xffffff8011117810 */ /* 0x000fe20007ffe0ff */
[----:B------:R-:W1:Y:S01]  /*2eb0*/  I2F.F16 R11, R51 ;  /* 0x00000033000b7306 */ /* 0x000e620000200c00 */
[----:B------:R-:W-:Y:S01]  /*2ec0*/  IADD3 R35, PT, PT, R41, -0x80, RZ ;  /* 0xffffff8029237810 */ /* 0x000fe20007ffe0ff */
[----:B0-----:R-:W-:Y:S01]  /*2ed0*/  HADD2.F32 R41, -RZ, R8.H0_H0 ;  /* 0x20000008ff297230 */ /* 0x001fe20000004100 */
[----:B------:R-:W-:Y:S01]  /*2ee0*/  LOP3.LUT R36, R22, 0xff, RZ, 0xc0, !PT ;  /* 0x000000ff16247812 */ /* 0x000fe200078ec0ff */
[----:B------:R-:W-:Y:S01]  /*2ef0*/  HADD2.F32 R48, -RZ, R37.H0_H0 ;  /* 0x20000025ff307230 */ /* 0x000fe20000004100 */
[----:B------:R-:W-:Y:S01]  /*2f00*/  LEA.HI R6, R6, 0xffffff80, RZ, 0x8 ;  /* 0xffffff8006067811 */ /* 0x000fe200078f40ff */
[----:B---3--:R-:W-:Y:S01]  /*2f10*/  HADD2.F32 R18, -RZ, R18.H0_H0 ;  /* 0x20000012ff127230 */ /* 0x008fe20000004100 */
[----:B------:R-:W-:Y:S01]  /*2f20*/  IADD3 R36, PT, PT, R36, -0x80, RZ ;  /* 0xffffff8024247810 */ /* 0x000fe20007ffe0ff */
[----:B------:R-:W0:Y:S01]  /*2f30*/  I2F.F16 R4, R4 ;  /* 0x0000000400047306 */ /* 0x000e220000200c00 */
[----:B------:R-:W-:Y:S01]  /*2f40*/  LEA.HI R7, R7, 0xffffff80, RZ, 0x8 ;  /* 0xffffff8007077811 */ /* 0x000fe200078f40ff */
[----:B------:R-:W-:Y:S01]  /*2f50*/  FFMA.FTZ R48, R48, R41, R23 ;  /* 0x0000002930307223 */ /* 0x000fe20000010017 */
[----:B------:R-:W-:Y:S01]  /*2f60*/  FFMA.FTZ R23, R41, R40, R34 ;  /* 0x0000002829177223 */ /* 0x000fe20000010022 */
[----:B------:R-:W-:-:S02]  /*2f70*/  HADD2.F32 R22, -RZ, R8.H1_H1 ;  /* 0x30000008ff167230 */ /* 0x000fc40000004100 */
[C---:B------:R-:W-:Y:S01]  /*2f80*/  FFMA.FTZ R37, R41.reuse, R18, R46 ;  /* 0x0000001229257223 */ /* 0x040fe2000001002e */
[----:B------:R-:W-:Y:S01]  /*2f90*/  HADD2.F32 R8, -RZ, R9.H0_H0 ;  /* 0x20000009ff087230 */ /* 0x000fe20000004100 */
[----:B------:R-:W2:Y:S01]  /*2fa0*/  I2F.F16 R5, R5 ;  /* 0x0000000500057306 */ /* 0x000ea20000200c00 */
[----:B-1----:R-:W-:Y:S02]  /*2fb0*/  HADD2.F32 R34, -RZ, R11.H0_H0 ;  /* 0x2000000bff227230 */ /* 0x002fe40000004100 */
[----:B------:R-:W-:Y:S02]  /*2fc0*/  HADD2.F32 R10, -RZ, R10.H0_H0 ;  /* 0x2000000aff0a7230 */ /* 0x000fe40000004100 */
[----:B------:R-:W-:Y:S02]  /*2fd0*/  HADD2.F32 R9, -RZ, R9.H1_H1 ;  /* 0x30000009ff097230 */ /* 0x000fe40000004100 */
[----:B------:R-:W-:Y:S01]  /*2fe0*/  FFMA.FTZ R34, R41, R34, R19 ;  /* 0x0000002229227223 */ /* 0x000fe20000010013 */
[----:B0-----:R-:W-:Y:S01]  /*2ff0*/  HADD2.F32 R11, -RZ, R4.H0_H0 ;  /* 0x20000004ff0b7230 */ /* 0x001fe20000004100 */
        /* <DEDUP_REMOVED lines=8> */
[----:B------:R-:W-:Y:S02]  /*3080*/  HADD2.F32 R5, -RZ, R0.H0_H0 ;  /* 0x20000000ff057230 */ /* 0x000fe40000004100 */
[----:B------:R-:W-:Y:S01]  /*3090*/  FFMA.FTZ R17, R22, R17, R37 ;  /* 0x0000001116117223 */ /* 0x000fe20000010025 */
        /* <DEDUP_REMOVED lines=18> */
[----:B------:R-:W-:Y:S01]  /*31c0*/  FMUL.FTZ R4, R5, R4 ;  /* 0x0000000405047220 */ /* 0x000fe20000410000 */
[----:B------:R-:W-:-:S04]  /*31d0*/  FFMA.FTZ R10, R9, R20, R10 ;  /* 0x00000014090a7223 */ /* 0x000fc8000001000a */
[----:B------:R-:W-:Y:S01]  /*31e0*/  F2FP.F16.F32.PACK_AB R4, RZ, R4 ;  /* 0x00000004ff04723e */ /* 0x000fe200000000ff */
[----:B-1----:R-:W-:-:S05]  /*31f0*/  HADD2.F32 R6, -RZ, R6.H0_H0 ;  /* 0x20000006ff067230 */ /* 0x002fca0000004100 */
[----:B------:R-:W-:Y:S01]  /*3200*/  FFMA.FTZ R6, R9, R6, R17 ;  /* 0x0000000609067223 */ /* 0x000fe20000010011 */
[----:B------:R-:W-:Y:S02]  /*3210*/  HADD2.F32 R17, -RZ, R38.H1_H1 ;  /* 0x30000026ff117230 */ /* 0x000fe40000004100 */
[----:B0-----:R-:W-:Y:S02]  /*3220*/  HADD2.F32 R8, -RZ, R7.H0_H0 ;  /* 0x20000007ff087230 */ /* 0x001fe40000004100 */
        /* <DEDUP_REMOVED lines=12> */
.L_x_4058:
[----:B-----5:R-:W-:Y:S01]  /*32f0*/  @!P0 IADD3 R31, PT, PT, R45, R28, RZ ;  /* 0x0000001c2d1f8210 */ /* 0x020fe20007ffe0ff */
        /* <DEDUP_REMOVED lines=14> */
[----:B------:R-:W-:Y:S02]  /*33e0*/  IADD3 R46, PT, PT, R17, -0x80, RZ ;  /* 0xffffff80112e7810 */ /* 0x000fe40007ffe0ff */
[----:B------:R-:W-:-:S02]  /*33f0*/  LOP3.LUT R10, R10, 0xff, RZ, 0xc0, !PT ;  /* 0x000000ff0a0a7812 */ /* 0x000fc400078ec0ff */
[----:B------:R-:W-:Y:S01]  /*3400*/  LEA.HI R16, R13, 0xffffff80, RZ, 0x8 ;  /* 0xffffff800d107811 */ /* 0x000fe200078f40ff */
[----:B------:R0:W4:Y:S01]  /*3410*/  I2F.F16 R9, R8 ;  /* 0x0000000800097306 */ /* 0x0001220000200c00 */
[----:B------:R-:W-:Y:S01]  /*3420*/  IADD3 R44, PT, PT, R10, -0x80, RZ ;  /* 0xffffff800a2c7810 */ /* 0x000fe20007ffe0ff */
[----:B-1----:R-:W-:Y:S01]  /*3430*/  HADD2.F32 R47, -RZ, R47.H0_H0 ;  /* 0x2000002fff2f7230 */ /* 0x002fe20000004100 */
[----:B---3--:R-:W1:Y:S01]  /*3440*/  LDS.64 R10, [UR4+0x30] ;  /* 0x00003004ff0a7984 */ /* 0x008e620008000a00 */
[----:B------:R-:W-:Y:S02]  /*3450*/  SHF.R.U32.HI R13, RZ, 0x10, R13 ;  /* 0x00000010ff0d7819 */ /* 0x000fe4000001160d */
[----:B------:R-:W-:Y:S02]  /*3460*/  LEA.HI R21, R14, 0xffffff80, RZ, 0x8 ;  /* 0xffffff800e157811 */ /* 0x000fe400078f40ff */
[----:B------:R-:W-:Y:S01]  /*3470*/  I2F.F16 R46, R46 ;  /* 0x0000002e002e7306 */ /* 0x000fe20000200c00 */
[----:B0-----:R-:W-:-:S02]  /*3480*/  SHF.R.U32.HI R8, RZ, 0x8, R12 ;  /* 0x00000008ff087819 */ /* 0x001fc4000001160c */
[----:B------:R-:W-:Y:S02]  /*3490*/  LOP3.LUT R13, R13, 0xff, RZ, 0xc0, !PT ;  /* 0x000000ff0d0d7812 */ /* 0x000fe400078ec0ff */
[----:B------:R-:W-:Y:S02]  /*34a0*/  LOP3.LUT R8, R8, 0xff, RZ, 0xc0, !PT ;  /* 0x000000ff08087812 */ /* 0x000fe400078ec0ff */
[----:B------:R-:W-:Y:S01]  /*34b0*/  IADD3 R13, PT, PT, R13, -0x80, RZ ;  /* 0xffffff800d0d7810 */ /* 0x000fe20007ffe0ff */
[----:B------:R-:W0:Y:S01]  /*34c0*/  I2F.F16 R44, R44 ;  /* 0x0000002c002c7306 */ /* 0x000e220000200c00 */
[----:B------:R-:W-:Y:S01]  /*34d0*/  IADD3 R8, PT, PT, R8, -0x80, RZ ;  /* 0xffffff8008087810 */ /* 0x000fe20007ffe0ff */
[----:B----4-:R-:W-:Y:S01]  /*34e0*/  HADD2.F32 R9, -RZ, R9.H0_H0 ;  /* 0x20000009ff097230 */ /* 0x010fe20000004100 */
[----:B------:R-:W-:Y:S02]  /*34f0*/  LEA.HI R20, R12, 0xffffff80, RZ, 0x8 ;  /* 0xffffff800c147811 */ /* 0x000fe400078f40ff */
[----:B------:R-:W-:-:S02]  /*3500*/  SHF.R.U32.HI R14, RZ, 0x10, R14 ;  /* 0x00000010ff0e7819 */ /* 0x000fc4000001160e */
[----:B------:R-:W-:Y:S01]  /*3510*/  SHF.R.U32.HI R12, RZ, 0x10, R12 ;  /* 0x00000010ff0c7819 */ /* 0x000fe2000001160c */
[----:B------:R3:W4:Y:S01]  /*3520*/  I2F.F16 R40, R8 ;  /* 0x0000000800287306 */ /* 0x0007220000200c00 */
[----:B------:R-:W-:Y:S02]  /*3530*/  LEA.HI R19, R15, 0xffffff80, RZ, 0x8 ;  /* 0xffffff800f137811 */ /* 0x000fe400078f40ff */
[----:B------:R-:W-:Y:S02]  /*3540*/  LOP3.LUT R14, R14, 0xff, RZ, 0xc0, !PT ;  /* 0x000000ff0e0e7812 */ /* 0x000fe400078ec0ff */
[----:B------:R-:W-:Y:S02]  /*3550*/  LOP3.LUT R12, R12, 0xff, RZ, 0xc0, !PT ;  /* 0x000000ff0c0c7812 */ /* 0x000fe400078ec0ff */
[----:B------:R-:W-:Y:S01]  /*3560*/  IADD3 R14, PT, PT, R14, -0x80, RZ ;  /* 0xffffff800e0e7810 */ /* 0x000fe20007ffe0ff */
[----:B0-----:R-:W-:Y:S01]  /*3570*/  HADD2.F32 R44, -RZ, R44.H0_H0 ;  /* 0x2000002cff2c7230 */ /* 0x001fe20000004100 */
[----:B---3--:R-:W-:Y:S01]  /*3580*/  LOP3.LUT R8, R22, 0xff, RZ, 0xc0, !PT ;  /* 0x000000ff16087812 */ /* 0x008fe200078ec0ff */
[----:B------:R-:W-:Y:S01]  /*3590*/  I2F.F16 R20, R20 ;  /* 0x0000001400147306 */ /* 0x000fe20000200c00 */
[----:B------:R-:W-:-:S02]  /*35a0*/  IADD3 R12, PT, PT, R12, -0x80, RZ ;  /* 0xffffff800c0c7810 */ /* 0x000fc40007ffe0ff */
[----:B------:R-:W-:Y:S02]  /*35b0*/  IADD3 R45, PT, PT, R8, -0x80, RZ ;  /* 0xffffff80082d7810 */ /* 0x000fe40007ffe0ff */
[--C-:B------:R-:W-:Y:S01]  /*35c0*/  SHF.R.U32.HI R8, RZ, 0x8, R15.reuse ;  /* 0x00000008ff087819 */ /* 0x100fe2000001160f */
[----:B----4-:R-:W-:Y:S01]  /*35d0*/  HADD2.F32 R40, -RZ, R40.H0_H0 ;  /* 0x20000028ff287230 */ /* 0x010fe20000004100 */
[----:B------:R-:W-:Y:S01]  /*35e0*/  SHF.R.U32.HI R15, RZ, 0x10, R15 ;  /* 0x00000010ff0f7819 */ /* 0x000fe2000001160f */
[----:B------:R-:W0:Y:S01]  /*35f0*/  I2F.F16 R22, R13 ;  /* 0x0000000d00167306 */ /* 0x000e220000200c00 */
[----:B------:R-:W-:Y:S01]  /*3600*/  LOP3.LUT R8, R8, 0xff, RZ, 0xc0, !PT ;  /* 0x000000ff08087812 */ /* 0x000fe200078ec0ff */
[----:B-1----:R-:W-:Y:S01]  /*3610*/  HADD2.F32 R36, -RZ, R10.H1_H1 ;  /* 0x3000000aff247230 */ /* 0x002fe20000004100 */
[----:B------:R-:W-:Y:S01]  /*3620*/  LOP3.LUT R15, R15, 0xff, RZ, 0xc0, !PT ;  /* 0x000000ff0f0f7812 */ /* 0x000fe200078ec0ff */
[----:B------:R-:W-:Y:S01]  /*3630*/  HADD2.F32 R37, -RZ, R11.H1_H1 ;  /* 0x3000000bff257230 */ /* 0x000fe20000004100 */
[----:B------:R-:W-:-:S02]  /*3640*/  IADD3 R41, PT, PT, R8, -0x80, RZ ;  /* 0xffffff8008297810 */ /* 0x000fc40007ffe0ff */
[----:B------:R-:W-:Y:S01]  /*3650*/  IADD3 R15, PT, PT, R15, -0x80, RZ ;  /* 0xffffff800f0f7810 */ /* 0x000fe20007ffe0ff */
[----:B------:R-:W-:Y:S01]  /*3660*/  I2F.F16 R45, R45 ;  /* 0x0000002d002d7306 */ /* 0x000fe20000200c00 */
[----:B0-----:R-:W-:-:S07]  /*3670*/  HADD2.F32 R22, -RZ, R22.H0_H0 ;  /* 0x20000016ff167230 */ /* 0x001fce0000004100 */
[----:B------:R-:W-:Y:S08]  /*3680*/  I2F.F16 R41, R41 ;  /* 0x0000002900297306 */ /* 0x000ff00000200c00 */
[----:B------:R-:W0:Y:S08]  /*3690*/  I2F.F16 R14, R14 ;  /* 0x0000000e000e7306 */ /* 0x000e300000200c00 */
[----:B------:R-:W1:Y:S01]  /*36a0*/  I2F.F16 R12, R12 ;  /* 0x0000000c000c7306 */ /* 0x000e620000200c00 */
[----:B0-----:R-:W-:-:S07]  /*36b0*/  HADD2.F32 R14, -RZ, R14.H0_H0 ;  /* 0x2000000eff0e7230 */ /* 0x001fce0000004100 */
[----:B------:R-:W-:Y:S01]  /*36c0*/  I2F.F16 R15, R15 ;  /* 0x0000000f000f7306 */ /* 0x000fe20000200c00 */
[----:B-1----:R-:W-:-:S07]  /*36d0*/  HADD2.F32 R12, -RZ, R12.H0_H0 ;  /* 0x2000000cff0c7230 */ /* 0x002fce0000004100 */
        /* <DEDUP_REMOVED lines=18> */
[----:B------:R-:W-:Y:S01]  /*3800*/  HADD2.F32 R13, -RZ, R46.H0_H0 ;  /* 0x2000002eff0d7230 */ /* 0x000fe20000004100 */
[----:B------:R-:W-:Y:S01]  /*3810*/  IADD3 R4, PT, PT, R11, -0x80, RZ ;  /* 0xffffff800b047810 */ /* 0x000fe20007ffe0ff */
[----:B------:R-:W-:-:S02]  /*3820*/  HADD2.F32 R11, -RZ, R48.H0_H0 ;  /* 0x20000030ff0b7230 */ /* 0x000fc40000004100 */
[C---:B------:R-:W-:Y:S01]  /*3830*/  FFMA.FTZ R51, R8.reuse, R47, RZ ;  /* 0x0000002f08337223 */ /* 0x040fe200000100ff */
[----:B------:R-:W-:Y:S01]  /*3840*/  LOP3.LUT R49, R49, 0xff, RZ, 0xc0, !PT ;  /* 0x000000ff31317812 */ /* 0x000fe200078ec0ff */
[C---:B------:R-:W-:Y:S01]  /*3850*/  FFMA.FTZ R47, R8.reuse, R13, RZ ;  /* 0x0000000d082f7223 */ /* 0x040fe200000100ff */
[----:B------:R-:W-:Y:S02]  /*3860*/  HADD2.F32 R46, -RZ, R45.H0_H0 ;  /* 0x2000002dff2e7230 */ /* 0x000fe40000004100 */
[----:B------:R-:W-:Y:S01]  /*3870*/  FFMA.FTZ R9, R8, R11, RZ ;  /* 0x0000000b08097223 */ /* 0x000fe200000100ff */
[----:B------:R-:W-:Y:S01]  /*3880*/  SHF.R.U32.HI R8, RZ, 0x8, R5 ;  /* 0x00000008ff087819 */ /* 0x000fe20000011605 */
[----:B------:R-:W-:Y:S01]  /*3890*/  FFMA.FTZ R45, R40, R36, R53 ;  /* 0x00000024282d7223 */ /* 0x000fe20000010035 */
[----:B------:R-:W-:Y:S01]  /*38a0*/  IADD3 R13, PT, PT, R49, -0x80, RZ ;  /* 0xffffff80310d7810 */ /* 0x000fe20007ffe0ff */
[----:B------:R-:W-:Y:S01]  /*38b0*/  FFMA.FTZ R49, R36, R46, R9 ;  /* 0x0000002e24317223 */ /* 0x000fe20000010009 */
[----:B------:R-:W-:Y:S01]  /*38c0*/  LOP3.LUT R40, R8, 0xff, RZ, 0xc0, !PT ;  /* 0x000000ff08287812 */ /* 0x000fe200078ec0ff */
[----:B------:R-:W-:Y:S01]  /*38d0*/  FFMA.FTZ R51, R36, R44, R51 ;  /* 0x0000002c24337223 */ /* 0x000fe20000010033 */
[----:B------:R-:W2:Y:S01]  /*38e0*/  LDS.64 R8, [UR4+0x38] ;  /* 0x00003804ff087984 */ /* 0x000ea20008000a00 */
[----:B------:R-:W-:Y:S01]  /*38f0*/  HADD2.F32 R44, -RZ, R41.H0_H0 ;  /* 0x20000029ff2c7230 */ /* 0x000fe20000004100 */
[----:B------:R-:W-:Y:S01]  /*3900*/  LEA.HI R17, R5, 0xffffff80, RZ, 0x8 ;  /* 0xffffff8005117811 */ /* 0x000fe200078f40ff */
[----:B------:R-:W-:Y:S01]  /*3910*/  FFMA.FTZ R45, R12, R10, R45 ;  /* 0x0000000a0c2d7223 */ /* 0x000fe2000001002d */
[----:B------:R-:W-:Y:S01]  /*3920*/  SHF.R.U32.HI R41, RZ, 0x10, R5 ;  /* 0x00000010ff297819 */ /* 0x000fe20000011605 */
[----:B------:R-:W-:Y:S01]  /*3930*/  FFMA.FTZ R22, R10, R22, R51 ;  /* 0x000000160a167223 */ /* 0x000fe20000010033 */
[----:B------:R-:W-:Y:S01]  /*3940*/  FFMA.FTZ R47, R36, R44, R47 ;  /* 0x0000002c242f7223 */ /* 0x000fe2000001002f */
[--C-:B------:R-:W-:Y:S01]  /*3950*/  SHF.R.U32.HI R36, RZ, 0x8, R6.reuse ;  /* 0x00000008ff247819 */ /* 0x100fe20000011606 */
[----:B------:R-:W-:Y:S01]  /*3960*/  HADD2.F32 R44, -RZ, R15.H0_H0 ;  /* 0x2000000fff2c7230 */ /* 0x000fe20000004100 */
[----:B------:R-:W-:Y:S01]  /*3970*/  IADD3 R5, PT, PT, R40, -0x80, RZ ;  /* 0xffffff8028057810 */ /* 0x000fe20007ffe0ff */
[----:B------:R-:W-:Y:S01]  /*3980*/  HADD2.F32 R40, -RZ, R20.H0_H0 ;  /* 0x20000014ff287230 */ /* 0x000fe20000004100 */
[----:B------:R-:W-:Y:S01]  /*3990*/  LOP3.LUT R36, R36, 0xff, RZ, 0xc0, !PT ;  /* 0x000000ff24247812 */ /* 0x000fe200078ec0ff */
[C---:B------:R-:W-:Y:S01]  /*39a0*/  FFMA.FTZ R20, R10.reuse, R14, R49 ;  /* 0x0000000e0a147223 */ /* 0x040fe20000010031 */
[----:B------:R-:W-:Y:S01]  /*39b0*/  FFMA.FTZ R47, R10, R44, R47 ;  /* 0x0000002c0a2f7223 */ /* 0x000fe2000001002f */
[----:B------:R-:W-:Y:S01]  /*39c0*/  LOP3.LUT R50, R50, 0xff, RZ, 0xc0, !PT ;  /* 0x000000ff32327812 */ /* 0x000fe200078ec0ff */
[----:B------:R-:W-:Y:S01]  /*39d0*/  FFMA.FTZ R10, R40, R37, R45 ;  /* 0x00000025280a7223 */ /* 0x000fe2000001002d */
[----:B------:R-:W-:Y:S01]  /*39e0*/  IADD3 R14, PT, PT, R36, -0x80, RZ ;  /* 0xffffff80240e7810 */ /* 0x000fe20007ffe0ff */
[----:B------:R-:W-:Y:S01]  /*39f0*/  HADD2.F32 R36, -RZ, R16.H0_H0 ;  /* 0x20000010ff247230 */ /* 0x000fe20000004100 */
[--C-:B------:R-:W-:Y:S01]  /*3a00*/  SHF.R.U32.HI R16, RZ, 0x8, R7.reuse ;  /* 0x00000008ff107819 */ /* 0x100fe20000011607 */
[----:B-1----:R-:W-:Y:S01]  /*3a10*/  HADD2.F32 R40, -RZ, R19.H0_H0 ;  /* 0x20000013ff287230 */ /* 0x002fe20000004100 */
[----:B------:R-:W1:Y:S01]  /*3a20*/  I2F.F16 R34, R34 ;  /* 0x0000002200227306 */ /* 0x000e620000200c00 */
[----:B------:R-:W-:Y:S01]  /*3a30*/  SHF.R.U32.HI R15, RZ, 0x10, R6 ;  /* 0x00000010ff0f7819 */ /* 0x000fe20000011606 */
[----:B0-----:R-:W-:Y:S01]  /*3a40*/  HADD2.F32 R23, -RZ, R23.H0_H0 ;  /* 0x20000017ff177230 */ /* 0x001fe20000004100 */
[----:B------:R-:W-:Y:S01]  /*3a50*/  LOP3.LUT R19, R16, 0xff, RZ, 0xc0, !PT ;  /* 0x000000ff10137812 */ /* 0x000fe200078ec0ff */
[C---:B------:R-:W-:Y:S01]  /*3a60*/  FFMA.FTZ R16, R37.reuse, R21, R20 ;  /* 0x0000001525107223 */ /* 0x040fe20000010014 */
[----:B------:R-:W-:Y:S01]  /*3a70*/  SHF.R.U32.HI R20, RZ, 0x10, R7 ;  /* 0x00000010ff147819 */ /* 0x000fe20000011607 */
[----:B------:R-:W-:Y:S01]  /*3a80*/  FFMA.FTZ R22, R37, R36, R22 ;  /* 0x0000002425167223 */ /* 0x000fe20000010016 */
[----:B------:R-:W-:Y:S01]  /*3a90*/  IADD3 R11, PT, PT, R50, -0x80, RZ ;  /* 0xffffff80320b7810 */ /* 0x000fe20007ffe0ff */
[----:B------:R-:W0:Y:S01]  /*3aa0*/  I2F.F16 R35, R35 ;  /* 0x0000002300237306 */ /* 0x000e220000200c00 */
[----:B------:R-:W-:Y:S01]  /*3ab0*/  LOP3.LUT R41, R41, 0xff, RZ, 0xc0, !PT ;  /* 0x000000ff29297812 */ /* 0x000fe200078ec0ff */
[----:B------:R-:W-:Y:S01]  /*3ac0*/  FFMA.FTZ R37, R37, R40, R47 ;  /* 0x0000002825257223 */ /* 0x000fe2000001002f */
[----:B------:R-:W-:-:S02]  /*3ad0*/  LOP3.LUT R15, R15, 0xff, RZ, 0xc0, !PT ;  /* 0x000000ff0f0f7812 */ /* 0x000fc400078ec0ff */
[----:B------:R-:W-:Y:S02]  /*3ae0*/  IADD3 R21, PT, PT, R19, -0x80, RZ ;  /* 0xffffff8013157810 */ /* 0x000fe40007ffe0ff */
[----:B------:R-:W-:Y:S01]  /*3af0*/  LOP3.LUT R20, R20, 0xff, RZ, 0xc0, !PT ;  /* 0x000000ff14147812 */ /* 0x000fe200078ec0ff */
[----:B------:R-:W3:Y:S01]  /*3b00*/  I2F.F16 R5, R5 ;  /* 0x0000000500057306 */ /* 0x000ee20000200c00 */
[----:B------:R-:W-:Y:S01]  /*3b10*/  IADD3 R12, PT, PT, R41, -0x80, RZ ;  /* 0xffffff80290c7810 */ /* 0x000fe20007ffe0ff */
[----:B-1----:R-:W-:Y:S01]  /*3b20*/  HADD2.F32 R34, -RZ, R34.H0_H0 ;  /* 0x20000022ff227230 */ /* 0x002fe20000004100 */
[----:B------:R-:W-:Y:S01]  /*3b30*/  IADD3 R15, PT, PT, R15, -0x80, RZ ;  /* 0xffffff800f0f7810 */ /* 0x000fe20007ffe0ff */
[--C-:B--2---:R-:W-:Y:S01]  /*3b40*/  HADD2.F32 R41, -RZ, R8.reuse.H0_H0 ;  /* 0x20000008ff297230 */ /* 0x104fe20000004100 */
[----:B------:R-:W-:Y:S01]  /*3b50*/  IADD3 R20, PT, PT, R20, -0x80, RZ ;  /* 0xffffff8014147810 */ /* 0x000fe20007ffe0ff */
[----:B------:R-:W-:Y:S01]  /*3b60*/  HADD2.F32 R8, -RZ, R8.H1_H1 ;  /* 0x30000008ff087230 */ /* 0x000fe20000004100 */
[----:B------:R-:W-:Y:S01]  /*3b70*/  LEA.HI R19, R6, 0xffffff80, RZ, 0x8 ;  /* 0xffffff8006137811 */ /* 0x000fe200078f40ff */
[----:B------:R-:W1:Y:S01]  /*3b80*/  I2F.F16 R4, R4 ;  /* 0x0000000400047306 */ /* 0x000e620000200c00 */
[----:B------:R-:W-:Y:S01]  /*3b90*/  LEA.HI R7, R7, 0xffffff80, RZ, 0x8 ;  /* 0xffffff8007077811 */ /* 0x000fe200078f40ff */
[----:B------:R-:W-:Y:S01]  /*3ba0*/  FFMA.FTZ R10, R23, R41, R10 ;  /* 0x00000029170a7223 */ /* 0x000fe2000001000a */
[----:B0-----:R-:W-:-:S02]  /*3bb0*/  HADD2.F32 R35, -RZ, R35.H0_H0 ;  /* 0x20000023ff237230 */ /* 0x001fc40000004100 */
[C---:B------:R-:W-:Y:S01]  /*3bc0*/  FFMA.FTZ R23, R41.reuse, R34, R22 ;  /* 0x0000002229177223 */ /* 0x040fe20000010016 */
[----:B------:R-:W-:Y:S02]  /*3bd0*/  HADD2.F32 R6, -RZ, R9.H0_H0 ;  /* 0x20000009ff067230 */ /* 0x000fe40000004100 */
[----:B---3--:R-:W-:Y:S01]  /*3be0*/  HADD2.F32 R5, -RZ, R5.H0_H0 ;  /* 0x20000005ff057230 */ /* 0x008fe20000004100 */
[----:B------:R-:W0:Y:S01]  /*3bf0*/  I2F.F16 R11, R11 ;  /* 0x0000000b000b7306 */ /* 0x000e220000200c00 */
[----:B------:R-:W-:Y:S01]  /*3c00*/  FFMA.FTZ R35, R41, R35, R16 ;  /* 0x0000002329237223 */ /* 0x000fe20000010010 */
[----:B------:R-:W-:Y:S02]  /*3c10*/  HADD2.F32 R9, -RZ, R9.H1_H1 ;  /* 0x30000009ff097230 */ /* 0x000fe40000004100 */
        /* <DEDUP_REMOVED lines=51> */
.L_x_4059:
        /* <DEDUP_REMOVED lines=8> */
.L_x_4055:
        /* <DEDUP_REMOVED lines=8> */
.L_x_4063:
[----:B------:R-:W0:Y:S01]  /*4050*/  LDC.64 R2, c[0x0][0x3a8] ;  /* 0x0000ea00ff027b82 */ /* 0x000e220000000a00 */
[----:B------:R-:W-:Y:S01]  /*4060*/  ISETP.NE.AND P0, PT, R28, R31, PT ;  /* 0x0000001f1c00720c */ /* 0x000fe20003f05270 */
[----:B------:R1:W5:-:S12]  /*4070*/  LDG.E.128.CONSTANT R24, desc[UR6][R34.64] ;  /* 0x0000000622187981 */ /* 0x000358000c1e9d00 */
[----:B------:R-:W-:Y:S02]  /*4080*/  @!P0 LEA R20, R30, R1, 0x3 ;  /* 0x000000011e148211 */ /* 0x000fe400078e18ff */
[----:B------:R-:W-:-:S04]  /*4090*/  @!P0 MOV R42, R40 ;  /* 0x00000028002a8202 */ /* 0x000fc80000000f00 */
[----:B------:R-:W2:Y:S01]  /*40a0*/  @!P0 LDL.64 R20, [R20+0x8] ;  /* 0x0000080014148983 */ /* 0x000ea20000100a00 */
[----:B0-----:R-:W-:-:S03]  /*40b0*/  IMAD.WIDE R4, R3, 0x4, R34 ;  /* 0x0000000403047825 */ /* 0x001fc600078e0222 */
[----:B------:R-:W3:Y:S01]  /*40c0*/  @!P0 LDG.E.U16.CONSTANT R19, desc[UR6][R42.64] ;  /* 0x000000062a138981 */ /* 0x000ee2000c1e9500 */
[----:B------:R-:W-:-:S03]  /*40d0*/  IMAD.WIDE R8, R3, 0x4, R4 ;  /* 0x0000000403087825 */ /* 0x000fc600078e0204 */
[----:B------:R-:W5:Y:S01]  /*40e0*/  LDG.E.128.CONSTANT R4, desc[UR6][R4.64] ;  /* 0x0000000604047981 */ /* 0x000f62000c1e9d00 */
[----:B------:R-:W-:-:S03]  /*40f0*/  IMAD.WIDE R16, R3, 0x4, R8 ;  /* 0x0000000403107825 */ /* 0x000fc600078e0208 */
[----:B------:R-:W5:Y:S04]  /*4100*/  LDG.E.128.CONSTANT R8, desc[UR6][R8.64] ;  /* 0x0000000608087981 */ /* 0x000f68000c1e9d00 */
[----:B------:R1:W5:Y:S01]  /*4110*/  LDG.E.128.CONSTANT R12, desc[UR6][R16.64] ;  /* 0x00000006100c7981 */ /* 0x000362000c1e9d00 */
[----:B------:R-:W0:Y:S01]  /*4120*/  S2UR UR5, SR_CTAID.Y ;  /* 0x00000000000579c3 */ /* 0x000e220000002600 */
[----:B------:R-:W-:Y:S01]  /*4130*/  @!P0 IADD3 R39, PT, PT, R30, 0x1, RZ ;  /* 0x000000011e278810 */ /* 0x000fe20007ffe0ff */
[----:B------:R-:W-:Y:S01]  /*4140*/  IMAD.WIDE R36, R3, 0x4, R16 ;  /* 0x0000000403247825 */ /* 0x000fe200078e0210 */
[----:B0-----:R-:W-:Y:S02]  /*4150*/  ISETP.LE.AND P1, PT, R2, UR5, PT ;  /* 0x0000000502007c0c */ /* 0x001fe4000bf23270 */
[----:B--2---:R-:W-:-:S02]  /*4160*/  @!P0 PRMT R0, R20, 0x7610, R0 ;  /* 0x0000761014008816 */ /* 0x004fc40000000000 */
[----:B------:R-:W-:Y:S02]  /*4170*/  @!P0 PRMT R38, R21, 0x7610, R38 ;  /* 0x0000761015268816 */ /* 0x000fe40000000026 */
[----:B------:R-:W-:Y:S02]  /*4180*/  @!P0 PRMT R0, R0, 0x7610, R20 ;  /* 0x0000761000008816 */ /* 0x000fe40000000014 */
[----:B---3--:R-:W-:Y:S02]  /*4190*/  @!P0 IADD3 R31, PT, PT, R19, R28, RZ ;  /* 0x0000001c131f8210 */ /* 0x008fe40007ffe0ff */
[----:B------:R-:W-:Y:S02]  /*41a0*/  @!P0 PRMT R38, R38, 0x7610, R21 ;  /* 0x0000761026268816 */ /* 0x000fe40000000015 */
[----:B------:R-:W-:Y:S01]  /*41b0*/  IADD3 R28, PT, PT, R28, 0x20, RZ ;  /* 0x000000201c1c7810 */ /* 0x000fe20007ffe0ff */
[----:B-1----:R-:W-:Y:S06]  /*41c0*/  @P1 BRA `(.L_x_4062) ;  /* 0x00000014001c1947 */ /* 0x002fec0003800000 */
[----:B------:R-:W2:Y:S01]  /*41d0*/  LDG.E.128.CONSTANT R16, desc[UR6][R36.64] ;  /* 0x0000000624107981 */ /* 0x000ea2000c1e9d00 */
[----:B------:R-:W-:Y:S01]  /*41e0*/  HFMA2 R46, -RZ, RZ, 0, 0.03125 ;  /* 0x00002800ff2e7431 */ /* 0x000fe200000001ff */
[----:B-----5:R-:W-:Y:S02]  /*41f0*/  SHF.R.U32.HI R42, RZ, 0xf, R24 ;  /* 0x0000000fff2a7819 */ /* 0x020fe40000011618 */
[----:B------:R-:W0:Y:S01]  /*4200*/  LDS.128 R20, [UR4] ;  /* 0x00000004ff147984 */ /* 0x000e220008000c00 */
[----:B------:R-:W-:Y:S02]  /*4210*/  SHF.R.U32.HI R44, RZ, 0xf, R25 ;  /* 0x0000000fff2c7819 */ /* 0x000fe40000011619 */
[----:B------:R-:W-:Y:S02]  /*4220*/  SHF.R.U32.HI R45, RZ, 0xf, R26 ;  /* 0x0000000fff2d7819 */ /* 0x000fe4000001161a */
[----:B------:R-:W-:Y:S02]  /*4230*/  SHF.R.U32.HI R47, RZ, 0xe, R4 ;  /* 0x0000000eff2f7819 */ /* 0x000fe40000011604 */
[----:B------:R-:W-:-:S02]  /*4240*/  LOP3.LUT R42, R42, 0x10001, RZ, 0xc0, !PT ;  /* 0x000100012a2a7812 */ /* 0x000fc400078ec0ff */
[----:B------:R-:W-:Y:S02]  /*4250*/  SHF.R.U32.HI R49, RZ, 0xe, R5 ;  /* 0x0000000eff317819 */ /* 0x000fe40000011605 */
[----:B------:R-:W-:Y:S02]  /*4260*/  LOP3.LUT R44, R44, 0x10001, RZ, 0xc0, !PT ;  /* 0x000100012c2c7812 */ /* 0x000fe400078ec0ff */
[----:B------:R-:W-:Y:S02]  /*4270*/  SHF.R.U32.HI R51, RZ, 0xe, R6 ;  /* 0x0000000eff337819 */ /* 0x000fe40000011606 */
[----:B------:R-:W-:Y:S02]  /*4280*/  LOP3.LUT R48, R45, 0x10001, RZ, 0xc0, !PT ;  /* 0x000100012d307812 */ /* 0x000fe400078ec0ff */
[----:B------:R-:W-:Y:S02]  /*4290*/  PRMT R45, R46, 0x7610, R45 ;  /* 0x000076102e2d7816 */ /* 0x000fe4000000002d */
[----:B------:R-:W-:-:S02]  /*42a0*/  LOP3.LUT R46, R42, 0x20002, R47, 0xf8, !PT ;  /* 0x000200022a2e7812 */ /* 0x000fc400078ef82f */
[----:B------:R-:W-:Y:S02]  /*42b0*/  LOP3.LUT R42, R44, 0x20002, R49, 0xf8, !PT ;  /* 0x000200022c2a7812 */ /* 0x000fe400078ef831 */
[----:B------:R-:W-:Y:S02]  /*42c0*/  LOP3.LUT R44, R48, 0x20002, R51, 0xf8, !PT ;  /* 0x00020002302c7812 */ /* 0x000fe400078ef833 */
[C---:B------:R-:W-:Y:S02]  /*42d0*/  LOP3.LUT R49, R24.reuse, 0x3e003e0, RZ, 0xc0, !PT ;  /* 0x03e003e018317812 */ /* 0x040fe400078ec0ff */
[----:B------:R-:W-:Y:S02]  /*42e0*/  LOP3.LUT R48, R24, 0x1f001f, RZ, 0xc0, !PT ;  /* 0x001f001f18307812 */ /* 0x000fe400078ec0ff */
[----:B------:R-:W-:Y:S02]  /*42f0*/  LOP3.LUT R50, R49, 0x64006400, RZ, 0xfc, !PT ;  /* 0x6400640031327812 */ /* 0x000fe400078efcff */
[----:B------:R-:W-:-:S02]  /*4300*/  LOP3.LUT R49, R48, 0x64006400, RZ, 0xfc, !PT ;  /* 0x6400640030317812 */ /* 0x000fc400078efcff */
        /* <DEDUP_REMOVED lines=8> */
[----:B------:R-:W-:Y:S01]  /*4390*/  LOP3.LUT R53, R53, 0x64006400, RZ, 0xfc, !PT ;  /* 0x6400640035357812 */ /* 0x000fe200078efcff */
[----:B0-----:R-:W-:Y:S01]  /*43a0*/  HFMA2 R52, R49, R20, RZ ;  /* 0x0000001431347231 */ /* 0x001fe200000000ff */
[----:B------:R-:W-:Y:S01]  /*43b0*/  LOP3.LUT R47, R25, 0x3e003e0, RZ, 0xc0, !PT ;  /* 0x03e003e0192f7812 */ /* 0x000fe200078ec0ff */
[----:B------:R-:W-:Y:S01]  /*43c0*/  HADD2 R51, R51, -1040, -1040 ;  /* 0xe410e41033337430 */ /* 0x000fe20000000000 */
[----:B------:R-:W-:Y:S01]  /*43d0*/  SHF.R.U32.HI R24, RZ, 0xa, R24 ;  /* 0x0000000aff187819 */ /* 0x000fe20000011618 */
[----:B------:R-:W-:-:S02]  /*43e0*/  HADD2 R53, R53, -1040, -1040 ;  /* 0xe410e41035357430 */ /* 0x000fc40000000000 */
[-C--:B------:R-:W-:Y:S02]  /*43f0*/  HFMA2 R50, R55, R20.reuse, RZ ;  /* 0x0000001437327231 */ /* 0x080fe400000000ff */
[-C--:B------:R-:W-:Y:S01]  /*4400*/  HFMA2 R51, R51, R20.reuse, RZ.H0_H0 ;  /* 0x0000001433337231 */ /* 0x080fe200000400ff */
[----:B------:R-:W-:Y:S01]  /*4410*/  LOP3.LUT R24, R24, 0x1f001f, RZ, 0xc0, !PT ;  /* 0x001f001f18187812 */ /* 0x000fe200078ec0ff */
[----:B------:R-:W-:Y:S02]  /*4420*/  HFMA2 R49, R53, R20, RZ.H0_H0 ;  /* 0x0000001435317231 */ /* 0x000fe400000400ff */
[----:B------:R-:W-:Y:S01]  /*4430*/  HFMA2 R48, R48, R21, R52 ;  /* 0x0000001530307231 */ /* 0x000fe20000000034 */
[----:B------:R-:W-:Y:S02]  /*4440*/  LOP3.LUT R20, R47, 0x64006400, RZ, 0xfc, !PT ;  /* 0x640064002f147812 */ /* 0x000fe400078efcff */
[----:B------:R-:W-:Y:S02]  /*4450*/  LOP3.LUT R52, R26, 0x3e003e0, RZ, 0xc0, !PT ;  /* 0x03e003e01a347812 */ /* 0x000fe400078ec0ff */
[----:B------:R-:W-:Y:S01]  /*4460*/  SHF.R.U32.HI R25, RZ, 0xa, R25 ;  /* 0x0000000aff197819 */ /* 0x000fe20000011619 */
[----:B------:R-:W-:Y:S01]  /*4470*/  HFMA2 R54, R20, R45.H0_H0, -48, -48 ;  /* 0xd200d20014367431 */ /* 0x000fe2000004002d */
[----:B------:R-:W-:-:S02]  /*4480*/  LOP3.LUT R52, R52, 0x64006400, RZ, 0xfc, !PT ;  /* 0x6400640034347812 */ /* 0x000fc400078efcff */
[----:B------:R-:W-:Y:S02]  /*4490*/  LOP3.LUT R53, R27, 0x3e003e0, RZ, 0xc0, !PT ;  /* 0x03e003e01b357812 */ /* 0x000fe400078ec0ff */
[--C-:B------:R-:W-:Y:S01]  /*44a0*/  SHF.R.U32.HI R20, RZ, 0xf, R27.reuse ;  /* 0x0000000fff147819 */ /* 0x100fe2000001161b */
[----:B------:R-:W-:Y:S01]  /*44b0*/  HFMA2 R51, R54, R21, R51 ;  /* 0x0000001536337231 */ /* 0x000fe20000000033 */
[----:B------:R-:W-:Y:S01]  /*44c0*/  SHF.R.U32.HI R47, RZ, 0xa, R27 ;  /* 0x0000000aff2f7819 */ /* 0x000fe2000001161b */
[----:B------:R-:W-:Y:S01]  /*44d0*/  HFMA2 R27, R52, R45.H0_H0, -48, -48 ;  /* 0xd200d200341b7431 */ /* 0x000fe2000004002d */
[----:B------:R-:W-:Y:S02]  /*44e0*/  SHF.R.U32.HI R26, RZ, 0xa, R26 ;  /* 0x0000000aff1a7819 */ /* 0x000fe4000001161a */
[----:B------:R-:W-:Y:S02]  /*44f0*/  LOP3.LUT R24, R24, 0x64006400, RZ, 0xfc, !PT ;  /* 0x6400640018187812 */ /* 0x000fe400078efcff */
[----:B------:R-:W-:Y:S01]  /*4500*/  LOP3.LUT R25, R25, 0x1f001f, RZ, 0xc0, !PT ;  /* 0x001f001f19197812 */ /* 0x000fe200078ec0ff */
[----:B------:R-:W-:Y:S01]  /*4510*/  HFMA2 R50, R27, R21, R50 ;  /* 0x000000151b327231 */ /* 0x000fe20000000032 */
[----:B------:R-:W-:Y:S01]  /*4520*/  LOP3.LUT R54, R53, 0x64006400, RZ, 0xfc, !PT ;  /* 0x6400640035367812 */ /* 0x000fe200078efcff */
[----:B------:R-:W-:Y:S01]  /*4530*/  HADD2 R27, R24, -1040, -1040 ;  /* 0xe410e410181b7430 */ /* 0x000fe20000000000 */
[----:B------:R-:W-:-:S02]  /*4540*/  LOP3.LUT R26, R26, 0x1f001f, RZ, 0xc0, !PT ;  /* 0x001f001f1a1a7812 */ /* 0x000fc400078ec0ff */
[----:B------:R-:W-:Y:S01]  /*4550*/  LOP3.LUT R25, R25, 0x64006400, RZ, 0xfc, !PT ;  /* 0x6400640019197812 */ /* 0x000fe200078efcff */
        /* <DEDUP_REMOVED lines=10> */
[----:B------:R-:W0:Y:S01]  /*4600*/  LDS.128 R24, [UR4+0x10] ;  /* 0x00001004ff187984 */ /* 0x000e220008000c00 */
[----:B------:R-:W-:Y:S01]  /*4610*/  HFMA2 R51, R52, R22, R51 ;  /* 0x0000001634337231 */ /* 0x000fe20000000033 */
[----:B------:R-:W-:Y:S01]  /*4620*/  LOP3.LUT R52, R6, 0x1f001f, RZ, 0xc0, !PT ;  /* 0x001f001f06347812 */ /* 0x000fe200078ec0ff */
[----:B------:R-:W-:-:S02]  /*4630*/  HADD2 R54, R53, -1040, -1040 ;  /* 0xe410e41035367430 */ /* 0x000fc40000000000 */
[-C--:B------:R-:W-:Y:S01]  /*4640*/  HFMA2 R21, R21, R22.reuse, R50 ;  /* 0x0000001615157231 */ /* 0x080fe20000000032 */
[----:B------:R-:W-:Y:S02]  /*4650*/  LOP3.LUT R50, R4, 0x1f001f, RZ, 0xc0, !PT ;  /* 0x001f001f04327812 */ /* 0x000fe400078ec0ff */
[----:B------:R-:W-:Y:S01]  /*4660*/  LOP3.LUT R52, R52, 0x64006400, RZ, 0xfc, !PT ;  /* 0x6400640034347812 */ /* 0x000fe200078efcff */
[----:B------:R-:W-:Y:S01]  /*4670*/  HFMA2 R49, R54, R22, R49 ;  /* 0x0000001636317231 */ /* 0x000fe20000000031 */
[----:B------:R-:W-:Y:S02]  /*4680*/  LOP3.LUT R50, R50, 0x64006400, RZ, 0xfc, !PT ;  /* 0x6400640032327812 */ /* 0x000fe400078efcff */
[----:B------:R-:W-:Y:S01]  /*4690*/  LOP3.LUT R20, R20, 0x10001, RZ, 0xc0, !PT ;  /* 0x0001000114147812 */ /* 0x000fe200078ec0ff */
[----:B------:R-:W-:Y:S01]  /*46a0*/  HADD2 R52, R52, -1040, -1040 ;  /* 0xe410e41034347430 */ /* 0x000fe20000000000 */
[----:B------:R-:W-:Y:S01]  /*46b0*/  SHF.R.U32.HI R55, RZ, 0xe, R7 ;  /* 0x0000000eff377819 */ /* 0x000fe20000011607 */
[----:B------:R-:W-:Y:S01]  /*46c0*/  HADD2 R53, R50, -1040, -1040 ;  /* 0xe410e41032357430 */ /* 0x000fe20000000000 */
[----:B------:R-:W-:Y:S01]  /*46d0*/  LOP3.LUT R58, R9, 0x3e003e0, RZ, 0xc0, !PT ;  /* 0x03e003e0093a7812 */ /* 0x000fe200078ec0ff */
[----:B------:R-:W-:Y:S01]  /*46e0*/  HADD2 R50, R47, -1040, -1040 ;  /* 0xe410e4102f327430 */ /* 0x000fe20000000000 */
[----:B------:R-:W-:Y:S01]  /*46f0*/  LOP3.LUT R20, R20, 0x20002, R55, 0xf8, !PT ;  /* 0x0002000214147812 */ /* 0x000fe200078ef837 */
        /* <DEDUP_REMOVED lines=9> */
[----:B------:R-:W-:Y:S02]  /*4790*/  SHF.R.U32.HI R4, RZ, 0xa, R4 ;  /* 0x0000000aff047819 */ /* 0x000fe40000011604 */
[----:B------:R-:W-:-:S02]  /*47a0*/  LOP3.LUT R51, R5, 0x3e003e0, RZ, 0xc0, !PT ;  /* 0x03e003e005337812 */ /* 0x000fc400078ec0ff */
[----:B------:R-:W-:Y:S01]  /*47b0*/  LOP3.LUT R6, R7, 0x3e003e0, RZ, 0xc0, !PT ;  /* 0x03e003e007067812 */ /* 0x000fe200078ec0ff */
[----:B------:R-:W-:Y:S01]  /*47c0*/  HFMA2 R49, R56, R23, R49 ;  /* 0x0000001738317231 */ /* 0x000fe20000000031 */
[----:B------:R-:W-:Y:S02]  /*47d0*/  SHF.R.U32.HI R7, RZ, 0xa, R7 ;  /* 0x0000000aff077819 */ /* 0x000fe40000011607 */
[----:B------:R-:W-:Y:S02]  /*47e0*/  SHF.R.U32.HI R5, RZ, 0xa, R5 ;  /* 0x0000000aff057819 */ /* 0x000fe40000011605 */
[----:B------:R-:W-:Y:S02]  /*47f0*/  LOP3.LUT R50, R50, 0x64006400, RZ, 0xfc, !PT ;  /* 0x6400640032327812 */ /* 0x000fe400078efcff */
[----:B------:R-:W-:Y:S02]  /*4800*/  LOP3.LUT R52, R51, 0x64006400, RZ, 0xfc, !PT ;  /* 0x6400640033347812 */ /* 0x000fe400078efcff */
[----:B------:R-:W-:Y:S01]  /*4810*/  LOP3.LUT R4, R4, 0x1f001f, RZ, 0xc0, !PT ;  /* 0x001f001f04047812 */ /* 0x000fe200078ec0ff */
[-C--:B------:R-:W-:Y:S01]  /*4820*/  HFMA2 R50, R50, R45.reuse.H0_H0, -48, -48 ;  /* 0xd200d20032327431 */ /* 0x080fe2000004002d */
[----:B------:R-:W-:Y:S01]  /*4830*/  LOP3.LUT R6, R6, 0x64006400, RZ, 0xfc, !PT ;  /* 0x6400640006067812 */ /* 0x000fe200078efcff */
[-C--:B------:R-:W-:Y:S01]  /*4840*/  HFMA2 R51, R52, R45.reuse.H0_H0, -48, -48 ;  /* 0xd200d20034337431 */ /* 0x080fe2000004002d */
[----:B------:R-:W-:Y:S01]  /*4850*/  LOP3.LUT R7, R7, 0x1f001f, RZ, 0xc0, !PT ;  /* 0x001f001f07077812 */ /* 0x000fe200078ec0ff */
[-C--:B0-----:R-:W-:Y:S01]  /*4860*/  HFMA2 R47, R50, R24.reuse, R47 ;  /* 0x00000018322f7231 */ /* 0x081fe2000000002f */
        /* <DEDUP_REMOVED lines=8> */
[----:B------:R-:W-:Y:S01]  /*48f0*/  HFMA2 R54, R54, R45.H0_H0, -48, -48 ;  /* 0xd200d20036367431 */ /* 0x000fe2000004002d */
        /* <DEDUP_REMOVED lines=29> */
[----:B------:R-:W-:Y:S01]  /*4ad0*/  LOP3.LUT R6, R6, 0x64006400, RZ, 0xfc, !PT ;  /* 0x6400640006067812 */ /* 0x000fe200078efcff */
[-C--:B------:R-:W-:Y:S01]  /*4ae0*/  HFMA2 R23, R48, R45.reuse.H0_H0, -48, -48 ;  /* 0xd200d20030177431 */ /* 0x080fe2000004002d */
[----:B------:R-:W-:Y:S02]  /*4af0*/  LOP3.LUT R54, R54, 0x64006400, RZ, 0xfc, !PT ;  /* 0x6400640036367812 */ /* 0x000fe400078efcff */
[----:B------:R-:W-:Y:S01]  /*4b00*/  LOP3.LUT R52, R52, 0x64006400, RZ, 0xfc, !PT ;  /* 0x6400640034347812 */ /* 0x000fe200078efcff */
[-C--:B------:R-:W-:Y:S01]  /*4b10*/  HFMA2 R6, R6, R45.reuse.H0_H0, -48, -48 ;  /* 0xd200d20006067431 */ /* 0x080fe2000004002d */
[----:B------:R-:W-:Y:S01]  /*4b20*/  LOP3.LUT R53, R9, 0x1f001f, RZ, 0xc0, !PT ;  /* 0x001f001f09357812 */ /* 0x000fe200078ec0ff */
[----:B------:R-:W-:-:S02]  /*4b30*/  HFMA2 R54, R54, R45.H0_H0, -48, -48 ;  /* 0xd200d20036367431 */ /* 0x000fc4000004002d */
[-C--:B------:R-:W-:Y:S02]  /*4b40*/  HFMA2 R7, R56, R26.reuse, R7 ;  /* 0x0000001a38077231 */ /* 0x080fe40000000007 */
[----:B------:R-:W-:Y:S01]  /*4b50*/  HFMA2 R52, R52, R45.H0_H0, -48, -48 ;  /* 0xd200d20034347431 */ /* 0x000fe2000004002d */
[----:B------:R-:W-:Y:S02]  /*4b60*/  LOP3.LUT R53, R53, 0x64006400, RZ, 0xfc, !PT ;  /* 0x6400640035357812 */ /* 0x000fe400078efcff */
[----:B------:R-:W-:Y:S02]  /*4b70*/  SHF.R.U32.HI R57, RZ, 0xd, R11 ;  /* 0x0000000dff397819 */ /* 0x000fe4000001160b */
[----:B------:R-:W-:Y:S01]  /*4b80*/  SHF.R.U32.HI R55, RZ, 0xd, R10 ;  /* 0x0000000dff377819 */ /* 0x000fe2000001160a */
[----:B------:R-:W-:Y:S01]  /*4b90*/  HADD2 R56, R53, -1040, -1040 ;  /* 0xe410e41035387430 */ /* 0x000fe20000000000 */
[----:B------:R-:W-:Y:S02]  /*4ba0*/  LOP3.LUT R53, R11, 0x1f001f, RZ, 0xc0, !PT ;  /* 0x001f001f0b357812 */ /* 0x000fe400078ec0ff */
[----:B------:R-:W-:Y:S01]  /*4bb0*/  LOP3.LUT R20, R20, 0x40004, R57, 0xf8, !PT ;  /* 0x0004000414147812 */ /* 0x000fe200078ef839 */
[----:B------:R-:W-:Y:S01]  /*4bc0*/  HFMA2 R5, R56, R26, R5 ;  /* 0x0000001a38057231 */ /* 0x000fe20000000005 */
[----:B------:R-:W-:-:S02]  /*4bd0*/  LOP3.LUT R53, R53, 0x64006400, RZ, 0xfc, !PT ;  /* 0x6400640035357812 */ /* 0x000fc400078efcff */
[----:B------:R-:W-:Y:S02]  /*4be0*/  SHF.R.U32.HI R57, RZ, 0xc, R13 ;  /* 0x0000000cff397819 */ /* 0x000fe4000001160d */
[----:B------:R-:W-:Y:S02]  /*4bf0*/  LOP3.LUT R55, R44, 0x40004, R55, 0xf8, !PT ;  /* 0x000400042c377812 */ /* 0x000fe400078ef837 */
[----:B------:R-:W-:-:S04]  /*4c00*/  SHF.R.U32.HI R11, RZ, 0xa, R11 ;  /* 0x0000000aff0b7819 */ /* 0x000fc8000001160b */
[----:B------:R-:W-:Y:S02]  /*4c10*/  LOP3.LUT R11, R11, 0x1f001f, RZ, 0xc0, !PT ;  /* 0x001f001f0b0b7812 */ /* 0x000fe400078ec0ff */
[----:B--2---:R-:W-:Y:S02]  /*4c20*/  LOP3.LUT R24, R16, 0x3e003e0, RZ, 0xc0, !PT ;  /* 0x03e003e010187812 */ /* 0x004fe400078ec0ff */
        /* <DEDUP_REMOVED lines=9> */
[-C--:B------:R-:W-:Y:S02]  /*4cc0*/  HFMA2 R24, R58, R45.reuse.H0_H0, -48, -48 ;  /* 0xd200d2003a187431 */ /* 0x080fe4000004002d */
[-C--:B------:R-:W-:Y:S02]  /*4cd0*/  HFMA2 R22, R60, R45.reuse.H0_H0, -48, -48 ;  /* 0xd200d2003c167431 */ /* 0x080fe4000004002d */
[----:B------:R-:W-:Y:S01]  /*4ce0*/  HFMA2 R50, R50, R45.H0_H0, -48, -48 ;  /* 0xd200d20032327431 */ /* 0x000fe2000004002d */
[----:B------:R-:W-:-:S02]  /*4cf0*/  LOP3.LUT R45, R10, 0x1f001f, RZ, 0xc0, !PT ;  /* 0x001f001f0a2d7812 */ /* 0x000fc400078ec0ff */
[----:B------:R-:W-:Y:S02]  /*4d00*/  SHF.R.U32.HI R10, RZ, 0xa, R10 ;  /* 0x0000000aff0a7819 */ /* 0x000fe4000001160a */
[----:B------:R-:W-:Y:S02]  /*4d10*/  LOP3.LUT R45, R45, 0x64006400, RZ, 0xfc, !PT ;  /* 0x640064002d2d7812 */ /* 0x000fe400078efcff */
[----:B------:R-:W-:-:S03]  /*4d20*/  LOP3.LUT R10, R10, 0x1f001f, RZ, 0xc0, !PT ;  /* 0x001f001f0a0a7812 */ /* 0x000fc600078ec0ff */
[----:B------:R-:W-:-:S04]  /*4d30*/  HADD2 R56, R45, -1040, -1040 ;  /* 0xe410e4102d387430 */ /* 0x000fc80000000000 */
[-C--:B------:R-:W-:Y:S01]  /*4d40*/  HFMA2 R45, R56, R26.reuse, R51 ;  /* 0x0000001a382d7231 */ /* 0x080fe20000000033 */
[----:B------:R-:W-:Y:S01]  /*4d50*/  SHF.R.U32.HI R51, RZ, 0xd, R8 ;  /* 0x0000000dff337819 */ /* 0x000fe20000011608 */
[----:B------:R-:W-:Y:S01]  /*4d60*/  HADD2 R56, R53, -1040, -1040 ;  /* 0xe410e41035387430 */ /* 0x000fe20000000000 */
[----:B------:R-:W-:Y:S02]  /*4d70*/  SHF.R.U32.HI R53, RZ, 0xd, R9 ;  /* 0x0000000dff357819 */ /* 0x000fe40000011609 */
[----:B------:R-:W-:Y:S01]  /*4d80*/  LOP3.LUT R46, R46, 0x40004, R51, 0xf8, !PT ;  /* 0x000400042e2e7812 */ /* 0x000fe200078ef833 */
[----:B------:R-:W-:Y:S02]  /*4d90*/  HFMA2 R26, R56, R26, R49 ;  /* 0x0000001a381a7231 */ /* 0x000fe40000000031 */
[-C--:B------:R-:W-:Y:S02]  /*4da0*/  HFMA2 R51, R6, R27.reuse, R7 ;  /* 0x0000001b06337231 */ /* 0x080fe40000000007 */
[-C--:B------:R-:W-:Y:S01]  /*4db0*/  HFMA2 R49, R4, R27.reuse, R5 ;  /* 0x0000001b04317231 */ /* 0x080fe20000000005 */
[----:B------:R-:W-:Y:S01]  /*4dc0*/  LOP3.LUT R42, R42, 0x40004, R53, 0xf8, !PT ;  /* 0x000400042a2a7812 */ /* 0x000fe200078ef835 */
[----:B------:R-:W0:Y:S01]  /*4dd0*/  LDS.128 R4, [UR4+0x20] ;  /* 0x00002004ff047984 */ /* 0x000e220008000c00 */
[----:B------:R-:W-:Y:S01]  /*4de0*/  SHF.R.U32.HI R53, RZ, 0xc, R12 ;  /* 0x0000000cff357819 */ /* 0x000fe2000001160c */
[-C--:B------:R-:W-:Y:S01]  /*4df0*/  HFMA2 R26, R52, R27.reuse, R26 ;  /* 0x0000001b341a7231 */ /* 0x080fe2000000001a */
[----:B------:R-:W-:Y:S01]  /*4e00*/  LOP3.LUT R44, R42, 0x80008, R57, 0xf8, !PT ;  /* 0x000800082a2c7812 */ /* 0x000fe200078ef839 */
[----:B------:R-:W-:Y:S01]  /*4e10*/  HFMA2 R45, R54, R27, R45 ;  /* 0x0000001b362d7231 */ /* 0x000fe2000000002d */
[----:B------:R-:W-:-:S02]  /*4e20*/  LOP3.LUT R53, R46, 0x80008, R53, 0xf8, !PT ;  /* 0x000800082e357812 */ /* 0x000fc400078ef835 */
[----:B------:R-:W-:Y:S02]  /*4e30*/  SHF.R.U32.HI R42, RZ, 0xb, R16 ;  /* 0x0000000bff2a7819 */ /* 0x000fe40000011610 */
[----:B------:R-:W-:Y:S02]  /*4e40*/  SHF.R.U32.HI R8, RZ, 0xa, R8 ;  /* 0x0000000aff087819 */ /* 0x000fe40000011608 */
[----:B------:R-:W-:Y:S02]  /*4e50*/  LOP3.LUT R42, R53, 0x100010, R42, 0xf8, !PT ;  /* 0x00100010352a7812 */ /* 0x000fe400078ef82a */
[----:B------:R-:W-:Y:S02]  /*4e60*/  SHF.R.U32.HI R53, RZ, 0xb, R17 ;  /* 0x0000000bff357819 */ /* 0x000fe40000011611 */
[----:B------:R-:W-:Y:S02]  /*4e70*/  SHF.R.U32.HI R46, RZ, 0xc, R14 ;  /* 0x0000000cff2e7819 */ /* 0x000fe4000001160e */
[----:B------:R-:W-:-:S02]  /*4e80*/  LOP3.LUT R8, R8, 0x1f001f, RZ, 0xc0, !PT ;  /* 0x001f001f08087812 */ /* 0x000fc400078ec0ff */
[----:B------:R-:W-:Y:S02]  /*4e90*/  LOP3.LUT R44, R44, 0x100010, R53, 0xf8, !PT ;  /* 0x001000102c2c7812 */ /* 0x000fe400078ef835 */
[----:B------:R-:W-:Y:S02]  /*4ea0*/  SHF.R.U32.HI R9, RZ, 0xa, R9 ;  /* 0x0000000aff097819 */ /* 0x000fe40000011609 */
[----:B------:R-:W-:Y:S02]  /*4eb0*/  LOP3.LUT R46, R55, 0x80008, R46, 0xf8, !PT ;  /* 0x00080008372e7812 */ /* 0x000fe400078ef82e */
[----:B------:R-:W-:Y:S02]  /*4ec0*/  SHF.R.U32.HI R53, RZ, 0xb, R18 ;  /* 0x0000000bff357819 */ /* 0x000fe40000011612 */
[----:B------:R-:W-:Y:S02]  /*4ed0*/  LOP3.LUT R8, R8, 0x64006400, RZ, 0xfc, !PT ;  /* 0x6400640008087812 */ /* 0x000fe400078efcff */
[----:B------:R-:W-:-:S02]  /*4ee0*/  LOP3.LUT R52, R9, 0x1f001f, RZ, 0xc0, !PT ;  /* 0x001f001f09347812 */ /* 0x000fc400078ec0ff */
[----:B------:R-:W-:Y:S01]  /*4ef0*/  LOP3.LUT R46, R46, 0x100010, R53, 0xf8, !PT ;  /* 0x001000102e2e7812 */ /* 0x000fe200078ef835 */
[----:B------:R-:W-:Y:S01]  /*4f00*/  HADD2 R8, R8, -1040, -1040 ;  /* 0xe410e41008087430 */ /* 0x000fe20000000000 */
[----:B------:R-:W-:Y:S02]  /*4f10*/  LOP3.LUT R53, R10, 0x64006400, RZ, 0xfc, !PT ;  /* 0x640064000a357812 */ /* 0x000fe400078efcff */
[----:B------:R-:W-:Y:S02]  /*4f20*/  LOP3.LUT R52, R52, 0x64006400, RZ, 0xfc, !PT ;  /* 0x6400640034347812 */ /* 0x000fe400078efcff */
[----:B------:R-:W-:Y:S01]  /*4f30*/  LOP3.LUT R27, R13, 0x1f001f, RZ, 0xc0, !PT ;  /* 0x001f001f0d1b7812 */ /* 0x000fe200078ec0ff */
[----:B------:R-:W-:Y:S01]  /*4f40*/  HADD2 R56, R53, -1040, -1040 ;  /* 0xe410e41035387430 */ /* 0x000fe20000000000 */
[----:B------:R-:W-:Y:S01]  /*4f50*/  LOP3.LUT R9, R14, 0x1f001f, RZ, 0xc0, !PT ;  /* 0x001f001f0e097812 */ /* 0x000fe200078ec0ff */
[----:B------:R-:W-:Y:S02]  /*4f60*/  HADD2 R54, R52, -1040, -1040 ;  /* 0xe410e41034367430 */ /* 0x000fe40000000000 */
[----:B0-----:R-:W-:Y:S01]  /*4f70*/  HFMA2 R51, R8, R4, R51 ;  /* 0x0000000408337231 */ /* 0x001fe20000000033 */
[----:B------:R-:W-:-:S02]  /*4f80*/  LOP3.LUT R52, R11, 0x64006400, RZ, 0xfc, !PT ;  /* 0x640064000b347812 */ /* 0x000fc400078efcff */
        /* <DEDUP_REMOVED lines=14> */
[----:B------:R-:W-:Y:S01]  /*5070*/  SHF.R.U32.HI R55, RZ, 0xc, R15 ;  /* 0x0000000cff377819 */ /* 0x000fe2000001160f */
[----:B------:R-:W-:Y:S01]  /*5080*/  HFMA2 R45, R8, R5, R51 ;  /* 0x00000005082d7231 */ /* 0x000fe20000000033 */
[----:B------:R-:W-:Y:S01]  /*5090*/  SHF.R.U32.HI R14, RZ, 0xa, R14 ;  /* 0x0000000aff0e7819 */ /* 0x000fe2000001160e */
[----:B------:R-:W-:-:S02]  /*50a0*/  HADD2 R52, R10, -1040, -1040 ;  /* 0xe410e4100a347430 */ /* 0x000fc40000000000 */
[-C--:B------:R-:W-:Y:S01]  /*50b0*/  HFMA2 R4, R4, R5.reuse, R11 ;  /* 0x0000000504047231 */ /* 0x080fe2000000000b */
[----:B------:R-:W-:Y:S01]  /*50c0*/  SHF.R.U32.HI R15, RZ, 0xa, R15 ;  /* 0x0000000aff0f7819 */ /* 0x000fe2000001160f */
[----:B------:R-:W0:Y:S01]  /*50d0*/  LDS.128 R8, [UR4+0x30] ;  /* 0x00003004ff087984 */ /* 0x000e220008000c00 */
        /* <DEDUP_REMOVED lines=27> */
[----:B------:R-:W-:Y:S02]  /*5290*/  LOP3.LUT R52, R52, 0x64006400, RZ, 0xfc, !PT ;  /* 0x6400640034347812 */ /* 0x000fe400078efcff */
[----:B------:R-:W-:-:S02]  /*52a0*/  LOP3.LUT R13, R13, 0x1f001f, RZ, 0xc0, !PT ;  /* 0x001f001f0d0d7812 */ /* 0x000fc400078ec0ff */
[----:B------:R-:W-:Y:S01]  /*52b0*/  SHF.R.U32.HI R18, RZ, 0xa, R18 ;  /* 0x0000000aff127819 */ /* 0x000fe20000011612 */
[----:B------:R-:W-:Y:S01]  /*52c0*/  HADD2 R52, R52, -1040, -1040 ;  /* 0xe410e41034347430 */ /* 0x000fe20000000000 */
[----:B------:R-:W-:Y:S02]  /*52d0*/  LOP3.LUT R16, R16, 0x1f001f, RZ, 0xc0, !PT ;  /* 0x001f001f10107812 */ /* 0x000fe400078ec0ff */
[----:B------:R-:W-:Y:S02]  /*52e0*/  LOP3.LUT R49, R17, 0x1f001f, RZ, 0xc0, !PT ;  /* 0x001f001f11317812 */ /* 0x000fe400078ec0ff */
[----:B------:R-:W-:Y:S01]  /*52f0*/  LOP3.LUT R13, R13, 0x64006400, RZ, 0xfc, !PT ;  /* 0x640064000d0d7812 */ /* 0x000fe200078efcff */
[-C--:B0-----:R-:W-:Y:S01]  /*5300*/  HFMA2 R45, R6, R8.reuse, R45 ;  /* 0x00000008062d7231 */ /* 0x081fe2000000002d */
        /* <DEDUP_REMOVED lines=8> */
[----:B------:R-:W-:Y:S01]  /*5390*/  SHF.R.U32.HI R17, RZ, 0xa, R17 ;  /* 0x0000000aff117819 */ /* 0x000fe20000011611 */
[----:B------:R-:W-:Y:S01]  /*53a0*/  HADD2 R16, R16, -1040, -1040 ;  /* 0xe410e41010107430 */ /* 0x000fe20000000000 */
[--C-:B------:R-:W-:Y:S01]  /*53b0*/  SHF.R.U32.HI R53, RZ, 0xb, R19.reuse ;  /* 0x0000000bff357819 */ /* 0x100fe20000011613 */
[----:B------:R-:W-:Y:S01]  /*53c0*/  HFMA2 R4, R22, R9, R4 ;  /* 0x0000000916047231 */ /* 0x000fe20000000004 */
[----:B------:R-:W-:Y:S01]  /*53d0*/  SHF.R.U32.HI R19, RZ, 0xa, R19 ;  /* 0x0000000aff137819 */ /* 0x000fe20000011613 */
        /* <DEDUP_REMOVED lines=8> */
[-C--:B------:R-:W-:Y:S01]  /*5460*/  HFMA2 R5, R16, R10.reuse, R5 ;  /* 0x0000000a10057231 */ /* 0x080fe20000000005 */
[----:B------:R-:W-:Y:S01]  /*5470*/  LOP3.LUT R46, R46, 0x64006400, RZ, 0xfc, !PT ;  /* 0x640064002e2e7812 */ /* 0x000fe200078efcff */
[----:B------:R-:W-:Y:S01]  /*5480*/  HADD2 R42, R42, -1040, -1040 ;  /* 0xe410e4102a2a7430 */ /* 0x000fe20000000000 */
[----:B------:R-:W-:Y:S01]  /*5490*/  LOP3.LUT R17, R17, 0x64006400, RZ, 0xfc, !PT ;  /* 0x6400640011117812 */ /* 0x000fe200078efcff */
[----:B------:R-:W-:Y:S01]  /*54a0*/  HFMA2 R4, R7, R10, R4 ;  /* 0x0000000a07047231 */ /* 0x000fe20000000004 */
[----:B------:R-:W-:Y:S01]  /*54b0*/  LOP3.LUT R20, R20, 0x100010, R53, 0xf8, !PT ;  /* 0x0010001014147812 */ /* 0x000fe200078ef835 */
        /* <DEDUP_REMOVED lines=23> */
[----:B------:R-:W-:-:S07]  /*5630*/  HFMA2 R32, R4, R38, R32 ;  /* 0x0000002604207231 */ /* 0x000fce0000000020 */
.L_x_4062:
[----:B------:R-:W-:Y:S01]  /*5640*/  ISETP.GE.AND P1, PT, R28, R41, PT ;  /* 0x000000291c00720c */ /* 0x000fe20003f26270 */
[----:B------:R-:W-:Y:S01]  /*5650*/  UIADD3 UR4, UPT, UPT, UR4, 0x40, URZ ;  /* 0x0000004004047890 */ /* 0x000fe2000fffe0ff */
[----:B------:R-:W-:Y:S02]  /*5660*/  IADD3 R40, P2, PT, R40, 0x80, RZ ;  /* 0x0000008028287810 */ /* 0x000fe40007f5e0ff */
[----:B-----5:R-:W-:Y:S02]  /*5670*/  MOV R4, R34 ;  /* 0x0000002200047202 */ /* 0x020fe40000000f00 */
[----:B------:R-:W-:Y:S01]  /*5680*/  MOV R5, R35 ;  /* 0x0000002300057202 */ /* 0x000fe20000000f00 */
[----:B------:R-:W-:Y:S01]  /*5690*/  IMAD.WIDE R34, R3, 0x4, R36 ;  /* 0x0000000403227825 */ /* 0x000fe200078e0224 */
[----:B------:R-:W-:Y:S02]  /*56a0*/  @!P0 MOV R30, R39 ;  /* 0x00000027001e8202 */ /* 0x000fe40000000f00 */
[----:B------:R-:W-:-:S03]  /*56b0*/  IADD3.X R43, PT, PT, RZ, R43, RZ, P2, !PT ;  /* 0x0000002bff2b7210 */ /* 0x000fc600017fe4ff */
[----:B------:R-:W-:Y:S05]  /*56c0*/  @!P1 BRA `(.L_x_4063) ;  /* 0xffffffe800609947 */ /* 0x000fea000383ffff */
[----:B------:R-:W-:-:S07]  /*56d0*/  IMAD.WIDE R34, R3, 0x14, R4 ;  /* 0x0000001403227825 */ /* 0x000fce00078e0204 */
.L_x_4061:
[----:B------:R-:W0:Y:S01]  /*56e0*/  LDCU UR8, c[0x0][0x3d4] ;  /* 0x00007a80ff0877ac */ /* 0x000e220008000800 */
[----:B------:R-:W1:Y:S01]  /*56f0*/  S2UR UR5, SR_CTAID.Y ;  /* 0x00000000000579c3 */ /* 0x000e620000002600 */
[----:B0-----:R-:W-:-:S04]  /*5700*/  VIMNMX R29, PT, PT, R29, UR8, PT ;  /* 0x000000081d1d7c48 */ /* 0x001fc8000bfe0100 */
[----:B------:R-:W-:-:S13]  /*5710*/  ISETP.GT.AND P0, PT, R29, R28, PT ;  /* 0x0000001c1d00720c */ /* 0x000fda0003f04270 */
[----:B-1----:R-:W-:Y:S05]  /*5720*/  @!P0 BRA `(.L_x_4064) ;  /* 0x0000002400788947 */ /* 0x002fea0003800000 */
[----:B------:R-:W0:Y:S01]  /*5730*/  LDC.64 R2, c[0x0][0x3b8] ;  /* 0x0000ee00ff027b82 */ /* 0x000e220000000a00 */
[----:B------:R-:W-:Y:S01]  /*5740*/  UIADD3 UR4, UPT, UPT, UR4, 0x20, URZ ;  /* 0x0000002004047890 */ /* 0x000fe2000fffe0ff */
[----:B0-----:R-:W-:-:S03]  /*5750*/  IMAD.WIDE.U32 R2, R28, 0x4, R2 ;  /* 0x000000041c027825 */ /* 0x001fc600078e0002 */
[----:B------:R-:W-:-:S04]  /*5760*/  IADD3 R10, P0, PT, R2, 0x2, RZ ;  /* 0x00000002020a7810 */ /* 0x000fc80007f1e0ff */
[----:B------:R-:W-:-:S09]  /*5770*/  IADD3.X R11, PT, PT, RZ, R3, RZ, P0, !PT ;  /* 0x00000003ff0b7210 */ /* 0x000fd200007fe4ff */
.L_x_4069:
[----:B------:R-:W-:Y:S01]  /*5780*/  ISETP.NE.AND P0, PT, R28, R31, PT ;  /* 0x0000001f1c00720c */ /* 0x000fe20003f05270 */
[----:B------:R-:W0:Y:S08]  /*5790*/  LDC R2, c[0x0][0x3a8] ;  /* 0x0000ea00ff027b82 */ /* 0x000e300000000800 */
[----:B------:R-:W1:Y:S04]  /*57a0*/  LDC R3, c[0x0][0x3ac] ;  /* 0x0000eb00ff037b82 */ /* 0x000e680000000800 */
[----:B------:R-:W-:Y:S01]  /*57b0*/  @!P0 LEA R4, R30, R1, 0x3 ;  /* 0x000000011e048211 */ /* 0x000fe200078e18ff */
[----:B------:R2:W5:Y:S05]  /*57c0*/  @!P0 LDG.E.U16.CONSTANT R13, desc[UR6][R10.64] ;  /* 0x000000060a0d8981 */ /* 0x00056a000c1e9500 */
[----:B------:R-:W3:Y:S01]  /*57d0*/  @!P0 LDL.64 R4, [R4+0x8] ;  /* 0x0000080004048983 */ /* 0x000ee20000100a00 */
[----:B0-----:R-:W-:-:S02]  /*57e0*/  ISETP.LE.AND P1, PT, R2, UR5, PT ;  /* 0x0000000502007c0c */ /* 0x001fc4000bf23270 */
[----:B------:R-:W-:Y:S02]  /*57f0*/  @!P0 IADD3 R6, PT, PT, R30, 0x1, RZ ;  /* 0x000000011e068810 */ /* 0x000fe40007ffe0ff */
[----:B------:R-:W-:Y:S02]  /*5800*/  MOV R9, 0x2c00 ;  /* 0x00002c0000097802 */ /* 0x000fe40000000f00 */
[----:B------:R-:W-:Y:S02]  /*5810*/  @!P0 MOV R30, R6 ;  /* 0x00000006001e8202 */ /* 0x000fe40000000f00 */
[----:B---3--:R-:W-:Y:S02]  /*5820*/  @!P0 PRMT R0, R4, 0x7610, R0 ;  /* 0x0000761004008816 */ /* 0x008fe40000000000 */
[----:B------:R-:W-:Y:S02]  /*5830*/  @!P0 PRMT R38, R5, 0x7610, R38 ;  /* 0x0000761005268816 */ /* 0x000fe40000000026 */
[----:B------:R-:W-:-:S02]  /*5840*/  @!P0 PRMT R0, R0, 0x7610, R4 ;  /* 0x0000761000008816 */ /* 0x000fc40000000004 */
[----:B------:R-:W-:Y:S01]  /*5850*/  @!P0 PRMT R38, R38, 0x7610, R5 ;  /* 0x0000761026268816 */ /* 0x000fe20000000005 */
[----:B-12---:R-:W-:Y:S06]  /*5860*/  @P1 BRA `(.L_x_4065) ;  /* 0x00000008003c1947 */ /* 0x006fec0003800000 */
[----:B------:R-:W2:Y:S04]  /*5870*/  LDG.E.128.CONSTANT R4, desc[UR6][R34.64] ;  /* 0x0000000622047981 */ /* 0x000ea8000c1e9d00 */
[----:B------:R-:W0:Y:S02]  /*5880*/  LDS.64 R14, [UR4+-0x20] ;  /* 0xffffe004ff0e7984 */ /* 0x000e240008000a00 */
[----:B0-----:R-:W-:Y:S02]  /*5890*/  HADD2.F32 R20, -RZ, R14.H1_H1 ;  /* 0x3000000eff147230 */ /* 0x001fe40000004100 */
[----:B------:R-:W-:Y:S01]  /*58a0*/  HADD2.F32 R18, -RZ, R15.H0_H0 ;  /* 0x2000000fff127230 */ /* 0x000fe20000004100 */
[C---:B--2---:R-:W-:Y:S02]  /*58b0*/  LOP3.LUT R8, R4.reuse, 0xf000f, RZ, 0xc0, !PT ;  /* 0x000f000f04087812 */ /* 0x044fe400078ec0ff */
        /* <DEDUP_REMOVED lines=11> */
[----:B------:R-:W-:Y:S01]  /*5970*/  HADD2.F32 R4, -RZ, R27.H0_H0 ;  /* 0x2000001bff047230 */ /* 0x000fe20000004100 */
[----:B------:R-:W-:Y:S02]  /*5980*/  LOP3.LUT R25, R25, 0x64006400, RZ, 0xfc, !PT ;  /* 0x6400640019197812 */ /* 0x000fe400078efcff */
[----:B------:R-:W-:Y:S01]  /*5990*/  LOP3.LUT R22, R5, 0xf000f0, RZ, 0xc0, !PT ;  /* 0x00f000f005167812 */ /* 0x000fe200078ec0ff */
[----:B------:R-:W-:Y:S01]  /*59a0*/  HADD2.F32 R26, -RZ, R36.H0_H0 ;  /* 0x20000024ff1a7230 */ /* 0x000fe20000004100 */
[----:B------:R-:W-:Y:S01]  /*59b0*/  SHF.R.U32.HI R16, RZ, 0x8, R5 ;  /* 0x00000008ff107819 */ /* 0x000fe20000011605 */
[----:B------:R-:W-:Y:S01]  /*59c0*/  HADD2.F32 R5, -RZ, R14.H0_H0 ;  /* 0x2000000eff057230 */ /* 0x000fe20000004100 */
[----:B------:R-:W-:Y:S01]  /*59d0*/  LOP3.LUT R6, R19, 0x64006400, RZ, 0xfc, !PT ;  /* 0x6400640013067812 */ /* 0x000fe200078efcff */
[----:B------:R-:W-:-:S02]  /*59e0*/  HADD2 R40, R25, -1032, -1032 ;  /* 0xe408e40819287430 */ /* 0x000fc40000000000 */
[----:B------:R-:W-:Y:S01]  /*59f0*/  HADD2.F32 R25, -RZ, R27.H1_H1 ;  /* 0x3000001bff197230 */ /* 0x000fe20000004100 */
[----:B------:R-:W-:Y:S01]  /*5a00*/  LOP3.LUT R22, R22, 0x64006400, RZ, 0xfc, !PT ;  /* 0x6400640016167812 */ /* 0x000fe200078efcff */
[----:B------:R-:W-:Y:S01]  /*5a10*/  FFMA.FTZ R4, R4, R5, RZ ;  /* 0x0000000504047223 */ /* 0x000fe200000100ff */
[----:B------:R-:W-:Y:S02]  /*5a20*/  HADD2 R37, R6, -1032, -1032 ;  /* 0xe408e40806257430 */ /* 0x000fe40000000000 */
[----:B------:R-:W-:Y:S01]  /*5a30*/  HADD2.F32 R19, -RZ, R15.H1_H1 ;  /* 0x3000000fff137230 */ /* 0x000fe20000004100 */
[----:B------:R-:W-:Y:S01]  /*5a40*/  LOP3.LUT R21, R7, 0xf000f0, RZ, 0xc0, !PT ;  /* 0x00f000f007157812 */ /* 0x000fe200078ec0ff */
[----:B------:R-:W-:Y:S02]  /*5a50*/  HADD2.F32 R8, -RZ, R40.H0_H0 ;  /* 0x20000028ff087230 */ /* 0x000fe40000004100 */
[----:B------:R-:W-:Y:S01]  /*5a60*/  FFMA.FTZ R25, R25, R20, R4 ;  /* 0x0000001419197223 */ /* 0x000fe20000010004 */
[----:B------:R-:W-:Y:S01]  /*5a70*/  HADD2.F32 R6, -RZ, R37.H0_H0 ;  /* 0x20000025ff067230 */ /* 0x000fe20000004100 */
[----:B------:R-:W0:Y:S01]  /*5a80*/  LDS.64 R14, [UR4+-0x18] ;  /* 0xffffe804ff0e7984 */ /* 0x000e220008000a00 */
[----:B------:R-:W-:Y:S01]  /*5a90*/  LOP3.LUT R4, R23, 0x64006400, RZ, 0xfc, !PT ;  /* 0x6400640017047812 */ /* 0x000fe200078efcff */
[C---:B------:R-:W-:Y:S01]  /*5aa0*/  FFMA.FTZ R27, R5.reuse, R26, RZ ;  /* 0x0000001a051b7223 */ /* 0x040fe200000100ff */
[----:B------:R-:W-:Y:S01]  /*5ab0*/  LOP3.LUT R24, R24, 0x64006400, RZ, 0xfc, !PT ;  /* 0x6400640018187812 */ /* 0x000fe200078efcff */
[C---:B------:R-:W-:Y:S01]  /*5ac0*/  FFMA.FTZ R6, R5.reuse, R6, RZ ;  /* 0x0000000605067223 */ /* 0x040fe200000100ff */
[----:B------:R-:W-:Y:S01]  /*5ad0*/  FFMA.FTZ R39, R5, R8, RZ ;  /* 0x0000000805277223 */ /* 0x000fe200000100ff */
[----:B------:R-:W-:-:S02]  /*5ae0*/  HADD2.F32 R5, -RZ, R36.H1_H1 ;  /* 0x30000024ff057230 */ /* 0x000fc40000004100 */
[-C--:B------:R-:W-:Y:S02]  /*5af0*/  HFMA2 R23, R22, R9.reuse.H0_H0, -72, -72 ;  /* 0xd480d48016177431 */ /* 0x080fe40000040009 */
[----:B------:R-:W-:Y:S02]  /*5b00*/  HADD2.F32 R37, -RZ, R37.H1_H1 ;  /* 0x30000025ff257230 */ /* 0x000fe40000004100 */
[-C--:B------:R-:W-:Y:S01]  /*5b10*/  HFMA2 R26, R4, R9.reuse.H0_H0, -72, -72 ;  /* 0xd480d480041a7431 */ /* 0x080fe20000040009 */
[----:B------:R-:W-:Y:S01]  /*5b20*/  LOP3.LUT R4, R21, 0x64006400, RZ, 0xfc, !PT ;  /* 0x6400640015047812 */ /* 0x000fe200078efcff */
[-C--:B------:R-:W-:Y:S02]  /*5b30*/  HFMA2 R24, R24, R9.reuse.H0_H0, -72, -72 ;  /* 0xd480d48018187431 */ /* 0x080fe40000040009 */
[C---:B------:R-:W-:Y:S01]  /*5b40*/  FFMA.FTZ R5, R20.reuse, R5, R27 ;  /* 0x0000000514057223 */ /* 0x040fe2000001001b */
[----:B------:R-:W-:Y:S02]  /*5b50*/  HADD2.F32 R8, -RZ, R23.H0_H0 ;  /* 0x20000017ff087230 */ /* 0x000fe40000004100 */
[----:B------:R-:W-:Y:S01]  /*5b60*/  FFMA.FTZ R37, R20, R37, R6 ;  /* 0x0000002514257223 */ /* 0x000fe20000010006 */
[----:B------:R-:W-:-:S02]  /*5b70*/  HFMA2 R27, R4, R9.H0_H0, -72, -72 ;  /* 0xd480d480041b7431 */ /* 0x000fc40000040009 */
[----:B------:R-:W-:Y:S01]  /*5b80*/  HADD2.F32 R21, -RZ, R40.H1_H1 ;  /* 0x30000028ff157230 */ /* 0x000fe20000004100 */
[----:B------:R-:W-:Y:S01]  /*5b90*/  SHF.R.U32.HI R7, RZ, 0x8, R7 ;  /* 0x00000008ff077819 */ /* 0x000fe20000011607 */
        /* <DEDUP_REMOVED lines=23> */
[----:B------:R-:W-:Y:S01]  /*5d10*/  HADD2 R22, R4, -1032, -1032 ;  /* 0xe408e40804167430 */ /* 0x000fe20000000000 */
[----:B------:R-:W-:Y:S01]  /*5d20*/  LOP3.LUT R8, R7, 0xf000f, RZ, 0xc0, !PT ;  /* 0x000f000f07087812 */ /* 0x000fe200078ec0ff */
[----:B------:R-:W-:Y:S02]  /*5d30*/  HADD2 R23, R5, -1032, -1032 ;  /* 0xe408e40805177430 */ /* 0x000fe40000000000 */
[----:B------:R-:W-:Y:S02]  /*5d40*/  HADD2.F32 R14, -RZ, R14.H1_H1 ;  /* 0x3000000eff0e7230 */ /* 0x000fe40000004100 */
[----:B------:R-:W-:Y:S01]  /*5d50*/  HADD2 R24, R6, -1032, -1032 ;  /* 0xe408e40806187430 */ /* 0x000fe20000000000 */
[----:B------:R-:W-:Y:S01]  /*5d60*/  LOP3.LUT R8, R8, 0x64006400, RZ, 0xfc, !PT ;  /* 0x6400640008087812 */ /* 0x000fe200078efcff */
[----:B------:R-:W-:Y:S01]  /*5d70*/  HADD2.F32 R6, -RZ, R22.H0_H0 ;  /* 0x20000016ff067230 */ /* 0x000fe20000004100 */
[----:B------:R-:W-:Y:S01]  /*5d80*/  LOP3.LUT R17, R17, 0xf000f0, RZ, 0xc0, !PT ;  /* 0x00f000f011117812 */ /* 0x000fe200078ec0ff */
[----:B------:R-:W-:Y:S01]  /*5d90*/  HADD2.F32 R5, -RZ, R23.H0_H0 ;  /* 0x20000017ff057230 */ /* 0x000fe20000004100 */
[----:B------:R-:W-:Y:S01]  /*5da0*/  LOP3.LUT R16, R16, 0xf000f0, RZ, 0xc0, !PT ;  /* 0x00f000f010107812 */ /* 0x000fe200078ec0ff */
[----:B------:R-:W-:-:S02]  /*5db0*/  HADD2 R26, R8, -1032, -1032 ;  /* 0xe408e408081a7430 */ /* 0x000fc40000000000 */
[----:B------:R-:W-:Y:S01]  /*5dc0*/  FFMA.FTZ R6, R6, R18, R25 ;  /* 0x0000001206067223 */ /* 0x000fe20000010019 */
[----:B------:R-:W-:Y:S02]  /*5dd0*/  HADD2.F32 R8, -RZ, R24.H0_H0 ;  /* 0x20000018ff087230 */ /* 0x000fe40000004100 */
[----:B------:R-:W-:Y:S01]  /*5de0*/  FFMA.FTZ R21, R18, R5, R21 ;  /* 0x0000000512157223 */ /* 0x000fe20000010015 */
[----:B------:R-:W-:Y:S01]  /*5df0*/  HADD2.F32 R5, -RZ, R22.H1_H1 ;  /* 0x30000016ff057230 */ /* 0x000fe20000004100 */
[----:B------:R-:W-:Y:S01]  /*5e00*/  LOP3.LUT R16, R16, 0x64006400, RZ, 0xfc, !PT ;  /* 0x6400640010107812 */ /* 0x000fe200078efcff */
[----:B------:R-:W-:Y:S01]  /*5e10*/  HADD2.F32 R20, -RZ, R26.H0_H0 ;  /* 0x2000001aff147230 */ /* 0x000fe20000004100 */
[----:B------:R-:W-:Y:S01]  /*5e20*/  LOP3.LUT R12, R12, 0xf000f0, RZ, 0xc0, !PT ;  /* 0x00f000f00c0c7812 */ /* 0x000fe200078ec0ff */
[C---:B------:R-:W-:Y:S01]  /*5e30*/  FFMA.FTZ R8, R18.reuse, R8, R37 ;  /* 0x0000000812087223 */ /* 0x040fe20000010025 */
[----:B------:R-:W-:Y:S01]  /*5e40*/  FFMA.FTZ R5, R5, R14, R6 ;  /* 0x0000000e05057223 */ /* 0x000fe20000010006 */
[----:B------:R-:W-:Y:S01]  /*5e50*/  LOP3.LUT R6, R17, 0x64006400, RZ, 0xfc, !PT ;  /* 0x6400640011067812 */ /* 0x000fe200078efcff */
[----:B------:R-:W-:Y:S01]  /*5e60*/  FFMA.FTZ R25, R18, R20, R19 ;  /* 0x0000001412197223 */ /* 0x000fe20000010013 */
[----:B------:R-:W-:Y:S01]  /*5e70*/  LOP3.LUT R7, R7, 0xf000f0, RZ, 0xc0, !PT ;  /* 0x00f000f007077812 */ /* 0x000fe200078ec0ff */
[----:B------:R-:W-:-:S02]  /*5e80*/  HADD2.F32 R19, -RZ, R23.H1_H1 ;  /* 0x30000017ff137230 */ /* 0x000fc40000004100 */
        /* <DEDUP_REMOVED lines=10> */
[----:B------:R-:W-:Y:S01]  /*5f30*/  FFMA.FTZ R23, R14, R23, R8 ;  /* 0x000000170e177223 */ /* 0x000fe20000010008 */
[----:B------:R-:W-:Y:S02]  /*5f40*/  HADD2.F32 R17, -RZ, R26.H1_H1 ;  /* 0x3000001aff117230 */ /* 0x000fe40000004100 */
[----:B------:R-:W-:Y:S02]  /*5f50*/  HADD2.F32 R8, -RZ, R18.H0_H0 ;  /* 0x20000012ff087230 */ /* 0x000fe40000004100 */
[----:B------:R-:W-:Y:S01]  /*5f60*/  FFMA.FTZ R12, R4, R7, R19 ;  /* 0x00000007040c7223 */ /* 0x000fe20000010013 */
[----:B------:R-:W-:Y:S02]  /*5f70*/  HADD2.F32 R7, -RZ, R21.H0_H0 ;  /* 0x20000015ff077230 */ /* 0x000fe40000004100 */
[----:B------:R-:W-:Y:S01]  /*5f80*/  FFMA.FTZ R17, R14, R17, R25 ;  /* 0x000000110e117223 */ /* 0x000fe20000010019 */
[----:B------:R-:W-:-:S02]  /*5f90*/  HADD2.F32 R16, -RZ, R22.H0_H0 ;  /* 0x20000016ff107230 */ /* 0x000fc40000004100 */
[----:B------:R-:W-:Y:S01]  /*5fa0*/  FFMA.FTZ R5, R8, R4, R5 ;  /* 0x0000000408057223 */ /* 0x000fe20000010005 */
        /* <DEDUP_REMOVED lines=27> */
.L_x_4065:
[----:B------:R-:W-:Y:S01]  /*6160*/  IMAD.WIDE R34, R3, 0x4, R34 ;  /* 0x0000000403227825 */ /* 0x000fe200078e0222 */
[----:B------:R-:W-:Y:S06]  /*6170*/  @P1 BRA `(.L_x_4066) ;  /* 0x00000008003c1947 */ /* 0x000fec0003800000 */
        /* <DEDUP_REMOVED lines=143> */
.L_x_4066:
[----:B------:R-:W-:Y:S01]  /*6a70*/  IMAD.WIDE R34, R3, 0x4, R34 ;  /* 0x0000000403227825 */ /* 0x000fe200078e0222 */
[----:B------:R-:W-:Y:S06]  /*6a80*/  @P1 BRA `(.L_x_4067) ;  /* 0x00000008003c1947 */ /* 0x000fec0003800000 */
[----:B------:R-:W2:Y:S04]  /*6a90*/  LDG.E.128.CONSTANT R4, desc[UR6][R34.64] ;  /* 0x0000000622047981 */ /* 0x000ea8000c1e9d00 */
[----:B------:R-:W0:Y:S02]  /*6aa0*/  LDS.64 R14, [UR4] ;  /* 0x00000004ff0e7984 */ /* 0x000e240008000a00 */
        /* <DEDUP_REMOVED lines=31> */
[----:B------:R-:W0:Y:S01]  /*6ca0*/  LDS.64 R14, [UR4+0x8] ;  /* 0x00000804ff0e7984 */ /* 0x000e220008000a00 */
        /* <DEDUP_REMOVED lines=109> */
.L_x_4067:
[----:B-----5:R-:W-:Y:S01]  /*7380*/  @!P0 IADD3 R31, PT, PT, R13, R28, RZ ;  /* 0x0000001c0d1f8210 */ /* 0x020fe20007ffe0ff */
[----:B------:R-:W-:Y:S01]  /*7390*/  IMAD.WIDE R34, R3, 0x4, R34 ;  /* 0x0000000403227825 */ /* 0x000fe200078e0222 */
[----:B------:R-:W-:Y:S06]  /*73a0*/  @P1 BRA `(.L_x_4068) ;  /* 0x00000008003c1947 */ /* 0x000fec0003800000 */
[----:B------:R-:W2:Y:S04]  /*73b0*/  LDG.E.128.CONSTANT R4, desc[UR6][R34.64] ;  /* 0x0000000622047981 */ /* 0x000ea8000c1e9d00 */
[----:B------:R-:W0:Y:S02]  /*73c0*/  LDS.64 R12, [UR4+0x10] ;  /* 0x00001004ff0c7984 */ /* 0x000e240008000a00 */
[----:B0-----:R-:W-:Y:S01]  /*73d0*/  HADD2.F32 R19, -RZ, R12.H1_H1 ;  /* 0x3000000cff137230 */ /* 0x001fe20000004100 */
[----:B--2---:R-:W-:Y:S02]  /*73e0*/  LOP3.LUT R21, R4, 0xf000f0, RZ, 0xc0, !PT ;  /* 0x00f000f004157812 */ /* 0x004fe400078ec0ff */
[----:B------:R-:W-:Y:S02]  /*73f0*/  SHF.R.U32.HI R17, RZ, 0x8, R4 ;  /* 0x00000008ff117819 */ /* 0x000fe40000011604 */
[----:B------:R-:W-:-:S02]  /*7400*/  LOP3.LUT R18, R7, 0xf000f, RZ, 0xc0, !PT ;  /* 0x000f000f07127812 */ /* 0x000fc400078ec0ff */
[----:B------:R-:W-:Y:S02]  /*7410*/  LOP3.LUT R4, R4, 0xf000f, RZ, 0xc0, !PT ;  /* 0x000f000f04047812 */ /* 0x000fe400078ec0ff */
[C---:B------:R-:W-:Y:S02]  /*7420*/  LOP3.LUT R22, R6.reuse, 0xf000f0, RZ, 0xc0, !PT ;  /* 0x00f000f006167812 */ /* 0x040fe400078ec0ff */
[----:B------:R-:W-:Y:S02]  /*7430*/  SHF.R.U32.HI R14, RZ, 0x8, R6 ;  /* 0x00000008ff0e7819 */ /* 0x000fe40000011606 */
[C---:B------:R-:W-:Y:S02]  /*7440*/  LOP3.LUT R23, R5.reuse, 0xf000f0, RZ, 0xc0, !PT ;  /* 0x00f000f005177812 */ /* 0x040fe400078ec0ff */
[----:B------:R-:W-:Y:S02]  /*7450*/  SHF.R.U32.HI R16, RZ, 0x8, R5 ;  /* 0x00000008ff107819 */ /* 0x000fe40000011605 */
[----:B------:R-:W-:Y:S01]  /*7460*/  LOP3.LUT R8, R5, 0xf000f, RZ, 0xc0, !PT ;  /* 0x000f000f05087812 */ /* 0x000fe200078ec0ff */
[----:B------:R-:W-:Y:S01]  /*7470*/  HADD2.F32 R5, -RZ, R12.H0_H0 ;  /* 0x2000000cff057230 */ /* 0x000fe20000004100 */
[----:B------:R-:W-:-:S02]  /*7480*/  LOP3.LUT R6, R6, 0xf000f, RZ, 0xc0, !PT ;  /* 0x000f000f06067812 */ /* 0x000fc400078ec0ff */
        /* <DEDUP_REMOVED lines=14> */
[----:B------:R-:W-:Y:S01]  /*7570*/  LOP3.LUT R22, R22, 0x64006400, RZ, 0xfc, !PT ;  /* 0x6400640016167812 */ /* 0x000fe200078efcff */
[----:B------:R-:W-:Y:S02]  /*7580*/  HADD2.F32 R7, -RZ, R13.H0_H0 ;  /* 0x2000000dff077230 */ /* 0x000fe40000004100 */
[----:B------:R-:W-:Y:S01]  /*7590*/  FFMA.FTZ R40, R5, R8, RZ ;  /* 0x0000000805287223 */ /* 0x000fe200000100ff */
[----:B------:R-:W-:Y:S01]  /*75a0*/  HADD2.F32 R6, -RZ, R37.H0_H0 ;  /* 0x20000025ff067230 */ /* 0x000fe20000004100 */
[----:B------:R-:W0:Y:S01]  /*75b0*/  LDS.64 R12, [UR4+0x18] ;  /* 0x00001804ff0c7984 */ /* 0x000e220008000a00 */
[----:B------:R-:W-:Y:S02]  /*75c0*/  HADD2.F32 R24, -RZ, R25.H0_H0 ;  /* 0x20000019ff187230 */ /* 0x000fe40000004100 */
[----:B------:R-:W-:-:S02]  /*75d0*/  HFMA2 R20, R20, R9.H0_H0, -72, -72 ;  /* 0xd480d48014147431 */ /* 0x000fc40000040009 */
[----:B------:R-:W-:Y:S02]  /*75e0*/  HADD2.F32 R26, -RZ, R25.H1_H1 ;  /* 0x30000019ff1a7230 */ /* 0x000fe40000004100 */
[----:B------:R-:W-:Y:S01]  /*75f0*/  FFMA.FTZ R25, R4, R5, RZ ;  /* 0x0000000504197223 */ /* 0x000fe200000100ff */
[----:B------:R-:W-:Y:S02]  /*7600*/  HADD2.F32 R8, -RZ, R27.H1_H1 ;  /* 0x3000001bff087230 */ /* 0x000fe40000004100 */
[----:B------:R-:W-:Y:S01]  /*7610*/  FFMA.FTZ R36, R5, R6, RZ ;  /* 0x0000000605247223 */ /* 0x000fe200000100ff */
[----:B------:R-:W-:Y:S01]  /*7620*/  LOP3.LUT R4, R21, 0x64006400, RZ, 0xfc, !PT ;  /* 0x6400640015047812 */ /* 0x000fe200078efcff */
[----:B------:R-:W-:Y:S01]  /*7630*/  FFMA.FTZ R24, R5, R24, RZ ;  /* 0x0000001805187223 */ /* 0x000fe200000100ff */
[----:B------:R-:W-:Y:S01]  /*7640*/  LOP3.LUT R6, R23, 0x64006400, RZ, 0xfc, !PT ;  /* 0x6400640017067812 */ /* 0x000fe200078efcff */
[----:B------:R-:W-:Y:S01]  /*7650*/  FFMA.FTZ R8, R8, R19, R25 ;  /* 0x0000001308087223 */ /* 0x000fe20000010019 */
[----:B------:R-:W-:-:S02]  /*7660*/  HFMA2 R22, R22, R9.H0_H0, -72, -72 ;  /* 0xd480d48016167431 */ /* 0x000fc40000040009 */
[C---:B------:R-:W-:Y:S01]  /*7670*/  FFMA.FTZ R24, R19.reuse, R26, R24 ;  /* 0x0000001a13187223 */ /* 0x040fe20000010018 */
[-C--:B------:R-:W-:Y:S02]  /*7680*/  HFMA2 R25, R4, R9.reuse.H0_H0, -72, -72 ;  /* 0xd480d48004197431 */ /* 0x080fe40000040009 */
[----:B------:R-:W-:Y:S02]  /*7690*/  HADD2.F32 R26, -RZ, R37.H1_H1 ;  /* 0x30000025ff1a7230 */ /* 0x000fe40000004100 */
[----:B------:R-:W-:Y:S02]  /*76a0*/  HFMA2 R27, R6, R9.H0_H0, -72, -72 ;  /* 0xd480d480061b7431 */ /* 0x000fe40000040009 */
[----:B------:R-:W-:Y:S02]  /*76b0*/  HADD2.F32 R6, -RZ, R39.H1_H1 ;  /* 0x30000027ff067230 */ /* 0x000fe40000004100 */
[----:B------:R-:W-:Y:S02]  /*76c0*/  HADD2.F32 R5, -RZ, R25.H0_H0 ;  /* 0x20000019ff057230 */ /* 0x000fe40000004100 */
[----:B------:R-:W-:Y:S01]  /*76d0*/  FFMA.FTZ R26, R19, R26, R36 ;  /* 0x0000001a131a7223 */ /* 0x000fe20000010024 */
[----:B------:R-:W-:-:S02]  /*76e0*/  HADD2.F32 R4, -RZ, R27.H0_H0 ;  /* 0x2000001bff047230 */ /* 0x000fc40000004100 */
[----:B------:R-:W-:Y:S01]  /*76f0*/  FFMA.FTZ R6, R19, R6, R40 ;  /* 0x0000000613067223 */ /* 0x000fe20000010028 */
[----:B------:R-:W-:Y:S02]  /*7700*/  HADD2.F32 R23, -RZ, R22.H0_H0 ;  /* 0x20000016ff177230 */ /* 0x000fe40000004100 */
[----:B------:R-:W-:Y:S01]  /*7710*/  FFMA.FTZ R8, R5, R7, R8 ;  /* 0x0000000705087223 */ /* 0x000fe20000010008 */
[----:B------:R-:W-:Y:S02]  /*7720*/  HADD2.F32 R5, -RZ, R25.H1_H1 ;  /* 0x30000019ff057230 */ /* 0x000fe40000004100 */
[C---:B------:R-:W-:Y:S01]  /*7730*/  FFMA.FTZ R21, R7.reuse, R4, R24 ;  /* 0x0000000407157223 */ /* 0x040fe20000010018 */
[--C-:B------:R-:W-:Y:S02]  /*7740*/  HADD2.F32 R4, -RZ, R20.reuse.H0_H0 ;  /* 0x20000014ff047230 */ /* 0x100fe40000004100 */
[----:B------:R-:W-:Y:S01]  /*7750*/  FFMA.FTZ R26, R7, R23, R26 ;  /* 0x00000017071a7223 */ /* 0x000fe2000001001a */
[----:B------:R-:W-:-:S02]  /*7760*/  HADD2.F32 R25, -RZ, R20.H1_H1 ;  /* 0x30000014ff197230 */ /* 0x000fc40000004100 */
[----:B------:R-:W-:Y:S01]  /*7770*/  FFMA.FTZ R8, R5, R18, R8 ;  /* 0x0000001205087223 */ /* 0x000fe20000010008 */
[----:B------:R-:W-:Y:S01]  /*7780*/  LOP3.LUT R5, R16, 0xf000f, RZ, 0xc0, !PT ;  /* 0x000f000f10057812 */ /* 0x000fe200078ec0ff */
[----:B------:R-:W-:Y:S01]  /*7790*/  FFMA.FTZ R4, R7, R4, R6 ;  /* 0x0000000407047223 */ /* 0x000fe20000010006 */
[----:B------:R-:W-:Y:S01]  /*77a0*/  LOP3.LUT R6, R14, 0xf000f, RZ, 0xc0, !PT ;  /* 0x000f000f0e067812 */ /* 0x000fe200078ec0ff */
[----:B------:R-:W-:Y:S01]  /*77b0*/  HADD2.F32 R23, -RZ, R22.H1_H1 ;  /* 0x30000016ff177230 */ /* 0x000fe20000004100 */
[----:B------:R-:W-:Y:S01]  /*77c0*/  LOP3.LUT R5, R5, 0x64006400, RZ, 0xfc, !PT ;  /* 0x6400640005057812 */ /* 0x000fe200078efcff */
[----:B------:R-:W-:Y:S01]  /*77d0*/  FFMA.FTZ R25, R18, R25, R4 ;  /* 0x0000001912197223 */ /* 0x000fe20000010004 */
[----:B------:R-:W-:Y:S01]  /*77e0*/  LOP3.LUT R4, R17, 0xf000f, RZ, 0xc0, !PT ;  /* 0x000f000f11047812 */ /* 0x000fe200078ec0ff */
[----:B------:R-:W-:Y:S01]  /*77f0*/  HADD2.F32 R19, -RZ, R27.H1_H1 ;  /* 0x3000001bff137230 */ /* 0x000fe20000004100 */
[----:B------:R-:W-:Y:S01]  /*7800*/  LOP3.LUT R7, R15, 0xf000f, RZ, 0xc0, !PT ;  /* 0x000f000f0f077812 */ /* 0x000fe200078ec0ff */
[----:B------:R-:W-:Y:S01]  /*7810*/  HADD2 R24, R5, -1032, -1032 ;  /* 0xe408e40805187430 */ /* 0x000fe20000000000 */
[----:B------:R-:W-:Y:S01]  /*7820*/  LOP3.LUT R6, R6, 0x64006400, RZ, 0xfc, !PT ;  /* 0x6400640006067812 */ /* 0x000fe200078efcff */
[----:B------:R-:W-:Y:S01]  /*7830*/  FFMA.FTZ R23, R18, R23, R26 ;  /* 0x0000001712177223 */ /* 0x000fe2000001001a */
[----:B------:R-:W-:Y:S01]  /*7840*/  LOP3.LUT R4, R4, 0x64006400, RZ, 0xfc, !PT ;  /* 0x6400640004047812 */ /* 0x000fe200078efcff */
[----:B------:R-:W-:Y:S01]  /*7850*/  FFMA.FTZ R19, R18, R19, R21 ;  /* 0x0000001312137223 */ /* 0x000fe20000010015 */
[----:B------:R-:W-:Y:S01]  /*7860*/  LOP3.LUT R7, R7, 0x64006400, RZ, 0xfc, !PT ;  /* 0x6400640007077812 */ /* 0x000fe200078efcff */
[----:B------:R-:W-:-:S02]  /*7870*/  HADD2 R26, R6, -1032, -1032 ;  /* 0xe408e408061a7430 */ /* 0x000fc40000000000 */
[----:B0-----:R-:W-:Y:S02]  /*7880*/  HADD2.F32 R18, -RZ, R12.H0_H0 ;  /* 0x2000000cff127230 */ /* 0x001fe40000004100 */
[----:B------:R-:W-:Y:S02]  /*7890*/  HADD2 R21, R4, -1032, -1032 ;  /* 0xe408e40804157430 */ /* 0x000fe40000000000 */
[----:B------:R-:W-:Y:S02]  /*78a0*/  HADD2.F32 R6, -RZ, R24.H0_H0 ;  /* 0x20000018ff067230 */ /* 0x000fe40000004100 */
[----:B------:R-:W-:Y:S01]  /*78b0*/  HADD2 R27, R7, -1032, -1032 ;  /* 0xe408e408071b7430 */ /* 0x000fe20000000000 */
[----:B------:R-:W-:Y:S01]  /*78c0*/  LOP3.LUT R17, R17, 0xf000f0, RZ, 0xc0, !PT ;  /* 0x00f000f011117812 */ /* 0x000fe200078ec0ff */
[----:B------:R-:W-:Y:S01]  /*78d0*/  HADD2.F32 R12, -RZ, R12.H1_H1 ;  /* 0x3000000cff0c7230 */ /* 0x000fe20000004100 */
[----:B------:R-:W-:Y:S01]  /*78e0*/  LOP3.LUT R16, R16, 0xf000f0, RZ, 0xc0, !PT ;  /* 0x00f000f010107812 */ /* 0x000fe200078ec0ff */
[----:B------:R-:W-:-:S02]  /*78f0*/  HADD2.F32 R5, -RZ, R21.H0_H0 ;  /* 0x20000015ff057230 */ /* 0x000fc40000004100 */
[----:B------:R-:W-:Y:S01]  /*7900*/  FFMA.FTZ R19, R18, R6, R19 ;  /* 0x0000000612137223 */ /* 0x000fe20000010013 */
[----:B------:R-:W-:Y:S01]  /*7910*/  HADD2.F32 R20, -RZ, R26.H0_H0 ;  /* 0x2000001aff147230 */ /* 0x000fe20000004100 */
[----:B------:R-:W-:Y:S01]  /*7920*/  LOP3.LUT R6, R17, 0x64006400, RZ, 0xfc, !PT ;  /* 0x6400640011067812 */ /* 0x000fe200078efcff */
[----:B------:R-:W-:Y:S01]  /*7930*/  HADD2.F32 R22, -RZ, R27.H0_H0 ;  /* 0x2000001bff167230 */ /* 0x000fe20000004100 */
[----:B------:R-:W-:Y:S01]  /*7940*/  LOP3.LUT R16, R16, 0x64006400, RZ, 0xfc, !PT ;  /* 0x6400640010107812 */ /* 0x000fe200078efcff */
[----:B------:R-:W-:Y:S01]  /*7950*/  HADD2.F32 R7, -RZ, R24.H1_H1 ;  /* 0x30000018ff077230 */ /* 0x000fe20000004100 */
[----:B------:R-:W-:Y:S01]  /*7960*/  LOP3.LUT R14, R14, 0xf000f0, RZ, 0xc0, !PT ;  /* 0x00f000f00e0e7812 */ /* 0x000fe200078ec0ff */
[----:B------:R-:W-:Y:S01]  /*7970*/  FFMA.FTZ R8, R5, R18, R8 ;  /* 0x0000001205087223 */ /* 0x000fe20000010008 */
[----:B------:R-:W-:Y:S01]  /*7980*/  LOP3.LUT R15, R15, 0xf000f0, RZ, 0xc0, !PT ;  /* 0x00f000f00f0f7812 */ /* 0x000fe200078ec0ff */
[C---:B------:R-:W-:Y:S01]  /*7990*/  FFMA.FTZ R20, R18.reuse, R20, R23 ;  /* 0x0000001412147223 */ /* 0x040fe20000010017 */
[----:B------:R-:W-:Y:S01]  /*79a0*/  FFMA.FTZ R25, R18, R22, R25 ;  /* 0x0000001612197223 */ /* 0x000fe20000010019 */
[----:B------:R-:W-:Y:S01]  /*79b0*/  FFMA.FTZ R7, R12, R7, R19 ;  /* 0x000000070c077223 */ /* 0x000fe20000010013 */
[-C--:B------:R-:W-:Y:S01]  /*79c0*/  HFMA2 R18, R6, R9.reuse.H0_H0, -72, -72 ;  /* 0xd480d48006127431 */ /* 0x080fe20000040009 */
[----:B------:R-:W-:Y:S01]  /*79d0*/  LOP3.LUT R14, R14, 0x64006400, RZ, 0xfc, !PT ;  /* 0x640064000e0e7812 */ /* 0x000fe200078efcff */
[----:B------:R-:W-:Y:S01]  /*79e0*/  HFMA2 R19, R16, R9.H0_H0, -72, -72 ;  /* 0xd480d48010137431 */ /* 0x000fe20000040009 */
[----:B------:R-:W-:Y:S01]  /*79f0*/  LOP3.LUT R6, R15, 0x64006400, RZ, 0xfc, !PT ;  /* 0x640064000f067812 */ /* 0x000fe200078efcff */
[----:B------:R-:W-:-:S02]  /*7a00*/  HADD2.F32 R5, -RZ, R21.H1_H1 ;  /* 0x30000015ff057230 */ /* 0x000fc40000004100 */
        /* <DEDUP_REMOVED lines=41> */
.L_x_4068:
[----:B------:R-:W-:Y:S01]  /*7ca0*/  IADD3 R28, PT, PT, R28, 0x20, RZ ;  /* 0x000000201c1c7810 */ /* 0x000fe20007ffe0ff */
[----:B------:R-:W-:Y:S01]  /*7cb0*/  UIADD3 UR4, UPT, UPT, UR4, 0x40, URZ ;  /* 0x0000004004047890 */ /* 0x000fe2000fffe0ff */
[----:B------:R-:W-:Y:S01]  /*7cc0*/  IADD3 R10, P1, PT, R10, 0x80, RZ ;  /* 0x000000800a0a7810 */ /* 0x000fe20007f3e0ff */
[----:B------:R-:W-:Y:S01]  /*7cd0*/  IMAD.WIDE R34, R3, 0x4, R34 ;  /* 0x0000000403227825 */ /* 0x000fe200078e0222 */
[----:B------:R-:W-:Y:S02]  /*7ce0*/  ISETP.GE.AND P0, PT, R28, R29, PT ;  /* 0x0000001d1c00720c */ /* 0x000fe40003f06270 */
[----:B------:R-:W-:-:S11]  /*7cf0*/  IADD3.X R11, PT, PT, RZ, R11, RZ, P1, !PT ;  /* 0x0000000bff0b7210 */ /* 0x000fd60000ffe4ff */
[----:B------:R-:W-:Y:S05]  /*7d00*/  @!P0 BRA `(.L_x_4069) ;  /* 0xffffffd8009c8947 */ /* 0x000fea000383ffff */
.L_x_4064:
        /* <DEDUP_REMOVED lines=16> */
.L_x_4073:
[----:B------:R-:W0:Y:S02]  /*7e10*/  LDS R2, [R0] ;  /* 0x0000000000027984 */ /* 0x000e240000000800 */
[----:B0-----:R-:W-:-:S05]  /*7e20*/  HFMA2 R3, R2, 1, 1, R33 ;  /* 0x3c003c0002037831 */ /* 0x001fca0000000021 */
[----:B------:R-:W0:Y:S02]  /*7e30*/  ATOMS.CAST.SPIN P0, [R0], R2, R3 ;  /* 0x000000020000758d */ /* 0x000e240001800003 */
[----:B0-----:R-:W-:Y:S05]  /*7e40*/  @!P0 BRA `(.L_x_4073) ;  /* 0xfffffffc00f08947 */ /* 0x001fea000383ffff */
[----:B------:R-:W-:Y:S05]  /*7e50*/  BRA `(.L_x_4071) ;  /* 0x00000000000c7947 */ /* 0x000fea0003800000 */
.L_x_4072:
[----:B------:R-:W2:Y:S02]  /*7e60*/  LD.E R0, desc[UR6][R4.64] ;  /* 0x0000000604007980 */ /* 0x000ea4000c101900 */
[----:B--2---:R-:W-:-:S05]  /*7e70*/  IADD3 R3, PT, PT, R33, R0, RZ ;  /* 0x0000000021037210 */ /* 0x004fca0007ffe0ff */
[----:B------:R0:W-:Y:S02]  /*7e80*/  ST.E desc[UR6][R4.64], R3 ;  /* 0x0000000304007985 */ /* 0x0001e4000c101906 */
.L_x_4071:
[----:B------:R-:W-:Y:S05]  /*7e90*/  BSYNC.RECONVERGENT B0 ;  /* 0x0000000000007941 */ /* 0x000fea0003800200 */
.L_x_4070:
[----:B------:R1:W-:Y:S02]  /*7ea0*/  ATOM.E.ADD.F16x2.RN.STRONG.GPU P0, RZ, desc[UR6][R4.64+0x4], R32 ;  /* 0x8000042004ff79a2 */ /* 0x0003e4000c10e106 */
[----:B-1----:R-:W-:Y:S05]  /*7eb0*/  @P0 EXIT ;  /* 0x000000000000094d */ /* 0x002fea0003800000 */
[----:B------:R-:W1:Y:S02]  /*7ec0*/  QSPC.E.S P0, RZ, [R4+0x4] ;  /* 0x0000040004ff73aa */ /* 0x000e640000000500 */
[----:B-1----:R-:W-:Y:S05]  /*7ed0*/  @!P0 BRA `(.L_x_4074) ;  /* 0x00000000001c8947 */ /* 0x002fea0003800000 */
[----:B------:R-:W-:-:S04]  /*7ee0*/  MOV R2, R4 ;  /* 0x0000000400027202 */ /* 0x000fc80000000f00 */
[----:B------:R-:W-:-:S07]  /*7ef0*/  MOV R0, R2 ;  /* 0x0000000200007202 */ /* 0x000fce0000000f00 */
.L_x_4075:
[----:B------:R-:W0:Y:S02]  /*7f00*/  LDS R2, [R0+0x4] ;  /* 0x0000040000027984 */ /* 0x000e240000000800 */
[----:B0-----:R-:W-:-:S05]  /*7f10*/  HADD2 R3, R2, R32 ;  /* 0x0000002002037230 */ /* 0x001fca0000000000 */
[----:B------:R-:W0:Y:S02]  /*7f20*/  ATOMS.CAST.SPIN P0, [R0+0x4], R2, R3 ;  /* 0x000004020000758d */ /* 0x000e240001800003 */
[----:B0-----:R-:W-:Y:S05]  /*7f30*/  @!P0 BRA `(.L_x_4075) ;  /* 0xfffffffc00f08947 */ /* 0x001fea000383ffff */
[----:B------:R-:W-:Y:S05]  /*7f40*/  EXIT ;  /* 0x000000000000794d */ /* 0x000fea0003800000 */
.L_x_4074:
[----:B------:R-:W0:Y:S02]  /*7f50*/  LD.E R0, desc[UR6][R4.64+0x4] ;  /* 0x0000040604007980 */ /* 0x000e24000c101900 */
[----:B0-----:R-:W-:-:S05]  /*7f60*/  IADD3 R3, PT, PT, R32, R0, RZ ;  /* 0x0000000020037210 */ /* 0x001fca0007ffe0ff */
[----:B------:R-:W-:Y:S01]  /*7f70*/  ST.E desc[UR6][R4.64+0x4], R3 ;  /* 0x0000040304007985 */ /* 0x000fe2000c101906 */
[----:B------:R-:W-:Y:S05]  /*7f80*/  EXIT ;  /* 0x000000000000794d */ /* 0x000fea0003800000 */
.L_x_4076:
        /* <DEDUP_REMOVED lines=15> */
.L_x_4542:


//--------------------- .text._Z23gemm_half_q_half_kernelILi1ELi140ELb0ELb0ELi64EEvPK6__halfPKjS4_S2_PS0_iiiiPKtS7_iiiiiibS2_i --------------------------
	.section	.text._Z23gemm_half_q_half_kernelILi1ELi140ELb0ELb0ELi64EEvPK6__halfPKjS4_S2_PS0_iiiiPKtS7_iiiiiibS2_i,"ax",@progbits
	.align	128
        .global         _Z23gemm_half_q_half_kernelILi1ELi140ELb0ELb0ELi64EEvPK6__halfPKjS4_S2_PS0_iiiiPKtS7_iiiiiibS2_i
        .type           _Z23gemm_half_q_half_kernelILi1ELi140ELb0ELb0ELi64EEvPK6__halfPKjS4_S2_PS0_iiiiPKtS7_iiiiiibS2_i,@function
        .size           _Z23gemm_half_q_half_kernelILi1ELi140ELb0ELb0ELi64EEvPK6__halfPKjS4_S2_PS0_iiiiPKtS7_iiiiiibS2_i,(.L_x_4543 - _Z23gemm_half_q_half_kernelILi1ELi140ELb0ELb0ELi64EEvPK6__halfPKjS4_S2_PS0_iiiiPKtS7_iiiiiibS2_i)
        .other          _Z23gemm_half_q_half_kernelILi1ELi140ELb0ELb0ELi64EEvPK6__halfPKjS4_S2_PS0_iiiiPKtS7_iiiiiibS2_i,@"STO_CUDA_ENTRY STV_DEFAULT"
_Z23gemm_half_q_half_kernelILi1ELi140ELb0ELb0ELi64EEvPK6__halfPKjS4_S2_PS0_iiiiPKtS7_iiiiiibS2_i:
.text._Z23gemm_half_q_half_kernelILi1ELi140ELb0ELb0ELi64EEvPK6__halfPKjS4_S2_PS0_iiiiPKtS7_iiiiiibS2_i:
        /* <DEDUP_REMOVED lines=35> */
.L_x_4078:
[----:B------:R-:W-:Y:S05]  /*0230*/  BSYNC.RECONVERGENT B0 ;  /* 0x0000000000007941 */ /* 0x000fea0003800200 */
.L_x_4077:
        /* <DEDUP_REMOVED lines=24> */
[----:B------:R-:W-:Y:S01]  /*03c0*/  HFMA2 R8, -RZ, RZ, 0, 0 ;  /* 0x00000000ff087431 */ /* 0x000fe200000001ff */
[----:B------:R-:W-:Y:S02]  /*03d0*/  SHF.L.U32 R10, R17, 0x4, RZ ;  /* 0x00000004110a7819 */ /* 0x000fe400000006ff */
[----:B------:R-:W-:Y:S02]  /*03e0*/  LEA.HI R12, R11, R6, RZ, 0x3 ;  /* 0x000000060b0c7211 */ /* 0x000fe400078f18ff */
[----:B------:R-:W-:Y:S02]  /*03f0*/  MOV R11, R20 ;  /* 0x00000014000b7202 */ /* 0x000fe40000000f00 */
[----:B------:R-:W-:Y:S02]  /*0400*/  LOP3.LUT R10, R10, 0x10, RZ, 0xc0, !PT ;  /* 0x000000100a0a7812 */ /* 0x000fe400078ec0ff */
[----:B-1----:R-:W-:-:S07]  /*0410*/  SHF.R.S32.HI R12, RZ, 0x3, R12 ;  /* 0x00000003ff0c7819 */ /* 0x002fce000001140c */
.L_x_4080:
        /* <DEDUP_REMOVED lines=38> */
[----:B------:R-:W-:Y:S01]  /*0680*/  HMUL2 R27, R14, R17.H0_H0 ;  /* 0x200000110e1b7232 */ /* 0x000fe20000000000 */
[----:B---3--:R-:W-:-:S04]  /*0690*/  IADD3 R11, PT, PT, R24, R11, RZ ;  /* 0x0000000b180b7210 */ /* 0x008fc80007ffe0ff */
[----:B------:R1:W-:Y:S01]  /*06a0*/  STL.64 [R13], R26 ;  /* 0x0000001a0d007387 */ /* 0x0003e20000100a00 */
[----:B------:R-:W-:Y:S02]  /*06b0*/  ISETP.GE.AND P0, PT, R11, R18, PT ;  /* 0x000000120b00720c */ /* 0x000fe40003f06270 */
[----:B------:R-:W-:-:S11]  /*06c0*/  IADD3 R8, PT, PT, R8, 0x1, RZ ;  /* 0x0000000108087810 */ /* 0x000fd60007ffe0ff */
[----:B-1----:R-:W-:Y:S05]  /*06d0*/  @!P0 BRA `(.L_x_4080) ;  /* 0xfffffffc00508947 */ /* 0x002fea000383ffff */
.L_x_4079:
[----:B0-----:R0:W5:Y:S01]  /*06e0*/  LDL.64 R10, [R1] ;  /* 0x00000000010a7983 */ /* 0x0011620000100a00 */
        /* <DEDUP_REMOVED lines=11> */
.L_x_4081:
        /* <DEDUP_REMOVED lines=11> */
.L_x_4082:
        /* <DEDUP_REMOVED lines=11> */
.L_x_4083:
        /* <DEDUP_REMOVED lines=11> */
.L_x_4084:
        /* <DEDUP_REMOVED lines=11> */
.L_x_4085:
        /* <DEDUP_REMOVED lines=38> */
.L_x_4091:
        /* <DEDUP_REMOVED lines=214> */
.L_x_4087:
        /* <DEDUP_REMOVED lines=45> */
[----:B0-----:R-:W-:-:S03]  /*1cf0*/  HADD2.F32 R39, -RZ, R45.H0_H0 ;  /* 0x2000002dff277230 */ /* 0x001fc60000004100 */
[----:B------:R-:W-:Y:S01]  /*1d00*/  LOP3.LUT R38, R38, 0xff, RZ, 0xc0, !PT ;  /* 0x000000ff26267812 */ /* 0x000fe200078ec0ff */
[----:B------:R-:W0:Y:S01]  /*1d10*/  I2F.F16 R30, R30 ;  /* 0x0000001e001e7306 */ /* 0x000e220000200c00 */
[----:B------:R-:W-:Y:S02]  /*1d20*/  FFMA.FTZ R41, R40, R39, R41 ;  /* 0x0000002728297223 */ /* 0x000fe40000010029 */
[----:B------:R-:W-:Y:S02]  /*1d30*/  IADD3 R45, PT, PT, R38, -0x80, RZ ;  /* 0xffffff80262d7810 */ /* 0x000fe40007ffe0ff */
[----:B------:R-:W-:Y:S01]  /*1d40*/  LEA.HI R38, R10, 0xffffff80, RZ, 0x8 ;  /* 0xffffff800a267811 */ /* 0x000fe200078f40ff */
[----:B-1----:R-:W-:Y:S02]  /*1d50*/  HADD2.F32 R43, -RZ, R43.H0_H0 ;  /* 0x2000002bff2b7230 */ /* 0x002fe40000004100 */
[----:B------:R-:W1:Y:S03]  /*1d60*/  I2F.F16 R39, R45 ;  /* 0x0000002d00277306 */ /* 0x000e660000200c00 */
[----:B------:R-:W-:Y:S01]  /*1d70*/  FFMA.FTZ R43, R28, R43, RZ ;  /* 0x0000002b1c2b7223 */ /* 0x000fe200000100ff */
[----:B------:R-:W-:-:S02]  /*1d80*/  LEA.HI R28, R8, 0xffffff80, RZ, 0x8 ;  /* 0xffffff80081c7811 */ /* 0x000fc400078f40ff */
[----:B------:R-:W-:Y:S01]  /*1d90*/  SHF.R.U32.HI R8, RZ, 0x10, R8 ;  /* 0x00000010ff087819 */ /* 0x000fe20000011608 */
[----:B0-----:R-:W-:Y:S01]  /*1da0*/  HADD2.F32 R30, -RZ, R30.H0_H0 ;  /* 0x2000001eff1e7230 */ /* 0x001fe20000004100 */
[----:B------:R-:W0:Y:S02]  /*1db0*/  I2F.F16 R38, R38 ;  /* 0x0000002600267306 */ /* 0x000e240000200c00 */
[----:B------:R-:W-:-:S04]  /*1dc0*/  LOP3.LUT R8, R8, 0xff, RZ, 0xc0, !PT ;  /* 0x000000ff08087812 */ /* 0x000fc800078ec0ff */
[----:B------:R-:W-:Y:S01]  /*1dd0*/  IADD3 R8, PT, PT, R8, -0x80, RZ ;  /* 0xffffff8008087810 */ /* 0x000fe20007ffe0ff */
[----:B-1----:R-:W-:Y:S01]  /*1de0*/  HADD2.F32 R46, -RZ, R39.H0_H0 ;  /* 0x20000027ff2e7230 */ /* 0x002fe20000004100 */
[----:B------:R-:W-:Y:S01]  /*1df0*/  SHF.R.U32.HI R39, RZ, 0x10, R10 ;  /* 0x00000010ff277819 */ /* 0x000fe2000001160a */
[----:B------:R-:W-:Y:S01]  /*1e00*/  I2F.F16 R28, R28 ;  /* 0x0000001c001c7306 */ /* 0x000fe20000200c00 */
[----:B------:R-:W-:Y:S02]  /*1e10*/  IADD3 R10, PT, PT, R9, -0x80, RZ ;  /* 0xffffff80090a7810 */ /* 0x000fe40007ffe0ff */
[----:B------:R-:W-:Y:S01]  /*1e20*/  SHF.R.U32.HI R9, RZ, 0x10, R11 ;  /* 0x00000010ff097819 */ /* 0x000fe2000001160b */
[----:B------:R-:W-:Y:S01]  /*1e30*/  FFMA.FTZ R40, R40, R46, R43 ;  /* 0x0000002e28287223 */ /* 0x000fe2000001002b */
[----:B------:R-:W-:Y:S01]  /*1e40*/  LOP3.LUT R39, R39, 0xff, RZ, 0xc0, !PT ;  /* 0x000000ff27277812 */ /* 0x000fe200078ec0ff */
[----:B0-----:R-:W-:Y:S01]  /*1e50*/  HADD2.F32 R38, -RZ, R38.H0_H0 ;  /* 0x20000026ff267230 */ /* 0x001fe20000004100 */
[----:B------:R-:W-:Y:S01]  /*1e60*/  LOP3.LUT R9, R9, 0xff, RZ, 0xc0, !PT ;  /* 0x000000ff09097812 */ /* 0x000fe200078ec0ff */
[----:B------:R-:W0:Y:S01]  /*1e70*/  I2F.F16 R8, R8 ;  /* 0x0000000800087306 */ /* 0x000e220000200c00 */
[----:B------:R-:W-:-:S02]  /*1e80*/  IADD3 R43, PT, PT, R39, -0x80, RZ ;  /* 0xffffff80272b7810 */ /* 0x000fc40007ffe0ff */
[----:B------:R-:W-:Y:S01]  /*1e90*/  IADD3 R45, PT, PT, R9, -0x80, RZ ;  /* 0xffffff80092d7810 */ /* 0x000fe20007ffe0ff */
[----:B------:R-:W-:Y:S01]  /*1ea0*/  HADD2.F32 R9, -RZ, R31.H0_H0 ;  /* 0x2000001fff097230 */ /* 0x000fe20000004100 */
[----:B------:R-:W-:-:S03]  /*1eb0*/  LEA.HI R39, R11, 0xffffff80, RZ, 0x8 ;  /* 0xffffff800b277811 */ /* 0x000fc600078f40ff */
        /* <DEDUP_REMOVED lines=10> */
[----:B-1----:R-:W-:Y:S02]  /*1f60*/  HADD2.F32 R43, -RZ, R45.H0_H0 ;  /* 0x2000002dff2b7230 */ /* 0x002fe40000004100 */
[----:B------:R-:W-:Y:S02]  /*1f70*/  HADD2.F32 R45, -RZ, R31.H1_H1 ;  /* 0x3000001fff2d7230 */ /* 0x000fe40000004100 */
[----:B------:R-:W-:Y:S02]  /*1f80*/  HADD2.F32 R31, -RZ, R28.H0_H0 ;  /* 0x2000001cff1f7230 */ /* 0x000fe40000004100 */
[----:B------:R-:W-:Y:S02]  /*1f90*/  FFMA.FTZ R40, R9, R43, R40 ;  /* 0x0000002b09287223 */ /* 0x000fe40000010028 */
[----:B------:R-:W1:Y:S01]  /*1fa0*/  LDS.64 R8, [UR4+0x18] ;  /* 0x00001804ff087984 */ /* 0x000e620008000a00 */
[----:B0-----:R-:W-:-:S02]  /*1fb0*/  HADD2.F32 R39, -RZ, R39.H0_H0 ;  /* 0x20000027ff277230 */ /* 0x001fc40000004100 */
[----:B------:R-:W-:Y:S01]  /*1fc0*/  FFMA.FTZ R31, R31, R45, R44 ;  /* 0x0000002d1f1f7223 */ /* 0x000fe2000001002c */
[----:B------:R-:W-:Y:S01]  /*1fd0*/  FFMA.FTZ R41, R45, R38, R41 ;  /* 0x000000262d297223 */ /* 0x000fe20000010029 */
[----:B--2---:R-:W-:Y:S02]  /*1fe0*/  LOP3.LUT R43, R12, 0xff, RZ, 0xc0, !PT ;  /* 0x000000ff0c2b7812 */ /* 0x004fe400078ec0ff */
[----:B------:R-:W-:Y:S02]  /*1ff0*/  LOP3.LUT R28, R13, 0xff, RZ, 0xc0, !PT ;  /* 0x000000ff0d1c7812 */ /* 0x000fe400078ec0ff */
[----:B------:R-:W-:Y:S02]  /*2000*/  IADD3 R43, PT, PT, R43, -0x80, RZ ;  /* 0xffffff802b2b7810 */ /* 0x000fe40007ffe0ff */
[----:B------:R-:W-:Y:S01]  /*2010*/  IADD3 R44, PT, PT, R28, -0x80, RZ ;  /* 0xffffff801c2c7810 */ /* 0x000fe20007ffe0ff */
[----:B------:R-:W-:Y:S01]  /*2020*/  FFMA.FTZ R28, R45, R30, R42 ;  /* 0x0000001e2d1c7223 */ /* 0x000fe2000001002a */
[----:B------:R-:W-:-:S02]  /*2030*/  LEA.HI R46, R12, 0xffffff80, RZ, 0x8 ;  /* 0xffffff800c2e7811 */ /* 0x000fc400078f40ff */
[----:B------:R-:W-:Y:S01]  /*2040*/  LOP3.LUT R30, R14, 0xff, RZ, 0xc0, !PT ;  /* 0x000000ff0e1e7812 */ /* 0x000fe200078ec0ff */
[----:B------:R-:W0:Y:S01]  /*2050*/  I2F.F16 R43, R43 ;  /* 0x0000002b002b7306 */ /* 0x000e220000200c00 */
[----:B------:R-:W-:Y:S02]  /*2060*/  SHF.R.U32.HI R38, RZ, 0x8, R12 ;  /* 0x00000008ff267819 */ /* 0x000fe4000001160c */
[----:B------:R-:W-:-:S05]  /*2070*/  LEA.HI R11, R13, 0xffffff80, RZ, 0x8 ;  /* 0xffffff800d0b7811 */ /* 0x000fca00078f40ff */
[----:B------:R2:W3:Y:S01]  /*2080*/  I2F.F16 R10, R46 ;  /* 0x0000002e000a7306 */ /* 0x0004e20000200c00 */
[----:B0-----:R-:W-:-:S07]  /*2090*/  HADD2.F32 R48, -RZ, R43.H0_H0 ;  /* 0x2000002bff307230 */ /* 0x001fce0000004100 */
[----:B------:R0:W4:Y:S01]  /*20a0*/  I2F.F16 R42, R44 ;  /* 0x0000002c002a7306 */ /* 0x0001220000200c00 */
[----:B--2---:R-:W-:Y:S01]  /*20b0*/  IADD3 R46, PT, PT, R30, -0x80, RZ ;  /* 0xffffff801e2e7810 */ /* 0x004fe20007ffe0ff */
[----:B------:R-:W-:Y:S01]  /*20c0*/  FFMA.FTZ R30, R45, R39, R40 ;  /* 0x000000272d1e7223 */ /* 0x000fe20000010028 */
[----:B------:R-:W-:Y:S01]  /*20d0*/  LOP3.LUT R39, R15, 0xff, RZ, 0xc0, !PT ;  /* 0x000000ff0f277812 */ /* 0x000fe200078ec0ff */
[----:B-1----:R-:W-:Y:S01]  /*20e0*/  HADD2.F32 R43, -RZ, R8.H0_H0 ;  /* 0x20000008ff2b7230 */ /* 0x002fe20000004100 */
[----:B------:R-:W-:Y:S02]  /*20f0*/  SHF.R.U32.HI R45, RZ, 0x8, R13 ;  /* 0x00000008ff2d7819 */ /* 0x000fe4000001160d */
[----:B------:R-:W-:Y:S01]  /*2100*/  IADD3 R47, PT, PT, R39, -0x80, RZ ;  /* 0xffffff80272f7810 */ /* 0x000fe20007ffe0ff */
[----:B------:R-:W1:Y:S01]  /*2110*/  I2F.F16 R40, R46 ;  /* 0x0000002e00287306 */ /* 0x000e620000200c00 */
[----:B------:R-:W-:Y:S01]  /*2120*/  LOP3.LUT R39, R38, 0xff, RZ, 0xc0, !PT ;  /* 0x000000ff26277812 */ /* 0x000fe200078ec0ff */
[----:B---3--:R-:W-:Y:S01]  /*2130*/  HADD2.F32 R10, -RZ, R10.H0_H0 ;  /* 0x2000000aff0a7230 */ /* 0x008fe20000004100 */
        /* <DEDUP_REMOVED lines=84> */
.L_x_4088:
[----:B-----5:R1:W5:Y:S01]  /*2680*/  LDG.E.128.CONSTANT R8, desc[UR6][R36.64] ;  /* 0x0000000624087981 */ /* 0x020362000c1e9d00 */
[----:B------:R-:W-:-:S04]  /*2690*/  @!P0 IADD3 R12, PT, PT, R22, 0x1, RZ ;  /* 0x00000001160c8810 */ /* 0x000fc80007ffe0ff */
[----:B------:R-:W-:Y:S01]  /*26a0*/  @!P0 MOV R22, R12 ;  /* 0x0000000c00168202 */ /* 0x000fe20000000f00 */
[----:B------:R-:W-:Y:S06]  /*26b0*/  @P1 BRA `(.L_x_4089) ;  /* 0x0000000c000c1947 */ /* 0x000fec0003800000 */
[----:B------:R2:W3:Y:S01]  /*26c0*/  LDG.E.128.CONSTANT R12, desc[UR6][R34.64] ;  /* 0x00000006220c7981 */ /* 0x0004e2000c1e9d00 */
[C---:B0----5:R-:W-:Y:S02]  /*26d0*/  LOP3.LUT R30, R8.reuse, 0xff, RZ, 0xc0, !PT ;  /* 0x000000ff081e7812 */ /* 0x061fe400078ec0ff */
[----:B------:R-:W-:Y:S02]  /*26e0*/  LEA.HI R38, R8, 0xffffff80, RZ, 0x8 ;  /* 0xffffff8008267811 */ /* 0x000fe400078f40ff */
[----:B------:R-:W-:Y:S02]  /*26f0*/  IADD3 R44, PT, PT, R30, -0x80, RZ ;  /* 0xffffff801e2c7810 */ /* 0x000fe40007ffe0ff */
[----:B------:R-:W0:Y:S01]  /*2700*/  LDS.64 R30, [UR4+0x20] ;  /* 0x00002004ff1e7984 */ /* 0x000e220008000a00 */
[----:B------:R-:W-:Y:S01]  /*2710*/  SHF.R.U32.HI R43, RZ, 0x8, R9 ;  /* 0x00000008ff2b7819 */ /* 0x000fe20000011609 */
[----:B------:R-:W-:Y:S01]  /*2720*/  I2F.F16 R38, R38 ;  /* 0x0000002600267306 */ /* 0x000fe20000200c00 */
[----:B--2---:R-:W-:-:S02]  /*2730*/  LOP3.LUT R34, R9, 0xff, RZ, 0xc0, !PT ;  /* 0x000000ff09227812 */ /* 0x004fc400078ec0ff */
[----:B------:R-:W-:Y:S02]  /*2740*/  LEA.HI R39, R9, 0xffffff80, RZ, 0x8 ;  /* 0xffffff8009277811 */ /* 0x000fe400078f40ff */
[----:B------:R-:W-:Y:S02]  /*2750*/  IADD3 R35, PT, PT, R34, -0x80, RZ ;  /* 0xffffff8022237810 */ /* 0x000fe40007ffe0ff */
[----:B------:R-:W-:Y:S01]  /*2760*/  LOP3.LUT R34, R10, 0xff, RZ, 0xc0, !PT ;  /* 0x000000ff0a227812 */ /* 0x000fe200078ec0ff */
[----:B------:R-:W2:Y:S01]  /*2770*/  I2F.F16 R44, R44 ;  /* 0x0000002c002c7306 */ /* 0x000ea20000200c00 */
[----:B------:R-:W-:Y:S02]  /*2780*/  SHF.R.U32.HI R9, RZ, 0x10, R9 ;  /* 0x00000010ff097819 */ /* 0x000fe40000011609 */
[----:B------:R-:W-:Y:S02]  /*2790*/  IADD3 R42, PT, PT, R34, -0x80, RZ ;  /* 0xffffff80222a7810 */ /* 0x000fe40007ffe0ff */
[----:B------:R-:W-:-:S02]  /*27a0*/  LOP3.LUT R34, R11, 0xff, RZ, 0xc0, !PT ;  /* 0x000000ff0b227812 */ /* 0x000fc400078ec0ff */
[----:B------:R-:W-:Y:S01]  /*27b0*/  SHF.R.U32.HI R46, RZ, 0x8, R10 ;  /* 0x00000008ff2e7819 */ /* 0x000fe2000001160a */
[----:B------:R-:W4:Y:S01]  /*27c0*/  I2F.F16 R35, R35 ;  /* 0x0000002300237306 */ /* 0x000f220000200c00 */
[----:B-1----:R-:W-:Y:S02]  /*27d0*/  IADD3 R37, PT, PT, R34, -0x80, RZ ;  /* 0xffffff8022257810 */ /* 0x002fe40007ffe0ff */
[--C-:B------:R-:W-:Y:S02]  /*27e0*/  SHF.R.U32.HI R34, RZ, 0x8, R8.reuse ;  /* 0x00000008ff227819 */ /* 0x100fe40000011608 */
[----:B------:R-:W-:Y:S02]  /*27f0*/  SHF.R.U32.HI R8, RZ, 0x10, R8 ;  /* 0x00000010ff087819 */ /* 0x000fe40000011608 */
[----:B------:R-:W-:Y:S01]  /*2800*/  LOP3.LUT R40, R34, 0xff, RZ, 0xc0, !PT ;  /* 0x000000ff22287812 */ /* 0x000fe200078ec0ff */
[----:B------:R-:W1:Y:S01]  /*2810*/  I2F.F16 R42, R42 ;  /* 0x0000002a002a7306 */ /* 0x000e620000200c00 */
[----:B------:R-:W-:-:S02]  /*2820*/  LOP3.LUT R8, R8, 0xff, RZ, 0xc0, !PT ;  /* 0x000000ff08087812 */ /* 0x000fc400078ec0ff */
[----:B------:R-:W-:Y:S02]  /*2830*/  IADD3 R41, PT, PT, R40, -0x80, RZ ;  /* 0xffffff8028297810 */ /* 0x000fe40007ffe0ff */
[----:B------:R-:W-:Y:S02]  /*2840*/  IADD3 R40, PT, PT, R8, -0x80, RZ ;  /* 0xffffff8008287810 */ /* 0x000fe40007ffe0ff */
[----:B------:R-:W-:Y:S01]  /*2850*/  LOP3.LUT R8, R43, 0xff, RZ, 0xc0, !PT ;  /* 0x000000ff2b087812 */ /* 0x000fe200078ec0ff */
[----:B------:R-:W0:Y:S01]  /*2860*/  I2F.F16 R37, R37 ;  /* 0x0000002500257306 */ /* 0x000e220000200c00 */
[----:B------:R-:W-:Y:S01]  /*2870*/  LOP3.LUT R43, R9, 0xff, RZ, 0xc0, !PT ;  /* 0x000000ff092b7812 */ /* 0x000fe200078ec0ff */
[----:B--2---:R-:W-:Y:S01]  /*2880*/  HADD2.F32 R9, -RZ, R44.H0_H0 ;  /* 0x2000002cff097230 */ /* 0x004fe20000004100 */
[----:B------:R-:W-:Y:S01]  /*2890*/  LOP3.LUT R46, R46, 0xff, RZ, 0xc0, !PT ;  /* 0x000000ff2e2e7812 */ /* 0x000fe200078ec0ff */
[----:B----4-:R-:W-:Y:S01]  /*28a0*/  HADD2.F32 R47, -RZ, R35.H0_H0 ;  /* 0x20000023ff2f7230 */ /* 0x010fe20000004100 */
[----:B------:R-:W-:Y:S01]  /*28b0*/  LEA.HI R36, R10, 0xffffff80, RZ, 0x8 ;  /* 0xffffff800a247811 */ /* 0x000fe200078f40ff */
[----:B-1----:R-:W-:-:S02]  /*28c0*/  HADD2.F32 R35, -RZ, R42.H0_H0 ;  /* 0x2000002aff237230 */ /* 0x002fc40000004100 */
[----:B------:R-:W1:Y:S01]  /*28d0*/  I2F.F16 R41, R41 ;  /* 0x0000002900297306 */ /* 0x000e620000200c00 */
[----:B------:R-:W-:Y:S02]  /*28e0*/  SHF.R.U32.HI R10, RZ, 0x10, R10 ;  /* 0x00000010ff0a7819 */ /* 0x000fe4000001160a */
[----:B------:R-:W-:Y:S01]  /*28f0*/  LEA.HI R28, R11, 0xffffff80, RZ, 0x8 ;  /* 0xffffff800b1c7811 */ /* 0x000fe200078f40ff */
[----:B0-----:R-:W-:-:S04]  /*2900*/  HADD2.F32 R37, -RZ, R37.H0_H0 ;  /* 0x20000025ff257230 */ /* 0x001fc80000004100 */
        /* <DEDUP_REMOVED lines=8> */
[----:B0-----:R-:W-:Y:S01]  /*2990*/  IADD3 R45, PT, PT, R8, -0x80, RZ ;  /* 0xffffff80082d7810 */ /* 0x001fe20007ffe0ff */
[----:B------:R-:W-:-:S05]  /*29a0*/  HADD2.F32 R8, -RZ, R30.H0_H0 ;  /* 0x2000001eff087230 */ /* 0x000fca0000004100 */
[----:B------:R0:W2:Y:S01]  /*29b0*/  I2F.F16 R42, R45 ;  /* 0x0000002d002a7306 */ /* 0x0000a20000200c00 */
[----:B------:R-:W-:Y:S01]  /*29c0*/  FFMA.FTZ R44, R9, R8, RZ ;  /* 0x00000008092c7223 */ /* 0x000fe200000100ff */
[C---:B------:R-:W-:Y:S01]  /*29d0*/  FFMA.FTZ R9, R8.reuse, R47, RZ ;  /* 0x0000002f08097223 */ /* 0x040fe200000100ff */
[----:B------:R-:W-:Y:S01]  /*29e0*/  SHF.R.U32.HI R47, RZ, 0x8, R11 ;  /* 0x00000008ff2f7819 */ /* 0x000fe2000001160b */
[C---:B------:R-:W-:Y:S01]  /*29f0*/  FFMA.FTZ R35, R8.reuse, R35, RZ ;  /* 0x0000002308237223 */ /* 0x040fe200000100ff */
[----:B------:R-:W-:Y:S01]  /*2a00*/  FFMA.FTZ R37, R8, R37, RZ ;  /* 0x0000002508257223 */ /* 0x000fe200000100ff */
[----:B------:R-:W-:Y:S01]  /*2a10*/  IADD3 R8, PT, PT, R43, -0x80, RZ ;  /* 0xffffff802b087810 */ /* 0x000fe20007ffe0ff */
[----:B-1----:R-:W-:Y:S01]  /*2a20*/  HADD2.F32 R34, -RZ, R34.H0_H0 ;  /* 0x20000022ff227230 */ /* 0x002fe20000004100 */
[----:B------:R-:W-:Y:S02]  /*2a30*/  IADD3 R43, PT, PT, R46, -0x80, RZ ;  /* 0xffffff802e2b7810 */ /* 0x000fe40007ffe0ff */
[----:B------:R-:W-:-:S02]  /*2a40*/  LOP3.LUT R47, R47, 0xff, RZ, 0xc0, !PT ;  /* 0x000000ff2f2f7812 */ /* 0x000fc400078ec0ff */
[----:B------:R-:W-:Y:S01]  /*2a50*/  SHF.R.U32.HI R11, RZ, 0x10, R11 ;  /* 0x00000010ff0b7819 */ /* 0x000fe2000001160b */
[----:B------:R-:W1:Y:S01]  /*2a60*/  I2F.F16 R8, R8 ;  /* 0x0000000800087306 */ /* 0x000e620000200c00 */
[----:B0-----:R-:W-:Y:S01]  /*2a70*/  IADD3 R45, PT, PT, R47, -0x80, RZ ;  /* 0xffffff802f2d7810 */ /* 0x001fe20007ffe0ff */
[----:B--2---:R-:W-:Y:S01]  /*2a80*/  HADD2.F32 R42, -RZ, R42.H0_H0 ;  /* 0x2000002aff2a7230 */ /* 0x004fe20000004100 */
[----:B------:R-:W-:Y:S01]  /*2a90*/  LOP3.LUT R46, R10, 0xff, RZ, 0xc0, !PT ;  /* 0x000000ff0a2e7812 */ /* 0x000fe200078ec0ff */
[----:B------:R-:W-:Y:S01]  /*2aa0*/  HADD2.F32 R10, -RZ, R30.H1_H1 ;  /* 0x3000001eff0a7230 */ /* 0x000fe20000004100 */
[----:B------:R-:W-:Y:S01]  /*2ab0*/  LOP3.LUT R11, R11, 0xff, RZ, 0xc0, !PT ;  /* 0x000000ff0b0b7812 */ /* 0x000fe200078ec0ff */
[----:B------:R-:W-:Y:S01]  /*2ac0*/  HADD2.F32 R47, -RZ, R38.H0_H0 ;  /* 0x20000026ff2f7230 */ /* 0x000fe20000004100 */
[----:B------:R-:W-:Y:S01]  /*2ad0*/  IADD3 R30, PT, PT, R46, -0x80, RZ ;  /* 0xffffff802e1e7810 */ /* 0x000fe20007ffe0ff */
[----:B------:R-:W0:Y:S01]  /*2ae0*/  I2F.F16 R43, R43 ;  /* 0x0000002b002b7306 */ /* 0x000e220000200c00 */
[----:B------:R-:W-:Y:S01]  /*2af0*/  FFMA.FTZ R44, R41, R10, R44 ;  /* 0x0000000a292c7223 */ /* 0x000fe2000001002c */
[----:B------:R-:W-:Y:S01]  /*2b00*/  IADD3 R41, PT, PT, R11, -0x80, RZ ;  /* 0xffffff800b297810 */ /* 0x000fe20007ffe0ff */
[----:B------:R-:W-:Y:S01]  /*2b10*/  FFMA.FTZ R9, R10, R42, R9 ;  /* 0x0000002a0a097223 */ /* 0x000fe20000010009 */
[----:B------:R-:W-:Y:S01]  /*2b20*/  LOP3.LUT R11, R12, 0xff, RZ, 0xc0, !PT ;  /* 0x000000ff0c0b7812 */ /* 0x000fe200078ec0ff */
[----:B-1----:R-:W-:-:S03]  /*2b30*/  HADD2.F32 R8, -RZ, R8.H0_H0 ;  /* 0x20000008ff087230 */ /* 0x002fc60000004100 */
[----:B------:R-:W1:Y:S01]  /*2b40*/  I2F.F16 R45, R45 ;  /* 0x0000002d002d7306 */ /* 0x000e620000200c00 */
[----:B------:R-:W-:Y:S01]  /*2b50*/  IADD3 R11, PT, PT, R11, -0x80, RZ ;  /* 0xffffff800b0b7810 */ /* 0x000fe20007ffe0ff */
[----:B0-----:R-:W-:-:S06]  /*2b60*/  HADD2.F32 R46, -RZ, R43.H0_H0 ;  /* 0x2000002bff2e7230 */ /* 0x001fcc0000004100 */
        /* <DEDUP_REMOVED lines=11> */
[----:B------:R-:W-:Y:S01]  /*2c20*/  IADD3 R45, PT, PT, R40, -0x80, RZ ;  /* 0xffffff80282d7810 */ /* 0x000fe20007ffe0ff */
[----:B0-----:R-:W-:Y:S02]  /*2c30*/  HADD2.F32 R40, -RZ, R30.H0_H0 ;  /* 0x2000001eff287230 */ /* 0x001fe40000004100 */
[----:B------:R-:W-:Y:S01]  /*2c40*/  FFMA.FTZ R44, R46, R8, R9 ;  /* 0x000000082e2c7223 */ /* 0x000fe20000010009 */
[----:B------:R-:W-:Y:S01]  /*2c50*/  LOP3.LUT R8, R14, 0xff, RZ, 0xc0, !PT ;  /* 0x000000ff0e087812 */ /* 0x000fe200078ec0ff */
[----:B------:R0:W2:Y:S01]  /*2c60*/  I2F.F16 R10, R43 ;  /* 0x0000002b000a7306 */ /* 0x0000a20000200c00 */
[----:B------:R-:W-:Y:S01]  /*2c70*/  FFMA.FTZ R40, R46, R40, R35 ;  /* 0x000000282e287223 */ /* 0x000fe20000010023 */
[----:B-1----:R-:W-:Y:S01]  /*2c80*/  HADD2.F32 R48, -RZ, R41.H0_H0 ;  /* 0x20000029ff307230 */ /* 0x002fe20000004100 */
[----:B------:R-:W-:-:S02]  /*2c90*/  SHF.R.U32.HI R41, RZ, 0x8, R12 ;  /* 0x00000008ff297819 */ /* 0x000fc4000001160c */
[----:B------:R-:W-:Y:S01]  /*2ca0*/  FFMA.FTZ R40, R31, R36, R40 ;  /* 0x000000241f287223 */ /* 0x000fe20000010028 */
[----:B------:R-:W-:Y:S02]  /*2cb0*/  SHF.R.U32.HI R36, RZ, 0x8, R14 ;  /* 0x00000008ff247819 */ /* 0x000fe4000001160e */
[----:B------:R-:W1:Y:S01]  /*2cc0*/  I2F.F16 R11, R11 ;  /* 0x0000000b000b7306 */ /* 0x000e620000200c00 */
[----:B------:R-:W-:Y:S01]  /*2cd0*/  FFMA.FTZ R35, R46, R48, R37 ;  /* 0x000000302e237223 */ /* 0x000fe20000010025 */
[----:B------:R-:W-:Y:S02]  /*2ce0*/  IADD3 R37, PT, PT, R8, -0x80, RZ ;  /* 0xffffff8008257810 */ /* 0x000fe40007ffe0ff */
[----:B------:R-:W3:Y:S01]  /*2cf0*/  LDS.64 R8, [UR4+0x28] ;  /* 0x00002804ff087984 */ /* 0x000ee20008000a00 */
[----:B0-----:R-:W-:Y:S02]  /*2d00*/  LOP3.LUT R43, R15, 0xff, RZ, 0xc0, !PT ;  /* 0x000000ff0f2b7812 */ /* 0x001fe400078ec0ff */
[----:B------:R-:W-:Y:S01]  /*2d10*/  LOP3.LUT R36, R36, 0xff, RZ, 0xc0, !PT ;  /* 0x000000ff24247812 */ /* 0x000fe200078ec0ff */
[----:B------:R0:W4:Y:S01]  /*2d20*/  I2F.F16 R30, R45 ;  /* 0x0000002d001e7306 */ /* 0x0001220000200c00 */
[----:B------:R-:W-:Y:S01]  /*2d30*/  IADD3 R46, PT, PT, R43, -0x80, RZ ;  /* 0xffffff802b2e7810 */ /* 0x000fe20007ffe0ff */
[----:B--2---:R-:W-:Y:S01]  /*2d40*/  HADD2.F32 R10, -RZ, R10.H0_H0 ;  /* 0x2000000aff0a7230 */ /* 0x004fe20000004100 */
[----:B------:R-:W-:-:S04]  /*2d50*/  LOP3.LUT R43, R41, 0xff, RZ, 0xc0, !PT ;  /* 0x000000ff292b7812 */ /* 0x000fc800078ec0ff */
[----:B------:R-:W-:Y:S01]  /*2d60*/  IADD3 R38, PT, PT, R43, -0x80, RZ ;  /* 0xffffff802b267810 */ /* 0x000fe20007ffe0ff */
[----:B------:R2:W3:Y:S01]  /*2d70*/  I2F.F16 R41, R46 ;  /* 0x0000002e00297306 */ /* 0x0004e20000200c00 */
[----:B0-----:R-:W-:Y:S01]  /*2d80*/  SHF.R.U32.HI R45, RZ, 0x10, R12 ;  /* 0x00000010ff2d7819 */ /* 0x001fe2000001160c */
[----:B------:R-:W-:Y:S01]  /*2d90*/  FFMA.FTZ R12, R47, R31, R42 ;  /* 0x0000001f2f0c7223 */ /* 0x000fe2000001002a */
[----:B------:R-:W-:Y:S01]  /*2da0*/  HADD2.F32 R47, -RZ, R39.H0_H0 ;  /* 0x20000027ff2f7230 */ /* 0x000fe20000004100 */
[--C-:B------:R-:W-:Y:S02]  /*2db0*/  SHF.R.U32.HI R42, RZ, 0x8, R13.reuse ;  /* 0x00000008ff2a7819 */ /* 0x100fe4000001160d */
[----:B------:R-:W-:Y:S02]  /*2dc0*/  LOP3.LUT R45, R45, 0xff, RZ, 0xc0, !PT ;  /* 0x000000ff2d2d7812 */ /* 0x000fe400078ec0ff */
[----:B------:R-:W-:Y:S01]  /*2dd0*/  LOP3.LUT R43, R42, 0xff, RZ, 0xc0, !PT ;  /* 0x000000ff2a2b7812 */ /* 0x000fe200078ec0ff */
[----:B------:R-:W-:Y:S01]  /*2de0*/  FFMA.FTZ R42, R31, R47, R44 ;  /* 0x0000002f1f2a7223 */ /* 0x000fe2000001002c */
[----:B--2---:R-:W-:Y:S01]  /*2df0*/  HADD2.F32 R46, -RZ, R28.H0_H0 ;  /* 0x2000001cff2e7230 */ /* 0x004fe20000004100 */
[----:B------:R-:W-:Y:S01]  /*2e00*/  SHF.R.U32.HI R44, RZ, 0x10, R13 ;  /* 0x00000010ff2c7819 */ /* 0x000fe2000001160d */
[----:B------:R-:W-:Y:S01]  /*2e10*/  I2F.F16 R37, R37 ;  /* 0x0000002500257306 */ /* 0x000fe20000200c00 */
[----:B------:R-:W-:Y:S01]  /*2e20*/  IADD3 R39, PT, PT, R45, -0x80, RZ ;  /* 0xffffff802d277810 */ /* 0x000fe20007ffe0ff */
[----:B-1----:R-:W-:Y:S01]  /*2e30*/  HADD2.F32 R45, -RZ, R11.H0_H0 ;  /* 0x2000000bff2d7230 */ /* 0x002fe20000004100 */
[----:B------:R-:W-:Y:S01]  /*2e40*/  LOP3.LUT R44, R44, 0xff, RZ, 0xc0, !PT ;  /* 0x000000ff2c2c7812 */ /* 0x000fe200078ec0ff */
[----:B------:R-:W-:Y:S01]  /*2e50*/  FFMA.FTZ R35, R31, R46, R35 ;  /* 0x0000002e1f237223 */ /* 0x000fe20000010023 */
[----:B------:R-:W-:Y:S01]  /*2e60*/  IADD3 R13, PT, PT, R43, -0x80, RZ ;  /* 0xffffff802b0d7810 */ /* 0x000fe20007ffe0ff */
[----:B----4-:R-:W-:Y:S01]  /*2e70*/  HADD2.F32 R46, -RZ, R30.H0_H0 ;  /* 0x2000001eff2e7230 */ /* 0x010fe20000004100 */
[----:B------:R-:W-:Y:S01]  /*2e80*/  IADD3 R28, PT, PT, R44, -0x80, RZ ;  /* 0xffffff802c1c7810 */ /* 0x000fe20007ffe0ff */
[----:B------:R-:W0:Y:S01]  /*2e90*/  I2F.F16 R38, R38 ;  /* 0x0000002600267306 */ /* 0x000e220000200c00 */
[----:B------:R-:W-:-:S02]  /*2ea0*/  SHF.R.U32.HI R44, RZ, 0x10, R14 ;  /* 0x00000010ff2c7819 */ /* 0x000fc4000001160e */
[----:B------:R-:W-:Y:S02]  /*2eb0*/  IADD3 R43, PT, PT, R36, -0x80, RZ ;  /* 0xffffff80242b7810 */ /* 0x000fe40007ffe0ff */
[----:B------:R-:W-:Y:S01]  /*2ec0*/  LOP3.LUT R44, R44, 0xff, RZ, 0xc0, !PT ;  /* 0x000000ff2c2c7812 */ /* 0x000fe200078ec0ff */
[----:B---3--:R-:W-:Y:S02]  /*2ed0*/  HADD2.F32 R31, -RZ, R8.H0_H0 ;  /* 0x20000008ff1f7230 */ /* 0x008fe40000004100 */
[----:B------:R-:W-:Y:S03]  /*2ee0*/  I2F.F16 R39, R39 ;  /* 0x0000002700277306 */ /* 0x000fe60000200c00 */
[----:B------:R-:W-:Y:S01]  /*2ef0*/  FFMA.FTZ R36, R45, R31, R12 ;  /* 0x0000001f2d247223 */ /* 0x000fe2000001000c */
[----:B------:R-:W-:Y:S01]  /*2f00*/  SHF.R.U32.HI R45, RZ, 0x8, R15 ;  /* 0x00000008ff2d7819 */ /* 0x000fe2000001160f */
[----:B------:R-:W-:Y:S01]  /*2f10*/  FFMA.FTZ R42, R31, R46, R42 ;  /* 0x0000002e1f2a7223 */ /* 0x000fe2000001002a */
[----:B------:R-:W-:-:S02]  /*2f20*/  IADD3 R12, PT, PT, R44, -0x80, RZ ;  /* 0xffffff802c0c7810 */ /* 0x000fc40007ffe0ff */
[----:B------:R-:W1:Y:S01]  /*2f30*/  I2F.F16 R13, R13 ;  /* 0x0000000d000d7306 */ /* 0x000e620000200c00 */
[----:B------:R-:W-:Y:S01]  /*2f40*/  LOP3.LUT R45, R45, 0xff, RZ, 0xc0, !PT ;  /* 0x000000ff2d2d7812 */ /* 0x000fe200078ec0ff */
[----:B------:R-:W-:Y:S01]  /*2f50*/  HADD2.F32 R46, -RZ, R41.H0_H0 ;  /* 0x20000029ff2e7230 */ /* 0x000fe20000004100 */
[----:B------:R-:W-:Y:S01]  /*2f60*/  SHF.R.U32.HI R44, RZ, 0x10, R15 ;  /* 0x00000010ff2c7819 */ /* 0x000fe2000001160f */
[----:B0-----:R-:W-:Y:S01]  /*2f70*/  HADD2.F32 R41, -RZ, R38.H0_H0 ;  /* 0x20000026ff297230 */ /* 0x001fe20000004100 */
[----:B------:R-:W-:Y:S02]  /*2f80*/  IADD3 R45, PT, PT, R45, -0x80, RZ ;  /* 0xffffff802d2d7810 */ /* 0x000fe40007ffe0ff */
[----:B------:R-:W-:Y:S01]  /*2f90*/  LOP3.LUT R44, R44, 0xff, RZ, 0xc0, !PT ;  /* 0x000000ff2c2c7812 */ /* 0x000fe200078ec0ff */
[----:B------:R0:W2:Y:S01]  /*2fa0*/  I2F.F16 R11, R43 ;  /* 0x0000002b000b7306 */ /* 0x0000a20000200c00 */
[----:B------:R-:W-:Y:S01]  /*2fb0*/  LEA.HI R15, R15, 0xffffff80, RZ, 0x8 ;  /* 0xffffff800f0f7811 */ /* 0x000fe200078f40ff */
[----:B------:R-:W-:Y:S01]  /*2fc0*/  FFMA.FTZ R38, R31, R46, R35 ;  /* 0x0000002e1f267223 */ /* 0x000fe20000010023 */
[----:B------:R-:W-:Y:S01]  /*2fd0*/  IADD3 R44, PT, PT, R44, -0x80, RZ ;  /* 0xffffff802c2c7810 */ /* 0x000fe20007ffe0ff */
[----:B-1----:R-:W-:-:S04]  /*2fe0*/  HADD2.F32 R13, -RZ, R13.H0_H0 ;  /* 0x2000000dff0d7230 */ /* 0x002fc80000004100 */
[----:B------:R-:W1:Y:S01]  /*2ff0*/  I2F.F16 R30, R45 ;  /* 0x0000002d001e7306 */ /* 0x000e620000200c00 */
[----:B0-----:R-:W-:Y:S01]  /*3000*/  HADD2.F32 R43, -RZ, R37.H0_H0 ;  /* 0x20000025ff2b7230 */ /* 0x001fe20000004100 */
[----:B------:R-:W-:-:S04]  /*3010*/  LEA.HI R37, R14, 0xffffff80, RZ, 0x8 ;  /* 0xffffff800e257811 */ /* 0x000fc800078f40ff */
[----:B------:R-:W-:Y:S01]  /*3020*/  FFMA.FTZ R40, R31, R43, R40 ;  /* 0x0000002b1f287223 */ /* 0x000fe20000010028 */
[----:B------:R-:W-:Y:S01]  /*3030*/  HADD2.F32 R43, -RZ, R8.H1_H1 ;  /* 0x30000008ff2b7230 */ /* 0x000fe20000004100 */
[----:B------:R-:W0:Y:S01]  /*3040*/  I2F.F16 R28, R28 ;  /* 0x0000001c001c7306 */ /* 0x000e220000200c00 */
[----:B------:R-:W-:Y:S02]  /*3050*/  HADD2.F32 R8, -RZ, R9.H0_H0 ;  /* 0x20000009ff087230 */ /* 0x000fe40000004100 */
[----:B--2---:R-:W-:Y:S02]  /*3060*/  HADD2.F32 R11, -RZ, R11.H0_H0 ;  /* 0x2000000bff0b7230 */ /* 0x004fe40000004100 */
[----:B------:R-:W-:Y:S01]  /*3070*/  FFMA.FTZ R41, R41, R43, R36 ;  /* 0x0000002b29297223 */ /* 0x000fe20000010024 */
[----:B------:R-:W-:Y:S01]  /*3080*/  FFMA.FTZ R13, R43, R13, R42 ;  /* 0x0000000d2b0d7223 */ /* 0x000fe2000001002a */
[----:B------:R-:W-:Y:S01]  /*3090*/  HADD2.F32 R9, -RZ, R9.H1_H1 ;  /* 0x30000009ff097230 */ /* 0x000fe20000004100 */
[----:B------:R-:W2:Y:S01]  /*30a0*/  I2F.F16 R12, R12 ;  /* 0x0000000c000c7306 */ /* 0x000ea20000200c00 */
[----:B-1----:R-:W-:-:S02]  /*30b0*/  HADD2.F32 R31, -RZ, R30.H0_H0 ;  /* 0x2000001eff1f7230 */ /* 0x002fc40000004100 */
[C---:B------:R-:W-:Y:S01]  /*30c0*/  FFMA.FTZ R11, R43.reuse, R11, R40 ;  /* 0x0000000b2b0b7223 */ /* 0x040fe20000010028 */
[----:B------:R-:W-:Y:S02]  /*30d0*/  HADD2.F32 R30, -RZ, R39.H0_H0 ;  /* 0x20000027ff1e7230 */ /* 0x000fe40000004100 */
[----:B------:R-:W-:Y:S01]  /*30e0*/  FFMA.FTZ R31, R43, R31, R38 ;  /* 0x0000001f2b1f7223 */ /* 0x000fe20000010026 */
[----:B0-----:R-:W-:Y:S01]  /*30f0*/  HADD2.F32 R28, -RZ, R28.H0_H0 ;  /* 0x2000001cff1c7230 */ /* 0x001fe20000004100 */
[----:B------:R-:W0:Y:S01]  /*3100*/  I2F.F16 R14, R44 ;  /* 0x0000002c000e7306 */ /* 0x000e220000200c00 */
[----:B------:R-:W-:-:S03]  /*3110*/  FFMA.FTZ R41, R30, R8, R41 ;  /* 0x000000081e297223 */ /* 0x000fc60000010029 */
[----:B------:R-:W-:Y:S01]  /*3120*/  FFMA.FTZ R28, R8, R28, R13 ;  /* 0x0000001c081c7223 */ /* 0x000fe2000001000d */
[----:B------:R-:W-:Y:S02]  /*3130*/  HADD2.F32 R13, -RZ, R25.H0_H0 ;  /* 0x20000019ff0d7230 */ /* 0x000fe40000004100 */
[----:B------:R-:W-:Y:S01]  /*3140*/  FFMA.FTZ R34, R34, R9, R41 ;  /* 0x0000000922227223 */ /* 0x000fe20000010029 */
[----:B--2---:R-:W-:Y:S01]  /*3150*/  HADD2.F32 R12, -RZ, R12.H0_H0 ;  /* 0x2000000cff0c7230 */ /* 0x004fe20000004100 */
[----:B------:R-:W1:Y:S01]  /*3160*/  I2F.F16 R37, R37 ;  /* 0x0000002500257306 */ /* 0x000e620000200c00 */
[----:B------:R-:W-:Y:S01]  /*3170*/  FFMA.FTZ R10, R9, R10, R28 ;  /* 0x0000000a090a7223 */ /* 0x000fe2000001001c */
[----:B------:R-:W-:Y:S02]  /*3180*/  FMUL.FTZ R34, R13, R34 ;  /* 0x000000220d227220 */ /* 0x000fe40000410000 */
[----:B------:R-:W-:Y:S01]  /*3190*/  FFMA.FTZ R11, R8, R12, R11 ;  /* 0x0000000c080b7223 */ /* 0x000fe2000001000b */
[----:B------:R-:W-:-:S02]  /*31a0*/  HADD2.F32 R12, -RZ, R0.H0_H0 ;  /* 0x20000000ff0c7230 */ /* 0x000fc40000004100 */
[----:B0-----:R-:W-:Y:S01]  /*31b0*/  HADD2.F32 R30, -RZ, R14.H0_H0 ;  /* 0x2000000eff1e7230 */ /* 0x001fe20000004100 */
[----:B------:R-:W0:Y:S01]  /*31c0*/  I2F.F16 R15, R15 ;  /* 0x0000000f000f7306 */ /* 0x000e220000200c00 */
[----:B------:R-:W-:-:S03]  /*31d0*/  F2FP.F16.F32.PACK_AB R34, RZ, R34 ;  /* 0x00000022ff22723e */ /* 0x000fc600000000ff */
[----:B------:R-:W-:Y:S01]  /*31e0*/  FFMA.FTZ R30, R8, R30, R31 ;  /* 0x0000001e081e7223 */ /* 0x000fe2000001001f */
[----:B------:R-:W-:Y:S02]  /*31f0*/  HADD2.F32 R31, -RZ, R0.H1_H1 ;  /* 0x30000000ff1f7230 */ /* 0x000fe40000004100 */
[----:B-1----:R-:W-:-:S05]  /*3200*/  HADD2.F32 R14, -RZ, R37.H0_H0 ;  /* 0x20000025ff0e7230 */ /* 0x002fca0000004100 */
[----:B------:R-:W-:Y:S01]  /*3210*/  FFMA.FTZ R11, R9, R14, R11 ;  /* 0x0000000e090b7223 */ /* 0x000fe2000001000b */
[----:B0-----:R-:W-:-:S03]  /*3220*/  HADD2.F32 R8, -RZ, R15.H0_H0 ;  /* 0x2000000fff087230 */ /* 0x001fc60000004100 */
        /* <DEDUP_REMOVED lines=12> */
.L_x_4089:
        /* <DEDUP_REMOVED lines=13> */
[----:B------:R3:W4:Y:S01]  /*33c0*/  I2F.F16 R38, R13 ;  /* 0x0000000d00267306 */ /* 0x0007220000200c00 */
[--C-:B0-----:R-:W-:Y:S02]  /*33d0*/  SHF.R.U32.HI R12, RZ, 0x8, R4.reuse ;  /* 0x00000008ff0c7819 */ /* 0x101fe40000011604 */
[----:B------:R-:W-:Y:S02]  /*33e0*/  SHF.R.U32.HI R4, RZ, 0x10, R4 ;  /* 0x00000010ff047819 */ /* 0x000fe40000011604 */
[----:B------:R-:W-:-:S02]  /*33f0*/  LOP3.LUT R12, R12, 0xff, RZ, 0xc0, !PT ;  /* 0x000000ff0c0c7812 */ /* 0x000fc400078ec0ff */
[----:B------:R-:W-:Y:S01]  /*3400*/  LOP3.LUT R4, R4, 0xff, RZ, 0xc0, !PT ;  /* 0x000000ff04047812 */ /* 0x000fe200078ec0ff */
[----:B------:R-:W-:Y:S01]  /*3410*/  I2F.F16 R43, R43 ;  /* 0x0000002b002b7306 */ /* 0x000fe20000200c00 */
[----:B------:R-:W-:Y:S02]  /*3420*/  IADD3 R42, PT, PT, R12, -0x80, RZ ;  /* 0xffffff800c2a7810 */ /* 0x000fe40007ffe0ff */
[--C-:B------:R-:W-:Y:S02]  /*3430*/  SHF.R.U32.HI R12, RZ, 0x8, R5.reuse ;  /* 0x00000008ff0c7819 */ /* 0x100fe40000011605 */
[----:B------:R-:W-:Y:S02]  /*3440*/  LEA.HI R14, R5, 0xffffff80, RZ, 0x8 ;  /* 0xffffff80050e7811 */ /* 0x000fe400078f40ff */
[----:B------:R-:W-:Y:S01]  /*3450*/  LOP3.LUT R35, R12, 0xff, RZ, 0xc0, !PT ;  /* 0x000000ff0c237812 */ /* 0x000fe200078ec0ff */
[----:B------:R-:W-:Y:S01]  /*3460*/  I2F.F16 R42, R42 ;  /* 0x0000002a002a7306 */ /* 0x000fe20000200c00 */
[----:B---3--:R-:W0:Y:S01]  /*3470*/  LDS.64 R12, [UR4+0x30] ;  /* 0x00003004ff0c7984 */ /* 0x008e220008000a00 */
[----:B------:R-:W-:Y:S01]  /*3480*/  IADD3 R15, PT, PT, R15, -0x80, RZ ;  /* 0xffffff800f0f7810 */ /* 0x000fe20007ffe0ff */
[----:B----4-:R-:W-:Y:S01]  /*3490*/  HADD2.F32 R49, -RZ, R38.H0_H0 ;  /* 0x20000026ff317230 */ /* 0x010fe20000004100 */
[----:B------:R-:W-:-:S02]  /*34a0*/  SHF.R.U32.HI R5, RZ, 0x10, R5 ;  /* 0x00000010ff057819 */ /* 0x000fc40000011605 */
[----:B------:R-:W-:Y:S02]  /*34b0*/  IADD3 R4, PT, PT, R4, -0x80, RZ ;  /* 0xffffff8004047810 */ /* 0x000fe40007ffe0ff */
[----:B------:R-:W-:Y:S01]  /*34c0*/  IADD3 R41, PT, PT, R35, -0x80, RZ ;  /* 0xffffff8023297810 */ /* 0x000fe20007ffe0ff */
[----:B------:R-:W3:Y:S01]  /*34d0*/  I2F.F16 R15, R15 ;  /* 0x0000000f000f7306 */ /* 0x000ee20000200c00 */
[----:B------:R-:W-:Y:S02]  /*34e0*/  LOP3.LUT R5, R5, 0xff, RZ, 0xc0, !PT ;  /* 0x000000ff05057812 */ /* 0x000fe400078ec0ff */
[----:B------:R-:W-:Y:S02]  /*34f0*/  SHF.R.U32.HI R35, RZ, 0x8, R6 ;  /* 0x00000008ff237819 */ /* 0x000fe40000011606 */
[----:B------:R-:W-:Y:S02]  /*3500*/  IADD3 R5, PT, PT, R5, -0x80, RZ ;  /* 0xffffff8005057810 */ /* 0x000fe40007ffe0ff */
[----:B------:R-:W-:Y:S01]  /*3510*/  LEA.HI R30, R7, 0xffffff80, RZ, 0x8 ;  /* 0xffffff80071e7811 */ /* 0x000fe200078f40ff */
[----:B-1----:R1:W-:Y:S01]  /*3520*/  I2F.F16 R36, R4 ;  /* 0x0000000400247306 */ /* 0x0023e20000200c00 */
[----:B------:R-:W-:-:S02]  /*3530*/  LOP3.LUT R37, R35, 0xff, RZ, 0xc0, !PT ;  /* 0x000000ff23257812 */ /* 0x000fc400078ec0ff */
[----:B------:R-:W-:Y:S02]  /*3540*/  LEA.HI R34, R6, 0xffffff80, RZ, 0x8 ;  /* 0xffffff8006227811 */ /* 0x000fe400078f40ff */
[----:B------:R-:W-:Y:S01]  /*3550*/  IADD3 R37, PT, PT, R37, -0x80, RZ ;  /* 0xffffff8025257810 */ /* 0x000fe20007ffe0ff */
[----:B---3--:R-:W-:Y:S02]  /*3560*/  HADD2.F32 R15, -RZ, R15.H0_H0 ;  /* 0x2000000fff0f7230 */ /* 0x008fe40000004100 */
[----:B------:R-:W-:Y:S01]  /*3570*/  I2F.F16 R41, R41 ;  /* 0x0000002900297306 */ /* 0x000fe20000200c00 */
[--C-:B-1----:R-:W-:Y:S02]  /*3580*/  SHF.R.U32.HI R4, RZ, 0x8, R7.reuse ;  /* 0x00000008ff047819 */ /* 0x102fe40000011607 */
[----:B------:R-:W-:Y:S02]  /*3590*/  SHF.R.U32.HI R7, RZ, 0x10, R7 ;  /* 0x00000010ff077819 */ /* 0x000fe40000011607 */
[----:B------:R-:W-:-:S02]  /*35a0*/  LOP3.LUT R4, R4, 0xff, RZ, 0xc0, !PT ;  /* 0x000000ff04047812 */ /* 0x000fc400078ec0ff */
[----:B------:R-:W-:Y:S01]  /*35b0*/  LOP3.LUT R7, R7, 0xff, RZ, 0xc0, !PT ;  /* 0x000000ff07077812 */ /* 0x000fe200078ec0ff */
[----:B------:R-:W-:Y:S01]  /*35c0*/  I2F.F16 R35, R5 ;  /* 0x0000000500237306 */ /* 0x000fe20000200c00 */
[----:B------:R-:W-:Y:S02]  /*35d0*/  IADD3 R39, PT, PT, R4, -0x80, RZ ;  /* 0xffffff8004277810 */ /* 0x000fe40007ffe0ff */
[----:B------:R-:W-:Y:S01]  /*35e0*/  IADD3 R48, PT, PT, R7, -0x80, RZ ;  /* 0xffffff8007307810 */ /* 0x000fe20007ffe0ff */
[----:B------:R-:W-:Y:S01]  /*35f0*/  HADD2.F32 R7, -RZ, R43.H0_H0 ;  /* 0x2000002bff077230 */ /* 0x000fe20000004100 */
[----:B------:R-:W-:-:S03]  /*3600*/  SHF.R.U32.HI R6, RZ, 0x10, R6 ;  /* 0x00000010ff067819 */ /* 0x000fc60000011606 */
[----:B------:R-:W-:Y:S01]  /*3610*/  I2F.F16 R40, R37 ;  /* 0x0000002500287306 */ /* 0x000fe20000200c00 */
[----:B0-----:R-:W-:Y:S01]  /*3620*/  HADD2.F32 R4, -RZ, R12.H0_H0 ;  /* 0x2000000cff047230 */ /* 0x001fe20000004100 */
[----:B------:R-:W-:-:S04]  /*3630*/  LOP3.LUT R6, R6, 0xff, RZ, 0xc0, !PT ;  /* 0x000000ff06067812 */ /* 0x000fc800078ec0ff */
[----:B------:R-:W-:Y:S01]  /*3640*/  FFMA.FTZ R43, R4, R49, RZ ;  /* 0x00000031042b7223 */ /* 0x000fe200000100ff */
[----:B------:R-:W-:Y:S01]  /*3650*/  IADD3 R6, PT, PT, R6, -0x80, RZ ;  /* 0xffffff8006067810 */ /* 0x000fe20007ffe0ff */
        /* <DEDUP_REMOVED lines=10> */
[----:B--2---:R-:W-:Y:S02]  /*3700*/  LOP3.LUT R5, R8, 0xff, RZ, 0xc0, !PT ;  /* 0x000000ff08057812 */ /* 0x004fe400078ec0ff */
[----:B------:R-:W-:Y:S02]  /*3710*/  LOP3.LUT R46, R9, 0xff, RZ, 0xc0, !PT ;  /* 0x000000ff092e7812 */ /* 0x000fe400078ec0ff */
[----:B------:R-:W-:Y:S01]  /*3720*/  IADD3 R47, PT, PT, R5, -0x80, RZ ;  /* 0xffffff80052f7810 */ /* 0x000fe20007ffe0ff */
[----:B------:R-:W-:Y:S02]  /*3730*/  HADD2.F32 R5, -RZ, R44.H0_H0 ;  /* 0x2000002cff057230 */ /* 0x000fe40000004100 */
        /* <DEDUP_REMOVED lines=10> */
[----:B------:R-:W-:-:S02]  /*37e0*/  LOP3.LUT R42, R11, 0xff, RZ, 0xc0, !PT ;  /* 0x000000ff0b2a7812 */ /* 0x000fc400078ec0ff */
[----:B------:R-:W-:Y:S01]  /*37f0*/  FFMA.FTZ R15, R46, R15, R43 ;  /* 0x0000000f2e0f7223 */ /* 0x000fe2000001002b */
[----:B------:R-:W-:Y:S02]  /*3800*/  HADD2.F32 R43, -RZ, R40.H0_H0 ;  /* 0x20000028ff2b7230 */ /* 0x000fe40000004100 */
[----:B------:R-:W-:Y:S01]  /*3810*/  FFMA.FTZ R4, R4, R46, R45 ;  /* 0x0000002e04047223 */ /* 0x000fe2000001002d */
[----:B------:R-:W-:Y:S01]  /*3820*/  HADD2.F32 R45, -RZ, R39.H0_H0 ;  /* 0x20000027ff2d7230 */ /* 0x000fe20000004100 */
[----:B------:R-:W-:Y:S01]  /*3830*/  LEA.HI R29, R8, 0xffffff80, RZ, 0x8 ;  /* 0xffffff80081d7811 */ /* 0x000fe200078f40ff */
[----:B------:R-:W1:Y:S01]  /*3840*/  I2F.F16 R7, R7 ;  /* 0x0000000700077306 */ /* 0x000e620000200c00 */
[C---:B------:R-:W-:Y:S01]  /*3850*/  FFMA.FTZ R39, R46.reuse, R43, R5 ;  /* 0x0000002b2e277223 */ /* 0x040fe20000010005 */
[----:B------:R-:W-:Y:S01]  /*3860*/  SHF.R.U32.HI R5, RZ, 0x10, R8 ;  /* 0x00000010ff057819 */ /* 0x000fe20000011608 */
[----:B------:R-:W-:Y:S01]  /*3870*/  FFMA.FTZ R44, R46, R45, R44 ;  /* 0x0000002d2e2c7223 */ /* 0x000fe2000001002c */
[----:B------:R-:W-:Y:S01]  /*3880*/  IADD3 R8, PT, PT, R41, -0x80, RZ ;  /* 0xffffff8029087810 */ /* 0x000fe20007ffe0ff */
[----:B------:R-:W-:Y:S01]  /*3890*/  HADD2.F32 R41, -RZ, R13.H0_H0 ;  /* 0x2000000dff297230 */ /* 0x000fe20000004100 */
[----:B------:R-:W-:Y:S01]  /*38a0*/  IADD3 R42, PT, PT, R42, -0x80, RZ ;  /* 0xffffff802a2a7810 */ /* 0x000fe20007ffe0ff */
[----:B------:R-:W-:Y:S01]  /*38b0*/  HADD2.F32 R45, -RZ, R36.H0_H0 ;  /* 0x20000024ff2d7230 */ /* 0x000fe20000004100 */
[----:B------:R-:W-:Y:S01]  /*38c0*/  LOP3.LUT R5, R5, 0xff, RZ, 0xc0, !PT ;  /* 0x000000ff05057812 */ /* 0x000fe200078ec0ff */
[----:B------:R-:W-:Y:S01]  /*38d0*/  HADD2.F32 R46, -RZ, R35.H0_H0 ;  /* 0x20000023ff2e7230 */ /* 0x000fe20000004100 */
[----:B------:R2:W3:Y:S01]  /*38e0*/  I2F.F16 R40, R42 ;  /* 0x0000002a00287306 */ /* 0x0004e20000200c00 */
[----:B------:R-:W-:Y:S01]  /*38f0*/  SHF.R.U32.HI R35, RZ, 0x8, R10 ;  /* 0x00000008ff237819 */ /* 0x000fe2000001160a */
[----:B------:R-:W-:Y:S01]  /*3900*/  FFMA.FTZ R39, R41, R48, R39 ;  /* 0x0000003029277223 */ /* 0x000fe20000010027 */
[----:B------:R-:W-:Y:S01]  /*3910*/  IADD3 R36, PT, PT, R5, -0x80, RZ ;  /* 0xffffff8005247810 */ /* 0x000fe20007ffe0ff */
[----:B------:R-:W-:Y:S01]  /*3920*/  FFMA.FTZ R15, R41, R46, R15 ;  /* 0x0000002e290f7223 */ /* 0x000fe2000001000f */
[----:B------:R-:W-:Y:S01]  /*3930*/  LOP3.LUT R35, R35, 0xff, RZ, 0xc0, !PT ;  /* 0x000000ff23237812 */ /* 0x000fe200078ec0ff */
[----:B------:R-:W-:Y:S01]  /*3940*/  HADD2.F32 R46, -RZ, R13.H1_H1 ;  /* 0x3000000dff2e7230 */ /* 0x000fe20000004100 */
[----:B------:R-:W-:Y:S01]  /*3950*/  SHF.R.U32.HI R43, RZ, 0x8, R9 ;  /* 0x00000008ff2b7819 */ /* 0x000fe20000011609 */
[----:B------:R-:W4:Y:S01]  /*3960*/  I2F.F16 R8, R8 ;  /* 0x0000000800087306 */ /* 0x000f220000200c00 */
[----:B--2---:R-:W-:Y:S01]  /*3970*/  FFMA.FTZ R42, R45, R41, R4 ;  /* 0x000000292d2a7223 */ /* 0x004fe20000010004 */
[----:B------:R-:W-:Y:S01]  /*3980*/  HADD2.F32 R45, -RZ, R37.H0_H0 ;  /* 0x20000025ff2d7230 */ /* 0x000fe20000004100 */
[----:B------:R-:W2:Y:S01]  /*3990*/  LDS.64 R4, [UR4+0x38] ;  /* 0x00003804ff047984 */ /* 0x000ea20008000a00 */
[----:B------:R-:W-:Y:S01]  /*39a0*/  HADD2.F32 R37, -RZ, R31.H0_H0 ;  /* 0x2000001fff257230 */ /* 0x000fe20000004100 */
[----:B------:R-:W-:Y:S01]  /*39b0*/  LEA.HI R28, R9, 0xffffff80, RZ, 0x8 ;  /* 0xffffff80091c7811 */ /* 0x000fe200078f40ff */
[----:B------:R-:W-:Y:S01]  /*39c0*/  FFMA.FTZ R39, R46, R34, R39 ;  /* 0x000000222e277223 */ /* 0x000fe20000010027 */
[----:B------:R-:W-:Y:S01]  /*39d0*/  SHF.R.U32.HI R31, RZ, 0x10, R10 ;  /* 0x00000010ff1f7819 */ /* 0x000fe2000001160a */
[----:B------:R-:W-:Y:S01]  /*39e0*/  FFMA.FTZ R41, R41, R45, R44 ;  /* 0x0000002d29297223 */ /* 0x000fe2000001002c */
[----:B------:R-:W-:Y:S01]  /*39f0*/  SHF.R.U32.HI R9, RZ, 0x10, R9 ;  /* 0x00000010ff097819 */ /* 0x000fe20000011609 */
[----:B------:R-:W-:Y:S01]  /*3a00*/  FFMA.FTZ R42, R37, R46, R42 ;  /* 0x0000002e252a7223 */ /* 0x000fe2000001002a */
[----:B------:R-:W-:Y:S01]  /*3a10*/  LOP3.LUT R12, R10, 0xff, RZ, 0xc0, !PT ;  /* 0x000000ff0a0c7812 */ /* 0x000fe200078ec0ff */
[----:B------:R-:W-:Y:S01]  /*3a20*/  HADD2.F32 R37, -RZ, R14.H0_H0 ;  /* 0x2000000eff257230 */ /* 0x000fe20000004100 */
[----:B------:R-:W-:Y:S01]  /*3a30*/  IADD3 R13, PT, PT, R35, -0x80, RZ ;  /* 0xffffff80230d7810 */ /* 0x000fe20007ffe0ff */
[C---:B------:R-:W-:Y:S01]  /*3a40*/  FFMA.FTZ R41, R46.reuse, R30, R41 ;  /* 0x0000001e2e297223 */ /* 0x040fe20000010029 */
[----:B------:R-:W-:Y:S01]  /*3a50*/  LOP3.LUT R43, R43, 0xff, RZ, 0xc0, !PT ;  /* 0x000000ff2b2b7812 */ /* 0x000fe200078ec0ff */
[----:B------:R-:W-:Y:S01]  /*3a60*/  I2F.F16 R36, R36 ;  /* 0x0000002400247306 */ /* 0x000fe20000200c00 */
[----:B------:R-:W-:Y:S01]  /*3a70*/  SHF.R.U32.HI R35, RZ, 0x8, R11 ;  /* 0x00000008ff237819 */ /* 0x000fe2000001160b */
[----:B------:R-:W-:Y:S01]  /*3a80*/  FFMA.FTZ R15, R46, R37, R15 ;  /* 0x000000252e0f7223 */ /* 0x000fe2000001000f */
[----:B------:R-:W-:Y:S01]  /*3a90*/  LOP3.LUT R31, R31, 0xff, RZ, 0xc0, !PT ;  /* 0x000000ff1f1f7812 */ /* 0x000fe200078ec0ff */
[----:B0-----:R-:W-:Y:S01]  /*3aa0*/  HADD2.F32 R37, -RZ, R38.H0_H0 ;  /* 0x20000026ff257230 */ /* 0x001fe20000004100 */
[----:B------:R-:W-:Y:S01]  /*3ab0*/  LOP3.LUT R9, R9, 0xff, RZ, 0xc0, !PT ;  /* 0x000000ff09097812 */ /* 0x000fe200078ec0ff */
[----:B-1----:R-:W-:Y:S01]  /*3ac0*/  HADD2.F32 R38, -RZ, R7.H0_H0 ;  /* 0x20000007ff267230 */ /* 0x002fe20000004100 */
[----:B------:R-:W-:Y:S01]  /*3ad0*/  IADD3 R12, PT, PT, R12, -0x80, RZ ;  /* 0xffffff800c0c7810 */ /* 0x000fe20007ffe0ff */
[----:B------:R-:W-:Y:S01]  /*3ae0*/  I2F.F16 R13, R13 ;  /* 0x0000000d000d7306 */ /* 0x000fe20000200c00 */
[----:B------:R-:W-:Y:S01]  /*3af0*/  IADD3 R43, PT, PT, R43, -0x80, RZ ;  /* 0xffffff802b2b7810 */ /* 0x000fe20007ffe0ff */
[----:B---3--:R-:W-:Y:S01]  /*3b00*/  HADD2.F32 R40, -RZ, R40.H0_H0 ;  /* 0x20000028ff287230 */ /* 0x008fe20000004100 */
[----:B------:R-:W-:-:S02]  /*3b10*/  LOP3.LUT R35, R35, 0xff, RZ, 0xc0, !PT ;  /* 0x000000ff23237812 */ /* 0x000fc400078ec0ff */
[----:B------:R-:W-:Y:S02]  /*3b20*/  IADD3 R14, PT, PT, R31, -0x80, RZ ;  /* 0xffffff801f0e7810 */ /* 0x000fe40007ffe0ff */
[----:B------:R-:W-:Y:S01]  /*3b30*/  IADD3 R9, PT, PT, R9, -0x80, RZ ;  /* 0xffffff8009097810 */ /* 0x000fe20007ffe0ff */
[----:B------:R0:W1:Y:S01]  /*3b40*/  I2F.F16 R6, R43 ;  /* 0x0000002b00067306 */ /* 0x0000620000200c00 */
[----:B------:R-:W-:Y:S02]  /*3b50*/  SHF.R.U32.HI R31, RZ, 0x10, R11 ;  /* 0x00000010ff1f7819 */ /* 0x000fe4000001160b */
[----:B------:R-:W-:Y:S02]  /*3b60*/  IADD3 R30, PT, PT, R35, -0x80, RZ ;  /* 0xffffff80231e7810 */ /* 0x000fe40007ffe0ff */
[----:B------:R-:W-:Y:S02]  /*3b70*/  LOP3.LUT R31, R31, 0xff, RZ, 0xc0, !PT ;  /* 0x000000ff1f1f7812 */ /* 0x000fe400078ec0ff */
[----:B------:R-:W-:Y:S01]  /*3b80*/  LEA.HI R10, R10, 0xffffff80, RZ, 0x8 ;  /* 0xffffff800a0a7811 */ /* 0x000fe200078f40ff */
[----:B------:R-:W3:Y:S01]  /*3b90*/  I2F.F16 R12, R12 ;  /* 0x0000000c000c7306 */ /* 0x000ee20000200c00 */
[----:B------:R-:W-:Y:S01]  /*3ba0*/  IADD3 R35, PT, PT, R31, -0x80, RZ ;  /* 0xffffff801f237810 */ /* 0x000fe20007ffe0ff */
[--C-:B--2---:R-:W-:Y:S01]  /*3bb0*/  HADD2.F32 R34, -RZ, R4.reuse.H0_H0 ;  /* 0x20000004ff227230 */ /* 0x104fe20000004100 */
[----:B------:R-:W-:Y:S01]  /*3bc0*/  LEA.HI R11, R11, 0xffffff80, RZ, 0x8 ;  /* 0xffffff800b0b7811 */ /* 0x000fe200078f40ff */
[----:B------:R-:W-:-:S02]  /*3bd0*/  HADD2.F32 R4, -RZ, R4.H1_H1 ;  /* 0x30000004ff047230 */ /* 0x000fc40000004100 */
[----:B------:R-:W-:Y:S02]  /*3be0*/  HADD2.F32 R31, -RZ, R5.H0_H0 ;  /* 0x20000005ff1f7230 */ /* 0x000fe40000004100 */
[----:B------:R-:W2:Y:S01]  /*3bf0*/  I2F.F16 R9, R9 ;  /* 0x0000000900097306 */ /* 0x000ea20000200c00 */
[C---:B0-----:R-:W-:Y:S01]  /*3c00*/  FFMA.FTZ R43, R34.reuse, R38, R15 ;  /* 0x00000026222b7223 */ /* 0x041fe2000001000f */
[----:B------:R-:W-:Y:S01]  /*3c10*/  FFMA.FTZ R42, R37, R34, R42 ;  /* 0x00000022252a7223 */ /* 0x000fe2000001002a */
[----:B----4-:R-:W-:Y:S02]  /*3c20*/  HADD2.F32 R15, -RZ, R8.H0_H0 ;  /* 0x20000008ff0f7230 */ /* 0x010fe40000004100 */
[----:B------:R-:W-:Y:S01]  /*3c30*/  FFMA.FTZ R40, R34, R40, R41 ;  /* 0x0000002822287223 */ /* 0x000fe20000010029 */
[----:B-1----:R-:W-:Y:S02]  /*3c40*/  HADD2.F32 R37, -RZ, R6.H0_H0 ;  /* 0x20000006ff257230 */ /* 0x002fe40000004100 */
[----:B---3--:R-:W-:Y:S01]  /*3c50*/  HADD2.F32 R12, -RZ, R12.H0_H0 ;  /* 0x2000000cff0c7230 */ /* 0x008fe20000004100 */
[----:B------:R-:W-:Y:S01]  /*3c60*/  I2F.F16 R30, R30 ;  /* 0x0000001e001e7306 */ /* 0x000fe20000200c00 */
[----:B------:R-:W-:Y:S01]  /*3c70*/  FFMA.FTZ R42, R15, R4, R42 ;  /* 0x000000040f2a7223 */ /* 0x000fe2000001002a */
[----:B------:R-:W-:Y:S01]  /*3c80*/  FFMA.FTZ R6, R4, R37, R43 ;  /* 0x0000002504067223 */ /* 0x000fe2000001002b */
[----:B------:R-:W-:-:S02]  /*3c90*/  HADD2.F32 R15, -RZ, R13.H0_H0 ;  /* 0x2000000dff0f7230 */ /* 0x000fc40000004100 */
[----:B------:R-:W-:Y:S01]  /*3ca0*/  FFMA.FTZ R39, R34, R12, R39 ;  /* 0x0000000c22277223 */ /* 0x000fe20000010027 */
[----:B------:R-:W-:Y:S02]  /*3cb0*/  HADD2.F32 R13, -RZ, R36.H0_H0 ;  /* 0x20000024ff0d7230 */ /* 0x000fe40000004100 */
[----:B--2---:R-:W-:Y:S01]  /*3cc0*/  HADD2.F32 R9, -RZ, R9.H0_H0 ;  /* 0x20000009ff097230 */ /* 0x004fe20000004100 */
[----:B------:R-:W0:Y:S01]  /*3cd0*/  I2F.F16 R14, R14 ;  /* 0x0000000e000e7306 */ /* 0x000e220000200c00 */
[----:B------:R-:W-:Y:S01]  /*3ce0*/  FFMA.FTZ R8, R4, R15, R39 ;  /* 0x0000000f04087223 */ /* 0x000fe20000010027 */
[----:B------:R-:W-:Y:S02]  /*3cf0*/  HADD2.F32 R5, -RZ, R5.H1_H1 ;  /* 0x30000005ff057230 */ /* 0x000fe40000004100 */
[----:B------:R-:W-:Y:S01]  /*3d00*/  FFMA.FTZ R13, R13, R31, R42 ;  /* 0x0000001f0d0d7223 */ /* 0x000fe2000001002a */
[----:B------:R-:W-:-:S03]  /*3d10*/  FFMA.FTZ R6, R31, R9, R6 ;  /* 0x000000091f067223 */ /* 0x000fc60000010006 */
[----:B------:R1:W2:Y:S01]  /*3d20*/  I2F.F16 R7, R35 ;  /* 0x0000002300077306 */ /* 0x0002a20000200c00 */
[----:B0-----:R-:W-:-:S07]  /*3d30*/  HADD2.F32 R14, -RZ, R14.H0_H0 ;  /* 0x2000000eff0e7230 */ /* 0x001fce0000004100 */
[----:B------:R-:W0:Y:S01]  /*3d40*/  I2F.F16 R29, R29 ;  /* 0x0000001d001d7306 */ /* 0x000e220000200c00 */
[----:B-1----:R-:W-:-:S05]  /*3d50*/  HADD2.F32 R35, -RZ, R30.H0_H0 ;  /* 0x2000001eff237230 */ /* 0x002fca0000004100 */
[----:B------:R-:W-:Y:S01]  /*3d60*/  FFMA.FTZ R40, R4, R35, R40 ;  /* 0x0000002304287223 */ /* 0x000fe20000010028 */
[----:B--2---:R-:W-:Y:S01]  /*3d70*/  HADD2.F32 R9, -RZ, R7.H0_H0 ;  /* 0x20000007ff097230 */ /* 0x004fe20000004100 */
[----:B------:R-:W1:Y:S01]  /*3d80*/  I2F.F16 R28, R28 ;  /* 0x0000001c001c7306 */ /* 0x000e620000200c00 */
[----:B------:R-:W-:-:S03]  /*3d90*/  FFMA.FTZ R7, R31, R14, R8 ;  /* 0x0000000e1f077223 */ /* 0x000fc60000010008 */
[----:B------:R-:W-:Y:S01]  /*3da0*/  FFMA.FTZ R40, R31, R9, R40 ;  /* 0x000000091f287223 */ /* 0x000fe20000010028 */
[----:B------:R-:W-:Y:S02]  /*3db0*/  HADD2.F32 R9, -RZ, R25.H0_H0 ;  /* 0x20000019ff097230 */ /* 0x000fe40000004100 */
        /* <DEDUP_REMOVED lines=9> */
[----:B0-----:R-:W-:-:S05]  /*3e50*/  HADD2.F32 R10, -RZ, R10.H0_H0 ;  /* 0x2000000aff0a7230 */ /* 0x001fca0000004100 */
[C---:B------:R-:W-:Y:S01]  /*3e60*/  FFMA.FTZ R7, R5.reuse, R10, R7 ;  /* 0x0000000a05077223 */ /* 0x040fe20000010007 */
[----:B------:R-:W-:Y:S02]  /*3e70*/  HADD2.F32 R10, -RZ, R0.H0_H0 ;  /* 0x20000000ff0a7230 */ /* 0x000fe40000004100 */
[----:B-1----:R-:W-:Y:S02]  /*3e80*/  HADD2.F32 R8, -RZ, R11.H0_H0 ;  /* 0x2000000bff087230 */ /* 0x002fe40000004100 */
[----:B------:R-:W-:Y:S02]  /*3e90*/  HADD2.F32 R11, -RZ, R25.H1_H1 ;  /* 0x30000019ff0b7230 */ /* 0x000fe40000004100 */
[----:B------:R-:W-:Y:S01]  /*3ea0*/  FMUL.FTZ R7, R10, R7 ;  /* 0x000000070a077220 */ /* 0x000fe20000410000 */
[----:B------:R-:W-:Y:S02]  /*3eb0*/  FFMA.FTZ R8, R5, R8, R40 ;  /* 0x0000000805087223 */ /* 0x000fe40000010028 */
        /* <DEDUP_REMOVED lines=9> */
.L_x_4090:
        /* <DEDUP_REMOVED lines=8> */
.L_x_4086:
        /* <DEDUP_REMOVED lines=8> */
.L_x_4097:
        /* <DEDUP_REMOVED lines=19> */
[----:B0-----:R-:W-:Y:S02]  /*4180*/  HADD2.F32 R34, -RZ, R26.H1_H1 ;  /* 0x3000001aff227230 */ /* 0x001fe40000004100 */
[----:B------:R-:W-:Y:S01]  /*4190*/  HADD2.F32 R33, -RZ, R27.H0_H0 ;  /* 0x2000001bff217230 */ /* 0x000fe20000004100 */
[----:B--2---:R-:W-:Y:S02]  /*41a0*/  LOP3.LUT R9, R4, 0xf000f, RZ, 0xc0, !PT ;  /* 0x000f000f04097812 */ /* 0x004fe400078ec0ff */
[----:B-1----:R-:W-:-:S02]  /*41b0*/  LOP3.LUT R36, R6, 0xf000f, RZ, 0xc0, !PT ;  /* 0x000f000f06247812 */ /* 0x002fc400078ec0ff */
[----:B------:R-:W-:Y:S02]  /*41c0*/  LOP3.LUT R35, R5, 0xf000f, RZ, 0xc0, !PT ;  /* 0x000f000f05237812 */ /* 0x000fe400078ec0ff */
[----:B------:R-:W-:Y:S02]  /*41d0*/  LOP3.LUT R37, R7, 0xf000f, RZ, 0xc0, !PT ;  /* 0x000f000f07257812 */ /* 0x000fe400078ec0ff */
[----:B------:R-:W-:Y:S02]  /*41e0*/  LOP3.LUT R9, R9, 0x64006400, RZ, 0xfc, !PT ;  /* 0x6400640009097812 */ /* 0x000fe400078efcff */
[----:B------:R-:W-:Y:S02]  /*41f0*/  LOP3.LUT R30, R5, 0xf000f0, RZ, 0xc0, !PT ;  /* 0x00f000f0051e7812 */ /* 0x000fe400078ec0ff */
[----:B------:R-:W-:Y:S01]  /*4200*/  SHF.R.U32.HI R19, RZ, 0x8, R5 ;  /* 0x00000008ff137819 */ /* 0x000fe20000011605 */
[----:B------:R-:W-:Y:S01]  /*4210*/  HADD2 R38, R9, -1032, -1032 ;  /* 0xe408e40809267430 */ /* 0x000fe20000000000 */
[----:B------:R-:W-:-:S02]  /*4220*/  LOP3.LUT R36, R36, 0x64006400, RZ, 0xfc, !PT ;  /* 0x6400640024247812 */ /* 0x000fc400078efcff */
[----:B------:R-:W-:Y:S01]  /*4230*/  LOP3.LUT R5, R35, 0x64006400, RZ, 0xfc, !PT ;  /* 0x6400640023057812 */ /* 0x000fe200078efcff */
[----:B------:R-:W-:Y:S01]  /*4240*/  HADD2.F32 R35, -RZ, R27.H1_H1 ;  /* 0x3000001bff237230 */ /* 0x000fe20000004100 */
[----:B------:R-:W-:Y:S01]  /*4250*/  LOP3.LUT R37, R37, 0x64006400, RZ, 0xfc, !PT ;  /* 0x6400640025257812 */ /* 0x000fe200078efcff */
[----:B------:R-:W-:Y:S01]  /*4260*/  HADD2 R42, R36, -1032, -1032 ;  /* 0xe408e408242a7430 */ /* 0x000fe20000000000 */
[----:B------:R-:W-:Y:S01]  /*4270*/  LOP3.LUT R29, R4, 0xf000f0, RZ, 0xc0, !PT ;  /* 0x00f000f0041d7812 */ /* 0x000fe200078ec0ff */
[----:B------:R-:W-:Y:S01]  /*4280*/  HADD2 R41, R5, -1032, -1032 ;  /* 0xe408e40805297430 */ /* 0x000fe20000000000 */
[----:B------:R-:W-:Y:S01]  /*4290*/  SHF.R.U32.HI R16, RZ, 0x8, R4 ;  /* 0x00000008ff107819 */ /* 0x000fe20000011604 */
[----:B------:R-:W-:Y:S02]  /*42a0*/  HADD2 R36, R37, -1032, -1032 ;  /* 0xe408e40825247430 */ /* 0x000fe40000000000 */
[----:B------:R-:W-:Y:S01]  /*42b0*/  HADD2.F32 R4, -RZ, R26.H0_H0 ;  /* 0x2000001aff047230 */ /* 0x000fe20000004100 */
[----:B------:R-:W-:Y:S01]  /*42c0*/  LOP3.LUT R32, R7, 0xf000f0, RZ, 0xc0, !PT ;  /* 0x00f000f007207812 */ /* 0x000fe200078ec0ff */
[----:B------:R-:W-:Y:S01]  /*42d0*/  HADD2.F32 R5, -RZ, R38.H0_H0 ;  /* 0x20000026ff057230 */ /* 0x000fe20000004100 */
[----:B------:R-:W-:Y:S01]  /*42e0*/  SHF.R.U32.HI R28, RZ, 0x8, R7 ;  /* 0x00000008ff1c7819 */ /* 0x000fe20000011607 */
[----:B------:R-:W-:Y:S01]  /*42f0*/  HADD2.F32 R39, -RZ, R41.H0_H0 ;  /* 0x20000029ff277230 */ /* 0x000fe20000004100 */
[----:B------:R-:W0:Y:S01]  /*4300*/  LDS.64 R26, [UR4+0x8] ;  /* 0x00000804ff1a7984 */ /* 0x000e220008000a00 */
[----:B------:R-:W-:Y:S01]  /*4310*/  HADD2.F32 R7, -RZ, R42.H0_H0 ;  /* 0x2000002aff077230 */ /* 0x000fe20000004100 */
[----:B------:R-:W-:Y:S01]  /*4320*/  LOP3.LUT R31, R6, 0xf000f0, RZ, 0xc0, !PT ;  /* 0x00f000f0061f7812 */ /* 0x000fe200078ec0ff */
[----:B------:R-:W-:-:S02]  /*4330*/  HADD2.F32 R9, -RZ, R36.H0_H0 ;  /* 0x20000024ff097230 */ /* 0x000fc40000004100 */
[C---:B------:R-:W-:Y:S01]  /*4340*/  FFMA.FTZ R39, R4.reuse, R39, RZ ;  /* 0x0000002704277223 */ /* 0x040fe200000100ff */
[----:B------:R-:W-:Y:S02]  /*4350*/  HADD2.F32 R37, -RZ, R38.H1_H1 ;  /* 0x30000026ff257230 */ /* 0x000fe40000004100 */
[----:B------:R-:W-:Y:S01]  /*4360*/  FFMA.FTZ R38, R5, R4, RZ ;  /* 0x0000000405267223 */ /* 0x000fe200000100ff */
[C---:B------:R-:W-:Y:S01]  /*4370*/  FFMA.FTZ R40, R4.reuse, R7, RZ ;  /* 0x0000000704287223 */ /* 0x040fe200000100ff */
[----:B------:R-:W-:Y:S01]  /*4380*/  FFMA.FTZ R9, R4, R9, RZ ;  /* 0x0000000904097223 */ /* 0x000fe200000100ff */
        /* <DEDUP_REMOVED lines=9> */
[----:B------:R-:W-:-:S02]  /*4420*/  HFMA2 R37, R29, R8.H0_H0, -72, -72 ;  /* 0xd480d4801d257431 */ /* 0x000fc40000040008 */
[C---:B------:R-:W-:Y:S01]  /*4430*/  FFMA.FTZ R30, R34.reuse, R7, R39 ;  /* 0x00000007221e7223 */ /* 0x040fe20000010027 */
[-C--:B------:R-:W-:Y:S02]  /*4440*/  HFMA2 R39, R31, R8.reuse.H0_H0, -72, -72 ;  /* 0xd480d4801f277431 */ /* 0x080fe40000040008 */
[----:B------:R-:W-:Y:S02]  /*4450*/  HADD2.F32 R36, -RZ, R36.H1_H1 ;  /* 0x30000024ff247230 */ /* 0x000fe40000004100 */
[----:B------:R-:W-:Y:S02]  /*4460*/  HFMA2 R41, R5, R8.H0_H0, -72, -72 ;  /* 0xd480d48005297431 */ /* 0x000fe40000040008 */
[----:B------:R-:W-:Y:S01]  /*4470*/  HADD2.F32 R7, -RZ, R37.H0_H0 ;  /* 0x20000025ff077230 */ /* 0x000fe20000004100 */
[----:B------:R-:W-:Y:S01]  /*4480*/  SHF.R.U32.HI R6, RZ, 0x8, R6 ;  /* 0x00000008ff067819 */ /* 0x000fe20000011606 */
[----:B------:R-:W-:Y:S02]  /*4490*/  HADD2.F32 R29, -RZ, R38.H0_H0 ;  /* 0x20000026ff1d7230 */ /* 0x000fe40000004100 */
[----:B------:R-:W-:Y:S01]  /*44a0*/  FFMA.FTZ R36, R34, R36, R9 ;  /* 0x0000002422247223 */ /* 0x000fe20000010009 */
        /* <DEDUP_REMOVED lines=49> */
[----:B------:R-:W-:Y:S01]  /*47c0*/  FFMA.FTZ R7, R30, R36, R35 ;  /* 0x000000241e077223 */ /* 0x000fe20000010023 */
[----:B------:R-:W-:-:S02]  /*47d0*/  HADD2.F32 R35, -RZ, R39.H1_H1 ;  /* 0x30000027ff237230 */ /* 0x000fc40000004100 */
[-C--:B------:R-:W-:Y:S02]  /*47e0*/  HFMA2 R9, R9, R8.reuse.H0_H0, -72, -72 ;  /* 0xd480d48009097431 */ /* 0x080fe40000040008 */
[----:B------:R-:W-:Y:S02]  /*47f0*/  HADD2.F32 R16, -RZ, R5.H1_H1 ;  /* 0x30000005ff107230 */ /* 0x000fe40000004100 */
[----:B------:R-:W-:Y:S02]  /*4800*/  HFMA2 R19, R19, R8.H0_H0, -72, -72 ;  /* 0xd480d48013137431 */ /* 0x000fe40000040008 */
[----:B------:R-:W-:Y:S02]  /*4810*/  HADD2.F32 R4, -RZ, R27.H0_H0 ;  /* 0x2000001bff047230 */ /* 0x000fe40000004100 */
[C---:B------:R-:W-:Y:S01]  /*4820*/  FFMA.FTZ R35, R26.reuse, R35, R34 ;  /* 0x000000231a237223 */ /* 0x040fe20000010022 */
[----:B------:R-:W-:Y:S02]  /*4830*/  HADD2.F32 R5, -RZ, R33.H0_H0 ;  /* 0x20000021ff057230 */ /* 0x000fe40000004100 */
[----:B------:R-:W-:Y:S01]  /*4840*/  FFMA.FTZ R7, R26, R16, R7 ;  /* 0x000000101a077223 */ /* 0x000fe20000010007 */
        /* <DEDUP_REMOVED lines=32> */
.L_x_4093:
[----:B------:R-:W-:Y:S05]  /*4a50*/  @P1 BRA `(.L_x_4094) ;  /* 0x00000008003c1947 */ /* 0x000fea0003800000 */
[----:B------:R-:W2:Y:S04]  /*4a60*/  LDG.E.128.CONSTANT R4, desc[UR6][R12.64] ;  /* 0x000000060c047981 */ /* 0x000ea8000c1e9d00 */
[----:B------:R-:W0:Y:S02]  /*4a70*/  LDS.64 R26, [UR4+0x10] ;  /* 0x00001004ff1a7984 */ /* 0x000e240008000a00 */
        /* <DEDUP_REMOVED lines=141> */
.L_x_4094:
[----:B------:R-:W-:Y:S01]  /*5350*/  IMAD.WIDE R26, R3, 0x4, R12 ;  /* 0x00000004031a7825 */ /* 0x000fe200078e020c */
[----:B------:R-:W-:Y:S06]  /*5360*/  @P1 BRA `(.L_x_4095) ;  /* 0x00000008003c1947 */ /* 0x000fec0003800000 */
        /* <DEDUP_REMOVED lines=96> */
[--C-:B------:R-:W-:Y:S01]  /*5970*/  HADD2.F32 R36, -RZ, R5.reuse.H0_H0 ;  /* 0x20000005ff247230 */ /* 0x100fe20000004100 */
[----:B------:R-:W-:Y:S01]  /*5980*/  LOP3.LUT R28, R28, 0xf000f0, RZ, 0xc0, !PT ;  /* 0x00f000f01c1c7812 */ /* 0x000fe200078ec0ff */
[-C--:B------:R-:W-:Y:S01]  /*5990*/  HFMA2 R32, R9, R8.reuse.H0_H0, -72, -72 ;  /* 0xd480d48009207431 */ /* 0x080fe20000040008 */
[----:B------:R-:W-:Y:S01]  /*59a0*/  LOP3.LUT R9, R6, 0x64006400, RZ, 0xfc, !PT ;  /* 0x6400640006097812 */ /* 0x000fe200078efcff */
[----:B------:R-:W-:Y:S01]  /*59b0*/  HFMA2 R33, R19, R8.H0_H0, -72, -72 ;  /* 0xd480d48013217431 */ /* 0x000fe20000040008 */
[----:B------:R-:W-:Y:S01]  /*59c0*/  LOP3.LUT R19, R28, 0x64006400, RZ, 0xfc, !PT ;  /* 0x640064001c137812 */ /* 0x000fe200078efcff */
[----:B------:R-:W-:-:S02]  /*59d0*/  HADD2.F32 R16, -RZ, R5.H1_H1 ;  /* 0x30000005ff107230 */ /* 0x000fc40000004100 */
[----:B------:R-:W-:Y:S01]  /*59e0*/  FFMA.FTZ R7, R30, R36, R35 ;  /* 0x000000241e077223 */ /* 0x000fe20000010023 */
[----:B------:R-:W-:Y:S02]  /*59f0*/  HADD2.F32 R4, -RZ, R13.H0_H0 ;  /* 0x2000000dff047230 */ /* 0x000fe40000004100 */
        /* <DEDUP_REMOVED lines=37> */
[----:B------:R-:W-:-:S07]  /*5c50*/  HADD2 R21, R5, R21 ;  /* 0x0000001505157230 */ /* 0x000fce0000000000 */
.L_x_4095:
[----:B------:R-:W-:Y:S02]  /*5c60*/  MOV R12, R10 ;  /* 0x0000000a000c7202 */ /* 0x000fe40000000f00 */
[----:B------:R-:W-:Y:S01]  /*5c70*/  MOV R13, R11 ;  /* 0x0000000b000d7202 */ /* 0x000fe20000000f00 */
[----:B------:R-:W-:Y:S01]  /*5c80*/  IMAD.WIDE R10, R3, 0x4, R26 ;  /* 0x00000004030a7825 */ /* 0x000fe200078e021a */
[----:B------:R-:W-:Y:S06]  /*5c90*/  @P1 BRA `(.L_x_4096) ;  /* 0x00000008003c1947 */ /* 0x000fec0003800000 */
[----:B------:R-:W2:Y:S04]  /*5ca0*/  LDG.E.128.CONSTANT R4, desc[UR6][R10.64] ;  /* 0x000000060a047981 */ /* 0x000ea8000c1e9d00 */
[----:B------:R-:W0:Y:S02]  /*5cb0*/  LDS.64 R26, [UR4+0x30] ;  /* 0x00003004ff1a7984 */ /* 0x000e240008000a00 */
[----:B0-----:R-:W-:Y:S02]  /*5cc0*/  HADD2.F32 R34, -RZ, R26.H1_H1 ;  /* 0x3000001aff227230 */ /* 0x001fe40000004100 */
[----:B------:R-:W-:Y:S01]  /*5cd0*/  HADD2.F32 R33, -RZ, R27.H0_H0 ;  /* 0x2000001bff217230 */ /* 0x000fe20000004100 */
[C---:B--2---:R-:W-:Y:S02]  /*5ce0*/  LOP3.LUT R9, R5.reuse, 0xf000f, RZ, 0xc0, !PT ;  /* 0x000f000f05097812 */ /* 0x044fe400078ec0ff */
[----:B------:R-:W-:-:S02]  /*5cf0*/  LOP3.LUT R29, R5, 0xf000f0, RZ, 0xc0, !PT ;  /* 0x00f000f0051d7812 */ /* 0x000fc400078ec0ff */
[----:B------:R-:W-:Y:S02]  /*5d00*/  SHF.R.U32.HI R16, RZ, 0x8, R5 ;  /* 0x00000008ff107819 */ /* 0x000fe40000011605 */
[----:B------:R-:W-:Y:S02]  /*5d10*/  LOP3.LUT R5, R4, 0xf000f, RZ, 0xc0, !PT ;  /* 0x000f000f04057812 */ /* 0x000fe400078ec0ff */
[C---:B------:R-:W-:Y:S02]  /*5d20*/  LOP3.LUT R35, R6.reuse, 0xf000f, RZ, 0xc0, !PT ;  /* 0x000f000f06237812 */ /* 0x040fe400078ec0ff */
[----:B-1----:R-:W-:Y:S02]  /*5d30*/  LOP3.LUT R36, R7, 0xf000f, RZ, 0xc0, !PT ;  /* 0x000f000f07247812 */ /* 0x002fe400078ec0ff */
        /* <DEDUP_REMOVED lines=22> */
[----:B------:R-:W-:Y:S02]  /*5ea0*/  HADD2.F32 R9, -RZ, R36.H0_H0 ;  /* 0x20000024ff097230 */ /* 0x000fe40000004100 */
[----:B------:R-:W-:Y:S01]  /*5eb0*/  FFMA.FTZ R38, R5, R4, RZ ;  /* 0x0000000405267223 */ /* 0x000fe200000100ff */
[----:B------:R-:W-:-:S02]  /*5ec0*/  HADD2.F32 R35, -RZ, R27.H1_H1 ;  /* 0x3000001bff237230 */ /* 0x000fc40000004100 */
[C---:B------:R-:W-:Y:S01]  /*5ed0*/  FFMA.FTZ R41, R4.reuse, R7, RZ ;  /* 0x0000000704297223 */ /* 0x040fe200000100ff */
[----:B------:R-:W0:Y:S01]  /*5ee0*/  LDS.64 R26, [UR4+0x38] ;  /* 0x00003804ff1a7984 */ /* 0x000e220008000a00 */
[----:B------:R-:W-:Y:S01]  /*5ef0*/  FFMA.FTZ R9, R4, R9, RZ ;  /* 0x0000000904097223 */ /* 0x000fe200000100ff */
[----:B------:R-:W-:Y:S01]  /*5f00*/  FFMA.FTZ R4, R34, R39, R37 ;  /* 0x0000002722047223 */ /* 0x000fe20000010025 */
[----:B------:R-:W-:Y:S01]  /*5f10*/  HADD2.F32 R37, -RZ, R42.H1_H1 ;  /* 0x3000002aff257230 */ /* 0x000fe20000004100 */
[----:B------:R-:W-:Y:S01]  /*5f20*/  LOP3.LUT R5, R32, 0x64006400, RZ, 0xfc, !PT ;  /* 0x6400640020057812 */ /* 0x000fe200078efcff */
[----:B------:R-:W-:Y:S02]  /*5f30*/  HADD2.F32 R7, -RZ, R40.H1_H1 ;  /* 0x30000028ff077230 */ /* 0x000fe40000004100 */
[----:B------:R-:W-:Y:S02]  /*5f40*/  HFMA2 R39, R29, R8.H0_H0, -72, -72 ;  /* 0xd480d4801d277431 */ /* 0x000fe40000040008 */
[----:B------:R-:W-:-:S02]  /*5f50*/  HADD2.F32 R36, -RZ, R36.H1_H1 ;  /* 0x30000024ff247230 */ /* 0x000fc40000004100 */
[----:B------:R-:W-:Y:S01]  /*5f60*/  FFMA.FTZ R40, R34, R37, R41 ;  /* 0x0000002522287223 */ /* 0x000fe20000010029 */
[-C--:B------:R-:W-:Y:S01]  /*5f70*/  HFMA2 R41, R5, R8.reuse.H0_H0, -72, -72 ;  /* 0xd480d48005297431 */ /* 0x080fe20000040008 */
[----:B------:R-:W-:Y:S01]  /*5f80*/  LOP3.LUT R5, R30, 0x64006400, RZ, 0xfc, !PT ;  /* 0x640064001e057812 */ /* 0x000fe200078efcff */
[-C--:B------:R-:W-:Y:S02]  /*5f90*/  HFMA2 R37, R31, R8.reuse.H0_H0, -72, -72 ;  /* 0xd480d4801f257431 */ /* 0x080fe40000040008 */
[----:B------:R-:W-:Y:S02]  /*5fa0*/  HADD2.F32 R29, -RZ, R39.H0_H0 ;  /* 0x20000027ff1d7230 */ /* 0x000fe40000004100 */
[----:B------:R-:W-:Y:S01]  /*5fb0*/  FFMA.FTZ R38, R7, R34, R38 ;  /* 0x0000002207267223 */ /* 0x000fe20000010026 */
[----:B------:R-:W-:Y:S02]  /*5fc0*/  HADD2.F32 R31, -RZ, R41.H0_H0 ;  /* 0x20000029ff1f7230 */ /* 0x000fe40000004100 */
[----:B------:R-:W-:-:S02]  /*5fd0*/  HFMA2 R42, R5, R8.H0_H0, -72, -72 ;  /* 0xd480d480052a7431 */ /* 0x000fc40000040008 */
[--C-:B------:R-:W-:Y:S02]  /*5fe0*/  HADD2.F32 R7, -RZ, R37.reuse.H0_H0 ;  /* 0x20000025ff077230 */ /* 0x100fe40000004100 */
[C---:B------:R-:W-:Y:S01]  /*5ff0*/  FFMA.FTZ R32, R33.reuse, R29, R4 ;  /* 0x0000001d21207223 */ /* 0x040fe20000010004 */
[----:B------:R-:W-:Y:S01]  /*6000*/  FFMA.FTZ R36, R34, R36, R9 ;  /* 0x0000002422247223 */ /* 0x000fe20000010009 */
[----:B------:R-:W-:Y:S02]  /*6010*/  HADD2.F32 R4, -RZ, R37.H1_H1 ;  /* 0x30000025ff047230 */ /* 0x000fe40000004100 */
[----:B------:R-:W-:Y:S01]  /*6020*/  FFMA.FTZ R9, R33, R31, R40 ;  /* 0x0000001f21097223 */ /* 0x000fe20000010028 */
[----:B------:R-:W-:Y:S02]  /*6030*/  HADD2.F32 R5, -RZ, R42.H0_H0 ;  /* 0x2000002aff057230 */ /* 0x000fe40000004100 */
[----:B------:R-:W-:Y:S01]  /*6040*/  FFMA.FTZ R29, R7, R33, R38 ;  /* 0x00000021071d7223 */ /* 0x000fe20000010026 */
[----:B------:R-:W-:Y:S01]  /*6050*/  HADD2.F32 R30, -RZ, R39.H1_H1 ;  /* 0x30000027ff1e7230 */ /* 0x000fe20000004100 */
[----:B------:R-:W-:Y:S01]  /*6060*/  LOP3.LUT R31, R28, 0xf000f, RZ, 0xc0, !PT ;  /* 0x000f000f1c1f7812 */ /* 0x000fe200078ec0ff */
[----:B------:R-:W-:-:S02]  /*6070*/  HADD2.F32 R34, -RZ, R41.H1_H1 ;  /* 0x30000029ff227230 */ /* 0x000fc40000004100 */
[----:B------:R-:W-:Y:S01]  /*6080*/  FFMA.FTZ R5, R33, R5, R36 ;  /* 0x0000000521057223 */ /* 0x000fe20000010024 */
[----:B------:R-:W-:Y:S02]  /*6090*/  HADD2.F32 R38, -RZ, R42.H1_H1 ;  /* 0x3000002aff267230 */ /* 0x000fe40000004100 */
[----:B------:R-:W-:Y:S01]  /*60a0*/  FFMA.FTZ R29, R4, R35, R29 ;  /* 0x00000023041d7223 */ /* 0x000fe2000001001d */
[----:B------:R-:W-:Y:S01]  /*60b0*/  LOP3.LUT R4, R19, 0xf000f, RZ, 0xc0, !PT ;  /* 0x000f000f13047812 */ /* 0x000fe200078ec0ff */
[C---:B------:R-:W-:Y:S01]  /*60c0*/  FFMA.FTZ R7, R35.reuse, R30, R32 ;  /* 0x0000001e23077223 */ /* 0x040fe20000010020 */
[C---:B------:R-:W-:Y:S01]  /*60d0*/  FFMA.FTZ R9, R35.reuse, R34, R9 ;  /* 0x0000002223097223 */ /* 0x040fe20000010009 */
[----:B------:R-:W-:Y:S01]  /*60e0*/  FFMA.FTZ R35, R35, R38, R5 ;  /* 0x0000002623237223 */ /* 0x000fe20000010005 */
[----:B------:R-:W-:Y:S02]  /*60f0*/  LOP3.LUT R31, R31, 0x64006400, RZ, 0xfc, !PT ;  /* 0x640064001f1f7812 */ /* 0x000fe400078efcff */
[----:B------:R-:W-:-:S02]  /*6100*/  LOP3.LUT R5, R16, 0xf000f, RZ, 0xc0, !PT ;  /* 0x000f000f10057812 */ /* 0x000fc400078ec0ff */
[----:B------:R-:W-:Y:S01]  /*6110*/  LOP3.LUT R32, R6, 0xf000f, RZ, 0xc0, !PT ;  /* 0x000f000f06207812 */ /* 0x000fe200078ec0ff */
[----:B------:R-:W-:Y:S01]  /*6120*/  HADD2 R39, R31, -1032, -1032 ;  /* 0xe408e4081f277430 */ /* 0x000fe20000000000 */
[----:B------:R-:W-:Y:S01]  /*6130*/  LOP3.LUT R4, R4, 0x64006400, RZ, 0xfc, !PT ;  /* 0x6400640004047812 */ /* 0x000fe200078efcff */
[--C-:B0-----:R-:W-:Y:S01]  /*6140*/  HADD2.F32 R30, -RZ, R26.reuse.H0_H0 ;  /* 0x2000001aff1e7230 */ /* 0x101fe20000004100 */
        /* <DEDUP_REMOVED lines=8> */
[--C-:B------:R-:W-:Y:S02]  /*61d0*/  HADD2.F32 R32, -RZ, R37.reuse.H0_H0 ;  /* 0x20000025ff207230 */ /* 0x100fe40000004100 */
[----:B------:R-:W-:Y:S01]  /*61e0*/  FFMA.FTZ R34, R30, R34, R9 ;  /* 0x000000221e227223 */ /* 0x000fe20000010009 */
[----:B------:R-:W-:Y:S01]  /*61f0*/  HADD2.F32 R9, -RZ, R37.H1_H1 ;  /* 0x30000025ff097230 */ /* 0x000fe20000004100 */
[----:B------:R-:W-:Y:S01]  /*6200*/  LOP3.LUT R16, R16, 0xf000f0, RZ, 0xc0, !PT ;  /* 0x00f000f010107812 */ /* 0x000fe200078ec0ff */
[----:B------:R-:W-:Y:S02]  /*6210*/  HADD2.F32 R31, -RZ, R38.H0_H0 ;  /* 0x20000026ff1f7230 */ /* 0x000fe40000004100 */
[----:B------:R-:W-:Y:S01]  /*6220*/  FFMA.FTZ R32, R32, R30, R29 ;  /* 0x0000001e20207223 */ /* 0x000fe2000001001d */
[----:B------:R-:W-:Y:S01]  /*6230*/  HADD2.F32 R36, -RZ, R5.H0_H0 ;  /* 0x20000005ff247230 */ /* 0x000fe20000004100 */
[----:B------:R-:W-:Y:S01]  /*6240*/  LOP3.LUT R19, R19, 0x64006400, RZ, 0xfc, !PT ;  /* 0x6400640013137812 */ /* 0x000fe200078efcff */
[----:B------:R-:W-:-:S02]  /*6250*/  HADD2.F32 R4, -RZ, R27.H0_H0 ;  /* 0x2000001bff047230 */ /* 0x000fc40000004100 */
[----:B------:R-:W-:Y:S01]  /*6260*/  FFMA.FTZ R29, R9, R26, R32 ;  /* 0x0000001a091d7223 */ /* 0x000fe20000010020 */
[----:B------:R-:W-:Y:S01]  /*6270*/  LOP3.LUT R9, R16, 0x64006400, RZ, 0xfc, !PT ;  /* 0x6400640010097812 */ /* 0x000fe200078efcff */
[----:B------:R-:W-:Y:S01]  /*6280*/  FFMA.FTZ R33, R30, R31, R7 ;  /* 0x0000001f1e217223 */ /* 0x000fe20000010007 */
[----:B------:R-:W-:Y:S01]  /*6290*/  LOP3.LUT R28, R28, 0xf000f0, RZ, 0xc0, !PT ;  /* 0x00f000f01c1c7812 */ /* 0x000fe200078ec0ff */
[----:B------:R-:W-:Y:S01]  /*62a0*/  FFMA.FTZ R7, R30, R36, R35 ;  /* 0x000000241e077223 */ /* 0x000fe20000010023 */
[----:B------:R-:W-:Y:S01]  /*62b0*/  LOP3.LUT R6, R6, 0xf000f0, RZ, 0xc0, !PT ;  /* 0x00f000f006067812 */ /* 0x000fe200078ec0ff */
[-C--:B------:R-:W-:Y:S02]  /*62c0*/  HFMA2 R30, R19, R8.reuse.H0_H0, -72, -72 ;  /* 0xd480d480131e7431 */ /* 0x080fe40000040008 */
[----:B------:R-:W-:Y:S02]  /*62d0*/  HADD2.F32 R31, -RZ, R38.H1_H1 ;  /* 0x30000026ff1f7230 */ /* 0x000fe40000004100 */
[----:B------:R-:W-:Y:S01]  /*62e0*/  HFMA2 R32, R9, R8.H0_H0, -72, -72 ;  /* 0xd480d48009207431 */ /* 0x000fe20000040008 */
[----:B------:R-:W-:Y:S01]  /*62f0*/  LOP3.LUT R9, R28, 0x64006400, RZ, 0xfc, !PT ;  /* 0x640064001c097812 */ /* 0x000fe200078efcff */
[----:B------:R-:W-:Y:S01]  /*6300*/  HADD2.F32 R16, -RZ, R5.H1_H1 ;  /* 0x30000005ff107230 */ /* 0x000fe20000004100 */
[----:B------:R-:W-:Y:S01]  /*6310*/  LOP3.LUT R19, R6, 0x64006400, RZ, 0xfc, !PT ;  /* 0x6400640006137812 */ /* 0x000fe200078efcff */
[----:B------:R-:W-:Y:S01]  /*6320*/  FFMA.FTZ R31, R26, R31, R33 ;  /* 0x0000001f1a1f7223 */ /* 0x000fe20000010021 */
[----:B------:R-:W-:-:S02]  /*6330*/  HADD2.F32 R5, -RZ, R32.H0_H0 ;  /* 0x20000020ff057230 */ /* 0x000fc40000004100 */
[-C--:B------:R-:W-:Y:S02]  /*6340*/  HFMA2 R9, R9, R8.reuse.H0_H0, -72, -72 ;  /* 0xd480d48009097431 */ /* 0x080fe40000040008 */
[----:B------:R-:W-:Y:S02]  /*6350*/  HADD2.F32 R35, -RZ, R39.H1_H1 ;  /* 0x30000027ff237230 */ /* 0x000fe40000004100 */
[----:B------:R-:W-:Y:S02]  /*6360*/  HFMA2 R19, R19, R8.H0_H0, -72, -72 ;  /* 0xd480d48013137431 */ /* 0x000fe40000040008 */
[----:B------:R-:W-:Y:S02]  /*6370*/  HADD2.F32 R6, -RZ, R30.H0_H0 ;  /* 0x2000001eff067230 */ /* 0x000fe40000004100 */
[----:B------:R-:W-:Y:S01]  /*6380*/  FFMA.FTZ R7, R26, R16, R7 ;  /* 0x000000101a077223 */ /* 0x000fe20000010007 */
[----:B------:R-:W-:Y:S01]  /*6390*/  FFMA.FTZ R16, R4, R5, R31 ;  /* 0x0000000504107223 */ /* 0x000fe2000001001f */
[----:B------:R-:W-:-:S02]  /*63a0*/  HADD2.F32 R5, -RZ, R9.H0_H0 ;  /* 0x20000009ff057230 */ /* 0x000fc40000004100 */
        /* <DEDUP_REMOVED lines=30> */
.L_x_4096:
        /* <DEDUP_REMOVED lines=8> */
.L_x_4092:
        /* <DEDUP_REMOVED lines=9> */
.L_x_4100:
[----:B------:R-:W0:Y:S01]  /*66a0*/  LDC.64 R2, c[0x0][0x3a8] ;  /* 0x0000ea00ff027b82 */ /* 0x000e220000000a00 */
[----:B------:R-:W-:Y:S01]  /*66b0*/  ISETP.NE.AND P0, PT, R20, R23, PT ;  /* 0x000000171400720c */ /* 0x000fe20003f05270 */
[----:B-----5:R2:W5:-:S12]  /*66c0*/  LDG.E.128.CONSTANT R16, desc[UR6][R10.64] ;  /* 0x000000060a107981 */ /* 0x020558000c1e9d00 */
[----:B------:R-:W-:Y:S01]  /*66d0*/  @!P0 LEA R14, R22, R1, 0x3 ;  /* 0x00000001160e8211 */ /* 0x000fe200078e18ff */
[----:B------:R-:W3:Y:S05]  /*66e0*/  @!P0 LDG.E.U16.CONSTANT R13, desc[UR6][R32.64] ;  /* 0x00000006200d8981 */ /* 0x000eea000c1e9500 */
[----:B------:R-:W4:Y:S01]  /*66f0*/  @!P0 LDL.64 R14, [R14+0x8] ;  /* 0x000008000e0e8983 */ /* 0x000f220000100a00 */
[----:B0-----:R-:W-:-:S05]  /*6700*/  IMAD.WIDE R8, R3, 0x4, R10 ;  /* 0x0000000403087825 */ /* 0x001fca00078e020a */
[----:B------:R2:W5:Y:S01]  /*6710*/  LDG.E.128.CONSTANT R4, desc[UR6][R8.64] ;  /* 0x0000000608047981 */ /* 0x000562000c1e9d00 */
[----:B------:R-:W0:Y:S01]  /*6720*/  S2UR UR5, SR_CTAID.Y ;  /* 0x00000000000579c3 */ /* 0x000e220000002600 */
[----:B------:R-:W-:Y:S01]  /*6730*/  @!P0 IADD3 R30, PT, PT, R22, 0x1, RZ ;  /* 0x00000001161e8810 */ /* 0x000fe20007ffe0ff */
[----:B------:R-:W-:Y:S01]  /*6740*/  IMAD.WIDE R26, R3, 0x4, R8 ;  /* 0x00000004031a7825 */ /* 0x000fe200078e0208 */
[----:B0-----:R-:W-:Y:S02]  /*6750*/  ISETP.LE.AND P1, PT, R2, UR5, PT ;  /* 0x0000000502007c0c */ /* 0x001fe4000bf23270 */
[----:B---3--:R-:W-:Y:S02]  /*6760*/  @!P0 IADD3 R23, PT, PT, R13, R20, RZ ;  /* 0x000000140d178210 */ /* 0x008fe40007ffe0ff */
[----:B----4-:R-:W-:Y:S02]  /*6770*/  @!P0 PRMT R25, R14, 0x7610, R25 ;  /* 0x000076100e198816 */ /* 0x010fe40000000019 */
[----:B------:R-:W-:-:S02]  /*6780*/  @!P0 PRMT R0, R15, 0x7610, R0 ;  /* 0x000076100f008816 */ /* 0x000fc40000000000 */
[----:B------:R-:W-:Y:S02]  /*6790*/  @!P0 PRMT R25, R25, 0x7610, R14 ;  /* 0x0000761019198816 */ /* 0x000fe4000000000e */
[----:B------:R-:W-:Y:S02]  /*67a0*/  @!P0 PRMT R0, R0, 0x7610, R15 ;  /* 0x0000761000008816 */ /* 0x000fe4000000000f */
[----:B------:R-:W-:Y:S01]  /*67b0*/  IADD3 R20, PT, PT, R20, 0x20, RZ ;  /* 0x0000002014147810 */ /* 0x000fe20007ffe0ff */
[----:B--2---:R-:W-:Y:S06]  /*67c0*/  @P1 BRA `(.L_x_4099) ;  /* 0x0000001000c01947 */ /* 0x004fec0003800000 */
[----:B------:R-:W2:Y:S01]  /*67d0*/  LDG.E.128.CONSTANT R8, desc[UR6][R26.64] ;  /* 0x000000061a087981 */ /* 0x000ea2000c1e9d00 */
[----:B-----5:R-:W-:Y:S01]  /*67e0*/  SHF.R.U32.HI R12, RZ, 0xf, R17 ;  /* 0x0000000fff0c7819 */ /* 0x020fe20000011611 */
[----:B------:R-:W-:Y:S01]  /*67f0*/  HFMA2 R35, -RZ, RZ, 0, 0.015625 ;  /* 0x00002400ff237431 */ /* 0x000fe200000001ff */
[----:B------:R-:W-:Y:S02]  /*6800*/  SHF.R.U32.HI R34, RZ, 0xe, R5 ;  /* 0x0000000eff227819 */ /* 0x000fe40000011605 */
[----:B------:R-:W-:Y:S02]  /*6810*/  LOP3.LUT R29, R12, 0x10001, RZ, 0xc0, !PT ;  /* 0x000100010c1d7812 */ /* 0x000fe400078ec0ff */
[----:B------:R-:W0:Y:S01]  /*6820*/  LDS.128 R12, [UR4+-0x20] ;  /* 0xffffe004ff0c7984 */ /* 0x000e220008000c00 */
[----:B------:R-:W-:Y:S02]  /*6830*/  MOV R28, 0x3000 ;  /* 0x00003000001c7802 */ /* 0x000fe40000000f00 */
[----:B------:R-:W-:-:S02]  /*6840*/  LOP3.LUT R38, R29, 0x20002, R34, 0xf8, !PT ;  /* 0x000200021d267812 */ /* 0x000fc400078ef822 */
[----:B------:R-:W-:Y:S02]  /*6850*/  SHF.R.U32.HI R29, RZ, 0xf, R16 ;  /* 0x0000000fff1d7819 */ /* 0x000fe40000011610 */
[----:B-1----:R-:W-:Y:S02]  /*6860*/  SHF.R.U32.HI R37, RZ, 0xf, R19 ;  /* 0x0000000fff257819 */ /* 0x002fe40000011613 */
[----:B------:R-:W-:Y:S02]  /*6870*/  PRMT R28, R28, 0x5410, R35 ;  /* 0x000054101c1c7816 */ /* 0x000fe40000000023 */
        /* <DEDUP_REMOVED lines=9> */
[C---:B------:R-:W-:Y:S02]  /*6910*/  LOP3.LUT R41, R17.reuse, 0x380038, RZ, 0xc0, !PT ;  /* 0x0038003811297812 */ /* 0x040fe400078ec0ff */
[----:B------:R-:W-:Y:S02]  /*6920*/  LOP3.LUT R44, R17, 0x70007, RZ, 0xc0, !PT ;  /* 0x00070007112c7812 */ /* 0x000fe400078ec0ff */
[----:B------:R-:W-:Y:S02]  /*6930*/  LOP3.LUT R45, R18, 0x70007, RZ, 0xc0, !PT ;  /* 0x00070007122d7812 */ /* 0x000fe400078ec0ff */
[----:B------:R-:W-:Y:S02]  /*6940*/  LOP3.LUT R35, R39, 0x20002, R40, 0xf8, !PT ;  /* 0x0002000227237812 */ /* 0x000fe400078ef828 */
        /* <DEDUP_REMOVED lines=9> */
[----:B------:R-:W-:-:S05]  /*69e0*/  LOP3.LUT R46, R46, 0x64006400, RZ, 0xfc, !PT ;  /* 0x640064002e2e7812 */ /* 0x000fca00078efcff */
        /* <DEDUP_REMOVED lines=15> */
[----:B------:R-:W-:-:S02]  /*6ae0*/  HADD2 R49, R43, -1028, -1028 ;  /* 0xe404e4042b317430 */ /* 0x000fc40000000000 */
[-C--:B0-----:R-:W-:Y:S02]  /*6af0*/  HFMA2 R43, R47, R12.reuse, RZ ;  /* 0x0000000c2f2b7231 */ /* 0x081fe400000000ff */
[-C--:B------:R-:W-:Y:S02]  /*6b00*/  HFMA2 R42, R41, R12.reuse, RZ.H0_H0 ;  /* 0x0000000c292a7231 */ /* 0x080fe400000400ff */
        /* <DEDUP_REMOVED lines=8> */
[----:B------:R-:W-:-:S02]  /*6b90*/  HFMA2 R43, R44, R13, R43 ;  /* 0x0000000d2c2b7231 */ /* 0x000fc4000000002b */
[----:B------:R-:W-:Y:S02]  /*6ba0*/  HFMA2 R12, R49, R12, RZ.H0_H0 ;  /* 0x0000000c310c7231 */ /* 0x000fe400000400ff */
[-C--:B------:R-:W-:Y:S02]  /*6bb0*/  HFMA2 R42, R17, R13.reuse, R42 ;  /* 0x0000000d112a7231 */ /* 0x080fe4000000002a */
[----:B------:R-:W-:Y:S02]  /*6bc0*/  HFMA2 R45, R19, R28.H0_H0, -132, -132 ;  /* 0xd820d820132d7431 */ /* 0x000fe4000004001c */
[-C--:B------:R-:W-:Y:S02]  /*6bd0*/  HFMA2 R41, R18, R13.reuse, R41 ;  /* 0x0000000d12297231 */ /* 0x080fe40000000029 */
[----:B------:R-:W-:Y:S01]  /*6be0*/  HADD2 R44, R16, -1028, -1028 ;  /* 0xe404e404102c7430 */ /* 0x000fe20000000000 */
[----:B------:R-:W-:Y:S01]  /*6bf0*/  SHF.R.U32.HI R48, RZ, 0xd, R11 ;  /* 0x0000000dff307819 */ /* 0x000fe2000001160b */
        /* <DEDUP_REMOVED lines=14> */
[----:B------:R-:W-:Y:S01]  /*6ce0*/  LOP3.LUT R35, R35, 0x40004, R48, 0xf8, !PT ;  /* 0x0004000423237812 */ /* 0x000fe200078ef830 */
        /* <DEDUP_REMOVED lines=140> */
[----:B------:R-:W-:Y:S01]  /*75b0*/  HFMA2 R19, R45, R14, R42 ;  /* 0x0000000e2d137231 */ /* 0x000fe2000000002a */
[----:B------:R-:W-:Y:S01]  /*75c0*/  LOP3.LUT R42, R38, 0x64006400, RZ, 0xfc, !PT ;  /* 0x64006400262a7812 */ /* 0x000fe200078efcff */
[----:B------:R-:W-:Y:S01]  /*75d0*/  HFMA2 R18, R47, R28.H0_H0, -132, -132 ;  /* 0xd820d8202f127431 */ /* 0x000fe2000004001c */
[----:B------:R-:W-:Y:S01]  /*75e0*/  LOP3.LUT R40, R8, 0x380038, RZ, 0xc0, !PT ;  /* 0x0038003808287812 */ /* 0x000fe200078ec0ff */
[----:B------:R-:W-:Y:S01]  /*75f0*/  HFMA2 R12, R41, R14, R12 ;  /* 0x0000000e290c7231 */ /* 0x000fe2000000000c */
[----:B------:R-:W-:Y:S01]  /*7600*/  LOP3.LUT R41, R37, 0x64006400, RZ, 0xfc, !PT ;  /* 0x6400640025297812 */ /* 0x000fe200078efcff */
[----:B------:R-:W-:Y:S01]  /*7610*/  HFMA2 R37, R17, R28.H0_H0, -132, -132 ;  /* 0xd820d82011257431 */ /* 0x000fe2000004001c */
        /* <DEDUP_REMOVED lines=8> */
[C---:B------:R-:W-:Y:S01]  /*76a0*/  LOP3.LUT R18, R10.reuse, 0x1c001c0, RZ, 0xc0, !PT ;  /* 0x01c001c00a127812 */ /* 0x040fe200078ec0ff */
        /* <DEDUP_REMOVED lines=8> */
[----:B------:R-:W-:Y:S01]  /*7730*/  HFMA2 R13, R52, R14, R13 ;  /* 0x0000000e340d7231 */ /* 0x000fe2000000000d */
[----:B------:R-:W-:Y:S01]  /*7740*/  LOP3.LUT R39, R44, 0x64006400, RZ, 0xfc, !PT ;  /* 0x640064002c277812 */ /* 0x000fe200078efcff */
[----:B------:R-:W-:-:S02]  /*7750*/  HFMA2 R38, R38, R15, R40 ;  /* 0x0000000f26267231 */ /* 0x000fc40000000028 */
[----:B------:R-:W-:Y:S02]  /*7760*/  HADD2 R10, R10, -1028, -1028 ;  /* 0xe404e4040a0a7430 */ /* 0x000fe40000000000 */
[----:B0-----:R-:W-:Y:S01]  /*7770*/  HFMA2 R11, R12, R4, R11 ;  /* 0x000000040c0b7231 */ /* 0x001fe2000000000b */
[C---:B------:R-:W-:Y:S01]  /*7780*/  LOP3.LUT R12, R8.reuse, 0x1c001c0, RZ, 0xc0, !PT ;  /* 0x01c001c0080c7812 */ /* 0x040fe200078ec0ff */
[----:B------:R-:W-:Y:S01]  /*7790*/  HFMA2 R15, R42, R15, R13 ;  /* 0x0000000f2a0f7231 */ /* 0x000fe2000000000d */
[----:B------:R-:W-:Y:S01]  /*77a0*/  LOP3.LUT R8, R8, 0x70007, RZ, 0xc0, !PT ;  /* 0x0007000708087812 */ /* 0x000fe200078ec0ff */
[-C--:B------:R-:W-:Y:S01]  /*77b0*/  HFMA2 R50, R45, R28.reuse.H0_H0, -132, -132 ;  /* 0xd820d8202d327431 */ /* 0x080fe2000004001c */
        /* <DEDUP_REMOVED lines=8> */
[----:B------:R-:W-:-:S02]  /*7840*/  LOP3.LUT R49, R49, 0x64006400, RZ, 0xfc, !PT ;  /* 0x6400640031317812 */ /* 0x000fc400078efcff */
[----:B------:R-:W-:Y:S01]  /*7850*/  LOP3.LUT R16, R16, 0x1c001c0, RZ, 0xc0, !PT ;  /* 0x01c001c010107812 */ /* 0x000fe200078ec0ff */
[----:B------:R-:W-:Y:S01]  /*7860*/  HADD2 R41, R13, -1028, -1028 ;  /* 0xe404e4040d297430 */ /* 0x000fe20000000000 */
[----:B------:R-:W-:Y:S01]  /*7870*/  LOP3.LUT R14, R9, 0x1c001c0, RZ, 0xc0, !PT ;  /* 0x01c001c0090e7812 */ /* 0x000fe200078ec0ff */
[----:B------:R-:W-:Y:S01]  /*7880*/  HFMA2 R19, R8, R4, R19 ;  /* 0x0000000408137231 */ /* 0x000fe20000000013 */
[----:B------:R-:W-:Y:S01]  /*7890*/  LOP3.LUT R39, R18, 0x64006400, RZ, 0xfc, !PT ;  /* 0x6400640012277812 */ /* 0x000fe200078efcff */
[-C--:B------:R-:W-:Y:S01]  /*78a0*/  HFMA2 R15, R50, R5.reuse, R15 ;  /* 0x00000005320f7231 */ /* 0x080fe2000000000f */
[----:B------:R-:W-:Y:S01]  /*78b0*/  LOP3.LUT R17, R12, 0x64006400, RZ, 0xfc, !PT ;  /* 0x640064000c117812 */ /* 0x000fe200078efcff */
[----:B------:R-:W-:Y:S01]  /*78c0*/  HFMA2 R44, R49, R28.H0_H0, -132, -132 ;  /* 0xd820d820312c7431 */ /* 0x000fe2000004001c */
[----:B------:R-:W-:Y:S01]  /*78d0*/  LOP3.LUT R9, R16, 0x64006400, RZ, 0xfc, !PT ;  /* 0x6400640010097812 */ /* 0x000fe200078efcff */
[----:B------:R-:W-:Y:S01]  /*78e0*/  HFMA2 R38, R41, R4, R38 ;  /* 0x0000000429267231 */ /* 0x000fe20000000026 */
[----:B------:R-:W-:Y:S01]  /*78f0*/  LOP3.LUT R37, R14, 0x64006400, RZ, 0xfc, !PT ;  /* 0x640064000e257812 */ /* 0x000fe200078efcff */
[----:B------:R-:W-:-:S02]  /*7900*/  HFMA2 R19, R48, R5, R19 ;  /* 0x0000000530137231 */ /* 0x000fc40000000013 */
[-C--:B------:R-:W-:Y:S01]  /*7910*/  HFMA2 R13, R39, R28.reuse.H1_H1, -20, -20 ;  /* 0xcd00cd00270d7431 */ /* 0x080fe2000006001c */
[----:B------:R-:W-:Y:S01]  /*7920*/  LOP3.LUT R36, R36, 0x64006400, RZ, 0xfc, !PT ;  /* 0x6400640024247812 */ /* 0x000fe200078efcff */
[-C--:B------:R-:W-:Y:S01]  /*7930*/  HFMA2 R17, R17, R28.reuse.H1_H1, -20, -20 ;  /* 0xcd00cd0011117431 */ /* 0x080fe2000006001c */
[----:B------:R-:W-:Y:S01]  /*7940*/  LOP3.LUT R34, R34, 0x64006400, RZ, 0xfc, !PT ;  /* 0x6400640022227812 */ /* 0x000fe200078efcff */
[-C--:B------:R-:W-:Y:S02]  /*7950*/  HFMA2 R9, R9, R28.reuse.H1_H1, -20, -20 ;  /* 0xcd00cd0009097431 */ /* 0x080fe4000006001c */
[----:B------:R-:W-:Y:S02]  /*7960*/  HFMA2 R37, R37, R28.H1_H1, -20, -20 ;  /* 0xcd00cd0025257431 */ /* 0x000fe4000006001c */
[----:B------:R-:W-:Y:S02]  /*7970*/  HFMA2 R15, R13, R6, R15 ;  /* 0x000000060d0f7231 */ /* 0x000fe4000000000f */
[----:B------:R-:W-:-:S02]  /*7980*/  HFMA2 R11, R44, R5, R11 ;  /* 0x000000052c0b7231 */ /* 0x000fc4000000000b */
[-C--:B------:R-:W-:Y:S02]  /*7990*/  HFMA2 R19, R17, R6.reuse, R19 ;  /* 0x0000000611137231 */ /* 0x080fe40000000013 */
[----:B------:R-:W-:Y:S02]  /*79a0*/  HFMA2 R38, R46, R5, R38 ;  /* 0x000000052e267231 */ /* 0x000fe40000000026 */
        /* <DEDUP_REMOVED lines=17> */
[----:B------:R-:W-:-:S07]  /*7ac0*/  HFMA2 R24, R11, R25, R24 ;  /* 0x000000190b187231 */ /* 0x000fce0000000018 */
.L_x_4099:
[----:B------:R-:W-:Y:S01]  /*7ad0*/  ISETP.GE.AND P1, PT, R20, R31, PT ;  /* 0x0000001f1400720c */ /* 0x000fe20003f26270 */
[----:B------:R-:W-:Y:S01]  /*7ae0*/  UIADD3 UR4, UPT, UPT, UR4, 0x40, URZ ;  /* 0x0000004004047890 */ /* 0x000fe2000fffe0ff */
[----:B------:R-:W-:Y:S01]  /*7af0*/  IADD3 R32, P2, PT, R32, 0x80, RZ ;  /* 0x0000008020207810 */ /* 0x000fe20007f5e0ff */
[----:B------:R-:W-:Y:S01]  /*7b00*/  IMAD.WIDE R10, R3, 0x4, R26 ;  /* 0x00000004030a7825 */ /* 0x000fe200078e021a */
[----:B------:R-:W-:Y:S02]  /*7b10*/  @!P0 MOV R22, R30 ;  /* 0x0000001e00168202 */ /* 0x000fe40000000f00 */
[----:B------:R-:W-:-:S07]  /*7b20*/  IADD3.X R33, PT, PT, RZ, R33, RZ, P2, !PT ;  /* 0x00000021ff217210 */ /* 0x000fce00017fe4ff */
[----:B------:R-:W-:Y:S05]  /*7b30*/  @!P1 BRA `(.L_x_4100) ;  /* 0xffffffe800d89947 */ /* 0x000fea000383ffff */
.L_x_4098:
[----:B------:R-:W0:Y:S02]  /*7b40*/  S2UR UR4, SR_CTAID.Y ;  /* 0x00000000000479c3 */ /* 0x000e240000002600 */
[----:B0-----:R-:W-:-:S13]  /*7b50*/  ISETP.LE.AND P0, PT, R2, UR4, PT ;  /* 0x0000000402007c0c */ /* 0x001fda000bf03270 */
[----:B------:R-:W-:Y:S05]  /*7b60*/  @P0 EXIT ;  /* 0x000000000000094d */ /* 0x000fea0003800000 */
[----:B------:R-:W0:Y:S01]  /*7b70*/  S2R R0, SR_CTAID.X ;  /* 0x0000000000007919 */ /* 0x000e220000002500 */
[----:B-----5:R-:W2:Y:S01]  /*7b80*/  LDC.64 R4, c[0x0][0x3a0] ;  /* 0x0000e800ff047b82 */ /* 0x020ea20000000a00 */
[----:B------:R-:W0:Y:S02]  /*7b90*/  S2R R7, SR_TID.X ;  /* 0x0000000000077919 */ /* 0x000e240000002100 */
[----:B0-----:R-:W-:-:S04]  /*7ba0*/  LEA R0, R0, R7, 0x6 ;  /* 0x0000000700007211 */ /* 0x001fc800078e30ff */
[----:B------:R-:W-:-:S05]  /*7bb0*/  SHF.L.U32 R0, R0, 0x2, RZ ;  /* 0x0000000200007819 */ /* 0x000fca00000006ff */
[----:B------:R-:W-:-:S04]  /*7bc0*/  IMAD R3, R3, UR4, R0 ;  /* 0x0000000403037c24 */ /* 0x000fc8000f8e0200 */
        /* <DEDUP_REMOVED lines=8> */
.L_x_4104:
[----:B------:R-:W0:Y:S02]  /*7c50*/  LDS R2, [R0] ;  /* 0x0000000000027984 */ /* 0x000e240000000800 */
[----:B0-----:R-:W-:-:S05]  /*7c60*/  HADD2 R3, R2, R24 ;  /* 0x0000001802037230 */ /* 0x001fca0000000000 */
[----:B------:R-:W0:Y:S02]  /*7c70*/  ATOMS.CAST.SPIN P0, [R0], R2, R3 ;  /* 0x000000020000758d */ /* 0x000e240001800003 */
[----:B0-----:R-:W-:Y:S05]  /*7c80*/  @!P0 BRA `(.L_x_4104) ;  /* 0xfffffffc00f08947 */ /* 0x001fea000383ffff */
[----:B------:R-:W-:Y:S05]  /*7c90*/  BRA `(.L_x_4102) ;  /* 0x00000000000c7947 */ /* 0x000fea0003800000 */
.L_x_4103:
[----:B------:R-:W2:Y:S02]  /*7ca0*/  LD.E R0, desc[UR6][R4.64] ;  /* 0x0000000604007980 */ /* 0x000ea4000c101900 */
[----:B--2---:R-:W-:-:S05]  /*7cb0*/  IADD3 R3, PT, PT, R24, R0, RZ ;  /* 0x0000000018037210 */ /* 0x004fca0007ffe0ff */
[----:B------:R0:W-:Y:S02]  /*7cc0*/  ST.E desc[UR6][R4.64], R3 ;  /* 0x0000000304007985 */ /* 0x0001e4000c101906 */
.L_x_4102:
[----:B------:R-:W-:Y:S05]  /*7cd0*/  BSYNC.RECONVERGENT B0 ;  /* 0x0000000000007941 */ /* 0x000fea0003800200 */
.L_x_4101:
[----:B------:R2:W-:Y:S02]  /*7ce0*/  ATOM.E.ADD.F16x2.RN.STRONG.GPU P0, RZ, desc[UR6][R4.64+0x4], R21 ;  /* 0x8000041504ff79a2 */ /* 0x0005e4000c10e106 */
[----:B--2---:R-:W-:Y:S05]  /*7cf0*/  @P0 EXIT ;  /* 0x000000000000094d */ /* 0x004fea0003800000 */
[----:B------:R-:W2:Y:S02]  /*7d00*/  QSPC.E.S P0, RZ, [R4+0x4] ;  /* 0x0000040004ff73aa */ /* 0x000ea40000000500 */
[----:B--2---:R-:W-:Y:S05]  /*7d10*/  @!P0 BRA `(.L_x_4105) ;  /* 0x00000000001c8947 */ /* 0x004fea0003800000 */
[----:B------:R-:W-:-:S04]  /*7d20*/  MOV R2, R4 ;  /* 0x0000000400027202 */ /* 0x000fc80000000f00 */
[----:B------:R-:W-:-:S07]  /*7d30*/  MOV R0, R2 ;  /* 0x0000000200007202 */ /* 0x000fce0000000f00 */
.L_x_4106:
[----:B------:R-:W0:Y:S02]  /*7d40*/  LDS R2, [R0+0x4] ;  /* 0x0000040000027984 */ /* 0x000e240000000800 */
[----:B0-----:R-:W-:-:S05]  /*7d50*/  HFMA2 R3, R2, 1, 1, R21 ;  /* 0x3c003c0002037831 */ /* 0x001fca0000000015 */
[----:B------:R-:W0:Y:S02]  /*7d60*/  ATOMS.CAST.SPIN P0, [R0+0x4], R2, R3 ;  /* 0x000004020000758d */ /* 0x000e240001800003 */
[----:B0-----:R-:W-:Y:S05]  /*7d70*/  @!P0 BRA `(.L_x_4106) ;  /* 0xfffffffc00f08947 */ /* 0x001fea000383ffff */
[----:B------:R-:W-:Y:S05]  /*7d80*/  EXIT ;  /* 0x000000000000794d */ /* 0x000fea0003800000 */
.L_x_4105:
[----:B------:R-:W0:Y:S02]  /*7d90*/  LD.E R0, desc[UR6][R4.64+0x4] ;  /* 0x0000040604007980 */ /* 0x000e24000c101900 */
[----:B0-----:R-:W-:-:S05]  /*7da0*/  IADD3 R3, PT, PT, R21, R0, RZ ;  /* 0x0000000015037210 */ /* 0x001fca0007ffe0ff */
[----:B------:R-:W-:Y:S01]  /*7db0*/  ST.E desc[UR6][R4.64+0x4], R3 ;  /* 0x0000040304007985 */ /* 0x000fe2000c101906 */
[----:B------:R-:W-:Y:S05]  /*7dc0*/  EXIT ;  /* 0x000000000000794d */ /* 0x000fea0003800000 */
.L_x_4107:
        /* <DEDUP_REMOVED lines=11> */
.L_x_4543:


//--------------------- .text._Z23gemm_half_q_half_kernelILi1ELi20ELb0ELb0ELi64EEvPK6__halfPKjS4_S2_PS0_iiiiPKtS7_iiiiiibS2_i --------------------------
	.section	.text._Z23gemm_half_q_half_kernelILi1ELi20ELb0ELb0ELi64EEvPK6__halfPKjS4_S2_PS0_iiiiPKtS7_iiiiiibS2_i,"ax",@progbits
	.align	128
        .global         _Z23gemm_half_q_half_kernelILi1ELi20ELb0ELb0ELi64EEvPK6__halfPKjS4_S2_PS0_iiiiPKtS7_iiiiiibS2_i
        .type           _Z23gemm_half_q_half_kernelILi1ELi20ELb0ELb0ELi64EEvPK6__halfPKjS4_S2_PS0_iiiiPKtS7_iiiiiibS2_i,@function
        .size           _Z23gemm_half_q_half_kernelILi1ELi20ELb0ELb0ELi64EEvPK6__halfPKjS4_S2_PS0_iiiiPKtS7_iiiiiibS2_i,(.L_x_4544 - _Z23gemm_half_q_half_kernelILi1ELi20ELb0ELb0ELi64EEvPK6__halfPKjS4_S2_PS0_iiiiPKtS7_iiiiiibS2_i)
        .other          _Z23gemm_half_q_half_kernelILi1ELi20ELb0ELb0ELi64EEvPK6__halfPKjS4_S2_PS0_iiiiPKtS7_iiiiiibS2_i,@"STO_CUDA_ENTRY STV_DEFAULT"
_Z23gemm_half_q_half_kernelILi1ELi20ELb0ELb0ELi64EEvPK6__halfPKjS4_S2_PS0_iiiiPKtS7_iiiiiibS2_i:
.text._Z23gemm_half_q_half_kernelILi1ELi20ELb0ELb0ELi64EEvPK6__halfPKjS4_S2_PS0_iiiiPKtS7_iiiiiibS2_i:
        /* <DEDUP_REMOVED lines=12> */
[----:B-1----:R-:W-:-:S04]  /*00c0*/  IMAD.SHL.U32 R32, R7, 0x40, RZ ;  /* 0x0000004007207824 */ /* 0x002fc800078e00ff */
[C---:B----4-:R-:W-:Y:S01]  /*00d0*/  IMAD.IADD R13, R32.reuse, 0x1, R17 ;  /* 0x00000001200d7824 */ /* 0x050fe200078e0211 */
        /* <DEDUP_REMOVED lines=21> */
.L_x_4109:
[----:B------:R-:W-:Y:S05]  /*0230*/  BSYNC.RECONVERGENT B0 ;  /* 0x0000000000007941 */ /* 0x000fea0003800200 */
.L_x_4108:
[----:B------:R-:W1:Y:S01]  /*0240*/  LDCU UR4, c[0x0][0x3ac] ;  /* 0x00007580ff0477ac */ /* 0x000e620008000800 */
[----:B------:R-:W-:-:S04]  /*0250*/  IMAD R2, R2, 0x40, R17 ;  /* 0x0000004002027824 */ /* 0x000fc800078e0211 */
[----:B------:R-:W-:Y:S02]  /*0260*/  IMAD.SHL.U32 R2, R2, 0x4, RZ ;  /* 0x0000000402027824 */ /* 0x000fe400078e00ff */
[----:B-1----:R-:W-:-:S05]  /*0270*/  IMAD.U32 R35, RZ, RZ, UR4 ;  /* 0x00000004ff237e24 */ /* 0x002fca000f8e00ff */
[----:B------:R-:W-:-:S13]  /*0280*/  ISETP.GE.AND P0, PT, R2, R35, PT ;  /* 0x000000230200720c */ /* 0x000fda0003f06270 */
[----:B------:R-:W-:Y:S05]  /*0290*/  @P0 EXIT ;  /* 0x000000000000094d */ /* 0x000fea0003800000 */
[----:B------:R-:W1:Y:S01]  /*02a0*/  LDC.64 R4, c[0x0][0x3b8] ;  /* 0x0000ee00ff047b82 */ /* 0x000e620000000a00 */
[----:B------:R-:W-:-:S07]  /*02b0*/  IMAD.SHL.U32 R13, R7, 0x80, RZ ;  /* 0x00000080070d7824 */ /* 0x000fce00078e00ff */
        /* <DEDUP_REMOVED lines=16> */
[----:B------:R-:W-:Y:S02]  /*03c0*/  IMAD.SHL.U32 R10, R17, 0x10, RZ ;  /* 0x00000010110a7824 */ /* 0x000fe400078e00ff */
[----:B------:R-:W-:Y:S01]  /*03d0*/  IMAD.MOV.U32 R6, RZ, RZ, RZ ;  /* 0x000000ffff067224 */ /* 0x000fe200078e00ff */
[----:B------:R-:W-:Y:S01]  /*03e0*/  LEA.HI R11, R11, R2, RZ, 0x3 ;  /* 0x000000020b0b7211 */ /* 0x000fe200078f18ff */
[----:B------:R-:W-:Y:S01]  /*03f0*/  IMAD.MOV.U32 R8, RZ, RZ, R32 ;  /* 0x000000ffff087224 */ /* 0x000fe200078e0020 */
[----:B------:R-:W-:Y:S02]  /*0400*/  LOP3.LUT R16, R10, 0x10, RZ, 0xc0, !PT ;  /* 0x000000100a107812 */ /* 0x000fe400078ec0ff */
[----:B------:R-:W-:-:S07]  /*0410*/  SHF.R.S32.HI R17, RZ, 0x3, R11 ;  /* 0x00000003ff117819 */ /* 0x000fce000001140b */
.L_x_4111:
[----:B--2---:R-:W1:Y:S01]  /*0420*/  LDC.64 R10, c[0x0][0x390] ;  /* 0x0000e400ff0a7b82 */ /* 0x004e620000000a00 */
[----:B-----5:R-:W-:-:S04]  /*0430*/  IMAD.IADD R14, R0, 0x1, R6 ;  /* 0x00000001000e7824 */ /* 0x020fc800078e0206 */
[----:B0-----:R-:W-:-:S05]  /*0440*/  IMAD R12, R14, R35, RZ ;  /* 0x000000230e0c7224 */ /* 0x001fca00078e02ff */
[----:B------:R-:W-:-:S04]  /*0450*/  SHF.R.S32.HI R13, RZ, 0x1f, R12 ;  /* 0x0000001fff0d7819 */ /* 0x000fc8000001140c */
[----:B------:R-:W-:-:S04]  /*0460*/  LEA.HI R12, R13, R12, RZ, 0x3 ;  /* 0x0000000c0d0c7211 */ /* 0x000fc800078f18ff */
[----:B------:R-:W-:-:S05]  /*0470*/  LEA.HI.SX32 R13, R12, R17, 0x1d ;  /* 0x000000110c0d7211 */ /* 0x000fca00078feaff */
[----:B-1----:R-:W-:Y:S02]  /*0480*/  IMAD.WIDE R10, R13, 0x4, R10 ;  /* 0x000000040d0a7825 */ /* 0x002fe400078e020a */
        /* <DEDUP_REMOVED lines=22> */
[----:B------:R-:W-:Y:S02]  /*05f0*/  IMAD R11, R18, R18, R18 ;  /* 0x00000012120b7224 */ /* 0x000fe400078e0212 */
[----:B------:R-:W-:-:S02]  /*0600*/  IMAD R10, R6, 0x8, R1 ;  /* 0x00000008060a7824 */ /* 0x000fc400078e0201 */
[----:B------:R-:W-:Y:S01]  /*0610*/  VIADD R6, R6, 0x1 ;  /* 0x0000000106067836 */ /* 0x000fe20000000000 */
        /* <DEDUP_REMOVED lines=12> */
.L_x_4110:
[----:B-12---:R0:W5:Y:S01]  /*06e0*/  LDL.64 R10, [R1] ;  /* 0x00000000010a7983 */ /* 0x0061620000100a00 */
        /* <DEDUP_REMOVED lines=11> */
.L_x_4112:
        /* <DEDUP_REMOVED lines=11> */
.L_x_4113:
        /* <DEDUP_REMOVED lines=11> */
.L_x_4114:
        /* <DEDUP_REMOVED lines=11> */
.L_x_4115:
        /* <DEDUP_REMOVED lines=11> */
.L_x_4116:
[----:B------:R-:W-:Y:S01]  /*0a60*/  VIMNMX R12, PT, PT, R32, UR4, PT ;  /* 0x00000004200c7c48 */ /* 0x000fe2000bfe0100 */
[----:B------:R-:W0:Y:S01]  /*0a70*/  S2UR UR5, SR_CgaCtaId ;  /* 0x00000000000579c3 */ /* 0x000e220000008800 */
[----:B------:R-:W1:Y:S01]  /*0a80*/  LDCU.64 UR10, c[0x0][0x388] ;  /* 0x00007100ff0a77ac */ /* 0x000e620008000a00 */
[----:B------:R-:W-:Y:S01]  /*0a90*/  VIMNMX R3, PT, PT, R3, UR9, PT ;  /* 0x0000000903037c48 */ /* 0x000fe2000bfe0100 */
[----:B------:R-:W-:Y:S01]  /*0aa0*/  IMAD.MOV.U32 R30, RZ, RZ, RZ ;  /* 0x000000ffff1e7224 */ /* 0x000fe200078e00ff */
[----:B------:R-:W-:Y:S01]  /*0ab0*/  SHF.R.S32.HI R17, RZ, 0x1f, R12 ;  /* 0x0000001fff117819 */ /* 0x000fe2000001140c */
[----:B------:R-:W-:Y:S01]  /*0ac0*/  UMOV UR4, 0x400 ;  /* 0x0000040000047882 */ /* 0x000fe20000000000 */
[----:B------:R-:W-:Y:S02]  /*0ad0*/  PRMT R29, RZ, 0x5410, RZ ;  /* 0x00005410ff1d7816 */ /* 0x000fe400000000ff */
[----:B------:R-:W-:Y:S02]  /*0ae0*/  LEA.HI R17, R17, R12, RZ, 0x5 ;  /* 0x0000000c11117211 */ /* 0x000fe400078f28ff */
[----:B------:R-:W-:-:S02]  /*0af0*/  PRMT R28, RZ, 0x5410, RZ ;  /* 0x00005410ff1c7816 */ /* 0x000fc400000000ff */
[----:B------:R-:W-:-:S05]  /*0b00*/  SHF.R.S32.HI R17, RZ, 0x5, R17 ;  /* 0x00000005ff117819 */ /* 0x000fca0000011411 */
[----:B------:R-:W-:-:S05]  /*0b10*/  IMAD R0, R17, 0x8, R0 ;  /* 0x0000000811007824 */ /* 0x000fca00078e0200 */
[----:B------:R-:W-:Y:S01]  /*0b20*/  IADD3 R0, PT, PT, R13, R0, R6 ;  /* 0x000000000d007210 */ /* 0x000fe20007ffe006 */
[----:B0-----:R-:W-:-:S03]  /*0b30*/  ULEA UR4, UR5, UR4, 0x18 ;  /* 0x0000000405047291 */ /* 0x001fc6000f8ec0ff */
[----:B------:R-:W-:-:S05]  /*0b40*/  IADD3 R0, PT, PT, R15, R0, R8 ;  /* 0x000000000f007210 */ /* 0x000fca0007ffe008 */
[----:B------:R-:W-:Y:S01]  /*0b50*/  IMAD R13, R0, R35, RZ ;  /* 0x00000023000d7224 */ /* 0x000fe200078e02ff */
[----:B------:R-:W-:-:S04]  /*0b60*/  SHF.R.S32.HI R0, RZ, 0x1f, R2 ;  /* 0x0000001fff007819 */ /* 0x000fc80000011402 */
[----:B------:R-:W-:-:S04]  /*0b70*/  IADD3 R2, P0, PT, R2, R13, RZ ;  /* 0x0000000d02027210 */ /* 0x000fc80007f1e0ff */
[----:B------:R-:W-:Y:S02]  /*0b80*/  LEA.HI.X.SX32 R13, R13, R0, 0x1, P0 ;  /* 0x000000000d0d7211 */ /* 0x000fe400000f0eff */
[----:B------:R-:W-:Y:S01]  /*0b90*/  ISETP.GT.AND P0, PT, R3, R32, PT ;  /* 0x000000200300720c */ /* 0x000fe20003f04270 */
[C---:B------:R-:W-:Y:S01]  /*0ba0*/  IMAD.SHL.U32 R3, R2.reuse, 0x4, RZ ;  /* 0x0000000402037824 */ /* 0x040fe200078e00ff */
[----:B------:R-:W-:Y:S02]  /*0bb0*/  SHF.L.U64.HI R13, R2, 0x2, R13 ;  /* 0x00000002020d7819 */ /* 0x000fe4000001020d */
[----:B-----5:R-:W-:Y:S02]  /*0bc0*/  PRMT R2, R10, 0x7610, R11 ;  /* 0x000076100a027816 */ /* 0x020fe4000000000b */
[----:B-1----:R-:W-:Y:S01]  /*0bd0*/  IADD3 R38, P1, PT, R3, UR10, RZ ;  /* 0x0000000a03267c10 */ /* 0x002fe2000ff3e0ff */
[----:B------:R-:W-:Y:S01]  /*0be0*/  IMAD.IADD R3, R32, 0x1, R9 ;  /* 0x0000000120037824 */ /* 0x000fe200078e0209 */
[----:B------:R-:W-:-:S02]  /*0bf0*/  PRMT R0, R11, 0x7610, R10 ;  /* 0x000076100b007816 */ /* 0x000fc4000000000a */
[----:B------:R-:W-:Y:S01]  /*0c00*/  IADD3.X R39, PT, PT, R13, UR11, RZ, P1, !PT ;  /* 0x0000000b0d277c10 */ /* 0x000fe20008ffe4ff */
[----:B------:R-:W-:-:S04]  /*0c10*/  IMAD.MOV.U32 R16, RZ, RZ, R38 ;  /* 0x000000ffff107224 */ /* 0x000fc800078e0026 */
[----:B------:R-:W-:Y:S01]  /*0c20*/  IMAD.MOV.U32 R17, RZ, RZ, R39 ;  /* 0x000000ffff117224 */ /* 0x000fe200078e0027 */
[----:B------:R-:W-:Y:S06]  /*0c30*/  @!P0 BRA `(.L_x_4117) ;  /* 0x0000001400c48947 */ /* 0x000fec0003800000 */
[----:B------:R-:W-:Y:S01]  /*0c40*/  IMAD.WIDE.U32 R4, R7, 0x100, R4 ;  /* 0x0000010007047825 */ /* 0x000fe200078e0004 */
[----:B------:R-:W-:Y:S02]  /*0c50*/  VIMNMX R43, PT, PT, R31, UR9, PT ;  /* 0x000000091f2b7c48 */ /* 0x000fe4000bfe0100 */
[----:B------:R-:W-:Y:S01]  /*0c60*/  PRMT R28, RZ, 0x5410, RZ ;  /* 0x00005410ff1c7816 */ /* 0x000fe200000000ff */
[----:B------:R-:W-:Y:S01]  /*0c70*/  IMAD.MOV.U32 R30, RZ, RZ, RZ ;  /* 0x000000ffff1e7224 */ /* 0x000fe200078e00ff */
[----:B------:R-:W-:Y:S02]  /*0c80*/  IADD3 R40, P0, PT, R4, 0x2, RZ ;  /* 0x0000000204287810 */ /* 0x000fe40007f1e0ff */
[----:B------:R-:W-:-:S03]  /*0c90*/  PRMT R29, RZ, 0x5410, RZ ;  /* 0x00005410ff1d7816 */ /* 0x000fc600000000ff */
[----:B------:R-:W-:-:S08]  /*0ca0*/  IMAD.X R41, RZ, RZ, R5, P0 ;  /* 0x000000ffff297224 */ /* 0x000fd000000e0605 */
.L_x_4119:
[----:B------:R-:W0:Y:S01]  /*0cb0*/  LDC.64 R34, c[0x0][0x3a8] ;  /* 0x0000ea00ff227b82 */ /* 0x000e220000000a00 */
[----:B------:R-:W-:Y:S01]  /*0cc0*/  ISETP.NE.AND P0, PT, R32, R3, PT ;  /* 0x000000032000720c */ /* 0x000fe20003f05270 */
[----:B------:R-:W-:Y:S02]  /*0cd0*/  IMAD.MOV.U32 R36, RZ, RZ, R38 ;  /* 0x000000ffff247224 */ /* 0x000fe400078e0026 */
[----:B------:R-:W-:-:S05]  /*0ce0*/  IMAD.MOV.U32 R37, RZ, RZ, R39 ;  /* 0x000000ffff257224 */ /* 0x000fca00078e0027 */
[----:B-----5:R1:W5:Y:S05]  /*0cf0*/  LDG.E.128.CONSTANT R24, desc[UR6][R36.64] ;  /* 0x0000000624187981 */ /* 0x02036a000c1e9d00 */
[----:B------:R-:W-:Y:S01]  /*0d00*/  @!P0 IMAD R12, R30, 0x8, R1 ;  /* 0x000000081e0c8824 */ /* 0x000fe200078e0201 */
        /* <DEDUP_REMOVED lines=9> */
[----:B------:R-:W-:-:S02]  /*0da0*/  @!P0 VIADD R33, R30, 0x1 ;  /* 0x000000011e218836 */ /* 0x000fc40000000000 */
[----:B------:R-:W-:Y:S01]  /*0db0*/  IMAD.WIDE R38, R35, 0x4, R14 ;  /* 0x0000000423267825 */ /* 0x000fe200078e020e */
[----:B0-----:R-:W-:-:S03]  /*0dc0*/  ISETP.LE.AND P1, PT, R34, UR8, PT ;  /* 0x0000000822007c0c */ /* 0x001fc6000bf23270 */
[----:B--2---:R-:W-:Y:S01]  /*0dd0*/  @!P0 IMAD.IADD R3, R21, 0x1, R32 ;  /* 0x0000000115038824 */ /* 0x004fe200078e0220 */
[----:B---3--:R-:W-:Y:S02]  /*0de0*/  @!P0 PRMT R2, R12, 0x7610, R2 ;  /* 0x000076100c028816 */ /* 0x008fe40000000002 */
[----:B------:R-:W-:Y:S01]  /*0df0*/  @!P0 PRMT R0, R0, 0x7610, R12 ;  /* 0x0000761000008816 */ /* 0x000fe2000000000c */
[----:B------:R-:W-:Y:S01]  /*0e00*/  VIADD R32, R32, 0x20 ;  /* 0x0000002020207836 */ /* 0x000fe20000000000 */
[----:B------:R-:W-:Y:S02]  /*0e10*/  @!P0 PRMT R2, R2, 0x7610, R13 ;  /* 0x0000761002028816 */ /* 0x000fe4000000000d */
[----:B------:R-:W-:-:S03]  /*0e20*/  @!P0 PRMT R0, R13, 0x7610, R0 ;  /* 0x000076100d008816 */ /* 0x000fc60000000000 */
[----:B-1----:R-:W-:Y:S05]  /*0e30*/  @P1 BRA `(.L_x_4118) ;  /* 0x0000001400241947 */ /* 0x002fea0003800000 */
[----:B------:R-:W2:Y:S01]  /*0e40*/  LDG.E.128.CONSTANT R12, desc[UR6][R38.64] ;  /* 0x00000006260c7981 */ /* 0x000ea2000c1e9d00 */
[----:B-----5:R-:W-:Y:S01]  /*0e50*/  SHF.R.U32.HI R42, RZ, 0xf, R24 ;  /* 0x0000000fff2a7819 */ /* 0x020fe20000011618 */
[----:B------:R-:W-:Y:S01]  /*0e60*/  IMAD.MOV.U32 R46, RZ, RZ, 0x2800 ;  /* 0x00002800ff2e7424 */ /* 0x000fe200078e00ff */
        /* <DEDUP_REMOVED lines=9> */
[----:B------:R-:W-:Y:S02]  /*0f00*/  PRMT R45, R46, 0x7610, R45 ;  /* 0x000076102e2d7816 */ /* 0x000fe4000000002d */
[----:B------:R-:W-:Y:S02]  /*0f10*/  LOP3.LUT R46, R42, 0x20002, R47, 0xf8, !PT ;  /* 0x000200022a2e7812 */ /* 0x000fe400078ef82f */
[----:B------:R-:W-:-:S02]  /*0f20*/  LOP3.LUT R42, R44, 0x20002, R49, 0xf8, !PT ;  /* 0x000200022c2a7812 */ /* 0x000fc400078ef831 */
[----:B------:R-:W-:Y:S02]  /*0f30*/  LOP3.LUT R44, R48, 0x20002, R51, 0xf8, !PT ;  /* 0x00020002302c7812 */ /* 0x000fe400078ef833 */
[C---:B------:R-:W-:Y:S02]  /*0f40*/  LOP3.LUT R49, R24.reuse, 0x3e003e0, RZ, 0xc0, !PT ;  /* 0x03e003e018317812 */ /* 0x040fe400078ec0ff */
[----:B------:R-:W-:Y:S02]  /*0f50*/  LOP3.LUT R48, R24, 0x1f001f, RZ, 0xc0, !PT ;  /* 0x001f001f18307812 */ /* 0x000fe400078ec0ff */
[----:B------:R-:W-:Y:S02]  /*0f60*/  LOP3.LUT R50, R49, 0x64006400, RZ, 0xfc, !PT ;  /* 0x6400640031327812 */ /* 0x000fe400078efcff */
[----:B------:R-:W-:Y:S02]  /*0f70*/  LOP3.LUT R49, R48, 0x64006400, RZ, 0xfc, !PT ;  /* 0x6400640030317812 */ /* 0x000fe400078efcff */
[----:B------:R-:W-:Y:S01]  /*0f80*/  LOP3.LUT R52, R26, 0x1f001f, RZ, 0xc0, !PT ;  /* 0x001f001f1a347812 */ /* 0x000fe200078ec0ff */
[----:B------:R-:W-:Y:S01]  /*0f90*/  HFMA2 R48, R50, R45.H0_H0, -48, -48 ;  /* 0xd200d20032307431 */ /* 0x000fe2000004002d */
        /* <DEDUP_REMOVED lines=8> */
[----:B------:R-:W-:Y:S01]  /*1020*/  LOP3.LUT R47, R25, 0x3e003e0, RZ, 0xc0, !PT ;  /* 0x03e003e0192f7812 */ /* 0x000fe200078ec0ff */
[----:B------:R-:W-:Y:S01]  /*1030*/  HADD2 R51, R51, -1040, -1040 ;  /* 0xe410e41033337430 */ /* 0x000fe20000000000 */
[----:B------:R-:W-:Y:S01]  /*1040*/  SHF.R.U32.HI R24, RZ, 0xa, R24 ;  /* 0x0000000aff187819 */ /* 0x000fe20000011618 */
[----:B------:R-:W-:Y:S02]  /*1050*/  HADD2 R53, R53, -1040, -1040 ;  /* 0xe410e41035357430 */ /* 0x000fe40000000000 */
[----:B------:R-:W-:-:S02]  /*1060*/  HFMA2 R50, R55, R20, RZ ;  /* 0x0000001437327231 */ /* 0x000fc400000000ff */
        /* <DEDUP_REMOVED lines=208> */
[----:B------:R-:W-:Y:S01]  /*1d70*/  SHF.R.U32.HI R10, RZ, 0xa, R10 ;  /* 0x0000000aff0a7819 */ /* 0x000fe2000001160a */
        /* <DEDUP_REMOVED lines=15> */
[----:B------:R-:W-:Y:S01]  /*1e70*/  SHF.R.U32.HI R9, RZ, 0xa, R9 ;  /* 0x0000000aff097819 */ /* 0x000fe20000011609 */
[-C--:B------:R-:W-:Y:S01]  /*1e80*/  HFMA2 R17, R8, R19.reuse, R17 ;  /* 0x0000001308117231 */ /* 0x080fe20000000011 */
[----:B------:R-:W-:Y:S01]  /*1e90*/  LOP3.LUT R51, R51, 0x64006400, RZ, 0xfc, !PT ;  /* 0x6400640033337812 */ /* 0x000fe200078efcff */
[----:B------:R-:W-:Y:S01]  /*1ea0*/  HADD2 R8, R27, -1040, -1040 ;  /* 0xe410e4101b087430 */ /* 0x000fe20000000000 */
[----:B------:R-:W-:Y:S01]  /*1eb0*/  SHF.R.U32.HI R12, RZ, 0xa, R12 ;  /* 0x0000000aff0c7819 */ /* 0x000fe2000001160c */
[----:B------:R-:W-:Y:S01]  /*1ec0*/  HFMA2 R16, R21, R19, R16 ;  /* 0x0000001315107231 */ /* 0x000fe20000000010 */
[----:B------:R-:W-:Y:S01]  /*1ed0*/  LOP3.LUT R9, R9, 0x1f001f, RZ, 0xc0, !PT ;  /* 0x001f001f09097812 */ /* 0x000fe200078ec0ff */
[----:B------:R-:W-:Y:S01]  /*1ee0*/  HADD2 R11, R51, -1040, -1040 ;  /* 0xe410e410330b7430 */ /* 0x000fe20000000000 */
[----:B------:R-:W-:Y:S01]  /*1ef0*/  LOP3.LUT R12, R12, 0x1f001f, RZ, 0xc0, !PT ;  /* 0x001f001f0c0c7812 */ /* 0x000fe200078ec0ff */
[----:B------:R-:W-:Y:S01]  /*1f00*/  HFMA2 R26, R47, R18, R26 ;  /* 0x000000122f1a7231 */ /* 0x000fe2000000001a */
[----:B------:R-:W-:-:S02]  /*1f10*/  SHF.R.U32.HI R14, RZ, 0xa, R14 ;  /* 0x0000000aff0e7819 */ /* 0x000fc4000001160e */
[----:B------:R-:W-:Y:S02]  /*1f20*/  LOP3.LUT R49, R13, 0x1f001f, RZ, 0xc0, !PT ;  /* 0x001f001f0d317812 */ /* 0x000fe400078ec0ff */
[----:B------:R-:W-:Y:S02]  /*1f30*/  LOP3.LUT R9, R9, 0x64006400, RZ, 0xfc, !PT ;  /* 0x6400640009097812 */ /* 0x000fe400078efcff */
[----:B------:R-:W-:Y:S02]  /*1f40*/  LOP3.LUT R12, R12, 0x64006400, RZ, 0xfc, !PT ;  /* 0x640064000c0c7812 */ /* 0x000fe400078efcff */
[----:B------:R-:W-:Y:S01]  /*1f50*/  LOP3.LUT R52, R15, 0x1f001f, RZ, 0xc0, !PT ;  /* 0x001f001f0f347812 */ /* 0x000fe200078ec0ff */
[----:B------:R-:W-:Y:S01]  /*1f60*/  HADD2 R9, R9, -1040, -1040 ;  /* 0xe410e41009097430 */ /* 0x000fe20000000000 */
[----:B------:R-:W-:Y:S01]  /*1f70*/  LOP3.LUT R14, R14, 0x1f001f, RZ, 0xc0, !PT ;  /* 0x001f001f0e0e7812 */ /* 0x000fe200078ec0ff */
[-C--:B0-----:R-:W-:Y:S01]  /*1f80*/  HFMA2 R45, R8, R4.reuse, R45 ;  /* 0x00000004082d7231 */ /* 0x081fe2000000002d */
[----:B------:R-:W-:Y:S01]  /*1f90*/  SHF.R.U32.HI R13, RZ, 0xa, R13 ;  /* 0x0000000aff0d7819 */ /* 0x000fe2000001160d */
[----:B------:R-:W-:Y:S01]  /*1fa0*/  HFMA2 R11, R11, R4, R16 ;  /* 0x000000040b0b7231 */ /* 0x000fe20000000010 */
[----:B------:R-:W-:Y:S01]  /*1fb0*/  LOP3.LUT R49, R49, 0x64006400, RZ, 0xfc, !PT ;  /* 0x6400640031317812 */ /* 0x000fe200078efcff */
[----:B------:R-:W-:Y:S01]  /*1fc0*/  HADD2 R12, R12, -1040, -1040 ;  /* 0xe410e4100c0c7430 */ /* 0x000fe20000000000 */
[----:B------:R-:W-:Y:S01]  /*1fd0*/  LOP3.LUT R52, R52, 0x64006400, RZ, 0xfc, !PT ;  /* 0x6400640034347812 */ /* 0x000fe200078efcff */
[----:B------:R-:W-:Y:S01]  /*1fe0*/  HFMA2 R26, R9, R19, R26 ;  /* 0x00000013091a7231 */ /* 0x000fe2000000001a */
[----:B------:R-:W-:Y:S01]  /*1ff0*/  LOP3.LUT R14, R14, 0x64006400, RZ, 0xfc, !PT ;  /* 0x640064000e0e7812 */ /* 0x000fe200078efcff */
[-C--:B------:R-:W-:Y:S01]  /*2000*/  HFMA2 R45, R48, R5.reuse, R45 ;  /* 0x00000005302d7231 */ /* 0x080fe2000000002d */
[----:B------:R-:W-:Y:S01]  /*2010*/  LOP3.LUT R13, R13, 0x1f001f, RZ, 0xc0, !PT ;  /* 0x001f001f0d0d7812 */ /* 0x000fe200078ec0ff */
[----:B------:R-:W-:Y:S01]  /*2020*/  HADD2 R49, R49, -1040, -1040 ;  /* 0xe410e41031317430 */ /* 0x000fe20000000000 */
[----:B------:R-:W-:Y:S01]  /*2030*/  LOP3.LUT R42, R42, 0x64006400, RZ, 0xfc, !PT ;  /* 0x640064002a2a7812 */ /* 0x000fe200078efcff */
[-C--:B------:R-:W-:Y:S01]  /*2040*/  HFMA2 R11, R22, R5.reuse, R11 ;  /* 0x00000005160b7231 */ /* 0x080fe2000000000b */
[--C-:B------:R-:W-:Y:S01]  /*2050*/  SHF.R.U32.HI R53, RZ, 0xb, R15.reuse ;  /* 0x0000000bff357819 */ /* 0x100fe2000001160f */
[----:B------:R-:W-:Y:S01]  /*2060*/  HADD2 R52, R52, -1040, -1040 ;  /* 0xe410e41034347430 */ /* 0x000fe20000000000 */
[----:B------:R-:W-:Y:S01]  /*2070*/  SHF.R.U32.HI R15, RZ, 0xa, R15 ;  /* 0x0000000aff0f7819 */ /* 0x000fe2000001160f */
[----:B------:R-:W-:Y:S01]  /*2080*/  HFMA2 R45, R12, R6, R45 ;  /* 0x000000060c2d7231 */ /* 0x000fe2000000002d */
        /* <DEDUP_REMOVED lines=9> */
[----:B------:R-:W-:-:S02]  /*2120*/  HFMA2 R26, R24, R5, R26 ;  /* 0x00000005181a7231 */ /* 0x000fc4000000001a */
[-C--:B------:R-:W-:Y:S02]  /*2130*/  HFMA2 R11, R14, R6.reuse, R11 ;  /* 0x000000060e0b7231 */ /* 0x080fe4000000000b */
[----:B------:R-:W-:Y:S01]  /*2140*/  HADD2 R13, R13, -1040, -1040 ;  /* 0xe410e4100d0d7430 */ /* 0x000fe20000000000 */
[----:B------:R-:W-:Y:S01]  /*2150*/  LOP3.LUT R20, R20, 0x100010, R53, 0xf8, !PT ;  /* 0x0010001014147812 */ /* 0x000fe200078ef835 */
[----:B------:R-:W-:Y:S01]  /*2160*/  HFMA2 R45, R42, R7, R45 ;  /* 0x000000072a2d7231 */ /* 0x000fe2000000002d */
[----:B------:R-:W-:Y:S01]  /*2170*/  LOP3.LUT R15, R15, 0x64006400, RZ, 0xfc, !PT ;  /* 0x640064000f0f7812 */ /* 0x000fe200078efcff */
[----:B------:R-:W-:Y:S01]  /*2180*/  HFMA2 R25, R50, R5, R25 ;  /* 0x0000000532197231 */ /* 0x000fe20000000019 */
[----:B------:R-:W-:Y:S01]  /*2190*/  LOP3.LUT R20, R20, 0x64006400, RZ, 0xfc, !PT ;  /* 0x6400640014147812 */ /* 0x000fe200078efcff */
[----:B------:R-:W-:Y:S02]  /*21a0*/  HADD2 R46, R46, -1040, -1040 ;  /* 0xe410e4102e2e7430 */ /* 0x000fe40000000000 */
[----:B------:R-:W-:-:S02]  /*21b0*/  HFMA2 R26, R13, R6, R26 ;  /* 0x000000060d1a7231 */ /* 0x000fc4000000001a */
[----:B------:R-:W-:Y:S02]  /*21c0*/  HADD2 R5, R44, -1040, -1040 ;  /* 0xe410e4102c057430 */ /* 0x000fe40000000000 */
[----:B------:R-:W-:Y:S02]  /*21d0*/  HADD2 R4, R15, -1040, -1040 ;  /* 0xe410e4100f047430 */ /* 0x000fe40000000000 */
[-C--:B------:R-:W-:Y:S02]  /*21e0*/  HFMA2 R11, R46, R7.reuse, R11 ;  /* 0x000000072e0b7231 */ /* 0x080fe4000000000b */
[----:B------:R-:W-:Y:S02]  /*21f0*/  HFMA2 R26, R5, R7, R26 ;  /* 0x00000007051a7231 */ /* 0x000fe4000000001a */
[----:B------:R-:W-:Y:S01]  /*2200*/  HFMA2 R25, R4, R6, R25 ;  /* 0x0000000604197231 */ /* 0x000fe20000000019 */
[----:B------:R-:W-:Y:S01]  /*2210*/  PRMT R4, R2, 0x7610, R0 ;  /* 0x0000761002047816 */ /* 0x000fe20000000000 */
        /* <DEDUP_REMOVED lines=11> */
.L_x_4118:
        /* <DEDUP_REMOVED lines=8> */
.L_x_4117:
        /* <DEDUP_REMOVED lines=9> */
.L_x_4122:
[----:B------:R-:W0:Y:S01]  /*23e0*/  LDC.64 R34, c[0x0][0x3a8] ;  /* 0x0000ea00ff227b82 */ /* 0x000e220000000a00 */
[----:B------:R-:W-:-:S13]  /*23f0*/  ISETP.NE.AND P0, PT, R32, R3, PT ;  /* 0x000000032000720c */ /* 0x000fda0003f05270 */
[----:B------:R-:W-:Y:S01]  /*2400*/  @!P0 IMAD R8, R30, 0x8, R1 ;  /* 0x000000081e088824 */ /* 0x000fe200078e0201 */
[----:B------:R-:W2:Y:S05]  /*2410*/  @!P0 LDG.E.U16.CONSTANT R7, desc[UR6][R24.64] ;  /* 0x0000000618078981 */ /* 0x000eaa000c1e9500 */
[----:B------:R-:W3:Y:S01]  /*2420*/  @!P0 LDL.64 R8, [R8+0x8] ;  /* 0x0000080008088983 */ /* 0x000ee20000100a00 */
[----:B0-----:R-:W-:-:S03]  /*2430*/  IMAD.WIDE R4, R35, 0x4, R16 ;  /* 0x0000000423047825 */ /* 0x001fc600078e0210 */
[----:B------:R-:W5:Y:S04]  /*2440*/  LDG.E.128.CONSTANT R16, desc[UR6][R16.64] ;  /* 0x0000000610107981 */ /* 0x000f68000c1e9d00 */
[----:B------:R0:W5:Y:S01]  /*2450*/  LDG.E.128.CONSTANT R12, desc[UR6][R4.64] ;  /* 0x00000006040c7981 */ /* 0x000162000c1e9d00 */
[----:B------:R-:W1:Y:S01]  /*2460*/  S2UR UR8, SR_CTAID.Y ;  /* 0x00000000000879c3 */ /* 0x000e620000002600 */
[----:B------:R-:W-:Y:S02]  /*2470*/  @!P0 VIADD R22, R30, 0x1 ;  /* 0x000000011e168836 */ /* 0x000fe40000000000 */
[----:B------:R-:W-:Y:S01]  /*2480*/  IMAD.WIDE R20, R35, 0x4, R4 ;  /* 0x0000000423147825 */ /* 0x000fe200078e0204 */
[----:B-1----:R-:W-:-:S03]  /*2490*/  ISETP.LE.AND P1, PT, R34, UR8, PT ;  /* 0x0000000822007c0c */ /* 0x002fc6000bf23270 */
[----:B--2---:R-:W-:Y:S01]  /*24a0*/  @!P0 IMAD.IADD R3, R7, 0x1, R32 ;  /* 0x0000000107038824 */ /* 0x004fe200078e0220 */
[----:B---3--:R-:W-:Y:S02]  /*24b0*/  @!P0 PRMT R2, R8, 0x7610, R2 ;  /* 0x0000761008028816 */ /* 0x008fe40000000002 */
[----:B------:R-:W-:Y:S01]  /*24c0*/  @!P0 PRMT R0, R0, 0x7610, R8 ;  /* 0x0000761000008816 */ /* 0x000fe20000000008 */
[----:B------:R-:W-:Y:S01]  /*24d0*/  VIADD R32, R32, 0x20 ;  /* 0x0000002020207836 */ /* 0x000fe20000000000 */
[----:B------:R-:W-:Y:S02]  /*24e0*/  @!P0 PRMT R2, R2, 0x7610, R9 ;  /* 0x0000761002028816 */ /* 0x000fe40000000009 */
[----:B------:R-:W-:-:S03]  /*24f0*/  @!P0 PRMT R0, R9, 0x7610, R0 ;  /* 0x0000761009008816 */ /* 0x000fc60000000000 */
[----:B0-----:R-:W-:Y:S05]  /*2500*/  @P1 BRA `(.L_x_4121) ;  /* 0x0000001000cc1947 */ /* 0x001fea0003800000 */
[----:B------:R-:W2:Y:S01]  /*2510*/  LDG.E.128.CONSTANT R8, desc[UR6][R20.64] ;  /* 0x0000000614087981 */ /* 0x000ea2000c1e9d00 */
[--C-:B-----5:R-:W-:Y:S01]  /*2520*/  SHF.R.U32.HI R31, RZ, 0xf, R17.reuse ;  /* 0x0000000fff1f7819 */ /* 0x120fe20000011611 */
[----:B------:R-:W-:Y:S01]  /*2530*/  IMAD.MOV.U32 R27, RZ, RZ, 0x3000 ;  /* 0x00003000ff1b7424 */ /* 0x000fe200078e00ff */
[C---:B------:R-:W-:Y:S01]  /*2540*/  LOP3.LUT R43, R17.reuse, 0x380038, RZ, 0xc0, !PT ;  /* 0x00380038112b7812 */ /* 0x040fe200078ec0ff */
[----:B------:R-:W0:Y:S01]  /*2550*/  LDS.128 R4, [UR4+-0x20] ;  /* 0xffffe004ff047984 */ /* 0x000e220008000c00 */
[----:B------:R-:W-:Y:S01]  /*2560*/  SHF.R.U32.HI R38, RZ, 0x6, R17 ;  /* 0x00000006ff267819 */ /* 0x000fe20000011611 */
[----:B------:R-:W-:Y:S01]  /*2570*/  IMAD.MOV.U32 R47, RZ, RZ, 0x2400 ;  /* 0x00002400ff2f7424 */ /* 0x000fe200078e00ff */
[----:B------:R-:W-:Y:S02]  /*2580*/  LOP3.LUT R44, R17, 0x70007, RZ, 0xc0, !PT ;  /* 0x00070007112c7812 */ /* 0x000fe400078ec0ff */
[----:B------:R-:W-:Y:S02]  /*2590*/  SHF.R.U32.HI R26, RZ, 0xf, R16 ;  /* 0x0000000fff1a7819 */ /* 0x000fe40000011610 */
        /* <DEDUP_REMOVED lines=8> */
[----:B------:R-:W-:Y:S02]  /*2620*/  LOP3.LUT R18, R18, 0x64006400, RZ, 0xfc, !PT ;  /* 0x6400640012127812 */ /* 0x000fe400078efcff */
[C---:B------:R-:W-:Y:S02]  /*2630*/  LOP3.LUT R42, R16.reuse, 0x380038, RZ, 0xc0, !PT ;  /* 0x00380038102a7812 */ /* 0x040fe400078ec0ff */
[----:B------:R-:W-:Y:S02]  /*2640*/  SHF.R.U32.HI R39, RZ, 0x6, R16 ;  /* 0x00000006ff277819 */ /* 0x000fe40000011610 */
[----:B------:R-:W-:Y:S02]  /*2650*/  LOP3.LUT R37, R16, 0x70007, RZ, 0xc0, !PT ;  /* 0x0007000710257812 */ /* 0x000fe400078ec0ff */
[----:B------:R-:W-:-:S02]  /*2660*/  LOP3.LUT R33, R26, 0x20002, R33, 0xf8, !PT ;  /* 0x000200021a217812 */ /* 0x000fc400078ef821 */
[--C-:B------:R-:W-:Y:S02]  /*2670*/  SHF.R.U32.HI R36, RZ, 0xf, R19.reuse ;  /* 0x0000000fff247819 */ /* 0x100fe40000011613 */
[----:B------:R-:W-:Y:S02]  /*2680*/  LOP3.LUT R16, R19, 0x380038, RZ, 0xc0, !PT ;  /* 0x0038003813107812 */ /* 0x000fe400078ec0ff */
[----:B------:R-:W-:Y:S02]  /*2690*/  SHF.R.U32.HI R41, RZ, 0x6, R19 ;  /* 0x00000006ff297819 */ /* 0x000fe40000011613 */
[----:B------:R-:W-:Y:S02]  /*26a0*/  LOP3.LUT R26, R45, 0x20002, R48, 0xf8, !PT ;  /* 0x000200022d1a7812 */ /* 0x000fe400078ef830 */
[----:B------:R-:W-:Y:S02]  /*26b0*/  LOP3.LUT R19, R19, 0x70007, RZ, 0xc0, !PT ;  /* 0x0007000713137812 */ /* 0x000fe400078ec0ff */
[----:B------:R-:W-:-:S02]  /*26c0*/  PRMT R27, R27, 0x5410, R27 ;  /* 0x000054101b1b7816 */ /* 0x000fc4000000001b */
[----:B------:R-:W-:Y:S02]  /*26d0*/  LOP3.LUT R44, R44, 0x64006400, RZ, 0xfc, !PT ;  /* 0x640064002c2c7812 */ /* 0x000fe400078efcff */
[----:B------:R-:W-:Y:S01]  /*26e0*/  LOP3.LUT R48, R17, 0x64006400, RZ, 0xfc, !PT ;  /* 0x6400640011307812 */ /* 0x000fe200078efcff */
[----:B------:R-:W-:Y:S01]  /*26f0*/  HADD2 R17, R18, -1028, -1028 ;  /* 0xe404e40412117430 */ /* 0x000fe20000000000 */
[----:B------:R-:W-:Y:S01]  /*2700*/  LOP3.LUT R37, R37, 0x64006400, RZ, 0xfc, !PT ;  /* 0x6400640025257812 */ /* 0x000fe200078efcff */
[----:B------:R-:W-:Y:S01]  /*2710*/  HADD2 R49, R44, -1028, -1028 ;  /* 0xe404e4042c317430 */ /* 0x000fe20000000000 */
[----:B------:R-:W-:Y:S02]  /*2720*/  SHF.R.U32.HI R46, RZ, 0xe, R13 ;  /* 0x0000000eff2e7819 */ /* 0x000fe4000001160d */
[----:B------:R-:W-:Y:S01]  /*2730*/  LOP3.LUT R31, R31, 0x10001, RZ, 0xc0, !PT ;  /* 0x000100011f1f7812 */ /* 0x000fe200078ec0ff */
[----:B------:R-:W-:Y:S01]  /*2740*/  HADD2 R37, R37, -1028, -1028 ;  /* 0xe404e40425257430 */ /* 0x000fe20000000000 */
[----:B------:R-:W-:Y:S01]  /*2750*/  PRMT R27, R47, 0x7610, R27 ;  /* 0x000076102f1b7816 */ /* 0x000fe2000000001b */
[-C--:B0-----:R-:W-:Y:S01]  /*2760*/  HFMA2 R17, R17, R4.reuse, RZ ;  /* 0x0000000411117231 */ /* 0x081fe200000000ff */
[----:B------:R-:W-:Y:S01]  /*2770*/  LOP3.LUT R19, R19, 0x64006400, RZ, 0xfc, !PT ;  /* 0x6400640013137812 */ /* 0x000fe200078efcff */
[-C--:B------:R-:W-:Y:S01]  /*2780*/  HFMA2 R49, R49, R4.reuse, RZ ;  /* 0x0000000431317231 */ /* 0x080fe200000000ff */
[----:B------:R-:W-:Y:S01]  /*2790*/  LOP3.LUT R42, R42, 0x64006400, RZ, 0xfc, !PT ;  /* 0x640064002a2a7812 */ /* 0x000fe200078efcff */
[-C--:B------:R-:W-:Y:S01]  /*27a0*/  HFMA2 R48, R48, R27.reuse.H1_H1, -132, -132 ;  /* 0xd820d82030307431 */ /* 0x080fe2000006001b */
[----:B------:R-:W-:Y:S01]  /*27b0*/  LOP3.LUT R31, R31, 0x20002, R46, 0xf8, !PT ;  /* 0x000200021f1f7812 */ /* 0x000fe200078ef82e */
[----:B------:R-:W-:Y:S01]  /*27c0*/  HADD2 R19, R19, -1028, -1028 ;  /* 0xe404e40413137430 */ /* 0x000fe20000000000 */
[----:B------:R-:W-:Y:S01]  /*27d0*/  LOP3.LUT R46, R43, 0x64006400, RZ, 0xfc, !PT ;  /* 0x640064002b2e7812 */ /* 0x000fe200078efcff */
[----:B------:R-:W-:Y:S01]  /*27e0*/  HFMA2 R43, R42, R27.H1_H1, -132, -132 ;  /* 0xd820d8202a2b7431 */ /* 0x000fe2000006001b */
[----:B------:R-:W-:Y:S01]  /*27f0*/  LOP3.LUT R18, R16, 0x64006400, RZ, 0xfc, !PT ;  /* 0x6400640010127812 */ /* 0x000fe200078efcff */
[----:B------:R-:W-:-:S02]  /*2800*/  HFMA2 R44, R37, R4, RZ.H0_H0 ;  /* 0x00000004252c7231 */ /* 0x000fc400000400ff */
[----:B------:R-:W-:Y:S02]  /*2810*/  HFMA2 R37, R48, R5, R17 ;  /* 0x0000000530257231 */ /* 0x000fe40000000011 */
[----:B------:R-:W-:Y:S01]  /*2820*/  HFMA2 R46, R46, R27.H1_H1, -132, -132 ;  /* 0xd820d8202e2e7431 */ /* 0x000fe2000006001b */
[----:B------:R-:W-:Y:S01]  /*2830*/  LOP3.LUT R16, R38, 0x70007, RZ, 0xc0, !PT ;  /* 0x0007000726107812 */ /* 0x000fe200078ec0ff */
[----:B------:R-:W-:Y:S01]  /*2840*/  HFMA2 R42, R19, R4, RZ.H0_H0 ;  /* 0x00000004132a7231 */ /* 0x000fe200000400ff */
[----:B------:R-:W-:Y:S01]  /*2850*/  LOP3.LUT R4, R39, 0x70007, RZ, 0xc0, !PT ;  /* 0x0007000727047812 */ /* 0x000fe200078ec0ff */
[----:B------:R-:W-:Y:S01]  /*2860*/  HFMA2 R44, R43, R5, R44 ;  /* 0x000000052b2c7231 */ /* 0x000fe2000000002c */
[----:B------:R-:W-:Y:S01]  /*2870*/  LOP3.LUT R19, R41, 0x70007, RZ, 0xc0, !PT ;  /* 0x0007000729137812 */ /* 0x000fe200078ec0ff */
[----:B------:R-:W-:Y:S01]  /*2880*/  HFMA2 R43, R18, R27.H1_H1, -132, -132 ;  /* 0xd820d820122b7431 */ /* 0x000fe2000006001b */
[----:B------:R-:W-:Y:S01]  /*2890*/  LOP3.LUT R17, R40, 0x70007, RZ, 0xc0, !PT ;  /* 0x0007000728117812 */ /* 0x000fe200078ec0ff */
[----:B------:R-:W-:Y:S01]  /*28a0*/  HFMA2 R49, R46, R5, R49 ;  /* 0x000000052e317231 */ /* 0x000fe20000000031 */
        /* <DEDUP_REMOVED lines=14> */
[-C--:B------:R-:W-:Y:S02]  /*2990*/  HFMA2 R4, R4, R6.reuse, R37 ;  /* 0x0000000604047231 */ /* 0x080fe40000000025 */
[----:B------:R-:W-:Y:S01]  /*29a0*/  HFMA2 R6, R19, R6, R42 ;  /* 0x0000000613067231 */ /* 0x000fe2000000002a */
[----:B------:R-:W-:Y:S01]  /*29b0*/  SHF.R.U32.HI R37, RZ, 0x6, R12 ;  /* 0x00000006ff257819 */ /* 0x000fe2000001160c */
[----:B------:R-:W0:Y:S01]  /*29c0*/  LDS.128 R16, [UR4+-0x10] ;  /* 0xfffff004ff107984 */ /* 0x000e220008000c00 */
        /* <DEDUP_REMOVED lines=8> */
[----:B------:R-:W-:-:S02]  /*2a50*/  SHF.R.U32.HI R50, RZ, 0xe, R15 ;  /* 0x0000000eff327819 */ /* 0x000fc4000001160f */
[----:B------:R-:W-:Y:S01]  /*2a60*/  LOP3.LUT R51, R40, 0x380038, RZ, 0xc0, !PT ;  /* 0x0038003828337812 */ /* 0x000fe200078ec0ff */
[----:B------:R-:W-:Y:S01]  /*2a70*/  HFMA2 R56, R54, R27.H1_H1, -132, -132 ;  /* 0xd820d82036387431 */ /* 0x000fe2000006001b */
[----:B------:R-:W-:Y:S02]  /*2a80*/  LOP3.LUT R53, R36, 0x10001, RZ, 0xc0, !PT ;  /* 0x0001000124357812 */ /* 0x000fe400078ec0ff */
[----:B------:R-:W-:Y:S02]  /*2a90*/  LOP3.LUT R52, R52, 0x64006400, RZ, 0xfc, !PT ;  /* 0x6400640034347812 */ /* 0x000fe400078efcff */
[----:B------:R-:W-:Y:S01]  /*2aa0*/  LOP3.LUT R54, R51, 0x64006400, RZ, 0xfc, !PT ;  /* 0x6400640033367812 */ /* 0x000fe200078efcff */
[----:B------:R-:W-:Y:S01]  /*2ab0*/  HFMA2 R49, R56, R7, R49 ;  /* 0x0000000738317231 */ /* 0x000fe20000000031 */
[----:B------:R-:W-:Y:S01]  /*2ac0*/  LOP3.LUT R36, R53, 0x20002, R50, 0xf8, !PT ;  /* 0x0002000235247812 */ /* 0x000fe200078ef832 */
[-C--:B------:R-:W-:Y:S01]  /*2ad0*/  HFMA2 R51, R52, R27.reuse.H1_H1, -132, -132 ;  /* 0xd820d82034337431 */ /* 0x080fe2000006001b */
[----:B------:R-:W-:Y:S01]  /*2ae0*/  LOP3.LUT R50, R41, 0x380038, RZ, 0xc0, !PT ;  /* 0x0038003829327812 */ /* 0x000fe200078ec0ff */
[----:B------:R-:W-:Y:S01]  /*2af0*/  HFMA2 R53, R54, R27.H1_H1, -132, -132 ;  /* 0xd820d82036357431 */ /* 0x000fe2000006001b */
        /* <DEDUP_REMOVED lines=8> */
[----:B------:R-:W-:Y:S01]  /*2b80*/  HFMA2 R39, R50, R27.H0_H0, -20, -20 ;  /* 0xcd00cd0032277431 */ /* 0x000fe2000004001b */
[----:B------:R-:W-:Y:S02]  /*2b90*/  LOP3.LUT R40, R40, 0x1c001c0, RZ, 0xc0, !PT ;  /* 0x01c001c028287812 */ /* 0x000fe400078ec0ff */
[----:B------:R-:W-:Y:S01]  /*2ba0*/  LOP3.LUT R38, R38, 0x64006400, RZ, 0xfc, !PT ;  /* 0x6400640026267812 */ /* 0x000fe200078efcff */
[----:B------:R-:W-:Y:S01]  /*2bb0*/  HFMA2 R6, R51, R7, R6 ;  /* 0x0000000733067231 */ /* 0x000fe20000000006 */
[----:B------:R-:W-:Y:S01]  /*2bc0*/  LOP3.LUT R50, R41, 0x64006400, RZ, 0xfc, !PT ;  /* 0x6400640029327812 */ /* 0x000fe200078efcff */
[-C--:B0-----:R-:W-:Y:S01]  /*2bd0*/  HFMA2 R44, R39, R16.reuse, R44 ;  /* 0x00000010272c7231 */ /* 0x081fe2000000002c */
[----:B------:R-:W-:Y:S01]  /*2be0*/  LOP3.LUT R40, R40, 0x64006400, RZ, 0xfc, !PT ;  /* 0x6400640028287812 */ /* 0x000fe200078efcff */
[-C--:B------:R-:W-:Y:S01]  /*2bf0*/  HFMA2 R38, R38, R27.reuse.H0_H0, -20, -20 ;  /* 0xcd00cd0026267431 */ /* 0x080fe2000004001b */
[C---:B------:R-:W-:Y:S01]  /*2c00*/  LOP3.LUT R47, R15.reuse, 0x380038, RZ, 0xc0, !PT ;  /* 0x003800380f2f7812 */ /* 0x040fe200078ec0ff */
[-C--:B------:R-:W-:Y:S01]  /*2c10*/  HFMA2 R39, R50, R27.reuse.H0_H0, -20, -20 ;  /* 0xcd00cd0032277431 */ /* 0x080fe2000004001b */
[----:B------:R-:W-:Y:S01]  /*2c20*/  SHF.R.U32.HI R14, RZ, 0x6, R15 ;  /* 0x00000006ff0e7819 */ /* 0x000fe2000001160f */
[----:B------:R-:W-:Y:S01]  /*2c30*/  HFMA2 R7, R40, R27.H0_H0, -20, -20 ;  /* 0xcd00cd0028077431 */ /* 0x000fe2000004001b */
        /* <DEDUP_REMOVED lines=17> */
[----:B------:R-:W-:-:S02]  /*2d50*/  HFMA2 R6, R6, R27.H1_H1, -132, -132 ;  /* 0xd820d82006067431 */ /* 0x000fc4000006001b */
[-C--:B------:R-:W-:Y:S02]  /*2d60*/  HFMA2 R49, R46, R17.reuse, R49 ;  /* 0x000000112e317231 */ /* 0x080fe40000000031 */
[----:B------:R-:W-:Y:S01]  /*2d70*/  HFMA2 R44, R43, R17, R44 ;  /* 0x000000112b2c7231 */ /* 0x000fe2000000002c */
[C---:B------:R-:W-:Y:S01]  /*2d80*/  LOP3.LUT R58, R37.reuse, 0x380038, RZ, 0xc0, !PT ;  /* 0x00380038253a7812 */ /* 0x040fe200078ec0ff */
[----:B------:R-:W-:Y:S01]  /*2d90*/  HFMA2 R15, R4, R27.H1_H1, -132, -132 ;  /* 0xd820d820040f7431 */ /* 0x000fe2000006001b */
[----:B------:R-:W-:Y:S01]  /*2da0*/  LOP3.LUT R4, R37, 0x70007, RZ, 0xc0, !PT ;  /* 0x0007000725047812 */ /* 0x000fe200078ec0ff */
[-C--:B------:R-:W-:Y:S01]  /*2db0*/  HFMA2 R43, R6, R18.reuse, R7 ;  /* 0x00000012062b7231 */ /* 0x080fe20000000007 */
[----:B------:R-:W-:Y:S01]  /*2dc0*/  LOP3.LUT R6, R13, 0x70007, RZ, 0xc0, !PT ;  /* 0x000700070d067812 */ /* 0x000fe200078ec0ff */
[----:B------:R-:W-:Y:S01]  /*2dd0*/  HFMA2 R17, R5, R17, R16 ;  /* 0x0000001105117231 */ /* 0x000fe20000000010 */
[----:B------:R-:W-:Y:S01]  /*2de0*/  LOP3.LUT R16, R47, 0x64006400, RZ, 0xfc, !PT ;  /* 0x640064002f107812 */ /* 0x000fe200078efcff */
[-C--:B------:R-:W-:Y:S01]  /*2df0*/  HFMA2 R42, R42, R27.reuse.H1_H1, -132, -132 ;  /* 0xd820d8202a2a7431 */ /* 0x080fe2000006001b */
[----:B------:R-:W-:Y:S01]  /*2e00*/  LOP3.LUT R4, R4, 0x64006400, RZ, 0xfc, !PT ;  /* 0x6400640004047812 */ /* 0x000fe200078efcff */
[-C--:B------:R-:W-:Y:S01]  /*2e10*/  HFMA2 R15, R15, R18.reuse, R44 ;  /* 0x000000120f0f7231 */ /* 0x080fe2000000002c */
[----:B------:R-:W-:Y:S01]  /*2e20*/  LOP3.LUT R6, R6, 0x64006400, RZ, 0xfc, !PT ;  /* 0x6400640006067812 */ /* 0x000fe200078efcff */
[----:B------:R-:W-:Y:S01]  /*2e30*/  HFMA2 R16, R16, R27.H1_H1, -132, -132 ;  /* 0xd820d82010107431 */ /* 0x000fe2000006001b */
        /* <DEDUP_REMOVED lines=11> */
[C---:B------:R-:W-:Y:S01]  /*2ef0*/  LOP3.LUT R52, R14.reuse, 0x380038, RZ, 0xc0, !PT ;  /* 0x003800380e347812 */ /* 0x040fe200078ec0ff */
[----:B------:R-:W-:Y:S01]  /*2f00*/  HADD2 R18, R7, -1028, -1028 ;  /* 0xe404e40407127430 */ /* 0x000fe20000000000 */
[----:B------:R-:W-:Y:S01]  /*2f10*/  LOP3.LUT R53, R14, 0x1c001c0, RZ, 0xc0, !PT ;  /* 0x01c001c00e357812 */ /* 0x000fe200078ec0ff */
[-C--:B------:R-:W-:Y:S01]  /*2f20*/  HFMA2 R43, R6, R19.reuse, R43 ;  /* 0x00000013062b7231 */ /* 0x080fe2000000002b */
[----:B------:R-:W-:Y:S01]  /*2f30*/  LOP3.LUT R37, R37, 0x1c001c0, RZ, 0xc0, !PT ;  /* 0x01c001c025257812 */ /* 0x000fe200078ec0ff */
[----:B------:R-:W0:Y:S01]  /*2f40*/  LDS.128 R4, [UR4] ;  /* 0x00000004ff047984 */ /* 0x000e220008000c00 */
[-C--:B------:R-:W-:Y:S01]  /*2f50*/  HFMA2 R41, R16, R19.reuse, R41 ;  /* 0x0000001310297231 */ /* 0x080fe20000000029 */
[----:B------:R-:W-:Y:S01]  /*2f60*/  LOP3.LUT R14, R13, 0x64006400, RZ, 0xfc, !PT ;  /* 0x640064000d0e7812 */ /* 0x000fe200078efcff */
[----:B------:R-:W-:Y:S01]  /*2f70*/  HFMA2 R45, R18, R19, R17 ;  /* 0x00000013122d7231 */ /* 0x000fe20000000011 */
[----:B------:R-:W-:-:S02]  /*2f80*/  LOP3.LUT R58, R58, 0x64006400, RZ, 0xfc, !PT ;  /* 0x640064003a3a7812 */ /* 0x000fc400078efcff */
[----:B------:R-:W-:Y:S01]  /*2f90*/  LOP3.LUT R56, R12, 0x380038, RZ, 0xc0, !PT ;  /* 0x003800380c387812 */ /* 0x000fe200078ec0ff */
[-C--:B------:R-:W-:Y:S01]  /*2fa0*/  HFMA2 R51, R14, R27.reuse.H0_H0, -20, -20 ;  /* 0xcd00cd000e337431 */ /* 0x080fe2000004001b */
[----:B------:R-:W-:Y:S01]  /*2fb0*/  LOP3.LUT R54, R54, 0x64006400, RZ, 0xfc, !PT ;  /* 0x6400640036367812 */ /* 0x000fe200078efcff */
[-C--:B------:R-:W-:Y:S01]  /*2fc0*/  HFMA2 R58, R58, R27.reuse.H1_H1, -132, -132 ;  /* 0xd820d8203a3a7431 */ /* 0x080fe2000006001b */
[----:B------:R-:W-:Y:S02]  /*2fd0*/  LOP3.LUT R56, R56, 0x64006400, RZ, 0xfc, !PT ;  /* 0x6400640038387812 */ /* 0x000fe400078efcff */
[----:B------:R-:W-:Y:S01]  /*2fe0*/  LOP3.LUT R52, R52, 0x64006400, RZ, 0xfc, !PT ;  /* 0x6400640034347812 */ /* 0x000fe200078efcff */
[-C--:B------:R-:W-:Y:S01]  /*2ff0*/  HFMA2 R54, R54, R27.reuse.H1_H1, -132, -132 ;  /* 0xd820d82036367431 */ /* 0x080fe2000006001b */
[----:B------:R-:W-:Y:S01]  /*3000*/  LOP3.LUT R53, R53, 0x64006400, RZ, 0xfc, !PT ;  /* 0x6400640035357812 */ /* 0x000fe200078efcff */
[-C--:B------:R-:W-:Y:S02]  /*3010*/  HFMA2 R56, R56, R27.reuse.H1_H1, -132, -132 ;  /* 0xd820d82038387431 */ /* 0x080fe4000006001b */
[----:B------:R-:W-:-:S02]  /*3020*/  HFMA2 R52, R52, R27.H1_H1, -132, -132 ;  /* 0xd820d82034347431 */ /* 0x000fc4000006001b */
[----:B------:R-:W-:Y:S02]  /*3030*/  HFMA2 R53, R53, R27.H0_H0, -20, -20 ;  /* 0xcd00cd0035357431 */ /* 0x000fe4000004001b */
[-C--:B0-----:R-:W-:Y:S02]  /*3040*/  HFMA2 R15, R58, R4.reuse, R15 ;  /* 0x000000043a0f7231 */ /* 0x081fe4000000000f */
[-C--:B------:R-:W-:Y:S02]  /*3050*/  HFMA2 R41, R56, R4.reuse, R41 ;  /* 0x0000000438297231 */ /* 0x080fe40000000029 */
[-C--:B------:R-:W-:Y:S02]  /*3060*/  HFMA2 R43, R54, R4.reuse, R43 ;  /* 0x00000004362b7231 */ /* 0x080fe4000000002b */
[----:B------:R-:W-:-:S04]  /*3070*/  HFMA2 R45, R52, R4, R45 ;  /* 0x00000004342d7231 */ /* 0x000fc8000000002d */
[-C--:B------:R-:W-:Y:S02]  /*3080*/  HFMA2 R45, R53, R5.reuse, R45 ;  /* 0x00000005352d7231 */ /* 0x080fe4000000002d */
[----:B------:R-:W-:Y:S01]  /*3090*/  HFMA2 R43, R51, R5, R43 ;  /* 0x00000005332b7231 */ /* 0x000fe2000000002b */
[----:B--2---:R-:W-:Y:S02]  /*30a0*/  SHF.R.U32.HI R19, RZ, 0x6, R9 ;  /* 0x00000006ff137819 */ /* 0x004fe40000011609 */
[----:B------:R-:W-:Y:S02]  /*30b0*/  SHF.R.U32.HI R39, RZ, 0x6, R11 ;  /* 0x00000006ff277819 */ /* 0x000fe4000001160b */
[----:B------:R-:W-:Y:S02]  /*30c0*/  LOP3.LUT R47, R19, 0x380038, RZ, 0xc0, !PT ;  /* 0x00380038132f7812 */ /* 0x000fe400078ec0ff */
[----:B------:R-:W-:Y:S02]  /*30d0*/  LOP3.LUT R38, R39, 0x380038, RZ, 0xc0, !PT ;  /* 0x0038003827267812 */ /* 0x000fe400078ec0ff */
[----:B------:R-:W-:-:S02]  /*30e0*/  LOP3.LUT R50, R47, 0x64006400, RZ, 0xfc, !PT ;  /* 0x640064002f327812 */ /* 0x000fc400078efcff */
[----:B------:R-:W-:Y:S02]  /*30f0*/  LOP3.LUT R60, R38, 0x64006400, RZ, 0xfc, !PT ;  /* 0x64006400263c7812 */ /* 0x000fe400078efcff */
[----:B------:R-:W-:Y:S01]  /*3100*/  LOP3.LUT R47, R12, 0x1c001c0, RZ, 0xc0, !PT ;  /* 0x01c001c00c2f7812 */ /* 0x000fe200078ec0ff */
[-C--:B------:R-:W-:Y:S01]  /*3110*/  HFMA2 R38, R50, R27.reuse.H1_H1, -132, -132 ;  /* 0xd820d82032267431 */ /* 0x080fe2000006001b */
[----:B------:R-:W-:Y:S01]  /*3120*/  SHF.R.U32.HI R17, RZ, 0x6, R8 ;  /* 0x00000006ff117819 */ /* 0x000fe20000011608 */
[----:B------:R-:W-:Y:S01]  /*3130*/  HFMA2 R50, R60, R27.H1_H1, -132, -132 ;  /* 0xd820d8203c327431 */ /* 0x000fe2000006001b */
[----:B------:R-:W-:Y:S02]  /*3140*/  SHF.R.U32.HI R16, RZ, 0x6, R10 ;  /* 0x00000006ff107819 */ /* 0x000fe4000001160a */
[----:B------:R-:W-:Y:S02]  /*3150*/  LOP3.LUT R12, R37, 0x64006400, RZ, 0xfc, !PT ;  /* 0x64006400250c7812 */ /* 0x000fe400078efcff */
[----:B------:R-:W-:-:S02]  /*3160*/  LOP3.LUT R60, R47, 0x64006400, RZ, 0xfc, !PT ;  /* 0x640064002f3c7812 */ /* 0x000fc400078efcff */
[----:B------:R-:W-:Y:S01]  /*3170*/  LOP3.LUT R48, R8, 0x380038, RZ, 0xc0, !PT ;  /* 0x0038003808307812 */ /* 0x000fe200078ec0ff */
[-C--:B------:R-:W-:Y:S01]  /*3180*/  HFMA2 R12, R12, R27.reuse.H0_H0, -20, -20 ;  /* 0xcd00cd000c0c7431 */ /* 0x080fe2000004001b */
[----:B------:R-:W-:Y:S01]  /*3190*/  LOP3.LUT R46, R9, 0x380038, RZ, 0xc0, !PT ;  /* 0x00380038092e7812 */ /* 0x000fe200078ec0ff */
[----:B------:R-:W-:Y:S01]  /*31a0*/  HFMA2 R60, R60, R27.H0_H0, -20, -20 ;  /* 0xcd00cd003c3c7431 */ /* 0x000fe2000004001b */
[----:B------:R-:W-:Y:S02]  /*31b0*/  LOP3.LUT R44, R10, 0x380038, RZ, 0xc0, !PT ;  /* 0x003800380a2c7812 */ /* 0x000fe400078ec0ff */
        /* <DEDUP_REMOVED lines=26> */
[-C--:B------:R-:W-:Y:S01]  /*3360*/  HFMA2 R47, R47, R27.reuse.H0_H0, -20, -20 ;  /* 0xcd00cd002f2f7431 */ /* 0x080fe2000004001b */
[----:B------:R-:W-:Y:S01]  /*3370*/  SHF.R.U32.HI R55, RZ, 0xd, R10 ;  /* 0x0000000dff377819 */ /* 0x000fe2000001160a */
[-C--:B------:R-:W-:Y:S01]  /*3380*/  HFMA2 R37, R37, R27.reuse.H0_H0, -20, -20 ;  /* 0xcd00cd0025257431 */ /* 0x080fe2000004001b */
[----:B------:R-:W-:Y:S01]  /*3390*/  LOP3.LUT R10, R10, 0x70007, RZ, 0xc0, !PT ;  /* 0x000700070a0a7812 */ /* 0x000fe200078ec0ff */
[----:B------:R-:W-:Y:S01]  /*33a0*/  HFMA2 R27, R14, R27.H0_H0, -20, -20 ;  /* 0xcd00cd000e1b7431 */ /* 0x000fe2000004001b */
[----:B------:R-:W-:-:S02]  /*33b0*/  SHF.R.U32.HI R14, RZ, 0xd, R8 ;  /* 0x0000000dff0e7819 */ /* 0x000fc40000011608 */
[----:B------:R-:W-:Y:S02]  /*33c0*/  LOP3.LUT R8, R8, 0x70007, RZ, 0xc0, !PT ;  /* 0x0007000708087812 */ /* 0x000fe400078ec0ff */
[----:B------:R-:W-:Y:S02]  /*33d0*/  LOP3.LUT R33, R33, 0x40004, R14, 0xf8, !PT ;  /* 0x0004000421217812 */ /* 0x000fe400078ef80e */
[----:B------:R-:W0:Y:S01]  /*33e0*/  LDS.128 R12, [UR4+0x10] ;  /* 0x00001004ff0c7984 */ /* 0x000e220008000c00 */
[----:B------:R-:W-:Y:S02]  /*33f0*/  LOP3.LUT R8, R8, 0x64006400, RZ, 0xfc, !PT ;  /* 0x6400640008087812 */ /* 0x000fe400078efcff */
[----:B------:R-:W-:Y:S02]  /*3400*/  SHF.R.U32.HI R56, RZ, 0xd, R9 ;  /* 0x0000000dff387819 */ /* 0x000fe40000011609 */
[----:B------:R-:W-:Y:S01]  /*3410*/  SHF.R.U32.HI R57, RZ, 0xd, R11 ;  /* 0x0000000dff397819 */ /* 0x000fe2000001160b */
[----:B------:R-:W-:Y:S01]  /*3420*/  HADD2 R5, R8, -1028, -1028 ;  /* 0xe404e40408057430 */ /* 0x000fe20000000000 */
[----:B------:R-:W-:-:S02]  /*3430*/  LOP3.LUT R9, R9, 0x70007, RZ, 0xc0, !PT ;  /* 0x0007000709097812 */ /* 0x000fc400078ec0ff */
[----:B------:R-:W-:Y:S02]  /*3440*/  LOP3.LUT R11, R11, 0x70007, RZ, 0xc0, !PT ;  /* 0x000700070b0b7812 */ /* 0x000fe400078ec0ff */
[----:B------:R-:W-:Y:S01]  /*3450*/  LOP3.LUT R10, R10, 0x64006400, RZ, 0xfc, !PT ;  /* 0x640064000a0a7812 */ /* 0x000fe200078efcff */
[-C--:B------:R-:W-:Y:S01]  /*3460*/  HFMA2 R4, R5, R6.reuse, R4 ;  /* 0x0000000605047231 */ /* 0x080fe20000000004 */
        /* <DEDUP_REMOVED lines=17> */
[----:B------:R-:W-:Y:S02]  /*3580*/  HFMA2 R43, R44, R7, R43 ;  /* 0x000000072c2b7231 */ /* 0x000fe4000000002b */
[----:B------:R-:W-:Y:S01]  /*3590*/  HADD2 R16, R16, -1028, -1028 ;  /* 0xe404e40410107430 */ /* 0x000fe20000000000 */
[----:B------:R-:W-:Y:S02]  /*35a0*/  LOP3.LUT R19, R19, 0x64006400, RZ, 0xfc, !PT ;  /* 0x6400640013137812 */ /* 0x000fe400078efcff */
[----:B------:R-:W-:Y:S02]  /*35b0*/  LOP3.LUT R39, R39, 0x70007, RZ, 0xc0, !PT ;  /* 0x0007000727277812 */ /* 0x000fe400078ec0ff */
[----:B------:R-:W-:Y:S01]  /*35c0*/  LOP3.LUT R33, R33, 0x64006400, RZ, 0xfc, !PT ;  /* 0x6400640021217812 */ /* 0x000fe200078efcff */
[----:B------:R-:W-:Y:S01]  /*35d0*/  HADD2 R4, R19, -1028, -1028 ;  /* 0xe404e40413047430 */ /* 0x000fe20000000000 */
[----:B------:R-:W-:Y:S01]  /*35e0*/  LOP3.LUT R26, R26, 0x40004, R55, 0xf8, !PT ;  /* 0x000400041a1a7812 */ /* 0x000fe200078ef837 */
[-C--:B0-----:R-:W-:Y:S01]  /*35f0*/  HFMA2 R6, R17, R12.reuse, R6 ;  /* 0x0000000c11067231 */ /* 0x081fe20000000006 */
[----:B------:R-:W-:Y:S01]  /*3600*/  LOP3.LUT R39, R39, 0x64006400, RZ, 0xfc, !PT ;  /* 0x6400640027277812 */ /* 0x000fe200078efcff */
[-C--:B------:R-:W-:Y:S01]  /*3610*/  HFMA2 R9, R16, R12.reuse, R43 ;  /* 0x0000000c10097231 */ /* 0x080fe2000000002b */
[----:B------:R-:W-:Y:S01]  /*3620*/  LOP3.LUT R31, R31, 0x40004, R56, 0xf8, !PT ;  /* 0x000400041f1f7812 */ /* 0x000fe200078ef838 */
[----:B------:R-:W-:Y:S01]  /*3630*/  HFMA2 R19, R4, R12, R41 ;  /* 0x0000000c04137231 */ /* 0x000fe20000000029 */
[----:B------:R-:W-:Y:S01]  /*3640*/  LOP3.LUT R26, R26, 0x64006400, RZ, 0xfc, !PT ;  /* 0x640064001a1a7812 */ /* 0x000fe200078efcff */
[----:B------:R-:W-:Y:S01]  /*3650*/  HADD2 R4, R33, -1028, -1028 ;  /* 0xe404e40421047430 */ /* 0x000fe20000000000 */
[----:B------:R-:W-:Y:S01]  /*3660*/  LOP3.LUT R31, R31, 0x64006400, RZ, 0xfc, !PT ;  /* 0x640064001f1f7812 */ /* 0x000fe200078efcff */
[----:B------:R-:W-:-:S02]  /*3670*/  HFMA2 R7, R40, R13, R6 ;  /* 0x0000000d28077231 */ /* 0x000fc40000000006 */
[----:B------:R-:W-:Y:S02]  /*3680*/  HADD2 R8, R39, -1028, -1028 ;  /* 0xe404e40427087430 */ /* 0x000fe40000000000 */
[-C--:B------:R-:W-:Y:S02]  /*3690*/  HFMA2 R9, R18, R13.reuse, R9 ;  /* 0x0000000d12097231 */ /* 0x080fe40000000009 */
[----:B------:R-:W-:Y:S01]  /*36a0*/  HFMA2 R19, R38, R13, R19 ;  /* 0x0000000d26137231 */ /* 0x000fe20000000013 */
[----:B------:R-:W-:Y:S01]  /*36b0*/  LOP3.LUT R36, R36, 0x40004, R57, 0xf8, !PT ;  /* 0x0004000424247812 */ /* 0x000fe200078ef839 */
[----:B------:R-:W-:Y:S02]  /*36c0*/  HFMA2 R45, R8, R12, R45 ;  /* 0x0000000c082d7231 */ /* 0x000fe4000000002d */
[----:B------:R-:W-:Y:S02]  /*36d0*/  HADD2 R26, R26, -1028, -1028 ;  /* 0xe404e4041a1a7430 */ /* 0x000fe40000000000 */
[----:B------:R-:W-:-:S02]  /*36e0*/  HFMA2 R7, R49, R14, R7 ;  /* 0x0000000e31077231 */ /* 0x000fc40000000007 */
[-C--:B------:R-:W-:Y:S02]  /*36f0*/  HFMA2 R19, R47, R14.reuse, R19 ;  /* 0x0000000e2f137231 */ /* 0x080fe40000000013 */
[----:B------:R-:W-:Y:S02]  /*3700*/  HFMA2 R9, R37, R14, R9 ;  /* 0x0000000e25097231 */ /* 0x000fe40000000009 */
[----:B------:R-:W-:Y:S01]  /*3710*/  HADD2 R6, R31, -1028, -1028 ;  /* 0xe404e4041f067430 */ /* 0x000fe20000000000 */
[----:B------:R-:W-:Y:S01]  /*3720*/  LOP3.LUT R36, R36, 0x64006400, RZ, 0xfc, !PT ;  /* 0x6400640024247812 */ /* 0x000fe200078efcff */
[----:B------:R-:W-:Y:S02]  /*3730*/  HFMA2 R45, R50, R13, R45 ;  /* 0x0000000d322d7231 */ /* 0x000fe4000000002d */
[-C--:B------:R-:W-:Y:S02]  /*3740*/  HFMA2 R19, R6, R15.reuse, R19 ;  /* 0x0000000f06137231 */ /* 0x080fe40000000013 */
[----:B------:R-:W-:-:S02]  /*3750*/  HFMA2 R7, R4, R15, R7 ;  /* 0x0000000f04077231 */ /* 0x000fc40000000007 */
[----:B------:R-:W-:Y:S02]  /*3760*/  HFMA2 R45, R27, R14, R45 ;  /* 0x0000000e1b2d7231 */ /* 0x000fe4000000002d */
[-C--:B------:R-:W-:Y:S02]  /*3770*/  HFMA2 R9, R26, R15.reuse, R9 ;  /* 0x0000000f1a097231 */ /* 0x080fe40000000009 */
[----:B------:R-:W-:Y:S01]  /*3780*/  HADD2 R36, R36, -1028, -1028 ;  /* 0xe404e40424247430 */ /* 0x000fe20000000000 */
[----:B------:R-:W-:Y:S01]  /*3790*/  PRMT R4, R2, 0x7610, R0 ;  /* 0x0000761002047816 */ /* 0x000fe20000000000 */
[----:B------:R-:W-:Y:S02]  /*37a0*/  HADD2 R19, R19.H0_H0, R19.H1_H1 ;  /* 0x3000001313137230 */ /* 0x000fe40000000800 */
[----:B------:R-:W-:Y:S02]  /*37b0*/  HFMA2 R45, R36, R15, R45 ;  /* 0x0000000f242d7231 */ /* 0x000fe4000000002d */
[----:B------:R-:W-:-:S02]  /*37c0*/  HADD2 R7, R7.H0_H0, R7.H1_H1 ;  /* 0x3000000707077230 */ /* 0x000fc40000000800 */
[----:B------:R-:W-:Y:S02]  /*37d0*/  HADD2 R9, R9.H0_H0, R9.H1_H1 ;  /* 0x3000000909097230 */ /* 0x000fe40000000800 */
[----:B------:R-:W-:Y:S01]  /*37e0*/  HADD2 R45, R45.H0_H0, R45.H1_H1 ;  /* 0x3000002d2d2d7230 */ /* 0x000fe20000000800 */
[----:B------:R-:W-:-:S04]  /*37f0*/  PRMT R7, R7, 0x5410, R19 ;  /* 0x0000541007077816 */ /* 0x000fc80000000013 */
[----:B------:R-:W-:Y:S01]  /*3800*/  PRMT R9, R9, 0x5410, R45 ;  /* 0x0000541009097816 */ /* 0x000fe2000000002d */
[----:B------:R-:W-:Y:S01]  /*3810*/  HFMA2 R29, R7, R4, R29 ;  /* 0x00000004071d7231 */ /* 0x000fe2000000001d */
[----:B------:R-:W-:-:S05]  /*3820*/  PRMT R4, R0, 0x7610, R2 ;  /* 0x0000761000047816 */ /* 0x000fca0000000002 */
[----:B------:R-:W-:-:S07]  /*3830*/  HFMA2 R28, R9, R4, R28 ;  /* 0x00000004091c7231 */ /* 0x000fce000000001c */
.L_x_4121:
[----:B------:R-:W-:Y:S01]  /*3840*/  ISETP.GE.AND P1, PT, R32, R23, PT ;  /* 0x000000172000720c */ /* 0x000fe20003f26270 */
[----:B------:R-:W-:Y:S01]  /*3850*/  UIADD3 UR4, UPT, UPT, UR4, 0x40, URZ ;  /* 0x0000004004047890 */ /* 0x000fe2000fffe0ff */
[----:B------:R-:W-:Y:S01]  /*3860*/  IADD3 R24, P2, PT, R24, 0x80, RZ ;  /* 0x0000008018187810 */ /* 0x000fe20007f5e0ff */
[----:B------:R-:W-:Y:S02]  /*3870*/  @!P0 IMAD.MOV.U32 R30, RZ, RZ, R22 ;  /* 0x000000ffff1e8224 */ /* 0x000fe400078e0016 */
[----:B-----5:R-:W-:-:S04]  /*3880*/  IMAD.WIDE R16, R35, 0x4, R20 ;  /* 0x0000000423107825 */ /* 0x020fc800078e0214 */
[----:B------:R-:W-:-:S04]  /*3890*/  IMAD.X R25, RZ, RZ, R25, P2 ;  /* 0x000000ffff197224 */ /* 0x000fc800010e0619 */
[----:B------:R-:W-:Y:S05]  /*38a0*/  @!P1 BRA `(.L_x_4122) ;  /* 0xffffffe800cc9947 */ /* 0x000fea000383ffff */
.L_x_4120:
[----:B------:R-:W-:-:S13]  /*38b0*/  ISETP.LE.AND P0, PT, R34, UR8, PT ;  /* 0x0000000822007c0c */ /* 0x000fda000bf03270 */
[----:B------:R-:W-:Y:S05]  /*38c0*/  @P0 EXIT ;  /* 0x000000000000094d */ /* 0x000fea0003800000 */
[----:B------:R-:W0:Y:S01]  /*38d0*/  S2R R0, SR_CTAID.X ;  /* 0x0000000000007919 */ /* 0x000e220000002500 */
[----:B------:R-:W1:Y:S01]  /*38e0*/  LDC.64 R2, c[0x0][0x3a0] ;  /* 0x0000e800ff027b82 */ /* 0x000e620000000a00 */
[----:B------:R-:W0:Y:S02]  /*38f0*/  S2R R5, SR_TID.X ;  /* 0x0000000000057919 */ /* 0x000e240000002100 */
[----:B0-----:R-:W-:-:S04]  /*3900*/  IMAD R0, R0, 0x40, R5 ;  /* 0x0000004000007824 */ /* 0x001fc800078e0205 */
        /* <DEDUP_REMOVED lines=10> */
.L_x_4126:
[----:B------:R-:W0:Y:S02]  /*39b0*/  LDS R2, [R0] ;  /* 0x0000000000027984 */ /* 0x000e240000000800 */
[----:B0-----:R-:W-:-:S05]  /*39c0*/  HADD2 R3, R2, R29 ;  /* 0x0000001d02037230 */ /* 0x001fca0000000000 */
[----:B------:R-:W0:Y:S02]  /*39d0*/  ATOMS.CAST.SPIN P0, [R0], R2, R3 ;  /* 0x000000020000758d */ /* 0x000e240001800003 */
[----:B0-----:R-:W-:Y:S05]  /*39e0*/  @!P0 BRA `(.L_x_4126) ;  /* 0xfffffffc00f08947 */ /* 0x001fea000383ffff */
[----:B------:R-:W-:Y:S05]  /*39f0*/  BRA `(.L_x_4124) ;  /* 0x00000000000c7947 */ /* 0x000fea0003800000 */
.L_x_4125:
[----:B------:R-:W2:Y:S02]  /*3a00*/  LD.E R0, desc[UR6][R4.64] ;  /* 0x0000000604007980 */ /* 0x000ea4000c101900 */
[----:B--2---:R-:W-:-:S05]  /*3a10*/  IMAD.IADD R3, R29, 0x1, R0 ;  /* 0x000000011d037824 */ /* 0x004fca00078e0200 */
[----:B------:R0:W-:Y:S02]  /*3a20*/  ST.E desc[UR6][R4.64], R3 ;  /* 0x0000000304007985 */ /* 0x0001e4000c101906 */
.L_x_4124:
[----:B------:R-:W-:Y:S05]  /*3a30*/  BSYNC.RECONVERGENT B0 ;  /* 0x0000000000007941 */ /* 0x000fea0003800200 */
.L_x_4123:
[----:B------:R1:W-:Y:S02]  /*3a40*/  ATOM.E.ADD.F16x2.RN.STRONG.GPU P0, RZ, desc[UR6][R4.64+0x4], R28 ;  /* 0x8000041c04ff79a2 */ /* 0x0003e4000c10e106 */
[----:B-1----:R-:W-:Y:S05]  /*3a50*/  @P0 EXIT ;  /* 0x000000000000094d */ /* 0x002fea0003800000 */
[----:B------:R-:W1:Y:S02]  /*3a60*/  QSPC.E.S P0, RZ, [R4+0x4] ;  /* 0x0000040004ff73aa */ /* 0x000e640000000500 */
[----:B-1----:R-:W-:Y:S05]  /*3a70*/  @!P0 BRA `(.L_x_4127) ;  /* 0x00000000001c8947 */ /* 0x002fea0003800000 */
[----:B------:R-:W-:-:S05]  /*3a80*/  IMAD.MOV.U32 R2, RZ, RZ, R4 ;  /* 0x000000ffff027224 */ /* 0x000fca00078e0004 */
[----:B------:R-:W-:-:S07]  /*3a90*/  MOV R0, R2 ;  /* 0x0000000200007202 */ /* 0x000fce0000000f00 */
.L_x_4128:
[----:B------:R-:W0:Y:S02]  /*3aa0*/  LDS R2, [R0+0x4] ;  /* 0x0000040000027984 */ /* 0x000e240000000800 */
[----:B0-----:R-:W-:-:S05]  /*3ab0*/  HFMA2 R3, R2, 1, 1, R28 ;  /* 0x3c003c0002037831 */ /* 0x001fca000000001c */
[----:B------:R-:W0:Y:S02]  /*3ac0*/  ATOMS.CAST.SPIN P0, [R0+0x4], R2, R3 ;  /* 0x000004020000758d */ /* 0x000e240001800003 */
[----:B0-----:R-:W-:Y:S05]  /*3ad0*/  @!P0 BRA `(.L_x_4128) ;  /* 0xfffffffc00f08947 */ /* 0x001fea000383ffff */
[----:B------:R-:W-:Y:S05]  /*3ae0*/  EXIT ;  /* 0x000000000000794d */ /* 0x000fea0003800000 */
.L_x_4127:
[----:B------:R-:W0:Y:S02]  /*3af0*/  LD.E R0, desc[UR6][R4.64+0x4] ;  /* 0x0000040604007980 */ /* 0x000e24000c101900 */
[----:B0-----:R-:W-:-:S05]  /*3b00*/  IMAD.IADD R3, R28, 0x1, R0 ;  /* 0x000000011c037824 */ /* 0x001fca00078e0200 */
[----:B------:R-:W-:Y:S01]  /*3b10*/  ST.E desc[UR6][R4.64+0x4], R3 ;  /* 0x0000040304007985 */ /* 0x000fe2000c101906 */
[----:B------:R-:W-:Y:S05]  /*3b20*/  EXIT ;  /* 0x000000000000794d */ /* 0x000fea0003800000 */
.L_x_4129:
        /* <DEDUP_REMOVED lines=13> */
.L_x_4544:


//--------------------- .text._Z23gemm_half_q_half_kernelILi1ELi38ELb0ELb0ELi64EEvPK6__halfPKjS4_S2_PS0_iiiiPKtS7_iiiiiibS2_i --------------------------
	.section	.text._Z23gemm_half_q_half_kernelILi1ELi38ELb0ELb0ELi64EEvPK6__halfPKjS4_S2_PS0_iiiiPKtS7_iiiiiibS2_i,"ax",@progbits
	.align	128
        .global         _Z23gemm_half_q_half_kernelILi1ELi38ELb0ELb0ELi64EEvPK6__halfPKjS4_S2_PS0_iiiiPKtS7_iiiiiibS2_i
        .type           _Z23gemm_half_q_half_kernelILi1ELi38ELb0ELb0ELi64EEvPK6__halfPKjS4_S2_PS0_iiiiPKtS7_iiiiiibS2_i,@function
        .size           _Z23gemm_half_q_half_kernelILi1ELi38ELb0ELb0ELi64EEvPK6__halfPKjS4_S2_PS0_iiiiPKtS7_iiiiiibS2_i,(.L_x_4545 - _Z23gemm_half_q_half_kernelILi1ELi38ELb0ELb0ELi64EEvPK6__halfPKjS4_S2_PS0_iiiiPKtS7_iiiiiibS2_i)
        .other          _Z23gemm_half_q_half_kernelILi1ELi38ELb0ELb0ELi64EEvPK6__halfPKjS4_S2_PS0_iiiiPKtS7_iiiiiibS2_i,@"STO_CUDA_ENTRY STV_DEFAULT"
_Z23gemm_half_q_half_kernelILi1ELi38ELb0ELb0ELi64EEvPK6__halfPKjS4_S2_PS0_iiiiPKtS7_iiiiiibS2_i:
.text._Z23gemm_half_q_half_kernelILi1ELi38ELb0ELb0ELi64EEvPK6__halfPKjS4_S2_PS0_iiiiPKtS7_iiiiiibS2_i:
        /* <DEDUP_REMOVED lines=35> */
.L_x_4131:
[----:B------:R-:W-:Y:S05]  /*0230*/  BSYNC.RECONVERGENT B0 ;  /* 0x0000000000007941 */ /* 0x000fea0003800200 */
.L_x_4130:
[----:B------:R-:W1:Y:S01]  /*0240*/  LDCU UR4, c[0x0][0x3ac] ;  /* 0x00007580ff0477ac */ /* 0x000e620008000800 */
[----:B0-----:R-:W-:-:S04]  /*0250*/  IMAD R4, R6, 0x40, R17 ;  /* 0x0000004006047824 */ /* 0x001fc800078e0211 */
[----:B------:R-:W-:Y:S02]  /*0260*/  IMAD.SHL.U32 R4, R4, 0x4, RZ ;  /* 0x0000000404047824 */ /* 0x000fe400078e00ff */
[----:B-1----:R-:W-:-:S05]  /*0270*/  IMAD.U32 R29, RZ, RZ, UR4 ;  /* 0x00000004ff1d7e24 */ /* 0x002fca000f8e00ff */
        /* <DEDUP_REMOVED lines=26> */
.L_x_4133:
[----:B-12---:R-:W0:Y:S01]  /*0420*/  LDC.64 R14, c[0x0][0x390] ;  /* 0x0000e400ff0e7b82 */ /* 0x006e220000000a00 */
        /* <DEDUP_REMOVED lines=43> */
.L_x_4132:
        /* <DEDUP_REMOVED lines=12> */
.L_x_4134:
        /* <DEDUP_REMOVED lines=11> */
.L_x_4135:
        /* <DEDUP_REMOVED lines=11> */
.L_x_4136:
        /* <DEDUP_REMOVED lines=11> */
.L_x_4137:
[----:B------:R-:W0:Y:S01]  /*09b0*/  LDCU UR5, c[0x0][0x3d8] ;  /* 0x00007b00ff0577ac */ /* 0x000e220008000800 */
[----:B------:R-:W-:Y:S01]  /*09c0*/  IMAD.MOV.U32 R17, RZ, RZ, RZ ;  /* 0x000000ffff117224 */ /* 0x000fe200078e00ff */
[----:B0-----:R-:W-:-:S13]  /*09d0*/  ISETP.GT.AND P0, PT, R0, UR5, PT ;  /* 0x0000000500007c0c */ /* 0x001fda000bf04270 */
[----:B------:R-:W-:Y:S05]  /*09e0*/  @!P0 BRA `(.L_x_4138) ;  /* 0x00000000001c8947 */ /* 0x000fea0003800000 */
[----:B------:R-:W2:Y:S02]  /*09f0*/  LDC R17, c[0x0][0x3dc] ;  /* 0x0000f700ff117b82 */ /* 0x000ea40000000800 */
[----:B--2---:R-:W-:-:S05]  /*0a00*/  VIMNMX R14, PT, PT, R0, R17, PT ;  /* 0x00000011000e7248 */ /* 0x004fca0003fe0100 */
[----:B------:R-:W-:-:S05]  /*0a10*/  VIADD R14, R14, -UR5 ;  /* 0x800000050e0e7c36 */ /* 0x000fca0008000000 */
[----:B------:R-:W-:-:S04]  /*0a20*/  SHF.R.S32.HI R17, RZ, 0x1f, R14 ;  /* 0x0000001fff117819 */ /* 0x000fc8000001140e */
[----:B------:R-:W-:-:S04]  /*0a30*/  LEA.HI R17, R17, R14, RZ, 0x5 ;  /* 0x0000000e11117211 */ /* 0x000fc800078f28ff */
[----:B------:R-:W-:-:S05]  /*0a40*/  SHF.R.S32.HI R17, RZ, 0x5, R17 ;  /* 0x00000005ff117819 */ /* 0x000fca0000011411 */
[----:B------:R-:W-:-:S07]  /*0a50*/  IMAD.SHL.U32 R17, R17, 0x2, RZ ;  /* 0x0000000211117824 */ /* 0x000fce00078e00ff */
.L_x_4138:
[----:B--2---:R-:W-:Y:S01]  /*0a60*/  VIMNMX R14, PT, PT, R0, UR4, PT ;  /* 0x00000004000e7c48 */ /* 0x004fe2000bfe0100 */
[----:B------:R-:W0:Y:S01]  /*0a70*/  S2UR UR5, SR_CgaCtaId ;  /* 0x00000000000579c3 */ /* 0x000e220000008800 */
[----:B------:R-:W1:Y:S01]  /*0a80*/  LDCU.64 UR10, c[0x0][0x388] ;  /* 0x00007100ff0a77ac */ /* 0x000e620008000a00 */
[----:B------:R-:W-:Y:S02]  /*0a90*/  VIMNMX R5, PT, PT, R5, UR9, PT ;  /* 0x0000000905057c48 */ /* 0x000fe4000bfe0100 */
[----:B------:R-:W-:Y:S01]  /*0aa0*/  SHF.R.S32.HI R19, RZ, 0x1f, R14 ;  /* 0x0000001fff137819 */ /* 0x000fe2000001140e */
[----:B------:R-:W-:Y:S01]  /*0ab0*/  UMOV UR4, 0x400 ;  /* 0x0000040000047882 */ /* 0x000fe20000000000 */
[----:B-----5:R-:W-:Y:S02]  /*0ac0*/  PRMT R31, R12, 0x7610, R12 ;  /* 0x000076100c1f7816 */ /* 0x020fe4000000000c */
[----:B------:R-:W-:Y:S02]  /*0ad0*/  LEA.HI R19, R19, R14, RZ, 0x5 ;  /* 0x0000000e13137211 */ /* 0x000fe400078f28ff */
[----:B------:R-:W-:-:S02]  /*0ae0*/  PRMT R30, R13, 0x7610, R13 ;  /* 0x000076100d1e7816 */ /* 0x000fc4000000000d */
[----:B------:R-:W-:-:S05]  /*0af0*/  SHF.R.S32.HI R14, RZ, 0x5, R19 ;  /* 0x00000005ff0e7819 */ /* 0x000fca0000011413 */
[----:B------:R-:W-:-:S05]  /*0b00*/  IMAD R3, R14, 0x8, R3 ;  /* 0x000000080e037824 */ /* 0x000fca00078e0203 */
[----:B------:R-:W-:Y:S02]  /*0b10*/  IADD3 R3, PT, PT, R15, R3, R6 ;  /* 0x000000030f037210 */ /* 0x000fe40007ffe006 */
[----:B------:R-:W-:Y:S01]  /*0b20*/  SHF.R.S32.HI R6, RZ, 0x1f, R4 ;  /* 0x0000001fff067819 */ /* 0x000fe20000011404 */
[----:B0-----:R-:W-:Y:S01]  /*0b30*/  ULEA UR4, UR5, UR4, 0x18 ;  /* 0x0000000405047291 */ /* 0x001fe2000f8ec0ff */
[----:B------:R-:W-:-:S05]  /*0b40*/  IADD3 R10, PT, PT, R17, R3, R10 ;  /* 0x00000003110a7210 */ /* 0x000fca0007ffe00a */
[----:B------:R-:W-:-:S05]  /*0b50*/  IMAD R3, R10, R29, RZ ;  /* 0x0000001d0a037224 */ /* 0x000fca00078e02ff */
[----:B------:R-:W-:-:S04]  /*0b60*/  IADD3 R4, P0, PT, R4, R3, RZ ;  /* 0x0000000304047210 */ /* 0x000fc80007f1e0ff */
[----:B------:R-:W-:Y:S02]  /*0b70*/  LEA.HI.X.SX32 R3, R3, R6, 0x1, P0 ;  /* 0x0000000603037211 */ /* 0x000fe400000f0eff */
[----:B------:R-:W-:Y:S01]  /*0b80*/  ISETP.GT.AND P0, PT, R5, R0, PT ;  /* 0x000000000500720c */ /* 0x000fe20003f04270 */
[C---:B------:R-:W-:Y:S01]  /*0b90*/  IMAD.SHL.U32 R5, R4.reuse, 0x4, RZ ;  /* 0x0000000404057824 */ /* 0x040fe200078e00ff */
[----:B------:R-:W-:Y:S01]  /*0ba0*/  SHF.L.U64.HI R3, R4, 0x2, R3 ;  /* 0x0000000204037819 */ /* 0x000fe20000010203 */
[----:B------:R-:W-:Y:S01]  /*0bb0*/  IMAD.MOV.U32 R4, RZ, RZ, RZ ;  /* 0x000000ffff047224 */ /* 0x000fe200078e00ff */
[----:B------:R-:W-:Y:S02]  /*0bc0*/  PRMT R6, RZ, 0x5410, RZ ;  /* 0x00005410ff067816 */ /* 0x000fe400000000ff */
[----:B-1----:R-:W-:Y:S02]  /*0bd0*/  IADD3 R32, P1, PT, R5, UR10, RZ ;  /* 0x0000000a05207c10 */ /* 0x002fe4000ff3e0ff */
[----:B------:R-:W-:-:S02]  /*0be0*/  PRMT R5, RZ, 0x5410, RZ ;  /* 0x00005410ff057816 */ /* 0x000fc400000000ff */
[----:B------:R-:W-:Y:S01]  /*0bf0*/  IADD3.X R33, PT, PT, R3, UR11, RZ, P1, !PT ;  /* 0x0000000b03217c10 */ /* 0x000fe20008ffe4ff */
[----:B------:R-:W-:Y:S02]  /*0c00*/  IMAD.IADD R3, R0, 0x1, R11 ;  /* 0x0000000100037824 */ /* 0x000fe400078e020b */
[----:B------:R-:W-:Y:S02]  /*0c10*/  IMAD.MOV.U32 R34, RZ, RZ, R32 ;  /* 0x000000ffff227224 */ /* 0x000fe400078e0020 */
[----:B------:R-:W-:Y:S01]  /*0c20*/  IMAD.MOV.U32 R35, RZ, RZ, R33 ;  /* 0x000000ffff237224 */ /* 0x000fe200078e0021 */
[----:B------:R-:W-:Y:S06]  /*0c30*/  @!P0 BRA `(.L_x_4139) ;  /* 0x0000001800248947 */ /* 0x000fec0003800000 */
[----:B------:R-:W0:Y:S01]  /*0c40*/  LDC.64 R28, c[0x0][0x3a8] ;  /* 0x0000ea00ff1c7b82 */ /* 0x000e220000000a00 */
[----:B------:R-:W-:Y:S01]  /*0c50*/  IMAD.WIDE.U32 R8, R7, 0x100, R8 ;  /* 0x0000010007087825 */ /* 0x000fe200078e0008 */
[----:B------:R-:W-:Y:S02]  /*0c60*/  VIMNMX R25, PT, PT, R2, UR9, PT ;  /* 0x0000000902197c48 */ /* 0x000fe4000bfe0100 */
[----:B------:R-:W-:Y:S01]  /*0c70*/  PRMT R5, RZ, 0x5410, RZ ;  /* 0x00005410ff057816 */ /* 0x000fe200000000ff */
[----:B------:R-:W-:Y:S01]  /*0c80*/  IMAD.MOV.U32 R4, RZ, RZ, RZ ;  /* 0x000000ffff047224 */ /* 0x000fe200078e00ff */
[----:B------:R-:W-:Y:S02]  /*0c90*/  IADD3 R24, P0, PT, R8, 0x2, RZ ;  /* 0x0000000208187810 */ /* 0x000fe40007f1e0ff */
[----:B------:R-:W-:-:S03]  /*0ca0*/  PRMT R6, RZ, 0x5410, RZ ;  /* 0x00005410ff067816 */ /* 0x000fc600000000ff */
[----:B------:R-:W-:-:S08]  /*0cb0*/  IMAD.X R7, RZ, RZ, R9, P0 ;  /* 0x000000ffff077224 */ /* 0x000fd000000e0609 */
.L_x_4142:
[----:B------:R-:W-:-:S13]  /*0cc0*/  ISETP.NE.AND P0, PT, R0, R3, PT ;  /* 0x000000030000720c */ /* 0x000fda0003f05270 */
[----:B-----5:R-:W-:Y:S02]  /*0cd0*/  @!P0 IMAD R8, R4, 0x8, R1 ;  /* 0x0000000804088824 */ /* 0x020fe400078e0201 */
[----:B------:R-:W-:-:S03]  /*0ce0*/  @!P0 IMAD.MOV.U32 R9, RZ, RZ, R7 ;  /* 0x000000ffff098224 */ /* 0x000fc600078e0007 */
[----:B-1----:R1:W2:Y:S02]  /*0cf0*/  @!P0 LDL.64 R10, [R8+0x8] ;  /* 0x00000800080a8983 */ /* 0x0022a40000100a00 */
[----:B-1----:R-:W-:-:S05]  /*0d00*/  @!P0 IMAD.MOV.U32 R8, RZ, RZ, R24 ;  /* 0x000000ffff088224 */ /* 0x002fca00078e0018 */
[----:B------:R-:W3:Y:S01]  /*0d10*/  @!P0 LDG.E.U16.CONSTANT R9, desc[UR6][R8.64] ;  /* 0x0000000608098981 */ /* 0x000ee2000c1e9500 */
[----:B0-----:R-:W-:Y:S01]  /*0d20*/  IMAD.MOV.U32 R26, RZ, RZ, R32 ;  /* 0x000000ffff1a7224 */ /* 0x001fe200078e0020 */
[----:B0-----:R-:W-:Y:S01]  /*0d30*/  ISETP.LE.AND P1, PT, R28, UR8, PT ;  /* 0x000000081c007c0c */ /* 0x001fe2000bf23270 */
[----:B------:R-:W-:Y:S02]  /*0d40*/  IMAD.MOV.U32 R27, RZ, RZ, R33 ;  /* 0x000000ffff1b7224 */ /* 0x000fe400078e0021 */
[----:B------:R-:W-:-:S04]  /*0d50*/  IMAD.WIDE R12, R29, 0x4, R26 ;  /* 0x000000041d0c7825 */ /* 0x000fc800078e021a */
[----:B------:R-:W-:Y:S02]  /*0d60*/  IMAD.WIDE R16, R29, 0x4, R12 ;  /* 0x000000041d107825 */ /* 0x000fe400078e020c */
[----:B------:R-:W5:Y:S01]  /*0d70*/  LDG.E.128.CONSTANT R12, desc[UR6][R12.64] ;  /* 0x000000060c0c7981 */ /* 0x000f62000c1e9d00 */
[----:B--2---:R-:W-:Y:S02]  /*0d80*/  @!P0 PRMT R31, R10, 0x7610, R31 ;  /* 0x000076100a1f8816 */ /* 0x004fe4000000001f */
[----:B------:R-:W-:Y:S02]  /*0d90*/  @!P0 PRMT R30, R11, 0x7610, R30 ;  /* 0x000076100b1e8816 */ /* 0x000fe4000000001e */
[----:B------:R-:W-:Y:S02]  /*0da0*/  @!P0 PRMT R31, R31, 0x7610, R10 ;  /* 0x000076101f1f8816 */ /* 0x000fe4000000000a */
[----:B------:R-:W-:Y:S01]  /*0db0*/  @!P0 PRMT R30, R30, 0x7610, R11 ;  /* 0x000076101e1e8816 */ /* 0x000fe2000000000b */
[----:B---3--:R-:W-:-:S02]  /*0dc0*/  @!P0 IMAD.IADD R3, R9, 0x1, R0 ;  /* 0x0000000109038824 */ /* 0x008fc400078e0200 */
[----:B------:R0:W5:Y:S01]  /*0dd0*/  LDG.E.128.CONSTANT R8, desc[UR6][R26.64] ;  /* 0x000000061a087981 */ /* 0x000162000c1e9d00 */
[----:B------:R-:W-:Y:S01]  /*0de0*/  IMAD.WIDE R34, R29, 0x4, R16 ;  /* 0x000000041d227825 */ /* 0x000fe200078e0210 */
[----:B------:R-:W-:Y:S06]  /*0df0*/  @P1 BRA `(.L_x_4140) ;  /* 0x0000000800bc1947 */ /* 0x000fec0003800000 */
[----:B------:R-:W2:Y:S01]  /*0e00*/  LDG.E.128.CONSTANT R16, desc[UR6][R16.64] ;  /* 0x0000000610107981 */ /* 0x000ea2000c1e9d00 */
[----:B-----5:R-:W-:Y:S02]  /*0e10*/  LOP3.LUT R38, R8, 0x3f003f, RZ, 0xc0, !PT ;  /* 0x003f003f08267812 */ /* 0x020fe400078ec0ff */
        /* <DEDUP_REMOVED lines=19> */
[----:B------:R-:W-:Y:S02]  /*0f50*/  SHF.R.U32.HI R10, RZ, 0x6, R10 ;  /* 0x00000006ff0a7819 */ /* 0x000fe4000001160a */
[----:B------:R-:W-:Y:S02]  /*0f60*/  LOP3.LUT R8, R8, 0x64006400, RZ, 0xfc, !PT ;  /* 0x6400640008087812 */ /* 0x000fe400078efcff */
[----:B------:R-:W-:-:S02]  /*0f70*/  LOP3.LUT R9, R9, 0x64006400, RZ, 0xfc, !PT ;  /* 0x6400640009097812 */ /* 0x000fc400078efcff */
[--C-:B------:R-:W-:Y:S02]  /*0f80*/  SHF.R.U32.HI R33, RZ, 0xc, R11.reuse ;  /* 0x0000000cff217819 */ /* 0x100fe4000001160b */
[----:B------:R-:W-:Y:S02]  /*0f90*/  LOP3.LUT R10, R10, 0x3f003f, RZ, 0xc0, !PT ;  /* 0x003f003f0a0a7812 */ /* 0x000fe400078ec0ff */
[----:B------:R-:W-:Y:S02]  /*0fa0*/  SHF.R.U32.HI R11, RZ, 0x6, R11 ;  /* 0x00000006ff0b7819 */ /* 0x000fe4000001160b */
[----:B------:R-:W-:Y:S01]  /*0fb0*/  LOP3.LUT R10, R10, 0x64006400, RZ, 0xfc, !PT ;  /* 0x640064000a0a7812 */ /* 0x000fe200078efcff */
[-C--:B-1----:R-:W-:Y:S02]  /*0fc0*/  HFMA2 R38, R43, R20.reuse, RZ ;  /* 0x000000142b267231 */ /* 0x082fe400000000ff */
[-C--:B------:R-:W-:Y:S02]  /*0fd0*/  HFMA2 R39, R39, R20.reuse, RZ.H0_H0 ;  /* 0x0000001427277231 */ /* 0x080fe400000400ff */
[----:B------:R-:W-:-:S02]  /*0fe0*/  HFMA2 R40, R45, R20, RZ ;  /* 0x000000142d287231 */ /* 0x000fc400000000ff */
[----:B------:R-:W-:Y:S01]  /*0ff0*/  HFMA2 R20, R41, R20, RZ.H0_H0 ;  /* 0x0000001429147231 */ /* 0x000fe200000400ff */
        /* <DEDUP_REMOVED lines=11> */
[-C--:B------:R-:W-:Y:S01]  /*10b0*/  HFMA2 R11, R43, R21.reuse, R40 ;  /* 0x000000152b0b7231 */ /* 0x080fe20000000028 */
[----:B------:R-:W-:Y:S01]  /*10c0*/  LOP3.LUT R41, R39, 0x64006400, RZ, 0xfc, !PT ;  /* 0x6400640027297812 */ /* 0x000fe200078efcff */
[----:B------:R-:W-:Y:S01]  /*10d0*/  HADD2 R46, R42, -1056, -1056 ;  /* 0xe420e4202a2e7430 */ /* 0x000fe20000000000 */
[----:B------:R-:W-:Y:S01]  /*10e0*/  LOP3.LUT R40, R13, 0x3f003f, RZ, 0xc0, !PT ;  /* 0x003f003f0d287812 */ /* 0x000fe200078ec0ff */
[----:B------:R-:W-:Y:S01]  /*10f0*/  HFMA2 R8, R45, R21, R20 ;  /* 0x000000152d087231 */ /* 0x000fe20000000014 */
        /* <DEDUP_REMOVED lines=9> */
[----:B------:R-:W-:Y:S01]  /*1190*/  SHF.R.U32.HI R20, RZ, 0xc, R12 ;  /* 0x0000000cff147819 */ /* 0x000fe2000001160c */
[----:B------:R-:W-:Y:S01]  /*11a0*/  HADD2 R43, R41, -1056, -1056 ;  /* 0xe420e420292b7430 */ /* 0x000fe20000000000 */
[----:B------:R-:W-:Y:S01]  /*11b0*/  SHF.R.U32.HI R21, RZ, 0xc, R13 ;  /* 0x0000000cff157819 */ /* 0x000fe2000001160d */
[----:B------:R-:W-:Y:S01]  /*11c0*/  HFMA2 R42, R44, R22, R9 ;  /* 0x000000162c2a7231 */ /* 0x000fe20000000009 */
[----:B------:R-:W-:-:S02]  /*11d0*/  LOP3.LUT R39, R39, 0x3f003f, RZ, 0xc0, !PT ;  /* 0x003f003f27277812 */ /* 0x000fc400078ec0ff */
[----:B------:R-:W-:Y:S01]  /*11e0*/  LOP3.LUT R40, R38, 0x64006400, RZ, 0xfc, !PT ;  /* 0x6400640026287812 */ /* 0x000fe200078efcff */
[-C--:B------:R-:W-:Y:S01]  /*11f0*/  HFMA2 R38, R46, R22.reuse, R11 ;  /* 0x000000162e267231 */ /* 0x080fe2000000000b */
[--C-:B------:R-:W-:Y:S02]  /*1200*/  SHF.R.U32.HI R12, RZ, 0xc, R14.reuse ;  /* 0x0000000cff0c7819 */ /* 0x100fe4000001160e */
[--C-:B------:R-:W-:Y:S01]  /*1210*/  SHF.R.U32.HI R13, RZ, 0xc, R15.reuse ;  /* 0x0000000cff0d7819 */ /* 0x100fe2000001160f */
[----:B------:R-:W-:Y:S01]  /*1220*/  HADD2 R11, R40, -1056, -1056 ;  /* 0xe420e420280b7430 */ /* 0x000fe20000000000 */
[----:B------:R-:W-:Y:S02]  /*1230*/  SHF.R.U32.HI R14, RZ, 0x6, R14 ;  /* 0x00000006ff0e7819 */ /* 0x000fe4000001160e */
[----:B------:R-:W-:Y:S02]  /*1240*/  SHF.R.U32.HI R15, RZ, 0x6, R15 ;  /* 0x00000006ff0f7819 */ /* 0x000fe4000001160f */
[----:B------:R-:W-:Y:S01]  /*1250*/  LOP3.LUT R41, R39, 0x64006400, RZ, 0xfc, !PT ;  /* 0x6400640027297812 */ /* 0x000fe200078efcff */
[----:B------:R-:W-:Y:S01]  /*1260*/  HFMA2 R39, R43, R22, R8 ;  /* 0x000000162b277231 */ /* 0x000fe20000000008 */
[----:B------:R-:W-:-:S02]  /*1270*/  LOP3.LUT R8, R14, 0x3f003f, RZ, 0xc0, !PT ;  /* 0x003f003f0e087812 */ /* 0x000fc400078ec0ff */
[----:B------:R-:W-:Y:S01]  /*1280*/  LOP3.LUT R9, R15, 0x3f003f, RZ, 0xc0, !PT ;  /* 0x003f003f0f097812 */ /* 0x000fe200078ec0ff */
[-C--:B------:R-:W-:Y:S01]  /*1290*/  HFMA2 R15, R11, R23.reuse, R10 ;  /* 0x000000170b0f7231 */ /* 0x080fe2000000000a */
[----:B------:R-:W-:Y:S01]  /*12a0*/  LOP3.LUT R22, R8, 0x64006400, RZ, 0xfc, !PT ;  /* 0x6400640008167812 */ /* 0x000fe200078efcff */
[----:B------:R-:W-:Y:S01]  /*12b0*/  HADD2 R41, R41, -1056, -1056 ;  /* 0xe420e42029297430 */ /* 0x000fe20000000000 */
[----:B------:R-:W-:Y:S02]  /*12c0*/  LOP3.LUT R40, R9, 0x64006400, RZ, 0xfc, !PT ;  /* 0x6400640009287812 */ /* 0x000fe400078efcff */
[----:B------:R-:W1:Y:S01]  /*12d0*/  LDS.128 R8, [UR4+0x10] ;  /* 0x00001004ff087984 */ /* 0x000e620008000c00 */
        /* <DEDUP_REMOVED lines=14> */
[----:B------:R-:W-:Y:S02]  /*13c0*/  LOP3.LUT R23, R41, 0x300030, R36, 0xf8, !PT ;  /* 0x0030003029177812 */ /* 0x000fe400078ef824 */
[----:B------:R-:W-:Y:S02]  /*13d0*/  LOP3.LUT R41, R33, 0xf000f, RZ, 0xc0, !PT ;  /* 0x000f000f21297812 */ /* 0x000fe400078ec0ff */
[----:B------:R-:W-:-:S02]  /*13e0*/  LOP3.LUT R36, R43, 0x300030, R40, 0xf8, !PT ;  /* 0x003000302b247812 */ /* 0x000fc400078ef828 */
[----:B------:R-:W-:Y:S02]  /*13f0*/  SHF.R.U32.HI R33, RZ, 0x8, R18 ;  /* 0x00000008ff217819 */ /* 0x000fe40000011612 */
[----:B------:R-:W-:Y:S02]  /*1400*/  SHF.R.U32.HI R40, RZ, 0x8, R19 ;  /* 0x00000008ff287819 */ /* 0x000fe40000011613 */
[----:B------:R-:W-:Y:S02]  /*1410*/  SHF.R.U32.HI R20, RZ, 0xa, R16 ;  /* 0x0000000aff147819 */ /* 0x000fe40000011610 */
[----:B------:R-:W-:Y:S02]  /*1420*/  LOP3.LUT R33, R32, 0x300030, R33, 0xf8, !PT ;  /* 0x0030003020217812 */ /* 0x000fe400078ef821 */
[----:B------:R-:W-:Y:S02]  /*1430*/  LOP3.LUT R32, R41, 0x300030, R40, 0xf8, !PT ;  /* 0x0030003029207812 */ /* 0x000fe400078ef828 */
[----:B------:R-:W-:-:S02]  /*1440*/  LOP3.LUT R41, R16, 0x3f003f, RZ, 0xc0, !PT ;  /* 0x003f003f10297812 */ /* 0x000fc400078ec0ff */
        /* <DEDUP_REMOVED lines=8> */
[----:B------:R-:W-:Y:S01]  /*14d0*/  SHF.R.U32.HI R43, RZ, 0xa, R18 ;  /* 0x0000000aff2b7819 */ /* 0x000fe20000011612 */
[----:B------:R-:W-:Y:S01]  /*14e0*/  HADD2 R44, R41, -1056, -1056 ;  /* 0xe420e420292c7430 */ /* 0x000fe20000000000 */
[----:B------:R-:W-:Y:S02]  /*14f0*/  SHF.R.U32.HI R40, RZ, 0xa, R19 ;  /* 0x0000000aff287819 */ /* 0x000fe40000011613 */
[----:B------:R-:W-:Y:S02]  /*1500*/  LOP3.LUT R38, R19, 0x3f003f, RZ, 0xc0, !PT ;  /* 0x003f003f13267812 */ /* 0x000fe400078ec0ff */
[----:B------:R-:W-:Y:S01]  /*1510*/  LOP3.LUT R42, R42, 0x64006400, RZ, 0xfc, !PT ;  /* 0x640064002a2a7812 */ /* 0x000fe200078efcff */
[----:B-1----:R-:W-:Y:S01]  /*1520*/  HFMA2 R15, R44, R8, R15 ;  /* 0x000000082c0f7231 */ /* 0x002fe2000000000f */
[----:B------:R-:W-:-:S02]  /*1530*/  LOP3.LUT R17, R17, 0x3f003f, RZ, 0xc0, !PT ;  /* 0x003f003f11117812 */ /* 0x000fc400078ec0ff */
        /* <DEDUP_REMOVED lines=34> */
[----:B------:R-:W-:Y:S01]  /*1760*/  LOP3.LUT R13, R13, 0x300030, R40, 0xf8, !PT ;  /* 0x003000300d0d7812 */ /* 0x000fe200078ef828 */
[----:B------:R-:W-:-:S02]  /*1770*/  HADD2 R20, R20, -1056, -1056 ;  /* 0xe420e42014147430 */ /* 0x000fc40000000000 */
        /* <DEDUP_REMOVED lines=23> */
.L_x_4140:
[C---:B------:R-:W-:Y:S01]  /*18f0*/  IMAD.WIDE R16, R29.reuse, 0x4, R34 ;  /* 0x000000041d107825 */ /* 0x040fe200078e0222 */
[----:B-----5:R1:W5:Y:S04]  /*1900*/  LDG.E.128.CONSTANT R8, desc[UR6][R34.64] ;  /* 0x0000000622087981 */ /* 0x020368000c1e9d00 */
[----:B------:R1:W5:Y:S01]  /*1910*/  LDG.E.128.CONSTANT R12, desc[UR6][R16.64] ;  /* 0x00000006100c7981 */ /* 0x000362000c1e9d00 */
[----:B------:R-:W-:Y:S02]  /*1920*/  @!P0 VIADD R18, R4, 0x1 ;  /* 0x0000000104128836 */ /* 0x000fe40000000000 */
[----:B------:R-:W-:-:S04]  /*1930*/  IMAD.WIDE R32, R29, 0x4, R16 ;  /* 0x000000041d207825 */ /* 0x000fc800078e0210 */
[----:B------:R-:W-:Y:S01]  /*1940*/  @!P0 IMAD.MOV.U32 R4, RZ, RZ, R18 ;  /* 0x000000ffff048224 */ /* 0x000fe200078e0012 */
[----:B------:R-:W-:Y:S06]  /*1950*/  @P1 BRA `(.L_x_4141) ;  /* 0x0000000800bc1947 */ /* 0x000fec0003800000 */
[----:B-1----:R-:W2:Y:S01]  /*1960*/  LDG.E.128.CONSTANT R16, desc[UR6][R32.64] ;  /* 0x0000000620107981 */ /* 0x002ea2000c1e9d00 */
[----:B-----5:R-:W-:Y:S02]  /*1970*/  LOP3.LUT R38, R8, 0x3f003f, RZ, 0xc0, !PT ;  /* 0x003f003f08267812 */ /* 0x020fe400078ec0ff */
[----:B------:R-:W-:Y:S01]  /*1980*/  LOP3.LUT R40, R10, 0x3f003f, RZ, 0xc0, !PT ;  /* 0x003f003f0a287812 */ /* 0x000fe200078ec0ff */
[----:B------:R-:W1:Y:S01]  /*1990*/  LDS.128 R20, [UR4+0x20] ;  /* 0x00002004ff147984 */ /* 0x000e620008000c00 */
        /* <DEDUP_REMOVED lines=171> */
.L_x_4141:
[----:B------:R-:W-:Y:S01]  /*2450*/  VIADD R0, R0, 0x20 ;  /* 0x0000002000007836 */ /* 0x000fe20000000000 */
[----:B------:R-:W-:Y:S01]  /*2460*/  IADD3 R24, P1, PT, R24, 0x80, RZ ;  /* 0x0000008018187810 */ /* 0x000fe20007f3e0ff */
[----:B------:R-:W-:Y:S01]  /*2470*/  UIADD3 UR4, UPT, UPT, UR4, 0x40, URZ ;  /* 0x0000004004047890 */ /* 0x000fe2000fffe0ff */
[----:B------:R-:W-:Y:S02]  /*2480*/  IMAD.WIDE R32, R29, 0x4, R32 ;  /* 0x000000041d207825 */ /* 0x000fe400078e0220 */
[----:B------:R-:W-:Y:S02]  /*2490*/  ISETP.GE.AND P0, PT, R0, R25, PT ;  /* 0x000000190000720c */ /* 0x000fe40003f06270 */
[----:B------:R-:W-:-:S11]  /*24a0*/  IMAD.X R7, RZ, RZ, R7, P1 ;  /* 0x000000ffff077224 */ /* 0x000fd600008e0607 */
[----:B------:R-:W-:Y:S05]  /*24b0*/  @!P0 BRA `(.L_x_4142) ;  /* 0xffffffe800008947 */ /* 0x000fea000383ffff */
[----:B-1----:R-:W-:-:S07]  /*24c0*/  IMAD.WIDE R34, R29, 0x18, R26 ;  /* 0x000000181d227825 */ /* 0x002fce00078e021a */
.L_x_4139:
[----:B------:R-:W1:Y:S02]  /*24d0*/  LDCU UR5, c[0x0][0x3d8] ;  /* 0x00007b00ff0577ac */ /* 0x000e640008000800 */
[----:B-1----:R-:W-:-:S04]  /*24e0*/  VIMNMX R7, PT, PT, R2, UR5, PT ;  /* 0x0000000502077c48 */ /* 0x002fc8000bfe0100 */
[----:B------:R-:W-:-:S13]  /*24f0*/  ISETP.GT.AND P0, PT, R7, R0, PT ;  /* 0x000000000700720c */ /* 0x000fda0003f04270 */
[----:B------:R-:W-:Y:S05]  /*2500*/  @!P0 BRA `(.L_x_4143) ;  /* 0x0000001400488947 */ /* 0x000fea0003800000 */
[----:B-----5:R-:W1:Y:S02]  /*2510*/  LDC.64 R8, c[0x0][0x3b8] ;  /* 0x0000ee00ff087b82 */ /* 0x020e640000000a00 */
[----:B-1----:R-:W-:-:S03]  /*2520*/  IMAD.WIDE.U32 R8, R0, 0x4, R8 ;  /* 0x0000000400087825 */ /* 0x002fc600078e0008 */
[----:B------:R-:W-:-:S05]  /*2530*/  IADD3 R36, P0, PT, R8, 0x2, RZ ;  /* 0x0000000208247810 */ /* 0x000fca0007f1e0ff */
[----:B------:R-:W-:-:S08]  /*2540*/  IMAD.X R39, RZ, RZ, R9, P0 ;  /* 0x000000ffff277224 */ /* 0x000fd000000e0609 */
.L_x_4145:
[----:B------:R-:W1:Y:S01]  /*2550*/  LDC.64 R28, c[0x0][0x3a8] ;  /* 0x0000ea00ff1c7b82 */ /* 0x000e620000000a00 */
[----:B------:R-:W-:Y:S01]  /*2560*/  ISETP.NE.AND P0, PT, R0, R3, PT ;  /* 0x000000030000720c */ /* 0x000fe20003f05270 */
[----:B------:R2:W5:-:S12]  /*2570*/  LDG.E.128.CONSTANT R8, desc[UR6][R34.64] ;  /* 0x0000000622087981 */ /* 0x000558000c1e9d00 */
[----:B------:R-:W-:Y:S02]  /*2580*/  @!P0 IMAD R20, R4, 0x8, R1 ;  /* 0x0000000804148824 */ /* 0x000fe400078e0201 */
[----:B------:R-:W-:-:S04]  /*2590*/  @!P0 IMAD.MOV.U32 R37, RZ, RZ, R39 ;  /* 0x000000ffff258224 */ /* 0x000fc800078e0027 */
[----:B------:R-:W3:Y:S04]  /*25a0*/  @!P0 LDL.64 R20, [R20+0x8] ;  /* 0x0000080014148983 */ /* 0x000ee80000100a00 */
[----:B------:R-:W4:Y:S01]  /*25b0*/  @!P0 LDG.E.U16.CONSTANT R19, desc[UR6][R36.64] ;  /* 0x0000000624138981 */ /* 0x000f22000c1e9500 */
[----:B-1----:R-:W-:-:S05]  /*25c0*/  IMAD.WIDE R16, R29, 0x4, R34 ;  /* 0x000000041d107825 */ /* 0x002fca00078e0222 */
[----:B------:R2:W5:Y:S01]  /*25d0*/  LDG.E.128.CONSTANT R12, desc[UR6][R16.64] ;  /* 0x00000006100c7981 */ /* 0x000562000c1e9d00 */
[----:B------:R-:W1:Y:S01]  /*25e0*/  S2UR UR5, SR_CTAID.Y ;  /* 0x00000000000579c3 */ /* 0x000e620000002600 */
[----:B------:R-:W-:Y:S02]  /*25f0*/  @!P0 VIADD R38, R4, 0x1 ;  /* 0x0000000104268836 */ /* 0x000fe40000000000 */
[----:B------:R-:W-:Y:S01]  /*2600*/  IMAD.WIDE R32, R29, 0x4, R16 ;  /* 0x000000041d207825 */ /* 0x000fe200078e0210 */
[----:B-1----:R-:W-:Y:S02]  /*2610*/  ISETP.LE.AND P1, PT, R28, UR5, PT ;  /* 0x000000051c007c0c */ /* 0x002fe4000bf23270 */
[----:B---3--:R-:W-:Y:S02]  /*2620*/  @!P0 PRMT R31, R20, 0x7610, R31 ;  /* 0x00007610141f8816 */ /* 0x008fe4000000001f */
[----:B------:R-:W-:Y:S01]  /*2630*/  @!P0 PRMT R30, R21, 0x7610, R30 ;  /* 0x00007610151e8816 */ /* 0x000fe2000000001e */
[----:B----4-:R-:W-:Y:S01]  /*2640*/  @!P0 IMAD.IADD R3, R19, 0x1, R0 ;  /* 0x0000000113038824 */ /* 0x010fe200078e0200 */
[----:B------:R-:W-:Y:S01]  /*2650*/  @!P0 PRMT R31, R31, 0x7610, R20 ;  /* 0x000076101f1f8816 */ /* 0x000fe20000000014 */
[----:B------:R-:W-:Y:S01]  /*2660*/  VIADD R0, R0, 0x20 ;  /* 0x0000002000007836 */ /* 0x000fe20000000000 */
[----:B------:R-:W-:-:S05]  /*2670*/  @!P0 PRMT R30, R30, 0x7610, R21 ;  /* 0x000076101e1e8816 */ /* 0x000fca0000000015 */
[----:B--2---:R-:W-:Y:S05]  /*2680*/  @P1 BRA `(.L_x_4144) ;  /* 0x0000001000c01947 */ /* 0x004fea0003800000 */
[----:B------:R-:W2:Y:S01]  /*2690*/  LDG.E.128.CONSTANT R16, desc[UR6][R32.64] ;  /* 0x0000000620107981 */ /* 0x000ea2000c1e9d00 */
[C---:B0----5:R-:W-:Y:S01]  /*26a0*/  LOP3.LUT R27, R9.reuse, 0x380038, RZ, 0xc0, !PT ;  /* 0x00380038091b7812 */ /* 0x061fe200078ec0ff */
[----:B------:R-:W-:Y:S01]  /*26b0*/  IMAD.MOV.U32 R37, RZ, RZ, 0x3000 ;  /* 0x00003000ff257424 */ /* 0x000fe200078e00ff */
[----:B------:R-:W-:Y:S01]  /*26c0*/  LOP3.LUT R26, R9, 0x70007, RZ, 0xc0, !PT ;  /* 0x00070007091a7812 */ /* 0x000fe200078ec0ff */
[----:B------:R-:W0:Y:S01]  /*26d0*/  LDS.128 R20, [UR4] ;  /* 0x00000004ff147984 */ /* 0x000e220008000c00 */
[C---:B------:R-:W-:Y:S01]  /*26e0*/  LOP3.LUT R41, R10.reuse, 0x380038, RZ, 0xc0, !PT ;  /* 0x003800380a297812 */ /* 0x040fe200078ec0ff */
[----:B------:R-:W-:Y:S01]  /*26f0*/  IMAD.MOV.U32 R24, RZ, RZ, 0x2400 ;  /* 0x00002400ff187424 */ /* 0x000fe200078e00ff */
[----:B------:R-:W-:Y:S02]  /*2700*/  LOP3.LUT R40, R10, 0x70007, RZ, 0xc0, !PT ;  /* 0x000700070a287812 */ /* 0x000fe400078ec0ff */
[----:B------:R-:W-:Y:S02]  /*2710*/  LOP3.LUT R44, R27, 0x64006400, RZ, 0xfc, !PT ;  /* 0x640064001b2c7812 */ /* 0x000fe400078efcff */
[----:B------:R-:W-:-:S02]  /*2720*/  LOP3.LUT R27, R26, 0x64006400, RZ, 0xfc, !PT ;  /* 0x640064001a1b7812 */ /* 0x000fc400078efcff */
[----:B------:R-:W-:Y:S02]  /*2730*/  LOP3.LUT R42, R41, 0x64006400, RZ, 0xfc, !PT ;  /* 0x64006400292a7812 */ /* 0x000fe400078efcff */
[----:B------:R-:W-:Y:S01]  /*2740*/  LOP3.LUT R25, R8, 0x380038, RZ, 0xc0, !PT ;  /* 0x0038003808197812 */ /* 0x000fe200078ec0ff */
[----:B------:R-:W-:Y:S01]  /*2750*/  HADD2 R27, R27, -1028, -1028 ;  /* 0xe404e4041b1b7430 */ /* 0x000fe20000000000 */
[----:B------:R-:W-:Y:S02]  /*2760*/  LOP3.LUT R41, R40, 0x64006400, RZ, 0xfc, !PT ;  /* 0x6400640028297812 */ /* 0x000fe400078efcff */
[----:B------:R-:W-:Y:S02]  /*2770*/  PRMT R37, R37, 0x5410, R24 ;  /* 0x0000541025257816 */ /* 0x000fe40000000018 */
        /* <DEDUP_REMOVED lines=9> */
[----:B------:R-:W-:Y:S01]  /*2810*/  SHF.R.U32.HI R42, RZ, 0x6, R10 ;  /* 0x00000006ff2a7819 */ /* 0x000fe2000001160a */
[----:B------:R-:W-:Y:S01]  /*2820*/  HADD2 R25, R25, -1028, -1028 ;  /* 0xe404e40419197430 */ /* 0x000fe20000000000 */
[----:B------:R-:W-:Y:S01]  /*2830*/  SHF.R.U32.HI R48, RZ, 0xe, R12 ;  /* 0x0000000eff307819 */ /* 0x000fe2000001160c */
[----:B------:R-:W-:Y:S01]  /*2840*/  HADD2 R43, R43, -1028, -1028 ;  /* 0xe404e4042b2b7430 */ /* 0x000fe20000000000 */
[----:B------:R-:W-:Y:S01]  /*2850*/  LOP3.LUT R45, R42, 0x70007, RZ, 0xc0, !PT ;  /* 0x000700072a2d7812 */ /* 0x000fe200078ec0ff */
[-C--:B0-----:R-:W-:Y:S02]  /*2860*/  HFMA2 R26, R27, R20.reuse, RZ ;  /* 0x000000141b1a7231 */ /* 0x081fe400000000ff */
[-C--:B------:R-:W-:Y:S02]  /*2870*/  HFMA2 R25, R25, R20.reuse, RZ.H0_H0 ;  /* 0x0000001419197231 */ /* 0x080fe400000400ff */
[-C--:B------:R-:W-:Y:S02]  /*2880*/  HFMA2 R27, R41, R20.reuse, RZ ;  /* 0x00000014291b7231 */ /* 0x080fe400000000ff */
[----:B------:R-:W-:Y:S01]  /*2890*/  HFMA2 R43, R43, R20, RZ.H0_H0 ;  /* 0x000000142b2b7231 */ /* 0x000fe200000400ff */
[--C-:B------:R-:W-:Y:S01]  /*28a0*/  SHF.R.U32.HI R20, RZ, 0xf, R9.reuse ;  /* 0x0000000fff147819 */ /* 0x100fe20000011609 */
[----:B------:R-:W-:Y:S01]  /*28b0*/  HFMA2 R24, R24, R21, R25 ;  /* 0x0000001518187231 */ /* 0x000fe20000000019 */
[----:B------:R-:W-:-:S02]  /*28c0*/  SHF.R.U32.HI R41, RZ, 0x6, R9 ;  /* 0x00000006ff297819 */ /* 0x000fc40000011609 */
[----:B------:R-:W-:Y:S01]  /*28d0*/  SHF.R.U32.HI R9, RZ, 0x6, R8 ;  /* 0x00000006ff097819 */ /* 0x000fe20000011608 */
[-C--:B------:R-:W-:Y:S01]  /*28e0*/  HFMA2 R44, R44, R21.reuse, R26 ;  /* 0x000000152c2c7231 */ /* 0x080fe2000000001a */
[----:B------:R-:W-:Y:S01]  /*28f0*/  LOP3.LUT R26, R41, 0x70007, RZ, 0xc0, !PT ;  /* 0x00070007291a7812 */ /* 0x000fe200078ec0ff */
[----:B------:R-:W-:Y:S01]  /*2900*/  HFMA2 R40, R40, R21, R27 ;  /* 0x0000001528287231 */ /* 0x000fe2000000001b */
[----:B------:R-:W-:Y:S02]  /*2910*/  LOP3.LUT R27, R11, 0x380038, RZ, 0xc0, !PT ;  /* 0x003800380b1b7812 */ /* 0x000fe400078ec0ff */
[----:B------:R-:W-:Y:S02]  /*2920*/  LOP3.LUT R25, R9, 0x70007, RZ, 0xc0, !PT ;  /* 0x0007000709197812 */ /* 0x000fe400078ec0ff */
[----:B------:R-:W-:Y:S02]  /*2930*/  LOP3.LUT R46, R27, 0x64006400, RZ, 0xfc, !PT ;  /* 0x640064001b2e7812 */ /* 0x000fe400078efcff */
[----:B------:R-:W-:-:S02]  /*2940*/  LOP3.LUT R25, R25, 0x64006400, RZ, 0xfc, !PT ;  /* 0x6400640019197812 */ /* 0x000fc400078efcff */
[----:B------:R-:W-:Y:S01]  /*2950*/  LOP3.LUT R26, R26, 0x64006400, RZ, 0xfc, !PT ;  /* 0x640064001a1a7812 */ /* 0x000fe200078efcff */
[----:B------:R-:W-:Y:S01]  /*2960*/  HFMA2 R46, R46, R37.H0_H0, -132, -132 ;  /* 0xd820d8202e2e7431 */ /* 0x000fe20000040025 */
[----:B------:R-:W-:Y:S01]  /*2970*/  LOP3.LUT R20, R20, 0x10001, RZ, 0xc0, !PT ;  /* 0x0001000114147812 */ /* 0x000fe200078ec0ff */
[----:B------:R-:W-:Y:S01]  /*2980*/  HADD2 R25, R25, -1028, -1028 ;  /* 0xe404e40419197430 */ /* 0x000fe20000000000 */
[----:B------:R-:W-:Y:S01]  /*2990*/  SHF.R.U32.HI R27, RZ, 0xe, R13 ;  /* 0x0000000eff1b7819 */ /* 0x000fe2000001160d */
[----:B------:R-:W-:Y:S01]  /*29a0*/  HADD2 R47, R26, -1028, -1028 ;  /* 0xe404e4041a2f7430 */ /* 0x000fe20000000000 */
[----:B------:R-:W-:Y:S01]  /*29b0*/  LOP3.LUT R26, R45, 0x64006400, RZ, 0xfc, !PT ;  /* 0x640064002d1a7812 */ /* 0x000fe200078efcff */
[----:B------:R-:W-:Y:S01]  /*29c0*/  HFMA2 R43, R46, R21, R43 ;  /* 0x000000152e2b7231 */ /* 0x000fe2000000002b */
[----:B------:R-:W-:Y:S01]  /*29d0*/  SHF.R.U32.HI R21, RZ, 0xf, R8 ;  /* 0x0000000fff157819 */ /* 0x000fe20000011608 */
[-C--:B------:R-:W-:Y:S01]  /*29e0*/  HFMA2 R24, R25, R22.reuse, R24 ;  /* 0x0000001619187231 */ /* 0x080fe20000000018 */
[----:B------:R-:W-:Y:S01]  /*29f0*/  SHF.R.U32.HI R8, RZ, 0x6, R11 ;  /* 0x00000006ff087819 */ /* 0x000fe2000001160b */
[----:B------:R-:W-:Y:S01]  /*2a00*/  HFMA2 R44, R47, R22, R44 ;  /* 0x000000162f2c7231 */ /* 0x000fe2000000002c */
[----:B------:R-:W-:Y:S01]  /*2a10*/  LOP3.LUT R20, R20, 0x20002, R27, 0xf8, !PT ;  /* 0x0002000214147812 */ /* 0x000fe200078ef81b */
[----:B------:R-:W-:Y:S01]  /*2a20*/  HADD2 R27, R26, -1028, -1028 ;  /* 0xe404e4041a1b7430 */ /* 0x000fe20000000000 */
[----:B------:R-:W-:-:S02]  /*2a30*/  LOP3.LUT R45, R8, 0x70007, RZ, 0xc0, !PT ;  /* 0x00070007082d7812 */ /* 0x000fc400078ec0ff */
[----:B------:R-:W-:Y:S01]  /*2a40*/  LOP3.LUT R25, R9, 0x380038, RZ, 0xc0, !PT ;  /* 0x0038003809197812 */ /* 0x000fe200078ec0ff */
[-C--:B------:R-:W-:Y:S01]  /*2a50*/  HFMA2 R40, R27, R22.reuse, R40 ;  /* 0x000000161b287231 */ /* 0x080fe20000000028 */
[----:B------:R-:W-:Y:S02]  /*2a60*/  LOP3.LUT R26, R41, 0x380038, RZ, 0xc0, !PT ;  /* 0x00380038291a7812 */ /* 0x000fe400078ec0ff */
[----:B------:R-:W-:Y:S02]  /*2a70*/  LOP3.LUT R45, R45, 0x64006400, RZ, 0xfc, !PT ;  /* 0x640064002d2d7812 */ /* 0x000fe400078efcff */
[----:B------:R-:W-:Y:S02]  /*2a80*/  LOP3.LUT R46, R25, 0x64006400, RZ, 0xfc, !PT ;  /* 0x64006400192e7812 */ /* 0x000fe400078efcff */
[----:B------:R-:W-:Y:S01]  /*2a90*/  LOP3.LUT R50, R26, 0x64006400, RZ, 0xfc, !PT ;  /* 0x640064001a327812 */ /* 0x000fe200078efcff */
[----:B------:R-:W-:Y:S01]  /*2aa0*/  HADD2 R52, R45, -1028, -1028 ;  /* 0xe404e4042d347430 */ /* 0x000fe20000000000 */
[----:B------:R-:W-:Y:S01]  /*2ab0*/  LOP3.LUT R27, R42, 0x380038, RZ, 0xc0, !PT ;  /* 0x003800382a1b7812 */ /* 0x000fe200078ec0ff */
[-C--:B------:R-:W-:Y:S01]  /*2ac0*/  HFMA2 R45, R46, R37.reuse.H0_H0, -132, -132 ;  /* 0xd820d8202e2d7431 */ /* 0x080fe20000040025 */
[----:B------:R-:W-:Y:S01]  /*2ad0*/  SHF.R.U32.HI R46, RZ, 0xf, R11 ;  /* 0x0000000fff2e7819 */ /* 0x000fe2000001160b */
[----:B------:R-:W-:Y:S01]  /*2ae0*/  HFMA2 R25, R50, R37.H0_H0, -132, -132 ;  /* 0xd820d82032197431 */ /* 0x000fe20000040025 */
[----:B------:R-:W-:Y:S01]  /*2af0*/  LOP3.LUT R26, R27, 0x64006400, RZ, 0xfc, !PT ;  /* 0x640064001b1a7812 */ /* 0x000fe200078efcff */
[----:B------:R-:W-:Y:S01]  /*2b00*/  HFMA2 R43, R52, R22, R43 ;  /* 0x00000016342b7231 */ /* 0x000fe2000000002b */
[----:B------:R-:W-:Y:S01]  /*2b10*/  SHF.R.U32.HI R22, RZ, 0xf, R10 ;  /* 0x0000000fff167819 */ /* 0x000fe2000001160a */
[----:B------:R-:W-:-:S02]  /*2b20*/  HFMA2 R44, R25, R23, R44 ;  /* 0x00000017192c7231 */ /* 0x000fc4000000002c */
[----:B------:R-:W-:Y:S02]  /*2b30*/  HFMA2 R45, R45, R23, R24 ;  /* 0x000000172d2d7231 */ /* 0x000fe40000000018 */
[----:B------:R-:W-:Y:S01]  /*2b40*/  HFMA2 R47, R26, R37.H0_H0, -132, -132 ;  /* 0xd820d8201a2f7431 */ /* 0x000fe20000040025 */
[----:B------:R-:W-:Y:S01]  /*2b50*/  SHF.R.U32.HI R11, RZ, 0xe, R14 ;  /* 0x0000000eff0b7819 */ /* 0x000fe2000001160e */
[----:B------:R-:W0:Y:S01]  /*2b60*/  LDS.128 R24, [UR4+0x10] ;  /* 0x00001004ff187984 */ /* 0x000e220008000c00 */
[----:B------:R-:W-:Y:S02]  /*2b70*/  LOP3.LUT R22, R22, 0x10001, RZ, 0xc0, !PT ;  /* 0x0001000116167812 */ /* 0x000fe400078ec0ff */
[----:B------:R-:W-:Y:S01]  /*2b80*/  LOP3.LUT R21, R21, 0x10001, RZ, 0xc0, !PT ;  /* 0x0001000115157812 */ /* 0x000fe200078ec0ff */
[----:B------:R-:W-:Y:S01]  /*2b90*/  HFMA2 R10, R47, R23, R40 ;  /* 0x000000172f0a7231 */ /* 0x000fe20000000028 */
[----:B------:R-:W-:Y:S02]  /*2ba0*/  LOP3.LUT R40, R46, 0x10001, RZ, 0xc0, !PT ;  /* 0x000100012e287812 */ /* 0x000fe400078ec0ff */
[----:B------:R-:W-:-:S02]  /*2bb0*/  SHF.R.U32.HI R47, RZ, 0xe, R15 ;  /* 0x0000000eff2f7819 */ /* 0x000fc4000001160f */
[----:B------:R-:W-:Y:S02]  /*2bc0*/  LOP3.LUT R22, R22, 0x20002, R11, 0xf8, !PT ;  /* 0x0002000216167812 */ /* 0x000fe400078ef80b */
[----:B------:R-:W-:Y:S02]  /*2bd0*/  LOP3.LUT R21, R21, 0x20002, R48, 0xf8, !PT ;  /* 0x0002000215157812 */ /* 0x000fe400078ef830 */
[----:B------:R-:W-:Y:S02]  /*2be0*/  LOP3.LUT R40, R40, 0x20002, R47, 0xf8, !PT ;  /* 0x0002000228287812 */ /* 0x000fe400078ef82f */
[----:B------:R-:W-:Y:S02]  /*2bf0*/  LOP3.LUT R47, R8, 0x380038, RZ, 0xc0, !PT ;  /* 0x00380038082f7812 */ /* 0x000fe400078ec0ff */
[----:B------:R-:W-:Y:S02]  /*2c00*/  LOP3.LUT R9, R9, 0x1c001c0, RZ, 0xc0, !PT ;  /* 0x01c001c009097812 */ /* 0x000fe400078ec0ff */
[----:B------:R-:W-:-:S02]  /*2c10*/  LOP3.LUT R41, R41, 0x1c001c0, RZ, 0xc0, !PT ;  /* 0x01c001c029297812 */ /* 0x000fc400078ec0ff */
[----:B--2---:R-:W-:Y:S02]  /*2c20*/  SHF.R.U32.HI R11, RZ, 0xd, R17 ;  /* 0x0000000dff0b7819 */ /* 0x004fe40000011611 */
[----:B------:R-:W-:Y:S02]  /*2c30*/  SHF.R.U32.HI R46, RZ, 0xd, R16 ;  /* 0x0000000dff2e7819 */ /* 0x000fe40000011610 */
[----:B------:R-:W-:Y:S02]  /*2c40*/  LOP3.LUT R20, R20, 0x40004, R11, 0xf8, !PT ;  /* 0x0004000414147812 */ /* 0x000fe400078ef80b */
[----:B------:R-:W-:Y:S02]  /*2c50*/  SHF.R.U32.HI R11, RZ, 0xd, R18 ;  /* 0x0000000dff0b7819 */ /* 0x000fe40000011612 */
[----:B------:R-:W-:Y:S02]  /*2c60*/  LOP3.LUT R21, R21, 0x40004, R46, 0xf8, !PT ;  /* 0x0004000415157812 */ /* 0x000fe400078ef82e */
[----:B------:R-:W-:-:S02]  /*2c70*/  LOP3.LUT R46, R47, 0x64006400, RZ, 0xfc, !PT ;  /* 0x640064002f2e7812 */ /* 0x000fc400078efcff */
[----:B------:R-:W-:Y:S02]  /*2c80*/  LOP3.LUT R22, R22, 0x40004, R11, 0xf8, !PT ;  /* 0x0004000416167812 */ /* 0x000fe400078ef80b */
[----:B------:R-:W-:Y:S01]  /*2c90*/  SHF.R.U32.HI R11, RZ, 0xd, R19 ;  /* 0x0000000dff0b7819 */ /* 0x000fe20000011613 */
[----:B------:R-:W-:Y:S01]  /*2ca0*/  HFMA2 R46, R46, R37.H0_H0, -132, -132 ;  /* 0xd820d8202e2e7431 */ /* 0x000fe20000040025 */
[----:B------:R-:W-:Y:S02]  /*2cb0*/  LOP3.LUT R21, R21, 0x64006400, RZ, 0xfc, !PT ;  /* 0x6400640015157812 */ /* 0x000fe400078efcff */
[----:B------:R-:W-:Y:S02]  /*2cc0*/  LOP3.LUT R40, R40, 0x40004, R11, 0xf8, !PT ;  /* 0x0004000428287812 */ /* 0x000fe400078ef80b */
[----:B------:R-:W-:Y:S01]  /*2cd0*/  LOP3.LUT R11, R42, 0x1c001c0, RZ, 0xc0, !PT ;  /* 0x01c001c02a0b7812 */ /* 0x000fe200078ec0ff */
[----:B------:R-:W-:Y:S01]  /*2ce0*/  HFMA2 R43, R46, R23, R43 ;  /* 0x000000172e2b7231 */ /* 0x000fe2000000002b */
[----:B------:R-:W-:-:S02]  /*2cf0*/  LOP3.LUT R42, R9, 0x64006400, RZ, 0xfc, !PT ;  /* 0x64006400092a7812 */ /* 0x000fc400078efcff */
[----:B------:R-:W-:Y:S02]  /*2d00*/  LOP3.LUT R23, R8, 0x1c001c0, RZ, 0xc0, !PT ;  /* 0x01c001c008177812 */ /* 0x000fe400078ec0ff */
[----:B------:R-:W-:Y:S01]  /*2d10*/  LOP3.LUT R8, R41, 0x64006400, RZ, 0xfc, !PT ;  /* 0x6400640029087812 */ /* 0x000fe200078efcff */
[-C--:B------:R-:W-:Y:S01]  /*2d20*/  HFMA2 R48, R42, R37.reuse.H1_H1, -20, -20 ;  /* 0xcd00cd002a307431 */ /* 0x080fe20000060025 */
[----:B------:R-:W-:Y:S02]  /*2d30*/  LOP3.LUT R9, R12, 0x70007, RZ, 0xc0, !PT ;  /* 0x000700070c097812 */ /* 0x000fe400078ec0ff */
[----:B------:R-:W-:Y:S02]  /*2d40*/  LOP3.LUT R42, R23, 0x64006400, RZ, 0xfc, !PT ;  /* 0x64006400172a7812 */ /* 0x000fe400078efcff */
[----:B------:R-:W-:Y:S01]  /*2d50*/  LOP3.LUT R46, R11, 0x64006400, RZ, 0xfc, !PT ;  /* 0x640064000b2e7812 */ /* 0x000fe200078efcff */
[----:B0-----:R-:W-:Y:S01]  /*2d60*/  HFMA2 R45, R48, R24, R45 ;  /* 0x00000018302d7231 */ /* 0x001fe2000000002d */
[----:B------:R-:W-:Y:S01]  /*2d70*/  LOP3.LUT R9, R9, 0x64006400, RZ, 0xfc, !PT ;  /* 0x6400640009097812 */ /* 0x000fe200078efcff */
[-C--:B------:R-:W-:Y:S01]  /*2d80*/  HFMA2 R11, R8, R37.reuse.H1_H1, -20, -20 ;  /* 0xcd00cd00080b7431 */ /* 0x080fe20000060025 */
[----:B------:R-:W-:Y:S01]  /*2d90*/  LOP3.LUT R22, R22, 0x64006400, RZ, 0xfc, !PT ;  /* 0x6400640016167812 */ /* 0x000fe200078efcff */
[-C--:B------:R-:W-:Y:S01]  /*2da0*/  HFMA2 R8, R42, R37.reuse.H1_H1, -20, -20 ;  /* 0xcd00cd002a087431 */ /* 0x080fe20000060025 */
[----:B------:R-:W-:Y:S01]  /*2db0*/  LOP3.LUT R20, R20, 0x64006400, RZ, 0xfc, !PT ;  /* 0x6400640014147812 */ /* 0x000fe200078efcff */
[----:B------:R-:W-:Y:S01]  /*2dc0*/  HFMA2 R23, R46, R37.H1_H1, -20, -20 ;  /* 0xcd00cd002e177431 */ /* 0x000fe20000060025 */
[----:B------:R-:W-:Y:S01]  /*2dd0*/  LOP3.LUT R40, R40, 0x64006400, RZ, 0xfc, !PT ;  /* 0x6400640028287812 */ /* 0x000fe200078efcff */
[----:B------:R-:W-:-:S02]  /*2de0*/  HADD2 R42, R9, -1028, -1028 ;  /* 0xe404e404092a7430 */ /* 0x000fc40000000000 */
[-C--:B------:R-:W-:Y:S02]  /*2df0*/  HFMA2 R44, R11, R24.reuse, R44 ;  /* 0x000000180b2c7231 */ /* 0x080fe4000000002c */
[-C--:B------:R-:W-:Y:S02]  /*2e00*/  HFMA2 R10, R23, R24.reuse, R10 ;  /* 0x00000018170a7231 */ /* 0x080fe4000000000a */
[----:B------:R-:W-:Y:S01]  /*2e10*/  HFMA2 R41, R8, R24, R43 ;  /* 0x0000001808297231 */ /* 0x000fe2000000002b */
[----:B------:R-:W-:Y:S01]  /*2e20*/  LOP3.LUT R8, R13, 0x70007, RZ, 0xc0, !PT ;  /* 0x000700070d087812 */ /* 0x000fe200078ec0ff */
[----:B------:R-:W-:Y:S01]  /*2e30*/  HFMA2 R24, R42, R25, R45 ;  /* 0x000000192a187231 */ /* 0x000fe2000000002d */
[----:B------:R-:W-:Y:S01]  /*2e40*/  LOP3.LUT R11, R14, 0x70007, RZ, 0xc0, !PT ;  /* 0x000700070e0b7812 */ /* 0x000fe200078ec0ff */
[----:B------:R-:W-:Y:S01]  /*2e50*/  HADD2 R40, R40, -1028, -1028 ;  /* 0xe404e40428287430 */ /* 0x000fe20000000000 */
        /* <DEDUP_REMOVED lines=11> */
[----:B------:R-:W-:Y:S01]  /*2f10*/  HADD2 R46, R43, -1028, -1028 ;  /* 0xe404e4042b2e7430 */ /* 0x000fe20000000000 */
[----:B------:R-:W-:Y:S01]  /*2f20*/  SHF.R.U32.HI R12, RZ, 0x6, R12 ;  /* 0x00000006ff0c7819 */ /* 0x000fe2000001160c */
[-C--:B------:R-:W-:Y:S01]  /*2f30*/  HFMA2 R43, R8, R37.reuse.H0_H0, -132, -132 ;  /* 0xd820d820082b7431 */ /* 0x080fe20000040025 */
[----:B------:R-:W-:Y:S01]  /*2f40*/  SHF.R.U32.HI R13, RZ, 0x6, R13 ;  /* 0x00000006ff0d7819 */ /* 0x000fe2000001160d */
[----:B------:R-:W-:Y:S01]  /*2f50*/  HFMA2 R45, R42, R37.H0_H0, -132, -132 ;  /* 0xd820d8202a2d7431 */ /* 0x000fe20000040025 */
[----:B------:R-:W-:Y:S01]  /*2f60*/  LOP3.LUT R42, R14, 0x380038, RZ, 0xc0, !PT ;  /* 0x003800380e2a7812 */ /* 0x000fe200078ec0ff */
[----:B------:R-:W-:-:S02]  /*2f70*/  HFMA2 R23, R23, R25, R10 ;  /* 0x0000001917177231 */ /* 0x000fc4000000000a */
[----:B------:R-:W-:Y:S02]  /*2f80*/  HFMA2 R41, R46, R25, R41 ;  /* 0x000000192e297231 */ /* 0x000fe40000000029 */
[-C--:B------:R-:W-:Y:S01]  /*2f90*/  HFMA2 R25, R43, R26.reuse, R24 ;  /* 0x0000001a2b197231 */ /* 0x080fe20000000018 */
[----:B------:R-:W-:Y:S01]  /*2fa0*/  LOP3.LUT R43, R15, 0x380038, RZ, 0xc0, !PT ;  /* 0x003800380f2b7812 */ /* 0x000fe200078ec0ff */
[----:B------:R-:W0:Y:S01]  /*2fb0*/  LDS.128 R8, [UR4+0x20] ;  /* 0x00002004ff087984 */ /* 0x000e220008000c00 */
[----:B------:R-:W-:Y:S01]  /*2fc0*/  LOP3.LUT R46, R42, 0x64006400, RZ, 0xfc, !PT ;  /* 0x640064002a2e7812 */ /* 0x000fe200078efcff */
[----:B------:R-:W-:Y:S01]  /*2fd0*/  HFMA2 R24, R45, R26, R44 ;  /* 0x0000001a2d187231 */ /* 0x000fe2000000002c */
[----:B------:R-:W-:Y:S02]  /*2fe0*/  LOP3.LUT R42, R12, 0x70007, RZ, 0xc0, !PT ;  /* 0x000700070c2a7812 */ /* 0x000fe400078ec0ff */
[----:B------:R-:W-:Y:S01]  /*2ff0*/  LOP3.LUT R48, R43, 0x64006400, RZ, 0xfc, !PT ;  /* 0x640064002b307812 */ /* 0x000fe200078efcff */
[----:B------:R-:W-:Y:S01]  /*3000*/  HFMA2 R46, R46, R37.H0_H0, -132, -132 ;  /* 0xd820d8202e2e7431 */ /* 0x000fe20000040025 */
[----:B------:R-:W-:-:S02]  /*3010*/  LOP3.LUT R44, R13, 0x70007, RZ, 0xc0, !PT ;  /* 0x000700070d2c7812 */ /* 0x000fc400078ec0ff */
[----:B------:R-:W-:Y:S01]  /*3020*/  LOP3.LUT R43, R42, 0x64006400, RZ, 0xfc, !PT ;  /* 0x640064002a2b7812 */ /* 0x000fe200078efcff */
[----:B------:R-:W-:Y:S01]  /*3030*/  HFMA2 R48, R48, R37.H0_H0, -132, -132 ;  /* 0xd820d82030307431 */ /* 0x000fe20000040025 */
[----:B------:R-:W-:Y:S01]  /*3040*/  LOP3.LUT R42, R44, 0x64006400, RZ, 0xfc, !PT ;  /* 0x640064002c2a7812 */ /* 0x000fe200078efcff */
[-C--:B------:R-:W-:Y:S01]  /*3050*/  HFMA2 R23, R46, R26.reuse, R23 ;  /* 0x0000001a2e177231 */ /* 0x080fe20000000017 */
        /* <DEDUP_REMOVED lines=28> */
[-C--:B0-----:R-:W-:Y:S01]  /*3220*/  HFMA2 R25, R26, R8.reuse, R25 ;  /* 0x000000081a197231 */ /* 0x081fe20000000019 */
[----:B------:R-:W-:Y:S01]  /*3230*/  LOP3.LUT R12, R12, 0x64006400, RZ, 0xfc, !PT ;  /* 0x640064000c0c7812 */ /* 0x000fe200078efcff */
[-C--:B------:R-:W-:Y:S01]  /*3240*/  HFMA2 R46, R42, R37.reuse.H0_H0, -132, -132 ;  /* 0xd820d8202a2e7431 */ /* 0x080fe20000040025 */
[----:B------:R-:W-:Y:S01]  /*3250*/  LOP3.LUT R13, R13, 0x1c001c0, RZ, 0xc0, !PT ;  /* 0x01c001c00d0d7812 */ /* 0x000fe200078ec0ff */
[-C--:B------:R-:W-:Y:S01]  /*3260*/  HFMA2 R26, R44, R8.reuse, R23 ;  /* 0x000000082c1a7231 */ /* 0x080fe20000000017 */
        /* <DEDUP_REMOVED lines=11> */
[----:B------:R-:W-:-:S02]  /*3320*/  HFMA2 R41, R12, R9, R25 ;  /* 0x000000090c297231 */ /* 0x000fc40000000019 */
[----:B------:R-:W-:Y:S01]  /*3330*/  HFMA2 R27, R14, R37.H1_H1, -20, -20 ;  /* 0xcd00cd000e1b7431 */ /* 0x000fe20000060025 */
[----:B------:R-:W-:Y:S01]  /*3340*/  LOP3.LUT R43, R43, 0x64006400, RZ, 0xfc, !PT ;  /* 0x640064002b2b7812 */ /* 0x000fe200078efcff */
        /* <DEDUP_REMOVED lines=8> */
[----:B------:R-:W-:Y:S01]  /*33d0*/  SHF.R.U32.HI R8, RZ, 0x6, R16 ;  /* 0x00000006ff087819 */ /* 0x000fe20000011610 */
[----:B------:R-:W-:Y:S01]  /*33e0*/  HADD2 R44, R44, -1028, -1028 ;  /* 0xe404e4042c2c7430 */ /* 0x000fe20000000000 */
[----:B------:R-:W-:-:S02]  /*33f0*/  LOP3.LUT R23, R17, 0x380038, RZ, 0xc0, !PT ;  /* 0x0038003811177812 */ /* 0x000fc400078ec0ff */
[----:B------:R-:W-:Y:S01]  /*3400*/  SHF.R.U32.HI R9, RZ, 0x6, R17 ;  /* 0x00000006ff097819 */ /* 0x000fe20000011611 */
[-C--:B------:R-:W-:Y:S01]  /*3410*/  HFMA2 R41, R48, R10.reuse, R41 ;  /* 0x0000000a30297231 */ /* 0x080fe20000000029 */
[----:B------:R-:W-:Y:S01]  /*3420*/  LOP3.LUT R24, R18, 0x380038, RZ, 0xc0, !PT ;  /* 0x0038003812187812 */ /* 0x000fe200078ec0ff */
[----:B------:R-:W-:Y:S01]  /*3430*/  HFMA2 R27, R44, R10, R27 ;  /* 0x0000000a2c1b7231 */ /* 0x000fe2000000001b */
[----:B------:R-:W-:Y:S02]  /*3440*/  SHF.R.U32.HI R16, RZ, 0x6, R18 ;  /* 0x00000006ff107819 */ /* 0x000fe40000011612 */
[C---:B------:R-:W-:Y:S02]  /*3450*/  LOP3.LUT R18, R19.reuse, 0x380038, RZ, 0xc0, !PT ;  /* 0x0038003813127812 */ /* 0x040fe400078ec0ff */
[----:B------:R-:W-:Y:S02]  /*3460*/  SHF.R.U32.HI R17, RZ, 0x6, R19 ;  /* 0x00000006ff117819 */ /* 0x000fe40000011613 */
[----:B------:R-:W-:-:S02]  /*3470*/  LOP3.LUT R46, R19, 0x70007, RZ, 0xc0, !PT ;  /* 0x00070007132e7812 */ /* 0x000fc400078ec0ff */
        /* <DEDUP_REMOVED lines=9> */
[-C--:B------:R-:W-:Y:S01]  /*3510*/  HFMA2 R26, R19, R10.reuse, R26 ;  /* 0x0000000a131a7231 */ /* 0x080fe2000000001a */
[----:B------:R-:W-:Y:S01]  /*3520*/  LOP3.LUT R43, R17, 0x70007, RZ, 0xc0, !PT ;  /* 0x00070007112b7812 */ /* 0x000fe200078ec0ff */
[----:B------:R-:W-:-:S02]  /*3530*/  HFMA2 R19, R46, R10, R25 ;  /* 0x0000000a2e137231 */ /* 0x000fc40000000019 */
[----:B------:R-:W-:Y:S02]  /*3540*/  HFMA2 R10, R44, R11, R41 ;  /* 0x0000000b2c0a7231 */ /* 0x000fe40000000029 */
[----:B------:R-:W-:Y:S01]  /*3550*/  HFMA2 R42, R42, R37.H0_H0, -132, -132 ;  /* 0xd820d8202a2a7431 */ /* 0x000fe20000040025 */
[----:B------:R-:W-:Y:S02]  /*3560*/  LOP3.LUT R44, R24, 0x64006400, RZ, 0xfc, !PT ;  /* 0x64006400182c7812 */ /* 0x000fe400078efcff */
[----:B------:R-:W-:Y:S02]  /*3570*/  LOP3.LUT R24, R9, 0x70007, RZ, 0xc0, !PT ;  /* 0x0007000709187812 */ /* 0x000fe400078ec0ff */
[----:B------:R-:W-:Y:S01]  /*3580*/  LOP3.LUT R23, R23, 0x64006400, RZ, 0xfc, !PT ;  /* 0x6400640017177812 */ /* 0x000fe200078efcff */
[----:B------:R-:W-:Y:S01]  /*3590*/  HFMA2 R27, R42, R11, R27 ;  /* 0x0000000b2a1b7231 */ /* 0x000fe2000000001b */
[----:B------:R-:W-:Y:S01]  /*35a0*/  LOP3.LUT R24, R24, 0x64006400, RZ, 0xfc, !PT ;  /* 0x6400640018187812 */ /* 0x000fe200078efcff */
[-C--:B------:R-:W-:Y:S01]  /*35b0*/  HFMA2 R25, R44, R37.reuse.H0_H0, -132, -132 ;  /* 0xd820d8202c197431 */ /* 0x080fe20000040025 */
[----:B------:R-:W-:Y:S01]  /*35c0*/  LOP3.LUT R41, R16, 0x380038, RZ, 0xc0, !PT ;  /* 0x0038003810297812 */ /* 0x000fe200078ec0ff */
[----:B------:R-:W-:Y:S01]  /*35d0*/  HADD2 R23, R23, -1028, -1028 ;  /* 0xe404e40417177430 */ /* 0x000fe20000000000 */
[----:B------:R-:W-:Y:S01]  /*35e0*/  LOP3.LUT R43, R43, 0x64006400, RZ, 0xfc, !PT ;  /* 0x640064002b2b7812 */ /* 0x000fe200078efcff */
[----:B------:R-:W-:Y:S01]  /*35f0*/  HFMA2 R42, R18, R37.H0_H0, -132, -132 ;  /* 0xd820d820122a7431 */ /* 0x000fe20000040025 */
[----:B------:R-:W-:Y:S01]  /*3600*/  LOP3.LUT R44, R17, 0x380038, RZ, 0xc0, !PT ;  /* 0x00380038112c7812 */ /* 0x000fe200078ec0ff */
[----:B------:R-:W-:-:S02]  /*3610*/  HADD2 R24, R24, -1028, -1028 ;  /* 0xe404e40418187430 */ /* 0x000fc40000000000 */
[-C--:B------:R-:W-:Y:S02]  /*3620*/  HFMA2 R18, R25, R11.reuse, R26 ;  /* 0x0000000b19127231 */ /* 0x080fe4000000001a */
[----:B------:R-:W-:Y:S02]  /*3630*/  HFMA2 R19, R42, R11, R19 ;  /* 0x0000000b2a137231 */ /* 0x000fe40000000013 */
[-C--:B0-----:R-:W-:Y:S02]  /*3640*/  HFMA2 R11, R23, R12.reuse, R10 ;  /* 0x0000000c170b7231 */ /* 0x081fe4000000000a */
[-C--:B------:R-:W-:Y:S01]  /*3650*/  HFMA2 R10, R24, R12.reuse, R27 ;  /* 0x0000000c180a7231 */ /* 0x080fe2000000001b */
[----:B------:R-:W-:Y:S01]  /*3660*/  LOP3.LUT R27, R16, 0x70007, RZ, 0xc0, !PT ;  /* 0x00070007101b7812 */ /* 0x000fe200078ec0ff */
[----:B------:R-:W-:Y:S01]  /*3670*/  HADD2 R48, R43, -1028, -1028 ;  /* 0xe404e4042b307430 */ /* 0x000fe20000000000 */
[----:B------:R-:W-:Y:S02]  /*3680*/  LOP3.LUT R23, R8, 0x380038, RZ, 0xc0, !PT ;  /* 0x0038003808177812 */ /* 0x000fe400078ec0ff */
[----:B------:R-:W-:Y:S01]  /*3690*/  LOP3.LUT R27, R27, 0x64006400, RZ, 0xfc, !PT ;  /* 0x640064001b1b7812 */ /* 0x000fe200078efcff */
[----:B------:R-:W-:Y:S01]  /*36a0*/  HFMA2 R19, R48, R12, R19 ;  /* 0x0000000c30137231 */ /* 0x000fe20000000013 */
[----:B------:R-:W-:-:S02]  /*36b0*/  LOP3.LUT R24, R23, 0x64006400, RZ, 0xfc, !PT ;  /* 0x6400640017187812 */ /* 0x000fc400078efcff */
        /* <DEDUP_REMOVED lines=9> */
[----:B------:R-:W-:Y:S01]  /*3750*/  HFMA2 R11, R46, R13, R11 ;  /* 0x0000000d2e0b7231 */ /* 0x000fe2000000000b */
[----:B------:R-:W-:Y:S01]  /*3760*/  LOP3.LUT R17, R17, 0x1c001c0, RZ, 0xc0, !PT ;  /* 0x01c001c011117812 */ /* 0x000fe200078ec0ff */
[----:B------:R-:W-:Y:S01]  /*3770*/  HFMA2 R8, R8, R37.H1_H1, -20, -20 ;  /* 0xcd00cd0008087431 */ /* 0x000fe20000060025 */
[----:B------:R-:W-:-:S02]  /*3780*/  LOP3.LUT R16, R16, 0x64006400, RZ, 0xfc, !PT ;  /* 0x6400640010107812 */ /* 0x000fc400078efcff */
[----:B------:R-:W-:Y:S01]  /*3790*/  LOP3.LUT R26, R25, 0x64006400, RZ, 0xfc, !PT ;  /* 0x64006400191a7812 */ /* 0x000fe200078efcff */
[----:B------:R-:W-:Y:S01]  /*37a0*/  HFMA2 R18, R24, R13, R18 ;  /* 0x0000000d18127231 */ /* 0x000fe20000000012 */
[----:B------:R-:W-:Y:S01]  /*37b0*/  LOP3.LUT R44, R44, 0x64006400, RZ, 0xfc, !PT ;  /* 0x640064002c2c7812 */ /* 0x000fe200078efcff */
[----:B------:R-:W-:Y:S01]  /*37c0*/  HFMA2 R11, R8, R14, R11 ;  /* 0x0000000e080b7231 */ /* 0x000fe2000000000b */
[----:B------:R-:W-:Y:S01]  /*37d0*/  LOP3.LUT R9, R9, 0x1c001c0, RZ, 0xc0, !PT ;  /* 0x01c001c009097812 */ /* 0x000fe200078ec0ff */
[-C--:B------:R-:W-:Y:S01]  /*37e0*/  HFMA2 R23, R26, R37.reuse.H0_H0, -132, -132 ;  /* 0xd820d8201a177431 */ /* 0x080fe20000040025 */
[----:B------:R-:W-:Y:S01]  /*37f0*/  LOP3.LUT R42, R17, 0x64006400, RZ, 0xfc, !PT ;  /* 0x64006400112a7812 */ /* 0x000fe200078efcff */
[-C--:B------:R-:W-:Y:S01]  /*3800*/  HFMA2 R17, R16, R37.reuse.H1_H1, -20, -20 ;  /* 0xcd00cd0010117431 */ /* 0x080fe20000060025 */
[----:B------:R-:W-:Y:S01]  /*3810*/  LOP3.LUT R12, R9, 0x64006400, RZ, 0xfc, !PT ;  /* 0x64006400090c7812 */ /* 0x000fe200078efcff */
[----:B------:R-:W-:Y:S02]  /*3820*/  HFMA2 R26, R44, R37.H0_H0, -132, -132 ;  /* 0xd820d8202c1a7431 */ /* 0x000fe40000040025 */
[----:B------:R-:W-:-:S02]  /*3830*/  HADD2 R8, R21, -1028, -1028 ;  /* 0xe404e40415087430 */ /* 0x000fc40000000000 */
[----:B------:R-:W-:Y:S02]  /*3840*/  HFMA2 R18, R17, R14, R18 ;  /* 0x0000000e11127231 */ /* 0x000fe40000000012 */
[-C--:B------:R-:W-:Y:S02]  /*3850*/  HFMA2 R10, R23, R13.reuse, R10 ;  /* 0x0000000d170a7231 */ /* 0x080fe4000000000a */
[----:B------:R-:W-:Y:S02]  /*3860*/  HFMA2 R19, R26, R13, R19 ;  /* 0x0000000d1a137231 */ /* 0x000fe40000000013 */
[----:B------:R-:W-:Y:S02]  /*3870*/  HFMA2 R11, R8, R15, R11 ;  /* 0x0000000f080b7231 */ /* 0x000fe4000000000b */
[----:B------:R-:W-:Y:S02]  /*3880*/  HFMA2 R9, R12, R37.H1_H1, -20, -20 ;  /* 0xcd00cd000c097431 */ /* 0x000fe40000060025 */
[----:B------:R-:W-:-:S02]  /*3890*/  HADD2 R13, R22, -1028, -1028 ;  /* 0xe404e404160d7430 */ /* 0x000fc40000000000 */
[----:B------:R-:W-:Y:S02]  /*38a0*/  HFMA2 R42, R42, R37.H1_H1, -20, -20 ;  /* 0xcd00cd002a2a7431 */ /* 0x000fe40000060025 */
[-C--:B------:R-:W-:Y:S02]  /*38b0*/  HFMA2 R10, R9, R14.reuse, R10 ;  /* 0x0000000e090a7231 */ /* 0x080fe4000000000a */
[----:B------:R-:W-:Y:S02]  /*38c0*/  HADD2 R9, R20, -1028, -1028 ;  /* 0xe404e40414097430 */ /* 0x000fe40000000000 */
[-C--:B------:R-:W-:Y:S02]  /*38d0*/  HFMA2 R18, R13, R15.reuse, R18 ;  /* 0x0000000f0d127231 */ /* 0x080fe40000000012 */
[----:B------:R-:W-:Y:S02]  /*38e0*/  HFMA2 R19, R42, R14, R19 ;  /* 0x0000000e2a137231 */ /* 0x000fe40000000013 */
        /* <DEDUP_REMOVED lines=10> */
.L_x_4144:
[----:B------:R-:W-:Y:S01]  /*3990*/  ISETP.GE.AND P1, PT, R0, R7, PT ;  /* 0x000000070000720c */ /* 0x000fe20003f26270 */
[----:B------:R-:W-:Y:S01]  /*39a0*/  UIADD3 UR4, UPT, UPT, UR4, 0x40, URZ ;  /* 0x0000004004047890 */ /* 0x000fe2000fffe0ff */
[----:B------:R-:W-:Y:S01]  /*39b0*/  IADD3 R36, P2, PT, R36, 0x80, RZ ;  /* 0x0000008024247810 */ /* 0x000fe20007f5e0ff */
[----:B-----5:R-:W-:Y:S02]  /*39c0*/  IMAD.MOV.U32 R8, RZ, RZ, R34 ;  /* 0x000000ffff087224 */ /* 0x020fe400078e0022 */
[----:B------:R-:W-:Y:S02]  /*39d0*/  IMAD.MOV.U32 R9, RZ, RZ, R35 ;  /* 0x000000ffff097224 */ /* 0x000fe400078e0023 */
[----:B------:R-:W-:Y:S02]  /*39e0*/  @!P0 IMAD.MOV.U32 R4, RZ, RZ, R38 ;  /* 0x000000ffff048224 */ /* 0x000fe400078e0026 */
[----:B------:R-:W-:Y:S02]  /*39f0*/  IMAD.X R39, RZ, RZ, R39, P2 ;  /* 0x000000ffff277224 */ /* 0x000fe400010e0627 */
[----:B------:R-:W-:-:S02]  /*3a00*/  IMAD.WIDE R34, R29, 0x4, R32 ;  /* 0x000000041d227825 */ /* 0x000fc400078e0220 */
[----:B------:R-:W-:Y:S05]  /*3a10*/  @!P1 BRA `(.L_x_4145) ;  /* 0xffffffe800cc9947 */ /* 0x000fea000383ffff */
[----:B------:R-:W-:-:S07]  /*3a20*/  IMAD.WIDE R34, R29, 0xc, R8 ;  /* 0x0000000c1d227825 */ /* 0x000fce00078e0208 */
.L_x_4143:
[----:B------:R-:W1:Y:S01]  /*3a30*/  LDCU UR8, c[0x0][0x3dc] ;  /* 0x00007b80ff0877ac */ /* 0x000e620008000800 */
[----:B------:R-:W2:Y:S01]  /*3a40*/  S2UR UR5, SR_CTAID.Y ;  /* 0x00000000000579c3 */ /* 0x000ea20000002600 */
[----:B-1----:R-:W-:-:S04]  /*3a50*/  VIMNMX R19, PT, PT, R2, UR8, PT ;  /* 0x0000000802137c48 */ /* 0x002fc8000bfe0100 */
[----:B------:R-:W-:-:S13]  /*3a60*/  ISETP.GT.AND P0, PT, R19, R0, PT ;  /* 0x000000001300720c */ /* 0x000fda0003f04270 */
[----:B--2---:R-:W-:Y:S05]  /*3a70*/  @!P0 BRA `(.L_x_4146) ;  /* 0x0000000800b88947 */ /* 0x004fea0003800000 */
[----:B-----5:R-:W1:Y:S01]  /*3a80*/  LDC.64 R8, c[0x0][0x3b8] ;  /* 0x0000ee00ff087b82 */ /* 0x020e620000000a00 */
[----:B------:R-:W-:Y:S01]  /*3a90*/  UIADD3 UR4, UPT, UPT, UR4, 0x10, URZ ;  /* 0x0000001004047890 */ /* 0x000fe2000fffe0ff */
[----:B-1----:R-:W-:-:S03]  /*3aa0*/  IMAD.WIDE.U32 R8, R0, 0x4, R8 ;  /* 0x0000000400087825 */ /* 0x002fc600078e0008 */
[----:B------:R-:W-:-:S05]  /*3ab0*/  IADD3 R16, P0, PT, R8, 0x2, RZ ;  /* 0x0000000208107810 */ /* 0x000fca0007f1e0ff */
[----:B------:R-:W-:-:S08]  /*3ac0*/  IMAD.X R17, RZ, RZ, R9, P0 ;  /* 0x000000ffff117224 */ /* 0x000fd000000e0609 */
.L_x_4148:
[----:B------:R-:W-:Y:S01]  /*3ad0*/  ISETP.NE.AND P0, PT, R0, R3, PT ;  /* 0x000000030000720c */ /* 0x000fe20003f05270 */
[----:B------:R-:W1:Y:S08]  /*3ae0*/  LDC R28, c[0x0][0x3a8] ;  /* 0x0000ea00ff1c7b82 */ /* 0x000e700000000800 */
[----:B------:R-:W2:Y:S04]  /*3af0*/  LDC R29, c[0x0][0x3ac] ;  /* 0x0000eb00ff1d7b82 */ /* 0x000ea80000000800 */
[----:B------:R-:W-:Y:S01]  /*3b00*/  @!P0 IMAD R8, R4, 0x8, R1 ;  /* 0x0000000804088824 */ /* 0x000fe200078e0201 */
[----:B------:R3:W4:Y:S05]  /*3b10*/  @!P0 LDG.E.U16.CONSTANT R7, desc[UR6][R16.64] ;  /* 0x0000000610078981 */ /* 0x00072a000c1e9500 */
[----:B------:R-:W5:Y:S01]  /*3b20*/  @!P0 LDL.64 R8, [R8+0x8] ;  /* 0x0000080008088983 */ /* 0x000f620000100a00 */
[----:B---3--:R-:W-:-:S02]  /*3b30*/  IADD3 R16, P2, PT, R16, 0x40, RZ ;  /* 0x0000004010107810 */ /* 0x008fc40007f5e0ff */
[----:B-1----:R-:W-:Y:S01]  /*3b40*/  ISETP.LE.AND P3, PT, R28, UR5, PT ;  /* 0x000000051c007c0c */ /* 0x002fe2000bf63270 */
[----:B----4-:R-:W-:Y:S02]  /*3b50*/  @!P0 IMAD.IADD R3, R7, 0x1, R0 ;  /* 0x0000000107038824 */ /* 0x010fe400078e0200 */
[----:B------:R-:W-:Y:S02]  /*3b60*/  VIADD R0, R0, 0x10 ;  /* 0x0000001000007836 */ /* 0x000fe40000000000 */
[----:B------:R-:W-:Y:S01]  /*3b70*/  @!P0 VIADD R7, R4, 0x1 ;  /* 0x0000000104078836 */ /* 0x000fe20000000000 */
[----:B-----5:R-:W-:Y:S02]  /*3b80*/  @!P0 PRMT R31, R8, 0x7610, R31 ;  /* 0x00007610081f8816 */ /* 0x020fe4000000001f */
[----:B------:R-:W-:Y:S02]  /*3b90*/  @!P0 PRMT R30, R9, 0x7610, R30 ;  /* 0x00007610091e8816 */ /* 0x000fe4000000001e */
[----:B------:R-:W-:-:S02]  /*3ba0*/  ISETP.GE.AND P1, PT, R0, R19, PT ;  /* 0x000000130000720c */ /* 0x000fc40003f26270 */
[----:B------:R-:W-:Y:S02]  /*3bb0*/  @!P0 PRMT R31, R31, 0x7610, R8 ;  /* 0x000076101f1f8816 */ /* 0x000fe40000000008 */
[----:B------:R-:W-:Y:S01]  /*3bc0*/  @!P0 PRMT R30, R30, 0x7610, R9 ;  /* 0x000076101e1e8816 */ /* 0x000fe20000000009 */
[----:B--2---:R-:W-:Y:S08]  /*3bd0*/  @P3 BRA `(.L_x_4147) ;  /* 0x00000008004c3947 */ /* 0x004ff00003800000 */
[----:B------:R-:W2:Y:S01]  /*3be0*/  LDG.E.128.CONSTANT R12, desc[UR6][R34.64] ;  /* 0x00000006220c7981 */ /* 0x000ea2000c1e9d00 */
[----:B------:R-:W-:Y:S02]  /*3bf0*/  IMAD.MOV.U32 R2, RZ, RZ, 0x2c00 ;  /* 0x00002c00ff027424 */ /* 0x000fe400078e00ff */
[----:B------:R-:W-:Y:S02]  /*3c00*/  IMAD.MOV.U32 R8, RZ, RZ, 0x2400 ;  /* 0x00002400ff087424 */ /* 0x000fe400078e00ff */
[----:B------:R-:W-:-:S03]  /*3c10*/  IMAD.MOV.U32 R40, RZ, RZ, 0x3400 ;  /* 0x00003400ff287424 */ /* 0x000fc600078e00ff */
[----:B------:R-:W-:Y:S02]  /*3c20*/  PRMT R2, R8, 0x5410, R2 ;  /* 0x0000541008027816 */ /* 0x000fe40000000002 */
[----:B------:R-:W1:Y:S01]  /*3c30*/  LDS.128 R8, [UR4+-0x10] ;  /* 0xfffff004ff087984 */ /* 0x000e620008000c00 */
[C---:B--2---:R-:W-:Y:S02]  /*3c40*/  LOP3.LUT R49, R12.reuse, 0xc000c, RZ, 0xc0, !PT ;  /* 0x000c000c0c317812 */ /* 0x044fe400078ec0ff */
[C---:B0-----:R-:W-:Y:S02]  /*3c50*/  LOP3.LUT R27, R12.reuse, 0x300030, RZ, 0xc0, !PT ;  /* 0x003000300c1b7812 */ /* 0x041fe400078ec0ff */
[C---:B------:R-:W-:Y:S02]  /*3c60*/  LOP3.LUT R32, R12.reuse, 0x30003, RZ, 0xc0, !PT ;  /* 0x000300030c207812 */ /* 0x040fe400078ec0ff */
[----:B------:R-:W-:Y:S02]  /*3c70*/  LOP3.LUT R18, R12, 0xc000c0, RZ, 0xc0, !PT ;  /* 0x00c000c00c127812 */ /* 0x000fe400078ec0ff */
[----:B------:R-:W-:-:S02]  /*3c80*/  SHF.R.U32.HI R20, RZ, 0x8, R12 ;  /* 0x00000008ff147819 */ /* 0x000fc4000001160c */
[C---:B------:R-:W-:Y:S02]  /*3c90*/  LOP3.LUT R51, R13.reuse, 0xc000c, RZ, 0xc0, !PT ;  /* 0x000c000c0d337812 */ /* 0x040fe400078ec0ff */
[----:B------:R-:W-:Y:S02]  /*3ca0*/  LOP3.LUT R12, R13, 0x30003, RZ, 0xc0, !PT ;  /* 0x000300030d0c7812 */ /* 0x000fe400078ec0ff */
[----:B------:R-:W-:Y:S02]  /*3cb0*/  LOP3.LUT R47, R14, 0xc000c, RZ, 0xc0, !PT ;  /* 0x000c000c0e2f7812 */ /* 0x000fe400078ec0ff */
[----:B------:R-:W-:Y:S02]  /*3cc0*/  SHF.R.U32.HI R24, RZ, 0x8, R14 ;  /* 0x00000008ff187819 */ /* 0x000fe4000001160e */
[C---:B------:R-:W-:Y:S02]  /*3cd0*/  LOP3.LUT R45, R15.reuse, 0xc000c, RZ, 0xc0, !PT ;  /* 0x000c000c0f2d7812 */ /* 0x040fe400078ec0ff */
[----:B------:R-:W-:-:S02]  /*3ce0*/  LOP3.LUT R39, R15, 0x300030, RZ, 0xc0, !PT ;  /* 0x003000300f277812 */ /* 0x000fc400078ec0ff */
        /* <DEDUP_REMOVED lines=9> */
[----:B------:R-:W-:Y:S01]  /*3d80*/  HADD2 R15, R15, -1026, -1026 ;  /* 0xe402e4020f0f7430 */ /* 0x000fe20000000000 */
[C---:B------:R-:W-:Y:S02]  /*3d90*/  LOP3.LUT R33, R13.reuse, 0x300030, RZ, 0xc0, !PT ;  /* 0x003000300d217812 */ /* 0x040fe400078ec0ff */
[----:B------:R-:W-:Y:S02]  /*3da0*/  LOP3.LUT R21, R13, 0xc000c0, RZ, 0xc0, !PT ;  /* 0x00c000c00d157812 */ /* 0x000fe400078ec0ff */
[----:B------:R-:W-:Y:S02]  /*3db0*/  SHF.R.U32.HI R22, RZ, 0x8, R13 ;  /* 0x00000008ff167819 */ /* 0x000fe4000001160d */
[C---:B------:R-:W-:Y:S02]  /*3dc0*/  LOP3.LUT R37, R14.reuse, 0x300030, RZ, 0xc0, !PT ;  /* 0x003000300e257812 */ /* 0x040fe400078ec0ff */
[----:B------:R-:W-:-:S02]  /*3dd0*/  LOP3.LUT R23, R14, 0xc000c0, RZ, 0xc0, !PT ;  /* 0x00c000c00e177812 */ /* 0x000fc400078ec0ff */
[----:B------:R-:W-:Y:S02]  /*3de0*/  LOP3.LUT R13, R32, 0x64006400, RZ, 0xfc, !PT ;  /* 0x64006400200d7812 */ /* 0x000fe400078efcff */
[----:B------:R-:W-:Y:S02]  /*3df0*/  LOP3.LUT R45, R45, 0x64006400, RZ, 0xfc, !PT ;  /* 0x640064002d2d7812 */ /* 0x000fe400078efcff */
[----:B------:R-:W-:Y:S01]  /*3e00*/  LOP3.LUT R14, R24, 0xc000c, RZ, 0xc0, !PT ;  /* 0x000c000c180e7812 */ /* 0x000fe200078ec0ff */
[----:B------:R-:W-:Y:S01]  /*3e10*/  HADD2 R13, R13, -1026, -1026 ;  /* 0xe402e4020d0d7430 */ /* 0x000fe20000000000 */
        /* <DEDUP_REMOVED lines=8> */
[----:B------:R-:W-:-:S02]  /*3ea0*/  HFMA2 R38, R47, R40.H0_H0, -258, -258 ;  /* 0xdc08dc082f267431 */ /* 0x000fc40000040028 */
[-C--:B-1----:R-:W-:Y:S02]  /*3eb0*/  HFMA2 R41, R13, R8.reuse, RZ ;  /* 0x000000080d297231 */ /* 0x082fe400000000ff */
[----:B------:R-:W-:Y:S01]  /*3ec0*/  HADD2 R47, R43, -1026, -1026 ;  /* 0xe402e4022b2f7430 */ /* 0x000fe20000000000 */
[----:B------:R-:W-:Y:S01]  /*3ed0*/  LOP3.LUT R37, R37, 0x64006400, RZ, 0xfc, !PT ;  /* 0x6400640025257812 */ /* 0x000fe200078efcff */
[----:B------:R-:W-:Y:S02]  /*3ee0*/  HFMA2 R13, R45, R8, RZ ;  /* 0x000000082d0d7231 */ /* 0x000fe400000000ff */
[----:B------:R-:W-:Y:S01]  /*3ef0*/  HFMA2 R42, R49, R40.H0_H0, -258, -258 ;  /* 0xdc08dc08312a7431 */ /* 0x000fe20000040028 */
[----:B------:R-:W-:Y:S01]  /*3f00*/  LOP3.LUT R45, R33, 0x64006400, RZ, 0xfc, !PT ;  /* 0x64006400212d7812 */ /* 0x000fe200078efcff */
[-C--:B------:R-:W-:Y:S01]  /*3f10*/  HFMA2 R43, R15, R8.reuse, RZ.H0_H0 ;  /* 0x000000080f2b7231 */ /* 0x080fe200000400ff */
[----:B------:R-:W-:Y:S01]  /*3f20*/  LOP3.LUT R39, R39, 0x64006400, RZ, 0xfc, !PT ;  /* 0x6400640027277812 */ /* 0x000fe200078efcff */
[----:B------:R-:W-:Y:S01]  /*3f30*/  HFMA2 R15, R47, R8, RZ.H0_H0 ;  /* 0x000000082f0f7231 */ /* 0x000fe200000400ff */
[----:B------:R-:W-:Y:S01]  /*3f40*/  LOP3.LUT R47, R27, 0x64006400, RZ, 0xfc, !PT ;  /* 0x640064001b2f7812 */ /* 0x000fe200078efcff */
[----:B------:R-:W-:-:S02]  /*3f50*/  HFMA2 R8, R44, R9, R43 ;  /* 0x000000092c087231 */ /* 0x000fc4000000002b */
[-C--:B------:R-:W-:Y:S02]  /*3f60*/  HFMA2 R42, R42, R9.reuse, R41 ;  /* 0x000000092a2a7231 */ /* 0x080fe40000000029 */
[-C--:B------:R-:W-:Y:S02]  /*3f70*/  HFMA2 R41, R37, R2.reuse.H1_H1, -66, -66 ;  /* 0xd420d42025297431 */ /* 0x080fe40000060002 */
[-C--:B------:R-:W-:Y:S02]  /*3f80*/  HFMA2 R44, R12, R9.reuse, R13 ;  /* 0x000000090c2c7231 */ /* 0x080fe4000000000d */
[----:B------:R-:W-:Y:S01]  /*3f90*/  HFMA2 R9, R14, R9, R15 ;  /* 0x000000090e097231 */ /* 0x000fe2000000000f */
[----:B------:R-:W-:Y:S01]  /*3fa0*/  LOP3.LUT R43, R20, 0x300030, RZ, 0xc0, !PT ;  /* 0x00300030142b7812 */ /* 0x000fe200078ec0ff */
[----:B------:R-:W0:Y:S01]  /*3fb0*/  LDS.128 R12, [UR4] ;  /* 0x00000004ff0c7984 */ /* 0x000e220008000c00 */
[-C--:B------:R-:W-:Y:S01]  /*3fc0*/  HFMA2 R47, R47, R2.reuse.H1_H1, -66, -66 ;  /* 0xd420d4202f2f7431 */ /* 0x080fe20000060002 */
[C---:B------:R-:W-:Y:S01]  /*3fd0*/  LOP3.LUT R27, R24.reuse, 0x300030, RZ, 0xc0, !PT ;  /* 0x00300030181b7812 */ /* 0x040fe200078ec0ff */
[-C--:B------:R-:W-:Y:S01]  /*3fe0*/  HFMA2 R45, R45, R2.reuse.H1_H1, -66, -66 ;  /* 0xd420d4202d2d7431 */ /* 0x080fe20000060002 */
[----:B------:R-:W-:Y:S01]  /*3ff0*/  LOP3.LUT R46, R24, 0xc000c0, RZ, 0xc0, !PT ;  /* 0x00c000c0182e7812 */ /* 0x000fe200078ec0ff */
[----:B------:R-:W-:-:S02]  /*4000*/  HFMA2 R39, R39, R2.H1_H1, -66, -66 ;  /* 0xd420d42027277431 */ /* 0x000fc40000060002 */
[-C--:B------:R-:W-:Y:S02]  /*4010*/  HFMA2 R41, R41, R10.reuse, R44 ;  /* 0x0000000a29297231 */ /* 0x080fe4000000002c */
[-C--:B------:R-:W-:Y:S02]  /*4020*/  HFMA2 R8, R45, R10.reuse, R8 ;  /* 0x0000000a2d087231 */ /* 0x080fe40000000008 */
[-C--:B------:R-:W-:Y:S02]  /*4030*/  HFMA2 R42, R47, R10.reuse, R42 ;  /* 0x0000000a2f2a7231 */ /* 0x080fe4000000002a */
[----:B------:R-:W-:Y:S01]  /*4040*/  HFMA2 R10, R39, R10, R9 ;  /* 0x0000000a270a7231 */ /* 0x000fe20000000009 */
[----:B------:R-:W-:Y:S02]  /*4050*/  LOP3.LUT R39, R18, 0x64006400, RZ, 0xfc, !PT ;  /* 0x6400640012277812 */ /* 0x000fe400078efcff */
[----:B------:R-:W-:Y:S02]  /*4060*/  LOP3.LUT R9, R25, 0x64006400, RZ, 0xfc, !PT ;  /* 0x6400640019097812 */ /* 0x000fe400078efcff */
[----:B------:R-:W-:-:S02]  /*4070*/  LOP3.LUT R47, R23, 0x64006400, RZ, 0xfc, !PT ;  /* 0x64006400172f7812 */ /* 0x000fc400078efcff */
[C---:B------:R-:W-:Y:S01]  /*4080*/  LOP3.LUT R25, R20.reuse, 0xc000c0, RZ, 0xc0, !PT ;  /* 0x00c000c014197812 */ /* 0x040fe200078ec0ff */
        /* <DEDUP_REMOVED lines=16> */
[----:B------:R-:W-:Y:S01]  /*4190*/  HFMA2 R23, R45, R2.H0_H0, -18, -18 ;  /* 0xcc80cc802d177431 */ /* 0x000fe20000040002 */
[----:B------:R-:W-:Y:S01]  /*41a0*/  LOP3.LUT R53, R32, 0x64006400, RZ, 0xfc, !PT ;  /* 0x6400640020357812 */ /* 0x000fe200078efcff */
[-C--:B------:R-:W-:Y:S01]  /*41b0*/  HFMA2 R32, R51, R40.reuse.H0_H0, -258, -258 ;  /* 0xdc08dc0833207431 */ /* 0x080fe20000040028 */
[C---:B------:R-:W-:Y:S01]  /*41c0*/  LOP3.LUT R44, R22.reuse, 0xc000c0, RZ, 0xc0, !PT ;  /* 0x00c000c0162c7812 */ /* 0x040fe200078ec0ff */
[----:B------:R-:W-:Y:S01]  /*41d0*/  HFMA2 R36, R49, R40.H0_H0, -258, -258 ;  /* 0xdc08dc0831247431 */ /* 0x000fe20000040028 */
[----:B------:R-:W-:Y:S01]  /*41e0*/  LOP3.LUT R49, R22, 0x300030, RZ, 0xc0, !PT ;  /* 0x0030003016317812 */ /* 0x000fe200078ec0ff */
[----:B------:R-:W-:-:S02]  /*41f0*/  HFMA2 R8, R23, R11, R8 ;  /* 0x0000000b17087231 */ /* 0x000fc40000000008 */
[-C--:B0-----:R-:W-:Y:S01]  /*4200*/  HFMA2 R42, R9, R12.reuse, R42 ;  /* 0x0000000c092a7231 */ /* 0x081fe2000000002a */
[----:B------:R-:W-:Y:S01]  /*4210*/  LOP3.LUT R43, R43, 0x64006400, RZ, 0xfc, !PT ;  /* 0x640064002b2b7812 */ /* 0x000fe200078efcff */
[----:B------:R-:W-:Y:S01]  /*4220*/  HFMA2 R41, R24, R12, R41 ;  /* 0x0000000c18297231 */ /* 0x000fe20000000029 */
[----:B------:R-:W-:Y:S01]  /*4230*/  LOP3.LUT R22, R22, 0x30003, RZ, 0xc0, !PT ;  /* 0x0003000316167812 */ /* 0x000fe200078ec0ff */
[----:B------:R-:W-:Y:S01]  /*4240*/  HFMA2 R40, R53, R40.H0_H0, -258, -258 ;  /* 0xdc08dc0835287431 */ /* 0x000fe20000040028 */
[C---:B------:R-:W-:Y:S01]  /*4250*/  LOP3.LUT R33, R26.reuse, 0x300030, RZ, 0xc0, !PT ;  /* 0x003000301a217812 */ /* 0x040fe200078ec0ff */
[----:B------:R-:W-:Y:S01]  /*4260*/  HFMA2 R37, R43, R2.H1_H1, -66, -66 ;  /* 0xd420d4202b257431 */ /* 0x000fe20000060002 */
[C---:B------:R-:W-:Y:S01]  /*4270*/  LOP3.LUT R18, R26.reuse, 0xc000c0, RZ, 0xc0, !PT ;  /* 0x00c000c01a127812 */ /* 0x040fe200078ec0ff */
[-C--:B------:R-:W-:Y:S01]  /*4280*/  HFMA2 R42, R32, R13.reuse, R42 ;  /* 0x0000000d202a7231 */ /* 0x080fe2000000002a */
[----:B------:R-:W-:Y:S01]  /*4290*/  LOP3.LUT R27, R27, 0x64006400, RZ, 0xfc, !PT ;  /* 0x640064001b1b7812 */ /* 0x000fe200078efcff */
[----:B------:R-:W-:Y:S01]  /*42a0*/  HFMA2 R41, R38, R13, R41 ;  /* 0x0000000d26297231 */ /* 0x000fe20000000029 */
[----:B------:R-:W-:-:S02]  /*42b0*/  LOP3.LUT R26, R26, 0x30003, RZ, 0xc0, !PT ;  /* 0x000300031a1a7812 */ /* 0x000fc400078ec0ff */
[----:B------:R-:W-:Y:S01]  /*42c0*/  LOP3.LUT R22, R22, 0x64006400, RZ, 0xfc, !PT ;  /* 0x6400640016167812 */ /* 0x000fe200078efcff */
[----:B------:R-:W-:Y:S01]  /*42d0*/  HFMA2 R27, R27, R2.H1_H1, -66, -66 ;  /* 0xd420d4201b1b7431 */ /* 0x000fe20000060002 */
[----:B------:R-:W-:Y:S01]  /*42e0*/  LOP3.LUT R26, R26, 0x64006400, RZ, 0xfc, !PT ;  /* 0x640064001a1a7812 */ /* 0x000fe200078efcff */
[----:B------:R-:W-:Y:S01]  /*42f0*/  HFMA2 R23, R37, R14, R42 ;  /* 0x0000000e25177231 */ /* 0x000fe2000000002a */
[----:B------:R-:W-:Y:S01]  /*4300*/  LOP3.LUT R25, R25, 0x64006400, RZ, 0xfc, !PT ;  /* 0x6400640019197812 */ /* 0x000fe200078efcff */
[----:B------:R-:W-:Y:S01]  /*4310*/  HADD2 R11, R22, -1026, -1026 ;  /* 0xe402e402160b7430 */ /* 0x000fe20000000000 */
[----:B------:R-:W-:Y:S01]  /*4320*/  LOP3.LUT R45, R46, 0x64006400, RZ, 0xfc, !PT ;  /* 0x640064002e2d7812 */ /* 0x000fe200078efcff */
[----:B------:R-:W-:Y:S01]  /*4330*/  HADD2 R21, R26, -1026, -1026 ;  /* 0xe402e4021a157430 */ /* 0x000fe20000000000 */
[----:B------:R-:W-:Y:S01]  /*4340*/  LOP3.LUT R49, R49, 0x64006400, RZ, 0xfc, !PT ;  /* 0x6400640031317812 */ /* 0x000fe200078efcff */
[----:B------:R-:W-:Y:S02]  /*4350*/  HFMA2 R46, R25, R2.H0_H0, -18, -18 ;  /* 0xcc80cc80192e7431 */ /* 0x000fe40000040002 */
[----:B------:R-:W-:-:S02]  /*4360*/  HFMA2 R9, R27, R14, R41 ;  /* 0x0000000e1b097231 */ /* 0x000fc40000000029 */
[-C--:B------:R-:W-:Y:S01]  /*4370*/  HFMA2 R8, R11, R12.reuse, R8 ;  /* 0x0000000c0b087231 */ /* 0x080fe20000000008 */
[----:B------:R-:W-:Y:S01]  /*4380*/  LOP3.LUT R51, R33, 0x64006400, RZ, 0xfc, !PT ;  /* 0x6400640021337812 */ /* 0x000fe200078efcff */
[----:B------:R-:W-:Y:S01]  /*4390*/  HFMA2 R20, R21, R12, R10 ;  /* 0x0000000c15147231 */ /* 0x000fe2000000000a */
[----:B------:R-:W-:Y:S01]  /*43a0*/  LOP3.LUT R47, R18, 0x64006400, RZ, 0xfc, !PT ;  /* 0x64006400122f7812 */ /* 0x000fe200078efcff */
[-C--:B------:R-:W-:Y:S01]  /*43b0*/  HFMA2 R18, R45, R2.reuse.H0_H0, -18, -18 ;  /* 0xcc80cc802d127431 */ /* 0x080fe20000040002 */
[----:B------:R-:W-:Y:S01]  /*43c0*/  LOP3.LUT R39, R44, 0x64006400, RZ, 0xfc, !PT ;  /* 0x640064002c277812 */ /* 0x000fe200078efcff */
[----:B------:R-:W-:Y:S02]  /*43d0*/  HFMA2 R33, R49, R2.H1_H1, -66, -66 ;  /* 0xd420d42031217431 */ /* 0x000fe40000060002 */
[----:B------:R-:W-:Y:S02]  /*43e0*/  HFMA2 R23, R46, R15, R23 ;  /* 0x0000000f2e177231 */ /* 0x000fe40000000017 */
[----:B------:R-:W-:-:S02]  /*43f0*/  HFMA2 R8, R36, R13, R8 ;  /* 0x0000000d24087231 */ /* 0x000fc40000000008 */
[-C--:B------:R-:W-:Y:S02]  /*4400*/  HFMA2 R43, R51, R2.reuse.H1_H1, -66, -66 ;  /* 0xd420d420332b7431 */ /* 0x080fe40000060002 */
[----:B------:R-:W-:Y:S02]  /*4410*/  HFMA2 R9, R18, R15, R9 ;  /* 0x0000000f12097231 */ /* 0x000fe40000000009 */
[----:B------:R-:W-:Y:S02]  /*4420*/  HFMA2 R20, R40, R13, R20 ;  /* 0x0000000d28147231 */ /* 0x000fe40000000014 */
[----:B------:R-:W-:Y:S02]  /*4430*/  HFMA2 R44, R39, R2.H0_H0, -18, -18 ;  /* 0xcc80cc80272c7431 */ /* 0x000fe40000040002 */
[----:B------:R-:W-:Y:S02]  /*4440*/  HFMA2 R22, R33, R14, R8 ;  /* 0x0000000e21167231 */ /* 0x000fe40000000008 */
[----:B------:R-:W-:-:S02]  /*4450*/  HFMA2 R2, R47, R2.H0_H0, -18, -18 ;  /* 0xcc80cc802f027431 */ /* 0x000fc40000040002 */
[----:B------:R-:W-:Y:S02]  /*4460*/  HFMA2 R20, R43, R14, R20 ;  /* 0x0000000e2b147231 */ /* 0x000fe40000000014 */
        /* <DEDUP_REMOVED lines=10> */
.L_x_4147:
[----:B------:R-:W-:Y:S01]  /*4510*/  UIADD3 UR4, UPT, UPT, UR4, 0x20, URZ ;  /* 0x0000002004047890 */ /* 0x000fe2000fffe0ff */
[----:B------:R-:W-:Y:S02]  /*4520*/  @!P0 IMAD.MOV.U32 R4, RZ, RZ, R7 ;  /* 0x000000ffff048224 */ /* 0x000fe400078e0007 */
[----:B------:R-:W-:Y:S02]  /*4530*/  IMAD.X R17, RZ, RZ, R17, P2 ;  /* 0x000000ffff117224 */ /* 0x000fe400010e0611 */
[----:B------:R-:W-:Y:S01]  /*4540*/  IMAD.WIDE R34, R29, 0x4, R34 ;  /* 0x000000041d227825 */ /* 0x000fe200078e0222 */
[----:B------:R-:W-:Y:S06]  /*4550*/  @!P1 BRA `(.L_x_4148) ;  /* 0xfffffff4005c9947 */ /* 0x000fec000383ffff */
.L_x_4146:
[----:B------:R-:W-:-:S13]  /*4560*/  ISETP.LE.AND P0, PT, R28, UR5, PT ;  /* 0x000000051c007c0c */ /* 0x000fda000bf03270 */
[----:B------:R-:W-:Y:S05]  /*4570*/  @P0 EXIT ;  /* 0x000000000000094d */ /* 0x000fea0003800000 */
[----:B------:R-:W1:Y:S01]  /*4580*/  S2R R0, SR_CTAID.X ;  /* 0x0000000000007919 */ /* 0x000e620000002500 */
[----:B------:R-:W2:Y:S01]  /*4590*/  LDC.64 R2, c[0x0][0x3a0] ;  /* 0x0000e800ff027b82 */ /* 0x000ea20000000a00 */
[----:B------:R-:W1:Y:S02]  /*45a0*/  S2R R7, SR_TID.X ;  /* 0x0000000000077919 */ /* 0x000e640000002100 */
[----:B-1----:R-:W-:-:S04]  /*45b0*/  IMAD R0, R0, 0x40, R7 ;  /* 0x0000004000007824 */ /* 0x002fc800078e0207 */
[----:B------:R-:W-:-:S04]  /*45c0*/  IMAD.SHL.U32 R0, R0, 0x4, RZ ;  /* 0x0000000400007824 */ /* 0x000fc800078e00ff */
[----:B-----5:R-:W-:-:S04]  /*45d0*/  IMAD R9, R29, UR5, R0 ;  /* 0x000000051d097c24 */ /* 0x020fc8000f8e0200 */
[----:B--2---:R-:W-:-:S05]  /*45e0*/  IMAD.WIDE R8, R9, 0x2, R2 ;  /* 0x0000000209087825 */ /* 0x004fca00078e0202 */
[----:B------:R1:W-:Y:S01]  /*45f0*/  ATOM.E.ADD.F16x2.RN.STRONG.GPU P0, RZ, desc[UR6][R8.64], R6 ;  /* 0x8000000608ff79a2 */ /* 0x0003e2000c10e106 */
[----:B------:R-:W-:Y:S04]  /*4600*/  BSSY.RECONVERGENT B0, `(.L_x_4149) ;  /* 0x000000e000007945 */ /* 0x000fe80003800200 */
[----:B-1----:R-:W-:Y:S05]  /*4610*/  @P0 BRA `(.L_x_4150) ;  /* 0x0000000000300947 */ /* 0x002fea0003800000 */
[----:B------:R-:W1:Y:S02]  /*4620*/  QSPC.E.S P0, RZ, [R8] ;  /* 0x0000000008ff73aa */ /* 0x000e640000000500 */
[----:B-1----:R-:W-:Y:S05]  /*4630*/  @!P0 BRA `(.L_x_4151) ;  /* 0x00000000001c8947 */ /* 0x002fea0003800000 */
[----:B------:R-:W-:-:S05]  /*4640*/  IMAD.MOV.U32 R2, RZ, RZ, R8 ;  /* 0x000000ffff027224 */ /* 0x000fca00078e0008 */
[----:B------:R-:W-:-:S07]  /*4650*/  MOV R0, R2 ;  /* 0x0000000200007202 */ /* 0x000fce0000000f00 */
.L_x_4152:
[----:B------:R-:W1:Y:S02]  /*4660*/  LDS R2, [R0] ;  /* 0x0000000000027984 */ /* 0x000e640000000800 */
[----:B-1----:R-:W-:-:S05]  /*4670*/  HADD2 R3, R2, R6 ;  /* 0x0000000602037230 */ /* 0x002fca0000000000 */
[----:B------:R-:W1:Y:S02]  /*4680*/  ATOMS.CAST.SPIN P0, [R0], R2, R3 ;  /* 0x000000020000758d */ /* 0x000e640001800003 */
[----:B-1----:R-:W-:Y:S05]  /*4690*/  @!P0 BRA `(.L_x_4152) ;  /* 0xfffffffc00f08947 */ /* 0x002fea000383ffff */
[----:B------:R-:W-:Y:S05]  /*46a0*/  BRA `(.L_x_4150) ;  /* 0x00000000000c7947 */ /* 0x000fea0003800000 */
.L_x_4151:
[----:B------:R-:W2:Y:S02]  /*46b0*/  LD.E R0, desc[UR6][R8.64] ;  /* 0x0000000608007980 */ /* 0x000ea4000c101900 */
[----:B--2---:R-:W-:-:S05]  /*46c0*/  IMAD.IADD R3, R6, 0x1, R0 ;  /* 0x0000000106037824 */ /* 0x004fca00078e0200 */
[----:B------:R1:W-:Y:S02]  /*46d0*/  ST.E desc[UR6][R8.64], R3 ;  /* 0x0000000308007985 */ /* 0x0003e4000c101906 */
.L_x_4150:
[----:B------:R-:W-:Y:S05]  /*46e0*/  BSYNC.RECONVERGENT B0 ;  /* 0x0000000000007941 */ /* 0x000fea0003800200 */
.L_x_4149:
[----:B------:R2:W-:Y:S02]  /*46f0*/  ATOM.E.ADD.F16x2.RN.STRONG.GPU P0, RZ, desc[UR6][R8.64+0x4], R5 ;  /* 0x8000040508ff79a2 */ /* 0x0005e4000c10e106 */
[----:B--2---:R-:W-:Y:S05]  /*4700*/  @P0 EXIT ;  /* 0x000000000000094d */ /* 0x004fea0003800000 */
[----:B------:R-:W2:Y:S02]  /*4710*/  QSPC.E.S P0, RZ, [R8+0x4] ;  /* 0x0000040008ff73aa */ /* 0x000ea40000000500 */
[----:B--2---:R-:W-:Y:S05]  /*4720*/  @!P0 BRA `(.L_x_4153) ;  /* 0x00000000001c8947 */ /* 0x004fea0003800000 */
[----:B------:R-:W-:-:S05]  /*4730*/  IMAD.MOV.U32 R2, RZ, RZ, R8 ;  /* 0x000000ffff027224 */ /* 0x000fca00078e0008 */
[----:B------:R-:W-:-:S07]  /*4740*/  MOV R0, R2 ;  /* 0x0000000200007202 */ /* 0x000fce0000000f00 */
.L_x_4154:
[----:B------:R-:W1:Y:S02]  /*4750*/  LDS R2, [R0+0x4] ;  /* 0x0000040000027984 */ /* 0x000e640000000800 */
[----:B-1----:R-:W-:-:S05]  /*4760*/  HFMA2 R3, R2, 1, 1, R5 ;  /* 0x3c003c0002037831 */ /* 0x002fca0000000005 */
[----:B------:R-:W1:Y:S02]  /*4770*/  ATOMS.CAST.SPIN P0, [R0+0x4], R2, R3 ;  /* 0x000004020000758d */ /* 0x000e640001800003 */
[----:B-1----:R-:W-:Y:S05]  /*4780*/  @!P0 BRA `(.L_x_4154) ;  /* 0xfffffffc00f08947 */ /* 0x002fea000383ffff */
[----:B------:R-:W-:Y:S05]  /*4790*/  EXIT ;  /* 0x000000000000794d */ /* 0x000fea0003800000 */
.L_x_4153:
[----:B------:R-:W1:Y:S02]  /*47a0*/  LD.E R0, desc[UR6][R8.64+0x4] ;  /* 0x0000040608007980 */ /* 0x000e64000c101900 */
[----:B-1----:R-:W-:-:S05]  /*47b0*/  IMAD.IADD R3, R5, 0x1, R0 ;  /* 0x0000000105037824 */ /* 0x002fca00078e0200 */
[----:B------:R-:W-:Y:S01]  /*47c0*/  ST.E desc[UR6][R8.64+0x4], R3 ;  /* 0x0000040308007985 */ /* 0x000fe2000c101906 */
[----:B------:R-:W-:Y:S05]  /*47d0*/  EXIT ;  /* 0x000000000000794d */ /* 0x000fea0003800000 */
.L_x_4155:
        /* <DEDUP_REMOVED lines=10> */
.L_x_4545:


//--------------------- .text._Z23gemm_half_q_half_kernelILi1ELi128ELb0ELb0ELi64EEvPK6__halfPKjS4_S2_PS0_iiiiPKtS7_iiiiiibS2_i --------------------------
	.section	.text._Z23gemm_half_q_half_kernelILi1ELi128ELb0ELb0ELi64EEvPK6__halfPKjS4_S2_PS0_iiiiPKtS7_iiiiiibS2_i,"ax",@progbits
	.align	128
        .global         _Z23gemm_half_q_half_kernelILi1ELi128ELb0ELb0ELi64EEvPK6__halfPKjS4_S2_PS0_iiiiPKtS7_iiiiiibS2_i
        .type           _Z23gemm_half_q_half_kernelILi1ELi128ELb0ELb0ELi64EEvPK6__halfPKjS4_S2_PS0_iiiiPKtS7_iiiiiibS2_i,@function
        .size           _Z23gemm_half_q_half_kernelILi1ELi128ELb0ELb0ELi64EEvPK6__halfPKjS4_S2_PS0_iiiiPKtS7_iiiiiibS2_i,(.L_x_4546 - _Z23gemm_half_q_half_kernelILi1ELi128ELb0ELb0ELi64EEvPK6__halfPKjS4_S2_PS0_iiiiPKtS7_iiiiiibS2_i)
        .other          _Z23gemm_half_q_half_kernelILi1ELi128ELb0ELb0ELi64EEvPK6__halfPKjS4_S2_PS0_iiiiPKtS7_iiiiiibS2_i,@"STO_CUDA_ENTRY STV_DEFAULT"
_Z23gemm_half_q_half_kernelILi1ELi128ELb0ELb0ELi64EEvPK6__halfPKjS4_S2_PS0_iiiiPKtS7_iiiiiibS2_i:
.text._Z23gemm_half_q_half_kernelILi1ELi128ELb0ELb0ELi64EEvPK6__halfPKjS4_S2_PS0_iiiiPKtS7_iiiiiibS2_i:
[----:B------:R-:W0:Y:S08]  /*0000*/  LDC R1, c[0x0][0x37c] ;  /* 0x0000df00ff017b82 */ /* 0x000e300000000800 */
[----:B------:R-:W1:Y:S01]  /*0010*/  S2UR UR21, SR_CTAID.Z ;  /* 0x00000000001579c3 */ /* 0x000e620000002700 */
[----:B------:R-:W2:Y:S01]  /*0020*/  S2R R4, SR_TID.X ;  /* 0x0000000000047919 */ /* 0x000ea20000002100 */
[----:B------:R-:W3:Y:S01]  /*0030*/  LDCU UR15, c[0x0][0x3a8] ;  /* 0x00007500ff0f77ac */ /* 0x000ee20008000800 */
[----:B0-----:R-:W-:Y:S01]  /*0040*/  IADD3 R1, PT, PT, R1, -0x10, RZ ;  /* 0xfffffff001017810 */ /* 0x001fe20007ffe0ff */
[----:B------:R-:W-:Y:S01]  /*0050*/  BSSY.RECONVERGENT B0, `(.L_x_4156) ;  /* 0x0000025000007945 */ /* 0x000fe20003800200 */
[----:B------:R-:W2:Y:S01]  /*0060*/  S2R R3, SR_CTAID.X ;  /* 0x0000000000037919 */ /* 0x000ea20000002500 */
[----:B------:R-:W0:Y:S01]  /*0070*/  LDCU UR14, c[0x0][0x3ac] ;  /* 0x00007580ff0e77ac */ /* 0x000e220008000800 */
[----:B------:R-:W-:Y:S01]  /*0080*/  R2UR UR24, R1 ;  /* 0x00000000011872ca */ /* 0x000fe200000e0000 */
        /* <DEDUP_REMOVED lines=9> */
[----:B------:R-:W-:Y:S01]  /*0120*/  IADD3 R3, PT, PT, R4, UR9, RZ ;  /* 0x0000000904037c10 */ /* 0x000fe2000fffe0ff */
[----:B------:R-:W-:-:S04]  /*0130*/  IMAD.SHL.U32 R0, R0, 0x4, RZ ;  /* 0x0000000400007824 */ /* 0x000fc800078e00ff */
        /* <DEDUP_REMOVED lines=22> */
.L_x_4157:
[----:B------:R-:W-:Y:S05]  /*02a0*/  BSYNC.RECONVERGENT B0 ;  /* 0x0000000000007941 */ /* 0x000fea0003800200 */
.L_x_4156:
[----:B------:R-:W-:Y:S05]  /*02b0*/  @P1 EXIT ;  /* 0x000000000000194d */ /* 0x000fea0003800000 */
[----:B------:R-:W1:Y:S01]  /*02c0*/  LDCU.U8 UR4, c[0x0][0x3e0] ;  /* 0x00007c00ff0477ac */ /* 0x000e620008000000 */
[----:B------:R-:W0:Y:S01]  /*02d0*/  S2R R3, SR_CTAID.Y ;  /* 0x0000000000037919 */ /* 0x000e220000002600 */
        /* <DEDUP_REMOVED lines=23> */
[----:B------:R-:W-:Y:S01]  /*0450*/  IMAD.SHL.U32 R4, R4, 0x10, RZ ;  /* 0x0000001004047824 */ /* 0x000fe200078e00ff */
[----:B------:R-:W-:Y:S01]  /*0460*/  UMOV UR4, URZ ;  /* 0x000000ff00047c82 */ /* 0x000fe20008000000 */
[----:B------:R-:W-:Y:S01]  /*0470*/  LEA.HI R10, R11, R0, RZ, 0x3 ;  /* 0x000000000b0a7211 */ /* 0x000fe200078f18ff */
[----:B------:R-:W-:Y:S02]  /*0480*/  UMOV UR5, UR9 ;  /* 0x0000000900057c82 */ /* 0x000fe40008000000 */
[----:B------:R-:W-:Y:S02]  /*0490*/  LOP3.LUT R4, R4, 0x10, RZ, 0xc0, !PT ;  /* 0x0000001004047812 */ /* 0x000fe400078ec0ff */
[----:B-1----:R-:W-:-:S07]  /*04a0*/  SHF.R.S32.HI R10, RZ, 0x3, R10 ;  /* 0x00000003ff0a7819 */ /* 0x002fce000001140a */
.L_x_4159:
[----:B-----5:R-:W-:-:S05]  /*04b0*/  IADD3 R17, PT, PT, R5, UR4, RZ ;  /* 0x0000000405117c10 */ /* 0x020fca000fffe0ff */
        /* <DEDUP_REMOVED lines=8> */
[----:B------:R-:W-:Y:S02]  /*0540*/  UIMAD.WIDE.U32 UR6, UR6, 0x2, UR10 ;  /* 0x00000002060678a5 */ /* 0x000fe4000f8e000a */
[----:B------:R-:W2:Y:S04]  /*0550*/  LDG.E.U16.CONSTANT R11, desc[UR16][R16.64] ;  /* 0x00000010100b7981 */ /* 0x000ea8000c1e9500 */
[----:B------:R-:W-:Y:S02]  /*0560*/  MOV R12, UR6 ;  /* 0x00000006000c7c02 */ /* 0x000fe40008000f00 */
[----:B------:R-:W-:-:S05]  /*0570*/  MOV R13, UR7 ;  /* 0x00000007000d7c02 */ /* 0x000fca0008000f00 */
[----:B------:R0:W4:Y:S01]  /*0580*/  LDG.E.U16.CONSTANT R12, desc[UR16][R12.64+0x2] ;  /* 0x000002100c0c7981 */ /* 0x000122000c1e9500 */
        /* <DEDUP_REMOVED lines=26> */
[----:B------:R-:W-:-:S05]  /*0730*/  HMUL2 R17, R14, R11.H0_H0 ;  /* 0x2000000b0e117232 */ /* 0x000fca0000000000 */
[----:B------:R1:W-:Y:S01]  /*0740*/  STL.64 [UR7], R16 ;  /* 0x00000010ff007987 */ /* 0x0003e20008100a07 */
[----:B------:R-:W-:-:S04]  /*0750*/  UIADD3 UR5, UPT, UPT, UR6, UR5, URZ ;  /* 0x0000000506057290 */ /* 0x000fc8000fffe0ff */
[----:B------:R-:W-:-:S09]  /*0760*/  UISETP.GE.AND UP0, UPT, UR5, UR23, UPT ;  /* 0x000000170500728c */ /* 0x000fd2000bf06270 */
[----:B-1----:R-:W-:Y:S05]  /*0770*/  BRA.U !UP0, `(.L_x_4159) ;  /* 0xfffffffd084c7547 */ /* 0x002fea000b83ffff */
.L_x_4158:
[----:B------:R-:W1:Y:S01]  /*0780*/  LDCU UR20, c[0x0][0x3c8] ;  /* 0x00007900ff1477ac */ /* 0x000e620008000800 */
[----:B------:R-:W-:Y:S01]  /*0790*/  UMOV UR4, URZ ;  /* 0x000000ff00047c82 */ /* 0x000fe20008000000 */
[----:B-1----:R-:W-:-:S09]  /*07a0*/  UISETP.GT.AND UP0, UPT, UR9, UR20, UPT ;  /* 0x000000140900728c */ /* 0x002fd2000bf04270 */
[----:B------:R-:W-:Y:S05]  /*07b0*/  BRA.U !UP0, `(.L_x_4160) ;  /* 0x0000000108207547 */ /* 0x000fea000b800000 */
[----:B------:R-:W1:Y:S02]  /*07c0*/  LDCU UR4, c[0x0][0x3cc] ;  /* 0x00007980ff0477ac */ /* 0x000e640008000800 */
[----:B-1----:R-:W-:-:S04]  /*07d0*/  UISETP.LT.AND UP0, UPT, UR9, UR4, UPT ;  /* 0x000000040900728c */ /* 0x002fc8000bf01270 */
[----:B------:R-:W-:-:S04]  /*07e0*/  USEL UR4, UR9, UR4, UP0 ;  /* 0x0000000409047287 */ /* 0x000fc80008000000 */
[----:B------:R-:W-:-:S04]  /*07f0*/  UIADD3 UR4, UPT, UPT, UR4, -UR20, URZ ;  /* 0x8000001404047290 */ /* 0x000fc8000fffe0ff */
[----:B------:R-:W-:-:S04]  /*0800*/  USHF.R.S32.HI UR5, URZ, 0x1f, UR4 ;  /* 0x0000001fff057899 */ /* 0x000fc80008011404 */
[----:B------:R-:W-:-:S04]  /*0810*/  ULEA.HI UR5, UR5, UR4, URZ, 0x5 ;  /* 0x0000000405057291 */ /* 0x000fc8000f8f28ff */
[----:B------:R-:W-:-:S04]  /*0820*/  USHF.R.S32.HI UR5, URZ, 0x5, UR5 ;  /* 0x00000005ff057899 */ /* 0x000fc80008011405 */
[----:B------:R-:W-:-:S12]  /*0830*/  UIMAD UR4, UR5, 0x6, URZ ;  /* 0x00000006050478a4 */ /* 0x000fd8000f8e02ff */
.L_x_4160:
        /* <DEDUP_REMOVED lines=12> */
.L_x_4161:
        /* <DEDUP_REMOVED lines=11> */
[----:B------:R-:W-:-:S12]  /*09b0*/  USHF.L.U32 UR6, UR7, 0x2, URZ ;  /* 0x0000000207067899 */ /* 0x000fd800080006ff */
.L_x_4162:
        /* <DEDUP_REMOVED lines=12> */
.L_x_4163:
        /* <DEDUP_REMOVED lines=12> */
.L_x_4164:
[----:B------:R-:W-:Y:S02]  /*0b40*/  UISETP.LT.AND UP0, UPT, UR9, UR20, UPT ;  /* 0x000000140900728c */ /* 0x000fe4000bf01270 */
[----:B------:R-:W-:Y:S02]  /*0b50*/  VIMNMX R2, PT, PT, R2, UR20, PT ;  /* 0x0000001402027c48 */ /* 0x000fe4000bfe0100 */
[----:B------:R-:W-:Y:S01]  /*0b60*/  PRMT R4, RZ, 0x5410, RZ ;  /* 0x00005410ff047816 */ /* 0x000fe200000000ff */
[----:B------:R-:W-:Y:S02]  /*0b70*/  USEL UR18, UR9, UR20, UP0 ;  /* 0x0000001409127287 */ /* 0x000fe40008000000 */
[----:B------:R-:W-:Y:S02]  /*0b80*/  ISETP.GT.AND P0, PT, R2, UR9, PT ;  /* 0x0000000902007c0c */ /* 0x000fe4000bf04270 */
[----:B------:R-:W-:Y:S01]  /*0b90*/  PRMT R2, RZ, 0x5410, RZ ;  /* 0x00005410ff027816 */ /* 0x000fe200000000ff */
[----:B------:R-:W-:-:S04]  /*0ba0*/  USHF.R.S32.HI UR19, URZ, 0x1f, UR18 ;  /* 0x0000001fff137899 */ /* 0x000fc80008011412 */
[----:B------:R-:W-:-:S04]  /*0bb0*/  ULEA.HI UR19, UR19, UR18, URZ, 0x5 ;  /* 0x0000001213137291 */ /* 0x000fc8000f8f28ff */
[----:B------:R-:W-:-:S04]  /*0bc0*/  USHF.R.S32.HI UR19, URZ, 0x5, UR19 ;  /* 0x00000005ff137899 */ /* 0x000fc80008011413 */
[----:B------:R-:W-:-:S04]  /*0bd0*/  ULEA UR4, UR19, UR4, 0x3 ;  /* 0x0000000413047291 */ /* 0x000fc8000f8e18ff */
[----:B------:R-:W-:-:S04]  /*0be0*/  UIADD3 UR4, UPT, UPT, UR6, UR4, UR5 ;  /* 0x0000000406047290 */ /* 0x000fc8000fffe005 */
[----:B------:R-:W-:-:S04]  /*0bf0*/  UIADD3 UR4, UPT, UPT, UR8, UR4, UR7 ;  /* 0x0000000408047290 */ /* 0x000fc8000fffe007 */
[----:B------:R-:W-:Y:S01]  /*0c00*/  UIMAD UR4, UR4, UR14, URZ ;  /* 0x0000000e040472a4 */ /* 0x000fe2000f8e02ff */
[----:B------:R-:W-:Y:S11]  /*0c10*/  @!P0 BRA `(.L_x_4165) ;  /* 0x00000034006c8947 */ /* 0x000ff60003800000 */
[----:B------:R-:W-:Y:S01]  /*0c20*/  MOV R4, UR12 ;  /* 0x0000000c00047c02 */ /* 0x000fe20008000f00 */
[----:B------:R-:W-:Y:S01]  /*0c30*/  IMAD.U32 R5, RZ, RZ, UR13 ;  /* 0x0000000dff057e24 */ /* 0x000fe2000f8e00ff */
[----:B0-----:R-:W2:Y:S01]  /*0c40*/  LDL.64 R6, [R1] ;  /* 0x0000000001067983 */ /* 0x001ea20000100a00 */
[----:B------:R-:W0:Y:S01]  /*0c50*/  S2UR UR7, SR_CgaCtaId ;  /* 0x00000000000779c3 */ /* 0x000e220000008800 */
[----:B------:R-:W1:Y:S02]  /*0c60*/  LDCU.64 UR12, c[0x0][0x388] ;  /* 0x00007100ff0c77ac */ /* 0x000e640008000a00 */
[----:B------:R3:W4:Y:S01]  /*0c70*/  LDG.E.U16.CONSTANT R4, desc[UR16][R4.64+0x2] ;  /* 0x0000021004047981 */ /* 0x000722000c1e9500 */
[----:B------:R-:W-:Y:S01]  /*0c80*/  IADD3 R2, P0, PT, R0, UR4, RZ ;  /* 0x0000000400027c10 */ /* 0x000fe2000ff1e0ff */
[----:B------:R-:W-:Y:S02]  /*0c90*/  USHF.R.S32.HI UR5, URZ, 0x1f, UR4 ;  /* 0x0000001fff057899 */ /* 0x000fe40008011404 */
[----:B------:R-:W-:-:S02]  /*0ca0*/  UISETP.LT.AND UP0, UPT, UR23, UR20, UPT ;  /* 0x000000141700728c */ /* 0x000fc4000bf01270 */
[----:B------:R-:W-:Y:S01]  /*0cb0*/  UIMAD.WIDE.U32 UR10, UR21, 0x100, UR10 ;  /* 0x00000100150a78a5 */ /* 0x000fe2000f8e000a */
[----:B------:R-:W-:Y:S01]  /*0cc0*/  UMOV UR6, 0x400 ;  /* 0x0000040000067882 */ /* 0x000fe20000000000 */
[----:B------:R-:W2:Y:S01]  /*0cd0*/  LDCU.64 UR18, c[0x0][0x3a8] ;  /* 0x00007500ff1277ac */ /* 0x000ea20008000a00 */
[----:B---3--:R-:W-:Y:S02]  /*0ce0*/  LEA.HI.X.SX32 R5, R0, UR5, 0x1, P0 ;  /* 0x0000000500057c11 */ /* 0x008fe400080f0eff */
[C---:B-1----:R-:W-:Y:S01]  /*0cf0*/  LEA R18, P0, R2.reuse, UR12, 0x2 ;  /* 0x0000000c02127c11 */ /* 0x042fe2000f8010ff */
[----:B------:R-:W-:Y:S02]  /*0d00*/  USEL UR5, UR23, UR20, UP0 ;  /* 0x0000001417057287 */ /* 0x000fe40008000000 */
[----:B------:R-:W-:Y:S01]  /*0d10*/  UIADD3 UR12, UP0, UPT, UR10, 0x2, URZ ;  /* 0x000000020a0c7890 */ /* 0x000fe2000ff1e0ff */
[----:B------:R-:W-:Y:S01]  /*0d20*/  LEA.HI.X R19, R2, UR13, R5, 0x2, P0 ;  /* 0x0000000d02137c11 */ /* 0x000fe200080f1405 */
[----:B0-----:R-:W-:Y:S01]  /*0d30*/  ULEA UR6, UR7, UR6, 0x18 ;  /* 0x0000000607067291 */ /* 0x001fe2000f8ec0ff */
[----:B------:R-:W-:Y:S01]  /*0d40*/  PRMT R2, RZ, 0x5410, RZ ;  /* 0x00005410ff027816 */ /* 0x000fe200000000ff */
[----:B------:R-:W-:-:S02]  /*0d50*/  UIADD3.X UR13, UPT, UPT, URZ, UR11, URZ, UP0, !UPT ;  /* 0x0000000bff0d7290 */ /* 0x000fc400087fe4ff */
[----:B------:R-:W-:Y:S01]  /*0d60*/  UIADD3 UR10, UPT, UPT, UR6, 0x20, URZ ;  /* 0x00000020060a7890 */ /* 0x000fe2000fffe0ff */
[----:B----4-:R-:W-:Y:S02]  /*0d70*/  R2UR UR4, R4 ;  /* 0x00000000040472ca */ /* 0x010fe400000e0000 */
[----:B--2---:R-:W-:Y:S02]  /*0d80*/  PRMT R5, R7, 0x5432, R6 ;  /* 0x0000543207057816 */ /* 0x004fe40000000006 */
[----:B------:R-:W-:Y:S02]  /*0d90*/  PRMT R6, R6, 0x5432, R7 ;  /* 0x0000543206067816 */ /* 0x000fe40000000007 */
[----:B------:R-:W-:-:S07]  /*0da0*/  PRMT R4, RZ, 0x5410, RZ ;  /* 0x00005410ff047816 */ /* 0x000fce00000000ff */
[----:B------:R-:W-:-:S03]  /*0db0*/  UIADD3 UR8, UPT, UPT, UR9, UR4, URZ ;  /* 0x0000000409087290 */ /* 0x000fc6000fffe0ff */
[----:B------:R-:W-:-:S09]  /*0dc0*/  UMOV UR4, URZ ;  /* 0x000000ff00047c82 */ /* 0x000fd20008000000 */
.L_x_4170:
[----:B------:R-:W-:-:S06]  /*0dd0*/  UISETP.NE.AND UP0, UPT, UR9, UR8, UPT ;  /* 0x000000080900728c */ /* 0x000fcc000bf05270 */
[----:B------:R-:W-:-:S05]  /*0de0*/  PLOP3.LUT P0, PT, PT, PT, UP0, 0x80, 0x8 ;  /* 0x000000000008781c */ /* 0x000fca0003f0f008 */
[----:B------:R-:W-:Y:S01]  /*0df0*/  @!UP0 UMOV UR6, UR12 ;  /* 0x0000000c00068c82 */ /* 0x000fe20008000000 */
[----:B------:R-:W-:Y:S01]  /*0e00*/  @!UP0 UMOV UR7, UR13 ;  /* 0x0000000d00078c82 */ /* 0x000fe20008000000 */
[----:B-----5:R-:W-:Y:S01]  /*0e10*/  MOV R10, UR6 ;  /* 0x00000006000a7c02 */ /* 0x020fe20008000f00 */
[----:B------:R-:W-:Y:S01]  /*0e20*/  @!UP0 ULEA UR6, UR4, UR24, 0x3 ;  /* 0x0000001804068291 */ /* 0x000fe2000f8e18ff */
[----:B------:R-:W-:-:S05]  /*0e30*/  MOV R11, UR7 ;  /* 0x00000007000b7c02 */ /* 0x000fca0008000f00 */
[----:B------:R0:W2:Y:S04]  /*0e40*/  @!P0 LDG.E.U16.CONSTANT R10, desc[UR16][R10.64] ;  /* 0x000000100a0a8981 */ /* 0x0000a8000c1e9500 */
[----:B------:R-:W3:Y:S01]  /*0e50*/  @!P0 LDL.64 R8, [UR6+0x8] ;  /* 0x00000806ff088983 */ /* 0x000ee20008100a00 */
[----:B------:R-:W-:Y:S01]  /*0e60*/  UMOV UR14, UR19 ;  /* 0x00000013000e7c82 */ /* 0x000fe20008000000 */
[----:B------:R-:W-:Y:S01]  /*0e70*/  UMOV UR15, UR18 ;  /* 0x00000012000f7c82 */ /* 0x000fe20008000000 */
[----:B------:R-:W-:Y:S01]  /*0e80*/  MOV R13, UR14 ;  /* 0x0000000e000d7c02 */ /* 0x000fe20008000f00 */
[----:B------:R-:W-:Y:S01]  /*0e90*/  UISETP.GE.AND UP1, UPT, UR22, UR15, UPT ;  /* 0x0000000f1600728c */ /* 0x000fe2000bf26270 */
[----:B------:R-:W-:Y:S01]  /*0ea0*/  MOV R21, UR14 ;  /* 0x0000000e00157c02 */ /* 0x000fe20008000f00 */
[----:B0-----:R-:W-:Y:S01]  /*0eb0*/  IMAD.MOV.U32 R11, RZ, RZ, R19 ;  /* 0x000000ffff0b7224 */ /* 0x001fe200078e0013 */
[----:B--2---:R-:W-:-:S02]  /*0ec0*/  @!P0 R2UR UR7, R10 ;  /* 0x000000000a0782ca */ /* 0x004fc400000e0000 */
[----:B------:R-:W-:Y:S02]  /*0ed0*/  MOV R10, R18 ;  /* 0x00000012000a7202 */ /* 0x000fe40000000f00 */
[----:B---3--:R-:W-:Y:S02]  /*0ee0*/  @!P0 PRMT R5, R5, 0x5410, R8 ;  /* 0x0000541005058816 */ /* 0x008fe40000000008 */
[----:B------:R-:W-:Y:S01]  /*0ef0*/  @!P0 PRMT R6, R8, 0x7632, R6 ;  /* 0x0000763208068816 */ /* 0x000fe20000000006 */
[----:B------:R-:W-:Y:S01]  /*0f00*/  IMAD.WIDE R12, R13, 0x4, R10 ;  /* 0x000000040d0c7825 */ /* 0x000fe200078e020a */
[----:B------:R-:W-:Y:S02]  /*0f10*/  @!P0 PRMT R5, R9, 0x7632, R5 ;  /* 0x0000763209058816 */ /* 0x000fe40000000005 */
[----:B------:R-:W-:Y:S02]  /*0f20*/  @!P0 PRMT R6, R6, 0x5410, R9 ;  /* 0x0000541006068816 */ /* 0x000fe40000000009 */
[----:B------:R-:W5:Y:S01]  /*0f30*/  LDG.E.128.CONSTANT R8, desc[UR16][R10.64] ;  /* 0x000000100a087981 */ /* 0x000f62000c1e9d00 */
[----:B------:R-:W-:Y:S01]  /*0f40*/  IMAD.WIDE R20, R21, 0x4, R12 ;  /* 0x0000000415147825 */ /* 0x000fe200078e020c */
[----:B------:R-:W-:Y:S06]  /*0f50*/  BRA.U UP1, `(.L_x_4166) ;  /* 0x0000000d010c7547 */ /* 0x000fec000b800000 */
[----:B------:R-:W2:Y:S01]  /*0f60*/  LDG.E.128.CONSTANT R12, desc[UR16][R12.64] ;  /* 0x000000100c0c7981 */ /* 0x000ea2000c1e9d00 */
[----:B-----5:R-:W-:Y:S02]  /*0f70*/  LOP3.LUT R18, R9, 0xff, RZ, 0xc0, !PT ;  /* 0x000000ff09127812 */ /* 0x020fe400078ec0ff */
[----:B------:R-:W-:Y:S01]  /*0f80*/  LOP3.LUT R7, R8, 0xff, RZ, 0xc0, !PT ;  /* 0x000000ff08077812 */ /* 0x000fe200078ec0ff */
[----:B------:R-:W0:Y:S01]  /*0f90*/  LDS.64 R16, [UR10+-0x20] ;  /* 0xffffe00aff107984 */ /* 0x000e220008000a00 */
[----:B------:R-:W-:Y:S02]  /*0fa0*/  IADD3 R28, PT, PT, R18, -0x80, RZ ;  /* 0xffffff80121c7810 */ /* 0x000fe40007ffe0ff */
[----:B------:R-:W-:Y:S02]  /*0fb0*/  LOP3.LUT R18, R10, 0xff, RZ, 0xc0, !PT ;  /* 0x000000ff0a127812 */ /* 0x000fe400078ec0ff */
[----:B------:R-:W-:Y:S02]  /*0fc0*/  LOP3.LUT R19, R11, 0xff, RZ, 0xc0, !PT ;  /* 0x000000ff0b137812 */ /* 0x000fe400078ec0ff */
[----:B------:R-:W-:Y:S01]  /*0fd0*/  IADD3 R22, PT, PT, R18, -0x80, RZ ;  /* 0xffffff8012167810 */ /* 0x000fe20007ffe0ff */
[----:B------:R-:W1:Y:S01]  /*0fe0*/  I2F.F16 R28, R28 ;  /* 0x0000001c001c7306 */ /* 0x000e620000200c00 */
[----:B------:R-:W-:Y:S01]  /*0ff0*/  SHF.R.U32.HI R18, RZ, 0x8, R8 ;  /* 0x00000008ff127819 */ /* 0x000fe20000011608 */
[----:B------:R-:W-:Y:S01]  /*1000*/  VIADD R26, R19, 0xffffff80 ;  /* 0xffffff80131a7836 */ /* 0x000fe20000000000 */
[----:B------:R-:W-:-:S02]  /*1010*/  IADD3 R7, PT, PT, R7, -0x80, RZ ;  /* 0xffffff8007077810 */ /* 0x000fc40007ffe0ff */
[----:B------:R-:W-:Y:S02]  /*1020*/  LOP3.LUT R19, R18, 0xff, RZ, 0xc0, !PT ;  /* 0x000000ff12137812 */ /* 0x000fe400078ec0ff */
[----:B------:R-:W-:Y:S01]  /*1030*/  SHF.R.U32.HI R23, RZ, 0x8, R10 ;  /* 0x00000008ff177819 */ /* 0x000fe2000001160a */
[----:B------:R3:W4:Y:S01]  /*1040*/  I2F.F16 R24, R7 ;  /* 0x0000000700187306 */ /* 0x0007220000200c00 */
[----:B------:R-:W-:Y:S02]  /*1050*/  IADD3 R25, PT, PT, R19, -0x80, RZ ;  /* 0xffffff8013197810 */ /* 0x000fe40007ffe0ff */
[----:B------:R-:W-:Y:S01]  /*1060*/  LOP3.LUT R23, R23, 0xff, RZ, 0xc0, !PT ;  /* 0x000000ff17177812 */ /* 0x000fe200078ec0ff */
[----:B-1----:R-:W-:-:S04]  /*1070*/  HADD2.F32 R28, -RZ, R28.H0_H0 ;  /* 0x2000001cff1c7230 */ /* 0x002fc80000004100 */
[----:B------:R-:W1:Y:S01]  /*1080*/  I2F.F16 R22, R22 ;  /* 0x0000001600167306 */ /* 0x000e620000200c00 */
[----:B---3--:R-:W-:-:S04]  /*1090*/  SHF.R.U32.HI R7, RZ, 0x8, R9 ;  /* 0x00000008ff077819 */ /* 0x008fc80000011609 */
[----:B------:R-:W-:Y:S01]  /*10a0*/  LOP3.LUT R7, R7, 0xff, RZ, 0xc0, !PT ;  /* 0x000000ff07077812 */ /* 0x000fe200078ec0ff */
[----:B----4-:R-:W-:Y:S02]  /*10b0*/  HADD2.F32 R24, -RZ, R24.H0_H0 ;  /* 0x20000018ff187230 */ /* 0x010fe40000004100 */
[----:B------:R3:W4:Y:S01]  /*10c0*/  I2F.F16 R18, R26 ;  /* 0x0000001a00127306 */ /* 0x0007220000200c00 */
[----:B------:R-:W-:Y:S01]  /*10d0*/  IADD3 R19, PT, PT, R7, -0x80, RZ ;  /* 0xffffff8007137810 */ /* 0x000fe20007ffe0ff */
[----:B-1----:R-:W-:-:S06]  /*10e0*/  HADD2.F32 R22, -RZ, R22.H0_H0 ;  /* 0x20000016ff167230 */ /* 0x002fcc0000004100 */
[----:B------:R-:W1:Y:S01]  /*10f0*/  I2F.F16 R19, R19 ;  /* 0x0000001300137306 */ /* 0x000e620000200c00 */
[--C-:B0-----:R-:W-:Y:S02]  /*1100*/  HADD2.F32 R7, -RZ, R16.reuse.H0_H0 ;  /* 0x20000010ff077230 */ /* 0x101fe40000004100 */
[----:B------:R-:W-:Y:S01]  /*1110*/  HADD2.F32 R27, -RZ, R16.H1_H1 ;  /* 0x30000010ff1b7230 */ /* 0x000fe20000004100 */
[----:B------:R-:W-:Y:S02]  /*1120*/  SHF.R.U32.HI R16, RZ, 0x10, R8 ;  /* 0x00000010ff107819 */ /* 0x000fe40000011608 */
[----:B---3--:R-:W-:Y:S01]  /*1130*/  FFMA.FTZ R26, R24, R7, RZ ;  /* 0x00000007181a7223 */ /* 0x008fe200000100ff */
[----:B----4-:R-:W-:Y:S02]  /*1140*/  HADD2.F32 R18, -RZ, R18.H0_H0 ;  /* 0x20000012ff127230 */ /* 0x010fe40000004100 */
[C---:B------:R-:W-:Y:S01]  /*1150*/  FFMA.FTZ R24, R7.reuse, R28, RZ ;  /* 0x0000001c07187223 */ /* 0x040fe200000100ff */
[C---:B------:R-:W-:Y:S01]  /*1160*/  FFMA.FTZ R22, R7.reuse, R22, RZ ;  /* 0x0000001607167223 */ /* 0x040fe200000100ff */
[----:B------:R-:W0:Y:S01]  /*1170*/  I2F.F16 R25, R25 ;  /* 0x0000001900197306 */ /* 0x000e220000200c00 */
[----:B------:R-:W-:Y:S01]  /*1180*/  LOP3.LUT R16, R16, 0xff, RZ, 0xc0, !PT ;  /* 0x000000ff10107812 */ /* 0x000fe200078ec0ff */
[----:B------:R-:W-:Y:S01]  /*1190*/  FFMA.FTZ R18, R7, R18, RZ ;  /* 0x0000001207127223 */ /* 0x000fe200000100ff */
[----:B------:R-:W-:-:S02]  /*11a0*/  IADD3 R7, PT, PT, R23, -0x80, RZ ;  /* 0xffffff8017077810 */ /* 0x000fc40007ffe0ff */
[----:B------:R-:W-:Y:S01]  /*11b0*/  SHF.R.U32.HI R23, RZ, 0x8, R11 ;  /* 0x00000008ff177819 */ /* 0x000fe2000001160b */
[----:B-1----:R-:W-:Y:S01]  /*11c0*/  HADD2.F32 R19, -RZ, R19.H0_H0 ;  /* 0x20000013ff137230 */ /* 0x002fe20000004100 */
[----:B------:R-:W-:Y:S02]  /*11d0*/  LEA.HI R28, R9, 0xffffff80, RZ, 0x8 ;  /* 0xffffff80091c7811 */ /* 0x000fe400078f40ff */
[----:B------:R-:W-:Y:S01]  /*11e0*/  LOP3.LUT R23, R23, 0xff, RZ, 0xc0, !PT ;  /* 0x000000ff17177812 */ /* 0x000fe200078ec0ff */
[----:B------:R-:W1:Y:S01]  /*11f0*/  I2F.F16 R7, R7 ;  /* 0x0000000700077306 */ /* 0x000e620000200c00 */
[----:B------:R-:W-:Y:S02]  /*1200*/  FFMA.FTZ R19, R27, R19, R24 ;  /* 0x000000131b137223 */ /* 0x000fe40000010018 */
[----:B------:R-:W-:Y:S01]  /*1210*/  IADD3 R23, PT, PT, R23, -0x80, RZ ;  /* 0xffffff8017177810 */ /* 0x000fe20007ffe0ff */
[----:B0-----:R-:W-:-:S05]  /*1220*/  HADD2.F32 R25, -RZ, R25.H0_H0 ;  /* 0x20000019ff197230 */ /* 0x001fca0000004100 */
[----:B------:R-:W0:Y:S01]  /*1230*/  I2F.F16 R23, R23 ;  /* 0x0000001700177306 */ /* 0x000e220000200c00 */
[----:B------:R-:W-:Y:S01]  /*1240*/  FFMA.FTZ R25, R25, R27, R26 ;  /* 0x0000001b19197223 */ /* 0x000fe2000001001a */
[----:B-1----:R-:W-:Y:S01]  /*1250*/  HADD2.F32 R24, -RZ, R7.H0_H0 ;  /* 0x20000007ff187230 */ /* 0x002fe20000004100 */
[----:B------:R-:W-:Y:S01]  /*1260*/  LEA.HI R7, R8, 0xffffff80, RZ, 0x8 ;  /* 0xffffff8008077811 */ /* 0x000fe200078f40ff */
[----:B------:R-:W-:Y:S01]  /*1270*/  VIADD R8, R16, 0xffffff80 ;  /* 0xffffff8010087836 */ /* 0x000fe20000000000 */
[----:B------:R-:W-:Y:S02]  /*1280*/  SHF.R.U32.HI R16, RZ, 0x10, R9 ;  /* 0x00000010ff107819 */ /* 0x000fe40000011609 */
[----:B------:R-:W-:Y:S01]  /*1290*/  FFMA.FTZ R22, R27, R24, R22 ;  /* 0x000000181b167223 */ /* 0x000fe20000010016 */
[----:B------:R-:W-:Y:S01]  /*12a0*/  SHF.R.U32.HI R24, RZ, 0x10, R11 ;  /* 0x00000010ff187819 */ /* 0x000fe2000001160b */
[----:B------:R-:W-:Y:S01]  /*12b0*/  I2F.F16 R7, R7 ;  /* 0x0000000700077306 */ /* 0x000fe20000200c00 */
[----:B------:R-:W-:Y:S01]  /*12c0*/  LOP3.LUT R16, R16, 0xff, RZ, 0xc0, !PT ;  /* 0x000000ff10107812 */ /* 0x000fe200078ec0ff */
[----:B0-----:R-:W-:Y:S01]  /*12d0*/  HADD2.F32 R23, -RZ, R23.H0_H0 ;  /* 0x20000017ff177230 */ /* 0x001fe20000004100 */
[----:B------:R-:W-:-:S02]  /*12e0*/  LOP3.LUT R24, R24, 0xff, RZ, 0xc0, !PT ;  /* 0x000000ff18187812 */ /* 0x000fc400078ec0ff */
[----:B------:R-:W-:Y:S02]  /*12f0*/  IADD3 R26, PT, PT, R16, -0x80, RZ ;  /* 0xffffff80101a7810 */ /* 0x000fe40007ffe0ff */
[----:B------:R-:W-:Y:S01]  /*1300*/  FFMA.FTZ R18, R27, R23, R18 ;  /* 0x000000171b127223 */ /* 0x000fe20000010012 */
[----:B------:R-:W-:Y:S01]  /*1310*/  SHF.R.U32.HI R23, RZ, 0x10, R10 ;  /* 0x00000010ff177819 */ /* 0x000fe2000001160a */
[----:B------:R-:W0:Y:S01]  /*1320*/  I2F.F16 R8, R8 ;  /* 0x0000000800087306 */ /* 0x000e220000200c00 */
[----:B------:R-:W-:Y:S02]  /*1330*/  IADD3 R24, PT, PT, R24, -0x80, RZ ;  /* 0xffffff8018187810 */ /* 0x000fe40007ffe0ff */
[----:B------:R-:W-:Y:S02]  /*1340*/  LOP3.LUT R23, R23, 0xff, RZ, 0xc0, !PT ;  /* 0x000000ff17177812 */ /* 0x000fe400078ec0ff */
[----:B------:R-:W-:Y:S02]  /*1350*/  LEA.HI R10, R10, 0xffffff80, RZ, 0x8 ;  /* 0xffffff800a0a7811 */ /* 0x000fe400078f40ff */
[----:B------:R-:W-:Y:S01]  /*1360*/  IADD3 R16, PT, PT, R23, -0x80, RZ ;  /* 0xffffff8017107810 */ /* 0x000fe20007ffe0ff */
[----:B------:R-:W1:Y:S01]  /*1370*/  I2F.F16 R26, R26 ;  /* 0x0000001a001a7306 */ /* 0x000e620000200c00 */
[--C-:B------:R-:W-:Y:S01]  /*1380*/  HADD2.F32 R23, -RZ, R17.reuse.H0_H0 ;  /* 0x20000011ff177230 */ /* 0x100fe20000004100 */
[----:B------:R-:W-:Y:S01]  /*1390*/  LEA.HI R11, R11, 0xffffff80, RZ, 0x8 ;  /* 0xffffff800b0b7811 */ /* 0x000fe200078f40ff */
[----:B------:R-:W-:-:S02]  /*13a0*/  HADD2.F32 R17, -RZ, R17.H1_H1 ;  /* 0x30000011ff117230 */ /* 0x000fc40000004100 */
[----:B0-----:R-:W-:-:S03]  /*13b0*/  HADD2.F32 R9, -RZ, R8.H0_H0 ;  /* 0x20000008ff097230 */ /* 0x001fc60000004100 */
[----:B------:R-:W0:Y:S01]  /*13c0*/  I2F.F16 R16, R16 ;  /* 0x0000001000107306 */ /* 0x000e220000200c00 */
[----:B-1----:R-:W-:-:S07]  /*13d0*/  HADD2.F32 R8, -RZ, R26.H0_H0 ;  /* 0x2000001aff087230 */ /* 0x002fce0000004100 */
[----:B------:R-:W1:Y:S01]  /*13e0*/  I2F.F16 R24, R24 ;  /* 0x0000001800187306 */ /* 0x000e620000200c00 */
[----:B------:R-:W-:Y:S01]  /*13f0*/  FFMA.FTZ R26, R9, R23, R25 ;  /* 0x00000017091a7223 */ /* 0x000fe20000010019 */
[----:B------:R-:W-:Y:S02]  /*1400*/  FFMA.FTZ R19, R23, R8, R19 ;  /* 0x0000000817137223 */ /* 0x000fe40000010013 */
[----:B------:R-:W3:Y:S01]  /*1410*/  LDS.64 R8, [UR10+-0x18] ;  /* 0xffffe80aff087984 */ /* 0x000ee20008000a00 */
[----:B0-----:R-:W-:-:S03]  /*1420*/  HADD2.F32 R16, -RZ, R16.H0_H0 ;  /* 0x20000010ff107230 */ /* 0x001fc60000004100 */
[----:B------:R-:W-:Y:S02]  /*1430*/  I2F.F16 R25, R28 ;  /* 0x0000001c00197306 */ /* 0x000fe40000200c00 */
[----:B------:R-:W-:Y:S01]  /*1440*/  FFMA.FTZ R16, R23, R16, R22 ;  /* 0x0000001017107223 */ /* 0x000fe20000010016 */
[----:B-1----:R-:W-:-:S05]  /*1450*/  HADD2.F32 R27, -RZ, R24.H0_H0 ;  /* 0x20000018ff1b7230 */ /* 0x002fca0000004100 */
[----:B------:R-:W-:Y:S01]  /*1460*/  I2F.F16 R10, R10 ;  /* 0x0000000a000a7306 */ /* 0x000fe20000200c00 */
[----:B------:R-:W-:Y:S01]  /*1470*/  FFMA.FTZ R18, R23, R27, R18 ;  /* 0x0000001b17127223 */ /* 0x000fe20000010012 */
[----:B------:R-:W-:-:S06]  /*1480*/  HADD2.F32 R23, -RZ, R7.H0_H0 ;  /* 0x20000007ff177230 */ /* 0x000fcc0000004100 */
[----:B------:R-:W0:Y:S01]  /*1490*/  I2F.F16 R11, R11 ;  /* 0x0000000b000b7306 */ /* 0x000e220000200c00 */
[----:B------:R-:W-:Y:S01]  /*14a0*/  FFMA.FTZ R26, R23, R17, R26 ;  /* 0x00000011171a7223 */ /* 0x000fe2000001001a */
[----:B0-----:R-:W-:-:S05]  /*14b0*/  HADD2.F32 R11, -RZ, R11.H0_H0 ;  /* 0x2000000bff0b7230 */ /* 0x001fca0000004100 */
[----:B------:R-:W-:Y:S01]  /*14c0*/  FFMA.FTZ R18, R17, R11, R18 ;  /* 0x0000000b11127223 */ /* 0x000fe20000010012 */
[----:B---3--:R-:W-:Y:S01]  /*14d0*/  HADD2.F32 R11, -RZ, R8.H0_H0 ;  /* 0x20000008ff0b7230 */ /* 0x008fe20000004100 */
[----:B--2---:R-:W-:Y:S02]  /*14e0*/  LOP3.LUT R24, R12, 0xff, RZ, 0xc0, !PT ;  /* 0x000000ff0c187812 */ /* 0x004fe400078ec0ff */
[C---:B------:R-:W-:Y:S02]  /*14f0*/  LOP3.LUT R23, R13.reuse, 0xff, RZ, 0xc0, !PT ;  /* 0x000000ff0d177812 */ /* 0x040fe400078ec0ff */
[----:B------:R-:W-:Y:S01]  /*1500*/  IADD3 R7, PT, PT, R24, -0x80, RZ ;  /* 0xffffff8018077810 */ /* 0x000fe20007ffe0ff */
[----:B------:R-:W-:Y:S01]  /*1510*/  HADD2.F32 R24, -RZ, R25.H0_H0 ;  /* 0x20000019ff187230 */ /* 0x000fe20000004100 */
[----:B------:R-:W-:Y:S02]  /*1520*/  LEA.HI R25, R13, 0xffffff80, RZ, 0x8 ;  /* 0xffffff800d197811 */ /* 0x000fe400078f40ff */
[----:B------:R-:W-:-:S02]  /*1530*/  SHF.R.U32.HI R27, RZ, 0x8, R15 ;  /* 0x00000008ff1b7819 */ /* 0x000fc4000001160f */
[----:B------:R-:W-:Y:S01]  /*1540*/  FFMA.FTZ R19, R17, R24, R19 ;  /* 0x0000001811137223 */ /* 0x000fe20000010013 */
[----:B------:R-:W-:Y:S01]  /*1550*/  HADD2.F32 R24, -RZ, R10.H0_H0 ;  /* 0x2000000aff187230 */ /* 0x000fe20000004100 */
[----:B------:R-:W0:Y:S01]  /*1560*/  I2F.F16 R7, R7 ;  /* 0x0000000700077306 */ /* 0x000e220000200c00 */
[----:B------:R-:W-:Y:S02]  /*1570*/  LEA.HI R22, R12, 0xffffff80, RZ, 0x8 ;  /* 0xffffff800c167811 */ /* 0x000fe400078f40ff */
[----:B------:R-:W-:Y:S01]  /*1580*/  LOP3.LUT R27, R27, 0xff, RZ, 0xc0, !PT ;  /* 0x000000ff1b1b7812 */ /* 0x000fe200078ec0ff */
[----:B------:R-:W-:Y:S01]  /*1590*/  FFMA.FTZ R16, R17, R24, R16 ;  /* 0x0000001811107223 */ /* 0x000fe20000010010 */
[----:B------:R-:W-:Y:S01]  /*15a0*/  VIADD R24, R23, 0xffffff80 ;  /* 0xffffff8017187836 */ /* 0x000fe20000000000 */
[----:B------:R-:W-:Y:S02]  /*15b0*/  LOP3.LUT R17, R14, 0xff, RZ, 0xc0, !PT ;  /* 0x000000ff0e117812 */ /* 0x000fe400078ec0ff */
[----:B------:R1:W2:Y:S02]  /*15c0*/  I2F.F16 R10, R25 ;  /* 0x00000019000a7306 */ /* 0x0002a40000200c00 */
[----:B------:R-:W-:-:S02]  /*15d0*/  IADD3 R23, PT, PT, R17, -0x80, RZ ;  /* 0xffffff8011177810 */ /* 0x000fc40007ffe0ff */
[----:B------:R-:W-:Y:S01]  /*15e0*/  LOP3.LUT R17, R15, 0xff, RZ, 0xc0, !PT ;  /* 0x000000ff0f117812 */ /* 0x000fe200078ec0ff */
[----:B0-----:R-:W-:-:S03]  /*15f0*/  HADD2.F32 R7, -RZ, R7.H0_H0 ;  /* 0x20000007ff077230 */ /* 0x001fc60000004100 */
[----:B------:R-:W0:Y:S01]  /*1600*/  I2F.F16 R24, R24 ;  /* 0x0000001800187306 */ /* 0x000e220000200c00 */
[----:B------:R-:W-:Y:S02]  /*1610*/  IADD3 R17, PT, PT, R17, -0x80, RZ ;  /* 0xffffff8011117810 */ /* 0x000fe40007ffe0ff */
[----:B-1----:R-:W-:Y:S01]  /*1620*/  SHF.R.U32.HI R25, RZ, 0x10, R13 ;  /* 0x00000010ff197819 */ /* 0x002fe2000001160d */
[----:B------:R-:W-:Y:S01]  /*1630*/  FFMA.FTZ R26, R7, R11, R26 ;  /* 0x0000000b071a7223 */ /* 0x000fe2000001001a */
[--C-:B------:R-:W-:Y:S02]  /*1640*/  SHF.R.U32.HI R7, RZ, 0x8, R12.reuse ;  /* 0x00000008ff077819 */ /* 0x100fe4000001160c */
[----:B------:R-:W-:Y:S01]  /*1650*/  SHF.R.U32.HI R12, RZ, 0x10, R12 ;  /* 0x00000010ff0c7819 */ /* 0x000fe2000001160c */
[----:B------:R-:W1:Y:S01]  /*1660*/  I2F.F16 R23, R23 ;  /* 0x0000001700177306 */ /* 0x000e620000200c00 */
[----:B------:R-:W-:Y:S01]  /*1670*/  LOP3.LUT R7, R7, 0xff, RZ, 0xc0, !PT ;  /* 0x000000ff07077812 */ /* 0x000fe200078ec0ff */
[----:B--2---:R-:W-:Y:S01]  /*1680*/  HADD2.F32 R10, -RZ, R10.H0_H0 ;  /* 0x2000000aff0a7230 */ /* 0x004fe20000004100 */
[----:B------:R-:W-:-:S02]  /*1690*/  LOP3.LUT R12, R12, 0xff, RZ, 0xc0, !PT ;  /* 0x000000ff0c0c7812 */ /* 0x000fc400078ec0ff */
[----:B------:R-:W-:Y:S01]  /*16a0*/  IADD3 R7, PT, PT, R7, -0x80, RZ ;  /* 0xffffff8007077810 */ /* 0x000fe20007ffe0ff */
[----:B0-----:R-:W-:Y:S02]  /*16b0*/  HADD2.F32 R24, -RZ, R24.H0_H0 ;  /* 0x20000018ff187230 */ /* 0x001fe40000004100 */
[----:B------:R-:W0:Y:S01]  /*16c0*/  I2F.F16 R17, R17 ;  /* 0x0000001100117306 */ /* 0x000e220000200c00 */
[----:B------:R-:W-:Y:S02]  /*16d0*/  LOP3.LUT R25, R25, 0xff, RZ, 0xc0, !PT ;  /* 0x000000ff19197812 */ /* 0x000fe400078ec0ff */
[----:B------:R-:W-:Y:S01]  /*16e0*/  IADD3 R12, PT, PT, R12, -0x80, RZ ;  /* 0xffffff800c0c7810 */ /* 0x000fe20007ffe0ff */
[----:B------:R-:W-:Y:S01]  /*16f0*/  FFMA.FTZ R19, R11, R24, R19 ;  /* 0x000000180b137223 */ /* 0x000fe20000010013 */
[----:B------:R-:W-:Y:S01]  /*1700*/  SHF.R.U32.HI R24, RZ, 0x8, R13 ;  /* 0x00000008ff187819 */ /* 0x000fe2000001160d */
[----:B-1----:R-:W-:Y:S02]  /*1710*/  HADD2.F32 R23, -RZ, R23.H0_H0 ;  /* 0x20000017ff177230 */ /* 0x002fe40000004100 */
[----:B------:R-:W1:Y:S01]  /*1720*/  I2F.F16 R7, R7 ;  /* 0x0000000700077306 */ /* 0x000e620000200c00 */
[----:B------:R-:W-:-:S02]  /*1730*/  LOP3.LUT R24, R24, 0xff, RZ, 0xc0, !PT ;  /* 0x000000ff18187812 */ /* 0x000fc400078ec0ff */
[----:B------:R-:W-:Y:S01]  /*1740*/  IADD3 R25, PT, PT, R25, -0x80, RZ ;  /* 0xffffff8019197810 */ /* 0x000fe20007ffe0ff */
[----:B------:R-:W-:Y:S01]  /*1750*/  FFMA.FTZ R16, R11, R23, R16 ;  /* 0x000000170b107223 */ /* 0x000fe20000010010 */
[----:B------:R-:W-:Y:S01]  /*1760*/  SHF.R.U32.HI R23, RZ, 0x8, R14 ;  /* 0x00000008ff177819 */ /* 0x000fe2000001160e */
[----:B------:R-:W-:Y:S02]  /*1770*/  VIADD R13, R24, 0xffffff80 ;  /* 0xffffff80180d7836 */ /* 0x000fe40000000000 */
[----:B0-----:R-:W-:Y:S01]  /*1780*/  HADD2.F32 R24, -RZ, R17.H0_H0 ;  /* 0x20000011ff187230 */ /* 0x001fe20000004100 */
[----:B------:R-:W-:Y:S01]  /*1790*/  LOP3.LUT R23, R23, 0xff, RZ, 0xc0, !PT ;  /* 0x000000ff17177812 */ /* 0x000fe200078ec0ff */
[----:B------:R0:W-:Y:S03]  /*17a0*/  I2F.F16 R17, R25 ;  /* 0x0000001900117306 */ /* 0x0001e60000200c00 */
[----:B------:R-:W-:Y:S01]  /*17b0*/  FFMA.FTZ R18, R11, R24, R18 ;  /* 0x000000180b127223 */ /* 0x000fe20000010012 */
[----:B------:R-:W-:Y:S01]  /*17c0*/  SHF.R.U32.HI R24, RZ, 0x10, R14 ;  /* 0x00000010ff187819 */ /* 0x000fe2000001160e */
[----:B-1----:R-:W-:Y:S01]  /*17d0*/  HADD2.F32 R29, -RZ, R7.H0_H0 ;  /* 0x20000007ff1d7230 */ /* 0x002fe20000004100 */
[----:B------:R-:W-:-:S02]  /*17e0*/  IADD3 R11, PT, PT, R23, -0x80, RZ ;  /* 0xffffff80170b7810 */ /* 0x000fc40007ffe0ff */
[----:B------:R-:W-:Y:S01]  /*17f0*/  LOP3.LUT R24, R24, 0xff, RZ, 0xc0, !PT ;  /* 0x000000ff18187812 */ /* 0x000fe200078ec0ff */
[----:B------:R-:W1:Y:S01]  /*1800*/  I2F.F16 R13, R13 ;  /* 0x0000000d000d7306 */ /* 0x000e620000200c00 */
[----:B0-----:R-:W-:Y:S01]  /*1810*/  HADD2.F32 R25, -RZ, R8.H1_H1 ;  /* 0x30000008ff197230 */ /* 0x001fe20000004100 */
[----:B------:R-:W-:Y:S02]  /*1820*/  LEA.HI R8, R14, 0xffffff80, RZ, 0x8 ;  /* 0xffffff800e087811 */ /* 0x000fe400078f40ff */
[----:B------:R-:W-:Y:S02]  /*1830*/  IADD3 R23, PT, PT, R24, -0x80, RZ ;  /* 0xffffff8018177810 */ /* 0x000fe40007ffe0ff */
[----:B------:R-:W-:Y:S01]  /*1840*/  IADD3 R24, PT, PT, R27, -0x80, RZ ;  /* 0xffffff801b187810 */ /* 0x000fe20007ffe0ff */
[----:B------:R-:W-:Y:S01]  /*1850*/  FFMA.FTZ R26, R29, R25, R26 ;  /* 0x000000191d1a7223 */ /* 0x000fe2000001001a */
[----:B------:R-:W-:Y:S01]  /*1860*/  SHF.R.U32.HI R27, RZ, 0x10, R15 ;  /* 0x00000010ff1b7819 */ /* 0x000fe2000001160f */
[----:B------:R-:W0:Y:S01]  /*1870*/  I2F.F16 R11, R11 ;  /* 0x0000000b000b7306 */ /* 0x000e220000200c00 */
[----:B------:R-:W-:-:S02]  /*1880*/  LEA.HI R15, R15, 0xffffff80, RZ, 0x8 ;  /* 0xffffff800f0f7811 */ /* 0x000fc400078f40ff */
[----:B------:R-:W-:Y:S01]  /*1890*/  LOP3.LUT R27, R27, 0xff, RZ, 0xc0, !PT ;  /* 0x000000ff1b1b7812 */ /* 0x000fe200078ec0ff */
[----:B-1----:R-:W-:-:S03]  /*18a0*/  HADD2.F32 R28, -RZ, R13.H0_H0 ;  /* 0x2000000dff1c7230 */ /* 0x002fc60000004100 */
[----:B------:R-:W-:Y:S01]  /*18b0*/  IADD3 R7, PT, PT, R27, -0x80, RZ ;  /* 0xffffff801b077810 */ /* 0x000fe20007ffe0ff */
        /* <DEDUP_REMOVED lines=8> */
[----:B------:R-:W-:Y:S02]  /*1940*/  HADD2.F32 R12, -RZ, R17.H0_H0 ;  /* 0x20000011ff0c7230 */ /* 0x000fe40000004100 */
[----:B------:R-:W-:Y:S02]  /*1950*/  HADD2.F32 R9, -RZ, R9.H1_H1 ;  /* 0x30000009ff097230 */ /* 0x000fe40000004100 */
[----:B------:R-:W-:Y:S01]  /*1960*/  FFMA.FTZ R26, R13, R11, R26 ;  /* 0x0000000b0d1a7223 */ /* 0x000fe2000001001a */
[----:B------:R-:W-:Y:S01]  /*1970*/  FFMA.FTZ R12, R11, R12, R19 ;  /* 0x0000000c0b0c7223 */ /* 0x000fe20000010013 */
[----:B0-----:R-:W-:Y:S01]  /*1980*/  HADD2.F32 R23, -RZ, R23.H0_H0 ;  /* 0x20000017ff177230 */ /* 0x001fe20000004100 */
[----:B------:R-:W0:Y:S02]  /*1990*/  I2F.F16 R7, R7 ;  /* 0x0000000700077306 */ /* 0x000e240000200c00 */
[----:B------:R-:W-:Y:S01]  /*19a0*/  FFMA.FTZ R10, R9, R10, R12 ;  /* 0x0000000a090a7223 */ /* 0x000fe2000001000c */
[----:B------:R-:W-:-:S02]  /*19b0*/  HADD2.F32 R12, -RZ, R6.H1_H1 ;  /* 0x30000006ff0c7230 */ /* 0x000fc40000004100 */
[----:B------:R-:W-:Y:S01]  /*19c0*/  FFMA.FTZ R23, R11, R23, R16 ;  /* 0x000000170b177223 */ /* 0x000fe20000010010 */
[----:B-1----:R-:W-:Y:S02]  /*19d0*/  HADD2.F32 R24, -RZ, R24.H0_H0 ;  /* 0x20000018ff187230 */ /* 0x002fe40000004100 */
        /* <DEDUP_REMOVED lines=8> */
[--C-:B------:R-:W-:Y:S02]  /*1a60*/  HADD2.F32 R13, -RZ, R5.reuse.H0_H0 ;  /* 0x20000005ff0d7230 */ /* 0x100fe40000004100 */
[----:B------:R-:W-:Y:S01]  /*1a70*/  FMUL.FTZ R10, R10, R11 ;  /* 0x0000000b0a0a7220 */ /* 0x000fe20000410000 */
[----:B------:R-:W-:Y:S01]  /*1a80*/  FFMA.FTZ R23, R9, R8, R23 ;  /* 0x0000000809177223 */ /* 0x000fe20000010017 */
[----:B------:R-:W-:Y:S02]  /*1a90*/  HADD2.F32 R8, -RZ, R5.H1_H1 ;  /* 0x30000005ff087230 */ /* 0x000fe40000004100 */
[----:B0-----:R-:W-:Y:S02]  /*1aa0*/  HADD2.F32 R7, -RZ, R22.H0_H0 ;  /* 0x20000016ff077230 */ /* 0x001fe40000004100 */
[----:B------:R-:W-:Y:S01]  /*1ab0*/  FMUL.FTZ R12, R23, R12 ;  /* 0x0000000c170c7220 */ /* 0x000fe20000410000 */
[----:B------:R-:W-:-:S02]  /*1ac0*/  F2FP.F16.F32.PACK_AB R10, RZ, R10 ;  /* 0x0000000aff0a723e */ /* 0x000fc400000000ff */
[----:B------:R-:W-:Y:S02]  /*1ad0*/  FFMA.FTZ R7, R7, R9, R26 ;  /* 0x0000000907077223 */ /* 0x000fe4000001001a */
[----:B------:R-:W-:Y:S01]  /*1ae0*/  F2FP.F16.F32.PACK_AB R12, RZ, R12 ;  /* 0x0000000cff0c723e */ /* 0x000fe200000000ff */
[----:B-1----:R-:W-:Y:S02]  /*1af0*/  HADD2.F32 R14, -RZ, R15.H0_H0 ;  /* 0x2000000fff0e7230 */ /* 0x002fe40000004100 */
[----:B------:R-:W-:-:S03]  /*1b00*/  FMUL.FTZ R7, R7, R8 ;  /* 0x0000000807077220 */ /* 0x000fc60000410000 */
[----:B------:R-:W-:Y:S02]  /*1b10*/  FFMA.FTZ R14, R9, R14, R18 ;  /* 0x0000000e090e7223 */ /* 0x000fe40000010012 */
[----:B------:R-:W-:Y:S02]  /*1b20*/  F2FP.F16.F32.PACK_AB R7, RZ, R7 ;  /* 0x00000007ff07723e */ /* 0x000fe400000000ff */
[----:B------:R-:W-:Y:S02]  /*1b30*/  FMUL.FTZ R13, R14, R13 ;  /* 0x0000000d0e0d7220 */ /* 0x000fe40000410000 */
[----:B------:R-:W-:-:S03]  /*1b40*/  PRMT R7, R7, 0x5410, R10 ;  /* 0x0000541007077816 */ /* 0x000fc6000000000a */
[----:B------:R-:W-:Y:S02]  /*1b50*/  F2FP.F16.F32.PACK_AB R13, RZ, R13 ;  /* 0x0000000dff0d723e */ /* 0x000fe400000000ff */
[----:B------:R-:W-:Y:S02]  /*1b60*/  HFMA2 R4, R7, 1, 1, R4 ;  /* 0x3c003c0007047831 */ /* 0x000fe40000000004 */
[----:B------:R-:W-:-:S05]  /*1b70*/  PRMT R12, R12, 0x5410, R13 ;  /* 0x000054100c0c7816 */ /* 0x000fca000000000d */
[----:B------:R-:W-:-:S07]  /*1b80*/  HADD2 R2, R12, R2 ;  /* 0x000000020c027230 */ /* 0x000fce0000000000 */
.L_x_4166:
[----:B-----5:R0:W5:Y:S01]  /*1b90*/  LDG.E.128.CONSTANT R8, desc[UR16][R20.64] ;  /* 0x0000001014087981 */ /* 0x020162000c1e9d00 */
[----:B------:R-:W-:Y:S01]  /*1ba0*/  IMAD.U32 R13, RZ, RZ, UR14 ;  /* 0x0000000eff0d7e24 */ /* 0x000fe2000f8e00ff */
[----:B------:R-:W-:-:S03]  /*1bb0*/  MOV R19, UR14 ;  /* 0x0000000e00137c02 */ /* 0x000fc60008000f00 */
[----:B------:R-:W-:-:S04]  /*1bc0*/  IMAD.WIDE R12, R13, 0x4, R20 ;  /* 0x000000040d0c7825 */ /* 0x000fc800078e0214 */
[----:B------:R-:W-:Y:S01]  /*1bd0*/  IMAD.WIDE R18, R19, 0x4, R12 ;  /* 0x0000000413127825 */ /* 0x000fe200078e020c */
[----:B0-----:R-:W-:Y:S06]  /*1be0*/  BRA.U UP1, `(.L_x_4167) ;  /* 0x0000000d010c7547 */ /* 0x001fec000b800000 */
        /* <DEDUP_REMOVED lines=9> */
[----:B------:R-:W-:-:S02]  /*1c80*/  SHF.R.U32.HI R20, RZ, 0x8, R8 ;  /* 0x00000008ff147819 */ /* 0x000fc40000011608 */
[----:B------:R-:W-:Y:S02]  /*1c90*/  IADD3 R7, PT, PT, R7, -0x80, RZ ;  /* 0xffffff8007077810 */ /* 0x000fe40007ffe0ff */
[----:B------:R-:W-:Y:S02]  /*1ca0*/  IADD3 R26, PT, PT, R21, -0x80, RZ ;  /* 0xffffff80151a7810 */ /* 0x000fe40007ffe0ff */
[----:B------:R-:W-:Y:S01]  /*1cb0*/  LOP3.LUT R21, R20, 0xff, RZ, 0xc0, !PT ;  /* 0x000000ff14157812 */ /* 0x000fe200078ec0ff */
[----:B------:R3:W4:Y:S01]  /*1cc0*/  I2F.F16 R24, R7 ;  /* 0x0000000700187306 */ /* 0x0007220000200c00 */
[----:B------:R-:W-:-:S03]  /*1cd0*/  SHF.R.U32.HI R23, RZ, 0x8, R10 ;  /* 0x00000008ff177819 */ /* 0x000fc6000001160a */
[----:B------:R-:W-:Y:S01]  /*1ce0*/  VIADD R25, R21, 0xffffff80 ;  /* 0xffffff8015197836 */ /* 0x000fe20000000000 */
[----:B------:R-:W-:Y:S01]  /*1cf0*/  LOP3.LUT R23, R23, 0xff, RZ, 0xc0, !PT ;  /* 0x000000ff17177812 */ /* 0x000fe200078ec0ff */
[----:B-1----:R-:W-:Y:S02]  /*1d00*/  HADD2.F32 R28, -RZ, R28.H0_H0 ;  /* 0x2000001cff1c7230 */ /* 0x002fe40000004100 */
        /* <DEDUP_REMOVED lines=30> */
[----:B------:R-:W-:Y:S02]  /*1ef0*/  LEA.HI R7, R8, 0xffffff80, RZ, 0x8 ;  /* 0xffffff8008077811 */ /* 0x000fe400078f40ff */
[----:B------:R-:W-:Y:S02]  /*1f00*/  IADD3 R8, PT, PT, R16, -0x80, RZ ;  /* 0xffffff8010087810 */ /* 0x000fe40007ffe0ff */
[----:B------:R-:W-:Y:S01]  /*1f10*/  SHF.R.U32.HI R16, RZ, 0x10, R9 ;  /* 0x00000010ff107819 */ /* 0x000fe20000011609 */
[----:B------:R-:W-:Y:S01]  /*1f20*/  FFMA.FTZ R22, R27, R24, R22 ;  /* 0x000000181b167223 */ /* 0x000fe20000010016 */
[----:B------:R-:W-:Y:S01]  /*1f30*/  SHF.R.U32.HI R24, RZ, 0x10, R11 ;  /* 0x00000010ff187819 */ /* 0x000fe2000001160b */
[----:B------:R-:W-:Y:S01]  /*1f40*/  I2F.F16 R7, R7 ;  /* 0x0000000700077306 */ /* 0x000fe20000200c00 */
[----:B0-----:R-:W-:Y:S01]  /*1f50*/  HADD2.F32 R23, -RZ, R23.H0_H0 ;  /* 0x20000017ff177230 */ /* 0x001fe20000004100 */
[----:B------:R-:W-:-:S02]  /*1f60*/  LOP3.LUT R16, R16, 0xff, RZ, 0xc0, !PT ;  /* 0x000000ff10107812 */ /* 0x000fc400078ec0ff */
[----:B------:R-:W-:Y:S02]  /*1f70*/  LOP3.LUT R24, R24, 0xff, RZ, 0xc0, !PT ;  /* 0x000000ff18187812 */ /* 0x000fe400078ec0ff */
[----:B------:R-:W-:Y:S01]  /*1f80*/  FFMA.FTZ R20, R27, R23, R20 ;  /* 0x000000171b147223 */ /* 0x000fe20000010014 */
[----:B------:R-:W-:Y:S01]  /*1f90*/  SHF.R.U32.HI R23, RZ, 0x10, R10 ;  /* 0x00000010ff177819 */ /* 0x000fe2000001160a */
[----:B------:R-:W0:Y:S01]  /*1fa0*/  I2F.F16 R8, R8 ;  /* 0x0000000800087306 */ /* 0x000e220000200c00 */
[----:B------:R-:W-:Y:S02]  /*1fb0*/  IADD3 R26, PT, PT, R16, -0x80, RZ ;  /* 0xffffff80101a7810 */ /* 0x000fe40007ffe0ff */
[----:B------:R-:W-:Y:S02]  /*1fc0*/  LOP3.LUT R23, R23, 0xff, RZ, 0xc0, !PT ;  /* 0x000000ff17177812 */ /* 0x000fe400078ec0ff */
[----:B------:R-:W-:Y:S02]  /*1fd0*/  IADD3 R24, PT, PT, R24, -0x80, RZ ;  /* 0xffffff8018187810 */ /* 0x000fe40007ffe0ff */
[----:B------:R-:W-:Y:S01]  /*1fe0*/  LEA.HI R10, R10, 0xffffff80, RZ, 0x8 ;  /* 0xffffff800a0a7811 */ /* 0x000fe200078f40ff */
[----:B------:R-:W1:Y:S01]  /*1ff0*/  I2F.F16 R26, R26 ;  /* 0x0000001a001a7306 */ /* 0x000e620000200c00 */
[----:B------:R-:W-:Y:S01]  /*2000*/  VIADD R16, R23, 0xffffff80 ;  /* 0xffffff8017107836 */ /* 0x000fe20000000000 */
[----:B------:R-:W-:Y:S01]  /*2010*/  LEA.HI R11, R11, 0xffffff80, RZ, 0x8 ;  /* 0xffffff800b0b7811 */ /* 0x000fe200078f40ff */
[----:B------:R-:W-:-:S02]  /*2020*/  HADD2.F32 R23, -RZ, R17.H0_H0 ;  /* 0x20000011ff177230 */ /* 0x000fc40000004100 */
[----:B------:R-:W-:Y:S02]  /*2030*/  HADD2.F32 R17, -RZ, R17.H1_H1 ;  /* 0x30000011ff117230 */ /* 0x000fe40000004100 */
[----:B0-----:R-:W-:Y:S01]  /*2040*/  HADD2.F32 R9, -RZ, R8.H0_H0 ;  /* 0x20000008ff097230 */ /* 0x001fe20000004100 */
        /* <DEDUP_REMOVED lines=17> */
[--C-:B---3--:R-:W-:Y:S02]  /*2160*/  HADD2.F32 R11, -RZ, R8.reuse.H0_H0 ;  /* 0x20000008ff0b7230 */ /* 0x108fe40000004100 */
[----:B------:R-:W-:Y:S01]  /*2170*/  HADD2.F32 R8, -RZ, R8.H1_H1 ;  /* 0x30000008ff087230 */ /* 0x000fe20000004100 */
[----:B--2---:R-:W-:Y:S02]  /*2180*/  LOP3.LUT R24, R12, 0xff, RZ, 0xc0, !PT ;  /* 0x000000ff0c187812 */ /* 0x004fe400078ec0ff */
[C---:B------:R-:W-:Y:S02]  /*2190*/  LOP3.LUT R23, R13.reuse, 0xff, RZ, 0xc0, !PT ;  /* 0x000000ff0d177812 */ /* 0x040fe400078ec0ff */
[----:B------:R-:W-:Y:S01]  /*21a0*/  IADD3 R7, PT, PT, R24, -0x80, RZ ;  /* 0xffffff8018077810 */ /* 0x000fe20007ffe0ff */
[----:B------:R-:W-:Y:S01]  /*21b0*/  HADD2.F32 R24, -RZ, R25.H0_H0 ;  /* 0x20000019ff187230 */ /* 0x000fe20000004100 */
[----:B------:R-:W-:-:S02]  /*21c0*/  LEA.HI R25, R13, 0xffffff80, RZ, 0x8 ;  /* 0xffffff800d197811 */ /* 0x000fc400078f40ff */
[----:B------:R-:W-:Y:S02]  /*21d0*/  LEA.HI R22, R12, 0xffffff80, RZ, 0x8 ;  /* 0xffffff800c167811 */ /* 0x000fe400078f40ff */
[C---:B------:R-:W-:Y:S01]  /*21e0*/  FFMA.FTZ R21, R17.reuse, R24, R21 ;  /* 0x0000001811157223 */ /* 0x040fe20000010015 */
[----:B------:R-:W-:Y:S01]  /*21f0*/  HADD2.F32 R24, -RZ, R10.H0_H0 ;  /* 0x2000000aff187230 */ /* 0x000fe20000004100 */
[----:B------:R-:W0:Y:S04]  /*2200*/  I2F.F16 R7, R7 ;  /* 0x0000000700077306 */ /* 0x000e280000200c00 */
[----:B------:R-:W-:Y:S01]  /*2210*/  FFMA.FTZ R16, R17, R24, R16 ;  /* 0x0000001811107223 */ /* 0x000fe20000010010 */
[----:B------:R-:W-:Y:S02]  /*2220*/  IADD3 R24, PT, PT, R23, -0x80, RZ ;  /* 0xffffff8017187810 */ /* 0x000fe40007ffe0ff */
[----:B------:R-:W-:Y:S01]  /*2230*/  LOP3.LUT R17, R14, 0xff, RZ, 0xc0, !PT ;  /* 0x000000ff0e117812 */ /* 0x000fe200078ec0ff */
[----:B------:R1:W2:Y:S03]  /*2240*/  I2F.F16 R10, R25 ;  /* 0x00000019000a7306 */ /* 0x0002a60000200c00 */
[----:B------:R-:W-:-:S02]  /*2250*/  IADD3 R23, PT, PT, R17, -0x80, RZ ;  /* 0xffffff8011177810 */ /* 0x000fc40007ffe0ff */
[----:B------:R-:W-:Y:S01]  /*2260*/  LOP3.LUT R17, R15, 0xff, RZ, 0xc0, !PT ;  /* 0x000000ff0f117812 */ /* 0x000fe200078ec0ff */
[----:B0-----:R-:W-:Y:S02]  /*2270*/  HADD2.F32 R7, -RZ, R7.H0_H0 ;  /* 0x20000007ff077230 */ /* 0x001fe40000004100 */
[----:B------:R-:W0:Y:S01]  /*2280*/  I2F.F16 R24, R24 ;  /* 0x0000001800187306 */ /* 0x000e220000200c00 */
[----:B------:R-:W-:Y:S02]  /*2290*/  IADD3 R17, PT, PT, R17, -0x80, RZ ;  /* 0xffffff8011117810 */ /* 0x000fe40007ffe0ff */
[----:B-1----:R-:W-:Y:S01]  /*22a0*/  SHF.R.U32.HI R25, RZ, 0x10, R13 ;  /* 0x00000010ff197819 */ /* 0x002fe2000001160d */
[----:B------:R-:W-:Y:S01]  /*22b0*/  FFMA.FTZ R26, R7, R11, R26 ;  /* 0x0000000b071a7223 */ /* 0x000fe2000001001a */
[--C-:B------:R-:W-:Y:S02]  /*22c0*/  SHF.R.U32.HI R7, RZ, 0x8, R12.reuse ;  /* 0x00000008ff077819 */ /* 0x100fe4000001160c */
[----:B------:R-:W-:Y:S01]  /*22d0*/  LOP3.LUT R25, R25, 0xff, RZ, 0xc0, !PT ;  /* 0x000000ff19197812 */ /* 0x000fe200078ec0ff */
[----:B------:R-:W1:Y:S01]  /*22e0*/  I2F.F16 R23, R23 ;  /* 0x0000001700177306 */ /* 0x000e620000200c00 */
[----:B------:R-:W-:Y:S01]  /*22f0*/  LOP3.LUT R7, R7, 0xff, RZ, 0xc0, !PT ;  /* 0x000000ff07077812 */ /* 0x000fe200078ec0ff */
[----:B--2---:R-:W-:Y:S01]  /*2300*/  HADD2.F32 R10, -RZ, R10.H0_H0 ;  /* 0x2000000aff0a7230 */ /* 0x004fe20000004100 */
[----:B------:R-:W-:-:S02]  /*2310*/  SHF.R.U32.HI R12, RZ, 0x10, R12 ;  /* 0x00000010ff0c7819 */ /* 0x000fc4000001160c */
[----:B------:R-:W-:Y:S01]  /*2320*/  IADD3 R25, PT, PT, R25, -0x80, RZ ;  /* 0xffffff8019197810 */ /* 0x000fe20007ffe0ff */
[----:B------:R-:W-:Y:S01]  /*2330*/  VIADD R7, R7, 0xffffff80 ;  /* 0xffffff8007077836 */ /* 0x000fe20000000000 */
[----:B------:R-:W-:Y:S01]  /*2340*/  LOP3.LUT R12, R12, 0xff, RZ, 0xc0, !PT ;  /* 0x000000ff0c0c7812 */ /* 0x000fe200078ec0ff */
[----:B0-----:R-:W-:Y:S01]  /*2350*/  HADD2.F32 R24, -RZ, R24.H0_H0 ;  /* 0x20000018ff187230 */ /* 0x001fe20000004100 */
[----:B------:R-:W0:Y:S02]  /*2360*/  I2F.F16 R17, R17 ;  /* 0x0000001100117306 */ /* 0x000e240000200c00 */
[----:B------:R-:W-:Y:S02]  /*2370*/  IADD3 R12, PT, PT, R12, -0x80, RZ ;  /* 0xffffff800c0c7810 */ /* 0x000fe40007ffe0ff */
[----:B------:R-:W-:Y:S01]  /*2380*/  FFMA.FTZ R21, R11, R24, R21 ;  /* 0x000000180b157223 */ /* 0x000fe20000010015 */
[----:B------:R-:W-:Y:S01]  /*2390*/  SHF.R.U32.HI R24, RZ, 0x8, R13 ;  /* 0x00000008ff187819 */ /* 0x000fe2000001160d */
[----:B-1----:R-:W-:-:S02]  /*23a0*/  HADD2.F32 R23, -RZ, R23.H0_H0 ;  /* 0x20000017ff177230 */ /* 0x002fc40000004100 */
[----:B------:R-:W1:Y:S01]  /*23b0*/  I2F.F16 R7, R7 ;  /* 0x0000000700077306 */ /* 0x000e620000200c00 */
[----:B------:R-:W-:Y:S02]  /*23c0*/  LOP3.LUT R24, R24, 0xff, RZ, 0xc0, !PT ;  /* 0x000000ff18187812 */ /* 0x000fe400078ec0ff */
[----:B------:R-:W-:Y:S02]  /*23d0*/  FFMA.FTZ R16, R11, R23, R16 ;  /* 0x000000170b107223 */ /* 0x000fe40000010010 */
[----:B------:R-:W-:Y:S02]  /*23e0*/  IADD3 R13, PT, PT, R24, -0x80, RZ ;  /* 0xffffff80180d7810 */ /* 0x000fe40007ffe0ff */
[----:B------:R-:W-:Y:S01]  /*23f0*/  SHF.R.U32.HI R24, RZ, 0x8, R14 ;  /* 0x00000008ff187819 */ /* 0x000fe2000001160e */
[----:B0-----:R-:W-:Y:S01]  /*2400*/  HADD2.F32 R23, -RZ, R17.H0_H0 ;  /* 0x20000011ff177230 */ /* 0x001fe20000004100 */
[----:B------:R-:W-:Y:S02]  /*2410*/  I2F.F16 R12, R12 ;  /* 0x0000000c000c7306 */ /* 0x000fe40000200c00 */
[----:B------:R-:W-:-:S02]  /*2420*/  LOP3.LUT R24, R24, 0xff, RZ, 0xc0, !PT ;  /* 0x000000ff18187812 */ /* 0x000fc400078ec0ff */
[----:B------:R-:W-:Y:S01]  /*2430*/  FFMA.FTZ R23, R11, R23, R20 ;  /* 0x000000170b177223 */ /* 0x000fe20000010014 */
[----:B------:R-:W-:Y:S01]  /*2440*/  SHF.R.U32.HI R11, RZ, 0x10, R14 ;  /* 0x00000010ff0b7819 */ /* 0x000fe2000001160e */
[----:B-1----:R-:W-:Y:S01]  /*2450*/  HADD2.F32 R27, -RZ, R7.H0_H0 ;  /* 0x20000007ff1b7230 */ /* 0x002fe20000004100 */
[----:B------:R-:W-:Y:S01]  /*2460*/  IADD3 R20, PT, PT, R24, -0x80, RZ ;  /* 0xffffff8018147810 */ /* 0x000fe20007ffe0ff */
[----:B------:R-:W0:Y:S01]  /*2470*/  I2F.F16 R13, R13 ;  /* 0x0000000d000d7306 */ /* 0x000e220000200c00 */
[----:B------:R-:W-:Y:S02]  /*2480*/  SHF.R.U32.HI R24, RZ, 0x8, R15 ;  /* 0x00000008ff187819 */ /* 0x000fe4000001160f */
[----:B------:R-:W-:Y:S01]  /*2490*/  LOP3.LUT R11, R11, 0xff, RZ, 0xc0, !PT ;  /* 0x000000ff0b0b7812 */ /* 0x000fe200078ec0ff */
[----:B------:R-:W-:Y:S01]  /*24a0*/  FFMA.FTZ R26, R27, R8, R26 ;  /* 0x000000081b1a7223 */ /* 0x000fe2000001001a */
[----:B------:R-:W-:Y:S02]  /*24b0*/  LOP3.LUT R24, R24, 0xff, RZ, 0xc0, !PT ;  /* 0x000000ff18187812 */ /* 0x000fe400078ec0ff */
[----:B------:R-:W-:Y:S01]  /*24c0*/  IADD3 R11, PT, PT, R11, -0x80, RZ ;  /* 0xffffff800b0b7810 */ /* 0x000fe20007ffe0ff */
[----:B------:R1:W2:Y:S02]  /*24d0*/  I2F.F16 R17, R25 ;  /* 0x0000001900117306 */ /* 0x0002a40000200c00 */
[----:B------:R-:W-:-:S02]  /*24e0*/  VIADD R24, R24, 0xffffff80 ;  /* 0xffffff8018187836 */ /* 0x000fc40000000000 */
[----:B0-----:R-:W-:-:S04]  /*24f0*/  HADD2.F32 R27, -RZ, R13.H0_H0 ;  /* 0x2000000dff1b7230 */ /* 0x001fc80000004100 */
[----:B------:R-:W0:Y:S01]  /*2500*/  I2F.F16 R20, R20 ;  /* 0x0000001400147306 */ /* 0x000e220000200c00 */
[----:B-1----:R-:W-:Y:S02]  /*2510*/  SHF.R.U32.HI R25, RZ, 0x10, R15 ;  /* 0x00000010ff197819 */ /* 0x002fe4000001160f */
[----:B------:R-:W-:Y:S01]  /*2520*/  LEA.HI R13, R14, 0xffffff80, RZ, 0x8 ;  /* 0xffffff800e0d7811 */ /* 0x000fe200078f40ff */
[----:B------:R-:W-:Y:S01]  /*2530*/  FFMA.FTZ R21, R8, R27, R21 ;  /* 0x0000001b08157223 */ /* 0x000fe20000010015 */
[----:B------:R-:W-:Y:S01]  /*2540*/  LOP3.LUT R25, R25, 0xff, RZ, 0xc0, !PT ;  /* 0x000000ff19197812 */ /* 0x000fe200078ec0ff */
[----:B------:R-:W-:Y:S01]  /*2550*/  HADD2.F32 R27, -RZ, R12.H0_H0 ;  /* 0x2000000cff1b7230 */ /* 0x000fe20000004100 */
[----:B------:R-:W-:Y:S01]  /*2560*/  LEA.HI R15, R15, 0xffffff80, RZ, 0x8 ;  /* 0xffffff800f0f7811 */ /* 0x000fe200078f40ff */
[----:B------:R-:W1:Y:S01]  /*2570*/  I2F.F16 R24, R24 ;  /* 0x0000001800187306 */ /* 0x000e620000200c00 */
[----:B------:R-:W-:Y:S01]  /*2580*/  IADD3 R7, PT, PT, R25, -0x80, RZ ;  /* 0xffffff8019077810 */ /* 0x000fe20007ffe0ff */
[----:B--2---:R-:W-:-:S02]  /*2590*/  HADD2.F32 R12, -RZ, R17.H0_H0 ;  /* 0x20000011ff0c7230 */ /* 0x004fc40000004100 */
[----:B------:R-:W-:Y:S02]  /*25a0*/  HADD2.F32 R14, -RZ, R5.H1_H1 ;  /* 0x30000005ff0e7230 */ /* 0x000fe40000004100 */
[----:B0-----:R-:W-:Y:S02]  /*25b0*/  HADD2.F32 R25, -RZ, R20.H0_H0 ;  /* 0x20000014ff197230 */ /* 0x001fe40000004100 */
[----:B------:R-:W0:Y:S03]  /*25c0*/  I2F.F16 R11, R11 ;  /* 0x0000000b000b7306 */ /* 0x000e260000200c00 */
[----:B------:R-:W-:Y:S01]  /*25d0*/  FFMA.FTZ R16, R8, R25, R16 ;  /* 0x0000001908107223 */ /* 0x000fe20000010010 */
[----:B------:R-:W-:Y:S02]  /*25e0*/  HADD2.F32 R25, -RZ, R9.H0_H0 ;  /* 0x20000009ff197230 */ /* 0x000fe40000004100 */
[----:B-1----:R-:W-:-:S02]  /*25f0*/  HADD2.F32 R24, -RZ, R24.H0_H0 ;  /* 0x20000018ff187230 */ /* 0x002fc40000004100 */
[----:B------:R-:W1:Y:S01]  /*2600*/  I2F.F16 R13, R13 ;  /* 0x0000000d000d7306 */ /* 0x000e620000200c00 */
[----:B------:R-:W-:Y:S02]  /*2610*/  HADD2.F32 R9, -RZ, R9.H1_H1 ;  /* 0x30000009ff097230 */ /* 0x000fe40000004100 */
[----:B------:R-:W-:Y:S01]  /*2620*/  FFMA.FTZ R12, R25, R12, R21 ;  /* 0x0000000c190c7223 */ /* 0x000fe20000010015 */
[----:B------:R-:W-:Y:S01]  /*2630*/  FFMA.FTZ R26, R27, R25, R26 ;  /* 0x000000191b1a7223 */ /* 0x000fe2000001001a */
[----:B------:R-:W-:Y:S02]  /*2640*/  FFMA.FTZ R24, R8, R24, R23 ;  /* 0x0000001808187223 */ /* 0x000fe40000010017 */
[----:B------:R-:W-:Y:S01]  /*2650*/  FFMA.FTZ R10, R9, R10, R12 ;  /* 0x0000000a090a7223 */ /* 0x000fe2000001000c */
[----:B0-----:R-:W-:Y:S01]  /*2660*/  HADD2.F32 R11, -RZ, R11.H0_H0 ;  /* 0x2000000bff0b7230 */ /* 0x001fe20000004100 */
[----:B------:R-:W0:Y:S04]  /*2670*/  I2F.F16 R7, R7 ;  /* 0x0000000700077306 */ /* 0x000e280000200c00 */
[----:B------:R-:W-:Y:S01]  /*2680*/  FFMA.FTZ R11, R25, R11, R16 ;  /* 0x0000000b190b7223 */ /* 0x000fe20000010010 */
[----:B-1----:R-:W-:-:S03]  /*2690*/  HADD2.F32 R8, -RZ, R13.H0_H0 ;  /* 0x2000000dff087230 */ /* 0x002fc60000004100 */
[----:B------:R-:W1:Y:S01]  /*26a0*/  I2F.F16 R22, R22 ;  /* 0x0000001600167306 */ /* 0x000e620000200c00 */
[--C-:B------:R-:W-:Y:S02]  /*26b0*/  HADD2.F32 R13, -RZ, R6.reuse.H1_H1 ;  /* 0x30000006ff0d7230 */ /* 0x100fe40000004100 */
[----:B------:R-:W-:Y:S01]  /*26c0*/  FFMA.FTZ R8, R9, R8, R11 ;  /* 0x0000000809087223 */ /* 0x000fe2000001000b */
[----:B------:R-:W-:Y:S02]  /*26d0*/  HADD2.F32 R11, -RZ, R6.H0_H0 ;  /* 0x20000006ff0b7230 */ /* 0x000fe40000004100 */
[----:B0-----:R-:W-:Y:S02]  /*26e0*/  HADD2.F32 R17, -RZ, R7.H0_H0 ;  /* 0x20000007ff117230 */ /* 0x001fe40000004100 */
[----:B------:R-:W0:Y:S01]  /*26f0*/  I2F.F16 R15, R15 ;  /* 0x0000000f000f7306 */ /* 0x000e220000200c00 */
[----:B------:R-:W-:Y:S01]  /*2700*/  FMUL.FTZ R8, R13, R8 ;  /* 0x000000080d087220 */ /* 0x000fe20000410000 */
[----:B------:R-:W-:Y:S01]  /*2710*/  FMUL.FTZ R10, R11, R10 ;  /* 0x0000000a0b0a7220 */ /* 0x000fe20000410000 */
[----:B------:R-:W-:-:S03]  /*2720*/  FFMA.FTZ R24, R25, R17, R24 ;  /* 0x0000001119187223 */ /* 0x000fc60000010018 */
[----:B------:R-:W-:Y:S01]  /*2730*/  F2FP.F16.F32.PACK_AB R8, RZ, R8 ;  /* 0x00000008ff08723e */ /* 0x000fe200000000ff */
[----:B-1----:R-:W-:Y:S01]  /*2740*/  HADD2.F32 R7, -RZ, R22.H0_H0 ;  /* 0x20000016ff077230 */ /* 0x002fe20000004100 */
[----:B------:R-:W-:-:S04]  /*2750*/  F2FP.F16.F32.PACK_AB R10, RZ, R10 ;  /* 0x0000000aff0a723e */ /* 0x000fc800000000ff */
[----:B------:R-:W-:Y:S01]  /*2760*/  FFMA.FTZ R7, R7, R9, R26 ;  /* 0x0000000907077223 */ /* 0x000fe2000001001a */
[----:B0-----:R-:W-:-:S03]  /*2770*/  HADD2.F32 R12, -RZ, R15.H0_H0 ;  /* 0x2000000fff0c7230 */ /* 0x001fc60000004100 */
[----:B------:R-:W-:Y:S01]  /*2780*/  FMUL.FTZ R7, R14, R7 ;  /* 0x000000070e077220 */ /* 0x000fe20000410000 */
[----:B------:R-:W-:Y:S02]  /*2790*/  HADD2.F32 R15, -RZ, R5.H0_H0 ;  /* 0x20000005ff0f7230 */ /* 0x000fe40000004100 */
        /* <DEDUP_REMOVED lines=8> */
.L_x_4167:
[----:B-----5:R0:W5:Y:S01]  /*2820*/  LDG.E.128.CONSTANT R8, desc[UR16][R18.64] ;  /* 0x0000001012087981 */ /* 0x020162000c1e9d00 */
[----:B------:R-:W-:Y:S02]  /*2830*/  MOV R13, UR14 ;  /* 0x0000000e000d7c02 */ /* 0x000fe40008000f00 */
[----:B------:R-:W-:-:S03]  /*2840*/  MOV R17, UR14 ;  /* 0x0000000e00117c02 */ /* 0x000fc60008000f00 */
[----:B------:R-:W-:-:S04]  /*2850*/  IMAD.WIDE R12, R13, 0x4, R18 ;  /* 0x000000040d0c7825 */ /* 0x000fc800078e0212 */
[----:B------:R-:W-:Y:S01]  /*2860*/  IMAD.WIDE R16, R17, 0x4, R12 ;  /* 0x0000000411107825 */ /* 0x000fe200078e020c */
[----:B0-----:R-:W-:Y:S06]  /*2870*/  BRA.U UP1, `(.L_x_4168) ;  /* 0x0000000d010c7547 */ /* 0x001fec000b800000 */
[----:B------:R-:W2:Y:S01]  /*2880*/  LDG.E.128.CONSTANT R12, desc[UR16][R12.64] ;  /* 0x000000100c0c7981 */ /* 0x000ea2000c1e9d00 */
[----:B-----5:R-:W-:Y:S02]  /*2890*/  LOP3.LUT R20, R9, 0xff, RZ, 0xc0, !PT ;  /* 0x000000ff09147812 */ /* 0x020fe400078ec0ff */
[----:B------:R-:W-:Y:S01]  /*28a0*/  LOP3.LUT R7, R8, 0xff, RZ, 0xc0, !PT ;  /* 0x000000ff08077812 */ /* 0x000fe200078ec0ff */
[----:B------:R-:W0:Y:S01]  /*28b0*/  LDS.64 R18, [UR10] ;  /* 0x0000000aff127984 */ /* 0x000e220008000a00 */
[----:B------:R-:W-:Y:S02]  /*28c0*/  IADD3 R28, PT, PT, R20, -0x80, RZ ;  /* 0xffffff80141c7810 */ /* 0x000fe40007ffe0ff */
[----:B------:R-:W-:Y:S02]  /*28d0*/  LOP3.LUT R20, R10, 0xff, RZ, 0xc0, !PT ;  /* 0x000000ff0a147812 */ /* 0x000fe400078ec0ff */
[----:B------:R-:W-:Y:S02]  /*28e0*/  LOP3.LUT R21, R11, 0xff, RZ, 0xc0, !PT ;  /* 0x000000ff0b157812 */ /* 0x000fe400078ec0ff */
[----:B------:R-:W-:Y:S01]  /*28f0*/  IADD3 R7, PT, PT, R7, -0x80, RZ ;  /* 0xffffff8007077810 */ /* 0x000fe20007ffe0ff */
[----:B------:R-:W-:Y:S01]  /*2900*/  VIADD R22, R20, 0xffffff80 ;  /* 0xffffff8014167836 */ /* 0x000fe20000000000 */
[----:B------:R-:W-:Y:S01]  /*2910*/  SHF.R.U32.HI R20, RZ, 0x8, R8 ;  /* 0x00000008ff147819 */ /* 0x000fe20000011608 */
[----:B------:R-:W1:Y:S01]  /*2920*/  I2F.F16 R28, R28 ;  /* 0x0000001c001c7306 */ /* 0x000e620000200c00 */
[----:B------:R-:W-:-:S02]  /*2930*/  IADD3 R26, PT, PT, R21, -0x80, RZ ;  /* 0xffffff80151a7810 */ /* 0x000fc40007ffe0ff */
[----:B------:R-:W-:Y:S02]  /*2940*/  LOP3.LUT R21, R20, 0xff, RZ, 0xc0, !PT ;  /* 0x000000ff14157812 */ /* 0x000fe400078ec0ff */
[----:B------:R-:W-:Y:S02]  /*2950*/  SHF.R.U32.HI R23, RZ, 0x8, R10 ;  /* 0x00000008ff177819 */ /* 0x000fe4000001160a */
[----:B------:R-:W-:Y:S01]  /*2960*/  IADD3 R25, PT, PT, R21, -0x80, RZ ;  /* 0xffffff8015197810 */ /* 0x000fe20007ffe0ff */
[----:B------:R3:W4:Y:S01]  /*2970*/  I2F.F16 R24, R7 ;  /* 0x0000000700187306 */ /* 0x0007220000200c00 */
[----:B------:R-:W-:Y:S01]  /*2980*/  LOP3.LUT R23, R23, 0xff, RZ, 0xc0, !PT ;  /* 0x000000ff17177812 */ /* 0x000fe200078ec0ff */
[----:B-1----:R-:W-:-:S06]  /*2990*/  HADD2.F32 R28, -RZ, R28.H0_H0 ;  /* 0x2000001cff1c7230 */ /* 0x002fcc0000004100 */
[----:B------:R-:W1:Y:S01]  /*29a0*/  I2F.F16 R22, R22 ;  /* 0x0000001600167306 */ /* 0x000e620000200c00 */
[----:B---3--:R-:W-:-:S04]  /*29b0*/  SHF.R.U32.HI R7, RZ, 0x8, R9 ;  /* 0x00000008ff077819 */ /* 0x008fc80000011609 */
[----:B------:R-:W-:Y:S01]  /*29c0*/  LOP3.LUT R7, R7, 0xff, RZ, 0xc0, !PT ;  /* 0x000000ff07077812 */ /* 0x000fe200078ec0ff */
[----:B----4-:R-:W-:Y:S02]  /*29d0*/  HADD2.F32 R24, -RZ, R24.H0_H0 ;  /* 0x20000018ff187230 */ /* 0x010fe40000004100 */
[----:B------:R3:W4:Y:S01]  /*29e0*/  I2F.F16 R20, R26 ;  /* 0x0000001a00147306 */ /* 0x0007220000200c00 */
[----:B------:R-:W-:Y:S01]  /*29f0*/  IADD3 R21, PT, PT, R7, -0x80, RZ ;  /* 0xffffff8007157810 */ /* 0x000fe20007ffe0ff */
[----:B0-----:R-:W-:Y:S02]  /*2a00*/  HADD2.F32 R7, -RZ, R18.H0_H0 ;  /* 0x20000012ff077230 */ /* 0x001fe40000004100 */
[----:B-1----:R-:W-:-:S04]  /*2a10*/  HADD2.F32 R22, -RZ, R22.H0_H0 ;  /* 0x20000016ff167230 */ /* 0x002fc80000004100 */
[----:B------:R-:W0:Y:S01]  /*2a20*/  I2F.F16 R21, R21 ;  /* 0x0000001500157306 */ /* 0x000e220000200c00 */
[----:B------:R-:W-:Y:S02]  /*2a30*/  HADD2.F32 R27, -RZ, R18.H1_H1 ;  /* 0x30000012ff1b7230 */ /* 0x000fe40000004100 */
[----:B---3--:R-:W-:Y:S01]  /*2a40*/  FFMA.FTZ R26, R24, R7, RZ ;  /* 0x00000007181a7223 */ /* 0x008fe200000100ff */
[C---:B------:R-:W-:Y:S01]  /*2a50*/  FFMA.FTZ R24, R7.reuse, R28, RZ ;  /* 0x0000001c07187223 */ /* 0x040fe200000100ff */
[----:B------:R-:W-:Y:S01]  /*2a60*/  FFMA.FTZ R22, R7, R22, RZ ;  /* 0x0000001607167223 */ /* 0x000fe200000100ff */
[----:B------:R-:W-:Y:S01]  /*2a70*/  SHF.R.U32.HI R18, RZ, 0x10, R8 ;  /* 0x00000010ff127819 */ /* 0x000fe20000011608 */
[----:B----4-:R-:W-:Y:S01]  /*2a80*/  HADD2.F32 R20, -RZ, R20.H0_H0 ;  /* 0x20000014ff147230 */ /* 0x010fe20000004100 */
[----:B------:R-:W-:Y:S01]  /*2a90*/  LEA.HI R28, R9, 0xffffff80, RZ, 0x8 ;  /* 0xffffff80091c7811 */ /* 0x000fe200078f40ff */
[----:B------:R-:W1:Y:S01]  /*2aa0*/  I2F.F16 R25, R25 ;  /* 0x0000001900197306 */ /* 0x000e620000200c00 */
[----:B------:R-:W-:-:S02]  /*2ab0*/  LOP3.LUT R18, R18, 0xff, RZ, 0xc0, !PT ;  /* 0x000000ff12127812 */ /* 0x000fc400078ec0ff */
[----:B------:R-:W-:Y:S01]  /*2ac0*/  FFMA.FTZ R20, R7, R20, RZ ;  /* 0x0000001407147223 */ /* 0x000fe200000100ff */
[----:B------:R-:W-:Y:S02]  /*2ad0*/  IADD3 R7, PT, PT, R23, -0x80, RZ ;  /* 0xffffff8017077810 */ /* 0x000fe40007ffe0ff */
[----:B------:R-:W-:Y:S01]  /*2ae0*/  SHF.R.U32.HI R23, RZ, 0x8, R11 ;  /* 0x00000008ff177819 */ /* 0x000fe2000001160b */
[----:B0-----:R-:W-:-:S03]  /*2af0*/  HADD2.F32 R21, -RZ, R21.H0_H0 ;  /* 0x20000015ff157230 */ /* 0x001fc60000004100 */
[----:B------:R-:W-:Y:S01]  /*2b00*/  LOP3.LUT R23, R23, 0xff, RZ, 0xc0, !PT ;  /* 0x000000ff17177812 */ /* 0x000fe200078ec0ff */
[----:B------:R-:W0:Y:S01]  /*2b10*/  I2F.F16 R7, R7 ;  /* 0x0000000700077306 */ /* 0x000e220000200c00 */
[----:B------:R-:W-:Y:S02]  /*2b20*/  FFMA.FTZ R21, R27, R21, R24 ;  /* 0x000000151b157223 */ /* 0x000fe40000010018 */
[----:B------:R-:W-:Y:S01]  /*2b30*/  IADD3 R23, PT, PT, R23, -0x80, RZ ;  /* 0xffffff8017177810 */ /* 0x000fe20007ffe0ff */
[----:B-1----:R-:W-:-:S05]  /*2b40*/  HADD2.F32 R25, -RZ, R25.H0_H0 ;  /* 0x20000019ff197230 */ /* 0x002fca0000004100 */
[----:B------:R-:W1:Y:S01]  /*2b50*/  I2F.F16 R23, R23 ;  /* 0x0000001700177306 */ /* 0x000e620000200c00 */
[----:B------:R-:W-:Y:S01]  /*2b60*/  FFMA.FTZ R25, R25, R27, R26 ;  /* 0x0000001b19197223 */ /* 0x000fe2000001001a */
[----:B0-----:R-:W-:Y:S01]  /*2b70*/  HADD2.F32 R24, -RZ, R7.H0_H0 ;  /* 0x20000007ff187230 */ /* 0x001fe20000004100 */
[----:B------:R-:W-:Y:S01]  /*2b80*/  LEA.HI R7, R8, 0xffffff80, RZ, 0x8 ;  /* 0xffffff8008077811 */ /* 0x000fe200078f40ff */
[----:B------:R-:W-:Y:S01]  /*2b90*/  VIADD R8, R18, 0xffffff80 ;  /* 0xffffff8012087836 */ /* 0x000fe20000000000 */
[----:B------:R-:W-:Y:S02]  /*2ba0*/  SHF.R.U32.HI R18, RZ, 0x10, R9 ;  /* 0x00000010ff127819 */ /* 0x000fe40000011609 */
[----:B------:R-:W-:Y:S01]  /*2bb0*/  FFMA.FTZ R22, R27, R24, R22 ;  /* 0x000000181b167223 */ /* 0x000fe20000010016 */
[----:B------:R-:W-:Y:S01]  /*2bc0*/  SHF.R.U32.HI R24, RZ, 0x10, R11 ;  /* 0x00000010ff187819 */ /* 0x000fe2000001160b */
[----:B------:R-:W-:Y:S01]  /*2bd0*/  I2F.F16 R7, R7 ;  /* 0x0000000700077306 */ /* 0x000fe20000200c00 */
[----:B------:R-:W-:Y:S01]  /*2be0*/  LOP3.LUT R18, R18, 0xff, RZ, 0xc0, !PT ;  /* 0x000000ff12127812 */ /* 0x000fe200078ec0ff */
[----:B-1----:R-:W-:Y:S01]  /*2bf0*/  HADD2.F32 R23, -RZ, R23.H0_H0 ;  /* 0x20000017ff177230 */ /* 0x002fe20000004100 */
        /* <DEDUP_REMOVED lines=19> */
[----:B------:R-:W3:Y:S01]  /*2d30*/  LDS.64 R8, [UR10+0x8] ;  /* 0x0000080aff087984 */ /* 0x000ee20008000a00 */
        /* <DEDUP_REMOVED lines=25> */
[----:B------:R1:W2:Y:S04]  /*2ed0*/  I2F.F16 R10, R25 ;  /* 0x00000019000a7306 */ /* 0x0002a80000200c00 */
[----:B------:R-:W-:Y:S01]  /*2ee0*/  VIADD R23, R19, 0xffffff80 ;  /* 0xffffff8013177836 */ /* 0x000fe20000000000 */
[----:B------:R-:W-:Y:S01]  /*2ef0*/  LOP3.LUT R19, R15, 0xff, RZ, 0xc0, !PT ;  /* 0x000000ff0f137812 */ /* 0x000fe200078ec0ff */
[----:B0-----:R-:W-:-:S02]  /*2f00*/  HADD2.F32 R7, -RZ, R7.H0_H0 ;  /* 0x20000007ff077230 */ /* 0x001fc40000004100 */
        /* <DEDUP_REMOVED lines=11> */
[----:B0-----:R-:W-:Y:S02]  /*2fc0*/  HADD2.F32 R24, -RZ, R24.H0_H0 ;  /* 0x20000018ff187230 */ /* 0x001fe40000004100 */
[----:B------:R-:W0:Y:S01]  /*2fd0*/  I2F.F16 R19, R19 ;  /* 0x0000001300137306 */ /* 0x000e220000200c00 */
[----:B------:R-:W-:Y:S02]  /*2fe0*/  IADD3 R25, PT, PT, R25, -0x80, RZ ;  /* 0xffffff8019197810 */ /* 0x000fe40007ffe0ff */
[----:B------:R-:W-:Y:S01]  /*2ff0*/  LOP3.LUT R12, R12, 0xff, RZ, 0xc0, !PT ;  /* 0x000000ff0c0c7812 */ /* 0x000fe200078ec0ff */
[----:B------:R-:W-:Y:S01]  /*3000*/  FFMA.FTZ R21, R11, R24, R21 ;  /* 0x000000180b157223 */ /* 0x000fe20000010015 */
[----:B------:R-:W-:Y:S01]  /*3010*/  SHF.R.U32.HI R24, RZ, 0x8, R13 ;  /* 0x00000008ff187819 */ /* 0x000fe2000001160d */
[----:B-1----:R-:W-:Y:S02]  /*3020*/  HADD2.F32 R23, -RZ, R23.H0_H0 ;  /* 0x20000017ff177230 */ /* 0x002fe40000004100 */
[----:B------:R-:W1:Y:S01]  /*3030*/  I2F.F16 R7, R7 ;  /* 0x0000000700077306 */ /* 0x000e620000200c00 */
[----:B------:R-:W-:-:S02]  /*3040*/  LOP3.LUT R24, R24, 0xff, RZ, 0xc0, !PT ;  /* 0x000000ff18187812 */ /* 0x000fc400078ec0ff */
[----:B------:R-:W-:Y:S01]  /*3050*/  IADD3 R12, PT, PT, R12, -0x80, RZ ;  /* 0xffffff800c0c7810 */ /* 0x000fe20007ffe0ff */
[C---:B------:R-:W-:Y:S01]  /*3060*/  FFMA.FTZ R18, R11.reuse, R23, R18 ;  /* 0x000000170b127223 */ /* 0x040fe20000010012 */
[----:B------:R-:W-:Y:S02]  /*3070*/  IADD3 R13, PT, PT, R24, -0x80, RZ ;  /* 0xffffff80180d7810 */ /* 0x000fe40007ffe0ff */
[----:B------:R-:W-:Y:S01]  /*3080*/  SHF.R.U32.HI R24, RZ, 0x8, R14 ;  /* 0x00000008ff187819 */ /* 0x000fe2000001160e */
[----:B0-----:R-:W-:Y:S01]  /*3090*/  HADD2.F32 R23, -RZ, R19.H0_H0 ;  /* 0x20000013ff177230 */ /* 0x001fe20000004100 */
[----:B------:R-:W-:Y:S02]  /*30a0*/  I2F.F16 R12, R12 ;  /* 0x0000000c000c7306 */ /* 0x000fe40000200c00 */
[----:B------:R-:W-:Y:S02]  /*30b0*/  LOP3.LUT R24, R24, 0xff, RZ, 0xc0, !PT ;  /* 0x000000ff18187812 */ /* 0x000fe400078ec0ff */
[----:B------:R-:W-:Y:S01]  /*30c0*/  FFMA.FTZ R23, R11, R23, R20 ;  /* 0x000000170b177223 */ /* 0x000fe20000010014 */
[----:B------:R-:W-:Y:S01]  /*30d0*/  SHF.R.U32.HI R11, RZ, 0x10, R14 ;  /* 0x00000010ff0b7819 */ /* 0x000fe2000001160e */
[----:B-1----:R-:W-:-:S02]  /*30e0*/  HADD2.F32 R27, -RZ, R7.H0_H0 ;  /* 0x20000007ff1b7230 */ /* 0x002fc40000004100 */
[----:B------:R-:W0:Y:S01]  /*30f0*/  I2F.F16 R13, R13 ;  /* 0x0000000d000d7306 */ /* 0x000e220000200c00 */
[----:B------:R-:W-:Y:S01]  /*3100*/  VIADD R20, R24, 0xffffff80 ;  /* 0xffffff8018147836 */ /* 0x000fe20000000000 */
[----:B------:R-:W-:Y:S01]  /*3110*/  SHF.R.U32.HI R24, RZ, 0x8, R15 ;  /* 0x00000008ff187819 */ /* 0x000fe2000001160f */
[----:B------:R-:W-:Y:S01]  /*3120*/  FFMA.FTZ R26, R27, R8, R26 ;  /* 0x000000081b1a7223 */ /* 0x000fe2000001001a */
[----:B------:R-:W-:Y:S02]  /*3130*/  LOP3.LUT R11, R11, 0xff, RZ, 0xc0, !PT ;  /* 0x000000ff0b0b7812 */ /* 0x000fe400078ec0ff */
[----:B------:R-:W-:Y:S02]  /*3140*/  LOP3.LUT R24, R24, 0xff, RZ, 0xc0, !PT ;  /* 0x000000ff18187812 */ /* 0x000fe400078ec0ff */
[----:B------:R1:W2:Y:S01]  /*3150*/  I2F.F16 R19, R25 ;  /* 0x0000001900137306 */ /* 0x0002a20000200c00 */
[----:B------:R-:W-:Y:S02]  /*3160*/  IADD3 R11, PT, PT, R11, -0x80, RZ ;  /* 0xffffff800b0b7810 */ /* 0x000fe40007ffe0ff */
[----:B------:R-:W-:Y:S01]  /*3170*/  IADD3 R24, PT, PT, R24, -0x80, RZ ;  /* 0xffffff8018187810 */ /* 0x000fe20007ffe0ff */
        /* <DEDUP_REMOVED lines=51> */
.L_x_4168:
[----:B-----5:R0:W5:Y:S01]  /*34b0*/  LDG.E.128.CONSTANT R8, desc[UR16][R16.64] ;  /* 0x0000001010087981 */ /* 0x020162000c1e9d00 */
[----:B------:R-:W-:Y:S01]  /*34c0*/  MOV R19, UR14 ;  /* 0x0000000e00137c02 */ /* 0x000fe20008000f00 */
[----:B------:R-:W-:Y:S02]  /*34d0*/  @!UP0 UIADD3 UR6, UPT, UPT, UR4, 0x1, URZ ;  /* 0x0000000104068890 */ /* 0x000fe4000fffe0ff */
[----:B------:R-:W-:Y:S02]  /*34e0*/  @!UP0 UIADD3 UR8, UPT, UPT, UR7, UR9, URZ ;  /* 0x0000000907088290 */ /* 0x000fe4000fffe0ff */
[----:B------:R-:W-:-:S03]  /*34f0*/  IMAD.WIDE R18, R19, 0x4, R16 ;  /* 0x0000000413127825 */ /* 0x000fc600078e0210 */
[----:B------:R-:W-:Y:S01]  /*3500*/  @!UP0 UMOV UR4, UR6 ;  /* 0x0000000600048c82 */ /* 0x000fe20008000000 */
[----:B0-----:R-:W-:Y:S06]  /*3510*/  BRA.U UP1, `(.L_x_4169) ;  /* 0x0000000d010c7547 */ /* 0x001fec000b800000 */
[----:B------:R-:W2:Y:S01]  /*3520*/  LDG.E.128.CONSTANT R12, desc[UR16][R18.64] ;  /* 0x00000010120c7981 */ /* 0x000ea2000c1e9d00 */
[----:B-----5:R-:W-:Y:S02]  /*3530*/  LOP3.LUT R20, R9, 0xff, RZ, 0xc0, !PT ;  /* 0x000000ff09147812 */ /* 0x020fe400078ec0ff */
[----:B------:R-:W-:Y:S01]  /*3540*/  LOP3.LUT R7, R8, 0xff, RZ, 0xc0, !PT ;  /* 0x000000ff08077812 */ /* 0x000fe200078ec0ff */
[----:B------:R-:W0:Y:S01]  /*3550*/  LDS.64 R16, [UR10+0x10] ;  /* 0x0000100aff107984 */ /* 0x000e220008000a00 */
[----:B------:R-:W-:Y:S01]  /*3560*/  LOP3.LUT R21, R11, 0xff, RZ, 0xc0, !PT ;  /* 0x000000ff0b157812 */ /* 0x000fe200078ec0ff */
[----:B------:R-:W-:Y:S01]  /*3570*/  VIADD R28, R20, 0xffffff80 ;  /* 0xffffff80141c7836 */ /* 0x000fe20000000000 */
[----:B------:R-:W-:Y:S02]  /*3580*/  LOP3.LUT R20, R10, 0xff, RZ, 0xc0, !PT ;  /* 0x000000ff0a147812 */ /* 0x000fe400078ec0ff */
[----:B------:R-:W-:Y:S02]  /*3590*/  IADD3 R7, PT, PT, R7, -0x80, RZ ;  /* 0xffffff8007077810 */ /* 0x000fe40007ffe0ff */
[----:B------:R-:W-:Y:S01]  /*35a0*/  IADD3 R22, PT, PT, R20, -0x80, RZ ;  /* 0xffffff8014167810 */ /* 0x000fe20007ffe0ff */
[----:B------:R-:W1:Y:S01]  /*35b0*/  I2F.F16 R28, R28 ;  /* 0x0000001c001c7306 */ /* 0x000e620000200c00 */
[----:B------:R-:W-:-:S02]  /*35c0*/  SHF.R.U32.HI R20, RZ, 0x8, R8 ;  /* 0x00000008ff147819 */ /* 0x000fc40000011608 */
[----:B------:R-:W-:Y:S02]  /*35d0*/  IADD3 R26, PT, PT, R21, -0x80, RZ ;  /* 0xffffff80151a7810 */ /* 0x000fe40007ffe0ff */
        /* <DEDUP_REMOVED lines=30> */
[----:B------:R-:W-:-:S03]  /*37c0*/  FFMA.FTZ R21, R27, R21, R24 ;  /* 0x000000151b157223 */ /* 0x000fc60000010018 */
[----:B------:R-:W-:Y:S02]  /*37d0*/  VIADD R23, R23, 0xffffff80 ;  /* 0xffffff8017177836 */ /* 0x000fe40000000000 */
[----:B0-----:R-:W-:-:S04]  /*37e0*/  HADD2.F32 R25, -RZ, R25.H0_H0 ;  /* 0x20000019ff197230 */ /* 0x001fc80000004100 */
        /* <DEDUP_REMOVED lines=54> */
[----:B------:R-:W-:Y:S01]  /*3b50*/  VIADD R24, R23, 0xffffff80 ;  /* 0xffffff8017187836 */ /* 0x000fe20000000000 */
[----:B------:R-:W-:-:S02]  /*3b60*/  LOP3.LUT R17, R14, 0xff, RZ, 0xc0, !PT ;  /* 0x000000ff0e117812 */ /* 0x000fc400078ec0ff */
[----:B------:R1:W2:Y:S02]  /*3b70*/  I2F.F16 R10, R25 ;  /* 0x00000019000a7306 */ /* 0x0002a40000200c00 */
[----:B------:R-:W-:Y:S02]  /*3b80*/  IADD3 R23, PT, PT, R17, -0x80, RZ ;  /* 0xffffff8011177810 */ /* 0x000fe40007ffe0ff */
[----:B------:R-:W-:Y:S01]  /*3b90*/  LOP3.LUT R17, R15, 0xff, RZ, 0xc0, !PT ;  /* 0x000000ff0f117812 */ /* 0x000fe200078ec0ff */
[----:B0-----:R-:W-:-:S03]  /*3ba0*/  HADD2.F32 R7, -RZ, R7.H0_H0 ;  /* 0x20000007ff077230 */ /* 0x001fc60000004100 */
        /* <DEDUP_REMOVED lines=9> */
[----:B------:R-:W-:Y:S01]  /*3c40*/  SHF.R.U32.HI R12, RZ, 0x10, R12 ;  /* 0x00000010ff0c7819 */ /* 0x000fe2000001160c */
[----:B------:R-:W-:Y:S01]  /*3c50*/  VIADD R25, R25, 0xffffff80 ;  /* 0xffffff8019197836 */ /* 0x000fe20000000000 */
[----:B------:R-:W-:Y:S01]  /*3c60*/  IADD3 R7, PT, PT, R7, -0x80, RZ ;  /* 0xffffff8007077810 */ /* 0x000fe20007ffe0ff */
[----:B0-----:R-:W-:-:S02]  /*3c70*/  HADD2.F32 R24, -RZ, R24.H0_H0 ;  /* 0x20000018ff187230 */ /* 0x001fc40000004100 */
[----:B------:R-:W0:Y:S01]  /*3c80*/  I2F.F16 R17, R17 ;  /* 0x0000001100117306 */ /* 0x000e220000200c00 */
[----:B------:R-:W-:Y:S02]  /*3c90*/  LOP3.LUT R12, R12, 0xff, RZ, 0xc0, !PT ;  /* 0x000000ff0c0c7812 */ /* 0x000fe400078ec0ff */
[----:B------:R-:W-:Y:S01]  /*3ca0*/  FFMA.FTZ R21, R11, R24, R21 ;  /* 0x000000180b157223 */ /* 0x000fe20000010015 */
[----:B------:R-:W-:Y:S01]  /*3cb0*/  SHF.R.U32.HI R24, RZ, 0x8, R13 ;  /* 0x00000008ff187819 */ /* 0x000fe2000001160d */
[----:B-1----:R-:W-:-:S03]  /*3cc0*/  HADD2.F32 R23, -RZ, R23.H0_H0 ;  /* 0x20000017ff177230 */ /* 0x002fc60000004100 */
[----:B------:R-:W1:Y:S01]  /*3cd0*/  I2F.F16 R7, R7 ;  /* 0x0000000700077306 */ /* 0x000e620000200c00 */
[----:B------:R-:W-:Y:S02]  /*3ce0*/  LOP3.LUT R24, R24, 0xff, RZ, 0xc0, !PT ;  /* 0x000000ff18187812 */ /* 0x000fe400078ec0ff */
[----:B------:R-:W-:Y:S01]  /*3cf0*/  IADD3 R12, PT, PT, R12, -0x80, RZ ;  /* 0xffffff800c0c7810 */ /* 0x000fe20007ffe0ff */
[----:B------:R-:W-:Y:S01]  /*3d00*/  FFMA.FTZ R16, R11, R23, R16 ;  /* 0x000000170b107223 */ /* 0x000fe20000010010 */
        /* <DEDUP_REMOVED lines=15> */
[----:B------:R1:W2:Y:S01]  /*3e00*/  I2F.F16 R17, R25 ;  /* 0x0000001900117306 */ /* 0x0002a20000200c00 */
[----:B------:R-:W-:Y:S01]  /*3e10*/  IADD3 R24, PT, PT, R24, -0x80, RZ ;  /* 0xffffff8018187810 */ /* 0x000fe20007ffe0ff */
[----:B0-----:R-:W-:-:S06]  /*3e20*/  HADD2.F32 R27, -RZ, R13.H0_H0 ;  /* 0x2000000dff1b7230 */ /* 0x001fcc0000004100 */
        /* <DEDUP_REMOVED lines=50> */
.L_x_4169:
        /* <DEDUP_REMOVED lines=8> */
.L_x_4165:
[----:B------:R-:W-:-:S06]  /*41d0*/  UISETP.GE.AND UP0, UPT, UR22, UR15, UPT ;  /* 0x0000000f1600728c */ /* 0x000fcc000bf06270 */
[----:B------:R-:W-:-:S13]  /*41e0*/  PLOP3.LUT P0, PT, PT, PT, UP0, 0x80, 0x8 ;  /* 0x000000000008781c */ /* 0x000fda0003f0f008 */
[----:B------:R-:W-:Y:S05]  /*41f0*/  @P0 EXIT ;  /* 0x000000000000094d */ /* 0x000fea0003800000 */
[----:B0-----:R-:W0:Y:S01]  /*4200*/  LDC.64 R6, c[0x0][0x3a0] ;  /* 0x0000e800ff067b82 */ /* 0x001e220000000a00 */
[----:B-----5:R-:W-:-:S04]  /*4210*/  IMAD R9, R3, UR14, R0 ;  /* 0x0000000e03097c24 */ /* 0x020fc8000f8e0200 */
[----:B0-----:R-:W-:-:S05]  /*4220*/  IMAD.WIDE R8, R9, 0x2, R6 ;  /* 0x0000000209087825 */ /* 0x001fca00078e0206 */
[----:B------:R0:W-:Y:S01]  /*4230*/  ATOM.E.ADD.F16x2.RN.STRONG.GPU P0, RZ, desc[UR16][R8.64], R4 ;  /* 0x8000000408ff79a2 */ /* 0x0001e2000c10e110 */
[----:B------:R-:W-:Y:S04]  /*4240*/  BSSY.RECONVERGENT B0, `(.L_x_4171) ;  /* 0x000000f000007945 */ /* 0x000fe80003800200 */
[----:B0-----:R-:W-:Y:S05]  /*4250*/  @P0 BRA `(.L_x_4172) ;  /* 0x0000000000340947 */ /* 0x001fea0003800000 */
[----:B------:R-:W0:Y:S02]  /*4260*/  QSPC.E.S P0, RZ, [R8] ;  /* 0x0000000008ff73aa */ /* 0x000e240000000500 */
[----:B0-----:R-:W-:Y:S05]  /*4270*/  @!P0 BRA `(.L_x_4173) ;  /* 0x0000000000208947 */ /* 0x001fea0003800000 */
[----:B------:R-:W-:Y:S01]  /*4280*/  IMAD.MOV.U32 R6, RZ, RZ, R8 ;  /* 0x000000ffff067224 */ /* 0x000fe200078e0008 */
[----:B------:R-:W-:-:S04]  /*4290*/  MOV R3, R4 ;  /* 0x0000000400037202 */ /* 0x000fc80000000f00 */
[----:B------:R-:W-:-:S07]  /*42a0*/  MOV R6, R6 ;  /* 0x0000000600067202 */ /* 0x000fce0000000f00 */
.L_x_4174:
[----:B------:R-:W0:Y:S02]  /*42b0*/  LDS R4, [R6] ;  /* 0x0000000006047984 */ /* 0x000e240000000800 */
[----:B0-----:R-:W-:-:S05]  /*42c0*/  HFMA2 R5, R4, 1, 1, R3 ;  /* 0x3c003c0004057831 */ /* 0x001fca0000000003 */
[----:B------:R-:W0:Y:S02]  /*42d0*/  ATOMS.CAST.SPIN P0, [R6], R4, R5 ;  /* 0x000000040600758d */ /* 0x000e240001800005 */
[----:B0-----:R-:W-:Y:S05]  /*42e0*/  @!P0 BRA `(.L_x_4174) ;  /* 0xfffffffc00f08947 */ /* 0x001fea000383ffff */
[----:B------:R-:W-:Y:S05]  /*42f0*/  BRA `(.L_x_4172) ;  /* 0x00000000000c7947 */ /* 0x000fea0003800000 */
.L_x_4173:
[----:B------:R-:W2:Y:S02]  /*4300*/  LD.E R0, desc[UR16][R8.64] ;  /* 0x0000001008007980 */ /* 0x000ea4000c101900 */
[----:B--2---:R-:W-:-:S05]  /*4310*/  IADD3 R3, PT, PT, R4, R0, RZ ;  /* 0x0000000004037210 */ /* 0x004fca0007ffe0ff */
[----:B------:R0:W-:Y:S02]  /*4320*/  ST.E desc[UR16][R8.64], R3 ;  /* 0x0000000308007985 */ /* 0x0001e4000c101910 */
.L_x_4172:
[----:B------:R-:W-:Y:S05]  /*4330*/  BSYNC.RECONVERGENT B0 ;  /* 0x0000000000007941 */ /* 0x000fea0003800200 */
.L_x_4171:
[----:B------:R1:W-:Y:S02]  /*4340*/  ATOM.E.ADD.F16x2.RN.STRONG.GPU P0, RZ, desc[UR16][R8.64+0x4], R2 ;  /* 0x8000040208ff79a2 */ /* 0x0003e4000c10e110 */
[----:B-1----:R-:W-:Y:S05]  /*4350*/  @P0 EXIT ;  /* 0x000000000000094d */ /* 0x002fea0003800000 */
[----:B------:R-:W1:Y:S02]  /*4360*/  QSPC.E.S P0, RZ, [R8+0x4] ;  /* 0x0000040008ff73aa */ /* 0x000e640000000500 */
[----:B-1----:R-:W-:Y:S05]  /*4370*/  @!P0 BRA `(.L_x_4175) ;  /* 0x0000000000208947 */ /* 0x002fea0003800000 */
[----:B------:R-:W-:-:S04]  /*4380*/  MOV R4, R8 ;  /* 0x0000000800047202 */ /* 0x000fc80000000f00 */
[----:B------:R-:W-:Y:S02]  /*4390*/  MOV R4, R4 ;  /* 0x0000000400047202 */ /* 0x000fe40000000f00 */
[----:B------:R-:W-:-:S07]  /*43a0*/  MOV R5, R2 ;  /* 0x0000000200057202 */ /* 0x000fce0000000f00 */
.L_x_4176:
[----:B------:R-:W0:Y:S02]  /*43b0*/  LDS R2, [R4+0x4] ;  /* 0x0000040004027984 */ /* 0x000e240000000800 */
[----:B0-----:R-:W-:-:S05]  /*43c0*/  HADD2 R3, R2, R5 ;  /* 0x0000000502037230 */ /* 0x001fca0000000000 */
[----:B------:R-:W0:Y:S02]  /*43d0*/  ATOMS.CAST.SPIN P0, [R4+0x4], R2, R3 ;  /* 0x000004020400758d */ /* 0x000e240001800003 */
[----:B0-----:R-:W-:Y:S05]  /*43e0*/  @!P0 BRA `(.L_x_4176) ;  /* 0xfffffffc00f08947 */ /* 0x001fea000383ffff */
[----:B------:R-:W-:Y:S05]  /*43f0*/  EXIT ;  /* 0x000000000000794d */ /* 0x000fea0003800000 */
.L_x_4175:
[----:B------:R-:W0:Y:S02]  /*4400*/  LD.E R0, desc[UR16][R8.64+0x4] ;  /* 0x0000041008007980 */ /* 0x000e24000c101900 */
[----:B0-----:R-:W-:-:S05]  /*4410*/  IADD3 R3, PT, PT, R2, R0, RZ ;  /* 0x0000000002037210 */ /* 0x001fca0007ffe0ff */
[----:B------:R-:W-:Y:S01]  /*4420*/  ST.E desc[UR16][R8.64+0x4], R3 ;  /* 0x0000040308007985 */ /* 0x000fe2000c101910 */
[----:B------:R-:W-:Y:S05]  /*4430*/  EXIT ;  /* 0x000000000000794d */ /* 0x000fea0003800000 */
.L_x_4177:
        /* <DEDUP_REMOVED lines=12> */
.L_x_4546:


//--------------------- .text._Z23gemm_half_q_half_kernelILi1ELi190ELb0ELb0ELi32EEvPK6__halfPKjS4_S2_PS0_iiiiPKtS7_iiiiiibS2_i --------------------------
	.section	.text._Z23gemm_half_q_half_kernelILi1ELi190ELb0ELb0ELi32EEvPK6__halfPKjS4_S2_PS0_iiiiPKtS7_iiiiiibS2_i,"ax",@progbits
	.align	128
        .global         _Z23gemm_half_q_half_kernelILi1ELi190ELb0ELb0ELi32EEvPK6__halfPKjS4_S2_PS0_iiiiPKtS7_iiiiiibS2_i
        .type           _Z23gemm_half_q_half_kernelILi1ELi190ELb0ELb0ELi32EEvPK6__halfPKjS4_S2_PS0_iiiiPKtS7_iiiiiibS2_i,@function
        .size           _Z23gemm_half_q_half_kernelILi1ELi190ELb0ELb0ELi32EEvPK6__halfPKjS4_S2_PS0_iiiiPKtS7_iiiiiibS2_i,(.L_x_4547 - _Z23gemm_half_q_half_kernelILi1ELi190ELb0ELb0ELi32EEvPK6__halfPKjS4_S2_PS0_iiiiPKtS7_iiiiiibS2_i)
        .other          _Z23gemm_half_q_half_kernelILi1ELi190ELb0ELb0ELi32EEvPK6__halfPKjS4_S2_PS0_iiiiPKtS7_iiiiiibS2_i,@"STO_CUDA_ENTRY STV_DEFAULT"
_Z23gemm_half_q_half_kernelILi1ELi190ELb0ELb0ELi32EEvPK6__halfPKjS4_S2_PS0_iiiiPKtS7_iiiiiibS2_i:
.text._Z23gemm_half_q_half_kernelILi1ELi190ELb0ELb0ELi32EEvPK6__halfPKjS4_S2_PS0_iiiiPKtS7_iiiiiibS2_i:
[----:B------:R-:W-:Y:S01]  /*0000*/  LDC R1, c[0x0][0x37c] ;  /* 0x0000df00ff017b82 */ /* 0x000fe20000000800 */
[----:B------:R-:W0:Y:S07]  /*0010*/  S2R R10, SR_CTAID.Z ;  /* 0x00000000000a7919 */ /* 0x000e2e0000002700 */
[----:B------:R-:W1:Y:S01]  /*0020*/  S2UR UR8, SR_CTAID.Y ;  /* 0x00000000000879c3 */ /* 0x000e620000002600 */
[----:B------:R-:W2:Y:S01]  /*0030*/  LDCU UR4, c[0x0][0x3a8] ;  /* 0x00007500ff0477ac */ /* 0x000ea20008000800 */
[----:B------:R-:W-:Y:S01]  /*0040*/  BSSY.RECONVERGENT B0, `(.L_x_4178) ;  /* 0x000001f000007945 */ /* 0x000fe20003800200 */
[----:B------:R-:W3:Y:S01]  /*0050*/  S2R R12, SR_TID.X ;  /* 0x00000000000c7919 */ /* 0x000ee20000002100 */
[----:B------:R-:W4:Y:S01]  /*0060*/  LDCU.64 UR6, c[0x0][0x358] ;  /* 0x00006b00ff0677ac */ /* 0x000f220008000a00 */
[----:B------:R-:W4:Y:S03]  /*0070*/  S2R R13, SR_CTAID.X ;  /* 0x00000000000d7919 */ /* 0x000f260000002500 */
[----:B------:R-:W5:Y:S01]  /*0080*/  LDC R0, c[0x0][0x3b0] ;  /* 0x0000ec00ff007b82 */ /* 0x000f620000000800 */
[----:B--2---:R-:W-:-:S04]  /*0090*/  MOV R32, UR4 ;  /* 0x0000000400207c02 */ /* 0x004fc80008000f00 */
[----:B-1----:R-:W-:Y:S02]  /*00a0*/  ISETP.LE.AND P1, PT, R32, UR8, PT ;  /* 0x0000000820007c0c */ /* 0x002fe4000bf23270 */
[----:B0-----:R-:W-:-:S04]  /*00b0*/  SHF.L.U32 R7, R10, 0x5, RZ ;  /* 0x000000050a077819 */ /* 0x001fc800000006ff */
[C---:B------:R-:W-:Y:S02]  /*00c0*/  IADD3 R30, PT, PT, R7.reuse, 0x20, RZ ;  /* 0x00000020071e7810 */ /* 0x040fe40007ffe0ff */
[----:B---3--:R-:W-:Y:S02]  /*00d0*/  IADD3 R11, PT, PT, R7, R12, RZ ;  /* 0x0000000c070b7210 */ /* 0x008fe40007ffe0ff */
[----:B-----5:R-:W-:-:S04]  /*00e0*/  VIMNMX R34, PT, PT, R30, R0, PT ;  /* 0x000000001e227248 */ /* 0x020fc80003fe0100 */
[----:B------:R-:W-:-:S13]  /*00f0*/  ISETP.GE.OR P0, PT, R11, R34, P1 ;  /* 0x000000220b00720c */ /* 0x000fda0000f06670 */
[----:B----4-:R-:W-:Y:S05]  /*0100*/  @P0 BRA `(.L_x_4179) ;  /* 0x0000000000480947 */ /* 0x010fea0003800000 */
        /* <DEDUP_REMOVED lines=18> */
.L_x_4179:
[----:B------:R-:W-:Y:S05]  /*0230*/  BSYNC.RECONVERGENT B0 ;  /* 0x0000000000007941 */ /* 0x000fea0003800200 */
.L_x_4178:
[----:B------:R-:W1:Y:S01]  /*0240*/  LDCU UR4, c[0x0][0x3ac] ;  /* 0x00007580ff0477ac */ /* 0x000e620008000800 */
[----:B------:R-:W-:-:S04]  /*0250*/  LEA R2, R13, R12, 0x5 ;  /* 0x0000000c0d027211 */ /* 0x000fc800078e28ff */
[----:B------:R-:W-:Y:S02]  /*0260*/  SHF.L.U32 R2, R2, 0x2, RZ ;  /* 0x0000000202027819 */ /* 0x000fe400000006ff */
[----:B-1----:R-:W-:-:S04]  /*0270*/  MOV R33, UR4 ;  /* 0x0000000400217c02 */ /* 0x002fc80008000f00 */
[----:B------:R-:W-:-:S13]  /*0280*/  ISETP.GE.AND P0, PT, R2, R33, PT ;  /* 0x000000210200720c */ /* 0x000fda0003f06270 */
[----:B------:R-:W-:Y:S05]  /*0290*/  @P0 EXIT ;  /* 0x000000000000094d */ /* 0x000fea0003800000 */
[----:B------:R-:W1:Y:S01]  /*02a0*/  LDC.U8 R3, c[0x0][0x3e0] ;  /* 0x0000f800ff037b82 */ /* 0x000e620000000000 */
[----:B------:R-:W-:Y:S02]  /*02b0*/  ISETP.GE.AND P2, PT, R7, R0, PT ;  /* 0x000000000700720c */ /* 0x000fe40003f46270 */
[----:B-1----:R-:W-:-:S04]  /*02c0*/  PRMT R3, R3, 0x8880, RZ ;  /* 0x0000888003037816 */ /* 0x002fc800000000ff */
[----:B------:R-:W-:-:S04]  /*02d0*/  ISETP.NE.AND P0, PT, R3, RZ, PT ;  /* 0x000000ff0300720c */ /* 0x000fc80003f05270 */
[----:B------:R-:W-:-:S04]  /*02e0*/  ISETP.NE.OR P0, PT, R10, RZ, !P0 ;  /* 0x000000ff0a00720c */ /* 0x000fc80004705670 */
[----:B------:R-:W-:-:S13]  /*02f0*/  ISETP.LE.OR P0, PT, R32, UR8, P0 ;  /* 0x0000000820007c0c */ /* 0x000fda0008703670 */
[----:B0-----:R-:W0:Y:S01]  /*0300*/  @!P0 LDC.64 R4, c[0x0][0x3a0] ;  /* 0x0000e800ff048b82 */ /* 0x001e220000000a00 */
[----:B------:R-:W-:-:S04]  /*0310*/  @!P0 IMAD R3, R33, UR8, R2 ;  /* 0x0000000821038c24 */ /* 0x000fc8000f8e0202 */
[----:B0-----:R-:W-:-:S05]  /*0320*/  @!P0 IMAD.WIDE R4, R3, 0x2, R4 ;  /* 0x0000000203048825 */ /* 0x001fca00078e0204 */
[----:B------:R0:W-:Y:S01]  /*0330*/  @!P0 STG.E.64 desc[UR6][R4.64], RZ ;  /* 0x000000ff04008986 */ /* 0x0001e2000c101b06 */
[----:B------:R-:W-:Y:S06]  /*0340*/  BAR.SYNC.DEFER_BLOCKING 0x0 ;  /* 0x0000000000007b1d */ /* 0x000fec0000010000 */
[----:B------:R-:W-:Y:S05]  /*0350*/  @P2 BRA `(.L_x_4180) ;  /* 0x0000000000d42947 */ /* 0x000fea0003800000 */
[----:B------:R-:W1:Y:S01]  /*0360*/  LDC.64 R8, c[0x0][0x3b8] ;  /* 0x0000ee00ff087b82 */ /* 0x000e620000000a00 */
        /* <DEDUP_REMOVED lines=10> */
.L_x_4181:
        /* <DEDUP_REMOVED lines=11> */
[----:B------:R-:W3:Y:S01]  /*04c0*/  LDG.E.U16.CONSTANT R22, desc[UR6][R16.64+0x2] ;  /* 0x0000020610167981 */ /* 0x000ee2000c1e9500 */
[----:B0-----:R-:W-:-:S06]  /*04d0*/  IMAD.WIDE.U32 R14, R3, 0x2, R14 ;  /* 0x00000002030e7825 */ /* 0x001fcc00078e000e */
        /* <DEDUP_REMOVED lines=29> */
.L_x_4180:
[----:B------:R-:W1:Y:S01]  /*06b0*/  LDCU UR4, c[0x0][0x3c8] ;  /* 0x00007900ff0477ac */ /* 0x000e620008000800 */
[----:B------:R-:W-:Y:S01]  /*06c0*/  HFMA2 R8, -RZ, RZ, 0, 0 ;  /* 0x00000000ff087431 */ /* 0x000fe200000001ff */
[----:B-1----:R-:W-:-:S13]  /*06d0*/  ISETP.GT.AND P0, PT, R7, UR4, PT ;  /* 0x0000000407007c0c */ /* 0x002fda000bf04270 */
[----:B------:R-:W-:Y:S05]  /*06e0*/  @!P0 BRA `(.L_x_4182) ;  /* 0x00000000001c8947 */ /* 0x000fea0003800000 */
[----:B------:R-:W1:Y:S02]  /*06f0*/  LDC R8, c[0x0][0x3cc] ;  /* 0x0000f300ff087b82 */ /* 0x000e640000000800 */
[----:B-1----:R-:W-:-:S04]  /*0700*/  VIMNMX R8, PT, PT, R7, R8, PT ;  /* 0x0000000807087248 */ /* 0x002fc80003fe0100 */
[----:B------:R-:W-:-:S04]  /*0710*/  IADD3 R8, PT, PT, R8, -UR4, RZ ;  /* 0x8000000408087c10 */ /* 0x000fc8000fffe0ff */
[----:B------:R-:W-:-:S04]  /*0720*/  SHF.R.S32.HI R9, RZ, 0x1f, R8 ;  /* 0x0000001fff097819 */ /* 0x000fc80000011408 */
[----:B------:R-:W-:-:S04]  /*0730*/  LEA.HI R9, R9, R8, RZ, 0x5 ;  /* 0x0000000809097211 */ /* 0x000fc800078f28ff */
[----:B------:R-:W-:-:S05]  /*0740*/  SHF.R.S32.HI R9, RZ, 0x5, R9 ;  /* 0x00000005ff097819 */ /* 0x000fca0000011409 */
[----:B------:R-:W-:-:S07]  /*0750*/  IMAD R8, R9, 0x6, RZ ;  /* 0x0000000609087824 */ /* 0x000fce00078e02ff */
.L_x_4182:
[----:B------:R-:W1:Y:S01]  /*0760*/  LDCU UR9, c[0x0][0x3cc] ;  /* 0x00007980ff0977ac */ /* 0x000e620008000800 */
[----:B------:R-:W-:Y:S02]  /*0770*/  MOV R9, RZ ;  /* 0x000000ff00097202 */ /* 0x000fe40000000f00 */
[----:B-1----:R-:W-:-:S13]  /*0780*/  ISETP.GT.AND P0, PT, R7, UR9, PT ;  /* 0x0000000907007c0c */ /* 0x002fda000bf04270 */
[----:B------:R-:W-:Y:S05]  /*0790*/  @!P0 BRA `(.L_x_4183) ;  /* 0x00000000001c8947 */ /* 0x000fea0003800000 */
[----:B------:R-:W1:Y:S02]  /*07a0*/  LDC R10, c[0x0][0x3d0] ;  /* 0x0000f400ff0a7b82 */ /* 0x000e640000000800 */
[----:B-1----:R-:W-:-:S05]  /*07b0*/  VIMNMX R9, PT, PT, R7, R10, PT ;  /* 0x0000000a07097248 */ /* 0x002fca0003fe0100 */
[----:B------:R-:W-:-:S05]  /*07c0*/  VIADD R9, R9, -UR9 ;  /* 0x8000000909097c36 */ /* 0x000fca0008000000 */
[----:B------:R-:W-:-:S04]  /*07d0*/  SHF.R.S32.HI R10, RZ, 0x1f, R9 ;  /* 0x0000001fff0a7819 */ /* 0x000fc80000011409 */
[----:B------:R-:W-:-:S04]  /*07e0*/  LEA.HI R10, R10, R9, RZ, 0x5 ;  /* 0x000000090a0a7211 */ /* 0x000fc800078f28ff */
[----:B------:R-:W-:-:S05]  /*07f0*/  SHF.R.S32.HI R10, RZ, 0x5, R10 ;  /* 0x00000005ff0a7819 */ /* 0x000fca000001140a */
[----:B------:R-:W-:-:S07]  /*0800*/  IMAD R9, R10, 0x5, RZ ;  /* 0x000000050a097824 */ /* 0x000fce00078e02ff */
.L_x_4183:
[----:B------:R-:W1:Y:S01]  /*0810*/  LDCU UR5, c[0x0][0x3d0] ;  /* 0x00007a00ff0577ac */ /* 0x000e620008000800 */
[----:B------:R-:W-:Y:S02]  /*0820*/  MOV R10, RZ ;  /* 0x000000ff000a7202 */ /* 0x000fe40000000f00 */
[----:B-1----:R-:W-:-:S13]  /*0830*/  ISETP.GT.AND P0, PT, R7, UR5, PT ;  /* 0x0000000507007c0c */ /* 0x002fda000bf04270 */
        /* <DEDUP_REMOVED lines=8> */
.L_x_4184:
        /* <DEDUP_REMOVED lines=11> */
.L_x_4185:
        /* <DEDUP_REMOVED lines=11> */
.L_x_4186:
[----:B------:R-:W-:Y:S01]  /*0a20*/  VIMNMX R13, PT, PT, R7, UR4, PT ;  /* 0x00000004070d7c48 */ /* 0x000fe2000bfe0100 */
[----:B------:R-:W1:Y:S01]  /*0a30*/  S2UR UR5, SR_CgaCtaId ;  /* 0x00000000000579c3 */ /* 0x000e620000008800 */
[----:B------:R-:W2:Y:S01]  /*0a40*/  LDCU.64 UR10, c[0x0][0x388] ;  /* 0x00007100ff0a77ac */ /* 0x000ea20008000a00 */
[----:B------:R-:W-:Y:S02]  /*0a50*/  VIMNMX R0, PT, PT, R0, UR4, PT ;  /* 0x0000000400007c48 */ /* 0x000fe4000bfe0100 */
[----:B------:R-:W-:Y:S01]  /*0a60*/  SHF.R.S32.HI R14, RZ, 0x1f, R13 ;  /* 0x0000001fff0e7819 */ /* 0x000fe2000001140d */
[----:B------:R-:W-:-:S03]  /*0a70*/  UMOV UR4, 0x400 ;  /* 0x0000040000047882 */ /* 0x000fc60000000000 */
[----:B------:R-:W-:-:S04]  /*0a80*/  LEA.HI R14, R14, R13, RZ, 0x5 ;  /* 0x0000000d0e0e7211 */ /* 0x000fc800078f28ff */
[----:B------:R-:W-:-:S04]  /*0a90*/  SHF.R.S32.HI R13, RZ, 0x5, R14 ;  /* 0x00000005ff0d7819 */ /* 0x000fc8000001140e */
[----:B------:R-:W-:-:S04]  /*0aa0*/  LEA R8, R13, R8, 0x3 ;  /* 0x000000080d087211 */ /* 0x000fc800078e18ff */
[----:B------:R-:W-:-:S04]  /*0ab0*/  IADD3 R8, PT, PT, R10, R8, R9 ;  /* 0x000000080a087210 */ /* 0x000fc80007ffe009 */
[----:B------:R-:W-:Y:S01]  /*0ac0*/  IADD3 R8, PT, PT, R12, R8, R11 ;  /* 0x000000080c087210 */ /* 0x000fe20007ffe00b */
[----:B-1----:R-:W-:-:S04]  /*0ad0*/  ULEA UR5, UR5, UR4, 0x18 ;  /* 0x0000000405057291 */ /* 0x002fc8000f8ec0ff */
[----:B------:R-:W-:Y:S01]  /*0ae0*/  IMAD R9, R8, R33, RZ ;  /* 0x0000002108097224 */ /* 0x000fe200078e02ff */
[----:B------:R-:W-:Y:S02]  /*0af0*/  SHF.R.S32.HI R8, RZ, 0x1f, R2 ;  /* 0x0000001fff087819 */ /* 0x000fe40000011402 */
[----:B------:R-:W-:Y:S02]  /*0b00*/  UMOV UR4, UR5 ;  /* 0x0000000500047c82 */ /* 0x000fe40008000000 */
[----:B------:R-:W-:-:S04]  /*0b10*/  IADD3 R2, P0, PT, R2, R9, RZ ;  /* 0x0000000902027210 */ /* 0x000fc80007f1e0ff */
[----:B------:R-:W-:Y:S02]  /*0b20*/  LEA.HI.X.SX32 R9, R9, R8, 0x1, P0 ;  /* 0x0000000809097211 */ /* 0x000fe400000f0eff */
[----:B------:R-:W-:Y:S02]  /*0b30*/  ISETP.GT.AND P0, PT, R0, R7, PT ;  /* 0x000000070000720c */ /* 0x000fe40003f04270 */
[C---:B--2---:R-:W-:Y:S02]  /*0b40*/  LEA R38, P2, R2.reuse, UR10, 0x2 ;  /* 0x0000000a02267c11 */ /* 0x044fe4000f8410ff */
[----:B------:R-:W-:Y:S02]  /*0b50*/  PRMT R0, RZ, 0x5410, RZ ;  /* 0x00005410ff007816 */ /* 0x000fe400000000ff */
[----:B------:R-:W-:Y:S02]  /*0b60*/  LEA.HI.X R39, R2, UR11, R9, 0x2, P2 ;  /* 0x0000000b02277c11 */ /* 0x000fe400090f1409 */
[----:B------:R-:W-:-:S05]  /*0b70*/  PRMT R2, RZ, 0x5410, RZ ;  /* 0x00005410ff027816 */ /* 0x000fca00000000ff */
[----:B------:R-:W-:Y:S05]  /*0b80*/  @!P0 BRA `(.L_x_4187) ;  /* 0x0000003000808947 */ /* 0x000fea0003800000 */
[C---:B------:R-:W-:Y:S01]  /*0b90*/  IMAD.WIDE R18, R33.reuse, 0x4, R38 ;  /* 0x0000000421127825 */ /* 0x040fe200078e0226 */
[----:B------:R-:W2:Y:S04]  /*0ba0*/  LDG.E.128.CONSTANT R12, desc[UR6][R38.64] ;  /* 0x00000006260c7981 */ /* 0x000ea8000c1e9d00 */
[----:B------:R-:W3:Y:S01]  /*0bb0*/  LDG.E.128.CONSTANT R8, desc[UR6][R18.64] ;  /* 0x0000000612087981 */ /* 0x000ee2000c1e9d00 */
[C---:B------:R-:W-:Y:S01]  /*0bc0*/  IMAD.WIDE R20, R33.reuse, 0x4, R18 ;  /* 0x0000000421147825 */ /* 0x040fe200078e0212 */
[----:B------:R-:W-:Y:S02]  /*0bd0*/  ISETP.LE.AND P0, PT, R32, UR8, PT ;  /* 0x0000000820007c0c */ /* 0x000fe4000bf03270 */
[----:B------:R-:W-:Y:S01]  /*0be0*/  PRMT R2, RZ, 0x7610, R2 ;  /* 0x00007610ff027816 */ /* 0x000fe20000000002 */
[----:B------:R-:W-:-:S04]  /*0bf0*/  IMAD.WIDE R16, R33, 0x4, R20 ;  /* 0x0000000421107825 */ /* 0x000fc800078e0214 */
[----:B------:R-:W-:-:S04]  /*0c00*/  IMAD.WIDE R28, R33, 0x4, R16 ;  /* 0x00000004211c7825 */ /* 0x000fc800078e0210 */
[----:B------:R-:W-:-:S04]  /*0c10*/  IMAD.WIDE R26, R33, 0x4, R28 ;  /* 0x00000004211a7825 */ /* 0x000fc800078e021c */
[----:B------:R-:W-:-:S04]  /*0c20*/  IMAD.WIDE R36, R33, 0x4, R26 ;  /* 0x0000000421247825 */ /* 0x000fc800078e021a */
        /* <DEDUP_REMOVED lines=9> */
[----:B------:R-:W-:Y:S06]  /*0cc0*/  @P0 BRA `(.L_x_4188) ;  /* 0x0000000800e80947 */ /* 0x000fec0003800000 */
[----:B------:R-:W1:Y:S01]  /*0cd0*/  LDS.64 R22, [UR5] ;  /* 0x00000005ff167984 */ /* 0x000e620008000a00 */
[----:B------:R-:W-:Y:S01]  /*0ce0*/  LOP3.LUT R19, R9, 0xff, RZ, 0xc0, !PT ;  /* 0x000000ff09137812 */ /* 0x000fe200078ec0ff */
[----:B------:R-:W-:Y:S01]  /*0cf0*/  I2F.F16 R45, R45 ;  /* 0x0000002d002d7306 */ /* 0x000fe20000200c00 */
[----:B------:R-:W-:Y:S02]  /*0d00*/  LOP3.LUT R0, R13, 0xff, RZ, 0xc0, !PT ;  /* 0x000000ff0d007812 */ /* 0x000fe400078ec0ff */
[----:B------:R-:W-:Y:S02]  /*0d10*/  IADD3 R41, PT, PT, R19, -0x80, RZ ;  /* 0xffffff8013297810 */ /* 0x000fe40007ffe0ff */
[----:B------:R-:W-:Y:S02]  /*0d20*/  LOP3.LUT R19, R14, 0xff, RZ, 0xc0, !PT ;  /* 0x000000ff0e137812 */ /* 0x000fe400078ec0ff */
[----:B------:R-:W-:Y:S01]  /*0d30*/  IADD3 R0, PT, PT, R0, -0x80, RZ ;  /* 0xffffff8000007810 */ /* 0x000fe20007ffe0ff */
[----:B------:R-:W2:Y:S01]  /*0d40*/  I2F.F16 R43, R43 ;  /* 0x0000002b002b7306 */ /* 0x000ea20000200c00 */
[----:B------:R-:W-:-:S02]  /*0d50*/  IADD3 R46, PT, PT, R19, -0x80, RZ ;  /* 0xffffff80132e7810 */ /* 0x000fc40007ffe0ff */
[----:B------:R-:W-:Y:S02]  /*0d60*/  SHF.R.U32.HI R38, RZ, 0x8, R13 ;  /* 0x00000008ff267819 */ /* 0x000fe4000001160d */
[----:B------:R-:W-:Y:S02]  /*0d70*/  LOP3.LUT R47, R11, 0xff, RZ, 0xc0, !PT ;  /* 0x000000ff0b2f7812 */ /* 0x000fe400078ec0ff */
[----:B------:R-:W-:Y:S01]  /*0d80*/  LOP3.LUT R2, R12, 0xff, RZ, 0xc0, !PT ;  /* 0x000000ff0c027812 */ /* 0x000fe200078ec0ff */
[----:B------:R-:W3:Y:S01]  /*0d90*/  I2F.F16 R46, R46 ;  /* 0x0000002e002e7306 */ /* 0x000ee20000200c00 */
[----:B------:R-:W-:Y:S02]  /*0da0*/  LOP3.LUT R48, R38, 0xff, RZ, 0xc0, !PT ;  /* 0x000000ff26307812 */ /* 0x000fe400078ec0ff */
[----:B------:R-:W-:Y:S02]  /*0db0*/  IADD3 R52, PT, PT, R47, -0x80, RZ ;  /* 0xffffff802f347810 */ /* 0x000fe40007ffe0ff */
[----:B------:R-:W-:-:S02]  /*0dc0*/  SHF.R.U32.HI R47, RZ, 0x8, R12 ;  /* 0x00000008ff2f7819 */ /* 0x000fc4000001160c */
[----:B------:R-:W-:Y:S01]  /*0dd0*/  IADD3 R7, PT, PT, R2, -0x80, RZ ;  /* 0xffffff8002077810 */ /* 0x000fe20007ffe0ff */
[----:B------:R-:W4:Y:S01]  /*0de0*/  I2F.F16 R0, R0 ;  /* 0x0000000000007306 */ /* 0x000f220000200c00 */
[----:B------:R-:W-:Y:S01]  /*0df0*/  IADD3 R50, PT, PT, R48, -0x80, RZ ;  /* 0xffffff8030327810 */ /* 0x000fe20007ffe0ff */
[----:B--2---:R-:W-:Y:S01]  /*0e00*/  HADD2.F32 R43, -RZ, R43.H0_H0 ;  /* 0x2000002bff2b7230 */ /* 0x004fe20000004100 */
[----:B------:R-:W-:Y:S02]  /*0e10*/  SHF.R.U32.HI R49, RZ, 0x10, R13 ;  /* 0x00000010ff317819 */ /* 0x000fe4000001160d */
[----:B------:R-:W-:Y:S02]  /*0e20*/  LOP3.LUT R13, R47, 0xff, RZ, 0xc0, !PT ;  /* 0x000000ff2f0d7812 */ /* 0x000fe400078ec0ff */
[----:B------:R-:W-:Y:S01]  /*0e30*/  LOP3.LUT R19, R10, 0xff, RZ, 0xc0, !PT ;  /* 0x000000ff0a137812 */ /* 0x000fe200078ec0ff */
[----:B------:R2:W5:Y:S01]  /*0e40*/  I2F.F16 R47, R50 ;  /* 0x00000032002f7306 */ /* 0x0005620000200c00 */
[----:B------:R-:W-:Y:S01]  /*0e50*/  IADD3 R51, PT, PT, R13, -0x80, RZ ;  /* 0xffffff800d337810 */ /* 0x000fe20007ffe0ff */
[----:B---3--:R-:W-:Y:S01]  /*0e60*/  HADD2.F32 R13, -RZ, R46.H0_H0 ;  /* 0x2000002eff0d7230 */ /* 0x008fe20000004100 */
[----:B------:R-:W-:Y:S01]  /*0e70*/  LOP3.LUT R49, R49, 0xff, RZ, 0xc0, !PT ;  /* 0x000000ff31317812 */ /* 0x000fe200078ec0ff */
[----:B------:R-:W-:Y:S01]  /*0e80*/  VIADD R39, R19, 0xffffff80 ;  /* 0xffffff8013277836 */ /* 0x000fe20000000000 */
[----:B------:R-:W-:Y:S01]  /*0e90*/  LOP3.LUT R19, R15, 0xff, RZ, 0xc0, !PT ;  /* 0x000000ff0f137812 */ /* 0x000fe200078ec0ff */
[----:B----4-:R-:W-:-:S02]  /*0ea0*/  HADD2.F32 R53, -RZ, R0.H0_H0 ;  /* 0x20000000ff357230 */ /* 0x010fc40000004100 */
[----:B------:R-:W3:Y:S01]  /*0eb0*/  I2F.F16 R7, R7 ;  /* 0x0000000700077306 */ /* 0x000ee20000200c00 */
[--C-:B-1----:R-:W-:Y:S01]  /*0ec0*/  HADD2.F32 R0, -RZ, R22.reuse.H0_H0 ;  /* 0x20000016ff007230 */ /* 0x102fe20000004100 */
[----:B------:R-:W-:Y:S01]  /*0ed0*/  IADD3 R19, PT, PT, R19, -0x80, RZ ;  /* 0xffffff8013137810 */ /* 0x000fe20007ffe0ff */
[----:B--2---:R-:W-:Y:S01]  /*0ee0*/  HADD2.F32 R50, -RZ, R22.H1_H1 ;  /* 0x30000016ff327230 */ /* 0x004fe20000004100 */
[----:B------:R-:W-:Y:S02]  /*0ef0*/  SHF.R.U32.HI R22, RZ, 0x8, R14 ;  /* 0x00000008ff167819 */ /* 0x000fe4000001160e */
[----:B------:R-:W-:Y:S01]  /*0f00*/  FFMA.FTZ R48, R0, R53, RZ ;  /* 0x0000003500307223 */ /* 0x000fe200000100ff */
[----:B-----5:R-:W-:Y:S01]  /*0f10*/  HADD2.F32 R47, -RZ, R47.H0_H0 ;  /* 0x2000002fff2f7230 */ /* 0x020fe20000004100 */
[----:B------:R-:W1:Y:S01]  /*0f20*/  I2F.F16 R46, R51 ;  /* 0x00000033002e7306 */ /* 0x000e620000200c00 */
[----:B------:R-:W-:Y:S01]  /*0f30*/  LOP3.LUT R22, R22, 0xff, RZ, 0xc0, !PT ;  /* 0x000000ff16167812 */ /* 0x000fe200078ec0ff */
[----:B------:R-:W-:Y:S01]  /*0f40*/  FFMA.FTZ R13, R0, R13, RZ ;  /* 0x0000000d000d7223 */ /* 0x000fe200000100ff */
[----:B------:R-:W-:Y:S01]  /*0f50*/  SHF.R.U32.HI R12, RZ, 0x10, R12 ;  /* 0x00000010ff0c7819 */ /* 0x000fe2000001160c */
[----:B------:R-:W-:Y:S01]  /*0f60*/  FFMA.FTZ R48, R50, R47, R48 ;  /* 0x0000002f32307223 */ /* 0x000fe20000010030 */
[----:B------:R-:W-:Y:S01]  /*0f70*/  IADD3 R22, PT, PT, R22, -0x80, RZ ;  /* 0xffffff8016167810 */ /* 0x000fe20007ffe0ff */
[----:B---3--:R-:W-:Y:S01]  /*0f80*/  HADD2.F32 R7, -RZ, R7.H0_H0 ;  /* 0x20000007ff077230 */ /* 0x008fe20000004100 */
[----:B------:R-:W-:Y:S01]  /*0f90*/  SHF.R.U32.HI R47, RZ, 0x8, R15 ;  /* 0x00000008ff2f7819 */ /* 0x000fe2000001160f */
[----:B------:R-:W2:Y:S01]  /*0fa0*/  I2F.F16 R19, R19 ;  /* 0x0000001300137306 */ /* 0x000ea20000200c00 */
[----:B------:R-:W-:-:S02]  /*0fb0*/  IADD3 R49, PT, PT, R49, -0x80, RZ ;  /* 0xffffff8031317810 */ /* 0x000fc40007ffe0ff */
[----:B------:R-:W-:Y:S01]  /*0fc0*/  FFMA.FTZ R7, R7, R0, RZ ;  /* 0x0000000007077223 */ /* 0x000fe200000100ff */
[----:B------:R-:W-:Y:S01]  /*0fd0*/  LOP3.LUT R47, R47, 0xff, RZ, 0xc0, !PT ;  /* 0x000000ff2f2f7812 */ /* 0x000fe200078ec0ff */
[----:B-1----:R-:W-:Y:S01]  /*0fe0*/  HADD2.F32 R46, -RZ, R46.H0_H0 ;  /* 0x2000002eff2e7230 */ /* 0x002fe20000004100 */
[----:B------:R-:W-:Y:S02]  /*0ff0*/  LOP3.LUT R2, R8, 0xff, RZ, 0xc0, !PT ;  /* 0x000000ff08027812 */ /* 0x000fe400078ec0ff */
[----:B------:R-:W1:Y:S01]  /*1000*/  I2F.F16 R22, R22 ;  /* 0x0000001600167306 */ /* 0x000e620000200c00 */
[----:B------:R-:W-:Y:S01]  /*1010*/  IADD3 R51, PT, PT, R47, -0x80, RZ ;  /* 0xffffff802f337810 */ /* 0x000fe20007ffe0ff */
[----:B------:R-:W-:Y:S01]  /*1020*/  FFMA.FTZ R7, R46, R50, R7 ;  /* 0x000000322e077223 */ /* 0x000fe20000010007 */
[----:B------:R-:W-:Y:S02]  /*1030*/  SHF.R.U32.HI R46, RZ, 0x8, R8 ;  /* 0x00000008ff2e7819 */ /* 0x000fe40000011608 */
[----:B------:R-:W-:Y:S01]  /*1040*/  IADD3 R2, PT, PT, R2, -0x80, RZ ;  /* 0xffffff8002027810 */ /* 0x000fe20007ffe0ff */
[----:B--2---:R-:W-:Y:S01]  /*1050*/  HADD2.F32 R19, -RZ, R19.H0_H0 ;  /* 0x20000013ff137230 */ /* 0x004fe20000004100 */
[----:B------:R-:W-:Y:S01]  /*1060*/  LOP3.LUT R47, R46, 0xff, RZ, 0xc0, !PT ;  /* 0x000000ff2e2f7812 */ /* 0x000fe200078ec0ff */
[----:B------:R-:W-:Y:S03]  /*1070*/  I2F.F16 R44, R44 ;  /* 0x0000002c002c7306 */ /* 0x000fe60000200c00 */
[----:B------:R-:W-:Y:S01]  /*1080*/  FFMA.FTZ R19, R0, R19, RZ ;  /* 0x0000001300137223 */ /* 0x000fe200000100ff */
[----:B------:R-:W-:Y:S01]  /*1090*/  LOP3.LUT R0, R12, 0xff, RZ, 0xc0, !PT ;  /* 0x000000ff0c007812 */ /* 0x000fe200078ec0ff */
[----:B-1----:R-:W-:-:S03]  /*10a0*/  HADD2.F32 R22, -RZ, R22.H0_H0 ;  /* 0x20000016ff167230 */ /* 0x002fc60000004100 */
[----:B------:R-:W1:Y:S01]  /*10b0*/  I2F.F16 R46, R51 ;  /* 0x00000033002e7306 */ /* 0x000e620000200c00 */
[----:B------:R-:W-:Y:S01]  /*10c0*/  IADD3 R0, PT, PT, R0, -0x80, RZ ;  /* 0xffffff8000007810 */ /* 0x000fe20007ffe0ff */
[----:B------:R-:W-:Y:S01]  /*10d0*/  FFMA.FTZ R22, R50, R22, R13 ;  /* 0x0000001632167223 */ /* 0x000fe2000001000d */
[----:B------:R-:W-:Y:S01]  /*10e0*/  SHF.R.U32.HI R13, RZ, 0x10, R15 ;  /* 0x00000010ff0d7819 */ /* 0x000fe2000001160f */
[--C-:B------:R-:W-:Y:S02]  /*10f0*/  HADD2.F32 R15, -RZ, R23.reuse.H0_H0 ;  /* 0x20000017ff0f7230 */ /* 0x100fe40000004100 */
[----:B------:R-:W-:Y:S02]  /*1100*/  HADD2.F32 R23, -RZ, R23.H1_H1 ;  /* 0x30000017ff177230 */ /* 0x000fe40000004100 */
[----:B------:R2:W3:Y:S01]  /*1110*/  I2F.F16 R12, R49 ;  /* 0x00000031000c7306 */ /* 0x0004e20000200c00 */
[----:B------:R-:W-:Y:S01]  /*1120*/  LOP3.LUT R13, R13, 0xff, RZ, 0xc0, !PT ;  /* 0x000000ff0d0d7812 */ /* 0x000fe200078ec0ff */
[----:B-1----:R-:W-:-:S06]  /*1130*/  HADD2.F32 R46, -RZ, R46.H0_H0 ;  /* 0x2000002eff2e7230 */ /* 0x002fcc0000004100 */
[----:B------:R-:W-:Y:S01]  /*1140*/  I2F.F16 R0, R0 ;  /* 0x0000000000007306 */ /* 0x000fe20000200c00 */
[----:B--2---:R-:W-:Y:S02]  /*1150*/  SHF.R.U32.HI R49, RZ, 0x10, R8 ;  /* 0x00000010ff317819 */ /* 0x004fe40000011608 */
[----:B------:R-:W-:Y:S01]  /*1160*/  IADD3 R8, PT, PT, R47, -0x80, RZ ;  /* 0xffffff802f087810 */ /* 0x000fe20007ffe0ff */
[----:B------:R-:W-:Y:S01]  /*1170*/  FFMA.FTZ R50, R50, R46, R19 ;  /* 0x0000002e32327223 */ /* 0x000fe20000010013 */
[----:B------:R-:W-:Y:S02]  /*1180*/  SHF.R.U32.HI R47, RZ, 0x10, R14 ;  /* 0x00000010ff2f7819 */ /* 0x000fe4000001160e */
[----:B------:R-:W-:Y:S01]  /*1190*/  LOP3.LUT R49, R49, 0xff, RZ, 0xc0, !PT ;  /* 0x000000ff31317812 */ /* 0x000fe200078ec0ff */
[----:B------:R-:W-:Y:S01]  /*11a0*/  I2F.F16 R35, R35 ;  /* 0x0000002300237306 */ /* 0x000fe20000200c00 */
[----:B------:R-:W-:Y:S02]  /*11b0*/  LOP3.LUT R47, R47, 0xff, RZ, 0xc0, !PT ;  /* 0x000000ff2f2f7812 */ /* 0x000fe400078ec0ff */
[----:B------:R-:W-:-:S02]  /*11c0*/  IADD3 R46, PT, PT, R13, -0x80, RZ ;  /* 0xffffff800d2e7810 */ /* 0x000fc40007ffe0ff */
[----:B------:R-:W-:Y:S02]  /*11d0*/  IADD3 R14, PT, PT, R49, -0x80, RZ ;  /* 0xffffff80310e7810 */ /* 0x000fe40007ffe0ff */
[----:B------:R-:W-:Y:S01]  /*11e0*/  IADD3 R49, PT, PT, R47, -0x80, RZ ;  /* 0xffffff802f317810 */ /* 0x000fe20007ffe0ff */
[----:B---3--:R-:W-:Y:S01]  /*11f0*/  HADD2.F32 R47, -RZ, R12.H0_H0 ;  /* 0x2000000cff2f7230 */ /* 0x008fe20000004100 */
[--C-:B------:R-:W-:Y:S01]  /*1200*/  SHF.R.U32.HI R12, RZ, 0x8, R9.reuse ;  /* 0x00000008ff0c7819 */ /* 0x100fe20000011609 */
[----:B------:R-:W1:Y:S01]  /*1210*/  I2F.F16 R46, R46 ;  /* 0x0000002e002e7306 */ /* 0x000e620000200c00 */
[----:B------:R-:W-:Y:S02]  /*1220*/  SHF.R.U32.HI R9, RZ, 0x10, R9 ;  /* 0x00000010ff097819 */ /* 0x000fe40000011609 */
[----:B------:R-:W-:Y:S01]  /*1230*/  FFMA.FTZ R48, R15, R47, R48 ;  /* 0x0000002f0f307223 */ /* 0x000fe20000010030 */
[----:B------:R-:W-:Y:S02]  /*1240*/  LOP3.LUT R47, R12, 0xff, RZ, 0xc0, !PT ;  /* 0x000000ff0c2f7812 */ /* 0x000fe400078ec0ff */
[----:B------:R-:W2:Y:S01]  /*1250*/  LDS.64 R12, [UR5+0x8] ;  /* 0x00000805ff0c7984 */ /* 0x000ea20008000a00 */
[----:B------:R-:W-:Y:S01]  /*1260*/  LOP3.LUT R9, R9, 0xff, RZ, 0xc0, !PT ;  /* 0x000000ff09097812 */ /* 0x000fe200078ec0ff */
[----:B------:R3:W4:Y:S01]  /*1270*/  I2F.F16 R19, R49 ;  /* 0x0000003100137306 */ /* 0x0007220000200c00 */
[----:B------:R-:W-:Y:S01]  /*1280*/  IADD3 R47, PT, PT, R47, -0x80, RZ ;  /* 0xffffff802f2f7810 */ /* 0x000fe20007ffe0ff */
[----:B------:R-:W-:Y:S01]  /*1290*/  FFMA.FTZ R48, R23, R43, R48 ;  /* 0x0000002b17307223 */ /* 0x000fe20000010030 */
[----:B------:R-:W-:Y:S01]  /*12a0*/  IADD3 R9, PT, PT, R9, -0x80, RZ ;  /* 0xffffff8009097810 */ /* 0x000fe20007ffe0ff */
[----:B-1----:R-:W-:-:S04]  /*12b0*/  HADD2.F32 R51, -RZ, R46.H0_H0 ;  /* 0x2000002eff337230 */ /* 0x002fc80000004100 */
[----:B------:R1:W5:Y:S01]  /*12c0*/  I2F.F16 R38, R52 ;  /* 0x0000003400267306 */ /* 0x0003620000200c00 */
[--C-:B------:R-:W-:Y:S02]  /*12d0*/  SHF.R.U32.HI R46, RZ, 0x10, R10.reuse ;  /* 0x00000010ff2e7819 */ /* 0x100fe4000001160a */
[----:B---3--:R-:W-:Y:S01]  /*12e0*/  SHF.R.U32.HI R49, RZ, 0x8, R10 ;  /* 0x00000008ff317819 */ /* 0x008fe2000001160a */
[----:B------:R-:W-:Y:S01]  /*12f0*/  FFMA.FTZ R50, R15, R51, R50 ;  /* 0x000000330f327223 */ /* 0x000fe20000010032 */
[----:B----4-:R-:W-:Y:S02]  /*1300*/  HADD2.F32 R19, -RZ, R19.H0_H0 ;  /* 0x20000013ff137230 */ /* 0x010fe40000004100 */
[----:B------:R-:W-:Y:S01]  /*1310*/  LOP3.LUT R49, R49, 0xff, RZ, 0xc0, !PT ;  /* 0x000000ff31317812 */ /* 0x000fe200078ec0ff */
[----:B-1----:R-:W-:Y:S01]  /*1320*/  HADD2.F32 R52, -RZ, R0.H0_H0 ;  /* 0x20000000ff347230 */ /* 0x002fe20000004100 */
[----:B------:R-:W1:Y:S01]  /*1330*/  I2F.F16 R2, R2 ;  /* 0x0000000200027306 */ /* 0x000e620000200c00 */
[----:B------:R-:W-:Y:S01]  /*1340*/  FFMA.FTZ R22, R15, R19, R22 ;  /* 0x000000130f167223 */ /* 0x000fe20000010016 */
[----:B------:R-:W-:-:S02]  /*1350*/  SHF.R.U32.HI R19, RZ, 0x8, R11 ;  /* 0x00000008ff137819 */ /* 0x000fc4000001160b */
[----:B------:R-:W-:Y:S01]  /*1360*/  FFMA.FTZ R7, R52, R15, R7 ;  /* 0x0000000f34077223 */ /* 0x000fe20000010007 */
[----:B------:R-:W-:Y:S01]  /*1370*/  SHF.R.U32.HI R15, RZ, 0x10, R11 ;  /* 0x00000010ff0f7819 */ /* 0x000fe2000001160b */
[----:B------:R-:W-:Y:S01]  /*1380*/  VIADD R10, R49, 0xffffff80 ;  /* 0xffffff80310a7836 */ /* 0x000fe20000000000 */
[----:B------:R-:W-:Y:S01]  /*1390*/  LOP3.LUT R19, R19, 0xff, RZ, 0xc0, !PT ;  /* 0x000000ff13137812 */ /* 0x000fe200078ec0ff */
[----:B------:R3:W-:Y:S01]  /*13a0*/  I2F.F16 R0, R47 ;  /* 0x0000002f00007306 */ /* 0x0007e20000200c00 */
[----:B-----5:R-:W-:-:S07]  /*13b0*/  HADD2.F32 R43, -RZ, R38.H0_H0 ;  /* 0x20000026ff2b7230 */ /* 0x020fce0000004100 */
[----:B------:R-:W4:Y:S01]  /*13c0*/  I2F.F16 R41, R41 ;  /* 0x0000002900297306 */ /* 0x000f220000200c00 */
[----:B---3--:R-:W-:Y:S01]  /*13d0*/  LOP3.LUT R47, R46, 0xff, RZ, 0xc0, !PT ;  /* 0x000000ff2e2f7812 */ /* 0x008fe200078ec0ff */
[----:B------:R-:W-:Y:S02]  /*13e0*/  HADD2.F32 R46, -RZ, R45.H0_H0 ;  /* 0x2000002dff2e7230 */ /* 0x000fe40000004100 */
[----:B------:R-:W-:Y:S01]  /*13f0*/  HADD2.F32 R45, -RZ, R44.H0_H0 ;  /* 0x2000002cff2d7230 */ /* 0x000fe20000004100 */
[----:B------:R-:W-:Y:S01]  /*1400*/  IADD3 R11, PT, PT, R47, -0x80, RZ ;  /* 0xffffff802f0b7810 */ /* 0x000fe20007ffe0ff */
[----:B------:R-:W-:Y:S02]  /*1410*/  HADD2.F32 R47, -RZ, R35.H0_H0 ;  /* 0x20000023ff2f7230 */ /* 0x000fe40000004100 */
[----:B------:R-:W-:Y:S01]  /*1420*/  FFMA.FTZ R7, R46, R23, R7 ;  /* 0x000000172e077223 */ /* 0x000fe20000010007 */
[----:B------:R-:W3:Y:S01]  /*1430*/  I2F.F16 R39, R39 ;  /* 0x0000002700277306 */ /* 0x000ee20000200c00 */
[----:B------:R-:W-:Y:S01]  /*1440*/  FFMA.FTZ R22, R23, R45, R22 ;  /* 0x0000002d17167223 */ /* 0x000fe20000010016 */
[----:B------:R-:W-:Y:S01]  /*1450*/  IADD3 R35, PT, PT, R19, -0x80, RZ ;  /* 0xffffff8013237810 */ /* 0x000fe20007ffe0ff */
[----:B------:R-:W-:Y:S01]  /*1460*/  FFMA.FTZ R50, R23, R47, R50 ;  /* 0x0000002f17327223 */ /* 0x000fe20000010032 */
[----:B------:R-:W-:Y:S01]  /*1470*/  LOP3.LUT R23, R15, 0xff, RZ, 0xc0, !PT ;  /* 0x000000ff0f177812 */ /* 0x000fe200078ec0ff */
[----:B--2---:R-:W-:-:S02]  /*1480*/  HADD2.F32 R19, -RZ, R12.H0_H0 ;  /* 0x2000000cff137230 */ /* 0x004fc40000004100 */
[----:B-1----:R-:W-:Y:S01]  /*1490*/  HADD2.F32 R44, -RZ, R2.H0_H0 ;  /* 0x20000002ff2c7230 */ /* 0x002fe20000004100 */
[----:B------:R-:W-:Y:S01]  /*14a0*/  IADD3 R23, PT, PT, R23, -0x80, RZ ;  /* 0xffffff8017177810 */ /* 0x000fe20007ffe0ff */
[----:B------:R-:W1:Y:S01]  /*14b0*/  I2F.F16 R8, R8 ;  /* 0x0000000800087306 */ /* 0x000e620000200c00 */
[----:B----4-:R-:W-:Y:S02]  /*14c0*/  HADD2.F32 R41, -RZ, R41.H0_H0 ;  /* 0x20000029ff297230 */ /* 0x010fe40000004100 */
[C---:B------:R-:W-:Y:S01]  /*14d0*/  FFMA.FTZ R50, R19.reuse, R43, R50 ;  /* 0x0000002b13327223 */ /* 0x040fe20000010032 */
[----:B------:R-:W-:Y:S02]  /*14e0*/  HADD2.F32 R12, -RZ, R12.H1_H1 ;  /* 0x3000000cff0c7230 */ /* 0x000fe40000004100 */
[----:B------:R-:W-:Y:S01]  /*14f0*/  FFMA.FTZ R44, R44, R19, R7 ;  /* 0x000000132c2c7223 */ /* 0x000fe20000010007 */
[----:B------:R-:W-:Y:S02]  /*1500*/  HADD2.F32 R2, -RZ, R13.H0_H0 ;  /* 0x2000000dff027230 */ /* 0x000fe40000004100 */
[----:B------:R-:W-:Y:S01]  /*1510*/  FFMA.FTZ R41, R19, R41, R48 ;  /* 0x0000002913297223 */ /* 0x000fe20000010030 */
[----:B---3--:R-:W-:Y:S01]  /*1520*/  HADD2.F32 R39, -RZ, R39.H0_H0 ;  /* 0x20000027ff277230 */ /* 0x008fe20000004100 */
[----:B------:R2:W3:Y:S01]  /*1530*/  I2F.F16 R15, R35 ;  /* 0x00000023000f7306 */ /* 0x0004e20000200c00 */
[----:B------:R-:W-:-:S03]  /*1540*/  HADD2.F32 R13, -RZ, R13.H1_H1 ;  /* 0x3000000dff0d7230 */ /* 0x000fc60000004100 */
[----:B------:R-:W-:Y:S01]  /*1550*/  FFMA.FTZ R39, R19, R39, R22 ;  /* 0x0000002713277223 */ /* 0x000fe20000010016 */
[----:B-1----:R-:W-:-:S03]  /*1560*/  HADD2.F32 R7, -RZ, R8.H0_H0 ;  /* 0x20000008ff077230 */ /* 0x002fc60000004100 */
[----:B------:R-:W1:Y:S01]  /*1570*/  I2F.F16 R9, R9 ;  /* 0x0000000900097306 */ /* 0x000e620000200c00 */
[----:B--2---:R-:W-:Y:S02]  /*1580*/  HADD2.F32 R35, -RZ, R0.H0_H0 ;  /* 0x20000000ff237230 */ /* 0x004fe40000004100 */
[----:B------:R-:W-:-:S03]  /*1590*/  FFMA.FTZ R7, R7, R12, R44 ;  /* 0x0000000c07077223 */ /* 0x000fc6000001002c */
[C---:B------:R-:W-:Y:S01]  /*15a0*/  FFMA.FTZ R35, R12.reuse, R35, R41 ;  /* 0x000000230c237223 */ /* 0x040fe20000010029 */
[----:B---3--:R-:W-:Y:S01]  /*15b0*/  HADD2.F32 R15, -RZ, R15.H0_H0 ;  /* 0x2000000fff0f7230 */ /* 0x008fe20000004100 */
[----:B------:R-:W2:Y:S04]  /*15c0*/  I2F.F16 R10, R10 ;  /* 0x0000000a000a7306 */ /* 0x000ea80000200c00 */
[----:B------:R-:W-:Y:S01]  /*15d0*/  FFMA.FTZ R15, R12, R15, R50 ;  /* 0x0000000f0c0f7223 */ /* 0x000fe20000010032 */
[----:B-1----:R-:W-:-:S03]  /*15e0*/  HADD2.F32 R9, -RZ, R9.H0_H0 ;  /* 0x20000009ff097230 */ /* 0x002fc60000004100 */
[----:B------:R-:W1:Y:S02]  /*15f0*/  I2F.F16 R14, R14 ;  /* 0x0000000e000e7306 */ /* 0x000e640000200c00 */
[----:B------:R-:W-:Y:S01]  /*1600*/  FFMA.FTZ R0, R2, R9, R35 ;  /* 0x0000000902007223 */ /* 0x000fe20000010023 */
[----:B------:R-:W-:Y:S02]  /*1610*/  HADD2.F32 R9, -RZ, R5.H0_H0 ;  /* 0x20000005ff097230 */ /* 0x000fe40000004100 */
[----:B--2---:R-:W-:-:S03]  /*1620*/  HADD2.F32 R19, -RZ, R10.H0_H0 ;  /* 0x2000000aff137230 */ /* 0x004fc60000004100 */
[----:B------:R-:W2:Y:S02]  /*1630*/  I2F.F16 R23, R23 ;  /* 0x0000001700177306 */ /* 0x000ea40000200c00 */
[----:B------:R-:W-:Y:S01]  /*1640*/  FFMA.FTZ R19, R12, R19, R39 ;  /* 0x000000130c137223 */ /* 0x000fe20000010027 */
[----:B-1----:R-:W-:-:S05]  /*1650*/  HADD2.F32 R14, -RZ, R14.H0_H0 ;  /* 0x2000000eff0e7230 */ /* 0x002fca0000004100 */
[----:B------:R-:W1:Y:S01]  /*1660*/  I2F.F16 R40, R40 ;  /* 0x0000002800287306 */ /* 0x000e620000200c00 */
[----:B------:R-:W-:Y:S01]  /*1670*/  FFMA.FTZ R7, R14, R2, R7 ;  /* 0x000000020e077223 */ /* 0x000fe20000010007 */
[----:B--2---:R-:W-:-:S06]  /*1680*/  HADD2.F32 R8, -RZ, R23.H0_H0 ;  /* 0x20000017ff087230 */ /* 0x004fcc0000004100 */
[----:B------:R-:W2:Y:S01]  /*1690*/  I2F.F16 R11, R11 ;  /* 0x0000000b000b7306 */ /* 0x000ea20000200c00 */
[----:B------:R-:W-:Y:S01]  /*16a0*/  FFMA.FTZ R10, R2, R8, R15 ;  /* 0x00000008020a7223 */ /* 0x000fe2000001000f */
[----:B------:R-:W-:Y:S02]  /*16b0*/  HADD2.F32 R15, -RZ, R3.H0_H0 ;  /* 0x20000003ff0f7230 */ /* 0x000fe40000004100 */
[----:B-1----:R-:W-:-:S04]  /*16c0*/  HADD2.F32 R40, -RZ, R40.H0_H0 ;  /* 0x20000028ff287230 */ /* 0x002fc80000004100 */
[----:B------:R-:W1:Y:S01]  /*16d0*/  I2F.F16 R42, R42 ;  /* 0x0000002a002a7306 */ /* 0x000e620000200c00 */
[----:B------:R-:W-:Y:S01]  /*16e0*/  FFMA.FTZ R40, R13, R40, R0 ;  /* 0x000000280d287223 */ /* 0x000fe20000010000 */
[----:B------:R-:W-:Y:S02]  /*16f0*/  HADD2.F32 R0, -RZ, R6.H0_H0 ;  /* 0x20000006ff007230 */ /* 0x000fe40000004100 */
[----:B--2---:R-:W-:-:S04]  /*1700*/  HADD2.F32 R11, -RZ, R11.H0_H0 ;  /* 0x2000000bff0b7230 */ /* 0x004fc80000004100 */
[----:B------:R-:W2:Y:S01]  /*1710*/  I2F.F16 R18, R18 ;  /* 0x0000001200127306 */ /* 0x000ea20000200c00 */
[----:B------:R-:W-:Y:S01]  /*1720*/  FMUL.FTZ R9, R40, R9 ;  /* 0x0000000928097220 */ /* 0x000fe20000410000 */
[----:B------:R-:W-:Y:S01]  /*1730*/  FFMA.FTZ R11, R2, R11, R19 ;  /* 0x0000000b020b7223 */ /* 0x000fe20000010013 */
[----:B------:R-:W-:-:S03]  /*1740*/  HADD2.F32 R2, -RZ, R4.H0_H0 ;  /* 0x20000004ff027230 */ /* 0x000fc60000004100 */
[----:B------:R-:W-:Y:S01]  /*1750*/  F2FP.F16.F32.PACK_AB R9, RZ, R9 ;  /* 0x00000009ff09723e */ /* 0x000fe200000000ff */
[----:B-1----:R-:W-:Y:S01]  /*1760*/  HADD2.F32 R42, -RZ, R42.H0_H0 ;  /* 0x2000002aff2a7230 */ /* 0x002fe20000004100 */
[----:B------:R-:W1:Y:S04]  /*1770*/  I2F.F16 R31, R31 ;  /* 0x0000001f001f7306 */ /* 0x000e680000200c00 */
[----:B------:R-:W-:Y:S01]  /*1780*/  FFMA.FTZ R7, R42, R13, R7 ;  /* 0x0000000d2a077223 */ /* 0x000fe20000010007 */
[----:B--2---:R-:W-:-:S03]  /*1790*/  HADD2.F32 R18, -RZ, R18.H0_H0 ;  /* 0x20000012ff127230 */ /* 0x004fc60000004100 */
[----:B------:R-:W-:Y:S02]  /*17a0*/  FMUL.FTZ R0, R7, R0 ;  /* 0x0000000007007220 */ /* 0x000fe40000410000 */
[----:B------:R-:W-:-:S03]  /*17b0*/  FFMA.FTZ R11, R13, R18, R11 ;  /* 0x000000120d0b7223 */ /* 0x000fc6000001000b */
[----:B------:R-:W-:Y:S01]  /*17c0*/  F2FP.F16.F32.PACK_AB R0, RZ, R0 ;  /* 0x00000000ff00723e */ /* 0x000fe200000000ff */
[----:B-1----:R-:W-:Y:S02]  /*17d0*/  HADD2.F32 R8, -RZ, R31.H0_H0 ;  /* 0x2000001fff087230 */ /* 0x002fe40000004100 */
[----:B------:R-:W-:Y:S01]  /*17e0*/  FMUL.FTZ R2, R11, R2 ;  /* 0x000000020b027220 */ /* 0x000fe20000410000 */
[----:B------:R-:W-:Y:S02]  /*17f0*/  PRMT R0, R0, 0x5410, R9 ;  /* 0x0000541000007816 */ /* 0x000fe40000000009 */
[----:B------:R-:W-:Y:S02]  /*1800*/  FFMA.FTZ R8, R13, R8, R10 ;  /* 0x000000080d087223 */ /* 0x000fe4000001000a */
[----:B------:R-:W-:Y:S02]  /*1810*/  F2FP.F16.F32.PACK_AB R2, RZ, R2 ;  /* 0x00000002ff02723e */ /* 0x000fe400000000ff */
[----:B------:R-:W-:-:S05]  /*1820*/  FMUL.FTZ R8, R8, R15 ;  /* 0x0000000f08087220 */ /* 0x000fca0000410000 */
[----:B------:R-:W-:-:S04]  /*1830*/  F2FP.F16.F32.PACK_AB R8, RZ, R8 ;  /* 0x00000008ff08723e */ /* 0x000fc800000000ff */
[----:B------:R-:W-:Y:S01]  /*1840*/  PRMT R7, R2, 0x5410, R8 ;  /* 0x0000541002077816 */ /* 0x000fe20000000008 */
[----:B------:R-:W-:-:S04]  /*1850*/  HFMA2 R2, R0, 1, 1, RZ ;  /* 0x3c003c0000027831 */ /* 0x000fc800000000ff */
[----:B------:R-:W-:-:S07]  /*1860*/  HADD2 R0, R7, RZ.H0_H0 ;  /* 0x200000ff07007230 */ /* 0x000fce0000000000 */
.L_x_4188:
[----:B------:R1:W5:Y:S04]  /*1870*/  LDG.E.128.CONSTANT R12, desc[UR6][R36.64] ;  /* 0x00000006240c7981 */ /* 0x000368000c1e9d00 */
[----:B------:R1:W5:Y:S04]  /*1880*/  LDG.E.128.CONSTANT R8, desc[UR6][R24.64] ;  /* 0x0000000618087981 */ /* 0x000368000c1e9d00 */
[----:B------:R-:W5:Y:S04]  /*1890*/  LDG.E.128.CONSTANT R20, desc[UR6][R20.64] ;  /* 0x0000000614147981 */ /* 0x000f68000c1e9d00 */
[----:B------:R-:W5:Y:S01]  /*18a0*/  LDG.E.128.CONSTANT R16, desc[UR6][R16.64] ;  /* 0x0000000610107981 */ /* 0x000f62000c1e9d00 */
[----:B------:R-:W-:Y:S05]  /*18b0*/  @P1 BRA `(.L_x_4189) ;  /* 0x0000000c00081947 */ /* 0x000fea0003800000 */
[----:B------:R-:W2:Y:S01]  /*18c0*/  LDS.64 R42, [UR5+0x10] ;  /* 0x00001005ff2a7984 */ /* 0x000ea20008000a00 */
[----:B-----5:R-:W-:Y:S02]  /*18d0*/  LOP3.LUT R7, R21, 0xff, RZ, 0xc0, !PT ;  /* 0x000000ff15077812 */ /* 0x020fe400078ec0ff */
[----:B------:R-:W-:Y:S02]  /*18e0*/  LOP3.LUT R46, R23, 0xff, RZ, 0xc0, !PT ;  /* 0x000000ff172e7812 */ /* 0x000fe400078ec0ff */
[----:B------:R-:W-:Y:S02]  /*18f0*/  SHF.R.U32.HI R40, RZ, 0x8, R21 ;  /* 0x00000008ff287819 */ /* 0x000fe40000011615 */
[----:B------:R-:W-:Y:S02]  /*1900*/  IADD3 R7, PT, PT, R7, -0x80, RZ ;  /* 0xffffff8007077810 */ /* 0x000fe40007ffe0ff */
[----:B------:R-:W-:Y:S02]  /*1910*/  IADD3 R50, PT, PT, R46, -0x80, RZ ;  /* 0xffffff802e327810 */ /* 0x000fe40007ffe0ff */
[----:B------:R-:W-:-:S02]  /*1920*/  LOP3.LUT R47, R40, 0xff, RZ, 0xc0, !PT ;  /* 0x000000ff282f7812 */ /* 0x000fc400078ec0ff */
[----:B-1----:R-:W-:Y:S01]  /*1930*/  LOP3.LUT R36, R20, 0xff, RZ, 0xc0, !PT ;  /* 0x000000ff14247812 */ /* 0x002fe200078ec0ff */
[----:B------:R-:W1:Y:S01]  /*1940*/  I2F.F16 R7, R7 ;  /* 0x0000000700077306 */ /* 0x000e620000200c00 */
[----:B------:R-:W-:Y:S02]  /*1950*/  SHF.R.U32.HI R46, RZ, 0x8, R20 ;  /* 0x00000008ff2e7819 */ /* 0x000fe40000011614 */
[----:B------:R-:W-:Y:S02]  /*1960*/  IADD3 R51, PT, PT, R47, -0x80, RZ ;  /* 0xffffff802f337810 */ /* 0x000fe40007ffe0ff */
[----:B------:R-:W-:Y:S02]  /*1970*/  IADD3 R36, PT, PT, R36, -0x80, RZ ;  /* 0xffffff8024247810 */ /* 0x000fe40007ffe0ff */
[----:B------:R-:W-:Y:S01]  /*1980*/  LOP3.LUT R47, R46, 0xff, RZ, 0xc0, !PT ;  /* 0x000000ff2e2f7812 */ /* 0x000fe200078ec0ff */
[----:B------:R-:W3:Y:S01]  /*1990*/  I2F.F16 R40, R50 ;  /* 0x0000003200287306 */ /* 0x000ee20000200c00 */
[----:B------:R-:W-:-:S02]  /*19a0*/  SHF.R.U32.HI R49, RZ, 0x8, R22 ;  /* 0x00000008ff317819 */ /* 0x000fc40000011616 */
[----:B------:R-:W-:Y:S02]  /*19b0*/  IADD3 R48, PT, PT, R47, -0x80, RZ ;  /* 0xffffff802f307810 */ /* 0x000fe40007ffe0ff */
[----:B------:R-:W-:Y:S01]  /*19c0*/  LOP3.LUT R49, R49, 0xff, RZ, 0xc0, !PT ;  /* 0x000000ff31317812 */ /* 0x000fe200078ec0ff */
[----:B-1----:R-:W-:Y:S02]  /*19d0*/  HADD2.F32 R52, -RZ, R7.H0_H0 ;  /* 0x20000007ff347230 */ /* 0x002fe40000004100 */
[----:B------:R1:W4:Y:S01]  /*19e0*/  I2F.F16 R46, R51 ;  /* 0x00000033002e7306 */ /* 0x0003220000200c00 */
[----:B------:R-:W-:Y:S02]  /*19f0*/  LOP3.LUT R38, R22, 0xff, RZ, 0xc0, !PT ;  /* 0x000000ff16267812 */ /* 0x000fe400078ec0ff */
[----:B------:R-:W-:Y:S02]  /*1a00*/  LEA.HI R45, R21, 0xffffff80, RZ, 0x8 ;  /* 0xffffff80152d7811 */ /* 0x000fe400078f40ff */
[----:B------:R-:W-:Y:S01]  /*1a10*/  IADD3 R38, PT, PT, R38, -0x80, RZ ;  /* 0xffffff8026267810 */ /* 0x000fe20007ffe0ff */
[----:B---3--:R-:W-:-:S02]  /*1a20*/  HADD2.F32 R40, -RZ, R40.H0_H0 ;  /* 0x20000028ff287230 */ /* 0x008fc40000004100 */
[----:B------:R-:W3:Y:S01]  /*1a30*/  I2F.F16 R36, R36 ;  /* 0x0000002400247306 */ /* 0x000ee20000200c00 */
[----:B-1----:R-:W-:Y:S01]  /*1a40*/  IADD3 R51, PT, PT, R49, -0x80, RZ ;  /* 0xffffff8031337810 */ /* 0x002fe20007ffe0ff */
[--C-:B--2---:R-:W-:Y:S01]  /*1a50*/  HADD2.F32 R7, -RZ, R42.reuse.H0_H0 ;  /* 0x2000002aff077230 */ /* 0x104fe20000004100 */
[----:B------:R-:W-:Y:S01]  /*1a60*/  SHF.R.U32.HI R21, RZ, 0x10, R21 ;  /* 0x00000010ff157819 */ /* 0x000fe20000011615 */
[----:B------:R-:W-:Y:S01]  /*1a70*/  HADD2.F32 R49, -RZ, R42.H1_H1 ;  /* 0x3000002aff317230 */ /* 0x000fe20000004100 */
[----:B------:R-:W-:Y:S01]  /*1a80*/  LEA.HI R44, R20, 0xffffff80, RZ, 0x8 ;  /* 0xffffff80142c7811 */ /* 0x000fe200078f40ff */
[----:B----4-:R-:W-:Y:S02]  /*1a90*/  HADD2.F32 R46, -RZ, R46.H0_H0 ;  /* 0x2000002eff2e7230 */ /* 0x010fe40000004100 */
[----:B------:R-:W1:Y:S01]  /*1aa0*/  I2F.F16 R48, R48 ;  /* 0x0000003000307306 */ /* 0x000e620000200c00 */
[C---:B------:R-:W-:Y:S01]  /*1ab0*/  FFMA.FTZ R50, R7.reuse, R52, RZ ;  /* 0x0000003407327223 */ /* 0x040fe200000100ff */
[----:B------:R-:W-:Y:S01]  /*1ac0*/  FFMA.FTZ R47, R7, R40, RZ ;  /* 0x00000028072f7223 */ /* 0x000fe200000100ff */
[----:B------:R-:W-:-:S02]  /*1ad0*/  LOP3.LUT R21, R21, 0xff, RZ, 0xc0, !PT ;  /* 0x000000ff15157812 */ /* 0x000fc400078ec0ff */
[----:B------:R-:W-:Y:S01]  /*1ae0*/  FFMA.FTZ R46, R49, R46, R50 ;  /* 0x0000002e312e7223 */ /* 0x000fe20000010032 */
[----:B------:R-:W-:Y:S01]  /*1af0*/  SHF.R.U32.HI R50, RZ, 0x8, R23 ;  /* 0x00000008ff327819 */ /* 0x000fe20000011617 */
[----:B---3--:R-:W-:Y:S01]  /*1b00*/  HADD2.F32 R36, -RZ, R36.H0_H0 ;  /* 0x20000024ff247230 */ /* 0x008fe20000004100 */
[----:B------:R-:W2:Y:S01]  /*1b10*/  I2F.F16 R38, R38 ;  /* 0x0000002600267306 */ /* 0x000ea20000200c00 */
[----:B------:R-:W-:Y:S02]  /*1b20*/  SHF.R.U32.HI R20, RZ, 0x10, R20 ;  /* 0x00000010ff147819 */ /* 0x000fe40000011614 */
[----:B------:R-:W-:Y:S01]  /*1b30*/  LOP3.LUT R50, R50, 0xff, RZ, 0xc0, !PT ;  /* 0x000000ff32327812 */ /* 0x000fe200078ec0ff */
[----:B------:R-:W-:Y:S01]  /*1b40*/  FFMA.FTZ R36, R36, R7, RZ ;  /* 0x0000000724247223 */ /* 0x000fe200000100ff */
[----:B------:R-:W-:Y:S01]  /*1b50*/  LEA.HI R35, R22, 0xffffff80, RZ, 0x8 ;  /* 0xffffff8016237811 */ /* 0x000fe200078f40ff */
[----:B-1----:R-:W-:Y:S01]  /*1b60*/  HADD2.F32 R53, -RZ, R48.H0_H0 ;  /* 0x20000030ff357230 */ /* 0x002fe20000004100 */
[----:B------:R-:W-:Y:S01]  /*1b70*/  LOP3.LUT R48, R18, 0xff, RZ, 0xc0, !PT ;  /* 0x000000ff12307812 */ /* 0x000fe200078ec0ff */
[----:B------:R-:W1:Y:S01]  /*1b80*/  I2F.F16 R42, R51 ;  /* 0x00000033002a7306 */ /* 0x000e620000200c00 */
[----:B------:R-:W-:-:S02]  /*1b90*/  SHF.R.U32.HI R22, RZ, 0x10, R22 ;  /* 0x00000010ff167819 */ /* 0x000fc40000011616 */
[----:B------:R-:W-:Y:S01]  /*1ba0*/  FFMA.FTZ R40, R53, R49, R36 ;  /* 0x0000003135287223 */ /* 0x000fe20000010024 */
[----:B------:R-:W-:Y:S02]  /*1bb0*/  IADD3 R36, PT, PT, R48, -0x80, RZ ;  /* 0xffffff8030247810 */ /* 0x000fe40007ffe0ff */
[----:B------:R-:W-:Y:S01]  /*1bc0*/  IADD3 R48, PT, PT, R50, -0x80, RZ ;  /* 0xffffff8032307810 */ /* 0x000fe20007ffe0ff */
[----:B--2---:R-:W-:Y:S01]  /*1bd0*/  HADD2.F32 R38, -RZ, R38.H0_H0 ;  /* 0x20000026ff267230 */ /* 0x004fe20000004100 */
[----:B------:R-:W-:Y:S01]  /*1be0*/  IADD3 R50, PT, PT, R21, -0x80, RZ ;  /* 0xffffff8015327810 */ /* 0x000fe20007ffe0ff */
[----:B------:R-:W-:Y:S01]  /*1bf0*/  I2F.F16 R45, R45 ;  /* 0x0000002d002d7306 */ /* 0x000fe20000200c00 */
[----:B------:R-:W-:Y:S02]  /*1c00*/  LOP3.LUT R21, R20, 0xff, RZ, 0xc0, !PT ;  /* 0x000000ff14157812 */ /* 0x000fe400078ec0ff */
[----:B------:R-:W-:Y:S01]  /*1c10*/  LOP3.LUT R22, R22, 0xff, RZ, 0xc0, !PT ;  /* 0x000000ff16167812 */ /* 0x000fe200078ec0ff */
[----:B------:R-:W-:Y:S01]  /*1c20*/  FFMA.FTZ R38, R7, R38, RZ ;  /* 0x0000002607267223 */ /* 0x000fe200000100ff */
[----:B------:R-:W-:Y:S01]  /*1c30*/  IADD3 R21, PT, PT, R21, -0x80, RZ ;  /* 0xffffff8015157810 */ /* 0x000fe20007ffe0ff */
[----:B-1----:R-:W-:Y:S01]  /*1c40*/  HADD2.F32 R42, -RZ, R42.H0_H0 ;  /* 0x2000002aff2a7230 */ /* 0x002fe20000004100 */
[----:B------:R-:W-:Y:S01]  /*1c50*/  LEA.HI R31, R23, 0xffffff80, RZ, 0x8 ;  /* 0xffffff80171f7811 */ /* 0x000fe200078f40ff */
[----:B------:R-:W1:Y:S01]  /*1c60*/  I2F.F16 R48, R48 ;  /* 0x0000003000307306 */ /* 0x000e620000200c00 */
[----:B------:R-:W-:-:S02]  /*1c70*/  SHF.R.U32.HI R23, RZ, 0x10, R23 ;  /* 0x00000010ff177819 */ /* 0x000fc40000011617 */
[----:B------:R-:W-:Y:S01]  /*1c80*/  IADD3 R22, PT, PT, R22, -0x80, RZ ;  /* 0xffffff8016167810 */ /* 0x000fe20007ffe0ff */
[----:B------:R-:W-:Y:S01]  /*1c90*/  FFMA.FTZ R42, R49, R42, R38 ;  /* 0x0000002a312a7223 */ /* 0x000fe20000010026 */
[----:B------:R-:W-:Y:S02]  /*1ca0*/  LOP3.LUT R23, R23, 0xff, RZ, 0xc0, !PT ;  /* 0x000000ff17177812 */ /* 0x000fe400078ec0ff */
[C---:B------:R-:W-:Y:S01]  /*1cb0*/  LEA.HI R41, R16.reuse, 0xffffff80, RZ, 0x8 ;  /* 0xffffff8010297811 */ /* 0x040fe200078f40ff */
[----:B------:R2:W3:Y:S01]  /*1cc0*/  I2F.F16 R20, R50 ;  /* 0x0000003200147306 */ /* 0x0004e20000200c00 */
[----:B------:R-:W-:Y:S02]  /*1cd0*/  LOP3.LUT R37, R16, 0xff, RZ, 0xc0, !PT ;  /* 0x000000ff10257812 */ /* 0x000fe400078ec0ff */
[C---:B------:R-:W-:Y:S02]  /*1ce0*/  LOP3.LUT R7, R17.reuse, 0xff, RZ, 0xc0, !PT ;  /* 0x000000ff11077812 */ /* 0x040fe400078ec0ff */
[----:B------:R-:W-:Y:S01]  /*1cf0*/  LEA.HI R39, R17, 0xffffff80, RZ, 0x8 ;  /* 0xffffff8011277811 */ /* 0x000fe200078f40ff */
[----:B-1----:R-:W-:-:S02]  /*1d00*/  HADD2.F32 R52, -RZ, R48.H0_H0 ;  /* 0x20000030ff347230 */ /* 0x002fc40000004100 */
[----:B------:R-:W1:Y:S01]  /*1d10*/  I2F.F16 R21, R21 ;  /* 0x0000001500157306 */ /* 0x000e620000200c00 */
[----:B--2---:R-:W-:Y:S01]  /*1d20*/  IADD3 R50, PT, PT, R23, -0x80, RZ ;  /* 0xffffff8017327810 */ /* 0x004fe20007ffe0ff */
[--C-:B------:R-:W-:Y:S01]  /*1d30*/  HADD2.F32 R23, -RZ, R43.reuse.H0_H0 ;  /* 0x2000002bff177230 */ /* 0x100fe20000004100 */
[----:B------:R-:W-:Y:S01]  /*1d40*/  SHF.R.U32.HI R48, RZ, 0x8, R16 ;  /* 0x00000008ff307819 */ /* 0x000fe20000011610 */
[----:B------:R-:W-:Y:S01]  /*1d50*/  FFMA.FTZ R47, R49, R52, R47 ;  /* 0x00000034312f7223 */ /* 0x000fe2000001002f */
[----:B------:R-:W-:Y:S01]  /*1d60*/  LOP3.LUT R38, R19, 0xff, RZ, 0xc0, !PT ;  /* 0x000000ff13267812 */ /* 0x000fe200078ec0ff */
[----:B------:R-:W-:Y:S01]  /*1d70*/  HADD2.F32 R43, -RZ, R43.H1_H1 ;  /* 0x3000002bff2b7230 */ /* 0x000fe20000004100 */
[----:B------:R-:W-:Y:S01]  /*1d80*/  IADD3 R7, PT, PT, R7, -0x80, RZ ;  /* 0xffffff8007077810 */ /* 0x000fe20007ffe0ff */
[----:B------:R-:W2:Y:S01]  /*1d90*/  I2F.F16 R22, R22 ;  /* 0x0000001600167306 */ /* 0x000ea20000200c00 */
[----:B---3--:R-:W-:Y:S01]  /*1da0*/  HADD2.F32 R49, -RZ, R20.H0_H0 ;  /* 0x20000014ff317230 */ /* 0x008fe20000004100 */
[----:B------:R-:W-:Y:S01]  /*1db0*/  LOP3.LUT R20, R48, 0xff, RZ, 0xc0, !PT ;  /* 0x000000ff30147812 */ /* 0x000fe200078ec0ff */
[----:B------:R-:W-:Y:S01]  /*1dc0*/  VIADD R38, R38, 0xffffff80 ;  /* 0xffffff8026267836 */ /* 0x000fe20000000000 */
[----:B------:R-:W-:-:S02]  /*1dd0*/  IADD3 R37, PT, PT, R37, -0x80, RZ ;  /* 0xffffff8025257810 */ /* 0x000fc40007ffe0ff */
[----:B------:R-:W-:Y:S01]  /*1de0*/  FFMA.FTZ R46, R23, R49, R46 ;  /* 0x00000031172e7223 */ /* 0x000fe2000001002e */
[----:B------:R-:W-:Y:S01]  /*1df0*/  SHF.R.U32.HI R49, RZ, 0x10, R16 ;  /* 0x00000010ff317819 */ /* 0x000fe20000011610 */
[----:B------:R-:W3:Y:S01]  /*1e00*/  I2F.F16 R48, R50 ;  /* 0x0000003200307306 */ /* 0x000ee20000200c00 */
[----:B------:R-:W-:Y:S01]  /*1e10*/  IADD3 R16, PT, PT, R20, -0x80, RZ ;  /* 0xffffff8014107810 */ /* 0x000fe20007ffe0ff */
[----:B-1----:R-:W-:Y:S01]  /*1e20*/  HADD2.F32 R21, -RZ, R21.H0_H0 ;  /* 0x20000015ff157230 */ /* 0x002fe20000004100 */
[----:B------:R-:W-:Y:S02]  /*1e30*/  LOP3.LUT R49, R49, 0xff, RZ, 0xc0, !PT ;  /* 0x000000ff31317812 */ /* 0x000fe400078ec0ff */
[--C-:B------:R-:W-:Y:S01]  /*1e40*/  SHF.R.U32.HI R20, RZ, 0x8, R17.reuse ;  /* 0x00000008ff147819 */ /* 0x100fe20000011611 */
[----:B--2---:R-:W-:Y:S01]  /*1e50*/  HADD2.F32 R51, -RZ, R22.H0_H0 ;  /* 0x20000016ff337230 */ /* 0x004fe20000004100 */
[----:B------:R-:W-:Y:S01]  /*1e60*/  IADD3 R22, PT, PT, R49, -0x80, RZ ;  /* 0xffffff8031167810 */ /* 0x000fe20007ffe0ff */
[----:B------:R-:W-:Y:S01]  /*1e70*/  FFMA.FTZ R40, R21, R23, R40 ;  /* 0x0000001715287223 */ /* 0x000fe20000010028 */
[----:B------:R-:W-:Y:S01]  /*1e80*/  LOP3.LUT R49, R20, 0xff, RZ, 0xc0, !PT ;  /* 0x000000ff14317812 */ /* 0x000fe200078ec0ff */
[----:B------:R-:W1:Y:S01]  /*1e90*/  I2F.F16 R35, R35 ;  /* 0x0000002300237306 */ /* 0x000e620000200c00 */
[----:B------:R-:W2:Y:S01]  /*1ea0*/  LDS.64 R20, [UR5+0x18] ;  /* 0x00001805ff147984 */ /* 0x000ea20008000a00 */
[----:B------:R-:W-:Y:S01]  /*1eb0*/  FFMA.FTZ R42, R23, R51, R42 ;  /* 0x00000033172a7223 */ /* 0x000fe2000001002a */
[----:B------:R-:W-:Y:S01]  /*1ec0*/  IADD3 R49, PT, PT, R49, -0x80, RZ ;  /* 0xffffff8031317810 */ /* 0x000fe20007ffe0ff */
[----:B---3--:R-:W-:Y:S01]  /*1ed0*/  HADD2.F32 R50, -RZ, R48.H0_H0 ;  /* 0x20000030ff327230 */ /* 0x008fe20000004100 */
[----:B------:R-:W-:-:S03]  /*1ee0*/  SHF.R.U32.HI R48, RZ, 0x10, R17 ;  /* 0x00000010ff307819 */ /* 0x000fc60000011611 */
[----:B------:R-:W3:Y:S01]  /*1ef0*/  I2F.F16 R31, R31 ;  /* 0x0000001f001f7306 */ /* 0x000ee20000200c00 */
[----:B------:R-:W-:Y:S01]  /*1f00*/  LOP3.LUT R48, R48, 0xff, RZ, 0xc0, !PT ;  /* 0x000000ff30307812 */ /* 0x000fe200078ec0ff */
[----:B------:R-:W-:Y:S01]  /*1f10*/  FFMA.FTZ R17, R23, R50, R47 ;  /* 0x0000003217117223 */ /* 0x000fe2000001002f */
[----:B------:R-:W-:Y:S01]  /*1f20*/  HADD2.F32 R50, -RZ, R45.H0_H0 ;  /* 0x2000002dff327230 */ /* 0x000fe20000004100 */
[--C-:B------:R-:W-:Y:S02]  /*1f30*/  SHF.R.U32.HI R47, RZ, 0x8, R18.reuse ;  /* 0x00000008ff2f7819 */ /* 0x100fe40000011612 */
[----:B------:R-:W-:Y:S02]  /*1f40*/  IADD3 R45, PT, PT, R48, -0x80, RZ ;  /* 0xffffff80302d7810 */ /* 0x000fe40007ffe0ff */
[----:B------:R-:W-:Y:S01]  /*1f50*/  SHF.R.U32.HI R48, RZ, 0x10, R18 ;  /* 0x00000010ff307819 */ /* 0x000fe20000011612 */
[----:B------:R-:W4:Y:S01]  /*1f60*/  I2F.F16 R44, R44 ;  /* 0x0000002c002c7306 */ /* 0x000f220000200c00 */
[----:B------:R-:W-:Y:S01]  /*1f70*/  FFMA.FTZ R46, R43, R50, R46 ;  /* 0x000000322b2e7223 */ /* 0x000fe2000001002e */
[----:B-1----:R-:W-:Y:S01]  /*1f80*/  HADD2.F32 R50, -RZ, R35.H0_H0 ;  /* 0x20000023ff327230 */ /* 0x002fe20000004100 */
[----:B------:R-:W-:-:S02]  /*1f90*/  LOP3.LUT R48, R48, 0xff, RZ, 0xc0, !PT ;  /* 0x000000ff30307812 */ /* 0x000fc400078ec0ff */
[----:B------:R-:W-:Y:S02]  /*1fa0*/  LOP3.LUT R47, R47, 0xff, RZ, 0xc0, !PT ;  /* 0x000000ff2f2f7812 */ /* 0x000fe400078ec0ff */
[----:B------:R-:W-:Y:S01]  /*1fb0*/  IADD3 R35, PT, PT, R48, -0x80, RZ ;  /* 0xffffff8030237810 */ /* 0x000fe20007ffe0ff */
[----:B------:R1:W-:Y:S01]  /*1fc0*/  I2F.F16 R23, R49 ;  /* 0x0000003100177306 */ /* 0x0003e20000200c00 */
[----:B------:R-:W-:Y:S01]  /*1fd0*/  FFMA.FTZ R42, R43, R50, R42 ;  /* 0x000000322b2a7223 */ /* 0x000fe2000001002a */
[--C-:B------:R-:W-:Y:S01]  /*1fe0*/  SHF.R.U32.HI R48, RZ, 0x10, R19.reuse ;  /* 0x00000010ff307819 */ /* 0x100fe20000011613 */
[----:B---3--:R-:W-:Y:S01]  /*1ff0*/  HADD2.F32 R50, -RZ, R31.H0_H0 ;  /* 0x2000001fff327230 */ /* 0x008fe20000004100 */
[----:B------:R-:W-:Y:S02]  /*2000*/  IADD3 R47, PT, PT, R47, -0x80, RZ ;  /* 0xffffff802f2f7810 */ /* 0x000fe40007ffe0ff */
[----:B------:R-:W-:Y:S01]  /*2010*/  LOP3.LUT R48, R48, 0xff, RZ, 0xc0, !PT ;  /* 0x000000ff30307812 */ /* 0x000fe200078ec0ff */
[----:B----4-:R-:W-:Y:S01]  /*2020*/  HADD2.F32 R51, -RZ, R44.H0_H0 ;  /* 0x2000002cff337230 */ /* 0x010fe20000004100 */
[----:B------:R-:W3:Y:S01]  /*2030*/  I2F.F16 R7, R7 ;  /* 0x0000000700077306 */ /* 0x000ee20000200c00 */
[----:B-1----:R-:W-:Y:S01]  /*2040*/  SHF.R.U32.HI R49, RZ, 0x8, R19 ;  /* 0x00000008ff317819 */ /* 0x002fe20000011613 */
[----:B------:R-:W-:Y:S01]  /*2050*/  FFMA.FTZ R17, R43, R50, R17 ;  /* 0x000000322b117223 */ /* 0x000fe20000010011 */
[----:B------:R-:W-:Y:S01]  /*2060*/  IADD3 R48, PT, PT, R48, -0x80, RZ ;  /* 0xffffff8030307810 */ /* 0x000fe20007ffe0ff */
[----:B------:R-:W-:Y:S01]  /*2070*/  FFMA.FTZ R40, R51, R43, R40 ;  /* 0x0000002b33287223 */ /* 0x000fe20000010028 */
[----:B------:R-:W-:-:S02]  /*2080*/  LOP3.LUT R49, R49, 0xff, RZ, 0xc0, !PT ;  /* 0x000000ff31317812 */ /* 0x000fc400078ec0ff */
[----:B------:R-:W-:Y:S01]  /*2090*/  LEA.HI R18, R18, 0xffffff80, RZ, 0x8 ;  /* 0xffffff8012127811 */ /* 0x000fe200078f40ff */
[----:B------:R-:W-:Y:S01]  /*20a0*/  I2F.F16 R37, R37 ;  /* 0x0000002500257306 */ /* 0x000fe20000200c00 */
[----:B------:R-:W-:Y:S01]  /*20b0*/  IADD3 R31, PT, PT, R49, -0x80, RZ ;  /* 0xffffff80311f7810 */ /* 0x000fe20007ffe0ff */
[--C-:B--2---:R-:W-:Y:S01]  /*20c0*/  HADD2.F32 R43, -RZ, R20.reuse.H0_H0 ;  /* 0x20000014ff2b7230 */ /* 0x104fe20000004100 */
[----:B------:R-:W-:Y:S01]  /*20d0*/  LEA.HI R19, R19, 0xffffff80, RZ, 0x8 ;  /* 0xffffff8013137811 */ /* 0x000fe200078f40ff */
[----:B------:R-:W-:Y:S02]  /*20e0*/  HADD2.F32 R20, -RZ, R20.H1_H1 ;  /* 0x30000014ff147230 */ /* 0x000fe40000004100 */
[----:B---3--:R-:W-:Y:S02]  /*20f0*/  HADD2.F32 R49, -RZ, R7.H0_H0 ;  /* 0x20000007ff317230 */ /* 0x008fe40000004100 */
[----:B------:R-:W1:Y:S03]  /*2100*/  I2F.F16 R38, R38 ;  /* 0x0000002600267306 */ /* 0x000e660000200c00 */
[----:B------:R-:W-:Y:S01]  /*2110*/  FFMA.FTZ R51, R43, R49, R46 ;  /* 0x000000312b337223 */ /* 0x000fe2000001002e */
[----:B------:R-:W-:-:S04]  /*2120*/  HADD2.F32 R49, -RZ, R23.H0_H0 ;  /* 0x20000017ff317230 */ /* 0x000fc80000004100 */
[----:B------:R-:W2:Y:S01]  /*2130*/  I2F.F16 R16, R16 ;  /* 0x0000001000107306 */ /* 0x000ea20000200c00 */
[----:B-1----:R-:W-:-:S07]  /*2140*/  HADD2.F32 R38, -RZ, R38.H0_H0 ;  /* 0x20000026ff267230 */ /* 0x002fce0000004100 */
[----:B------:R-:W1:Y:S01]  /*2150*/  I2F.F16 R36, R36 ;  /* 0x0000002400247306 */ /* 0x000e620000200c00 */
[----:B------:R-:W-:Y:S01]  /*2160*/  FFMA.FTZ R38, R43, R38, R17 ;  /* 0x000000262b267223 */ /* 0x000fe20000010011 */
[----:B--2---:R-:W-:-:S06]  /*2170*/  HADD2.F32 R16, -RZ, R16.H0_H0 ;  /* 0x20000010ff107230 */ /* 0x004fcc0000004100 */
[----:B------:R-:W2:Y:S01]  /*2180*/  I2F.F16 R22, R22 ;  /* 0x0000001600167306 */ /* 0x000ea20000200c00 */
[----:B-1----:R-:W-:-:S07]  /*2190*/  HADD2.F32 R36, -RZ, R36.H0_H0 ;  /* 0x20000024ff247230 */ /* 0x002fce0000004100 */
[----:B------:R1:W3:Y:S01]  /*21a0*/  I2F.F16 R44, R47 ;  /* 0x0000002f002c7306 */ /* 0x0002e20000200c00 */
[----:B------:R-:W-:Y:S01]  /*21b0*/  FFMA.FTZ R23, R43, R36, R42 ;  /* 0x000000242b177223 */ /* 0x000fe2000001002a */
[----:B------:R-:W-:Y:S01]  /*21c0*/  FFMA.FTZ R36, R20, R49, R51 ;  /* 0x0000003114247223 */ /* 0x000fe20000010033 */
[----:B--2---:R-:W-:-:S05]  /*21d0*/  HADD2.F32 R17, -RZ, R22.H0_H0 ;  /* 0x20000016ff117230 */ /* 0x004fca0000004100 */
[----:B------:R-:W2:Y:S01]  /*21e0*/  I2F.F16 R31, R31 ;  /* 0x0000001f001f7306 */ /* 0x000ea20000200c00 */
[----:B-1----:R-:W-:Y:S02]  /*21f0*/  HADD2.F32 R47, -RZ, R37.H0_H0 ;  /* 0x20000025ff2f7230 */ /* 0x002fe40000004100 */
[--C-:B------:R-:W-:Y:S02]  /*2200*/  HADD2.F32 R37, -RZ, R21.reuse.H0_H0 ;  /* 0x20000015ff257230 */ /* 0x100fe40000004100 */
[----:B------:R-:W-:Y:S02]  /*2210*/  HADD2.F32 R21, -RZ, R21.H1_H1 ;  /* 0x30000015ff157230 */ /* 0x000fe40000004100 */
[----:B------:R-:W-:Y:S01]  /*2220*/  FFMA.FTZ R47, R47, R43, R40 ;  /* 0x0000002b2f2f7223 */ /* 0x000fe20000010028 */
[----:B---3--:R-:W-:Y:S01]  /*2230*/  HADD2.F32 R44, -RZ, R44.H0_H0 ;  /* 0x2000002cff2c7230 */ /* 0x008fe20000004100 */
[----:B------:R-:W1:Y:S02]  /*2240*/  I2F.F16 R45, R45 ;  /* 0x0000002d002d7306 */ /* 0x000e640000200c00 */
[----:B------:R-:W-:-:S02]  /*2250*/  FFMA.FTZ R16, R16, R20, R47 ;  /* 0x0000001410107223 */ /* 0x000fc4000001002f */
[C---:B------:R-:W-:Y:S01]  /*2260*/  FFMA.FTZ R44, R20.reuse, R44, R23 ;  /* 0x0000002c142c7223 */ /* 0x040fe20000010017 */
[----:B------:R-:W-:Y:S02]  /*2270*/  HADD2.F32 R23, -RZ, R3.H0_H0 ;  /* 0x20000003ff177230 */ /* 0x000fe40000004100 */
[----:B------:R-:W-:Y:S01]  /*2280*/  FFMA.FTZ R17, R17, R37, R16 ;  /* 0x0000002511117223 */ /* 0x000fe20000010010 */
[----:B--2---:R-:W-:Y:S01]  /*2290*/  HADD2.F32 R31, -RZ, R31.H0_H0 ;  /* 0x2000001fff1f7230 */ /* 0x004fe20000004100 */
[----:B------:R-:W2:Y:S04]  /*22a0*/  I2F.F16 R41, R41 ;  /* 0x0000002900297306 */ /* 0x000ea80000200c00 */
[----:B------:R-:W-:Y:S01]  /*22b0*/  FFMA.FTZ R38, R20, R31, R38 ;  /* 0x0000001f14267223 */ /* 0x000fe20000010026 */
[----:B-1----:R-:W-:-:S03]  /*22c0*/  HADD2.F32 R45, -RZ, R45.H0_H0 ;  /* 0x2000002dff2d7230 */ /* 0x002fc60000004100 */
[----:B------:R-:W1:Y:S02]  /*22d0*/  I2F.F16 R7, R48 ;  /* 0x0000003000077306 */ /* 0x000e640000200c00 */
[----:B------:R-:W-:Y:S01]  /*22e0*/  FFMA.FTZ R36, R37, R45, R36 ;  /* 0x0000002d25247223 */ /* 0x000fe20000010024 */
[----:B--2---:R-:W-:-:S05]  /*22f0*/  HADD2.F32 R16, -RZ, R41.H0_H0 ;  /* 0x20000029ff107230 */ /* 0x004fca0000004100 */
        /* <DEDUP_REMOVED lines=11> */
[----:B-1----:R-:W-:-:S05]  /*23b0*/  HADD2.F32 R20, -RZ, R39.H0_H0 ;  /* 0x20000027ff147230 */ /* 0x002fca0000004100 */
[----:B------:R-:W1:Y:S01]  /*23c0*/  I2F.F16 R19, R19 ;  /* 0x0000001300137306 */ /* 0x000e620000200c00 */
[----:B------:R-:W-:Y:S01]  /*23d0*/  F2FP.F16.F32.PACK_AB R16, RZ, R16 ;  /* 0x00000010ff10723e */ /* 0x000fe200000000ff */
[----:B------:R-:W-:Y:S01]  /*23e0*/  FFMA.FTZ R20, R21, R20, R36 ;  /* 0x0000001415147223 */ /* 0x000fe20000010024 */
[----:B--2---:R-:W-:-:S03]  /*23f0*/  HADD2.F32 R18, -RZ, R18.H0_H0 ;  /* 0x20000012ff127230 */ /* 0x004fc60000004100 */
[----:B------:R-:W-:Y:S02]  /*2400*/  FMUL.FTZ R20, R17, R20 ;  /* 0x0000001411147220 */ /* 0x000fe40000410000 */
[----:B------:R-:W-:-:S03]  /*2410*/  FFMA.FTZ R18, R21, R18, R35 ;  /* 0x0000001215127223 */ /* 0x000fc60000010023 */
[----:B------:R-:W-:Y:S01]  /*2420*/  F2FP.F16.F32.PACK_AB R20, RZ, R20 ;  /* 0x00000014ff14723e */ /* 0x000fe200000000ff */
[----:B-1----:R-:W-:Y:S02]  /*2430*/  HADD2.F32 R22, -RZ, R19.H0_H0 ;  /* 0x20000013ff167230 */ /* 0x002fe40000004100 */
[----:B------:R-:W-:Y:S01]  /*2440*/  HADD2.F32 R19, -RZ, R4.H0_H0 ;  /* 0x20000004ff137230 */ /* 0x000fe20000004100 */
[----:B------:R-:W-:Y:S02]  /*2450*/  PRMT R16, R16, 0x5410, R20 ;  /* 0x0000541010107816 */ /* 0x000fe40000000014 */
[----:B------:R-:W-:Y:S02]  /*2460*/  FFMA.FTZ R22, R21, R22, R38 ;  /* 0x0000001615167223 */ /* 0x000fe40000010026 */
[----:B------:R-:W-:Y:S02]  /*2470*/  FMUL.FTZ R18, R19, R18 ;  /* 0x0000001213127220 */ /* 0x000fe40000410000 */
[----:B------:R-:W-:Y:S01]  /*2480*/  FMUL.FTZ R22, R23, R22 ;  /* 0x0000001617167220 */ /* 0x000fe20000410000 */
[----:B------:R-:W-:-:S02]  /*2490*/  HFMA2 R2, R16, 1, 1, R2 ;  /* 0x3c003c0010027831 */ /* 0x000fc40000000002 */
[----:B------:R-:W-:Y:S02]  /*24a0*/  F2FP.F16.F32.PACK_AB R18, RZ, R18 ;  /* 0x00000012ff12723e */ /* 0x000fe400000000ff */
[----:B------:R-:W-:-:S04]  /*24b0*/  F2FP.F16.F32.PACK_AB R22, RZ, R22 ;  /* 0x00000016ff16723e */ /* 0x000fc800000000ff */
[----:B------:R-:W-:-:S05]  /*24c0*/  PRMT R18, R18, 0x5410, R22 ;  /* 0x0000541012127816 */ /* 0x000fca0000000016 */
[----:B------:R-:W-:-:S07]  /*24d0*/  HADD2 R0, R18, R0 ;  /* 0x0000000012007230 */ /* 0x000fce0000000000 */
.L_x_4189:
[----:B-----5:R2:W5:Y:S04]  /*24e0*/  LDG.E.128.CONSTANT R20, desc[UR6][R28.64] ;  /* 0x000000061c147981 */ /* 0x020568000c1e9d00 */
[----:B------:R2:W5:Y:S01]  /*24f0*/  LDG.E.128.CONSTANT R16, desc[UR6][R26.64] ;  /* 0x000000061a107981 */ /* 0x000562000c1e9d00 */
[----:B------:R-:W-:Y:S05]  /*2500*/  @P1 BRA `(.L_x_4190) ;  /* 0x0000000c00081947 */ /* 0x000fea0003800000 */
[----:B-----5:R-:W-:Y:S01]  /*2510*/  LOP3.LUT R7, R21, 0xff, RZ, 0xc0, !PT ;  /* 0x000000ff15077812 */ /* 0x020fe200078ec0ff */
[----:B-1----:R-:W1:Y:S01]  /*2520*/  LDS.64 R36, [UR5+0x20] ;  /* 0x00002005ff247984 */ /* 0x002e620008000a00 */
[----:B--2---:R-:W-:Y:S02]  /*2530*/  LOP3.LUT R28, R18, 0xff, RZ, 0xc0, !PT ;  /* 0x000000ff121c7812 */ /* 0x004fe400078ec0ff */
[----:B------:R-:W-:Y:S02]  /*2540*/  IADD3 R44, PT, PT, R7, -0x80, RZ ;  /* 0xffffff80072c7810 */ /* 0x000fe40007ffe0ff */
[----:B------:R-:W-:Y:S02]  /*2550*/  LOP3.LUT R7, R20, 0xff, RZ, 0xc0, !PT ;  /* 0x000000ff14077812 */ /* 0x000fe400078ec0ff */
[----:B------:R-:W-:Y:S02]  /*2560*/  IADD3 R35, PT, PT, R28, -0x80, RZ ;  /* 0xffffff801c237810 */ /* 0x000fe40007ffe0ff */
[----:B------:R-:W-:Y:S01]  /*2570*/  IADD3 R7, PT, PT, R7, -0x80, RZ ;  /* 0xffffff8007077810 */ /* 0x000fe20007ffe0ff */
[----:B------:R-:W2:Y:S01]  /*2580*/  I2F.F16 R44, R44 ;  /* 0x0000002c002c7306 */ /* 0x000ea20000200c00 */
[----:B------:R-:W-:-:S02]  /*2590*/  LEA.HI R43, R20, 0xffffff80, RZ, 0x8 ;  /* 0xffffff80142b7811 */ /* 0x000fc400078f40ff */
[----:B------:R-:W-:Y:S02]  /*25a0*/  LOP3.LUT R26, R16, 0xff, RZ, 0xc0, !PT ;  /* 0x000000ff101a7812 */ /* 0x000fe400078ec0ff */
[----:B------:R-:W-:Y:S02]  /*25b0*/  LEA.HI R42, R21, 0xffffff80, RZ, 0x8 ;  /* 0xffffff80152a7811 */ /* 0x000fe400078f40ff */
[----:B------:R-:W-:Y:S01]  /*25c0*/  LEA.HI R41, R22, 0xffffff80, RZ, 0x8 ;  /* 0xffffff8016297811 */ /* 0x000fe200078f40ff */
[----:B------:R3:W-:Y:S01]  /*25d0*/  I2F.F16 R48, R7 ;  /* 0x0000000700307306 */ /* 0x0007e20000200c00 */
[----:B------:R-:W-:Y:S01]  /*25e0*/  VIADD R31, R26, 0xffffff80 ;  /* 0xffffff801a1f7836 */ /* 0x000fe20000000000 */
[----:B------:R-:W-:Y:S02]  /*25f0*/  LOP3.LUT R26, R17, 0xff, RZ, 0xc0, !PT ;  /* 0x000000ff111a7812 */ /* 0x000fe400078ec0ff */
[C---:B------:R-:W-:Y:S02]  /*2600*/  LEA.HI R27, R23.reuse, 0xffffff80, RZ, 0x8 ;  /* 0xffffff80171b7811 */ /* 0x040fe400078f40ff */
[----:B------:R-:W-:Y:S01]  /*2610*/  IADD3 R39, PT, PT, R26, -0x80, RZ ;  /* 0xffffff801a277810 */ /* 0x000fe20007ffe0ff */
[----:B--2---:R-:W-:Y:S01]  /*2620*/  HADD2.F32 R50, -RZ, R44.H0_H0 ;  /* 0x2000002cff327230 */ /* 0x004fe20000004100 */
[----:B------:R-:W-:Y:S01]  /*2630*/  LOP3.LUT R26, R22, 0xff, RZ, 0xc0, !PT ;  /* 0x000000ff161a7812 */ /* 0x000fe200078ec0ff */
[----:B------:R-:W2:Y:S01]  /*2640*/  I2F.F16 R42, R42 ;  /* 0x0000002a002a7306 */ /* 0x000ea20000200c00 */
[----:B---3--:R-:W-:-:S02]  /*2650*/  LOP3.LUT R7, R23, 0xff, RZ, 0xc0, !PT ;  /* 0x000000ff17077812 */ /* 0x008fc400078ec0ff */
[----:B------:R-:W-:Y:S02]  /*2660*/  IADD3 R26, PT, PT, R26, -0x80, RZ ;  /* 0xffffff801a1a7810 */ /* 0x000fe40007ffe0ff */
[----:B------:R-:W-:Y:S02]  /*2670*/  IADD3 R28, PT, PT, R7, -0x80, RZ ;  /* 0xffffff80071c7810 */ /* 0x000fe40007ffe0ff */
[--C-:B------:R-:W-:Y:S01]  /*2680*/  SHF.R.U32.HI R7, RZ, 0x8, R21.reuse ;  /* 0x00000008ff077819 */ /* 0x100fe20000011615 */
[----:B------:R-:W3:Y:S01]  /*2690*/  I2F.F16 R43, R43 ;  /* 0x0000002b002b7306 */ /* 0x000ee20000200c00 */
[----:B------:R-:W-:Y:S02]  /*26a0*/  SHF.R.U32.HI R21, RZ, 0x10, R21 ;  /* 0x00000010ff157819 */ /* 0x000fe40000011615 */
[----:B------:R-:W-:Y:S02]  /*26b0*/  LOP3.LUT R7, R7, 0xff, RZ, 0xc0, !PT ;  /* 0x000000ff07077812 */ /* 0x000fe400078ec0ff */
[----:B------:R-:W-:Y:S01]  /*26c0*/  LOP3.LUT R21, R21, 0xff, RZ, 0xc0, !PT ;  /* 0x000000ff15157812 */ /* 0x000fe200078ec0ff */
[----:B-1----:R-:W-:Y:S01]  /*26d0*/  HADD2.F32 R51, -RZ, R36.H1_H1 ;  /* 0x30000024ff337230 */ /* 0x002fe20000004100 */
[----:B------:R-:W-:Y:S01]  /*26e0*/  IADD3 R46, PT, PT, R7, -0x80, RZ ;  /* 0xffffff80072e7810 */ /* 0x000fe20007ffe0ff */
[----:B------:R-:W1:Y:S01]  /*26f0*/  I2F.F16 R26, R26 ;  /* 0x0000001a001a7306 */ /* 0x000e620000200c00 */
[--C-:B------:R-:W-:Y:S01]  /*2700*/  SHF.R.U32.HI R7, RZ, 0x8, R20.reuse ;  /* 0x00000008ff077819 */ /* 0x100fe20000011614 */
[----:B--2---:R-:W-:Y:S01]  /*2710*/  HADD2.F32 R42, -RZ, R42.H0_H0 ;  /* 0x2000002aff2a7230 */ /* 0x004fe20000004100 */
[----:B------:R-:W-:-:S02]  /*2720*/  SHF.R.U32.HI R20, RZ, 0x10, R20 ;  /* 0x00000010ff147819 */ /* 0x000fc40000011614 */
[----:B------:R-:W-:Y:S02]  /*2730*/  LOP3.LUT R7, R7, 0xff, RZ, 0xc0, !PT ;  /* 0x000000ff07077812 */ /* 0x000fe400078ec0ff */
[----:B------:R-:W-:Y:S01]  /*2740*/  LOP3.LUT R20, R20, 0xff, RZ, 0xc0, !PT ;  /* 0x000000ff14147812 */ /* 0x000fe200078ec0ff */
[----:B------:R-:W2:Y:S01]  /*2750*/  I2F.F16 R28, R28 ;  /* 0x0000001c001c7306 */ /* 0x000ea20000200c00 */
[----:B------:R-:W-:Y:S01]  /*2760*/  IADD3 R45, PT, PT, R7, -0x80, RZ ;  /* 0xffffff80072d7810 */ /* 0x000fe20007ffe0ff */
[----:B---3--:R-:W-:Y:S01]  /*2770*/  HADD2.F32 R43, -RZ, R43.H0_H0 ;  /* 0x2000002bff2b7230 */ /* 0x008fe20000004100 */
[----:B------:R-:W-:Y:S02]  /*2780*/  SHF.R.U32.HI R7, RZ, 0x8, R16 ;  /* 0x00000008ff077819 */ /* 0x000fe40000011610 */
[----:B------:R-:W-:Y:S01]  /*2790*/  IADD3 R49, PT, PT, R20, -0x80, RZ ;  /* 0xffffff8014317810 */ /* 0x000fe20007ffe0ff */
[----:B------:R-:W-:Y:S01]  /*27a0*/  HADD2.F32 R20, -RZ, R48.H0_H0 ;  /* 0x20000030ff147230 */ /* 0x000fe20000004100 */
[----:B------:R-:W-:Y:S01]  /*27b0*/  LOP3.LUT R47, R7, 0xff, RZ, 0xc0, !PT ;  /* 0x000000ff072f7812 */ /* 0x000fe200078ec0ff */
[----:B------:R-:W-:Y:S01]  /*27c0*/  HADD2.F32 R7, -RZ, R36.H0_H0 ;  /* 0x20000024ff077230 */ /* 0x000fe20000004100 */
[----:B------:R3:W-:Y:S01]  /*27d0*/  I2F.F16 R44, R49 ;  /* 0x00000031002c7306 */ /* 0x0007e20000200c00 */
[----:B------:R-:W-:Y:S01]  /*27e0*/  IADD3 R21, PT, PT, R21, -0x80, RZ ;  /* 0xffffff8015157810 */ /* 0x000fe20007ffe0ff */
[----:B-1----:R-:W-:Y:S01]  /*27f0*/  HADD2.F32 R26, -RZ, R26.H0_H0 ;  /* 0x2000001aff1a7230 */ /* 0x002fe20000004100 */
[----:B------:R-:W-:Y:S01]  /*2800*/  IADD3 R47, PT, PT, R47, -0x80, RZ ;  /* 0xffffff802f2f7810 */ /* 0x000fe20007ffe0ff */
[C---:B------:R-:W-:Y:S01]  /*2810*/  FFMA.FTZ R48, R7.reuse, R50, RZ ;  /* 0x0000003207307223 */ /* 0x040fe200000100ff */
[--C-:B------:R-:W-:Y:S01]  /*2820*/  SHF.R.U32.HI R50, RZ, 0x8, R22.reuse ;  /* 0x00000008ff327819 */ /* 0x100fe20000011616 */
[----:B--2---:R-:W-:Y:S01]  /*2830*/  HADD2.F32 R28, -RZ, R28.H0_H0 ;  /* 0x2000001cff1c7230 */ /* 0x004fe20000004100 */
[----:B------:R-:W-:Y:S01]  /*2840*/  SHF.R.U32.HI R22, RZ, 0x10, R22 ;  /* 0x00000010ff167819 */ /* 0x000fe20000011616 */
[----:B------:R-:W1:Y:S01]  /*2850*/  I2F.F16 R45, R45 ;  /* 0x0000002d002d7306 */ /* 0x000e620000200c00 */
[----:B---3--:R-:W-:Y:S01]  /*2860*/  SHF.R.U32.HI R49, RZ, 0x8, R23 ;  /* 0x00000008ff317819 */ /* 0x008fe20000011617 */
[----:B------:R-:W-:Y:S01]  /*2870*/  FFMA.FTZ R20, R20, R7, RZ ;  /* 0x0000000714147223 */ /* 0x000fe200000100ff */
[----:B------:R-:W-:Y:S01]  /*2880*/  LOP3.LUT R50, R50, 0xff, RZ, 0xc0, !PT ;  /* 0x000000ff32327812 */ /* 0x000fe200078ec0ff */
[----:B------:R-:W-:Y:S01]  /*2890*/  FFMA.FTZ R26, R7, R26, RZ ;  /* 0x0000001a071a7223 */ /* 0x000fe200000100ff */
[----:B------:R-:W-:Y:S01]  /*28a0*/  LOP3.LUT R49, R49, 0xff, RZ, 0xc0, !PT ;  /* 0x000000ff31317812 */ /* 0x000fe200078ec0ff */
[----:B------:R-:W-:Y:S01]  /*28b0*/  FFMA.FTZ R28, R7, R28, RZ ;  /* 0x0000001c071c7223 */ /* 0x000fe200000100ff */
[----:B------:R-:W-:Y:S01]  /*28c0*/  IADD3 R50, PT, PT, R50, -0x80, RZ ;  /* 0xffffff8032327810 */ /* 0x000fe20007ffe0ff */
[----:B------:R-:W2:Y:S01]  /*28d0*/  I2F.F16 R46, R46 ;  /* 0x0000002e002e7306 */ /* 0x000ea20000200c00 */
[----:B------:R-:W-:-:S02]  /*28e0*/  IADD3 R49, PT, PT, R49, -0x80, RZ ;  /* 0xffffff8031317810 */ /* 0x000fc40007ffe0ff */
[----:B------:R-:W-:Y:S02]  /*28f0*/  SHF.R.U32.HI R23, RZ, 0x10, R23 ;  /* 0x00000010ff177819 */ /* 0x000fe40000011617 */
[----:B------:R-:W-:Y:S01]  /*2900*/  LOP3.LUT R22, R22, 0xff, RZ, 0xc0, !PT ;  /* 0x000000ff16167812 */ /* 0x000fe200078ec0ff */
[----:B-1----:R-:W-:Y:S02]  /*2910*/  HADD2.F32 R45, -RZ, R45.H0_H0 ;  /* 0x2000002dff2d7230 */ /* 0x002fe40000004100 */
[----:B------:R-:W1:Y:S01]  /*2920*/  I2F.F16 R50, R50 ;  /* 0x0000003200327306 */ /* 0x000e620000200c00 */
[----:B------:R-:W-:Y:S02]  /*2930*/  LOP3.LUT R23, R23, 0xff, RZ, 0xc0, !PT ;  /* 0x000000ff17177812 */ /* 0x000fe400078ec0ff */
[----:B------:R-:W-:Y:S01]  /*2940*/  IADD3 R22, PT, PT, R22, -0x80, RZ ;  /* 0xffffff8016167810 */ /* 0x000fe20007ffe0ff */
[----:B------:R-:W-:Y:S01]  /*2950*/  FFMA.FTZ R36, R45, R51, R20 ;  /* 0x000000332d247223 */ /* 0x000fe20000010014 */
[----:B------:R-:W-:Y:S01]  /*2960*/  SHF.R.U32.HI R20, RZ, 0x8, R17 ;  /* 0x00000008ff147819 */ /* 0x000fe20000011611 */
[--C-:B------:R-:W-:Y:S01]  /*2970*/  HADD2.F32 R45, -RZ, R37.reuse.H0_H0 ;  /* 0x20000025ff2d7230 */ /* 0x100fe20000004100 */
[----:B------:R-:W-:Y:S01]  /*2980*/  IADD3 R23, PT, PT, R23, -0x80, RZ ;  /* 0xffffff8017177810 */ /* 0x000fe20007ffe0ff */
[----:B------:R-:W3:Y:S01]  /*2990*/  I2F.F16 R49, R49 ;  /* 0x0000003100317306 */ /* 0x000ee20000200c00 */
[----:B--2---:R-:W-:Y:S01]  /*29a0*/  HADD2.F32 R46, -RZ, R46.H0_H0 ;  /* 0x2000002eff2e7230 */ /* 0x004fe20000004100 */
[----:B------:R-:W-:Y:S01]  /*29b0*/  LEA.HI R38, R17, 0xffffff80, RZ, 0x8 ;  /* 0xffffff8011267811 */ /* 0x000fe200078f40ff */
[----:B------:R-:W-:Y:S01]  /*29c0*/  HADD2.F32 R37, -RZ, R37.H1_H1 ;  /* 0x30000025ff257230 */ /* 0x000fe20000004100 */
[----:B------:R-:W-:-:S02]  /*29d0*/  LEA.HI R40, R16, 0xffffff80, RZ, 0x8 ;  /* 0xffffff8010287811 */ /* 0x000fc400078f40ff */
[C---:B------:R-:W-:Y:S01]  /*29e0*/  FFMA.FTZ R48, R51.reuse, R46, R48 ;  /* 0x0000002e33307223 */ /* 0x040fe20000010030 */
[----:B-1----:R-:W-:Y:S01]  /*29f0*/  HADD2.F32 R50, -RZ, R50.H0_H0 ;  /* 0x20000032ff327230 */ /* 0x002fe20000004100 */
[----:B------:R-:W1:Y:S01]  /*2a00*/  I2F.F16 R21, R21 ;  /* 0x0000001500157306 */ /* 0x000e620000200c00 */
[----:B------:R-:W-:Y:S02]  /*2a10*/  SHF.R.U32.HI R46, RZ, 0x10, R17 ;  /* 0x00000010ff2e7819 */ /* 0x000fe40000011611 */
[----:B------:R-:W-:Y:S01]  /*2a20*/  SHF.R.U32.HI R16, RZ, 0x10, R16 ;  /* 0x00000010ff107819 */ /* 0x000fe20000011610 */
[----:B------:R-:W-:Y:S01]  /*2a30*/  FFMA.FTZ R26, R51, R50, R26 ;  /* 0x00000032331a7223 */ /* 0x000fe2000001001a */
[----:B------:R-:W-:Y:S01]  /*2a40*/  LOP3.LUT R46, R46, 0xff, RZ, 0xc0, !PT ;  /* 0x000000ff2e2e7812 */ /* 0x000fe200078ec0ff */
[----:B---3--:R-:W-:Y:S02]  /*2a50*/  HADD2.F32 R49, -RZ, R49.H0_H0 ;  /* 0x20000031ff317230 */ /* 0x008fe40000004100 */
[----:B------:R1:W-:Y:S01]  /*2a60*/  I2F.F16 R7, R47 ;  /* 0x0000002f00077306 */ /* 0x0003e20000200c00 */
[----:B------:R-:W-:-:S02]  /*2a70*/  LOP3.LUT R29, R19, 0xff, RZ, 0xc0, !PT ;  /* 0x000000ff131d7812 */ /* 0x000fc400078ec0ff */
[----:B------:R-:W-:Y:S01]  /*2a80*/  LOP3.LUT R16, R16, 0xff, RZ, 0xc0, !PT ;  /* 0x000000ff10107812 */ /* 0x000fe200078ec0ff */
[----:B------:R-:W-:Y:S01]  /*2a90*/  FFMA.FTZ R51, R51, R49, R28 ;  /* 0x0000003133337223 */ /* 0x000fe2000001001c */
[----:B------:R-:W-:Y:S02]  /*2aa0*/  LOP3.LUT R28, R20, 0xff, RZ, 0xc0, !PT ;  /* 0x000000ff141c7812 */ /* 0x000fe400078ec0ff */
[----:B------:R-:W-:Y:S01]  /*2ab0*/  IADD3 R29, PT, PT, R29, -0x80, RZ ;  /* 0xffffff801d1d7810 */ /* 0x000fe20007ffe0ff */
[----:B------:R-:W2:Y:S01]  /*2ac0*/  I2F.F16 R22, R22 ;  /* 0x0000001600167306 */ /* 0x000ea20000200c00 */
[----:B-1----:R-:W-:Y:S01]  /*2ad0*/  HADD2.F32 R47, -RZ, R21.H0_H0 ;  /* 0x20000015ff2f7230 */ /* 0x002fe20000004100 */
[----:B------:R-:W-:Y:S01]  /*2ae0*/  IADD3 R16, PT, PT, R16, -0x80, RZ ;  /* 0xffffff8010107810 */ /* 0x000fe20007ffe0ff */
[----:B------:R-:W1:Y:S01]  /*2af0*/  LDS.64 R20, [UR5+0x28] ;  /* 0x00002805ff147984 */ /* 0x000e620008000a00 */
[----:B------:R-:W-:Y:S02]  /*2b00*/  VIADD R17, R28, 0xffffff80 ;  /* 0xffffff801c117836 */ /* 0x000fe40000000000 */
[----:B------:R-:W-:Y:S01]  /*2b10*/  FFMA.FTZ R48, R45, R47, R48 ;  /* 0x0000002f2d307223 */ /* 0x000fe20000010030 */
[----:B------:R-:W-:Y:S01]  /*2b20*/  HADD2.F32 R47, -RZ, R44.H0_H0 ;  /* 0x2000002cff2f7230 */ /* 0x000fe20000004100 */
[----:B------:R-:W3:Y:S01]  /*2b30*/  I2F.F16 R23, R23 ;  /* 0x0000001700177306 */ /* 0x000ee20000200c00 */
[----:B------:R-:W-:Y:S01]  /*2b40*/  SHF.R.U32.HI R44, RZ, 0x8, R18 ;  /* 0x00000008ff2c7819 */ /* 0x000fe20000011612 */
[----:B------:R-:W-:-:S02]  /*2b50*/  FFMA.FTZ R48, R37, R42, R48 ;  /* 0x0000002a25307223 */ /* 0x000fc40000010030 */
[----:B------:R-:W-:Y:S01]  /*2b60*/  FFMA.FTZ R36, R47, R45, R36 ;  /* 0x0000002d2f247223 */ /* 0x000fe20000010024 */
[----:B------:R-:W-:Y:S01]  /*2b70*/  LOP3.LUT R44, R44, 0xff, RZ, 0xc0, !PT ;  /* 0x000000ff2c2c7812 */ /* 0x000fe200078ec0ff */
[----:B--2---:R-:W-:Y:S01]  /*2b80*/  HADD2.F32 R28, -RZ, R22.H0_H0 ;  /* 0x20000016ff1c7230 */ /* 0x004fe20000004100 */
[----:B------:R-:W-:Y:S01]  /*2b90*/  IADD3 R22, PT, PT, R46, -0x80, RZ ;  /* 0xffffff802e167810 */ /* 0x000fe20007ffe0ff */
[----:B------:R-:W2:Y:S01]  /*2ba0*/  I2F.F16 R41, R41 ;  /* 0x0000002900297306 */ /* 0x000ea20000200c00 */
[----:B------:R-:W-:Y:S01]  /*2bb0*/  SHF.R.U32.HI R47, RZ, 0x8, R19 ;  /* 0x00000008ff2f7819 */ /* 0x000fe20000011613 */
[----:B------:R-:W-:Y:S01]  /*2bc0*/  FFMA.FTZ R36, R43, R37, R36 ;  /* 0x000000252b247223 */ /* 0x000fe20000010024 */
[----:B------:R-:W-:Y:S01]  /*2bd0*/  FFMA.FTZ R28, R45, R28, R26 ;  /* 0x0000001c2d1c7223 */ /* 0x000fe2000001001a */
[----:B------:R-:W-:Y:S01]  /*2be0*/  LEA.HI R26, R19, 0xffffff80, RZ, 0x8 ;  /* 0xffffff80131a7811 */ /* 0x000fe200078f40ff */
[----:B---3--:R-:W-:Y:S01]  /*2bf0*/  HADD2.F32 R46, -RZ, R23.H0_H0 ;  /* 0x20000017ff2e7230 */ /* 0x008fe20000004100 */
[----:B------:R-:W-:-:S02]  /*2c00*/  LEA.HI R23, R18, 0xffffff80, RZ, 0x8 ;  /* 0xffffff8012177811 */ /* 0x000fc400078f40ff */
[----:B------:R-:W3:Y:S02]  /*2c10*/  I2F.F16 R27, R27 ;  /* 0x0000001b001b7306 */ /* 0x000ee40000200c00 */
[----:B------:R-:W-:Y:S01]  /*2c20*/  FFMA.FTZ R51, R45, R46, R51 ;  /* 0x0000002e2d337223 */ /* 0x000fe20000010033 */
[----:B------:R-:W-:Y:S02]  /*2c30*/  SHF.R.U32.HI R45, RZ, 0x10, R18 ;  /* 0x00000010ff2d7819 */ /* 0x000fe40000011612 */
[----:B------:R-:W-:Y:S01]  /*2c40*/  IADD3 R18, PT, PT, R44, -0x80, RZ ;  /* 0xffffff802c127810 */ /* 0x000fe20007ffe0ff */
[----:B--2---:R-:W-:Y:S02]  /*2c50*/  HADD2.F32 R41, -RZ, R41.H0_H0 ;  /* 0x20000029ff297230 */ /* 0x004fe40000004100 */
[----:B------:R-:W2:Y:S01]  /*2c60*/  I2F.F16 R31, R31 ;  /* 0x0000001f001f7306 */ /* 0x000ea20000200c00 */
[----:B------:R-:W-:Y:S02]  /*2c70*/  LOP3.LUT R46, R45, 0xff, RZ, 0xc0, !PT ;  /* 0x000000ff2d2e7812 */ /* 0x000fe400078ec0ff */
[----:B------:R-:W-:Y:S01]  /*2c80*/  SHF.R.U32.HI R44, RZ, 0x10, R19 ;  /* 0x00000010ff2c7819 */ /* 0x000fe20000011613 */
[----:B------:R-:W-:Y:S01]  /*2c90*/  FFMA.FTZ R28, R37, R41, R28 ;  /* 0x00000029251c7223 */ /* 0x000fe2000001001c */
[----:B------:R-:W-:-:S02]  /*2ca0*/  LOP3.LUT R45, R47, 0xff, RZ, 0xc0, !PT ;  /* 0x000000ff2f2d7812 */ /* 0x000fc400078ec0ff */
[----:B------:R-:W-:Y:S01]  /*2cb0*/  IADD3 R19, PT, PT, R46, -0x80, RZ ;  /* 0xffffff802e137810 */ /* 0x000fe20007ffe0ff */
[----:B------:R-:W4:Y:S01]  /*2cc0*/  I2F.F16 R35, R35 ;  /* 0x0000002300237306 */ /* 0x000f220000200c00 */
[----:B---3--:R-:W-:Y:S01]  /*2cd0*/  HADD2.F32 R46, -RZ, R27.H0_H0 ;  /* 0x2000001bff2e7230 */ /* 0x008fe20000004100 */
[----:B------:R-:W-:Y:S01]  /*2ce0*/  IADD3 R45, PT, PT, R45, -0x80, RZ ;  /* 0xffffff802d2d7810 */ /* 0x000fe20007ffe0ff */
[--C-:B-1----:R-:W-:Y:S01]  /*2cf0*/  HADD2.F32 R41, -RZ, R20.reuse.H0_H0 ;  /* 0x20000014ff297230 */ /* 0x102fe20000004100 */
[----:B------:R-:W-:Y:S01]  /*2d00*/  LOP3.LUT R44, R44, 0xff, RZ, 0xc0, !PT ;  /* 0x000000ff2c2c7812 */ /* 0x000fe200078ec0ff */
[----:B------:R-:W-:Y:S02]  /*2d10*/  HADD2.F32 R27, -RZ, R20.H1_H1 ;  /* 0x30000014ff1b7230 */ /* 0x000fe40000004100 */
[----:B------:R-:W-:Y:S01]  /*2d20*/  FFMA.FTZ R51, R37, R46, R51 ;  /* 0x0000002e25337223 */ /* 0x000fe20000010033 */
[----:B--2---:R-:W-:Y:S01]  /*2d30*/  HADD2.F32 R43, -RZ, R31.H0_H0 ;  /* 0x2000001fff2b7230 */ /* 0x004fe20000004100 */
[----:B------:R-:W1:Y:S01]  /*2d40*/  I2F.F16 R39, R39 ;  /* 0x0000002700277306 */ /* 0x000e620000200c00 */
[----:B------:R-:W-:Y:S01]  /*2d50*/  IADD3 R44, PT, PT, R44, -0x80, RZ ;  /* 0xffffff802c2c7810 */ /* 0x000fe20007ffe0ff */
[----:B------:R-:W-:-:S02]  /*2d60*/  HADD2.F32 R20, -RZ, R21.H0_H0 ;  /* 0x20000015ff147230 */ /* 0x000fc40000004100 */
[----:B------:R-:W-:Y:S01]  /*2d70*/  FFMA.FTZ R43, R43, R41, R36 ;  /* 0x000000292b2b7223 */ /* 0x000fe20000010024 */
[----:B------:R-:W-:Y:S02]  /*2d80*/  HADD2.F32 R36, -RZ, R7.H0_H0 ;  /* 0x20000007ff247230 */ /* 0x000fe40000004100 */
[----:B----4-:R-:W-:Y:S01]  /*2d90*/  HADD2.F32 R35, -RZ, R35.H0_H0 ;  /* 0x20000023ff237230 */ /* 0x010fe20000004100 */
[----:B------:R-:W2:Y:S01]  /*2da0*/  I2F.F16 R29, R29 ;  /* 0x0000001d001d7306 */ /* 0x000ea20000200c00 */
[----:B------:R-:W-:Y:S02]  /*2db0*/  HADD2.F32 R21, -RZ, R21.H1_H1 ;  /* 0x30000015ff157230 */ /* 0x000fe40000004100 */
[----:B------:R-:W-:Y:S01]  /*2dc0*/  FFMA.FTZ R43, R36, R27, R43 ;  /* 0x0000001b242b7223 */ /* 0x000fe2000001002b */
[----:B------:R-:W-:Y:S01]  /*2dd0*/  FFMA.FTZ R28, R41, R35, R28 ;  /* 0x00000023291c7223 */ /* 0x000fe2000001001c */
[----:B-1----:R-:W-:-:S03]  /*2de0*/  HADD2.F32 R39, -RZ, R39.H0_H0 ;  /* 0x20000027ff277230 */ /* 0x002fc60000004100 */
[----:B------:R-:W1:Y:S02]  /*2df0*/  I2F.F16 R18, R18 ;  /* 0x0000001200127306 */ /* 0x000e640000200c00 */
[----:B------:R-:W-:Y:S01]  /*2e00*/  FFMA.FTZ R48, R41, R39, R48 ;  /* 0x0000002729307223 */ /* 0x000fe20000010030 */
[----:B--2---:R-:W-:-:S05]  /*2e10*/  HADD2.F32 R46, -RZ, R29.H0_H0 ;  /* 0x2000001dff2e7230 */ /* 0x004fca0000004100 */
[----:B------:R-:W2:Y:S01]  /*2e20*/  I2F.F16 R16, R16 ;  /* 0x0000001000107306 */ /* 0x000ea20000200c00 */
[----:B------:R-:W-:Y:S01]  /*2e30*/  FFMA.FTZ R51, R41, R46, R51 ;  /* 0x0000002e29337223 */ /* 0x000fe20000010033 */
[----:B-1----:R-:W-:-:S06]  /*2e40*/  HADD2.F32 R18, -RZ, R18.H0_H0 ;  /* 0x20000012ff127230 */ /* 0x002fcc0000004100 */
[----:B------:R-:W1:Y:S01]  /*2e50*/  I2F.F16 R17, R17 ;  /* 0x0000001100117306 */ /* 0x000e620000200c00 */
[----:B--2---:R-:W-:-:S07]  /*2e60*/  HADD2.F32 R16, -RZ, R16.H0_H0 ;  /* 0x20000010ff107230 */ /* 0x004fce0000004100 */
[----:B------:R-:W2:Y:S01]  /*2e70*/  I2F.F16 R37, R45 ;  /* 0x0000002d00257306 */ /* 0x000ea20000200c00 */
[----:B------:R-:W-:Y:S01]  /*2e80*/  FFMA.FTZ R43, R16, R20, R43 ;  /* 0x00000014102b7223 */ /* 0x000fe2000001002b */
[----:B-1----:R-:W-:-:S06]  /*2e90*/  HADD2.F32 R42, -RZ, R17.H0_H0 ;  /* 0x20000011ff2a7230 */ /* 0x002fcc0000004100 */
[----:B------:R-:W1:Y:S01]  /*2ea0*/  I2F.F16 R19, R19 ;  /* 0x0000001300137306 */ /* 0x000e620000200c00 */
[C---:B------:R-:W-:Y:S01]  /*2eb0*/  FFMA.FTZ R17, R27.reuse, R18, R28 ;  /* 0x000000121b117223 */ /* 0x040fe2000001001c */
[----:B------:R-:W-:Y:S01]  /*2ec0*/  FFMA.FTZ R7, R27, R42, R48 ;  /* 0x0000002a1b077223 */ /* 0x000fe20000010030 */
[----:B--2---:R-:W-:-:S05]  /*2ed0*/  HADD2.F32 R36, -RZ, R37.H0_H0 ;  /* 0x20000025ff247230 */ /* 0x004fca0000004100 */
[----:B------:R-:W2:Y:S01]  /*2ee0*/  I2F.F16 R22, R22 ;  /* 0x0000001600167306 */ /* 0x000ea20000200c00 */
[----:B------:R-:W-:Y:S01]  /*2ef0*/  FFMA.FTZ R51, R27, R36, R51 ;  /* 0x000000241b337223 */ /* 0x000fe20000010033 */
[----:B-1----:R-:W-:-:S06]  /*2f00*/  HADD2.F32 R19, -RZ, R19.H0_H0 ;  /* 0x20000013ff137230 */ /* 0x002fcc0000004100 */
[----:B------:R-:W1:Y:S01]  /*2f10*/  I2F.F16 R31, R44 ;  /* 0x0000002c001f7306 */ /* 0x000e620000200c00 */
[----:B------:R-:W-:Y:S01]  /*2f20*/  FFMA.FTZ R17, R20, R19, R17 ;  /* 0x0000001314117223 */ /* 0x000fe20000010011 */
[----:B------:R-:W-:Y:S02]  /*2f30*/  HADD2.F32 R19, -RZ, R4.H0_H0 ;  /* 0x20000004ff137230 */ /* 0x000fe40000004100 */
[----:B--2---:R-:W-:-:S04]  /*2f40*/  HADD2.F32 R22, -RZ, R22.H0_H0 ;  /* 0x20000016ff167230 */ /* 0x004fc80000004100 */
[----:B------:R-:W2:Y:S01]  /*2f50*/  I2F.F16 R23, R23 ;  /* 0x0000001700177306 */ /* 0x000ea20000200c00 */
[----:B------:R-:W-:Y:S01]  /*2f60*/  FFMA.FTZ R22, R20, R22, R7 ;  /* 0x0000001614167223 */ /* 0x000fe20000010007 */
[----:B------:R-:W-:Y:S02]  /*2f70*/  HADD2.F32 R7, -RZ, R6.H0_H0 ;  /* 0x20000006ff077230 */ /* 0x000fe40000004100 */
[----:B-1----:R-:W-:-:S04]  /*2f80*/  HADD2.F32 R18, -RZ, R31.H0_H0 ;  /* 0x2000001fff127230 */ /* 0x002fc80000004100 */
[----:B------:R-:W1:Y:S01]  /*2f90*/  I2F.F16 R40, R40 ;  /* 0x0000002800287306 */ /* 0x000e620000200c00 */
[----:B------:R-:W-:Y:S01]  /*2fa0*/  FFMA.FTZ R20, R20, R18, R51 ;  /* 0x0000001214147223 */ /* 0x000fe20000010033 */
[----:B--2---:R-:W-:-:S06]  /*2fb0*/  HADD2.F32 R16, -RZ, R23.H0_H0 ;  /* 0x20000017ff107230 */ /* 0x004fcc0000004100 */
[----:B------:R-:W2:Y:S01]  /*2fc0*/  I2F.F16 R38, R38 ;  /* 0x0000002600267306 */ /* 0x000ea20000200c00 */
[----:B------:R-:W-:Y:S02]  /*2fd0*/  HADD2.F32 R23, -RZ, R3.H0_H0 ;  /* 0x20000003ff177230 */ /* 0x000fe40000004100 */
[----:B------:R-:W-:Y:S01]  /*2fe0*/  FFMA.FTZ R16, R21, R16, R17 ;  /* 0x0000001015107223 */ /* 0x000fe20000010011 */
[----:B------:R-:W-:Y:S02]  /*2ff0*/  HADD2.F32 R17, -RZ, R5.H0_H0 ;  /* 0x20000005ff117230 */ /* 0x000fe40000004100 */
[----:B-1----:R-:W-:Y:S02]  /*3000*/  HADD2.F32 R40, -RZ, R40.H0_H0 ;  /* 0x20000028ff287230 */ /* 0x002fe40000004100 */
[----:B------:R-:W1:Y:S01]  /*3010*/  I2F.F16 R26, R26 ;  /* 0x0000001a001a7306 */ /* 0x000e620000200c00 */
[----:B------:R-:W-:Y:S02]  /*3020*/  FMUL.FTZ R16, R19, R16 ;  /* 0x0000001013107220 */ /* 0x000fe40000410000 */
[----:B------:R-:W-:-:S03]  /*3030*/  FFMA.FTZ R40, R40, R21, R43 ;  /* 0x0000001528287223 */ /* 0x000fc6000001002b */
[----:B------:R-:W-:Y:S01]  /*3040*/  F2FP.F16.F32.PACK_AB R16, RZ, R16 ;  /* 0x00000010ff10723e */ /* 0x000fe200000000ff */
[----:B--2---:R-:W-:Y:S02]  /*3050*/  HADD2.F32 R38, -RZ, R38.H0_H0 ;  /* 0x20000026ff267230 */ /* 0x004fe40000004100 */
[----:B------:R-:W-:-:S03]  /*3060*/  FMUL.FTZ R40, R7, R40 ;  /* 0x0000002807287220 */ /* 0x000fc60000410000 */
        /* <DEDUP_REMOVED lines=12> */
.L_x_4190:
[----:B------:R-:W-:Y:S01]  /*3130*/  UIADD3 UR4, UPT, UPT, UR5, 0x40, URZ ;  /* 0x0000004005047890 */ /* 0x000fe2000fffe0ff */
[----:B------:R-:W-:Y:S01]  /*3140*/  IMAD.WIDE R38, R33, 0x4, R24 ;  /* 0x0000000421267825 */ /* 0x000fe200078e0218 */
[----:B------:R-:W-:Y:S02]  /*3150*/  MOV R7, R30 ;  /* 0x0000001e00077202 */ /* 0x000fe40000000f00 */
[----:B--2---:R-:W-:Y:S02]  /*3160*/  LEA.HI R27, R12, 0xffffff80, RZ, 0x8 ;  /* 0xffffff800c1b7811 */ /* 0x004fe400078f40ff */
[----:B------:R-:W-:Y:S02]  /*3170*/  LEA.HI R28, R13, 0xffffff80, RZ, 0x8 ;  /* 0xffffff800d1c7811 */ /* 0x000fe400078f40ff */
[----:B------:R-:W-:Y:S02]  /*3180*/  LEA.HI R29, R14, 0xffffff80, RZ, 0x8 ;  /* 0xffffff800e1d7811 */ /* 0x000fe400078f40ff */
[----:B-----5:R-:W-:-:S02]  /*3190*/  LEA.HI R19, R15, 0xffffff80, RZ, 0x8 ;  /* 0xffffff800f137811 */ /* 0x020fc400078f40ff */
[----:B-1----:R-:W-:Y:S02]  /*31a0*/  LEA.HI R25, R8, 0xffffff80, RZ, 0x8 ;  /* 0xffffff8008197811 */ /* 0x002fe400078f40ff */
[----:B------:R-:W-:Y:S02]  /*31b0*/  LEA.HI R23, R9, 0xffffff80, RZ, 0x8 ;  /* 0xffffff8009177811 */ /* 0x000fe400078f40ff */
[----:B------:R-:W-:Y:S02]  /*31c0*/  LEA.HI R18, R10, 0xffffff80, RZ, 0x8 ;  /* 0xffffff800a127811 */ /* 0x000fe400078f40ff */
[----:B------:R-:W-:Y:S01]  /*31d0*/  LEA.HI R26, R11, 0xffffff80, RZ, 0x8 ;  /* 0xffffff800b1a7811 */ /* 0x000fe200078f40ff */
[----:B------:R-:W-:Y:S06]  /*31e0*/  @P1 BRA `(.L_x_4187) ;  /* 0x0000000800e81947 */ /* 0x000fec0003800000 */
[----:B------:R-:W-:Y:S01]  /*31f0*/  LOP3.LUT R16, R12, 0xff, RZ, 0xc0, !PT ;  /* 0x000000ff0c107812 */ /* 0x000fe200078ec0ff */
[----:B------:R-:W1:Y:S01]  /*3200*/  I2F.F16 R27, R27 ;  /* 0x0000001b001b7306 */ /* 0x000e620000200c00 */
[----:B------:R-:W-:Y:S02]  /*3210*/  LOP3.LUT R22, R14, 0xff, RZ, 0xc0, !PT ;  /* 0x000000ff0e167812 */ /* 0x000fe400078ec0ff */
[----:B------:R-:W-:Y:S02]  /*3220*/  IADD3 R16, PT, PT, R16, -0x80, RZ ;  /* 0xffffff8010107810 */ /* 0x000fe40007ffe0ff */
[----:B------:R-:W-:Y:S02]  /*3230*/  LOP3.LUT R17, R13, 0xff, RZ, 0xc0, !PT ;  /* 0x000000ff0d117812 */ /* 0x000fe400078ec0ff */
[----:B------:R-:W-:Y:S01]  /*3240*/  IADD3 R40, PT, PT, R22, -0x80, RZ ;  /* 0xffffff8016287810 */ /* 0x000fe20007ffe0ff */
[----:B------:R2:W-:Y:S01]  /*3250*/  I2F.F16 R42, R16 ;  /* 0x00000010002a7306 */ /* 0x0005e20000200c00 */
[----:B------:R-:W-:-:S02]  /*3260*/  IADD3 R41, PT, PT, R17, -0x80, RZ ;  /* 0xffffff8011297810 */ /* 0x000fc40007ffe0ff */
[----:B------:R-:W-:Y:S02]  /*3270*/  LOP3.LUT R17, R8, 0xff, RZ, 0xc0, !PT ;  /* 0x000000ff08117812 */ /* 0x000fe400078ec0ff */
[----:B------:R-:W-:Y:S02]  /*3280*/  LOP3.LUT R20, R9, 0xff, RZ, 0xc0, !PT ;  /* 0x000000ff09147812 */ /* 0x000fe400078ec0ff */
[----:B------:R-:W-:Y:S01]  /*3290*/  IADD3 R17, PT, PT, R17, -0x80, RZ ;  /* 0xffffff8011117810 */ /* 0x000fe20007ffe0ff */
[----:B------:R-:W3:Y:S01]  /*32a0*/  I2F.F16 R41, R41 ;  /* 0x0000002900297306 */ /* 0x000ee20000200c00 */
[----:B--2---:R-:W-:Y:S01]  /*32b0*/  LOP3.LUT R16, R10, 0xff, RZ, 0xc0, !PT ;  /* 0x000000ff0a107812 */ /* 0x004fe200078ec0ff */
[----:B-1----:R-:W-:Y:S01]  /*32c0*/  HADD2.F32 R27, -RZ, R27.H0_H0 ;  /* 0x2000001bff1b7230 */ /* 0x002fe20000004100 */
[----:B------:R-:W-:Y:S02]  /*32d0*/  IADD3 R20, PT, PT, R20, -0x80, RZ ;  /* 0xffffff8014147810 */ /* 0x000fe40007ffe0ff */
[----:B------:R-:W-:-:S02]  /*32e0*/  IADD3 R22, PT, PT, R16, -0x80, RZ ;  /* 0xffffff8010167810 */ /* 0x000fc40007ffe0ff */
[----:B------:R-:W-:Y:S01]  /*32f0*/  LOP3.LUT R16, R15, 0xff, RZ, 0xc0, !PT ;  /* 0x000000ff0f107812 */ /* 0x000fe200078ec0ff */
[----:B------:R1:W-:Y:S01]  /*3300*/  I2F.F16 R21, R17 ;  /* 0x0000001100157306 */ /* 0x0003e20000200c00 */
[--C-:B------:R-:W-:Y:S02]  /*3310*/  SHF.R.U32.HI R30, RZ, 0x8, R13.reuse ;  /* 0x00000008ff1e7819 */ /* 0x100fe4000001160d */
[----:B------:R-:W-:Y:S02]  /*3320*/  IADD3 R37, PT, PT, R16, -0x80, RZ ;  /* 0xffffff8010257810 */ /* 0x000fe40007ffe0ff */
[----:B------:R-:W-:Y:S02]  /*3330*/  SHF.R.U32.HI R16, RZ, 0x8, R12 ;  /* 0x00000008ff107819 */ /* 0x000fe4000001160c */
[----:B------:R-:W-:Y:S01]  /*3340*/  SHF.R.U32.HI R13, RZ, 0x10, R13 ;  /* 0x00000010ff0d7819 */ /* 0x000fe2000001160d */
[----:B------:R2:W4:Y:S01]  /*3350*/  I2F.F16 R24, R20 ;  /* 0x0000001400187306 */ /* 0x0005220000200c00 */
[----:B-1----:R-:W-:Y:S01]  /*3360*/  LOP3.LUT R17, R11, 0xff, RZ, 0xc0, !PT ;  /* 0x000000ff0b117812 */ /* 0x002fe200078ec0ff */
[----:B---3--:R-:W-:Y:S01]  /*3370*/  HADD2.F32 R41, -RZ, R41.H0_H0 ;  /* 0x20000029ff297230 */ /* 0x008fe20000004100 */
[----:B------:R-:W-:-:S02]  /*3380*/  LOP3.LUT R16, R16, 0xff, RZ, 0xc0, !PT ;  /* 0x000000ff10107812 */ /* 0x000fc400078ec0ff */
[----:B------:R-:W-:Y:S02]  /*3390*/  LOP3.LUT R31, R13, 0xff, RZ, 0xc0, !PT ;  /* 0x000000ff0d1f7812 */ /* 0x000fe400078ec0ff */
[----:B------:R-:W-:Y:S01]  /*33a0*/  IADD3 R35, PT, PT, R16, -0x80, RZ ;  /* 0xffffff8010237810 */ /* 0x000fe20007ffe0ff */
[----:B------:R-:W-:Y:S01]  /*33b0*/  I2F.F16 R40, R40 ;  /* 0x0000002800287306 */ /* 0x000fe20000200c00 */
[----:B--2---:R-:W-:Y:S02]  /*33c0*/  IADD3 R20, PT, PT, R17, -0x80, RZ ;  /* 0xffffff8011147810 */ /* 0x004fe40007ffe0ff */
[----:B------:R-:W1:Y:S01]  /*33d0*/  LDS.64 R16, [UR5+0x30] ;  /* 0x00003005ff107984 */ /* 0x000e620008000a00 */
[--C-:B------:R-:W-:Y:S02]  /*33e0*/  SHF.R.U32.HI R13, RZ, 0x8, R8.reuse ;  /* 0x00000008ff0d7819 */ /* 0x100fe40000011608 */
[----:B------:R-:W-:Y:S01]  /*33f0*/  SHF.R.U32.HI R8, RZ, 0x10, R8 ;  /* 0x00000010ff087819 */ /* 0x000fe20000011608 */
[----:B----4-:R-:W-:Y:S01]  /*3400*/  HADD2.F32 R24, -RZ, R24.H0_H0 ;  /* 0x20000018ff187230 */ /* 0x010fe20000004100 */
[----:B------:R-:W-:Y:S01]  /*3410*/  LOP3.LUT R13, R13, 0xff, RZ, 0xc0, !PT ;  /* 0x000000ff0d0d7812 */ /* 0x000fe200078ec0ff */
[----:B------:R-:W-:Y:S01]  /*3420*/  I2F.F16 R37, R37 ;  /* 0x0000002500257306 */ /* 0x000fe20000200c00 */
[----:B------:R-:W-:-:S02]  /*3430*/  LOP3.LUT R8, R8, 0xff, RZ, 0xc0, !PT ;  /* 0x000000ff08087812 */ /* 0x000fc400078ec0ff */
[----:B------:R-:W-:Y:S02]  /*3440*/  IADD3 R36, PT, PT, R13, -0x80, RZ ;  /* 0xffffff800d247810 */ /* 0x000fe40007ffe0ff */
[--C-:B------:R-:W-:Y:S02]  /*3450*/  SHF.R.U32.HI R13, RZ, 0x8, R14.reuse ;  /* 0x00000008ff0d7819 */ /* 0x100fe4000001160e */
[----:B------:R-:W-:Y:S01]  /*3460*/  SHF.R.U32.HI R45, RZ, 0x10, R14 ;  /* 0x00000010ff2d7819 */ /* 0x000fe2000001160e */
[----:B------:R-:W2:Y:S01]  /*3470*/  I2F.F16 R35, R35 ;  /* 0x0000002300237306 */ /* 0x000ea20000200c00 */
[----:B------:R-:W-:Y:S02]  /*3480*/  LOP3.LUT R43, R13, 0xff, RZ, 0xc0, !PT ;  /* 0x000000ff0d2b7812 */ /* 0x000fe400078ec0ff */
[----:B------:R-:W-:Y:S02]  /*3490*/  SHF.R.U32.HI R13, RZ, 0x8, R15 ;  /* 0x00000008ff0d7819 */ /* 0x000fe4000001160f */
[----:B------:R-:W-:-:S02]  /*34a0*/  IADD3 R8, PT, PT, R8, -0x80, RZ ;  /* 0xffffff8008087810 */ /* 0x000fc40007ffe0ff */
[--C-:B------:R-:W-:Y:S01]  /*34b0*/  SHF.R.U32.HI R46, RZ, 0x8, R9.reuse ;  /* 0x00000008ff2e7819 */ /* 0x100fe20000011609 */
[----:B------:R-:W3:Y:S01]  /*34c0*/  I2F.F16 R28, R28 ;  /* 0x0000001c001c7306 */ /* 0x000ee20000200c00 */
[----:B------:R-:W-:Y:S02]  /*34d0*/  SHF.R.U32.HI R44, RZ, 0x10, R9 ;  /* 0x00000010ff2c7819 */ /* 0x000fe40000011609 */
[----:B------:R-:W-:Y:S02]  /*34e0*/  LOP3.LUT R9, R45, 0xff, RZ, 0xc0, !PT ;  /* 0x000000ff2d097812 */ /* 0x000fe400078ec0ff */
[----:B------:R-:W-:Y:S02]  /*34f0*/  LOP3.LUT R13, R13, 0xff, RZ, 0xc0, !PT ;  /* 0x000000ff0d0d7812 */ /* 0x000fe400078ec0ff */
[----:B------:R-:W-:Y:S01]  /*3500*/  LOP3.LUT R30, R30, 0xff, RZ, 0xc0, !PT ;  /* 0x000000ff1e1e7812 */ /* 0x000fe200078ec0ff */
[----:B------:R1:W4:Y:S01]  /*3510*/  I2F.F16 R14, R8 ;  /* 0x00000008000e7306 */ /* 0x0003220000200c00 */
[----:B------:R-:W-:Y:S01]  /*3520*/  SHF.R.U32.HI R12, RZ, 0x10, R12 ;  /* 0x00000010ff0c7819 */ /* 0x000fe2000001160c */
[----:B--2---:R-:W-:Y:S01]  /*3530*/  HADD2.F32 R53, -RZ, R35.H0_H0 ;  /* 0x20000023ff357230 */ /* 0x004fe20000004100 */
[----:B------:R-:W-:-:S02]  /*3540*/  SHF.R.U32.HI R45, RZ, 0x8, R11 ;  /* 0x00000008ff2d7819 */ /* 0x000fc4000001160b */
[----:B------:R-:W-:Y:S01]  /*3550*/  SHF.R.U32.HI R47, RZ, 0x10, R11 ;  /* 0x00000010ff2f7819 */ /* 0x000fe2000001160b */
[----:B------:R-:W-:Y:S01]  /*3560*/  HADD2.F32 R11, -RZ, R40.H0_H0 ;  /* 0x20000028ff0b7230 */ /* 0x000fe20000004100 */
[----:B------:R-:W-:Y:S01]  /*3570*/  IADD3 R50, PT, PT, R9, -0x80, RZ ;  /* 0xffffff8009327810 */ /* 0x000fe20007ffe0ff */
[----:B------:R-:W-:Y:S01]  /*3580*/  HADD2.F32 R9, -RZ, R42.H0_H0 ;  /* 0x2000002aff097230 */ /* 0x000fe20000004100 */
[----:B------:R-:W-:Y:S01]  /*3590*/  IADD3 R52, PT, PT, R13, -0x80, RZ ;  /* 0xffffff800d347810 */ /* 0x000fe20007ffe0ff */
[--C-:B-1----:R-:W-:Y:S01]  /*35a0*/  HADD2.F32 R8, -RZ, R16.reuse.H0_H0 ;  /* 0x20000010ff087230 */ /* 0x102fe20000004100 */
[----:B------:R-:W-:Y:S01]  /*35b0*/  SHF.R.U32.HI R48, RZ, 0x10, R15 ;  /* 0x00000010ff307819 */ /* 0x000fe2000001160f */
[----:B------:R-:W-:Y:S01]  /*35c0*/  HADD2.F32 R13, -RZ, R37.H0_H0 ;  /* 0x20000025ff0d7230 */ /* 0x000fe20000004100 */
[----:B------:R-:W-:Y:S01]  /*35d0*/  IADD3 R30, PT, PT, R30, -0x80, RZ ;  /* 0xffffff801e1e7810 */ /* 0x000fe20007ffe0ff */
[----:B------:R-:W1:Y:S01]  /*35e0*/  I2F.F16 R37, R52 ;  /* 0x0000003400257306 */ /* 0x000e620000200c00 */
[----:B------:R-:W-:Y:S01]  /*35f0*/  LOP3.LUT R12, R12, 0xff, RZ, 0xc0, !PT ;  /* 0x000000ff0c0c7812 */ /* 0x000fe200078ec0ff */
[----:B------:R-:W-:Y:S01]  /*3600*/  FFMA.FTZ R35, R8, R41, RZ ;  /* 0x0000002908237223 */ /* 0x000fe200000100ff */
[----:B------:R-:W-:Y:S01]  /*3610*/  IADD3 R43, PT, PT, R43, -0x80, RZ ;  /* 0xffffff802b2b7810 */ /* 0x000fe20007ffe0ff */
[----:B------:R-:W-:Y:S01]  /*3620*/  FFMA.FTZ R40, R9, R8, RZ ;  /* 0x0000000809287223 */ /* 0x000fe200000100ff */
[----:B------:R-:W-:Y:S01]  /*3630*/  LOP3.LUT R49, R48, 0xff, RZ, 0xc0, !PT ;  /* 0x000000ff30317812 */ /* 0x000fe200078ec0ff */
[C---:B------:R-:W-:Y:S01]  /*3640*/  FFMA.FTZ R41, R8.reuse, R11, RZ ;  /* 0x0000000b08297223 */ /* 0x040fe200000100ff */
[----:B------:R-:W-:Y:S01]  /*3650*/  FFMA.FTZ R51, R8, R13, RZ ;  /* 0x0000000d08337223 */ /* 0x000fe200000100ff */
[----:B------:R-:W-:Y:S01]  /*3660*/  VIADD R12, R12, 0xffffff80 ;  /* 0xffffff800c0c7836 */ /* 0x000fe20000000000 */
[----:B------:R-:W2:Y:S01]  /*3670*/  LDS.64 R8, [UR5+0x38] ;  /* 0x00003805ff087984 */ /* 0x000ea20008000a00 */
[----:B------:R-:W5:Y:S01]  /*3680*/  I2F.F16 R30, R30 ;  /* 0x0000001e001e7306 */ /* 0x000f620000200c00 */
[----:B------:R-:W-:Y:S01]  /*3690*/  IADD3 R31, PT, PT, R31, -0x80, RZ ;  /* 0xffffff801f1f7810 */ /* 0x000fe20007ffe0ff */
[----:B------:R-:W-:Y:S01]  /*36a0*/  HADD2.F32 R16, -RZ, R16.H1_H1 ;  /* 0x30000010ff107230 */ /* 0x000fe20000004100 */
[----:B------:R-:W-:Y:S01]  /*36b0*/  IADD3 R49, PT, PT, R49, -0x80, RZ ;  /* 0xffffff8031317810 */ /* 0x000fe20007ffe0ff */
[----:B---3--:R-:W-:Y:S01]  /*36c0*/  HADD2.F32 R28, -RZ, R28.H0_H0 ;  /* 0x2000001cff1c7230 */ /* 0x008fe20000004100 */
[----:B------:R-:W-:Y:S01]  /*36d0*/  LOP3.LUT R46, R46, 0xff, RZ, 0xc0, !PT ;  /* 0x000000ff2e2e7812 */ /* 0x000fe200078ec0ff */
[----:B----4-:R-:W-:-:S02]  /*36e0*/  HADD2.F32 R14, -RZ, R14.H0_H0 ;  /* 0x2000000eff0e7230 */ /* 0x010fc40000004100 */
[----:B------:R-:W-:Y:S01]  /*36f0*/  FFMA.FTZ R11, R53, R16, R40 ;  /* 0x00000010350b7223 */ /* 0x000fe20000010028 */
[----:B------:R-:W3:Y:S01]  /*3700*/  I2F.F16 R43, R43 ;  /* 0x0000002b002b7306 */ /* 0x000ee20000200c00 */
[----:B------:R-:W-:Y:S01]  /*3710*/  IADD3 R13, PT, PT, R46, -0x80, RZ ;  /* 0xffffff802e0d7810 */ /* 0x000fe20007ffe0ff */
[----:B-1----:R-:W-:Y:S01]  /*3720*/  HADD2.F32 R46, -RZ, R37.H0_H0 ;  /* 0x20000025ff2e7230 */ /* 0x002fe20000004100 */
[--C-:B------:R-:W-:Y:S01]  /*3730*/  SHF.R.U32.HI R15, RZ, 0x8, R10.reuse ;  /* 0x00000008ff0f7819 */ /* 0x100fe2000001160a */
[--C-:B------:R-:W-:Y:S01]  /*3740*/  HADD2.F32 R40, -RZ, R17.reuse.H0_H0 ;  /* 0x20000011ff287230 */ /* 0x100fe20000004100 */
[----:B------:R-:W-:Y:S01]  /*3750*/  SHF.R.U32.HI R10, RZ, 0x10, R10 ;  /* 0x00000010ff0a7819 */ /* 0x000fe2000001160a */
[----:B------:R-:W-:Y:S02]  /*3760*/  HADD2.F32 R17, -RZ, R17.H1_H1 ;  /* 0x30000011ff117230 */ /* 0x000fe40000004100 */
[----:B------:R-:W-:Y:S01]  /*3770*/  FFMA.FTZ R51, R16, R46, R51 ;  /* 0x0000002e10337223 */ /* 0x000fe20000010033 */
[----:B------:R-:W1:Y:S01]  /*3780*/  I2F.F16 R12, R12 ;  /* 0x0000000c000c7306 */ /* 0x000e620000200c00 */
[----:B-----5:R-:W-:Y:S01]  /*3790*/  HADD2.F32 R30, -RZ, R30.H0_H0 ;  /* 0x2000001eff1e7230 */ /* 0x020fe20000004100 */
[----:B------:R-:W-:-:S02]  /*37a0*/  LOP3.LUT R15, R15, 0xff, RZ, 0xc0, !PT ;  /* 0x000000ff0f0f7812 */ /* 0x000fc400078ec0ff */
[----:B------:R-:W-:Y:S02]  /*37b0*/  LOP3.LUT R45, R45, 0xff, RZ, 0xc0, !PT ;  /* 0x000000ff2d2d7812 */ /* 0x000fe400078ec0ff */
[----:B------:R-:W-:Y:S01]  /*37c0*/  FFMA.FTZ R35, R16, R30, R35 ;  /* 0x0000001e10237223 */ /* 0x000fe20000010023 */
[----:B---3--:R-:W-:Y:S01]  /*37d0*/  HADD2.F32 R42, -RZ, R43.H0_H0 ;  /* 0x2000002bff2a7230 */ /* 0x008fe20000004100 */
[----:B------:R-:W3:Y:S01]  /*37e0*/  I2F.F16 R31, R31 ;  /* 0x0000001f001f7306 */ /* 0x000ee20000200c00 */
[----:B------:R-:W-:Y:S02]  /*37f0*/  LOP3.LUT R44, R44, 0xff, RZ, 0xc0, !PT ;  /* 0x000000ff2c2c7812 */ /* 0x000fe400078ec0ff */
[----:B------:R-:W-:Y:S01]  /*3800*/  LOP3.LUT R47, R47, 0xff, RZ, 0xc0, !PT ;  /* 0x000000ff2f2f7812 */ /* 0x000fe200078ec0ff */
[----:B------:R-:W-:Y:S01]  /*3810*/  FFMA.FTZ R41, R16, R42, R41 ;  /* 0x0000002a10297223 */ /* 0x000fe20000010029 */
[----:B------:R-:W-:Y:S01]  /*3820*/  IADD3 R15, PT, PT, R15, -0x80, RZ ;  /* 0xffffff800f0f7810 */ /* 0x000fe20007ffe0ff */
[----:B-1----:R-:W-:-:S02]  /*3830*/  HADD2.F32 R30, -RZ, R12.H0_H0 ;  /* 0x2000000cff1e7230 */ /* 0x002fc40000004100 */
[----:B------:R-:W1:Y:S01]  /*3840*/  I2F.F16 R48, R50 ;  /* 0x0000003200307306 */ /* 0x000e620000200c00 */
[----:B------:R-:W-:Y:S02]  /*3850*/  IADD3 R45, PT, PT, R45, -0x80, RZ ;  /* 0xffffff802d2d7810 */ /* 0x000fe40007ffe0ff */
[----:B------:R-:W-:Y:S01]  /*3860*/  IADD3 R44, PT, PT, R44, -0x80, RZ ;  /* 0xffffff802c2c7810 */ /* 0x000fe20007ffe0ff */
[----:B------:R-:W-:Y:S01]  /*3870*/  FFMA.FTZ R16, R30, R40, R11 ;  /* 0x000000281e107223 */ /* 0x000fe2000001000b */
[----:B------:R-:W-:Y:S01]  /*3880*/  LOP3.LUT R11, R10, 0xff, RZ, 0xc0, !PT ;  /* 0x000000ff0a0b7812 */ /* 0x000fe200078ec0ff */
[----:B---3--:R-:W-:Y:S02]  /*3890*/  HADD2.F32 R31, -RZ, R31.H0_H0 ;  /* 0x2000001fff1f7230 */ /* 0x008fe40000004100 */
[----:B------:R-:W3:Y:S01]  /*38a0*/  I2F.F16 R49, R49 ;  /* 0x0000003100317306 */ /* 0x000ee20000200c00 */
[----:B------:R-:W-:Y:S01]  /*38b0*/  FFMA.FTZ R27, R27, R17, R16 ;  /* 0x000000111b1b7223 */ /* 0x000fe20000010010 */
[----:B------:R-:W-:Y:S01]  /*38c0*/  IADD3 R11, PT, PT, R11, -0x80, RZ ;  /* 0xffffff800b0b7810 */ /* 0x000fe20007ffe0ff */
[----:B------:R-:W-:Y:S01]  /*38d0*/  FFMA.FTZ R30, R40, R31, R35 ;  /* 0x0000001f281e7223 */ /* 0x000fe20000010023 */
[----:B------:R-:W-:Y:S01]  /*38e0*/  IADD3 R16, PT, PT, R47, -0x80, RZ ;  /* 0xffffff802f107810 */ /* 0x000fe20007ffe0ff */
[----:B-1----:R-:W-:-:S03]  /*38f0*/  HADD2.F32 R48, -RZ, R48.H0_H0 ;  /* 0x20000030ff307230 */ /* 0x002fc60000004100 */
[----:B------:R-:W1:Y:S01]  /*3900*/  I2F.F16 R29, R29 ;  /* 0x0000001d001d7306 */ /* 0x000e620000200c00 */
[----:B------:R-:W-:Y:S01]  /*3910*/  FFMA.FTZ R30, R17, R28, R30 ;  /* 0x0000001c111e7223 */ /* 0x000fe2000001001e */
[----:B------:R-:W-:Y:S02]  /*3920*/  HADD2.F32 R28, -RZ, R21.H0_H0 ;  /* 0x20000015ff1c7230 */ /* 0x000fe40000004100 */
[----:B------:R-:W-:Y:S01]  /*3930*/  FFMA.FTZ R41, R40, R48, R41 ;  /* 0x0000003028297223 */ /* 0x000fe20000010029 */
[----:B---3--:R-:W-:-:S03]  /*3940*/  HADD2.F32 R42, -RZ, R49.H0_H0 ;  /* 0x20000031ff2a7230 */ /* 0x008fc60000004100 */
[----:B------:R-:W3:Y:S02]  /*3950*/  I2F.F16 R19, R19 ;  /* 0x0000001300137306 */ /* 0x000ee40000200c00 */
[----:B------:R-:W-:Y:S01]  /*3960*/  FFMA.FTZ R51, R40, R42, R51 ;  /* 0x0000002a28337223 */ /* 0x000fe20000010033 */
[----:B-1----:R-:W-:-:S05]  /*3970*/  HADD2.F32 R40, -RZ, R29.H0_H0 ;  /* 0x2000001dff287230 */ /* 0x002fca0000004100 */
[----:B------:R-:W1:Y:S01]  /*3980*/  I2F.F16 R20, R20 ;  /* 0x0000001400147306 */ /* 0x000e620000200c00 */
[----:B------:R-:W-:Y:S01]  /*3990*/  FFMA.FTZ R40, R17, R40, R41 ;  /* 0x0000002811287223 */ /* 0x000fe20000010029 */
[----:B---3--:R-:W-:-:S06]  /*39a0*/  HADD2.F32 R42, -RZ, R19.H0_H0 ;  /* 0x20000013ff2a7230 */ /* 0x008fcc0000004100 */
[----:B------:R-:W3:Y:S01]  /*39b0*/  I2F.F16 R13, R13 ;  /* 0x0000000d000d7306 */ /* 0x000ee20000200c00 */
[----:B--2---:R-:W-:Y:S02]  /*39c0*/  HADD2.F32 R19, -RZ, R8.H0_H0 ;  /* 0x20000008ff137230 */ /* 0x004fe40000004100 */
[----:B------:R-:W-:-:S03]  /*39d0*/  FFMA.FTZ R42, R17, R42, R51 ;  /* 0x0000002a112a7223 */ /* 0x000fc60000010033 */
[----:B------:R-:W-:Y:S01]  /*39e0*/  FFMA.FTZ R27, R28, R19, R27 ;  /* 0x000000131c1b7223 */ /* 0x000fe2000001001b */
[----:B-1----:R-:W-:Y:S01]  /*39f0*/  HADD2.F32 R21, -RZ, R20.H0_H0 ;  /* 0x20000014ff157230 */ /* 0x002fe20000004100 */
[----:B------:R-:W1:Y:S01]  /*3a00*/  I2F.F16 R22, R22 ;  /* 0x0000001600167306 */ /* 0x000e620000200c00 */
[----:B------:R-:W-:-:S03]  /*3a10*/  FFMA.FTZ R24, R19, R24, R30 ;  /* 0x0000001813187223 */ /* 0x000fc6000001001e */
[----:B------:R-:W-:Y:S01]  /*3a20*/  FFMA.FTZ R21, R19, R21, R42 ;  /* 0x0000001513157223 */ /* 0x000fe2000001002a */
[----:B---3--:R-:W-:-:S03]  /*3a30*/  HADD2.F32 R20, -RZ, R13.H0_H0 ;  /* 0x2000000dff147230 */ /* 0x008fc60000004100 */
[----:B------:R-:W2:Y:S01]  /*3a40*/  I2F.F16 R36, R36 ;  /* 0x0000002400247306 */ /* 0x000ea20000200c00 */
[----:B-1----:R-:W-:-:S07]  /*3a50*/  HADD2.F32 R22, -RZ, R22.H0_H0 ;  /* 0x20000016ff167230 */ /* 0x002fce0000004100 */
[----:B------:R1:W3:Y:S01]  /*3a60*/  I2F.F16 R10, R15 ;  /* 0x0000000f000a7306 */ /* 0x0002e20000200c00 */
[----:B------:R-:W-:Y:S01]  /*3a70*/  FFMA.FTZ R22, R19, R22, R40 ;  /* 0x0000001613167223 */ /* 0x000fe20000010028 */
[----:B--2---:R-:W-:-:S06]  /*3a80*/  HADD2.F32 R36, -RZ, R36.H0_H0 ;  /* 0x20000024ff247230 */ /* 0x004fcc0000004100 */
[----:B------:R-:W2:Y:S01]  /*3a90*/  I2F.F16 R17, R45 ;  /* 0x0000002d00117306 */ /* 0x000ea20000200c00 */
[----:B-1----:R-:W-:Y:S02]  /*3aa0*/  HADD2.F32 R15, -RZ, R8.H1_H1 ;  /* 0x30000008ff0f7230 */ /* 0x002fe40000004100 */
[--C-:B------:R-:W-:Y:S02]  /*3ab0*/  HADD2.F32 R8, -RZ, R9.reuse.H0_H0 ;  /* 0x20000009ff087230 */ /* 0x100fe40000004100 */
[----:B------:R-:W-:Y:S02]  /*3ac0*/  HADD2.F32 R9, -RZ, R9.H1_H1 ;  /* 0x30000009ff097230 */ /* 0x000fe40000004100 */
[----:B------:R-:W-:Y:S01]  /*3ad0*/  FFMA.FTZ R13, R15, R20, R24 ;  /* 0x000000140f0d7223 */ /* 0x000fe20000010018 */
[----:B---3--:R-:W-:Y:S01]  /*3ae0*/  HADD2.F32 R10, -RZ, R10.H0_H0 ;  /* 0x2000000aff0a7230 */ /* 0x008fe20000004100 */
[----:B------:R-:W1:Y:S01]  /*3af0*/  I2F.F16 R12, R44 ;  /* 0x0000002c000c7306 */ /* 0x000e620000200c00 */
[----:B------:R-:W-:-:S04]  /*3b00*/  FFMA.FTZ R27, R36, R15, R27 ;  /* 0x0000000f241b7223 */ /* 0x000fc8000001001b */
[----:B------:R-:W-:Y:S01]  /*3b10*/  FFMA.FTZ R27, R14, R8, R27 ;  /* 0x000000080e1b7223 */ /* 0x000fe2000001001b */
[----:B--2---:R-:W-:Y:S02]  /*3b20*/  HADD2.F32 R20, -RZ, R17.H0_H0 ;  /* 0x20000011ff147230 */ /* 0x004fe40000004100 */
[----:B------:R-:W2:Y:S01]  /*3b30*/  I2F.F16 R11, R11 ;  /* 0x0000000b000b7306 */ /* 0x000ea20000200c00 */
[C---:B------:R-:W-:Y:S02]  /*3b40*/  FFMA.FTZ R17, R15.reuse, R10, R22 ;  /* 0x0000000a0f117223 */ /* 0x040fe40000010016 */
[----:B------:R-:W-:Y:S01]  /*3b50*/  FFMA.FTZ R21, R15, R20, R21 ;  /* 0x000000140f157223 */ /* 0x000fe20000010015 */
[----:B------:R-:W-:Y:S02]  /*3b60*/  HADD2.F32 R15, -RZ, R5.H0_H0 ;  /* 0x20000005ff0f7230 */ /* 0x000fe40000004100 */
[----:B-1----:R-:W-:Y:S02]  /*3b70*/  HADD2.F32 R12, -RZ, R12.H0_H0 ;  /* 0x2000000cff0c7230 */ /* 0x002fe40000004100 */
[----:B------:R-:W-:Y:S03]  /*3b80*/  I2F.F16 R16, R16 ;  /* 0x0000001000107306 */ /* 0x000fe60000200c00 */
[----:B------:R-:W-:Y:S01]  /*3b90*/  FFMA.FTZ R14, R8, R12, R13 ;  /* 0x0000000c080e7223 */ /* 0x000fe2000001000d */
[----:B------:R-:W-:-:S02]  /*3ba0*/  HADD2.F32 R13, -RZ, R6.H0_H0 ;  /* 0x20000006ff0d7230 */ /* 0x000fc40000004100 */
[----:B--2---:R-:W-:Y:S02]  /*3bb0*/  HADD2.F32 R11, -RZ, R11.H0_H0 ;  /* 0x2000000bff0b7230 */ /* 0x004fe40000004100 */
[----:B------:R-:W1:Y:S03]  /*3bc0*/  I2F.F16 R25, R25 ;  /* 0x0000001900197306 */ /* 0x000e660000200c00 */
[----:B------:R-:W-:Y:S01]  /*3bd0*/  FFMA.FTZ R11, R8, R11, R17 ;  /* 0x0000000b080b7223 */ /* 0x000fe20000010011 */
[----:B------:R-:W-:-:S04]  /*3be0*/  HADD2.F32 R17, -RZ, R3.H0_H0 ;  /* 0x20000003ff117230 */ /* 0x000fc80000004100 */
[----:B------:R-:W2:Y:S01]  /*3bf0*/  I2F.F16 R23, R23 ;  /* 0x0000001700177306 */ /* 0x000ea20000200c00 */
[----:B-1----:R-:W-:-:S07]  /*3c00*/  HADD2.F32 R10, -RZ, R25.H0_H0 ;  /* 0x20000019ff0a7230 */ /* 0x002fce0000004100 */
[----:B------:R1:W3:Y:S01]  /*3c10*/  I2F.F16 R28, R18 ;  /* 0x00000012001c7306 */ /* 0x0002e20000200c00 */
[----:B------:R-:W-:Y:S01]  /*3c20*/  FFMA.FTZ R10, R10, R9, R27 ;  /* 0x000000090a0a7223 */ /* 0x000fe2000001001b */
[----:B--2---:R-:W-:-:S06]  /*3c30*/  HADD2.F32 R12, -RZ, R23.H0_H0 ;  /* 0x20000017ff0c7230 */ /* 0x004fcc0000004100 */
[----:B------:R-:W2:Y:S01]  /*3c40*/  I2F.F16 R26, R26 ;  /* 0x0000001a001a7306 */ /* 0x000ea20000200c00 */
[----:B-1----:R-:W-:Y:S02]  /*3c50*/  HADD2.F32 R18, -RZ, R16.H0_H0 ;  /* 0x20000010ff127230 */ /* 0x002fe40000004100 */
[----:B------:R-:W-:Y:S01]  /*3c60*/  FMUL.FTZ R10, R13, R10 ;  /* 0x0000000a0d0a7220 */ /* 0x000fe20000410000 */
[----:B------:R-:W-:Y:S01]  /*3c70*/  FFMA.FTZ R12, R9, R12, R14 ;  /* 0x0000000c090c7223 */ /* 0x000fe2000001000e */
[----:B------:R-:W-:Y:S02]  /*3c80*/  HADD2.F32 R14, -RZ, R4.H0_H0 ;  /* 0x20000004ff0e7230 */ /* 0x000fe40000004100 */
[----:B------:R-:W-:Y:S01]  /*3c90*/  FFMA.FTZ R18, R8, R18, R21 ;  /* 0x0000001208127223 */ /* 0x000fe20000010015 */
[----:B---3--:R-:W-:Y:S02]  /*3ca0*/  HADD2.F32 R16, -RZ, R28.H0_H0 ;  /* 0x2000001cff107230 */ /* 0x008fe40000004100 */
[----:B------:R-:W-:Y:S01]  /*3cb0*/  FMUL.FTZ R12, R15, R12 ;  /* 0x0000000c0f0c7220 */ /* 0x000fe20000410000 */
[----:B------:R-:W-:-:S02]  /*3cc0*/  F2FP.F16.F32.PACK_AB R10, RZ, R10 ;  /* 0x0000000aff0a723e */ /* 0x000fc400000000ff */
[C---:B------:R-:W-:Y:S02]  /*3cd0*/  FFMA.FTZ R11, R9.reuse, R16, R11 ;  /* 0x00000010090b7223 */ /* 0x040fe4000001000b */
[----:B------:R-:W-:Y:S01]  /*3ce0*/  F2FP.F16.F32.PACK_AB R12, RZ, R12 ;  /* 0x0000000cff0c723e */ /* 0x000fe200000000ff */
[----:B--2---:R-:W-:Y:S02]  /*3cf0*/  HADD2.F32 R8, -RZ, R26.H0_H0 ;  /* 0x2000001aff087230 */ /* 0x004fe40000004100 */
        /* <DEDUP_REMOVED lines=8> */
[----:B------:R-:W-:-:S07]  /*3d80*/  HADD2 R0, R11, R0 ;  /* 0x000000000b007230 */ /* 0x000fce0000000000 */
.L_x_4187:
[----:B------:R-:W-:-:S04]  /*3d90*/  VIMNMX R8, PT, PT, R34, UR9, PT ;  /* 0x0000000922087c48 */ /* 0x000fc8000bfe0100 */
[----:B------:R-:W-:-:S13]  /*3da0*/  ISETP.GT.AND P0, PT, R8, R7, PT ;  /* 0x000000070800720c */ /* 0x000fda0003f04270 */
[----:B------:R-:W-:Y:S05]  /*3db0*/  @!P0 BRA `(.L_x_4191) ;  /* 0x0000001400e88947 */ /* 0x000fea0003800000 */
[----:B------:R-:W1:Y:S01]  /*3dc0*/  LDC.64 R32, c[0x0][0x3a8] ;  /* 0x0000ea00ff207b82 */ /* 0x000e620000000a00 */
[----:B------:R-:W-:Y:S01]  /*3dd0*/  MOV R28, R38 ;  /* 0x00000026001c7202 */ /* 0x000fe20000000f00 */
[----:B------:R-:W-:Y:S01]  /*3de0*/  IMAD.MOV.U32 R29, RZ, RZ, R39 ;  /* 0x000000ffff1d7224 */ /* 0x000fe200078e0027 */
[----:B------:R-:W-:-:S07]  /*3df0*/  VIMNMX.U32 R24, PT, PT, R34, UR9, PT ;  /* 0x0000000922187c48 */ /* 0x000fce000bfe0000 */
.L_x_4194:
[C---:B-1---5:R-:W-:Y:S01]  /*3e00*/  IMAD.WIDE R12, R33.reuse, 0x4, R28 ;  /* 0x00000004210c7825 */ /* 0x062fe200078e021c */
[----:B------:R1:W5:Y:S01]  /*3e10*/  LDG.E.128.CONSTANT R8, desc[UR6][R28.64] ;  /* 0x000000061c087981 */ /* 0x000362000c1e9d00 */
[----:B------:R-:W-:Y:S02]  /*3e20*/  ISETP.LE.AND P0, PT, R32, UR8, PT ;  /* 0x0000000820007c0c */ /* 0x000fe4000bf03270 */
[C---:B------:R-:W-:Y:S02]  /*3e30*/  IMAD.WIDE R16, R33.reuse, 0x4, R12 ;  /* 0x0000000421107825 */ /* 0x040fe400078e020c */
[----:B------:R-:W5:Y:S02]  /*3e40*/  LDG.E.128.CONSTANT R12, desc[UR6][R12.64] ;  /* 0x000000060c0c7981 */ /* 0x000f64000c1e9d00 */
[----:B--2---:R-:W-:-:S04]  /*3e50*/  IMAD.WIDE R30, R33, 0x4, R16 ;  /* 0x00000004211e7825 */ /* 0x004fc800078e0210 */
[----:B------:R-:W-:-:S03]  /*3e60*/  IMAD.WIDE R26, R33, 0x4, R30 ;  /* 0x00000004211a7825 */ /* 0x000fc600078e021e */
[----:B------:R-:W-:Y:S05]  /*3e70*/  @P0 BRA `(.L_x_4192) ;  /* 0x0000000800c40947 */ /* 0x000fea0003800000 */
[----:B------:R-:W2:Y:S01]  /*3e80*/  LDG.E.128.CONSTANT R16, desc[UR6][R16.64] ;  /* 0x0000000610107981 */ /* 0x000ea2000c1e9d00 */
[----:B-----5:R-:W-:Y:S02]  /*3e90*/  LOP3.LUT R38, R8, 0x3f003f, RZ, 0xc0, !PT ;  /* 0x003f003f08267812 */ /* 0x020fe400078ec0ff */
[--C-:B------:R-:W-:Y:S01]  /*3ea0*/  SHF.R.U32.HI R35, RZ, 0xc, R8.reuse ;  /* 0x0000000cff237819 */ /* 0x100fe20000011608 */
[----:B------:R-:W3:Y:S01]  /*3eb0*/  LDS.128 R20, [UR4] ;  /* 0x00000004ff147984 */ /* 0x000ee20008000c00 */
[----:B------:R-:W-:Y:S02]  /*3ec0*/  LOP3.LUT R42, R10, 0x3f003f, RZ, 0xc0, !PT ;  /* 0x003f003f0a2a7812 */ /* 0x000fe400078ec0ff */
[----:B------:R-:W-:Y:S02]  /*3ed0*/  SHF.R.U32.HI R8, RZ, 0x6, R8 ;  /* 0x00000006ff087819 */ /* 0x000fe40000011608 */
[----:B------:R-:W-:Y:S02]  /*3ee0*/  LOP3.LUT R41, R9, 0x3f003f, RZ, 0xc0, !PT ;  /* 0x003f003f09297812 */ /* 0x000fe400078ec0ff */
[----:B------:R-:W-:-:S02]  /*3ef0*/  SHF.R.U32.HI R36, RZ, 0xc, R9 ;  /* 0x0000000cff247819 */ /* 0x000fc40000011609 */
[----:B------:R-:W-:Y:S02]  /*3f00*/  SHF.R.U32.HI R9, RZ, 0x6, R9 ;  /* 0x00000006ff097819 */ /* 0x000fe40000011609 */
[----:B------:R-:W-:Y:S02]  /*3f10*/  LOP3.LUT R38, R38, 0x64006400, RZ, 0xfc, !PT ;  /* 0x6400640026267812 */ /* 0x000fe400078efcff */
[----:B------:R-:W-:Y:S02]  /*3f20*/  LOP3.LUT R42, R42, 0x64006400, RZ, 0xfc, !PT ;  /* 0x640064002a2a7812 */ /* 0x000fe400078efcff */
[--C-:B------:R-:W-:Y:S02]  /*3f30*/  SHF.R.U32.HI R37, RZ, 0xc, R10.reuse ;  /* 0x0000000cff257819 */ /* 0x100fe4000001160a */
[----:B------:R-:W-:Y:S01]  /*3f40*/  SHF.R.U32.HI R39, RZ, 0x6, R10 ;  /* 0x00000006ff277819 */ /* 0x000fe2000001160a */
[----:B------:R-:W-:Y:S01]  /*3f50*/  HADD2 R45, R42, -1056, -1056 ;  /* 0xe420e4202a2d7430 */ /* 0x000fe20000000000 */
[----:B------:R-:W-:-:S02]  /*3f60*/  LOP3.LUT R41, R41, 0x64006400, RZ, 0xfc, !PT ;  /* 0x6400640029297812 */ /* 0x000fc400078efcff */
[----:B------:R-:W-:Y:S02]  /*3f70*/  LOP3.LUT R8, R8, 0x3f003f, RZ, 0xc0, !PT ;  /* 0x003f003f08087812 */ /* 0x000fe400078ec0ff */
[----:B------:R-:W-:Y:S01]  /*3f80*/  LOP3.LUT R10, R11, 0x3f003f, RZ, 0xc0, !PT ;  /* 0x003f003f0b0a7812 */ /* 0x000fe200078ec0ff */
[----:B------:R-:W-:Y:S01]  /*3f90*/  HADD2 R43, R41, -1056, -1056 ;  /* 0xe420e420292b7430 */ /* 0x000fe20000000000 */
[--C-:B------:R-:W-:Y:S02]  /*3fa0*/  SHF.R.U32.HI R25, RZ, 0xc, R11.reuse ;  /* 0x0000000cff197819 */ /* 0x100fe4000001160b */
[----:B------:R-:W-:Y:S01]  /*3fb0*/  SHF.R.U32.HI R40, RZ, 0x6, R11 ;  /* 0x00000006ff287819 */ /* 0x000fe2000001160b */
        /* <DEDUP_REMOVED lines=9> */
[-C--:B---3--:R-:W-:Y:S02]  /*4050*/  HFMA2 R38, R11, R20.reuse, RZ ;  /* 0x000000140b267231 */ /* 0x088fe400000000ff */
[-C--:B------:R-:W-:Y:S02]  /*4060*/  HFMA2 R11, R43, R20.reuse, RZ.H0_H0 ;  /* 0x000000142b0b7231 */ /* 0x080fe400000400ff */
[-C--:B------:R-:W-:Y:S01]  /*4070*/  HFMA2 R43, R45, R20.reuse, RZ ;  /* 0x000000142d2b7231 */ /* 0x080fe200000000ff */
[----:B------:R-:W-:Y:S01]  /*4080*/  LOP3.LUT R45, R12, 0x3f003f, RZ, 0xc0, !PT ;  /* 0x003f003f0c2d7812 */ /* 0x000fe200078ec0ff */
[----:B------:R-:W-:Y:S01]  /*4090*/  HADD2 R47, R10, -1056, -1056 ;  /* 0xe420e4200a2f7430 */ /* 0x000fe20000000000 */
[----:B------:R-:W-:Y:S01]  /*40a0*/  LOP3.LUT R46, R46, 0x64006400, RZ, 0xfc, !PT ;  /* 0x640064002e2e7812 */ /* 0x000fe200078efcff */
[-C--:B------:R-:W-:Y:S01]  /*40b0*/  HFMA2 R11, R8, R21.reuse, R11 ;  /* 0x00000015080b7231 */ /* 0x080fe2000000000b */
[----:B------:R-:W-:Y:S01]  /*40c0*/  SHF.R.U32.HI R8, RZ, 0x6, R12 ;  /* 0x00000006ff087819 */ /* 0x000fe2000001160c */
[-C--:B------:R-:W-:Y:S01]  /*40d0*/  HFMA2 R38, R41, R21.reuse, R38 ;  /* 0x0000001529267231 */ /* 0x080fe20000000026 */
[----:B------:R-:W-:Y:S01]  /*40e0*/  LOP3.LUT R45, R45, 0x64006400, RZ, 0xfc, !PT ;  /* 0x640064002d2d7812 */ /* 0x000fe200078efcff */
[----:B------:R-:W-:Y:S01]  /*40f0*/  HADD2 R46, R46, -1056, -1056 ;  /* 0xe420e4202e2e7430 */ /* 0x000fe20000000000 */
[----:B------:R-:W-:Y:S01]  /*4100*/  SHF.R.U32.HI R10, RZ, 0x6, R13 ;  /* 0x00000006ff0a7819 */ /* 0x000fe2000001160d */
[----:B------:R-:W-:Y:S01]  /*4110*/  HFMA2 R42, R47, R20, RZ.H0_H0 ;  /* 0x000000142f2a7231 */ /* 0x000fe200000400ff */
[----:B------:R-:W-:Y:S01]  /*4120*/  LOP3.LUT R40, R40, 0x3f003f, RZ, 0xc0, !PT ;  /* 0x003f003f28287812 */ /* 0x000fe200078ec0ff */
[----:B------:R-:W-:Y:S01]  /*4130*/  HADD2 R45, R45, -1056, -1056 ;  /* 0xe420e4202d2d7430 */ /* 0x000fe20000000000 */
[----:B------:R-:W-:Y:S01]  /*4140*/  LOP3.LUT R9, R14, 0x3f003f, RZ, 0xc0, !PT ;  /* 0x003f003f0e097812 */ /* 0x000fe200078ec0ff */
[----:B------:R-:W-:Y:S01]  /*4150*/  HFMA2 R43, R46, R21, R43 ;  /* 0x000000152e2b7231 */ /* 0x000fe2000000002b */
[----:B------:R-:W-:-:S02]  /*4160*/  LOP3.LUT R8, R8, 0x3f003f, RZ, 0xc0, !PT ;  /* 0x003f003f08087812 */ /* 0x000fc400078ec0ff */
[----:B------:R-:W-:Y:S01]  /*4170*/  LOP3.LUT R44, R44, 0x64006400, RZ, 0xfc, !PT ;  /* 0x640064002c2c7812 */ /* 0x000fe200078efcff */
[-C--:B------:R-:W-:Y:S01]  /*4180*/  HFMA2 R38, R45, R22.reuse, R38 ;  /* 0x000000162d267231 */ /* 0x080fe20000000026 */
[----:B------:R-:W-:Y:S02]  /*4190*/  LOP3.LUT R10, R10, 0x3f003f, RZ, 0xc0, !PT ;  /* 0x003f003f0a0a7812 */ /* 0x000fe400078ec0ff */
[----:B------:R-:W-:Y:S01]  /*41a0*/  SHF.R.U32.HI R20, RZ, 0xc, R12 ;  /* 0x0000000cff147819 */ /* 0x000fe2000001160c */
[----:B------:R-:W-:Y:S01]  /*41b0*/  HADD2 R44, R44, -1056, -1056 ;  /* 0xe420e4202c2c7430 */ /* 0x000fe20000000000 */
[----:B------:R-:W-:Y:S02]  /*41c0*/  LOP3.LUT R40, R40, 0x64006400, RZ, 0xfc, !PT ;  /* 0x6400640028287812 */ /* 0x000fe400078efcff */
[----:B------:R-:W-:Y:S01]  /*41d0*/  SHF.R.U32.HI R12, RZ, 0xc, R13 ;  /* 0x0000000cff0c7819 */ /* 0x000fe2000001160d */
[----:B------:R-:W-:Y:S01]  /*41e0*/  HFMA2 R11, R44, R22, R11 ;  /* 0x000000162c0b7231 */ /* 0x000fe2000000000b */
[----:B------:R-:W-:Y:S01]  /*41f0*/  LOP3.LUT R9, R9, 0x64006400, RZ, 0xfc, !PT ;  /* 0x6400640009097812 */ /* 0x000fe200078efcff */
[----:B------:R-:W-:Y:S01]  /*4200*/  HADD2 R47, R40, -1056, -1056 ;  /* 0xe420e420282f7430 */ /* 0x000fe20000000000 */
[----:B------:R-:W-:-:S02]  /*4210*/  SHF.R.U32.HI R13, RZ, 0xc, R14 ;  /* 0x0000000cff0d7819 */ /* 0x000fc4000001160e */
[----:B------:R-:W-:Y:S01]  /*4220*/  SHF.R.U32.HI R41, RZ, 0x6, R14 ;  /* 0x00000006ff297819 */ /* 0x000fe2000001160e */
[----:B------:R-:W-:Y:S01]  /*4230*/  HADD2 R40, R9, -1056, -1056 ;  /* 0xe420e42009287430 */ /* 0x000fe20000000000 */
[----:B------:R-:W-:Y:S01]  /*4240*/  LOP3.LUT R8, R8, 0x64006400, RZ, 0xfc, !PT ;  /* 0x6400640008087812 */ /* 0x000fe200078efcff */
[----:B------:R-:W-:Y:S01]  /*4250*/  HFMA2 R42, R47, R21, R42 ;  /* 0x000000152f2a7231 */ /* 0x000fe2000000002a */
[----:B------:R-:W-:Y:S02]  /*4260*/  LOP3.LUT R39, R15, 0x3f003f, RZ, 0xc0, !PT ;  /* 0x003f003f0f277812 */ /* 0x000fe400078ec0ff */
[--C-:B------:R-:W-:Y:S01]  /*4270*/  SHF.R.U32.HI R14, RZ, 0xc, R15.reuse ;  /* 0x0000000cff0e7819 */ /* 0x100fe2000001160f */
[----:B------:R-:W-:Y:S01]  /*4280*/  HADD2 R9, R8, -1056, -1056 ;  /* 0xe420e42008097430 */ /* 0x000fe20000000000 */
[----:B------:R-:W-:Y:S01]  /*4290*/  LOP3.LUT R10, R10, 0x64006400, RZ, 0xfc, !PT ;  /* 0x640064000a0a7812 */ /* 0x000fe200078efcff */
[----:B------:R-:W-:Y:S01]  /*42a0*/  HFMA2 R43, R40, R22, R43 ;  /* 0x00000016282b7231 */ /* 0x000fe2000000002b */
[----:B------:R-:W-:-:S02]  /*42b0*/  SHF.R.U32.HI R15, RZ, 0x6, R15 ;  /* 0x00000006ff0f7819 */ /* 0x000fc4000001160f */
        /* <DEDUP_REMOVED lines=8> */
[----:B------:R-:W3:Y:S01]  /*4340*/  LDS.128 R8, [UR4+0x10] ;  /* 0x00001004ff087984 */ /* 0x000ee20008000c00 */
[----:B------:R-:W-:Y:S02]  /*4350*/  LOP3.LUT R41, R41, 0x64006400, RZ, 0xfc, !PT ;  /* 0x6400640029297812 */ /* 0x000fe400078efcff */
[----:B------:R-:W-:Y:S01]  /*4360*/  HFMA2 R39, R39, R22, R42 ;  /* 0x0000001627277231 */ /* 0x000fe2000000002a */
[----:B------:R-:W-:Y:S01]  /*4370*/  LOP3.LUT R38, R35, 0xf000f, RZ, 0xc0, !PT ;  /* 0x000f000f23267812 */ /* 0x000fe200078ec0ff */
[----:B------:R-:W-:Y:S01]  /*4380*/  HADD2 R42, R40, -1056, -1056 ;  /* 0xe420e420282a7430 */ /* 0x000fe20000000000 */
[----:B------:R-:W-:Y:S01]  /*4390*/  LOP3.LUT R47, R25, 0xf000f, RZ, 0xc0, !PT ;  /* 0x000f000f192f7812 */ /* 0x000fe200078ec0ff */
[----:B------:R-:W-:Y:S01]  /*43a0*/  HADD2 R22, R41, -1056, -1056 ;  /* 0xe420e42029167430 */ /* 0x000fe20000000000 */
[----:B------:R-:W-:-:S02]  /*43b0*/  LOP3.LUT R41, R36, 0xf000f, RZ, 0xc0, !PT ;  /* 0x000f000f24297812 */ /* 0x000fc400078ec0ff */
[----:B------:R-:W-:Y:S02]  /*43c0*/  LOP3.LUT R14, R14, 0xf000f, RZ, 0xc0, !PT ;  /* 0x000f000f0e0e7812 */ /* 0x000fe400078ec0ff */
[----:B------:R-:W-:Y:S01]  /*43d0*/  LOP3.LUT R13, R13, 0xf000f, RZ, 0xc0, !PT ;  /* 0x000f000f0d0d7812 */ /* 0x000fe200078ec0ff */
[-C--:B------:R-:W-:Y:S01]  /*43e0*/  HFMA2 R22, R22, R23.reuse, R43 ;  /* 0x0000001716167231 */ /* 0x080fe2000000002b */
[----:B------:R-:W-:Y:S01]  /*43f0*/  LOP3.LUT R43, R37, 0xf000f, RZ, 0xc0, !PT ;  /* 0x000f000f252b7812 */ /* 0x000fe200078ec0ff */
[----:B------:R-:W-:Y:S01]  /*4400*/  HFMA2 R37, R42, R23, R39 ;  /* 0x000000172a257231 */ /* 0x000fe20000000027 */
[----:B------:R-:W-:Y:S02]  /*4410*/  LOP3.LUT R45, R20, 0xf000f, RZ, 0xc0, !PT ;  /* 0x000f000f142d7812 */ /* 0x000fe400078ec0ff */
[----:B------:R-:W-:Y:S02]  /*4420*/  PRMT R6, R6, 0x5410, R5 ;  /* 0x0000541006067816 */ /* 0x000fe40000000005 */
[----:B0-----:R-:W-:-:S02]  /*4430*/  PRMT R4, R4, 0x5410, R3 ;  /* 0x0000541004047816 */ /* 0x001fc40000000003 */
[----:B--2---:R-:W-:Y:S02]  /*4440*/  SHF.R.U32.HI R35, RZ, 0x8, R16 ;  /* 0x00000008ff237819 */ /* 0x004fe40000011610 */
[----:B------:R-:W-:Y:S02]  /*4450*/  LOP3.LUT R42, R16, 0x3f003f, RZ, 0xc0, !PT ;  /* 0x003f003f102a7812 */ /* 0x000fe400078ec0ff */
[----:B------:R-:W-:Y:S02]  /*4460*/  SHF.R.U32.HI R36, RZ, 0x8, R17 ;  /* 0x00000008ff247819 */ /* 0x000fe40000011611 */
[----:B------:R-:W-:Y:S02]  /*4470*/  SHF.R.U32.HI R40, RZ, 0x8, R18 ;  /* 0x00000008ff287819 */ /* 0x000fe40000011612 */
[----:B------:R-:W-:Y:S02]  /*4480*/  SHF.R.U32.HI R44, RZ, 0xa, R16 ;  /* 0x0000000aff2c7819 */ /* 0x000fe40000011610 */
[----:B------:R-:W-:-:S02]  /*4490*/  LOP3.LUT R39, R18, 0x3f003f, RZ, 0xc0, !PT ;  /* 0x003f003f12277812 */ /* 0x000fc400078ec0ff */
[----:B------:R-:W-:Y:S02]  /*44a0*/  LOP3.LUT R23, R38, 0x300030, R35, 0xf8, !PT ;  /* 0x0030003026177812 */ /* 0x000fe400078ef823 */
[----:B------:R-:W-:Y:S02]  /*44b0*/  SHF.R.U32.HI R16, RZ, 0x6, R16 ;  /* 0x00000006ff107819 */ /* 0x000fe40000011610 */
[----:B------:R-:W-:Y:S02]  /*44c0*/  LOP3.LUT R42, R42, 0x64006400, RZ, 0xfc, !PT ;  /* 0x640064002a2a7812 */ /* 0x000fe400078efcff */
[----:B------:R-:W-:Y:S02]  /*44d0*/  LOP3.LUT R36, R41, 0x300030, R36, 0xf8, !PT ;  /* 0x0030003029247812 */ /* 0x000fe400078ef824 */
[----:B------:R-:W-:Y:S01]  /*44e0*/  LOP3.LUT R35, R43, 0x300030, R40, 0xf8, !PT ;  /* 0x003000302b237812 */ /* 0x000fe200078ef828 */
[----:B------:R-:W-:Y:S01]  /*44f0*/  HADD2 R42, R42, -1056, -1056 ;  /* 0xe420e4202a2a7430 */ /* 0x000fe20000000000 */
[----:B------:R-:W-:-:S02]  /*4500*/  SHF.R.U32.HI R41, RZ, 0xa, R17 ;  /* 0x0000000aff297819 */ /* 0x000fc40000011611 */
[----:B------:R-:W-:Y:S02]  /*4510*/  LOP3.LUT R38, R17, 0x3f003f, RZ, 0xc0, !PT ;  /* 0x003f003f11267812 */ /* 0x000fe400078ec0ff */
[--C-:B------:R-:W-:Y:S01]  /*4520*/  SHF.R.U32.HI R40, RZ, 0xa, R18.reuse ;  /* 0x0000000aff287819 */ /* 0x100fe20000011612 */
[----:B---3--:R-:W-:Y:S01]  /*4530*/  HFMA2 R15, R42, R8, R15 ;  /* 0x000000082a0f7231 */ /* 0x008fe2000000000f */
[----:B------:R-:W-:Y:S02]  /*4540*/  LOP3.LUT R25, R19, 0x3f003f, RZ, 0xc0, !PT ;  /* 0x003f003f13197812 */ /* 0x000fe400078ec0ff */
[----:B------:R-:W-:Y:S02]  /*4550*/  SHF.R.U32.HI R17, RZ, 0x6, R17 ;  /* 0x00000006ff117819 */ /* 0x000fe40000011611 */
[----:B------:R-:W-:Y:S02]  /*4560*/  SHF.R.U32.HI R18, RZ, 0x6, R18 ;  /* 0x00000006ff127819 */ /* 0x000fe40000011612 */
[----:B------:R-:W-:-:S02]  /*4570*/  LOP3.LUT R39, R39, 0x64006400, RZ, 0xfc, !PT ;  /* 0x6400640027277812 */ /* 0x000fc400078efcff */
        /* <DEDUP_REMOVED lines=17> */
[--C-:B------:R-:W-:Y:S01]  /*4690*/  SHF.R.U32.HI R46, RZ, 0x8, R19.reuse ;  /* 0x00000008ff2e7819 */ /* 0x100fe20000011613 */
[----:B------:R-:W-:Y:S01]  /*46a0*/  HADD2 R8, R17, -1056, -1056 ;  /* 0xe420e42011087430 */ /* 0x000fe20000000000 */
[----:B------:R-:W-:Y:S01]  /*46b0*/  SHF.R.U32.HI R20, RZ, 0x6, R19 ;  /* 0x00000006ff147819 */ /* 0x000fe20000011613 */
[-C--:B------:R-:W-:Y:S01]  /*46c0*/  HFMA2 R15, R16, R9.reuse, R15 ;  /* 0x00000009100f7231 */ /* 0x080fe2000000000f */
[----:B------:R-:W-:Y:S01]  /*46d0*/  LOP3.LUT R40, R13, 0x300030, R40, 0xf8, !PT ;  /* 0x003000300d287812 */ /* 0x000fe200078ef828 */
[----:B------:R-:W-:Y:S01]  /*46e0*/  HADD2 R13, R18, -1056, -1056 ;  /* 0xe420e420120d7430 */ /* 0x000fe20000000000 */
[----:B------:R-:W-:Y:S01]  /*46f0*/  LOP3.LUT R23, R23, 0x64006400, RZ, 0xfc, !PT ;  /* 0x6400640017177812 */ /* 0x000fe200078efcff */
[----:B------:R-:W-:Y:S01]  /*4700*/  HFMA2 R21, R8, R9, R21 ;  /* 0x0000000908157231 */ /* 0x000fe20000000015 */
[----:B------:R-:W-:-:S02]  /*4710*/  LOP3.LUT R19, R47, 0x300030, R46, 0xf8, !PT ;  /* 0x003000302f137812 */ /* 0x000fc400078ef82e */
[----:B------:R-:W-:Y:S01]  /*4720*/  LOP3.LUT R20, R20, 0x3f003f, RZ, 0xc0, !PT ;  /* 0x003f003f14147812 */ /* 0x000fe200078ec0ff */
[----:B------:R-:W-:Y:S01]  /*4730*/  HADD2 R8, R23, -1056, -1056 ;  /* 0xe420e42017087430 */ /* 0x000fe20000000000 */
[----:B------:R-:W-:Y:S01]  /*4740*/  LOP3.LUT R46, R12, 0xf000f, RZ, 0xc0, !PT ;  /* 0x000f000f0c2e7812 */ /* 0x000fe200078ec0ff */
[----:B------:R-:W-:Y:S01]  /*4750*/  HFMA2 R22, R13, R9, R22 ;  /* 0x000000090d167231 */ /* 0x000fe20000000016 */
[----:B------:R-:W-:Y:S02]  /*4760*/  LOP3.LUT R35, R35, 0x64006400, RZ, 0xfc, !PT ;  /* 0x6400640023237812 */ /* 0x000fe400078efcff */
[----:B------:R-:W-:Y:S01]  /*4770*/  LOP3.LUT R12, R45, 0x300030, R44, 0xf8, !PT ;  /* 0x003000302d0c7812 */ /* 0x000fe200078ef82c */
        /* <DEDUP_REMOVED lines=8> */
[----:B------:R-:W-:Y:S01]  /*4800*/  LOP3.LUT R41, R46, 0x300030, R41, 0xf8, !PT ;  /* 0x003000302e297812 */ /* 0x000fe200078ef829 */
        /* <DEDUP_REMOVED lines=11> */
[----:B------:R-:W-:Y:S02]  /*48c0*/  HFMA2 R22, R9, R11, R22 ;  /* 0x0000000b09167231 */ /* 0x000fe40000000016 */
[----:B------:R-:W-:-:S02]  /*48d0*/  HADD2 R8, R41, -1056, -1056 ;  /* 0xe420e42029087430 */ /* 0x000fc40000000000 */
        /* <DEDUP_REMOVED lines=11> */
.L_x_4192:
[----:B-----5:R2:W5:Y:S04]  /*4990*/  LDG.E.128.CONSTANT R8, desc[UR6][R30.64] ;  /* 0x000000061e087981 */ /* 0x020568000c1e9d00 */
[----:B------:R2:W5:Y:S01]  /*49a0*/  LDG.E.128.CONSTANT R12, desc[UR6][R26.64] ;  /* 0x000000061a0c7981 */ /* 0x000562000c1e9d00 */
[----:B------:R-:W-:Y:S02]  /*49b0*/  MOV R38, R28 ;  /* 0x0000001c00267202 */ /* 0x000fe40000000f00 */
[----:B------:R-:W-:Y:S01]  /*49c0*/  MOV R39, R29 ;  /* 0x0000001d00277202 */ /* 0x000fe20000000f00 */
[----:B-1----:R-:W-:Y:S01]  /*49d0*/  IMAD.WIDE R28, R33, 0x4, R26 ;  /* 0x00000004211c7825 */ /* 0x002fe200078e021a */
[----:B------:R-:W-:Y:S06]  /*49e0*/  @P0 BRA `(.L_x_4193) ;  /* 0x0000000800c40947 */ /* 0x000fec0003800000 */
[----:B------:R-:W3:Y:S01]  /*49f0*/  LDG.E.128.CONSTANT R16, desc[UR6][R28.64] ;  /* 0x000000061c107981 */ /* 0x000ee2000c1e9d00 */
[----:B--2--5:R-:W-:Y:S02]  /*4a00*/  LOP3.LUT R31, R8, 0x3f003f, RZ, 0xc0, !PT ;  /* 0x003f003f081f7812 */ /* 0x024fe400078ec0ff */
[----:B------:R-:W-:Y:S01]  /*4a10*/  LOP3.LUT R36, R10, 0x3f003f, RZ, 0xc0, !PT ;  /* 0x003f003f0a247812 */ /* 0x000fe200078ec0ff */
[----:B------:R-:W1:Y:S01]  /*4a20*/  LDS.128 R20, [UR4+0x20] ;  /* 0x00002004ff147984 */ /* 0x000e620008000c00 */
[----:B------:R-:W-:Y:S02]  /*4a30*/  LOP3.LUT R35, R9, 0x3f003f, RZ, 0xc0, !PT ;  /* 0x003f003f09237812 */ /* 0x000fe400078ec0ff */
[--C-:B------:R-:W-:Y:S02]  /*4a40*/  SHF.R.U32.HI R30, RZ, 0xc, R8.reuse ;  /* 0x0000000cff1e7819 */ /* 0x100fe40000011608 */
[----:B------:R-:W-:Y:S02]  /*4a50*/  SHF.R.U32.HI R8, RZ, 0x6, R8 ;  /* 0x00000006ff087819 */ /* 0x000fe40000011608 */
[----:B------:R-:W-:-:S02]  /*4a60*/  LOP3.LUT R31, R31, 0x64006400, RZ, 0xfc, !PT ;  /* 0x640064001f1f7812 */ /* 0x000fc400078efcff */
[----:B------:R-:W-:Y:S02]  /*4a70*/  LOP3.LUT R36, R36, 0x64006400, RZ, 0xfc, !PT ;  /* 0x6400640024247812 */ /* 0x000fe400078efcff */
[--C-:B------:R-:W-:Y:S01]  /*4a80*/  SHF.R.U32.HI R26, RZ, 0xc, R10.reuse ;  /* 0x0000000cff1a7819 */ /* 0x100fe2000001160a */
[----:B------:R-:W-:Y:S01]  /*4a90*/  HADD2 R31, R31, -1056, -1056 ;  /* 0xe420e4201f1f7430 */ /* 0x000fe20000000000 */
[----:B------:R-:W-:Y:S02]  /*4aa0*/  SHF.R.U32.HI R43, RZ, 0x6, R10 ;  /* 0x00000006ff2b7819 */ /* 0x000fe4000001160a */
[----:B------:R-:W-:Y:S02]  /*4ab0*/  LOP3.LUT R35, R35, 0x64006400, RZ, 0xfc, !PT ;  /* 0x6400640023237812 */ /* 0x000fe400078efcff */
[----:B------:R-:W-:Y:S02]  /*4ac0*/  LOP3.LUT R10, R11, 0x3f003f, RZ, 0xc0, !PT ;  /* 0x003f003f0b0a7812 */ /* 0x000fe400078ec0ff */
[--C-:B------:R-:W-:Y:S01]  /*4ad0*/  SHF.R.U32.HI R27, RZ, 0xc, R11.reuse ;  /* 0x0000000cff1b7819 */ /* 0x100fe2000001160b */
[----:B------:R-:W-:Y:S01]  /*4ae0*/  HADD2 R35, R35, -1056, -1056 ;  /* 0xe420e42023237430 */ /* 0x000fe20000000000 */
[----:B------:R-:W-:Y:S01]  /*4af0*/  SHF.R.U32.HI R45, RZ, 0x6, R11 ;  /* 0x00000006ff2d7819 */ /* 0x000fe2000001160b */
[----:B------:R-:W-:Y:S01]  /*4b00*/  HADD2 R11, R36, -1056, -1056 ;  /* 0xe420e420240b7430 */ /* 0x000fe20000000000 */
[----:B------:R-:W-:-:S02]  /*4b10*/  LOP3.LUT R8, R8, 0x3f003f, RZ, 0xc0, !PT ;  /* 0x003f003f08087812 */ /* 0x000fc400078ec0ff */
[--C-:B------:R-:W-:Y:S02]  /*4b20*/  SHF.R.U32.HI R25, RZ, 0xc, R9.reuse ;  /* 0x0000000cff197819 */ /* 0x100fe40000011609 */
[----:B------:R-:W-:Y:S02]  /*4b30*/  LOP3.LUT R10, R10, 0x64006400, RZ, 0xfc, !PT ;  /* 0x640064000a0a7812 */ /* 0x000fe400078efcff */
[----:B------:R-:W-:Y:S02]  /*4b40*/  SHF.R.U32.HI R9, RZ, 0x6, R9 ;  /* 0x00000006ff097819 */ /* 0x000fe40000011609 */
[----:B------:R-:W-:Y:S01]  /*4b50*/  LOP3.LUT R8, R8, 0x64006400, RZ, 0xfc, !PT ;  /* 0x6400640008087812 */ /* 0x000fe200078efcff */
[----:B------:R-:W-:Y:S01]  /*4b60*/  HADD2 R37, R10, -1056, -1056 ;  /* 0xe420e4200a257430 */ /* 0x000fe20000000000 */
[----:B------:R-:W-:Y:S02]  /*4b70*/  LOP3.LUT R9, R9, 0x3f003f, RZ, 0xc0, !PT ;  /* 0x003f003f09097812 */ /* 0x000fe400078ec0ff */
[----:B------:R-:W-:Y:S01]  /*4b80*/  LOP3.LUT R43, R43, 0x3f003f, RZ, 0xc0, !PT ;  /* 0x003f003f2b2b7812 */ /* 0x000fe200078ec0ff */
[----:B------:R-:W-:Y:S01]  /*4b90*/  HADD2 R47, R8, -1056, -1056 ;  /* 0xe420e420082f7430 */ /* 0x000fe20000000000 */
[----:B------:R-:W-:-:S02]  /*4ba0*/  LOP3.LUT R45, R45, 0x3f003f, RZ, 0xc0, !PT ;  /* 0x003f003f2d2d7812 */ /* 0x000fc400078ec0ff */
[----:B------:R-:W-:Y:S01]  /*4bb0*/  LOP3.LUT R9, R9, 0x64006400, RZ, 0xfc, !PT ;  /* 0x6400640009097812 */ /* 0x000fe200078efcff */
[-C--:B-1----:R-:W-:Y:S02]  /*4bc0*/  HFMA2 R41, R35, R20.reuse, RZ.H0_H0 ;  /* 0x0000001423297231 */ /* 0x082fe400000400ff */
[-C--:B------:R-:W-:Y:S02]  /*4bd0*/  HFMA2 R46, R31, R20.reuse, RZ ;  /* 0x000000141f2e7231 */ /* 0x080fe400000000ff */
[-C--:B------:R-:W-:Y:S02]  /*4be0*/  HFMA2 R10, R37, R20.reuse, RZ.H0_H0 ;  /* 0x00000014250a7231 */ /* 0x080fe400000400ff */
[----:B------:R-:W-:Y:S01]  /*4bf0*/  HFMA2 R35, R11, R20, RZ ;  /* 0x000000140b237231 */ /* 0x000fe200000000ff */
[----:B------:R-:W-:Y:S01]  /*4c00*/  LOP3.LUT R11, R12, 0x3f003f, RZ, 0xc0, !PT ;  /* 0x003f003f0c0b7812 */ /* 0x000fe200078ec0ff */
[----:B------:R-:W-:Y:S01]  /*4c10*/  HADD2 R8, R9, -1056, -1056 ;  /* 0xe420e42009087430 */ /* 0x000fe20000000000 */
[----:B------:R-:W-:-:S02]  /*4c20*/  SHF.R.U32.HI R40, RZ, 0x6, R12 ;  /* 0x00000006ff287819 */ /* 0x000fc4000001160c */
[----:B------:R-:W-:Y:S01]  /*4c30*/  LOP3.LUT R37, R13, 0x3f003f, RZ, 0xc0, !PT ;  /* 0x003f003f0d257812 */ /* 0x000fe200078ec0ff */
[-C--:B------:R-:W-:Y:S01]  /*4c40*/  HFMA2 R46, R47, R21.reuse, R46 ;  /* 0x000000152f2e7231 */ /* 0x080fe2000000002e */
        /* <DEDUP_REMOVED lines=13> */
[--C-:B------:R-:W-:Y:S01]  /*4d20*/  SHF.R.U32.HI R12, RZ, 0xc, R13.reuse ;  /* 0x0000000cff0c7819 */ /* 0x100fe2000001160d */
[-C--:B------:R-:W-:Y:S01]  /*4d30*/  HFMA2 R35, R48, R21.reuse, R35 ;  /* 0x0000001530237231 */ /* 0x080fe20000000023 */
[----:B------:R-:W-:Y:S01]  /*4d40*/  SHF.R.U32.HI R31, RZ, 0x6, R13 ;  /* 0x00000006ff1f7819 */ /* 0x000fe2000001160d */
[----:B------:R-:W-:Y:S01]  /*4d50*/  HFMA2 R10, R45, R21, R10 ;  /* 0x000000152d0a7231 */ /* 0x000fe2000000000a */
[----:B------:R-:W-:Y:S01]  /*4d60*/  LOP3.LUT R42, R14, 0x3f003f, RZ, 0xc0, !PT ;  /* 0x003f003f0e2a7812 */ /* 0x000fe200078ec0ff */
[----:B------:R-:W-:Y:S01]  /*4d70*/  HFMA2 R21, R8, R22, R41 ;  /* 0x0000001608157231 */ /* 0x000fe20000000029 */
[----:B------:R-:W-:-:S02]  /*4d80*/  SHF.R.U32.HI R13, RZ, 0xc, R14 ;  /* 0x0000000cff0d7819 */ /* 0x000fc4000001160e */
[----:B------:R-:W-:Y:S02]  /*4d90*/  SHF.R.U32.HI R36, RZ, 0x6, R14 ;  /* 0x00000006ff247819 */ /* 0x000fe4000001160e */
[----:B------:R-:W-:Y:S02]  /*4da0*/  LOP3.LUT R40, R40, 0x64006400, RZ, 0xfc, !PT ;  /* 0x6400640028287812 */ /* 0x000fe400078efcff */
[--C-:B------:R-:W-:Y:S02]  /*4db0*/  SHF.R.U32.HI R14, RZ, 0xc, R15.reuse ;  /* 0x0000000cff0e7819 */ /* 0x100fe4000001160f */
[----:B------:R-:W-:Y:S01]  /*4dc0*/  SHF.R.U32.HI R15, RZ, 0x6, R15 ;  /* 0x00000006ff0f7819 */ /* 0x000fe2000001160f */
[----:B------:R-:W-:Y:S01]  /*4dd0*/  HADD2 R9, R40, -1056, -1056 ;  /* 0xe420e42028097430 */ /* 0x000fe20000000000 */
[----:B------:R-:W-:Y:S02]  /*4de0*/  LOP3.LUT R44, R44, 0x64006400, RZ, 0xfc, !PT ;  /* 0x640064002c2c7812 */ /* 0x000fe400078efcff */
[----:B------:R-:W-:-:S02]  /*4df0*/  LOP3.LUT R8, R15, 0x3f003f, RZ, 0xc0, !PT ;  /* 0x003f003f0f087812 */ /* 0x000fc400078ec0ff */
[----:B------:R-:W-:Y:S01]  /*4e00*/  LOP3.LUT R42, R42, 0x64006400, RZ, 0xfc, !PT ;  /* 0x640064002a2a7812 */ /* 0x000fe200078efcff */
[----:B------:R-:W-:Y:S02]  /*4e10*/  HADD2 R37, R44, -1056, -1056 ;  /* 0xe420e4202c257430 */ /* 0x000fe40000000000 */
[----:B------:R-:W-:Y:S01]  /*4e20*/  HFMA2 R15, R9, R23, R46 ;  /* 0x00000017090f7231 */ /* 0x000fe2000000002e */
[----:B------:R-:W-:Y:S01]  /*4e30*/  LOP3.LUT R40, R8, 0x64006400, RZ, 0xfc, !PT ;  /* 0x6400640008287812 */ /* 0x000fe200078efcff */
[----:B------:R-:W-:Y:S01]  /*4e40*/  HFMA2 R37, R37, R22, R10 ;  /* 0x0000001625257231 */ /* 0x000fe2000000000a */
[----:B------:R-:W-:Y:S01]  /*4e50*/  LOP3.LUT R36, R36, 0x3f003f, RZ, 0xc0, !PT ;  /* 0x003f003f24247812 */ /* 0x000fe200078ec0ff */
[----:B------:R-:W1:Y:S01]  /*4e60*/  LDS.128 R8, [UR4+0x30] ;  /* 0x00003004ff087984 */ /* 0x000e620008000c00 */
[----:B------:R-:W-:Y:S01]  /*4e70*/  HADD2 R42, R42, -1056, -1056 ;  /* 0xe420e4202a2a7430 */ /* 0x000fe20000000000 */
[----:B------:R-:W-:Y:S01]  /*4e80*/  LOP3.LUT R31, R31, 0x3f003f, RZ, 0xc0, !PT ;  /* 0x003f003f1f1f7812 */ /* 0x000fe200078ec0ff */
[----:B------:R-:W-:Y:S01]  /*4e90*/  HADD2 R40, R40, -1056, -1056 ;  /* 0xe420e42028287430 */ /* 0x000fe20000000000 */
[----:B------:R-:W-:-:S02]  /*4ea0*/  LOP3.LUT R46, R25, 0xf000f, RZ, 0xc0, !PT ;  /* 0x000f000f192e7812 */ /* 0x000fc400078ec0ff */
        /* <DEDUP_REMOVED lines=8> */
[-C--:B------:R-:W-:Y:S01]  /*4f30*/  HFMA2 R21, R30, R23.reuse, R21 ;  /* 0x000000171e157231 */ /* 0x080fe20000000015 */
[----:B------:R-:W-:Y:S01]  /*4f40*/  PRMT R6, R6, 0x5410, R5 ;  /* 0x0000541006067816 */ /* 0x000fe20000000005 */
[-C--:B------:R-:W-:Y:S01]  /*4f50*/  HFMA2 R30, R40, R23.reuse, R37 ;  /* 0x00000017281e7231 */ /* 0x080fe20000000025 */
[----:B0-----:R-:W-:Y:S01]  /*4f60*/  PRMT R4, R4, 0x5410, R3 ;  /* 0x0000541004047816 */ /* 0x001fe20000000003 */
[----:B------:R-:W-:Y:S01]  /*4f70*/  HFMA2 R22, R22, R23, R35 ;  /* 0x0000001716167231 */ /* 0x000fe20000000023 */
[----:B---3--:R-:W-:-:S02]  /*4f80*/  SHF.R.U32.HI R45, RZ, 0x8, R17 ;  /* 0x00000008ff2d7819 */ /* 0x008fc40000011611 */
[----:B------:R-:W-:Y:S02]  /*4f90*/  SHF.R.U32.HI R31, RZ, 0x8, R16 ;  /* 0x00000008ff1f7819 */ /* 0x000fe40000011610 */
[----:B------:R-:W-:Y:S02]  /*4fa0*/  SHF.R.U32.HI R43, RZ, 0x8, R18 ;  /* 0x00000008ff2b7819 */ /* 0x000fe40000011612 */
[----:B------:R-:W-:Y:S02]  /*4fb0*/  LOP3.LUT R35, R16, 0x3f003f, RZ, 0xc0, !PT ;  /* 0x003f003f10237812 */ /* 0x000fe400078ec0ff */
[----:B------:R-:W-:Y:S02]  /*4fc0*/  LOP3.LUT R26, R46, 0x300030, R45, 0xf8, !PT ;  /* 0x003000302e1a7812 */ /* 0x000fe400078ef82d */
[----:B------:R-:W-:Y:S02]  /*4fd0*/  LOP3.LUT R46, R20, 0xf000f, RZ, 0xc0, !PT ;  /* 0x000f000f142e7812 */ /* 0x000fe400078ec0ff */
[----:B------:R-:W-:-:S02]  /*4fe0*/  LOP3.LUT R23, R36, 0x300030, R31, 0xf8, !PT ;  /* 0x0030003024177812 */ /* 0x000fc400078ef81f */
[----:B------:R-:W-:Y:S02]  /*4ff0*/  LOP3.LUT R20, R48, 0x300030, R43, 0xf8, !PT ;  /* 0x0030003030147812 */ /* 0x000fe400078ef82b */
[--C-:B------:R-:W-:Y:S02]  /*5000*/  SHF.R.U32.HI R41, RZ, 0xa, R16.reuse ;  /* 0x0000000aff297819 */ /* 0x100fe40000011610 */
[----:B------:R-:W-:Y:S02]  /*5010*/  LOP3.LUT R36, R18, 0x3f003f, RZ, 0xc0, !PT ;  /* 0x003f003f12247812 */ /* 0x000fe400078ec0ff */
[----:B------:R-:W-:Y:S02]  /*5020*/  LOP3.LUT R43, R12, 0xf000f, RZ, 0xc0, !PT ;  /* 0x000f000f0c2b7812 */ /* 0x000fe400078ec0ff */
[----:B------:R-:W-:Y:S02]  /*5030*/  SHF.R.U32.HI R16, RZ, 0x6, R16 ;  /* 0x00000006ff107819 */ /* 0x000fe40000011610 */
[----:B------:R-:W-:-:S02]  /*5040*/  SHF.R.U32.HI R37, RZ, 0xa, R18 ;  /* 0x0000000aff257819 */ /* 0x000fc40000011612 */
[----:B------:R-:W-:Y:S02]  /*5050*/  LOP3.LUT R12, R13, 0xf000f, RZ, 0xc0, !PT ;  /* 0x000f000f0d0c7812 */ /* 0x000fe400078ec0ff */
[----:B------:R-:W-:Y:S02]  /*5060*/  LOP3.LUT R35, R35, 0x64006400, RZ, 0xfc, !PT ;  /* 0x6400640023237812 */ /* 0x000fe400078efcff */
[--C-:B------:R-:W-:Y:S02]  /*5070*/  SHF.R.U32.HI R40, RZ, 0xa, R17.reuse ;  /* 0x0000000aff287819 */ /* 0x100fe40000011611 */
[----:B------:R-:W-:Y:S02]  /*5080*/  LOP3.LUT R31, R17, 0x3f003f, RZ, 0xc0, !PT ;  /* 0x003f003f111f7812 */ /* 0x000fe400078ec0ff */
[----:B------:R-:W-:Y:S02]  /*5090*/  LOP3.LUT R25, R19, 0x3f003f, RZ, 0xc0, !PT ;  /* 0x003f003f13197812 */ /* 0x000fe400078ec0ff */
[----:B------:R-:W-:-:S02]  /*50a0*/  SHF.R.U32.HI R17, RZ, 0x6, R17 ;  /* 0x00000006ff117819 */ /* 0x000fc40000011611 */
[----:B------:R-:W-:Y:S02]  /*50b0*/  SHF.R.U32.HI R18, RZ, 0x6, R18 ;  /* 0x00000006ff127819 */ /* 0x000fe40000011612 */
[----:B------:R-:W-:Y:S02]  /*50c0*/  SHF.R.U32.HI R42, RZ, 0xa, R19 ;  /* 0x0000000aff2a7819 */ /* 0x000fe40000011613 */
[----:B------:R-:W-:Y:S02]  /*50d0*/  LOP3.LUT R13, R14, 0xf000f, RZ, 0xc0, !PT ;  /* 0x000f000f0e0d7812 */ /* 0x000fe400078ec0ff */
[----:B------:R-:W-:Y:S02]  /*50e0*/  LOP3.LUT R36, R36, 0x64006400, RZ, 0xfc, !PT ;  /* 0x6400640024247812 */ /* 0x000fe400078efcff */
[----:B------:R-:W-:Y:S01]  /*50f0*/  LOP3.LUT R37, R12, 0x300030, R37, 0xf8, !PT ;  /* 0x003000300c257812 */ /* 0x000fe200078ef825 */
[----:B------:R-:W-:Y:S01]  /*5100*/  HADD2 R12, R35, -1056, -1056 ;  /* 0xe420e420230c7430 */ /* 0x000fe20000000000 */
[----:B------:R-:W-:-:S02]  /*5110*/  LOP3.LUT R16, R16, 0x3f003f, RZ, 0xc0, !PT ;  /* 0x003f003f10107812 */ /* 0x000fc400078ec0ff */
[--C-:B------:R-:W-:Y:S02]  /*5120*/  SHF.R.U32.HI R44, RZ, 0x8, R19.reuse ;  /* 0x00000008ff2c7819 */ /* 0x100fe40000011613 */
[----:B------:R-:W-:Y:S01]  /*5130*/  SHF.R.U32.HI R19, RZ, 0x6, R19 ;  /* 0x00000006ff137819 */ /* 0x000fe20000011613 */
[-C--:B-1----:R-:W-:Y:S01]  /*5140*/  HFMA2 R15, R12, R8.reuse, R15 ;  /* 0x000000080c0f7231 */ /* 0x082fe2000000000f */
[----:B------:R-:W-:Y:S02]  /*5150*/  LOP3.LUT R31, R31, 0x64006400, RZ, 0xfc, !PT ;  /* 0x640064001f1f7812 */ /* 0x000fe400078efcff */
[----:B------:R-:W-:Y:S02]  /*5160*/  LOP3.LUT R25, R25, 0x64006400, RZ, 0xfc, !PT ;  /* 0x6400640019197812 */ /* 0x000fe400078efcff */
[----:B------:R-:W-:Y:S01]  /*5170*/  LOP3.LUT R42, R13, 0x300030, R42, 0xf8, !PT ;  /* 0x003000300d2a7812 */ /* 0x000fe200078ef82a */
        /* <DEDUP_REMOVED lines=20> */
[-C--:B------:R-:W-:Y:S01]  /*52c0*/  HFMA2 R21, R8, R9.reuse, R21 ;  /* 0x0000000908157231 */ /* 0x080fe20000000015 */
[----:B------:R-:W-:Y:S01]  /*52d0*/  LOP3.LUT R41, R46, 0x300030, R41, 0xf8, !PT ;  /* 0x003000302e297812 */ /* 0x000fe200078ef829 */
[----:B------:R-:W-:Y:S02]  /*52e0*/  HADD2 R8, R23, -1056, -1056 ;  /* 0xe420e42017087430 */ /* 0x000fe40000000000 */
[-C--:B------:R-:W-:Y:S02]  /*52f0*/  HFMA2 R22, R13, R9.reuse, R22 ;  /* 0x000000090d167231 */ /* 0x080fe40000000016 */
[----:B------:R-:W-:Y:S01]  /*5300*/  HFMA2 R30, R19, R9, R30 ;  /* 0x00000009131e7231 */ /* 0x000fe2000000001e */
[----:B------:R-:W-:Y:S01]  /*5310*/  LOP3.LUT R41, R41, 0x64006400, RZ, 0xfc, !PT ;  /* 0x6400640029297812 */ /* 0x000fe200078efcff */
[----:B------:R-:W-:Y:S01]  /*5320*/  HADD2 R9, R20, -1056, -1056 ;  /* 0xe420e42014097430 */ /* 0x000fe20000000000 */
[----:B------:R-:W-:Y:S01]  /*5330*/  LOP3.LUT R27, R27, 0x300030, R44, 0xf8, !PT ;  /* 0x003000301b1b7812 */ /* 0x000fe200078ef82c */
[-C--:B------:R-:W-:Y:S01]  /*5340*/  HFMA2 R15, R8, R10.reuse, R15 ;  /* 0x0000000a080f7231 */ /* 0x080fe2000000000f */
[----:B------:R-:W-:Y:S01]  /*5350*/  LOP3.LUT R37, R37, 0x64006400, RZ, 0xfc, !PT ;  /* 0x6400640025257812 */ /* 0x000fe200078efcff */
[----:B------:R-:W-:Y:S01]  /*5360*/  HADD2 R8, R41, -1056, -1056 ;  /* 0xe420e42029087430 */ /* 0x000fe20000000000 */
[----:B------:R-:W-:Y:S01]  /*5370*/  LOP3.LUT R40, R43, 0x300030, R40, 0xf8, !PT ;  /* 0x003000302b287812 */ /* 0x000fe200078ef828 */
        /* <DEDUP_REMOVED lines=24> */
.L_x_4193:
[----:B------:R-:W-:Y:S01]  /*5500*/  IADD3 R7, PT, PT, R7, 0x20, RZ ;  /* 0x0000002007077810 */ /* 0x000fe20007ffe0ff */
[----:B------:R-:W-:Y:S01]  /*5510*/  UIADD3 UR4, UPT, UPT, UR4, 0x40, URZ ;  /* 0x0000004004047890 */ /* 0x000fe2000fffe0ff */
[----:B------:R-:W-:Y:S02]  /*5520*/  IMAD.WIDE R28, R33, 0x4, R28 ;  /* 0x00000004211c7825 */ /* 0x000fe400078e021c */
[----:B------:R-:W-:-:S13]  /*5530*/  ISETP.GE.AND P0, PT, R7, R24, PT ;  /* 0x000000180700720c */ /* 0x000fda0003f06270 */
[----:B------:R-:W-:Y:S05]  /*5540*/  @!P0 BRA `(.L_x_4194) ;  /* 0xffffffe8002c8947 */ /* 0x000fea000383ffff */
[----:B------:R-:W-:-:S07]  /*5550*/  IMAD.WIDE R38, R33, 0x18, R38 ;  /* 0x0000001821267825 */ /* 0x000fce00078e0226 */
.L_x_4191:
[----:B------:R-:W1:Y:S02]  /*5560*/  LDCU UR5, c[0x0][0x3d0] ;  /* 0x00007a00ff0577ac */ /* 0x000e640008000800 */
[----:B-1----:R-:W-:-:S04]  /*5570*/  VIMNMX R40, PT, PT, R34, UR5, PT ;  /* 0x0000000522287c48 */ /* 0x002fc8000bfe0100 */
[----:B------:R-:W-:-:S13]  /*5580*/  ISETP.GT.AND P0, PT, R40, R7, PT ;  /* 0x000000072800720c */ /* 0x000fda0003f04270 */
[----:B------:R-:W-:Y:S05]  /*5590*/  @!P0 BRA `(.L_x_4195) ;  /* 0x0000001400708947 */ /* 0x000fea0003800000 */
.L_x_4197:
[----:B------:R-:W1:Y:S01]  /*55a0*/  LDC.64 R32, c[0x0][0x3a8] ;  /* 0x0000ea00ff207b82 */ /* 0x000e620000000a00 */
[----:B--2--5:R2:W5:Y:S01]  /*55b0*/  LDG.E.128.CONSTANT R28, desc[UR6][R38.64] ;  /* 0x00000006261c7981 */ /* 0x024562000c1e9d00 */
[----:B-1----:R-:W-:-:S04]  /*55c0*/  IMAD.WIDE R24, R33, 0x4, R38 ;  /* 0x0000000421187825 */ /* 0x002fc800078e0226 */
[C---:B------:R-:W-:Y:S02]  /*55d0*/  IMAD.WIDE R16, R33.reuse, 0x4, R24 ;  /* 0x0000000421107825 */ /* 0x040fe400078e0218 */
[----:B------:R-:W5:Y:S02]  /*55e0*/  LDG.E.128.CONSTANT R24, desc[UR6][R24.64] ;  /* 0x0000000618187981 */ /* 0x000f64000c1e9d00 */
[----:B------:R-:W-:Y:S02]  /*55f0*/  IMAD.WIDE R8, R33, 0x4, R16 ;  /* 0x0000000421087825 */ /* 0x000fe400078e0210 */
[----:B------:R-:W5:Y:S04]  /*5600*/  LDG.E.128.CONSTANT R16, desc[UR6][R16.64] ;  /* 0x0000000610107981 */ /* 0x000f68000c1e9d00 */
[----:B------:R2:W5:Y:S01]  /*5610*/  LDG.E.128.CONSTANT R20, desc[UR6][R8.64] ;  /* 0x0000000608147981 */ /* 0x000562000c1e9d00 */
[----:B------:R-:W-:-:S02]  /*5620*/  ISETP.LE.AND P1, PT, R32, UR8, PT ;  /* 0x0000000820007c0c */ /* 0x000fc4000bf23270 */
[----:B------:R-:W-:Y:S01]  /*5630*/  IADD3 R7, PT, PT, R7, 0x20, RZ ;  /* 0x0000002007077810 */ /* 0x000fe20007ffe0ff */
[----:B------:R-:W-:-:S03]  /*5640*/  IMAD.WIDE R36, R33, 0x4, R8 ;  /* 0x0000000421247825 */ /* 0x000fc600078e0208 */
[----:B------:R-:W-:-:S07]  /*5650*/  ISETP.GE.AND P0, PT, R7, R40, PT ;  /* 0x000000280700720c */ /* 0x000fce0003f06270 */
[----:B--2---:R-:W-:Y:S06]  /*5660*/  @P1 BRA `(.L_x_4196) ;  /* 0x0000001400241947 */ /* 0x004fec0003800000 */
[----:B------:R-:W2:Y:S01]  /*5670*/  LDG.E.128.CONSTANT R12, desc[UR6][R36.64] ;  /* 0x00000006240c7981 */ /* 0x000ea2000c1e9d00 */
[----:B-----5:R-:W-:Y:S02]  /*5680*/  SHF.R.U32.HI R35, RZ, 0xf, R28 ;  /* 0x0000000fff237819 */ /* 0x020fe4000001161c */
[----:B------:R-:W-:Y:S01]  /*5690*/  SHF.R.U32.HI R42, RZ, 0xe, R24 ;  /* 0x0000000eff2a7819 */ /* 0x000fe20000011618 */
[----:B------:R-:W1:Y:S01]  /*56a0*/  LDS.128 R8, [UR4] ;  /* 0x00000004ff087984 */ /* 0x000e620008000c00 */
[----:B------:R-:W-:Y:S02]  /*56b0*/  LOP3.LUT R35, R35, 0x10001, RZ, 0xc0, !PT ;  /* 0x0001000123237812 */ /* 0x000fe400078ec0ff */
[----:B------:R-:W-:Y:S02]  /*56c0*/  MOV R41, 0x2800 ;  /* 0x0000280000297802 */ /* 0x000fe40000000f00 */
[----:B------:R-:W-:Y:S02]  /*56d0*/  LOP3.LUT R43, R35, 0x20002, R42, 0xf8, !PT ;  /* 0x00020002232b7812 */ /* 0x000fe400078ef82a */
[----:B------:R-:W-:-:S02]  /*56e0*/  LOP3.LUT R35, R28, 0x1f001f, RZ, 0xc0, !PT ;  /* 0x001f001f1c237812 */ /* 0x000fc400078ec0ff */
[----:B------:R-:W-:Y:S02]  /*56f0*/  LOP3.LUT R47, R30, 0x1f001f, RZ, 0xc0, !PT ;  /* 0x001f001f1e2f7812 */ /* 0x000fe400078ec0ff */
[----:B------:R-:W-:Y:S02]  /*5700*/  LOP3.LUT R44, R29, 0x1f001f, RZ, 0xc0, !PT ;  /* 0x001f001f1d2c7812 */ /* 0x000fe400078ec0ff */
[----:B------:R-:W-:Y:S02]  /*5710*/  LOP3.LUT R48, R31, 0x1f001f, RZ, 0xc0, !PT ;  /* 0x001f001f1f307812 */ /* 0x000fe400078ec0ff */
[----:B------:R-:W-:Y:S02]  /*5720*/  LOP3.LUT R35, R35, 0x64006400, RZ, 0xfc, !PT ;  /* 0x6400640023237812 */ /* 0x000fe400078efcff */
[----:B------:R-:W-:Y:S02]  /*5730*/  PRMT R3, R3, 0x5410, R41 ;  /* 0x0000541003037816 */ /* 0x000fe40000000029 */
[----:B------:R-:W-:Y:S01]  /*5740*/  LOP3.LUT R47, R47, 0x64006400, RZ, 0xfc, !PT ;  /* 0x640064002f2f7812 */ /* 0x000fe200078efcff */
[----:B------:R-:W-:Y:S01]  /*5750*/  HADD2 R35, R35, -1040, -1040 ;  /* 0xe410e41023237430 */ /* 0x000fe20000000000 */
        /* <DEDUP_REMOVED lines=10> */
[-C--:B------:R-:W-:Y:S01]  /*5800*/  HFMA2 R42, R42, R3.reuse.H1_H1, -48, -48 ;  /* 0xd200d2002a2a7431 */ /* 0x080fe20000060003 */
[----:B------:R-:W-:Y:S01]  /*5810*/  SHF.R.U32.HI R50, RZ, 0xe, R27 ;  /* 0x0000000eff327819 */ /* 0x000fe2000001161b */
[----:B------:R-:W-:Y:S01]  /*5820*/  HFMA2 R44, R46, R3.H1_H1, -48, -48 ;  /* 0xd200d2002e2c7431 */ /* 0x000fe20000060003 */
[----:B------:R-:W-:-:S02]  /*5830*/  SHF.R.U32.HI R28, RZ, 0xa, R28 ;  /* 0x0000000aff1c7819 */ /* 0x000fc4000001161c */
[----:B------:R-:W-:Y:S01]  /*5840*/  PRMT R6, R6, 0x5410, R5 ;  /* 0x0000541006067816 */ /* 0x000fe20000000005 */
[-C--:B-1----:R-:W-:Y:S02]  /*5850*/  HFMA2 R45, R35, R8.reuse, RZ ;  /* 0x00000008232d7231 */ /* 0x082fe400000000ff */
[-C--:B------:R-:W-:Y:S02]  /*5860*/  HFMA2 R35, R41, R8.reuse, RZ.H0_H0 ;  /* 0x0000000829237231 */ /* 0x080fe400000400ff */
[-C--:B------:R-:W-:Y:S02]  /*5870*/  HFMA2 R46, R47, R8.reuse, RZ ;  /* 0x000000082f2e7231 */ /* 0x080fe400000000ff */
[----:B------:R-:W-:Y:S01]  /*5880*/  HFMA2 R41, R49, R8, RZ.H0_H0 ;  /* 0x0000000831297231 */ /* 0x000fe200000400ff */
[----:B------:R-:W-:Y:S01]  /*5890*/  SHF.R.U32.HI R8, RZ, 0xf, R29 ;  /* 0x0000000fff087819 */ /* 0x000fe2000001161d */
[----:B------:R-:W-:Y:S01]  /*58a0*/  HFMA2 R44, R44, R9, R35 ;  /* 0x000000092c2c7231 */ /* 0x000fe20000000023 */
[----:B------:R-:W-:-:S02]  /*58b0*/  SHF.R.U32.HI R35, RZ, 0xe, R25 ;  /* 0x0000000eff237819 */ /* 0x000fc40000011619 */
[----:B------:R-:W-:Y:S01]  /*58c0*/  LOP3.LUT R8, R8, 0x10001, RZ, 0xc0, !PT ;  /* 0x0001000108087812 */ /* 0x000fe200078ec0ff */
[----:B------:R-:W-:Y:S01]  /*58d0*/  HFMA2 R45, R42, R9, R45 ;  /* 0x000000092a2d7231 */ /* 0x000fe2000000002d */
[----:B------:R-:W-:Y:S02]  /*58e0*/  LOP3.LUT R47, R30, 0x3e003e0, RZ, 0xc0, !PT ;  /* 0x03e003e01e2f7812 */ /* 0x000fe400078ec0ff */
[----:B------:R-:W-:Y:S02]  /*58f0*/  LOP3.LUT R42, R8, 0x20002, R35, 0xf8, !PT ;  /* 0x00020002082a7812 */ /* 0x000fe400078ef823 */
[----:B------:R-:W-:Y:S02]  /*5900*/  LOP3.LUT R35, R48, 0x10001, RZ, 0xc0, !PT ;  /* 0x0001000130237812 */ /* 0x000fe400078ec0ff */
[----:B------:R-:W-:Y:S02]  /*5910*/  LOP3.LUT R48, R47, 0x64006400, RZ, 0xfc, !PT ;  /* 0x640064002f307812 */ /* 0x000fe400078efcff */
[----:B------:R-:W-:-:S02]  /*5920*/  SHF.R.U32.HI R49, RZ, 0xf, R31 ;  /* 0x0000000fff317819 */ /* 0x000fc4000001161f */
[----:B------:R-:W-:Y:S02]  /*5930*/  SHF.R.U32.HI R47, RZ, 0xd, R17 ;  /* 0x0000000dff2f7819 */ /* 0x000fe40000011611 */
[----:B------:R-:W-:Y:S02]  /*5940*/  SHF.R.U32.HI R8, RZ, 0xe, R26 ;  /* 0x0000000eff087819 */ /* 0x000fe4000001161a */
[----:B------:R-:W-:Y:S02]  /*5950*/  SHF.R.U32.HI R29, RZ, 0xa, R29 ;  /* 0x0000000aff1d7819 */ /* 0x000fe4000001161d */
[----:B------:R-:W-:Y:S02]  /*5960*/  LOP3.LUT R49, R49, 0x10001, RZ, 0xc0, !PT ;  /* 0x0001000131317812 */ /* 0x000fe400078ec0ff */
[----:B------:R-:W-:Y:S02]  /*5970*/  LOP3.LUT R42, R42, 0x40004, R47, 0xf8, !PT ;  /* 0x000400042a2a7812 */ /* 0x000fe400078ef82f */
[----:B------:R-:W-:-:S02]  /*5980*/  LOP3.LUT R47, R31, 0x3e003e0, RZ, 0xc0, !PT ;  /* 0x03e003e01f2f7812 */ /* 0x000fc400078ec0ff */
[----:B------:R-:W-:Y:S02]  /*5990*/  LOP3.LUT R35, R35, 0x20002, R8, 0xf8, !PT ;  /* 0x0002000223237812 */ /* 0x000fe400078ef808 */
[----:B------:R-:W-:Y:S02]  /*59a0*/  LOP3.LUT R29, R29, 0x1f001f, RZ, 0xc0, !PT ;  /* 0x001f001f1d1d7812 */ /* 0x000fe400078ec0ff */
[----:B------:R-:W-:Y:S01]  /*59b0*/  LOP3.LUT R8, R49, 0x20002, R50, 0xf8, !PT ;  /* 0x0002000231087812 */ /* 0x000fe200078ef832 */
[----:B------:R-:W-:Y:S01]  /*59c0*/  HFMA2 R49, R48, R3.H1_H1, -48, -48 ;  /* 0xd200d20030317431 */ /* 0x000fe20000060003 */
[----:B------:R-:W-:Y:S02]  /*59d0*/  LOP3.LUT R28, R28, 0x1f001f, RZ, 0xc0, !PT ;  /* 0x001f001f1c1c7812 */ /* 0x000fe400078ec0ff */
[----:B------:R-:W-:Y:S02]  /*59e0*/  SHF.R.U32.HI R30, RZ, 0xa, R30 ;  /* 0x0000000aff1e7819 */ /* 0x000fe4000001161e */
[----:B------:R-:W-:Y:S01]  /*59f0*/  LOP3.LUT R50, R47, 0x64006400, RZ, 0xfc, !PT ;  /* 0x640064002f327812 */ /* 0x000fe200078efcff */
[----:B------:R-:W-:Y:S01]  /*5a00*/  HFMA2 R46, R49, R9, R46 ;  /* 0x00000009312e7231 */ /* 0x000fe2000000002e */
[----:B------:R-:W-:-:S02]  /*5a10*/  LOP3.LUT R29, R29, 0x64006400, RZ, 0xfc, !PT ;  /* 0x640064001d1d7812 */ /* 0x000fc400078efcff */
[----:B------:R-:W-:Y:S01]  /*5a20*/  LOP3.LUT R28, R28, 0x64006400, RZ, 0xfc, !PT ;  /* 0x640064001c1c7812 */ /* 0x000fe200078efcff */
[----:B------:R-:W-:Y:S01]  /*5a30*/  HFMA2 R50, R50, R3.H1_H1, -48, -48 ;  /* 0xd200d20032327431 */ /* 0x000fe20000060003 */
[----:B------:R-:W-:Y:S01]  /*5a40*/  LOP3.LUT R30, R30, 0x1f001f, RZ, 0xc0, !PT ;  /* 0x001f001f1e1e7812 */ /* 0x000fe200078ec0ff */
[----:B------:R-:W-:Y:S01]  /*5a50*/  HADD2 R29, R29, -1040, -1040 ;  /* 0xe410e4101d1d7430 */ /* 0x000fe20000000000 */
[----:B------:R-:W-:Y:S01]  /*5a60*/  SHF.R.U32.HI R31, RZ, 0xa, R31 ;  /* 0x0000000aff1f7819 */ /* 0x000fe2000001161f */
[----:B------:R-:W-:Y:S01]  /*5a70*/  HADD2 R28, R28, -1040, -1040 ;  /* 0xe410e4101c1c7430 */ /* 0x000fe20000000000 */
[----:B------:R-:W-:Y:S01]  /*5a80*/  SHF.R.U32.HI R48, RZ, 0xd, R16 ;  /* 0x0000000dff307819 */ /* 0x000fe20000011610 */
[----:B------:R-:W-:Y:S01]  /*5a90*/  HFMA2 R47, R50, R9, R41 ;  /* 0x00000009322f7231 */ /* 0x000fe20000000029 */
[----:B------:R-:W-:Y:S01]  /*5aa0*/  LOP3.LUT R30, R30, 0x64006400, RZ, 0xfc, !PT ;  /* 0x640064001e1e7812 */ /* 0x000fe200078efcff */
[-C--:B------:R-:W-:Y:S01]  /*5ab0*/  HFMA2 R45, R28, R10.reuse, R45 ;  /* 0x0000000a1c2d7231 */ /* 0x080fe2000000002d */
[----:B------:R-:W-:Y:S01]  /*5ac0*/  LOP3.LUT R31, R31, 0x1f001f, RZ, 0xc0, !PT ;  /* 0x001f001f1f1f7812 */ /* 0x000fe200078ec0ff */
[----:B------:R-:W-:Y:S01]  /*5ad0*/  HFMA2 R44, R29, R10, R44 ;  /* 0x0000000a1d2c7231 */ /* 0x000fe2000000002c */
[----:B------:R-:W-:Y:S01]  /*5ae0*/  LOP3.LUT R43, R43, 0x40004, R48, 0xf8, !PT ;  /* 0x000400042b2b7812 */ /* 0x000fe200078ef830 */
[----:B------:R-:W-:Y:S01]  /*5af0*/  HADD2 R9, R30, -1040, -1040 ;  /* 0xe410e4101e097430 */ /* 0x000fe20000000000 */
[----:B------:R-:W-:-:S02]  /*5b00*/  SHF.R.U32.HI R48, RZ, 0xd, R18 ;  /* 0x0000000dff307819 */ /* 0x000fc40000011612 */
[----:B------:R-:W-:Y:S01]  /*5b10*/  LOP3.LUT R41, R31, 0x64006400, RZ, 0xfc, !PT ;  /* 0x640064001f297812 */ /* 0x000fe200078efcff */
[-C--:B------:R-:W-:Y:S01]  /*5b20*/  HFMA2 R9, R9, R10.reuse, R46 ;  /* 0x0000000a09097231 */ /* 0x080fe2000000002e */
[----:B------:R-:W1:Y:S01]  /*5b30*/  LDS.128 R28, [UR4+0x10] ;  /* 0x00001004ff1c7984 */ /* 0x000e620008000c00 */
[----:B------:R-:W-:Y:S02]  /*5b40*/  LOP3.LUT R35, R35, 0x40004, R48, 0xf8, !PT ;  /* 0x0004000423237812 */ /* 0x000fe400078ef830 */
[----:B------:R-:W-:Y:S01]  /*5b50*/  SHF.R.U32.HI R49, RZ, 0xd, R19 ;  /* 0x0000000dff317819 */ /* 0x000fe20000011613 */
[----:B------:R-:W-:Y:S01]  /*5b60*/  HADD2 R48, R41, -1040, -1040 ;  /* 0xe410e41029307430 */ /* 0x000fe20000000000 */
[----:B------:R-:W-:Y:S02]  /*5b70*/  LOP3.LUT R46, R24, 0x1f001f, RZ, 0xc0, !PT ;  /* 0x001f001f182e7812 */ /* 0x000fe400078ec0ff */
[----:B------:R-:W-:Y:S02]  /*5b80*/  LOP3.LUT R41, R8, 0x40004, R49, 0xf8, !PT ;  /* 0x0004000408297812 */ /* 0x000fe400078ef831 */
[----:B------:R-:W-:Y:S01]  /*5b90*/  LOP3.LUT R8, R46, 0x64006400, RZ, 0xfc, !PT ;  /* 0x640064002e087812 */ /* 0x000fe200078efcff */
[----:B------:R-:W-:Y:S01]  /*5ba0*/  HFMA2 R46, R48, R10, R47 ;  /* 0x0000000a302e7231 */ /* 0x000fe2000000002f */
[----:B------:R-:W-:-:S02]  /*5bb0*/  SHF.R.U32.HI R49, RZ, 0xc, R21 ;  /* 0x0000000cff317819 */ /* 0x000fc40000011615 */
[----:B------:R-:W-:Y:S01]  /*5bc0*/  SHF.R.U32.HI R10, RZ, 0xc, R20 ;  /* 0x0000000cff0a7819 */ /* 0x000fe20000011614 */
[----:B------:R-:W-:Y:S01]  /*5bd0*/  HADD2 R8, R8, -1040, -1040 ;  /* 0xe410e41008087430 */ /* 0x000fe20000000000 */
[----:B------:R-:W-:Y:S02]  /*5be0*/  LOP3.LUT R47, R25, 0x1f001f, RZ, 0xc0, !PT ;  /* 0x001f001f192f7812 */ /* 0x000fe400078ec0ff */
[----:B------:R-:W-:Y:S01]  /*5bf0*/  LOP3.LUT R42, R42, 0x80008, R49, 0xf8, !PT ;  /* 0x000800082a2a7812 */ /* 0x000fe200078ef831 */
[----:B------:R-:W-:Y:S01]  /*5c00*/  HFMA2 R8, R8, R11, R45 ;  /* 0x0000000b08087231 */ /* 0x000fe2000000002d */
[----:B------:R-:W-:Y:S02]  /*5c10*/  LOP3.LUT R49, R27, 0x1f001f, RZ, 0xc0, !PT ;  /* 0x001f001f1b317812 */ /* 0x000fe400078ec0ff */
[----:B------:R-:W-:Y:S02]  /*5c20*/  LOP3.LUT R43, R43, 0x80008, R10, 0xf8, !PT ;  /* 0x000800082b2b7812 */ /* 0x000fe400078ef80a */
[----:B------:R-:W-:-:S02]  /*5c30*/  LOP3.LUT R47, R47, 0x64006400, RZ, 0xfc, !PT ;  /* 0x640064002f2f7812 */ /* 0x000fc400078efcff */
[----:B------:R-:W-:Y:S02]  /*5c40*/  LOP3.LUT R10, R26, 0x1f001f, RZ, 0xc0, !PT ;  /* 0x001f001f1a0a7812 */ /* 0x000fe400078ec0ff */
[----:B------:R-:W-:Y:S01]  /*5c50*/  LOP3.LUT R49, R49, 0x64006400, RZ, 0xfc, !PT ;  /* 0x6400640031317812 */ /* 0x000fe200078efcff */
[----:B------:R-:W-:Y:S01]  /*5c60*/  HADD2 R47, R47, -1040, -1040 ;  /* 0xe410e4102f2f7430 */ /* 0x000fe20000000000 */
[----:B------:R-:W-:Y:S02]  /*5c70*/  SHF.R.U32.HI R48, RZ, 0xc, R22 ;  /* 0x0000000cff307819 */ /* 0x000fe40000011616 */
[----:B------:R-:W-:Y:S01]  /*5c80*/  LOP3.LUT R45, R10, 0x64006400, RZ, 0xfc, !PT ;  /* 0x640064000a2d7812 */ /* 0x000fe200078efcff */
[----:B------:R-:W-:Y:S01]  /*5c90*/  HADD2 R49, R49, -1040, -1040 ;  /* 0xe410e41031317430 */ /* 0x000fe20000000000 */
[----:B------:R-:W-:Y:S01]  /*5ca0*/  LOP3.LUT R35, R35, 0x80008, R48, 0xf8, !PT ;  /* 0x0008000823237812 */ /* 0x000fe200078ef830 */
[-C--:B------:R-:W-:Y:S01]  /*5cb0*/  HFMA2 R10, R47, R11.reuse, R44 ;  /* 0x0000000b2f0a7231 */ /* 0x080fe2000000002c */
[----:B------:R-:W-:Y:S01]  /*5cc0*/  SHF.R.U32.HI R48, RZ, 0xc, R23 ;  /* 0x0000000cff307819 */ /* 0x000fe20000011617 */
[----:B------:R-:W-:Y:S01]  /*5cd0*/  HADD2 R50, R45, -1040, -1040 ;  /* 0xe410e4102d327430 */ /* 0x000fe20000000000 */
[----:B------:R-:W-:Y:S01]  /*5ce0*/  LOP3.LUT R45, R25, 0x3e003e0, RZ, 0xc0, !PT ;  /* 0x03e003e0192d7812 */ /* 0x000fe200078ec0ff */
[-C--:B------:R-:W-:Y:S01]  /*5cf0*/  HFMA2 R46, R49, R11.reuse, R46 ;  /* 0x0000000b312e7231 */ /* 0x080fe2000000002e */
[----:B------:R-:W-:Y:S01]  /*5d00*/  LOP3.LUT R44, R24, 0x3e003e0, RZ, 0xc0, !PT ;  /* 0x03e003e0182c7812 */ /* 0x000fe200078ec0ff */
[----:B------:R-:W-:Y:S01]  /*5d10*/  HFMA2 R9, R50, R11, R9 ;  /* 0x0000000b32097231 */ /* 0x000fe20000000009 */
[----:B------:R-:W-:-:S02]  /*5d20*/  LOP3.LUT R41, R41, 0x80008, R48, 0xf8, !PT ;  /* 0x0008000829297812 */ /* 0x000fc400078ef830 */
[----:B------:R-:W-:Y:S02]  /*5d30*/  LOP3.LUT R11, R26, 0x3e003e0, RZ, 0xc0, !PT ;  /* 0x03e003e01a0b7812 */ /* 0x000fe400078ec0ff */
[----:B------:R-:W-:Y:S02]  /*5d40*/  LOP3.LUT R48, R45, 0x64006400, RZ, 0xfc, !PT ;  /* 0x640064002d307812 */ /* 0x000fe400078efcff */
[----:B------:R-:W-:Y:S02]  /*5d50*/  LOP3.LUT R44, R44, 0x64006400, RZ, 0xfc, !PT ;  /* 0x640064002c2c7812 */ /* 0x000fe400078efcff */
[----:B------:R-:W-:Y:S02]  /*5d60*/  SHF.R.U32.HI R24, RZ, 0xa, R24 ;  /* 0x0000000aff187819 */ /* 0x000fe40000011618 */
[----:B------:R-:W-:Y:S01]  /*5d70*/  SHF.R.U32.HI R25, RZ, 0xa, R25 ;  /* 0x0000000aff197819 */ /* 0x000fe20000011619 */
[-C--:B------:R-:W-:Y:S01]  /*5d80*/  HFMA2 R47, R44, R3.reuse.H1_H1, -48, -48 ;  /* 0xd200d2002c2f7431 */ /* 0x080fe20000060003 */
[----:B------:R-:W-:Y:S01]  /*5d90*/  LOP3.LUT R50, R11, 0x64006400, RZ, 0xfc, !PT ;  /* 0x640064000b327812 */ /* 0x000fe200078efcff */
[----:B------:R-:W-:Y:S01]  /*5da0*/  HFMA2 R11, R48, R3.H1_H1, -48, -48 ;  /* 0xd200d200300b7431 */ /* 0x000fe20000060003 */
[----:B------:R-:W-:-:S02]  /*5db0*/  LOP3.LUT R24, R24, 0x1f001f, RZ, 0xc0, !PT ;  /* 0x001f001f18187812 */ /* 0x000fc400078ec0ff */
[----:B------:R-:W-:Y:S01]  /*5dc0*/  LOP3.LUT R25, R25, 0x1f001f, RZ, 0xc0, !PT ;  /* 0x001f001f19197812 */ /* 0x000fe200078ec0ff */
[-C--:B-1----:R-:W-:Y:S01]  /*5dd0*/  HFMA2 R8, R47, R28.reuse, R8 ;  /* 0x0000001c2f087231 */ /* 0x082fe20000000008 */
[----:B------:R-:W-:Y:S01]  /*5de0*/  LOP3.LUT R24, R24, 0x64006400, RZ, 0xfc, !PT ;  /* 0x6400640018187812 */ /* 0x000fe200078efcff */
[-C--:B------:R-:W-:Y:S01]  /*5df0*/  HFMA2 R11, R11, R28.reuse, R10 ;  /* 0x0000001c0b0b7231 */ /* 0x080fe2000000000a */
[----:B------:R-:W-:Y:S01]  /*5e00*/  LOP3.LUT R25, R25, 0x64006400, RZ, 0xfc, !PT ;  /* 0x6400640019197812 */ /* 0x000fe200078efcff */
[----:B------:R-:W-:Y:S01]  /*5e10*/  HFMA2 R50, R50, R3.H1_H1, -48, -48 ;  /* 0xd200d20032327431 */ /* 0x000fe20000060003 */
[----:B------:R-:W-:Y:S01]  /*5e20*/  SHF.R.U32.HI R26, RZ, 0xa, R26 ;  /* 0x0000000aff1a7819 */ /* 0x000fe2000001161a */
[----:B------:R-:W-:Y:S01]  /*5e30*/  HADD2 R45, R24, -1040, -1040 ;  /* 0xe410e410182d7430 */ /* 0x000fe20000000000 */
[----:B------:R-:W-:Y:S01]  /*5e40*/  LOP3.LUT R44, R27, 0x3e003e0, RZ, 0xc0, !PT ;  /* 0x03e003e01b2c7812 */ /* 0x000fe200078ec0ff */
[----:B------:R-:W-:Y:S01]  /*5e50*/  HADD2 R24, R25, -1040, -1040 ;  /* 0xe410e41019187430 */ /* 0x000fe20000000000 */
[----:B------:R-:W-:Y:S01]  /*5e60*/  SHF.R.U32.HI R27, RZ, 0xa, R27 ;  /* 0x0000000aff1b7819 */ /* 0x000fe2000001161b */
[----:B------:R-:W-:Y:S01]  /*5e70*/  HFMA2 R9, R50, R28, R9 ;  /* 0x0000001c32097231 */ /* 0x000fe20000000009 */
[----:B------:R-:W-:Y:S01]  /*5e80*/  LOP3.LUT R26, R26, 0x1f001f, RZ, 0xc0, !PT ;  /* 0x001f001f1a1a7812 */ /* 0x000fe200078ec0ff */
[-C--:B------:R-:W-:Y:S01]  /*5e90*/  HFMA2 R10, R45, R29.reuse, R8 ;  /* 0x0000001d2d0a7231 */ /* 0x080fe20000000008 */
[----:B------:R-:W-:Y:S01]  /*5ea0*/  LOP3.LUT R44, R44, 0x64006400, RZ, 0xfc, !PT ;  /* 0x640064002c2c7812 */ /* 0x000fe200078efcff */
[----:B------:R-:W-:Y:S01]  /*5eb0*/  HFMA2 R8, R24, R29, R11 ;  /* 0x0000001d18087231 */ /* 0x000fe2000000000b */
[----:B------:R-:W-:-:S02]  /*5ec0*/  LOP3.LUT R27, R27, 0x1f001f, RZ, 0xc0, !PT ;  /* 0x001f001f1b1b7812 */ /* 0x000fc400078ec0ff */
[----:B------:R-:W-:Y:S01]  /*5ed0*/  LOP3.LUT R11, R16, 0x1f001f, RZ, 0xc0, !PT ;  /* 0x001f001f100b7812 */ /* 0x000fe200078ec0ff */
[----:B------:R-:W-:Y:S01]  /*5ee0*/  HFMA2 R47, R44, R3.H1_H1, -48, -48 ;  /* 0xd200d2002c2f7431 */ /* 0x000fe20000060003 */
[----:B------:R-:W-:Y:S02]  /*5ef0*/  LOP3.LUT R26, R26, 0x64006400, RZ, 0xfc, !PT ;  /* 0x640064001a1a7812 */ /* 0x000fe400078efcff */
        /* <DEDUP_REMOVED lines=10> */
[----:B------:R-:W-:Y:S01]  /*5fa0*/  HADD2 R11, R11, -1040, -1040 ;  /* 0xe410e4100b0b7430 */ /* 0x000fe20000000000 */
[----:B0-----:R-:W-:Y:S01]  /*5fb0*/  PRMT R4, R4, 0x5410, R3 ;  /* 0x0000541004047816 */ /* 0x001fe20000000003 */
[----:B------:R-:W-:Y:S02]  /*5fc0*/  HFMA2 R46, R27, R29, R46 ;  /* 0x0000001d1b2e7231 */ /* 0x000fe4000000002e */
[----:B------:R-:W-:Y:S02]  /*5fd0*/  HADD2 R27, R24, -1040, -1040 ;  /* 0xe410e410181b7430 */ /* 0x000fe40000000000 */
[----:B------:R-:W-:Y:S02]  /*5fe0*/  HADD2 R24, R25, -1040, -1040 ;  /* 0xe410e41019187430 */ /* 0x000fe40000000000 */
[-C--:B------:R-:W-:Y:S01]  /*5ff0*/  HFMA2 R10, R11, R30.reuse, R10 ;  /* 0x0000001e0b0a7231 */ /* 0x080fe2000000000a */
[C---:B------:R-:W-:Y:S01]  /*6000*/  LOP3.LUT R11, R19.reuse, 0x1f001f, RZ, 0xc0, !PT ;  /* 0x001f001f130b7812 */ /* 0x040fe200078ec0ff */
[-C--:B------:R-:W-:Y:S01]  /*6010*/  HFMA2 R8, R27, R30.reuse, R8 ;  /* 0x0000001e1b087231 */ /* 0x080fe20000000008 */
[----:B------:R-:W-:Y:S01]  /*6020*/  LOP3.LUT R27, R19, 0x3e003e0, RZ, 0xc0, !PT ;  /* 0x03e003e0131b7812 */ /* 0x000fe200078ec0ff */
[----:B------:R-:W-:Y:S01]  /*6030*/  HFMA2 R45, R24, R30, R9 ;  /* 0x0000001e182d7231 */ /* 0x000fe20000000009 */
[----:B------:R-:W-:-:S02]  /*6040*/  LOP3.LUT R9, R16, 0x3e003e0, RZ, 0xc0, !PT ;  /* 0x03e003e010097812 */ /* 0x000fc400078ec0ff */
[----:B------:R-:W-:Y:S02]  /*6050*/  LOP3.LUT R26, R11, 0x64006400, RZ, 0xfc, !PT ;  /* 0x640064000b1a7812 */ /* 0x000fe400078efcff */
[----:B------:R-:W-:Y:S02]  /*6060*/  LOP3.LUT R11, R17, 0x3e003e0, RZ, 0xc0, !PT ;  /* 0x03e003e0110b7812 */ /* 0x000fe400078ec0ff */
[----:B------:R-:W-:Y:S01]  /*6070*/  LOP3.LUT R24, R9, 0x64006400, RZ, 0xfc, !PT ;  /* 0x6400640009187812 */ /* 0x000fe200078efcff */
[----:B------:R-:W-:Y:S01]  /*6080*/  HADD2 R9, R26, -1040, -1040 ;  /* 0xe410e4101a097430 */ /* 0x000fe20000000000 */
[----:B------:R-:W-:Y:S02]  /*6090*/  LOP3.LUT R44, R27, 0x64006400, RZ, 0xfc, !PT ;  /* 0x640064001b2c7812 */ /* 0x000fe400078efcff */
        /* <DEDUP_REMOVED lines=10> */
[-C--:B------:R-:W-:Y:S01]  /*6140*/  HFMA2 R44, R11, R31.reuse, R30 ;  /* 0x0000001f0b2c7231 */ /* 0x080fe2000000001e */
[----:B------:R-:W-:Y:S01]  /*6150*/  LOP3.LUT R25, R21, 0x3e003e0, RZ, 0xc0, !PT ;  /* 0x03e003e015197812 */ /* 0x000fe200078ec0ff */
[----:B------:R-:W-:Y:S01]  /*6160*/  HFMA2 R47, R47, R31, R8 ;  /* 0x0000001f2f2f7231 */ /* 0x000fe20000000008 */
[----:B------:R-:W-:Y:S01]  /*6170*/  LOP3.LUT R27, R23, 0x3e003e0, RZ, 0xc0, !PT ;  /* 0x03e003e0171b7812 */ /* 0x000fe200078ec0ff */
[----:B------:R-:W0:Y:S01]  /*6180*/  LDS.128 R8, [UR4+0x20] ;  /* 0x00002004ff087984 */ /* 0x000e220008000c00 */
[----:B------:R-:W-:Y:S01]  /*6190*/  HFMA2 R28, R28, R3.H1_H1, -48, -48 ;  /* 0xd200d2001c1c7431 */ /* 0x000fe20000060003 */
[----:B------:R-:W-:Y:S02]  /*61a0*/  LOP3.LUT R50, R26, 0x64006400, RZ, 0xfc, !PT ;  /* 0x640064001a327812 */ /* 0x000fe400078efcff */
[----:B------:R-:W-:Y:S02]  /*61b0*/  SHF.R.U32.HI R16, RZ, 0xa, R16 ;  /* 0x0000000aff107819 */ /* 0x000fe40000011610 */
[----:B------:R-:W-:Y:S01]  /*61c0*/  LOP3.LUT R30, R25, 0x64006400, RZ, 0xfc, !PT ;  /* 0x64006400191e7812 */ /* 0x000fe200078efcff */
[----:B------:R-:W-:Y:S01]  /*61d0*/  HFMA2 R45, R28, R31, R45 ;  /* 0x0000001f1c2d7231 */ /* 0x000fe2000000002d */
[----:B------:R-:W-:-:S02]  /*61e0*/  LOP3.LUT R28, R24, 0x64006400, RZ, 0xfc, !PT ;  /* 0x64006400181c7812 */ /* 0x000fc400078efcff */
[----:B------:R-:W-:Y:S01]  /*61f0*/  LOP3.LUT R24, R27, 0x64006400, RZ, 0xfc, !PT ;  /* 0x640064001b187812 */ /* 0x000fe200078efcff */
[-C--:B------:R-:W-:Y:S01]  /*6200*/  HFMA2 R27, R50, R3.reuse.H1_H1, -48, -48 ;  /* 0xd200d200321b7431 */ /* 0x080fe20000060003 */
[----:B------:R-:W-:Y:S01]  /*6210*/  LOP3.LUT R16, R16, 0x1f001f, RZ, 0xc0, !PT ;  /* 0x001f001f10107812 */ /* 0x000fe200078ec0ff */
[-C--:B------:R-:W-:Y:S01]  /*6220*/  HFMA2 R25, R30, R3.reuse.H1_H1, -48, -48 ;  /* 0xd200d2001e197431 */ /* 0x080fe20000060003 */
[----:B------:R-:W-:Y:S01]  /*6230*/  SHF.R.U32.HI R17, RZ, 0xa, R17 ;  /* 0x0000000aff117819 */ /* 0x000fe20000011611 */
[----:B------:R-:W-:Y:S01]  /*6240*/  HFMA2 R31, R28, R3.H1_H1, -48, -48 ;  /* 0xd200d2001c1f7431 */ /* 0x000fe20000060003 */
[----:B------:R-:W-:Y:S02]  /*6250*/  LOP3.LUT R16, R16, 0x64006400, RZ, 0xfc, !PT ;  /* 0x6400640010107812 */ /* 0x000fe400078efcff */
[----:B------:R-:W-:Y:S02]  /*6260*/  LOP3.LUT R17, R17, 0x1f001f, RZ, 0xc0, !PT ;  /* 0x001f001f11117812 */ /* 0x000fe400078ec0ff */
[----:B------:R-:W-:-:S02]  /*6270*/  SHF.R.U32.HI R18, RZ, 0xa, R18 ;  /* 0x0000000aff127819 */ /* 0x000fc40000011612 */
[----:B------:R-:W-:Y:S02]  /*6280*/  LOP3.LUT R17, R17, 0x64006400, RZ, 0xfc, !PT ;  /* 0x6400640011117812 */ /* 0x000fe400078efcff */
[----:B------:R-:W-:Y:S02]  /*6290*/  LOP3.LUT R18, R18, 0x1f001f, RZ, 0xc0, !PT ;  /* 0x001f001f12127812 */ /* 0x000fe400078ec0ff */
[----:B------:R-:W-:-:S04]  /*62a0*/  SHF.R.U32.HI R19, RZ, 0xa, R19 ;  /* 0x0000000aff137819 */ /* 0x000fc80000011613 */
[----:B------:R-:W-:-:S04]  /*62b0*/  LOP3.LUT R19, R19, 0x1f001f, RZ, 0xc0, !PT ;  /* 0x001f001f13137812 */ /* 0x000fc800078ec0ff */
[----:B------:R-:W-:-:S05]  /*62c0*/  LOP3.LUT R19, R19, 0x64006400, RZ, 0xfc, !PT ;  /* 0x6400640013137812 */ /* 0x000fca00078efcff */
[----:B------:R-:W-:Y:S01]  /*62d0*/  HADD2 R19, R19, -1040, -1040 ;  /* 0xe410e41013137430 */ /* 0x000fe20000000000 */
[----:B--2---:R-:W-:Y:S02]  /*62e0*/  LOP3.LUT R48, R13, 0x3e003e0, RZ, 0xc0, !PT ;  /* 0x03e003e00d307812 */ /* 0x004fe400078ec0ff */
[----:B------:R-:W-:Y:S02]  /*62f0*/  LOP3.LUT R26, R15, 0x3e003e0, RZ, 0xc0, !PT ;  /* 0x03e003e00f1a7812 */ /* 0x000fe400078ec0ff */
[----:B------:R-:W-:Y:S02]  /*6300*/  LOP3.LUT R48, R48, 0x64006400, RZ, 0xfc, !PT ;  /* 0x6400640030307812 */ /* 0x000fe400078efcff */
[----:B------:R-:W-:Y:S02]  /*6310*/  LOP3.LUT R49, R14, 0x3e003e0, RZ, 0xc0, !PT ;  /* 0x03e003e00e317812 */ /* 0x000fe400078ec0ff */
[----:B------:R-:W-:Y:S01]  /*6320*/  LOP3.LUT R50, R26, 0x64006400, RZ, 0xfc, !PT ;  /* 0x640064001a327812 */ /* 0x000fe200078efcff */
[----:B------:R-:W-:Y:S01]  /*6330*/  HFMA2 R26, R48, R3.H1_H1, -48, -48 ;  /* 0xd200d200301a7431 */ /* 0x000fe20000060003 */
[----:B------:R-:W-:-:S02]  /*6340*/  LOP3.LUT R30, R49, 0x64006400, RZ, 0xfc, !PT ;  /* 0x64006400311e7812 */ /* 0x000fc400078efcff */
[----:B------:R-:W-:Y:S02]  /*6350*/  SHF.R.U32.HI R48, RZ, 0xb, R12 ;  /* 0x0000000bff307819 */ /* 0x000fe4000001160c */
[----:B------:R-:W-:Y:S02]  /*6360*/  SHF.R.U32.HI R49, RZ, 0xb, R13 ;  /* 0x0000000bff317819 */ /* 0x000fe4000001160d */
[----:B------:R-:W-:Y:S02]  /*6370*/  LOP3.LUT R43, R43, 0x100010, R48, 0xf8, !PT ;  /* 0x001000102b2b7812 */ /* 0x000fe400078ef830 */
[----:B------:R-:W-:Y:S01]  /*6380*/  LOP3.LUT R42, R42, 0x100010, R49, 0xf8, !PT ;  /* 0x001000102a2a7812 */ /* 0x000fe200078ef831 */
[----:B------:R-:W-:Y:S01]  /*6390*/  HADD2 R49, R16, -1040, -1040 ;  /* 0xe410e41010317430 */ /* 0x000fe20000000000 */
[----:B------:R-:W-:Y:S02]  /*63a0*/  SHF.R.U32.HI R48, RZ, 0xb, R14 ;  /* 0x0000000bff307819 */ /* 0x000fe4000001160e */
[----:B------:R-:W-:-:S02]  /*63b0*/  LOP3.LUT R29, R12, 0x3e003e0, RZ, 0xc0, !PT ;  /* 0x03e003e00c1d7812 */ /* 0x000fc400078ec0ff */
[----:B------:R-:W-:Y:S01]  /*63c0*/  LOP3.LUT R35, R35, 0x100010, R48, 0xf8, !PT ;  /* 0x0010001023237812 */ /* 0x000fe200078ef830 */
[----:B------:R-:W-:Y:S01]  /*63d0*/  HADD2 R48, R17, -1040, -1040 ;  /* 0xe410e41011307430 */ /* 0x000fe20000000000 */
[----:B------:R-:W-:Y:S01]  /*63e0*/  LOP3.LUT R17, R20, 0x1f001f, RZ, 0xc0, !PT ;  /* 0x001f001f14117812 */ /* 0x000fe200078ec0ff */
[-C--:B0-----:R-:W-:Y:S01]  /*63f0*/  HFMA2 R16, R49, R8.reuse, R46 ;  /* 0x0000000831107231 */ /* 0x081fe2000000002e */
[----:B------:R-:W-:Y:S01]  /*6400*/  LOP3.LUT R46, R18, 0x64006400, RZ, 0xfc, !PT ;  /* 0x64006400122e7812 */ /* 0x000fe200078efcff */
[----:B------:R-:W-:Y:S01]  /*6410*/  HFMA2 R47, R48, R8, R47 ;  /* 0x00000008302f7231 */ /* 0x000fe2000000002f */
[----:B------:R-:W-:Y:S02]  /*6420*/  LOP3.LUT R17, R17, 0x64006400, RZ, 0xfc, !PT ;  /* 0x6400640011117812 */ /* 0x000fe400078efcff */
[----:B------:R-:W-:Y:S01]  /*6430*/  LOP3.LUT R18, R21, 0x1f001f, RZ, 0xc0, !PT ;  /* 0x001f001f15127812 */ /* 0x000fe200078ec0ff */
[----:B------:R-:W-:Y:S01]  /*6440*/  HADD2 R46, R46, -1040, -1040 ;  /* 0xe410e4102e2e7430 */ /* 0x000fe20000000000 */
[----:B------:R-:W-:Y:S01]  /*6450*/  SHF.R.U32.HI R48, RZ, 0xb, R15 ;  /* 0x0000000bff307819 */ /* 0x000fe2000001160f */
[----:B------:R-:W-:Y:S01]  /*6460*/  HADD2 R17, R17, -1040, -1040 ;  /* 0xe410e41011117430 */ /* 0x000fe20000000000 */
[----:B------:R-:W-:-:S02]  /*6470*/  LOP3.LUT R18, R18, 0x64006400, RZ, 0xfc, !PT ;  /* 0x6400640012127812 */ /* 0x000fc400078efcff */
[----:B------:R-:W-:Y:S01]  /*6480*/  LOP3.LUT R41, R41, 0x100010, R48, 0xf8, !PT ;  /* 0x0010001029297812 */ /* 0x000fe200078ef830 */
[-C--:B------:R-:W-:Y:S02]  /*6490*/  HFMA2 R46, R46, R8.reuse, R45 ;  /* 0x000000082e2e7231 */ /* 0x080fe4000000002d */
        /* <DEDUP_REMOVED lines=9> */
[----:B------:R-:W-:Y:S01]  /*6530*/  SHF.R.U32.HI R20, RZ, 0xa, R20 ;  /* 0x0000000aff147819 */ /* 0x000fe20000011614 */
[----:B------:R-:W-:Y:S01]  /*6540*/  HADD2 R47, R16, -1040, -1040 ;  /* 0xe410e410102f7430 */ /* 0x000fe20000000000 */
[----:B------:R-:W-:Y:S01]  /*6550*/  SHF.R.U32.HI R22, RZ, 0xa, R22 ;  /* 0x0000000aff167819 */ /* 0x000fe20000011616 */
[----:B------:R-:W-:Y:S01]  /*6560*/  HADD2 R49, R17, -1040, -1040 ;  /* 0xe410e41011317430 */ /* 0x000fe20000000000 */
[----:B------:R-:W-:Y:S01]  /*6570*/  SHF.R.U32.HI R23, RZ, 0xa, R23 ;  /* 0x0000000aff177819 */ /* 0x000fe20000011617 */
[----:B------:R-:W0:Y:S01]  /*6580*/  LDS.128 R16, [UR4+0x30] ;  /* 0x00003004ff107984 */ /* 0x000e220008000c00 */
        /* <DEDUP_REMOVED lines=8> */
[----:B------:R-:W-:Y:S01]  /*6610*/  HFMA2 R29, R24, R3.H1_H1, -48, -48 ;  /* 0xd200d200181d7431 */ /* 0x000fe20000060003 */
        /* <DEDUP_REMOVED lines=23> */
[----:B------:R-:W-:Y:S01]  /*6790*/  HFMA2 R8, R21, R11, R8 ;  /* 0x0000000b15087231 */ /* 0x000fe20000000008 */
[----:B------:R-:W-:Y:S01]  /*67a0*/  LOP3.LUT R46, R46, 0x64006400, RZ, 0xfc, !PT ;  /* 0x640064002e2e7812 */ /* 0x000fe200078efcff */
[-C--:B------:R-:W-:Y:S01]  /*67b0*/  HFMA2 R28, R28, R3.reuse.H1_H1, -48, -48 ;  /* 0xd200d2001c1c7431 */ /* 0x080fe20000060003 */
[----:B------:R-:W-:Y:S01]  /*67c0*/  LOP3.LUT R48, R48, 0x64006400, RZ, 0xfc, !PT ;  /* 0x6400640030307812 */ /* 0x000fe200078efcff */
[----:B------:R-:W-:Y:S01]  /*67d0*/  HFMA2 R24, R30, R3.H1_H1, -48, -48 ;  /* 0xd200d2001e187431 */ /* 0x000fe20000060003 */
[----:B------:R-:W-:Y:S01]  /*67e0*/  SHF.R.U32.HI R14, RZ, 0xa, R14 ;  /* 0x0000000aff0e7819 */ /* 0x000fe2000001160e */
[----:B0-----:R-:W-:Y:S01]  /*67f0*/  HFMA2 R45, R10, R16, R45 ;  /* 0x000000100a2d7231 */ /* 0x001fe2000000002d */
[----:B------:R-:W-:Y:S01]  /*6800*/  LOP3.LUT R12, R12, 0x1f001f, RZ, 0xc0, !PT ;  /* 0x001f001f0c0c7812 */ /* 0x000fe200078ec0ff */
        /* <DEDUP_REMOVED lines=9> */
[----:B------:R-:W-:Y:S01]  /*68a0*/  HFMA2 R44, R24, R17, R44 ;  /* 0x00000011182c7231 */ /* 0x000fe2000000002c */
[----:B------:R-:W-:Y:S01]  /*68b0*/  SHF.R.U32.HI R13, RZ, 0xa, R13 ;  /* 0x0000000aff0d7819 */ /* 0x000fe2000001160d */
[----:B------:R-:W-:Y:S01]  /*68c0*/  HADD2 R12, R12, -1040, -1040 ;  /* 0xe410e4100c0c7430 */ /* 0x000fe20000000000 */
[----:B------:R-:W-:Y:S01]  /*68d0*/  SHF.R.U32.HI R15, RZ, 0xa, R15 ;  /* 0x0000000aff0f7819 */ /* 0x000fe2000001160f */
[----:B------:R-:W-:Y:S01]  /*68e0*/  HADD2 R11, R14, -1040, -1040 ;  /* 0xe410e4100e0b7430 */ /* 0x000fe20000000000 */
        /* <DEDUP_REMOVED lines=17> */
[----:B------:R-:W-:Y:S02]  /*6a00*/  HFMA2 R44, R35, R19, R44 ;  /* 0x00000013232c7231 */ /* 0x000fe4000000002c */
[----:B------:R-:W-:Y:S02]  /*6a10*/  HADD2 R15, R15, -1040, -1040 ;  /* 0xe410e4100f0f7430 */ /* 0x000fe40000000000 */
        /* <DEDUP_REMOVED lines=14> */
.L_x_4196:
[----:B------:R-:W-:Y:S01]  /*6b00*/  UIADD3 UR4, UPT, UPT, UR4, 0x40, URZ ;  /* 0x0000004004047890 */ /* 0x000fe2000fffe0ff */
[----:B------:R-:W-:Y:S02]  /*6b10*/  MOV R8, R38 ;  /* 0x0000002600087202 */ /* 0x000fe40000000f00 */
[----:B------:R-:W-:Y:S01]  /*6b20*/  MOV R9, R39 ;  /* 0x0000002700097202 */ /* 0x000fe20000000f00 */
[----:B------:R-:W-:Y:S01]  /*6b30*/  IMAD.WIDE R38, R33, 0x4, R36 ;  /* 0x0000000421267825 */ /* 0x000fe200078e0224 */
[----:B------:R-:W-:Y:S07]  /*6b40*/  @!P0 BRA `(.L_x_4197) ;  /* 0xffffffe800948947 */ /* 0x000fee000383ffff */
[----:B------:R-:W-:-:S07]  /*6b50*/  IMAD.WIDE R38, R33, 0x14, R8 ;  /* 0x0000001421267825 */ /* 0x000fce00078e0208 */
.L_x_4195:
[----:B------:R-:W1:Y:S02]  /*6b60*/  LDCU UR5, c[0x0][0x3d4] ;  /* 0x00007a80ff0577ac */ /* 0x000e640008000800 */
[----:B-1---5:R-:W-:-:S04]  /*6b70*/  VIMNMX R16, PT, PT, R34, UR5, PT ;  /* 0x0000000522107c48 */ /* 0x022fc8000bfe0100 */
[----:B------:R-:W-:-:S13]  /*6b80*/  ISETP.GT.AND P0, PT, R16, R7, PT ;  /* 0x000000071000720c */ /* 0x000fda0003f04270 */
[----:B------:R-:W-:Y:S05]  /*6b90*/  @!P0 BRA `(.L_x_4198) ;  /* 0x0000002400488947 */ /* 0x000fea0003800000 */
[----:B------:R-:W1:Y:S01]  /*6ba0*/  S2UR UR5, SR_CTAID.Y ;  /* 0x00000000000579c3 */ /* 0x000e620000002600 */
[----:B------:R-:W-:Y:S01]  /*6bb0*/  NOP ;  /* 0x0000000000007918 */ /* 0x000fe20000000000 */
.L_x_4203:
[----:B------:R-:W1:Y:S01]  /*6bc0*/  LDC R32, c[0x0][0x3a8] ;  /* 0x0000ea00ff207b82 */ /* 0x000e620000000800 */
[----:B------:R-:W-:-:S04]  /*6bd0*/  MOV R8, 0x2c00 ;  /* 0x00002c0000087802 */ /* 0x000fc80000000f00 */
[----:B------:R-:W-:-:S03]  /*6be0*/  PRMT R3, R3, 0x5410, R8 ;  /* 0x0000541003037816 */ /* 0x000fc60000000008 */
[----:B------:R-:W3:Y:S01]  /*6bf0*/  LDC R33, c[0x0][0x3ac] ;  /* 0x0000eb00ff217b82 */ /* 0x000ee20000000800 */
[----:B-1----:R-:W-:Y:S01]  /*6c00*/  ISETP.LE.AND P0, PT, R32, UR5, PT ;  /* 0x0000000520007c0c */ /* 0x002fe2000bf03270 */
[----:B---3--:R-:W-:-:S04]  /*6c10*/  IMAD.WIDE R18, R33, 0x4, R38 ;  /* 0x0000000421127825 */ /* 0x008fc800078e0226 */
[----:B------:R-:W-:-:S08]  /*6c20*/  IMAD.WIDE R14, R33, 0x4, R18 ;  /* 0x00000004210e7825 */ /* 0x000fd000078e0212 */
[----:B------:R-:W-:Y:S05]  /*6c30*/  @P0 BRA `(.L_x_4199) ;  /* 0x00000008003c0947 */ /* 0x000fea0003800000 */
[----:B------:R-:W3:Y:S04]  /*6c40*/  LDG.E.128.CONSTANT R8, desc[UR6][R38.64] ;  /* 0x0000000626087981 */ /* 0x000ee8000c1e9d00 */
[----:B------:R-:W1:Y:S02]  /*6c50*/  LDS.64 R12, [UR4] ;  /* 0x00000004ff0c7984 */ /* 0x000e640008000a00 */
[----:B-1----:R-:W-:Y:S01]  /*6c60*/  HADD2.F32 R28, -RZ, R12.H1_H1 ;  /* 0x3000000cff1c7230 */ /* 0x002fe20000004100 */
[C---:B---3--:R-:W-:Y:S02]  /*6c70*/  LOP3.LUT R21, R9.reuse, 0xf000f, RZ, 0xc0, !PT ;  /* 0x000f000f09157812 */ /* 0x048fe400078ec0ff */
        /* <DEDUP_REMOVED lines=9> */
[----:B--2---:R-:W-:Y:S01]  /*6d10*/  LOP3.LUT R30, R29, 0x64006400, RZ, 0xfc, !PT ;  /* 0x640064001d1e7812 */ /* 0x004fe200078efcff */
        /* <DEDUP_REMOVED lines=8> */
[----:B------:R-:W-:Y:S01]  /*6da0*/  HADD2.F32 R11, -RZ, R41.H0_H0 ;  /* 0x20000029ff0b7230 */ /* 0x000fe20000004100 */
[----:B------:R-:W1:Y:S01]  /*6db0*/  LDS.64 R20, [UR4+0x8] ;  /* 0x00000804ff147984 */ /* 0x000e620008000a00 */
[----:B------:R-:W-:Y:S01]  /*6dc0*/  HADD2.F32 R9, -RZ, R31.H0_H0 ;  /* 0x2000001fff097230 */ /* 0x000fe20000004100 */
[----:B------:R-:W-:Y:S01]  /*6dd0*/  LOP3.LUT R25, R10, 0xf000f0, RZ, 0xc0, !PT ;  /* 0x00f000f00a197812 */ /* 0x000fe200078ec0ff */
[----:B------:R-:W-:-:S02]  /*6de0*/  HADD2.F32 R35, -RZ, R37.H0_H0 ;  /* 0x20000025ff237230 */ /* 0x000fc40000004100 */
[C---:B------:R-:W-:Y:S01]  /*6df0*/  FFMA.FTZ R40, R8.reuse, R11, RZ ;  /* 0x0000000b08287223 */ /* 0x040fe200000100ff */
[--C-:B------:R-:W-:Y:S02]  /*6e00*/  HADD2.F32 R12, -RZ, R13.reuse.H0_H0 ;  /* 0x2000000dff0c7230 */ /* 0x100fe40000004100 */
[----:B------:R-:W-:Y:S01]  /*6e10*/  FFMA.FTZ R36, R9, R8, RZ ;  /* 0x0000000809247223 */ /* 0x000fe200000100ff */
[----:B------:R-:W-:Y:S02]  /*6e20*/  HADD2.F32 R29, -RZ, R13.H1_H1 ;  /* 0x3000000dff1d7230 */ /* 0x000fe40000004100 */
[----:B------:R-:W-:Y:S01]  /*6e30*/  FFMA.FTZ R35, R8, R35, RZ ;  /* 0x0000002308237223 */ /* 0x000fe200000100ff */
[----:B------:R-:W-:Y:S01]  /*6e40*/  HADD2.F32 R13, -RZ, R30.H0_H0 ;  /* 0x2000001eff0d7230 */ /* 0x000fe20000004100 */
[----:B------:R-:W-:Y:S01]  /*6e50*/  LOP3.LUT R24, R24, 0x64006400, RZ, 0xfc, !PT ;  /* 0x6400640018187812 */ /* 0x000fe200078efcff */
[----:B------:R-:W-:Y:S01]  /*6e60*/  HADD2.F32 R31, -RZ, R31.H1_H1 ;  /* 0x3000001fff1f7230 */ /* 0x000fe20000004100 */
[----:B------:R-:W-:Y:S01]  /*6e70*/  LOP3.LUT R26, R26, 0x64006400, RZ, 0xfc, !PT ;  /* 0x640064001a1a7812 */ /* 0x000fe200078efcff */
[----:B------:R-:W-:-:S02]  /*6e80*/  HADD2.F32 R11, -RZ, R37.H1_H1 ;  /* 0x30000025ff0b7230 */ /* 0x000fc40000004100 */
[----:B------:R-:W-:Y:S01]  /*6e90*/  FFMA.FTZ R13, R8, R13, RZ ;  /* 0x0000000d080d7223 */ /* 0x000fe200000100ff */
[----:B------:R-:W-:Y:S01]  /*6ea0*/  LOP3.LUT R8, R27, 0x64006400, RZ, 0xfc, !PT ;  /* 0x640064001b087812 */ /* 0x000fe200078efcff */
[----:B------:R-:W-:Y:S01]  /*6eb0*/  FFMA.FTZ R9, R31, R28, R36 ;  /* 0x0000001c1f097223 */ /* 0x000fe20000010024 */
[----:B------:R-:W-:Y:S01]  /*6ec0*/  LOP3.LUT R36, R25, 0x64006400, RZ, 0xfc, !PT ;  /* 0x6400640019247812 */ /* 0x000fe200078efcff */
[----:B------:R-:W-:Y:S01]  /*6ed0*/  FFMA.FTZ R11, R28, R11, R35 ;  /* 0x0000000b1c0b7223 */ /* 0x000fe20000010023 */
[-C--:B------:R-:W-:Y:S02]  /*6ee0*/  HFMA2 R35, R24, R3.reuse.H1_H1, -72, -72 ;  /* 0xd480d48018237431 */ /* 0x080fe40000060003 */
[----:B------:R-:W-:Y:S02]  /*6ef0*/  HADD2.F32 R31, -RZ, R41.H1_H1 ;  /* 0x30000029ff1f7230 */ /* 0x000fe40000004100 */
[----:B------:R-:W-:Y:S02]  /*6f00*/  HFMA2 R27, R8, R3.H1_H1, -72, -72 ;  /* 0xd480d480081b7431 */ /* 0x000fe40000060003 */
[----:B------:R-:W-:-:S02]  /*6f10*/  HADD2.F32 R25, -RZ, R30.H1_H1 ;  /* 0x3000001eff197230 */ /* 0x000fc40000004100 */
[-C--:B------:R-:W-:Y:S02]  /*6f20*/  HFMA2 R36, R36, R3.reuse.H1_H1, -72, -72 ;  /* 0xd480d48024247431 */ /* 0x080fe40000060003 */
[----:B------:R-:W-:Y:S02]  /*6f30*/  HADD2.F32 R24, -RZ, R35.H0_H0 ;  /* 0x20000023ff187230 */ /* 0x000fe40000004100 */
[----:B------:R-:W-:Y:S02]  /*6f40*/  HFMA2 R37, R26, R3.H1_H1, -72, -72 ;  /* 0xd480d4801a257431 */ /* 0x000fe40000060003 */
[----:B------:R-:W-:Y:S02]  /*6f50*/  HADD2.F32 R8, -RZ, R27.H0_H0 ;  /* 0x2000001bff087230 */ /* 0x000fe40000004100 */
[----:B------:R-:W-:Y:S01]  /*6f60*/  FFMA.FTZ R31, R28, R31, R40 ;  /* 0x0000001f1c1f7223 */ /* 0x000fe20000010028 */
[----:B------:R-:W-:Y:S02]  /*6f70*/  HADD2.F32 R30, -RZ, R36.H0_H0 ;  /* 0x20000024ff1e7230 */ /* 0x000fe40000004100 */
[----:B------:R-:W-:Y:S01]  /*6f80*/  FFMA.FTZ R26, R12, R24, R11 ;  /* 0x000000180c1a7223 */ /* 0x000fe2000001000b */
[----:B------:R-:W-:-:S02]  /*6f90*/  HADD2.F32 R11, -RZ, R37.H0_H0 ;  /* 0x20000025ff0b7230 */ /* 0x000fc40000004100 */
[----:B------:R-:W-:Y:S01]  /*6fa0*/  FFMA.FTZ R13, R28, R25, R13 ;  /* 0x000000191c0d7223 */ /* 0x000fe2000001000d */
[----:B------:R-:W-:Y:S01]  /*6fb0*/  FFMA.FTZ R9, R8, R12, R9 ;  /* 0x0000000c08097223 */ /* 0x000fe20000010009 */
[C---:B------:R-:W-:Y:S01]  /*6fc0*/  FFMA.FTZ R31, R12.reuse, R30, R31 ;  /* 0x0000001e0c1f7223 */ /* 0x040fe2000001001f */
[----:B------:R-:W-:Y:S02]  /*6fd0*/  HADD2.F32 R8, -RZ, R27.H1_H1 ;  /* 0x3000001bff087230 */ /* 0x000fe40000004100 */
[----:B------:R-:W-:Y:S01]  /*6fe0*/  FFMA.FTZ R13, R12, R11, R13 ;  /* 0x0000000b0c0d7223 */ /* 0x000fe2000001000d */
[----:B------:R-:W-:Y:S01]  /*6ff0*/  HADD2.F32 R24, -RZ, R35.H1_H1 ;  /* 0x30000023ff187230 */ /* 0x000fe20000004100 */
[----:B------:R-:W-:Y:S01]  /*7000*/  SHF.R.U32.HI R10, RZ, 0x8, R10 ;  /* 0x00000008ff0a7819 */ /* 0x000fe2000001160a */
[----:B------:R-:W-:Y:S02]  /*7010*/  HADD2.F32 R30, -RZ, R37.H1_H1 ;  /* 0x30000025ff1e7230 */ /* 0x000fe40000004100 */
[----:B------:R-:W-:Y:S01]  /*7020*/  FFMA.FTZ R11, R8, R29, R9 ;  /* 0x0000001d080b7223 */ /* 0x000fe20000010009 */
[----:B------:R-:W-:Y:S01]  /*7030*/  LOP3.LUT R8, R17, 0xf000f, RZ, 0xc0, !PT ;  /* 0x000f000f11087812 */ /* 0x000fe200078ec0ff */
[C---:B------:R-:W-:Y:S01]  /*7040*/  FFMA.FTZ R12, R29.reuse, R24, R26 ;  /* 0x000000181d0c7223 */ /* 0x040fe2000001001a */
[----:B------:R-:W-:Y:S01]  /*7050*/  LOP3.LUT R9, R22, 0xf000f, RZ, 0xc0, !PT ;  /* 0x000f000f16097812 */ /* 0x000fe200078ec0ff */
[----:B------:R-:W-:Y:S01]  /*7060*/  FFMA.FTZ R30, R29, R30, R13 ;  /* 0x0000001e1d1e7223 */ /* 0x000fe2000001000d */
[----:B------:R-:W-:Y:S01]  /*7070*/  LOP3.LUT R13, R10, 0xf000f, RZ, 0xc0, !PT ;  /* 0x000f000f0a0d7812 */ /* 0x000fe200078ec0ff */
[----:B------:R-:W-:Y:S01]  /*7080*/  HADD2.F32 R28, -RZ, R36.H1_H1 ;  /* 0x30000024ff1c7230 */ /* 0x000fe20000004100 */
[----:B------:R-:W-:Y:S01]  /*7090*/  LOP3.LUT R24, R23, 0xf000f, RZ, 0xc0, !PT ;  /* 0x000f000f17187812 */ /* 0x000fe200078ec0ff */
[--C-:B-1----:R-:W-:Y:S01]  /*70a0*/  HADD2.F32 R25, -RZ, R20.reuse.H0_H0 ;  /* 0x20000014ff197230 */ /* 0x102fe20000004100 */
[----:B------:R-:W-:Y:S01]  /*70b0*/  LOP3.LUT R8, R8, 0x64006400, RZ, 0xfc, !PT ;  /* 0x6400640008087812 */ /* 0x000fe200078efcff */
[----:B------:R-:W-:Y:S01]  /*70c0*/  HADD2.F32 R20, -RZ, R20.H1_H1 ;  /* 0x30000014ff147230 */ /* 0x000fe20000004100 */
[----:B------:R-:W-:Y:S01]  /*70d0*/  LOP3.LUT R9, R9, 0x64006400, RZ, 0xfc, !PT ;  /* 0x6400640009097812 */ /* 0x000fe200078efcff */
[----:B------:R-:W-:Y:S01]  /*70e0*/  FFMA.FTZ R28, R29, R28, R31 ;  /* 0x0000001c1d1c7223 */ /* 0x000fe2000001001f */
        /* <DEDUP_REMOVED lines=22> */
[----:B------:R-:W-:-:S02]  /*7250*/  HADD2.F32 R13, -RZ, R26.H1_H1 ;  /* 0x3000001aff0d7230 */ /* 0x000fc40000004100 */
[-C--:B------:R-:W-:Y:S02]  /*7260*/  HFMA2 R26, R12, R3.reuse.H1_H1, -72, -72 ;  /* 0xd480d4800c1a7431 */ /* 0x080fe40000060003 */
[----:B------:R-:W-:Y:S02]  /*7270*/  HADD2.F32 R29, -RZ, R36.H1_H1 ;  /* 0x30000024ff1d7230 */ /* 0x000fe40000004100 */
[C---:B------:R-:W-:Y:S01]  /*7280*/  FFMA.FTZ R25, R20.reuse, R25, R27 ;  /* 0x0000001914197223 */ /* 0x040fe2000001001b */
[----:B------:R-:W-:Y:S01]  /*7290*/  HFMA2 R27, R22, R3.H1_H1, -72, -72 ;  /* 0xd480d480161b7431 */ /* 0x000fe20000060003 */
[----:B------:R-:W-:Y:S01]  /*72a0*/  LOP3.LUT R12, R23, 0x64006400, RZ, 0xfc, !PT ;  /* 0x64006400170c7812 */ /* 0x000fe200078efcff */
[----:B------:R-:W-:Y:S02]  /*72b0*/  HADD2.F32 R17, -RZ, R9.H1_H1 ;  /* 0x30000009ff117230 */ /* 0x000fe40000004100 */
[----:B------:R-:W-:Y:S01]  /*72c0*/  FFMA.FTZ R29, R20, R29, R28 ;  /* 0x0000001d141d7223 */ /* 0x000fe2000001001c */
[----:B------:R-:W-:-:S02]  /*72d0*/  HADD2.F32 R8, -RZ, R21.H0_H0 ;  /* 0x20000015ff087230 */ /* 0x000fc40000004100 */
[-C--:B------:R-:W-:Y:S02]  /*72e0*/  HFMA2 R23, R10, R3.reuse.H1_H1, -72, -72 ;  /* 0xd480d4800a177431 */ /* 0x080fe40000060003 */
[----:B------:R-:W-:Y:S02]  /*72f0*/  HADD2.F32 R9, -RZ, R27.H0_H0 ;  /* 0x2000001bff097230 */ /* 0x000fe40000004100 */
[----:B------:R-:W-:Y:S02]  /*7300*/  HFMA2 R28, R12, R3.H1_H1, -72, -72 ;  /* 0xd480d4800c1c7431 */ /* 0x000fe40000060003 */
[----:B------:R-:W-:Y:S02]  /*7310*/  HADD2.F32 R22, -RZ, R26.H0_H0 ;  /* 0x2000001aff167230 */ /* 0x000fe40000004100 */
[----:B------:R-:W-:Y:S01]  /*7320*/  FFMA.FTZ R13, R13, R20, R24 ;  /* 0x000000140d0d7223 */ /* 0x000fe20000010018 */
[----:B------:R-:W-:Y:S01]  /*7330*/  FFMA.FTZ R11, R20, R17, R11 ;  /* 0x00000011140b7223 */ /* 0x000fe2000001000b */
[----:B------:R-:W-:Y:S01]  /*7340*/  FFMA.FTZ R20, R8, R9, R25 ;  /* 0x0000000908147223 */ /* 0x000fe20000010019 */
[----:B------:R-:W-:-:S02]  /*7350*/  HADD2.F32 R9, -RZ, R23.H0_H0 ;  /* 0x20000017ff097230 */ /* 0x000fc40000004100 */
[----:B------:R-:W-:Y:S01]  /*7360*/  FFMA.FTZ R13, R22, R8, R13 ;  /* 0x00000008160d7223 */ /* 0x000fe2000001000d */
[----:B------:R-:W-:Y:S02]  /*7370*/  HADD2.F32 R24, -RZ, R28.H0_H0 ;  /* 0x2000001cff187230 */ /* 0x000fe40000004100 */
        /* <DEDUP_REMOVED lines=27> */
.L_x_4199:
[----:B------:R-:W-:Y:S05]  /*7530*/  @P0 BRA `(.L_x_4200) ;  /* 0x00000008003c0947 */ /* 0x000fea0003800000 */
[----:B------:R1:W3:Y:S04]  /*7540*/  LDG.E.128.CONSTANT R8, desc[UR6][R18.64] ;  /* 0x0000000612087981 */ /* 0x0002e8000c1e9d00 */
[----:B------:R-:W4:Y:S04]  /*7550*/  LDS.64 R12, [UR4+0x10] ;  /* 0x00001004ff0c7984 */ /* 0x000f280008000a00 */
[----:B-1----:R-:W1:Y:S01]  /*7560*/  LDS.64 R18, [UR4+0x18] ;  /* 0x00001804ff127984 */ /* 0x002e620008000a00 */
[----:B----4-:R-:W-:Y:S02]  /*7570*/  HADD2.F32 R25, -RZ, R12.H1_H1 ;  /* 0x3000000cff197230 */ /* 0x010fe40000004100 */
[----:B------:R-:W-:-:S02]  /*7580*/  HADD2.F32 R22, -RZ, R13.H0_H0 ;  /* 0x2000000dff167230 */ /* 0x000fc40000004100 */
[----:B------:R-:W-:Y:S01]  /*7590*/  HADD2.F32 R13, -RZ, R13.H1_H1 ;  /* 0x3000000dff0d7230 */ /* 0x000fe20000004100 */
[----:B---3--:R-:W-:Y:S02]  /*75a0*/  LOP3.LUT R29, R10, 0xf000f, RZ, 0xc0, !PT ;  /* 0x000f000f0a1d7812 */ /* 0x008fe400078ec0ff */
[----:B------:R-:W-:Y:S02]  /*75b0*/  LOP3.LUT R28, R8, 0xf000f, RZ, 0xc0, !PT ;  /* 0x000f000f081c7812 */ /* 0x000fe400078ec0ff */
[----:B------:R-:W-:Y:S02]  /*75c0*/  LOP3.LUT R24, R10, 0xf000f0, RZ, 0xc0, !PT ;  /* 0x00f000f00a187812 */ /* 0x000fe400078ec0ff */
[----:B------:R-:W-:Y:S02]  /*75d0*/  SHF.R.U32.HI R20, RZ, 0x8, R10 ;  /* 0x00000008ff147819 */ /* 0x000fe4000001160a */
[----:B------:R-:W-:Y:S02]  /*75e0*/  LOP3.LUT R10, R11, 0xf000f, RZ, 0xc0, !PT ;  /* 0x000f000f0b0a7812 */ /* 0x000fe400078ec0ff */
[----:B------:R-:W-:-:S02]  /*75f0*/  LOP3.LUT R29, R29, 0x64006400, RZ, 0xfc, !PT ;  /* 0x640064001d1d7812 */ /* 0x000fc400078efcff */
[----:B--2---:R-:W-:Y:S02]  /*7600*/  LOP3.LUT R27, R8, 0xf000f0, RZ, 0xc0, !PT ;  /* 0x00f000f0081b7812 */ /* 0x004fe400078ec0ff */
[----:B------:R-:W-:Y:S01]  /*7610*/  SHF.R.U32.HI R21, RZ, 0x8, R8 ;  /* 0x00000008ff157819 */ /* 0x000fe20000011608 */
[----:B------:R-:W-:Y:S01]  /*7620*/  HADD2 R37, R29, -1032, -1032 ;  /* 0xe408e4081d257430 */ /* 0x000fe20000000000 */
[C---:B------:R-:W-:Y:S02]  /*7630*/  LOP3.LUT R8, R9.reuse, 0xf000f, RZ, 0xc0, !PT ;  /* 0x000f000f09087812 */ /* 0x040fe400078ec0ff */
        /* <DEDUP_REMOVED lines=8> */
[----:B------:R-:W-:-:S02]  /*76c0*/  HADD2.F32 R9, -RZ, R12.H0_H0 ;  /* 0x2000000cff097230 */ /* 0x000fc40000004100 */
[----:B------:R-:W-:Y:S02]  /*76d0*/  HADD2 R35, R8, -1032, -1032 ;  /* 0xe408e40808237430 */ /* 0x000fe40000000000 */
[----:B------:R-:W-:Y:S01]  /*76e0*/  HADD2.F32 R10, -RZ, R37.H0_H0 ;  /* 0x20000025ff0a7230 */ /* 0x000fe20000004100 */
[----:B------:R-:W-:Y:S01]  /*76f0*/  LOP3.LUT R26, R11, 0xf000f0, RZ, 0xc0, !PT ;  /* 0x00f000f00b1a7812 */ /* 0x000fe200078ec0ff */
[--C-:B------:R-:W-:Y:S01]  /*7700*/  HADD2.F32 R8, -RZ, R30.reuse.H0_H0 ;  /* 0x2000001eff087230 */ /* 0x100fe20000004100 */
[----:B------:R-:W-:Y:S01]  /*7710*/  LOP3.LUT R24, R24, 0x64006400, RZ, 0xfc, !PT ;  /* 0x6400640018187812 */ /* 0x000fe200078efcff */
[----:B------:R-:W-:Y:S02]  /*7720*/  HADD2.F32 R30, -RZ, R30.H1_H1 ;  /* 0x3000001eff1e7230 */ /* 0x000fe40000004100 */
[----:B------:R-:W-:Y:S01]  /*7730*/  FFMA.FTZ R31, R9, R10, RZ ;  /* 0x0000000a091f7223 */ /* 0x000fe200000100ff */
[----:B------:R-:W-:Y:S01]  /*7740*/  LOP3.LUT R10, R23, 0x64006400, RZ, 0xfc, !PT ;  /* 0x64006400170a7812 */ /* 0x000fe200078efcff */
[----:B------:R-:W-:Y:S01]  /*7750*/  FFMA.FTZ R29, R8, R9, RZ ;  /* 0x00000009081d7223 */ /* 0x000fe200000100ff */
[----:B------:R-:W-:Y:S01]  /*7760*/  HADD2.F32 R36, -RZ, R35.H0_H0 ;  /* 0x20000023ff247230 */ /* 0x000fe20000004100 */
[----:B------:R-:W-:Y:S01]  /*7770*/  LOP3.LUT R8, R27, 0x64006400, RZ, 0xfc, !PT ;  /* 0x640064001b087812 */ /* 0x000fe200078efcff */
[----:B------:R-:W-:-:S02]  /*7780*/  HADD2.F32 R12, -RZ, R28.H0_H0 ;  /* 0x2000001cff0c7230 */ /* 0x000fc40000004100 */
[----:B------:R-:W-:Y:S01]  /*7790*/  FFMA.FTZ R29, R30, R25, R29 ;  /* 0x000000191e1d7223 */ /* 0x000fe2000001001d */
[-C--:B------:R-:W-:Y:S02]  /*77a0*/  HFMA2 R27, R10, R3.reuse.H1_H1, -72, -72 ;  /* 0xd480d4800a1b7431 */ /* 0x080fe40000060003 */
[----:B------:R-:W-:Y:S01]  /*77b0*/  HADD2.F32 R30, -RZ, R35.H1_H1 ;  /* 0x30000023ff1e7230 */ /* 0x000fe20000004100 */
[----:B------:R-:W-:Y:S01]  /*77c0*/  LOP3.LUT R26, R26, 0x64006400, RZ, 0xfc, !PT ;  /* 0x640064001a1a7812 */ /* 0x000fe200078efcff */
[C---:B------:R-:W-:Y:S01]  /*77d0*/  FFMA.FTZ R36, R9.reuse, R36, RZ ;  /* 0x0000002409247223 */ /* 0x040fe200000100ff */
[----:B------:R-:W-:Y:S02]  /*77e0*/  HFMA2 R23, R8, R3.H1_H1, -72, -72 ;  /* 0xd480d48008177431 */ /* 0x000fe40000060003 */
[----:B------:R-:W-:Y:S02]  /*77f0*/  HADD2.F32 R28, -RZ, R28.H1_H1 ;  /* 0x3000001cff1c7230 */ /* 0x000fe40000004100 */
[----:B------:R-:W-:Y:S01]  /*7800*/  FFMA.FTZ R12, R9, R12, RZ ;  /* 0x0000000c090c7223 */ /* 0x000fe200000100ff */
[----:B------:R-:W-:-:S02]  /*7810*/  HADD2.F32 R10, -RZ, R27.H0_H0 ;  /* 0x2000001bff0a7230 */ /* 0x000fc40000004100 */
[C---:B------:R-:W-:Y:S01]  /*7820*/  FFMA.FTZ R9, R25.reuse, R30, R36 ;  /* 0x0000001e19097223 */ /* 0x040fe20000010024 */
[-C--:B------:R-:W-:Y:S02]  /*7830*/  HFMA2 R26, R26, R3.reuse.H1_H1, -72, -72 ;  /* 0xd480d4801a1a7431 */ /* 0x080fe40000060003 */
[C---:B------:R-:W-:Y:S01]  /*7840*/  FFMA.FTZ R31, R25.reuse, R40, R31 ;  /* 0x00000028191f7223 */ /* 0x040fe2000001001f */
[----:B------:R-:W-:Y:S02]  /*7850*/  HADD2.F32 R8, -RZ, R23.H0_H0 ;  /* 0x20000017ff087230 */ /* 0x000fe40000004100 */
[----:B------:R-:W-:Y:S01]  /*7860*/  FFMA.FTZ R25, R25, R28, R12 ;  /* 0x0000001c19197223 */ /* 0x000fe2000001000c */
[----:B------:R-:W-:Y:S02]  /*7870*/  HFMA2 R30, R24, R3.H1_H1, -72, -72 ;  /* 0xd480d480181e7431 */ /* 0x000fe40000060003 */
[----:B------:R-:W-:Y:S01]  /*7880*/  FFMA.FTZ R12, R22, R10, R9 ;  /* 0x0000000a160c7223 */ /* 0x000fe20000010009 */
[----:B------:R-:W-:-:S02]  /*7890*/  HADD2.F32 R9, -RZ, R26.H0_H0 ;  /* 0x2000001aff097230 */ /* 0x000fc40000004100 */
[----:B------:R-:W-:Y:S01]  /*78a0*/  FFMA.FTZ R29, R8, R22, R29 ;  /* 0x00000016081d7223 */ /* 0x000fe2000001001d */
[----:B------:R-:W-:Y:S01]  /*78b0*/  HADD2.F32 R8, -RZ, R23.H1_H1 ;  /* 0x30000017ff087230 */ /* 0x000fe20000004100 */
[----:B------:R-:W-:Y:S01]  /*78c0*/  SHF.R.U32.HI R11, RZ, 0x8, R11 ;  /* 0x00000008ff0b7819 */ /* 0x000fe2000001160b */
        /* <DEDUP_REMOVED lines=17> */
[----:B------:R-:W-:Y:S01]  /*79e0*/  HADD2 R28, R8, -1032, -1032 ;  /* 0xe408e408081c7430 */ /* 0x000fe20000000000 */
[----:B------:R-:W-:Y:S01]  /*79f0*/  LOP3.LUT R12, R12, 0x64006400, RZ, 0xfc, !PT ;  /* 0x640064000c0c7812 */ /* 0x000fe200078efcff */
[----:B------:R-:W-:Y:S02]  /*7a00*/  HADD2 R30, R9, -1032, -1032 ;  /* 0xe408e408091e7430 */ /* 0x000fe40000000000 */
[----:B-1----:R-:W-:Y:S02]  /*7a10*/  HADD2.F32 R13, -RZ, R18.H0_H0 ;  /* 0x20000012ff0d7230 */ /* 0x002fe40000004100 */
        /* <DEDUP_REMOVED lines=10> */
[----:B------:R-:W-:Y:S01]  /*7ac0*/  FFMA.FTZ R24, R13, R23, R24 ;  /* 0x000000170d187223 */ /* 0x000fe20000010018 */
[----:B------:R-:W-:Y:S01]  /*7ad0*/  LOP3.LUT R17, R17, 0xf000f0, RZ, 0xc0, !PT ;  /* 0x00f000f011117812 */ /* 0x000fe200078ec0ff */
[----:B------:R-:W-:Y:S01]  /*7ae0*/  FFMA.FTZ R29, R13, R27, R26 ;  /* 0x0000001b0d1d7223 */ /* 0x000fe2000001001a */
[----:B------:R-:W-:Y:S01]  /*7af0*/  HADD2.F32 R13, -RZ, R28.H1_H1 ;  /* 0x3000001cff0d7230 */ /* 0x000fe20000004100 */
[----:B------:R-:W-:Y:S01]  /*7b00*/  LOP3.LUT R20, R20, 0xf000f0, RZ, 0xc0, !PT ;  /* 0x00f000f014147812 */ /* 0x000fe200078ec0ff */
[----:B------:R-:W-:Y:S01]  /*7b10*/  HADD2.F32 R27, -RZ, R31.H1_H1 ;  /* 0x3000001fff1b7230 */ /* 0x000fe20000004100 */
[----:B------:R-:W-:Y:S01]  /*7b20*/  LOP3.LUT R12, R17, 0x64006400, RZ, 0xfc, !PT ;  /* 0x64006400110c7812 */ /* 0x000fe200078efcff */
[----:B------:R-:W-:Y:S02]  /*7b30*/  HADD2.F32 R23, -RZ, R30.H1_H1 ;  /* 0x3000001eff177230 */ /* 0x000fe40000004100 */
[----:B------:R-:W-:Y:S01]  /*7b40*/  FFMA.FTZ R13, R13, R18, R10 ;  /* 0x000000120d0d7223 */ /* 0x000fe2000001000a */
[----:B------:R-:W-:Y:S01]  /*7b50*/  LOP3.LUT R10, R21, 0x64006400, RZ, 0xfc, !PT ;  /* 0x64006400150a7812 */ /* 0x000fe200078efcff */
[----:B------:R-:W-:Y:S01]  /*7b60*/  HADD2.F32 R8, -RZ, R19.H0_H0 ;  /* 0x20000013ff087230 */ /* 0x000fe20000004100 */
[----:B------:R-:W-:Y:S01]  /*7b70*/  LOP3.LUT R11, R11, 0xf000f0, RZ, 0xc0, !PT ;  /* 0x00f000f00b0b7812 */ /* 0x000fe200078ec0ff */
[-C--:B------:R-:W-:Y:S01]  /*7b80*/  HFMA2 R21, R12, R3.reuse.H1_H1, -72, -72 ;  /* 0xd480d4800c157431 */ /* 0x080fe20000060003 */
[----:B------:R-:W-:Y:S01]  /*7b90*/  LOP3.LUT R20, R20, 0x64006400, RZ, 0xfc, !PT ;  /* 0x6400640014147812 */ /* 0x000fe200078efcff */
[----:B------:R-:W-:Y:S01]  /*7ba0*/  HFMA2 R17, R10, R3.H1_H1, -72, -72 ;  /* 0xd480d4800a117431 */ /* 0x000fe20000060003 */
[----:B------:R-:W-:Y:S01]  /*7bb0*/  LOP3.LUT R10, R11, 0x64006400, RZ, 0xfc, !PT ;  /* 0x640064000b0a7812 */ /* 0x000fe200078efcff */
[----:B------:R-:W-:-:S02]  /*7bc0*/  HADD2.F32 R11, -RZ, R9.H1_H1 ;  /* 0x30000009ff0b7230 */ /* 0x000fc40000004100 */
[C---:B------:R-:W-:Y:S01]  /*7bd0*/  FFMA.FTZ R27, R18.reuse, R27, R24 ;  /* 0x0000001b121b7223 */ /* 0x040fe20000010018 */
[----:B------:R-:W-:Y:S02]  /*7be0*/  HADD2.F32 R9, -RZ, R21.H0_H0 ;  /* 0x20000015ff097230 */ /* 0x000fe40000004100 */
[C---:B------:R-:W-:Y:S01]  /*7bf0*/  FFMA.FTZ R23, R18.reuse, R23, R25 ;  /* 0x0000001712177223 */ /* 0x040fe20000010019 */
[-C--:B------:R-:W-:Y:S02]  /*7c00*/  HFMA2 R20, R20, R3.reuse.H1_H1, -72, -72 ;  /* 0xd480d48014147431 */ /* 0x080fe40000060003 */
[----:B------:R-:W-:Y:S02]  /*7c10*/  HADD2.F32 R12, -RZ, R17.H0_H0 ;  /* 0x20000011ff0c7230 */ /* 0x000fe40000004100 */
[----:B------:R-:W-:Y:S02]  /*7c20*/  HFMA2 R24, R10, R3.H1_H1, -72, -72 ;  /* 0xd480d4800a187431 */ /* 0x000fe40000060003 */
        /* <DEDUP_REMOVED lines=32> */
.L_x_4200:
[----:B------:R-:W-:Y:S05]  /*7e30*/  @P0 BRA `(.L_x_4201) ;  /* 0x00000008003c0947 */ /* 0x000fea0003800000 */
[----:B------:R-:W3:Y:S04]  /*7e40*/  LDG.E.128.CONSTANT R8, desc[UR6][R14.64] ;  /* 0x000000060e087981 */ /* 0x000ee8000c1e9d00 */
[----:B------:R-:W1:Y:S02]  /*7e50*/  LDS.64 R12, [UR4+0x20] ;  /* 0x00002004ff0c7984 */ /* 0x000e640008000a00 */
[----:B-1----:R-:W-:Y:S02]  /*7e60*/  HADD2.F32 R25, -RZ, R12.H1_H1 ;  /* 0x3000000cff197230 */ /* 0x002fe40000004100 */
[--C-:B------:R-:W-:Y:S02]  /*7e70*/  HADD2.F32 R22, -RZ, R13.reuse.H0_H0 ;  /* 0x2000000dff167230 */ /* 0x100fe40000004100 */
[----:B------:R-:W-:Y:S01]  /*7e80*/  HADD2.F32 R13, -RZ, R13.H1_H1 ;  /* 0x3000000dff0d7230 */ /* 0x000fe20000004100 */
[----:B---3--:R-:W-:-:S02]  /*7e90*/  LOP3.LUT R19, R10, 0xf000f, RZ, 0xc0, !PT ;  /* 0x000f000f0a137812 */ /* 0x008fc400078ec0ff */
[----:B------:R-:W-:Y:S02]  /*7ea0*/  LOP3.LUT R18, R8, 0xf000f, RZ, 0xc0, !PT ;  /* 0x000f000f08127812 */ /* 0x000fe400078ec0ff */
[----:B------:R-:W-:Y:S02]  /*7eb0*/  LOP3.LUT R24, R10, 0xf000f0, RZ, 0xc0, !PT ;  /* 0x00f000f00a187812 */ /* 0x000fe400078ec0ff */
[----:B------:R-:W-:Y:S02]  /*7ec0*/  SHF.R.U32.HI R20, RZ, 0x8, R10 ;  /* 0x00000008ff147819 */ /* 0x000fe4000001160a */
[----:B------:R-:W-:Y:S02]  /*7ed0*/  LOP3.LUT R10, R11, 0xf000f, RZ, 0xc0, !PT ;  /* 0x000f000f0b0a7812 */ /* 0x000fe400078ec0ff */
[----:B------:R-:W-:Y:S02]  /*7ee0*/  LOP3.LUT R19, R19, 0x64006400, RZ, 0xfc, !PT ;  /* 0x6400640013137812 */ /* 0x000fe400078efcff */
[----:B--2---:R-:W-:-:S02]  /*7ef0*/  LOP3.LUT R27, R8, 0xf000f0, RZ, 0xc0, !PT ;  /* 0x00f000f0081b7812 */ /* 0x004fc400078ec0ff */
        /* <DEDUP_REMOVED lines=14> */
[----:B------:R-:W1:Y:S01]  /*7fe0*/  LDS.64 R18, [UR4+0x28] ;  /* 0x00002804ff127984 */ /* 0x000e620008000a00 */
        /* <DEDUP_REMOVED lines=17> */
[----:B------:R-:W-:Y:S01]  /*8100*/  LOP3.LUT R24, R24, 0x64006400, RZ, 0xfc, !PT ;  /* 0x6400640018187812 */ /* 0x000fe200078efcff */
        /* <DEDUP_REMOVED lines=98> */
.L_x_4201:
[----:B------:R-:W-:Y:S01]  /*8730*/  MOV R18, R38 ;  /* 0x0000002600127202 */ /* 0x000fe20000000f00 */
[----:B------:R-:W-:Y:S01]  /*8740*/  IMAD.WIDE R14, R33, 0x4, R14 ;  /* 0x00000004210e7825 */ /* 0x000fe200078e020e */
[----:B------:R-:W-:Y:S01]  /*8750*/  MOV R19, R39 ;  /* 0x0000002700137202 */ /* 0x000fe20000000f00 */
[----:B------:R-:W-:Y:S06]  /*8760*/  @P0 BRA `(.L_x_4202) ;  /* 0x00000008003c0947 */ /* 0x000fec0003800000 */
[----:B------:R-:W3:Y:S04]  /*8770*/  LDG.E.128.CONSTANT R8, desc[UR6][R14.64] ;  /* 0x000000060e087981 */ /* 0x000ee8000c1e9d00 */
[----:B------:R-:W1:Y:S02]  /*8780*/  LDS.64 R12, [UR4+0x30] ;  /* 0x00003004ff0c7984 */ /* 0x000e640008000a00 */
[----:B-1----:R-:W-:Y:S01]  /*8790*/  HADD2.F32 R25, -RZ, R12.H1_H1 ;  /* 0x3000000cff197230 */ /* 0x002fe20000004100 */
[----:B---3--:R-:W-:Y:S02]  /*87a0*/  LOP3.LUT R28, R10, 0xf000f0, RZ, 0xc0, !PT ;  /* 0x00f000f00a1c7812 */ /* 0x008fe400078ec0ff */
[----:B------:R-:W-:Y:S02]  /*87b0*/  SHF.R.U32.HI R22, RZ, 0x8, R10 ;  /* 0x00000008ff167819 */ /* 0x000fe4000001160a */
[----:B--2---:R-:W-:-:S02]  /*87c0*/  LOP3.LUT R27, R8, 0xf000f0, RZ, 0xc0, !PT ;  /* 0x00f000f0081b7812 */ /* 0x004fc400078ec0ff */
        /* <DEDUP_REMOVED lines=13> */
[----:B------:R-:W-:Y:S01]  /*88a0*/  SHF.R.U32.HI R17, RZ, 0x8, R9 ;  /* 0x00000008ff117819 */ /* 0x000fe20000011609 */
[----:B------:R-:W-:Y:S02]  /*88b0*/  HADD2.F32 R9, -RZ, R12.H0_H0 ;  /* 0x2000000cff097230 */ /* 0x000fe40000004100 */
[----:B------:R-:W-:-:S02]  /*88c0*/  HADD2 R30, R21, -1032, -1032 ;  /* 0xe408e408151e7430 */ /* 0x000fc40000000000 */
[----:B------:R-:W-:Y:S01]  /*88d0*/  HADD2.F32 R10, -RZ, R37.H0_H0 ;  /* 0x20000025ff0a7230 */ /* 0x000fe20000004100 */
[----:B------:R-:W1:Y:S01]  /*88e0*/  LDS.64 R20, [UR4+0x38] ;  /* 0x00003804ff147984 */ /* 0x000e620008000a00 */
[----:B------:R-:W-:Y:S01]  /*88f0*/  HADD2.F32 R8, -RZ, R35.H0_H0 ;  /* 0x20000023ff087230 */ /* 0x000fe20000004100 */
[----:B------:R-:W-:Y:S01]  /*8900*/  LOP3.LUT R26, R11, 0xf000f0, RZ, 0xc0, !PT ;  /* 0x00f000f00b1a7812 */ /* 0x000fe200078ec0ff */
[--C-:B------:R-:W-:Y:S02]  /*8910*/  HADD2.F32 R36, -RZ, R31.reuse.H0_H0 ;  /* 0x2000001fff247230 */ /* 0x100fe40000004100 */
[----:B------:R-:W-:Y:S01]  /*8920*/  FFMA.FTZ R42, R9, R10, RZ ;  /* 0x0000000a092a7223 */ /* 0x000fe200000100ff */
[----:B------:R-:W-:Y:S02]  /*8930*/  HADD2.F32 R38, -RZ, R31.H1_H1 ;  /* 0x3000001fff267230 */ /* 0x000fe40000004100 */
[----:B------:R-:W-:Y:S01]  /*8940*/  FFMA.FTZ R31, R8, R9, RZ ;  /* 0x00000009081f7223 */ /* 0x000fe200000100ff */
[----:B------:R-:W-:Y:S01]  /*8950*/  LOP3.LUT R10, R29, 0x64006400, RZ, 0xfc, !PT ;  /* 0x640064001d0a7812 */ /* 0x000fe200078efcff */
[----:B------:R-:W-:Y:S01]  /*8960*/  FFMA.FTZ R36, R9, R36, RZ ;  /* 0x0000002409247223 */ /* 0x000fe200000100ff */
[----:B------:R-:W-:Y:S01]  /*8970*/  LOP3.LUT R8, R27, 0x64006400, RZ, 0xfc, !PT ;  /* 0x640064001b087812 */ /* 0x000fe200078efcff */
[----:B------:R-:W-:Y:S01]  /*8980*/  HADD2.F32 R12, -RZ, R30.H0_H0 ;  /* 0x2000001eff0c7230 */ /* 0x000fe20000004100 */
        /* <DEDUP_REMOVED lines=8> */
[----:B------:R-:W-:Y:S02]  /*8a10*/  HADD2.F32 R30, -RZ, R30.H1_H1 ;  /* 0x3000001eff1e7230 */ /* 0x000fe40000004100 */
[----:B------:R-:W-:Y:S01]  /*8a20*/  FFMA.FTZ R12, R9, R12, RZ ;  /* 0x0000000c090c7223 */ /* 0x000fe200000100ff */
[----:B------:R-:W-:Y:S01]  /*8a30*/  HFMA2 R26, R26, R3.H1_H1, -72, -72 ;  /* 0xd480d4801a1a7431 */ /* 0x000fe20000060003 */
[----:B------:R-:W-:Y:S01]  /*8a40*/  SHF.R.U32.HI R23, RZ, 0x8, R11 ;  /* 0x00000008ff177819 */ /* 0x000fe2000001160b */
[----:B------:R-:W-:-:S02]  /*8a50*/  HADD2.F32 R11, -RZ, R13.H0_H0 ;  /* 0x2000000dff0b7230 */ /* 0x000fc40000004100 */
[----:B------:R-:W-:Y:S01]  /*8a60*/  FFMA.FTZ R36, R36, R25, R31 ;  /* 0x0000001924247223 */ /* 0x000fe2000001001f */
        /* <DEDUP_REMOVED lines=43> */
[----:B------:R-:W-:Y:S01]  /*8d20*/  HADD2.F32 R27, -RZ, R35.H1_H1 ;  /* 0x30000023ff1b7230 */ /* 0x000fe20000004100 */
[----:B------:R-:W-:Y:S01]  /*8d30*/  LOP3.LUT R10, R17, 0x64006400, RZ, 0xfc, !PT ;  /* 0x64006400110a7812 */ /* 0x000fe200078efcff */
[----:B------:R-:W-:Y:S01]  /*8d40*/  FFMA.FTZ R29, R13, R29, R28 ;  /* 0x0000001d0d1d7223 */ /* 0x000fe2000001001c */
[----:B------:R-:W-:Y:S01]  /*8d50*/  HADD2.F32 R13, -RZ, R31.H1_H1 ;  /* 0x3000001fff0d7230 */ /* 0x000fe20000004100 */
[----:B------:R-:W-:Y:S01]  /*8d60*/  LOP3.LUT R23, R23, 0xf000f0, RZ, 0xc0, !PT ;  /* 0x00f000f017177812 */ /* 0x000fe200078ec0ff */
[----:B------:R-:W-:Y:S01]  /*8d70*/  FFMA.FTZ R27, R20, R27, R26 ;  /* 0x0000001b141b7223 */ /* 0x000fe2000001001a */
[----:B------:R-:W-:Y:S01]  /*8d80*/  LOP3.LUT R24, R24, 0x64006400, RZ, 0xfc, !PT ;  /* 0x6400640018187812 */ /* 0x000fe200078efcff */
[-C--:B------:R-:W-:Y:S01]  /*8d90*/  HFMA2 R26, R10, R3.reuse.H1_H1, -72, -72 ;  /* 0xd480d4800a1a7431 */ /* 0x080fe20000060003 */
[----:B------:R-:W-:Y:S01]  /*8da0*/  LOP3.LUT R22, R22, 0x64006400, RZ, 0xfc, !PT ;  /* 0x6400640016167812 */ /* 0x000fe200078efcff */
[----:B------:R-:W-:Y:S01]  /*8db0*/  HADD2.F32 R11, -RZ, R30.H1_H1 ;  /* 0x3000001eff0b7230 */ /* 0x000fe20000004100 */
[----:B------:R-:W-:Y:S01]  /*8dc0*/  LOP3.LUT R10, R23, 0x64006400, RZ, 0xfc, !PT ;  /* 0x64006400170a7812 */ /* 0x000fe200078efcff */
[----:B------:R-:W-:Y:S01]  /*8dd0*/  FFMA.FTZ R13, R20, R13, R25 ;  /* 0x0000000d140d7223 */ /* 0x000fe20000010019 */
[----:B------:R-:W-:-:S02]  /*8de0*/  HFMA2 R25, R24, R3.H1_H1, -72, -72 ;  /* 0xd480d48018197431 */ /* 0x000fc40000060003 */
[----:B------:R-:W-:Y:S02]  /*8df0*/  HADD2.F32 R17, -RZ, R9.H1_H1 ;  /* 0x30000009ff117230 */ /* 0x000fe40000004100 */
[-C--:B------:R-:W-:Y:S02]  /*8e00*/  HFMA2 R22, R22, R3.reuse.H1_H1, -72, -72 ;  /* 0xd480d48016167431 */ /* 0x080fe40000060003 */
[----:B------:R-:W-:Y:S02]  /*8e10*/  HADD2.F32 R8, -RZ, R21.H0_H0 ;  /* 0x20000015ff087230 */ /* 0x000fe40000004100 */
        /* <DEDUP_REMOVED lines=36> */
.L_x_4202:
[----:B------:R-:W-:Y:S01]  /*9060*/  IADD3 R7, PT, PT, R7, 0x20, RZ ;  /* 0x0000002007077810 */ /* 0x000fe20007ffe0ff */
[----:B------:R-:W-:Y:S01]  /*9070*/  UIADD3 UR4, UPT, UPT, UR4, 0x40, URZ ;  /* 0x0000004004047890 */ /* 0x000fe2000fffe0ff */
[----:B------:R-:W-:Y:S02]  /*9080*/  IMAD.WIDE R38, R33, 0x4, R14 ;  /* 0x0000000421267825 */ /* 0x000fe400078e020e */
[----:B------:R-:W-:-:S13]  /*9090*/  ISETP.GE.AND P0, PT, R7, R16, PT ;  /* 0x000000100700720c */ /* 0x000fda0003f06270 */
[----:B------:R-:W-:Y:S05]  /*90a0*/  @!P0 BRA `(.L_x_4203) ;  /* 0xffffffd800c48947 */ /* 0x000fea000383ffff */
[----:B------:R-:W-:-:S07]  /*90b0*/  IMAD.WIDE R38, R33, 0x10, R18 ;  /* 0x0000001021267825 */ /* 0x000fce00078e0212 */
.L_x_4198:
[----:B------:R-:W1:Y:S02]  /*90c0*/  LDCU UR5, c[0x0][0x3d8] ;  /* 0x00007b00ff0577ac */ /* 0x000e640008000800 */
[----:B-1----:R-:W-:-:S04]  /*90d0*/  VIMNMX R28, PT, PT, R34, UR5, PT ;  /* 0x00000005221c7c48 */ /* 0x002fc8000bfe0100 */
[----:B------:R-:W-:-:S13]  /*90e0*/  ISETP.GT.AND P0, PT, R28, R7, PT ;  /* 0x000000071c00720c */ /* 0x000fda0003f04270 */
[----:B------:R-:W-:Y:S05]  /*90f0*/  @!P0 BRA `(.L_x_4204) ;  /* 0x0000001400148947 */ /* 0x000fea0003800000 */
[----:B------:R-:W1:Y:S01]  /*9100*/  S2UR UR5, SR_CTAID.Y ;  /* 0x00000000000579c3 */ /* 0x000e620000002600 */
[----:B--2---:R-:W-:Y:S02]  /*9110*/  MOV R26, R38 ;  /* 0x00000026001a7202 */ /* 0x004fe40000000f00 */
[----:B------:R-:W-:-:S07]  /*9120*/  MOV R27, R39 ;  /* 0x00000027001b7202 */ /* 0x000fce0000000f00 */
.L_x_4206:
[----:B------:R-:W2:Y:S01]  /*9130*/  LDC.64 R32, c[0x0][0x3a8] ;  /* 0x0000ea00ff207b82 */ /* 0x000ea20000000a00 */
[----:B-----5:R3:W5:Y:S01]  /*9140*/  LDG.E.128.CONSTANT R20, desc[UR6][R26.64] ;  /* 0x000000061a147981 */ /* 0x020762000c1e9d00 */
[----:B--2---:R-:W-:-:S05]  /*9150*/  IMAD.WIDE R8, R33, 0x4, R26 ;  /* 0x0000000421087825 */ /* 0x004fca00078e021a */
[----:B------:R3:W5:Y:S01]  /*9160*/  LDG.E.128.CONSTANT R16, desc[UR6][R8.64] ;  /* 0x0000000608107981 */ /* 0x000762000c1e9d00 */
[----:B-1----:R-:W-:Y:S02]  /*9170*/  ISETP.LE.AND P1, PT, R32, UR5, PT ;  /* 0x0000000520007c0c */ /* 0x002fe4000bf23270 */
[----:B------:R-:W-:Y:S01]  /*9180*/  IADD3 R7, PT, PT, R7, 0x20, RZ ;  /* 0x0000002007077810 */ /* 0x000fe20007ffe0ff */
[----:B------:R-:W-:-:S03]  /*9190*/  IMAD.WIDE R24, R33, 0x4, R8 ;  /* 0x0000000421187825 */ /* 0x000fc600078e0208 */
[----:B------:R-:W-:-:S07]  /*91a0*/  ISETP.GE.AND P0, PT, R7, R28, PT ;  /* 0x0000001c0700720c */ /* 0x000fce0003f06270 */
[----:B---3--:R-:W-:Y:S06]  /*91b0*/  @P1 BRA `(.L_x_4205) ;  /* 0x0000001000cc1947 */ /* 0x008fec0003800000 */
[----:B------:R-:W2:Y:S01]  /*91c0*/  LDG.E.128.CONSTANT R12, desc[UR6][R24.64] ;  /* 0x00000006180c7981 */ /* 0x000ea2000c1e9d00 */
[----:B------:R-:W-:Y:S02]  /*91d0*/  IMAD.MOV.U32 R30, RZ, RZ, 0x2400 ;  /* 0x00002400ff1e7424 */ /* 0x000fe400078e00ff */
[----:B------:R-:W-:Y:S01]  /*91e0*/  HFMA2 R29, -RZ, RZ, 0, 0.125 ;  /* 0x00003000ff1d7431 */ /* 0x000fe200000001ff */
[----:B-----5:R-:W-:Y:S01]  /*91f0*/  SHF.R.U32.HI R45, RZ, 0xf, R22 ;  /* 0x0000000fff2d7819 */ /* 0x020fe20000011616 */
[----:B------:R-:W1:Y:S01]  /*9200*/  LDS.128 R8, [UR4] ;  /* 0x00000004ff087984 */ /* 0x000e620008000c00 */
[----:B------:R-:W-:Y:S02]  /*9210*/  LOP3.LUT R36, R21, 0x380038, RZ, 0xc0, !PT ;  /* 0x0038003815247812 */ /* 0x000fe400078ec0ff */
[----:B------:R-:W-:Y:S02]  /*9220*/  PRMT R3, R3, 0x5410, R30 ;  /* 0x0000541003037816 */ /* 0x000fe4000000001e */
[----:B------:R-:W-:-:S02]  /*9230*/  SHF.R.U32.HI R30, RZ, 0xe, R18 ;  /* 0x0000000eff1e7819 */ /* 0x000fc40000011612 */
[----:B------:R-:W-:Y:S02]  /*9240*/  LOP3.LUT R45, R45, 0x10001, RZ, 0xc0, !PT ;  /* 0x000100012d2d7812 */ /* 0x000fe400078ec0ff */
[----:B------:R-:W-:Y:S02]  /*9250*/  LOP3.LUT R42, R21, 0x70007, RZ, 0xc0, !PT ;  /* 0x00070007152a7812 */ /* 0x000fe400078ec0ff */
[----:B------:R-:W-:Y:S02]  /*9260*/  LOP3.LUT R30, R45, 0x20002, R30, 0xf8, !PT ;  /* 0x000200022d1e7812 */ /* 0x000fe400078ef81e */
[--C-:B------:R-:W-:Y:S02]  /*9270*/  SHF.R.U32.HI R35, RZ, 0xf, R21.reuse ;  /* 0x0000000fff237819 */ /* 0x100fe40000011615 */
[----:B------:R-:W-:Y:S02]  /*9280*/  SHF.R.U32.HI R37, RZ, 0x6, R21 ;  /* 0x00000006ff257819 */ /* 0x000fe40000011615 */
[----:B0-----:R-:W-:-:S02]  /*9290*/  PRMT R4, R4, 0x5410, R29 ;  /* 0x0000541004047816 */ /* 0x001fc4000000001d */
[----:B------:R-:W-:Y:S02]  /*92a0*/  LOP3.LUT R45, R36, 0x64006400, RZ, 0xfc, !PT ;  /* 0x64006400242d7812 */ /* 0x000fe400078efcff */
[--C-:B------:R-:W-:Y:S02]  /*92b0*/  SHF.R.U32.HI R46, RZ, 0xf, R23.reuse ;  /* 0x0000000fff2e7819 */ /* 0x100fe40000011617 */
[C---:B------:R-:W-:Y:S01]  /*92c0*/  LOP3.LUT R21, R23.reuse, 0x380038, RZ, 0xc0, !PT ;  /* 0x0038003817157812 */ /* 0x040fe200078ec0ff */
[----:B------:R-:W-:Y:S01]  /*92d0*/  HFMA2 R36, R45, R4.H1_H1, -132, -132 ;  /* 0xd820d8202d247431 */ /* 0x000fe20000060004 */
[----:B------:R-:W-:Y:S02]  /*92e0*/  SHF.R.U32.HI R39, RZ, 0x6, R23 ;  /* 0x00000006ff277819 */ /* 0x000fe40000011617 */
[----:B------:R-:W-:Y:S02]  /*92f0*/  LOP3.LUT R42, R42, 0x64006400, RZ, 0xfc, !PT ;  /* 0x640064002a2a7812 */ /* 0x000fe400078efcff */
[----:B------:R-:W-:-:S02]  /*9300*/  LOP3.LUT R23, R23, 0x70007, RZ, 0xc0, !PT ;  /* 0x0007000717177812 */ /* 0x000fc400078ec0ff */
[--C-:B------:R-:W-:Y:S01]  /*9310*/  SHF.R.U32.HI R44, RZ, 0xf, R20.reuse ;  /* 0x0000000fff2c7819 */ /* 0x100fe20000011614 */
[----:B------:R-:W-:Y:S01]  /*9320*/  HADD2 R45, R42, -1028, -1028 ;  /* 0xe404e4042a2d7430 */ /* 0x000fe20000000000 */
[C---:B------:R-:W-:Y:S02]  /*9330*/  LOP3.LUT R41, R20.reuse, 0x380038, RZ, 0xc0, !PT ;  /* 0x0038003814297812 */ /* 0x040fe400078ec0ff */
[----:B------:R-:W-:Y:S02]  /*9340*/  SHF.R.U32.HI R40, RZ, 0x6, R20 ;  /* 0x00000006ff287819 */ /* 0x000fe40000011614 */
[----:B------:R-:W-:Y:S02]  /*9350*/  LOP3.LUT R43, R20, 0x70007, RZ, 0xc0, !PT ;  /* 0x00070007142b7812 */ /* 0x000fe400078ec0ff */
        /* <DEDUP_REMOVED lines=8> */
[----:B------:R-:W-:Y:S02]  /*93e0*/  HFMA2 R42, R41, R4.H1_H1, -132, -132 ;  /* 0xd820d820292a7431 */ /* 0x000fe40000060004 */
[----:B-1----:R-:W-:-:S02]  /*93f0*/  HFMA2 R23, R45, R8, RZ ;  /* 0x000000082d177231 */ /* 0x002fc400000000ff */
[----:B------:R-:W-:Y:S01]  /*9400*/  HADD2 R41, R43, -1028, -1028 ;  /* 0xe404e4042b297430 */ /* 0x000fe20000000000 */
[----:B------:R-:W-:Y:S01]  /*9410*/  LOP3.LUT R45, R21, 0x64006400, RZ, 0xfc, !PT ;  /* 0x64006400152d7812 */ /* 0x000fe200078efcff */
[----:B------:R-:W-:Y:S01]  /*9420*/  HADD2 R43, R22, -1028, -1028 ;  /* 0xe404e404162b7430 */ /* 0x000fe20000000000 */
[----:B------:R-:W-:Y:S01]  /*9430*/  LOP3.LUT R21, R38, 0x70007, RZ, 0xc0, !PT ;  /* 0x0007000726157812 */ /* 0x000fe200078ec0ff */
[----:B------:R-:W-:Y:S01]  /*9440*/  HFMA2 R41, R41, R8, RZ.H0_H0 ;  /* 0x0000000829297231 */ /* 0x000fe200000400ff */
[----:B------:R-:W-:Y:S01]  /*9450*/  SHF.R.U32.HI R29, RZ, 0xe, R19 ;  /* 0x0000000eff1d7819 */ /* 0x000fe20000011613 */
[----:B------:R-:W-:Y:S02]  /*9460*/  HFMA2 R45, R45, R4.H1_H1, -132, -132 ;  /* 0xd820d8202d2d7431 */ /* 0x000fe40000060004 */
[-C--:B------:R-:W-:Y:S01]  /*9470*/  HFMA2 R23, R36, R9.reuse, R23 ;  /* 0x0000000924177231 */ /* 0x080fe20000000017 */
[----:B------:R-:W-:Y:S01]  /*9480*/  LOP3.LUT R36, R37, 0x70007, RZ, 0xc0, !PT ;  /* 0x0007000725247812 */ /* 0x000fe200078ec0ff */
[-C--:B------:R-:W-:Y:S01]  /*9490*/  HFMA2 R22, R43, R8.reuse, RZ ;  /* 0x000000082b167231 */ /* 0x080fe200000000ff */
[----:B------:R-:W-:Y:S01]  /*94a0*/  LOP3.LUT R43, R20, 0x64006400, RZ, 0xfc, !PT ;  /* 0x64006400142b7812 */ /* 0x000fe200078efcff */
[----:B------:R-:W-:Y:S01]  /*94b0*/  HFMA2 R41, R42, R9, R41 ;  /* 0x000000092a297231 */ /* 0x000fe20000000029 */
[----:B------:R-:W-:Y:S01]  /*94c0*/  LOP3.LUT R20, R40, 0x70007, RZ, 0xc0, !PT ;  /* 0x0007000728147812 */ /* 0x000fe200078ec0ff */
[----:B------:R-:W-:Y:S01]  /*94d0*/  HFMA2 R8, R47, R8, RZ.H0_H0 ;  /* 0x000000082f087231 */ /* 0x000fe200000400ff */
[----:B------:R-:W-:Y:S01]  /*94e0*/  LOP3.LUT R36, R36, 0x64006400, RZ, 0xfc, !PT ;  /* 0x6400640024247812 */ /* 0x000fe200078efcff */
[----:B------:R-:W-:Y:S01]  /*94f0*/  HFMA2 R43, R43, R4.H1_H1, -132, -132 ;  /* 0xd820d8202b2b7431 */ /* 0x000fe20000060004 */
[----:B------:R-:W-:-:S02]  /*9500*/  LOP3.LUT R20, R20, 0x64006400, RZ, 0xfc, !PT ;  /* 0x6400640014147812 */ /* 0x000fc400078efcff */
[----:B------:R-:W-:Y:S01]  /*9510*/  LOP3.LUT R21, R21, 0x64006400, RZ, 0xfc, !PT ;  /* 0x6400640015157812 */ /* 0x000fe200078efcff */
[----:B------:R-:W-:Y:S01]  /*9520*/  HADD2 R42, R36, -1028, -1028 ;  /* 0xe404e404242a7430 */ /* 0x000fe20000000000 */
[----:B------:R-:W-:Y:S01]  /*9530*/  LOP3.LUT R46, R46, 0x10001, RZ, 0xc0, !PT ;  /* 0x000100012e2e7812 */ /* 0x000fe200078ec0ff */
[----:B------:R-:W-:Y:S02]  /*9540*/  HADD2 R20, R20, -1028, -1028 ;  /* 0xe404e40414147430 */ /* 0x000fe40000000000 */
[-C--:B------:R-:W-:Y:S02]  /*9550*/  HFMA2 R36, R43, R9.reuse, R22 ;  /* 0x000000092b247231 */ /* 0x080fe40000000016 */
[----:B------:R-:W-:Y:S01]  /*9560*/  HADD2 R43, R21, -1028, -1028 ;  /* 0xe404e404152b7430 */ /* 0x000fe20000000000 */
[----:B------:R-:W-:Y:S01]  /*9570*/  LOP3.LUT R29, R46, 0x20002, R29, 0xf8, !PT ;  /* 0x000200022e1d7812 */ /* 0x000fe200078ef81d */
[----:B------:R-:W-:Y:S02]  /*9580*/  HFMA2 R9, R45, R9, R8 ;  /* 0x000000092d097231 */ /* 0x000fe40000000008 */
[----:B------:R-:W-:-:S02]  /*9590*/  HFMA2 R8, R42, R10, R23 ;  /* 0x0000000a2a087231 */ /* 0x000fc40000000017 */
[-C--:B------:R-:W-:Y:S01]  /*95a0*/  HFMA2 R41, R20, R10.reuse, R41 ;  /* 0x0000000a14297231 */ /* 0x080fe20000000029 */
[----:B------:R-:W-:Y:S01]  /*95b0*/  LOP3.LUT R42, R39, 0x70007, RZ, 0xc0, !PT ;  /* 0x00070007272a7812 */ /* 0x000fe200078ec0ff */
[----:B------:R-:W0:Y:S01]  /*95c0*/  LDS.128 R20, [UR4+0x10] ;  /* 0x00001004ff147984 */ /* 0x000e220008000c00 */
[----:B------:R-:W-:Y:S01]  /*95d0*/  HFMA2 R36, R43, R10, R36 ;  /* 0x0000000a2b247231 */ /* 0x000fe20000000024 */
[----:B------:R-:W-:Y:S02]  /*95e0*/  LOP3.LUT R43, R37, 0x380038, RZ, 0xc0, !PT ;  /* 0x00380038252b7812 */ /* 0x000fe400078ec0ff */
[----:B------:R-:W-:Y:S02]  /*95f0*/  LOP3.LUT R46, R42, 0x64006400, RZ, 0xfc, !PT ;  /* 0x640064002a2e7812 */ /* 0x000fe400078efcff */
[----:B------:R-:W-:Y:S02]  /*9600*/  LOP3.LUT R42, R40, 0x380038, RZ, 0xc0, !PT ;  /* 0x00380038282a7812 */ /* 0x000fe400078ec0ff */
[----:B------:R-:W-:Y:S01]  /*9610*/  LOP3.LUT R45, R43, 0x64006400, RZ, 0xfc, !PT ;  /* 0x640064002b2d7812 */ /* 0x000fe200078efcff */
[----:B------:R-:W-:Y:S01]  /*9620*/  HADD2 R46, R46, -1028, -1028 ;  /* 0xe404e4042e2e7430 */ /* 0x000fe20000000000 */
[----:B------:R-:W-:-:S02]  /*9630*/  LOP3.LUT R43, R42, 0x64006400, RZ, 0xfc, !PT ;  /* 0x640064002a2b7812 */ /* 0x000fc400078efcff */
[----:B------:R-:W-:Y:S01]  /*9640*/  SHF.R.U32.HI R48, RZ, 0xe, R17 ;  /* 0x0000000eff307819 */ /* 0x000fe20000011611 */
[----:B------:R-:W-:Y:S01]  /*9650*/  HFMA2 R42, R46, R10, R9 ;  /* 0x0000000a2e2a7231 */ /* 0x000fe20000000009 */
[----:B------:R-:W-:Y:S01]  /*9660*/  LOP3.LUT R35, R35, 0x10001, RZ, 0xc0, !PT ;  /* 0x0001000123237812 */ /* 0x000fe200078ec0ff */
[-C--:B------:R-:W-:Y:S01]  /*9670*/  HFMA2 R10, R43, R4.reuse.H1_H1, -132, -132 ;  /* 0xd820d8202b0a7431 */ /* 0x080fe20000060004 */
[----:B------:R-:W-:Y:S01]  /*9680*/  SHF.R.U32.HI R31, RZ, 0xe, R16 ;  /* 0x0000000eff1f7819 */ /* 0x000fe20000011610 */
[----:B------:R-:W-:Y:S01]  /*9690*/  HFMA2 R45, R45, R4.H1_H1, -132, -132 ;  /* 0xd820d8202d2d7431 */ /* 0x000fe20000060004 */
[----:B------:R-:W-:Y:S01]  /*96a0*/  LOP3.LUT R35, R35, 0x20002, R48, 0xf8, !PT ;  /* 0x0002000223237812 */ /* 0x000fe200078ef830 */
[-C--:B------:R-:W-:Y:S01]  /*96b0*/  HFMA2 R9, R10, R11.reuse, R41 ;  /* 0x0000000b0a097231 */ /* 0x080fe20000000029 */
[----:B------:R-:W-:Y:S02]  /*96c0*/  LOP3.LUT R48, R39, 0x380038, RZ, 0xc0, !PT ;  /* 0x0038003827307812 */ /* 0x000fe400078ec0ff */
[----:B------:R-:W-:Y:S01]  /*96d0*/  LOP3.LUT R41, R40, 0x1c001c0, RZ, 0xc0, !PT ;  /* 0x01c001c028297812 */ /* 0x000fe200078ec0ff */
[----:B------:R-:W-:Y:S01]  /*96e0*/  HFMA2 R8, R45, R11, R8 ;  /* 0x0000000b2d087231 */ /* 0x000fe20000000008 */
[----:B------:R-:W-:-:S02]  /*96f0*/  LOP3.LUT R44, R44, 0x10001, RZ, 0xc0, !PT ;  /* 0x000100012c2c7812 */ /* 0x000fc400078ec0ff */
[----:B------:R-:W-:Y:S02]  /*9700*/  LOP3.LUT R49, R48, 0x64006400, RZ, 0xfc, !PT ;  /* 0x6400640030317812 */ /* 0x000fe400078efcff */
[----:B------:R-:W-:Y:S02]  /*9710*/  LOP3.LUT R48, R41, 0x64006400, RZ, 0xfc, !PT ;  /* 0x6400640029307812 */ /* 0x000fe400078efcff */
[----:B------:R-:W-:Y:S01]  /*9720*/  LOP3.LUT R31, R44, 0x20002, R31, 0xf8, !PT ;  /* 0x000200022c1f7812 */ /* 0x000fe200078ef81f */
[----:B------:R-:W-:Y:S01]  /*9730*/  HFMA2 R49, R49, R4.H1_H1, -132, -132 ;  /* 0xd820d82031317431 */ /* 0x000fe20000060004 */
[----:B------:R-:W-:Y:S01]  /*9740*/  LOP3.LUT R37, R37, 0x1c001c0, RZ, 0xc0, !PT ;  /* 0x01c001c025257812 */ /* 0x000fe200078ec0ff */
[----:B------:R-:W-:Y:S01]  /*9750*/  HFMA2 R50, R48, R3.H1_H1, -20, -20 ;  /* 0xcd00cd0030327431 */ /* 0x000fe20000060003 */
[----:B------:R-:W-:Y:S01]  /*9760*/  LOP3.LUT R44, R38, 0x380038, RZ, 0xc0, !PT ;  /* 0x00380038262c7812 */ /* 0x000fe200078ec0ff */
[----:B------:R-:W-:Y:S01]  /*9770*/  HFMA2 R42, R49, R11, R42 ;  /* 0x0000000b312a7231 */ /* 0x000fe2000000002a */
[----:B------:R-:W-:-:S02]  /*9780*/  LOP3.LUT R48, R37, 0x64006400, RZ, 0xfc, !PT ;  /* 0x6400640025307812 */ /* 0x000fc400078efcff */
[----:B------:R-:W-:Y:S02]  /*9790*/  LOP3.LUT R47, R44, 0x64006400, RZ, 0xfc, !PT ;  /* 0x640064002c2f7812 */ /* 0x000fe400078efcff */
[----:B------:R-:W-:Y:S01]  /*97a0*/  LOP3.LUT R38, R38, 0x1c001c0, RZ, 0xc0, !PT ;  /* 0x01c001c026267812 */ /* 0x000fe200078ec0ff */
[----:B------:R-:W-:Y:S01]  /*97b0*/  HFMA2 R37, R48, R3.H1_H1, -20, -20 ;  /* 0xcd00cd0030257431 */ /* 0x000fe20000060003 */
[----:B------:R-:W-:Y:S01]  /*97c0*/  LOP3.LUT R39, R39, 0x1c001c0, RZ, 0xc0, !PT ;  /* 0x01c001c027277812 */ /* 0x000fe200078ec0ff */
[----:B------:R-:W-:Y:S01]  /*97d0*/  HFMA2 R47, R47, R4.H1_H1, -132, -132 ;  /* 0xd820d8202f2f7431 */ /* 0x000fe20000060004 */
[----:B------:R-:W-:Y:S01]  /*97e0*/  LOP3.LUT R46, R17, 0x70007, RZ, 0xc0, !PT ;  /* 0x00070007112e7812 */ /* 0x000fe200078ec0ff */
[-C--:B0-----:R-:W-:Y:S01]  /*97f0*/  HFMA2 R9, R50, R20.reuse, R9 ;  /* 0x0000001432097231 */ /* 0x081fe20000000009 */
        /* <DEDUP_REMOVED lines=8> */
[----:B------:R-:W-:Y:S01]  /*9880*/  HFMA2 R47, R48, R3.H1_H1, -20, -20 ;  /* 0xcd00cd00302f7431 */ /* 0x000fe20000060003 */
[----:B------:R-:W-:Y:S01]  /*9890*/  SHF.R.U32.HI R36, RZ, 0x6, R16 ;  /* 0x00000006ff247819 */ /* 0x000fe20000011610 */
[----:B------:R-:W-:Y:S01]  /*98a0*/  HADD2 R39, R46, -1028, -1028 ;  /* 0xe404e4042e277430 */ /* 0x000fe20000000000 */
[----:B------:R-:W-:Y:S01]  /*98b0*/  LOP3.LUT R43, R17, 0x380038, RZ, 0xc0, !PT ;  /* 0x00380038112b7812 */ /* 0x000fe200078ec0ff */
[-C--:B------:R-:W-:Y:S01]  /*98c0*/  HFMA2 R37, R37, R20.reuse, R10 ;  /* 0x0000001425257231 */ /* 0x080fe2000000000a */
[----:B------:R-:W-:Y:S01]  /*98d0*/  SHF.R.U32.HI R16, RZ, 0x6, R17 ;  /* 0x00000006ff107819 */ /* 0x000fe20000011611 */
[----:B------:R-:W-:Y:S01]  /*98e0*/  HFMA2 R42, R47, R20, R42 ;  /* 0x000000142f2a7231 */ /* 0x000fe2000000002a */
[----:B------:R-:W-:Y:S01]  /*98f0*/  LOP3.LUT R44, R44, 0x64006400, RZ, 0xfc, !PT ;  /* 0x640064002c2c7812 */ /* 0x000fe200078efcff */
[----:B------:R-:W-:Y:S01]  /*9900*/  HFMA2 R20, R39, R21, R8 ;  /* 0x0000001527147231 */ /* 0x000fe20000000008 */
[----:B------:R-:W-:-:S02]  /*9910*/  LOP3.LUT R40, R18, 0x380038, RZ, 0xc0, !PT ;  /* 0x0038003812287812 */ /* 0x000fc400078ec0ff */
[----:B------:R-:W-:Y:S01]  /*9920*/  SHF.R.U32.HI R17, RZ, 0x6, R18 ;  /* 0x00000006ff117819 */ /* 0x000fe20000011612 */
[----:B------:R-:W-:Y:S01]  /*9930*/  HADD2 R38, R44, -1028, -1028 ;  /* 0xe404e4042c267430 */ /* 0x000fe20000000000 */
[----:B------:R-:W-:Y:S02]  /*9940*/  LOP3.LUT R45, R18, 0x70007, RZ, 0xc0, !PT ;  /* 0x00070007122d7812 */ /* 0x000fe400078ec0ff */
[C---:B------:R-:W-:Y:S02]  /*9950*/  LOP3.LUT R41, R19.reuse, 0x380038, RZ, 0xc0, !PT ;  /* 0x0038003813297812 */ /* 0x040fe400078ec0ff */
[----:B------:R-:W-:Y:S01]  /*9960*/  SHF.R.U32.HI R18, RZ, 0x6, R19 ;  /* 0x00000006ff127819 */ /* 0x000fe20000011613 */
[----:B------:R-:W-:Y:S01]  /*9970*/  HFMA2 R38, R38, R21, R9 ;  /* 0x0000001526267231 */ /* 0x000fe20000000009 */
[----:B------:R-:W-:Y:S02]  /*9980*/  LOP3.LUT R19, R19, 0x70007, RZ, 0xc0, !PT ;  /* 0x0007000713137812 */ /* 0x000fe400078ec0ff */
[----:B------:R-:W-:-:S02]  /*9990*/  LOP3.LUT R45, R45, 0x64006400, RZ, 0xfc, !PT ;  /* 0x640064002d2d7812 */ /* 0x000fc400078efcff */
[----:B------:R-:W-:Y:S02]  /*99a0*/  LOP3.LUT R39, R19, 0x64006400, RZ, 0xfc, !PT ;  /* 0x6400640013277812 */ /* 0x000fe400078efcff */
[----:B------:R-:W-:Y:S01]  /*99b0*/  LOP3.LUT R19, R11, 0x64006400, RZ, 0xfc, !PT ;  /* 0x640064000b137812 */ /* 0x000fe200078efcff */
[----:B------:R-:W-:Y:S01]  /*99c0*/  HADD2 R44, R45, -1028, -1028 ;  /* 0xe404e4042d2c7430 */ /* 0x000fe20000000000 */
[----:B------:R-:W0:Y:S01]  /*99d0*/  LDS.128 R8, [UR4+0x20] ;  /* 0x00002004ff087984 */ /* 0x000e220008000c00 */
        /* <DEDUP_REMOVED lines=42> */
[----:B------:R-:W-:Y:S01]  /*9c80*/  HFMA2 R42, R43, R23, R42 ;  /* 0x000000172b2a7231 */ /* 0x000fe2000000002a */
[----:B------:R-:W-:Y:S01]  /*9c90*/  LOP3.LUT R16, R16, 0x1c001c0, RZ, 0xc0, !PT ;  /* 0x01c001c010107812 */ /* 0x000fe200078ec0ff */
[----:B------:R-:W-:Y:S02]  /*9ca0*/  HFMA2 R37, R37, R4.H1_H1, -132, -132 ;  /* 0xd820d82025257431 */ /* 0x000fe40000060004 */
[----:B0-----:R-:W-:Y:S02]  /*9cb0*/  HFMA2 R19, R22, R8, R19 ;  /* 0x0000000816137231 */ /* 0x001fe40000000013 */
[----:B------:R-:W-:-:S02]  /*9cc0*/  HFMA2 R39, R41, R4.H1_H1, -132, -132 ;  /* 0xd820d82029277431 */ /* 0x000fc40000060004 */
[-C--:B------:R-:W-:Y:S02]  /*9cd0*/  HFMA2 R41, R21, R8.reuse, R38 ;  /* 0x0000000815297231 */ /* 0x080fe40000000026 */
[-C--:B------:R-:W-:Y:S01]  /*9ce0*/  HFMA2 R37, R37, R8.reuse, R20 ;  /* 0x0000000825257231 */ /* 0x080fe20000000014 */
[----:B------:R-:W-:Y:S01]  /*9cf0*/  LOP3.LUT R36, R36, 0x64006400, RZ, 0xfc, !PT ;  /* 0x6400640024247812 */ /* 0x000fe200078efcff */
[----:B------:R-:W-:Y:S01]  /*9d00*/  HFMA2 R39, R39, R8, R42 ;  /* 0x0000000827277231 */ /* 0x000fe2000000002a */
[----:B------:R-:W-:-:S03]  /*9d10*/  PRMT R6, R6, 0x5410, R5 ;  /* 0x0000541006067816 */ /* 0x000fc60000000005 */
[----:B------:R-:W-:-:S04]  /*9d20*/  HFMA2 R52, R36, R3.H1_H1, -20, -20 ;  /* 0xcd00cd0024347431 */ /* 0x000fc80000060003 */
[----:B------:R-:W-:Y:S01]  /*9d30*/  HFMA2 R41, R52, R9, R41 ;  /* 0x0000000934297231 */ /* 0x000fe20000000029 */
[----:B--2---:R-:W-:Y:S02]  /*9d40*/  LOP3.LUT R40, R14, 0x380038, RZ, 0xc0, !PT ;  /* 0x003800380e287812 */ /* 0x004fe400078ec0ff */
[----:B------:R-:W-:Y:S02]  /*9d50*/  SHF.R.U32.HI R8, RZ, 0x6, R14 ;  /* 0x00000006ff087819 */ /* 0x000fe4000001160e */
[----:B------:R-:W-:Y:S02]  /*9d60*/  LOP3.LUT R43, R15, 0x380038, RZ, 0xc0, !PT ;  /* 0x003800380f2b7812 */ /* 0x000fe400078ec0ff */
[----:B------:R-:W-:Y:S02]  /*9d70*/  LOP3.LUT R49, R40, 0x64006400, RZ, 0xfc, !PT ;  /* 0x6400640028317812 */ /* 0x000fe400078efcff */
[----:B------:R-:W-:Y:S02]  /*9d80*/  LOP3.LUT R43, R43, 0x64006400, RZ, 0xfc, !PT ;  /* 0x640064002b2b7812 */ /* 0x000fe400078efcff */
[----:B------:R-:W-:Y:S01]  /*9d90*/  LOP3.LUT R42, R8, 0x380038, RZ, 0xc0, !PT ;  /* 0x00380038082a7812 */ /* 0x000fe200078ec0ff */
[----:B------:R-:W-:Y:S01]  /*9da0*/  HFMA2 R44, R49, R4.H1_H1, -132, -132 ;  /* 0xd820d820312c7431 */ /* 0x000fe20000060004 */
[----:B------:R-:W-:-:S02]  /*9db0*/  LOP3.LUT R22, R12, 0x380038, RZ, 0xc0, !PT ;  /* 0x003800380c167812 */ /* 0x000fc400078ec0ff */
[----:B------:R-:W-:Y:S01]  /*9dc0*/  LOP3.LUT R49, R42, 0x64006400, RZ, 0xfc, !PT ;  /* 0x640064002a317812 */ /* 0x000fe200078efcff */
[----:B------:R-:W-:Y:S01]  /*9dd0*/  HFMA2 R42, R43, R4.H1_H1, -132, -132 ;  /* 0xd820d8202b2a7431 */ /* 0x000fe20000060004 */
[----:B------:R-:W-:Y:S02]  /*9de0*/  LOP3.LUT R43, R18, 0x1c001c0, RZ, 0xc0, !PT ;  /* 0x01c001c0122b7812 */ /* 0x000fe400078ec0ff */
[----:B------:R-:W-:Y:S02]  /*9df0*/  LOP3.LUT R18, R16, 0x64006400, RZ, 0xfc, !PT ;  /* 0x6400640010127812 */ /* 0x000fe400078efcff */
[----:B------:R-:W-:Y:S02]  /*9e00*/  LOP3.LUT R16, R43, 0x64006400, RZ, 0xfc, !PT ;  /* 0x640064002b107812 */ /* 0x000fe400078efcff */
[----:B------:R-:W-:Y:S01]  /*9e10*/  SHF.R.U32.HI R20, RZ, 0x6, R12 ;  /* 0x00000006ff147819 */ /* 0x000fe2000001160c */
[-C--:B------:R-:W-:Y:S01]  /*9e20*/  HFMA2 R36, R18, R3.reuse.H1_H1, -20, -20 ;  /* 0xcd00cd0012247431 */ /* 0x080fe20000060003 */
[----:B------:R-:W-:Y:S01]  /*9e30*/  LOP3.LUT R38, R13, 0x380038, RZ, 0xc0, !PT ;  /* 0x003800380d267812 */ /* 0x000fe200078ec0ff */
[----:B------:R-:W-:Y:S01]  /*9e40*/  HFMA2 R18, R17, R3.H1_H1, -20, -20 ;  /* 0xcd00cd0011127431 */ /* 0x000fe20000060003 */
[----:B------:R-:W-:Y:S01]  /*9e50*/  SHF.R.U32.HI R17, RZ, 0xd, R14 ;  /* 0x0000000dff117819 */ /* 0x000fe2000001160e */
[----:B------:R-:W-:Y:S01]  /*9e60*/  HFMA2 R37, R36, R9, R37 ;  /* 0x0000000924257231 */ /* 0x000fe20000000025 */
[----:B------:R-:W-:Y:S01]  /*9e70*/  SHF.R.U32.HI R36, RZ, 0xd, R13 ;  /* 0x0000000dff247819 */ /* 0x000fe2000001160d */
[----:B------:R-:W-:Y:S01]  /*9e80*/  HFMA2 R16, R16, R3.H1_H1, -20, -20 ;  /* 0xcd00cd0010107431 */ /* 0x000fe20000060003 */
[----:B------:R-:W-:-:S02]  /*9e90*/  LOP3.LUT R30, R30, 0x40004, R17, 0xf8, !PT ;  /* 0x000400041e1e7812 */ /* 0x000fc400078ef811 */
[----:B------:R-:W-:Y:S01]  /*9ea0*/  LOP3.LUT R35, R35, 0x40004, R36, 0xf8, !PT ;  /* 0x0004000423237812 */ /* 0x000fe200078ef824 */
[-C--:B------:R-:W-:Y:S01]  /*9eb0*/  HFMA2 R39, R16, R9.reuse, R39 ;  /* 0x0000000910277231 */ /* 0x080fe20000000027 */
[----:B------:R-:W-:Y:S02]  /*9ec0*/  SHF.R.U32.HI R36, RZ, 0xd, R12 ;  /* 0x0000000dff247819 */ /* 0x000fe4000001160c */
[----:B------:R-:W-:Y:S02]  /*9ed0*/  LOP3.LUT R12, R12, 0x70007, RZ, 0xc0, !PT ;  /* 0x000700070c0c7812 */ /* 0x000fe400078ec0ff */
[----:B------:R-:W-:Y:S01]  /*9ee0*/  LOP3.LUT R31, R31, 0x40004, R36, 0xf8, !PT ;  /* 0x000400041f1f7812 */ /* 0x000fe200078ef824 */
[----:B------:R-:W-:Y:S01]  /*9ef0*/  HFMA2 R36, R18, R9, R19 ;  /* 0x0000000912247231 */ /* 0x000fe20000000013 */
[----:B------:R-:W-:Y:S01]  /*9f00*/  LOP3.LUT R14, R14, 0x70007, RZ, 0xc0, !PT ;  /* 0x000700070e0e7812 */ /* 0x000fe200078ec0ff */
[----:B------:R-:W0:Y:S01]  /*9f10*/  LDS.128 R16, [UR4+0x30] ;  /* 0x00003004ff107984 */ /* 0x000e220008000c00 */
[----:B------:R-:W-:-:S02]  /*9f20*/  SHF.R.U32.HI R21, RZ, 0x6, R13 ;  /* 0x00000006ff157819 */ /* 0x000fc4000001160d */
[----:B------:R-:W-:Y:S02]  /*9f30*/  LOP3.LUT R12, R12, 0x64006400, RZ, 0xfc, !PT ;  /* 0x640064000c0c7812 */ /* 0x000fe400078efcff */
[----:B------:R-:W-:Y:S02]  /*9f40*/  LOP3.LUT R47, R38, 0x64006400, RZ, 0xfc, !PT ;  /* 0x64006400262f7812 */ /* 0x000fe400078efcff */
[----:B------:R-:W-:Y:S01]  /*9f50*/  LOP3.LUT R14, R14, 0x64006400, RZ, 0xfc, !PT ;  /* 0x640064000e0e7812 */ /* 0x000fe200078efcff */
[----:B------:R-:W-:Y:S01]  /*9f60*/  HADD2 R12, R12, -1028, -1028 ;  /* 0xe404e4040c0c7430 */ /* 0x000fe20000000000 */
[----:B------:R-:W-:Y:S01]  /*9f70*/  LOP3.LUT R40, R21, 0x380038, RZ, 0xc0, !PT ;  /* 0x0038003815287812 */ /* 0x000fe200078ec0ff */
[----:B------:R-:W-:Y:S01]  /*9f80*/  HFMA2 R46, R47, R4.H1_H1, -132, -132 ;  /* 0xd820d8202f2e7431 */ /* 0x000fe20000060004 */
[--C-:B------:R-:W-:Y:S01]  /*9f90*/  SHF.R.U32.HI R23, RZ, 0x6, R15.reuse ;  /* 0x00000006ff177819 */ /* 0x100fe2000001160f */
[----:B------:R-:W-:Y:S01]  /*9fa0*/  HADD2 R9, R14, -1028, -1028 ;  /* 0xe404e4040e097430 */ /* 0x000fe20000000000 */
[----:B------:R-:W-:Y:S01]  /*9fb0*/  SHF.R.U32.HI R52, RZ, 0xd, R15 ;  /* 0x0000000dff347819 */ /* 0x000fe2000001160f */
[----:B------:R-:W-:Y:S01]  /*9fc0*/  HFMA2 R41, R12, R10, R41 ;  /* 0x0000000a0c297231 */ /* 0x000fe20000000029 */
[----:B------:R-:W-:-:S02]  /*9fd0*/  LOP3.LUT R45, R22, 0x64006400, RZ, 0xfc, !PT ;  /* 0x64006400162d7812 */ /* 0x000fc400078efcff */
[----:B------:R-:W-:Y:S01]  /*9fe0*/  LOP3.LUT R13, R13, 0x70007, RZ, 0xc0, !PT ;  /* 0x000700070d0d7812 */ /* 0x000fe200078ec0ff */
[----:B------:R-:W-:Y:S01]  /*9ff0*/  HFMA2 R36, R9, R10, R36 ;  /* 0x0000000a09247231 */ /* 0x000fe20000000024 */
[----:B------:R-:W-:Y:S01]  /*a000*/  LOP3.LUT R15, R15, 0x70007, RZ, 0xc0, !PT ;  /* 0x000700070f0f7812 */ /* 0x000fe200078ec0ff */
[-C--:B------:R-:W-:Y:S01]  /*a010*/  HFMA2 R48, R45, R4.reuse.H1_H1, -132, -132 ;  /* 0xd820d8202d307431 */ /* 0x080fe20000060004 */
[----:B------:R-:W-:Y:S02]  /*a020*/  LOP3.LUT R38, R20, 0x380038, RZ, 0xc0, !PT ;  /* 0x0038003814267812 */ /* 0x000fe400078ec0ff */
[----:B------:R-:W-:Y:S02]  /*a030*/  LOP3.LUT R47, R40, 0x64006400, RZ, 0xfc, !PT ;  /* 0x64006400282f7812 */ /* 0x000fe400078efcff */
[----:B------:R-:W-:Y:S01]  /*a040*/  LOP3.LUT R13, R13, 0x64006400, RZ, 0xfc, !PT ;  /* 0x640064000d0d7812 */ /* 0x000fe200078efcff */
[-C--:B------:R-:W-:Y:S01]  /*a050*/  HFMA2 R48, R48, R11.reuse, R41 ;  /* 0x0000000b30307231 */ /* 0x080fe20000000029 */
[----:B------:R-:W-:Y:S01]  /*a060*/  LOP3.LUT R15, R15, 0x64006400, RZ, 0xfc, !PT ;  /* 0x640064000f0f7812 */ /* 0x000fe200078efcff */
[-C--:B------:R-:W-:Y:S01]  /*a070*/  HFMA2 R44, R44, R11.reuse, R36 ;  /* 0x0000000b2c2c7231 */ /* 0x080fe20000000024 */
[----:B------:R-:W-:Y:S01]  /*a080*/  LOP3.LUT R43, R20, 0x1c001c0, RZ, 0xc0, !PT ;  /* 0x01c001c0142b7812 */ /* 0x000fe200078ec0ff */
[----:B------:R-:W-:Y:S01]  /*a090*/  HADD2 R12, R13, -1028, -1028 ;  /* 0xe404e4040d0c7430 */ /* 0x000fe20000000000 */
[----:B------:R-:W-:Y:S01]  /*a0a0*/  LOP3.LUT R45, R38, 0x64006400, RZ, 0xfc, !PT ;  /* 0x64006400262d7812 */ /* 0x000fe200078efcff */
[----:B------:R-:W-:Y:S01]  /*a0b0*/  HFMA2 R38, R47, R4.H1_H1, -132, -132 ;  /* 0xd820d8202f267431 */ /* 0x000fe20000060004 */
[----:B------:R-:W-:Y:S01]  /*a0c0*/  LOP3.LUT R20, R20, 0x70007, RZ, 0xc0, !PT ;  /* 0x0007000714147812 */ /* 0x000fe200078ec0ff */
[----:B------:R-:W-:Y:S01]  /*a0d0*/  HADD2 R14, R15, -1028, -1028 ;  /* 0xe404e4040f0e7430 */ /* 0x000fe20000000000 */
[C---:B------:R-:W-:Y:S01]  /*a0e0*/  LOP3.LUT R47, R8.reuse, 0x1c001c0, RZ, 0xc0, !PT ;  /* 0x01c001c0082f7812 */ /* 0x040fe200078ec0ff */
        /* <DEDUP_REMOVED lines=12> */
[----:B------:R-:W-:Y:S01]  /*a1b0*/  HFMA2 R40, R45, R4.H1_H1, -132, -132 ;  /* 0xd820d8202d287431 */ /* 0x000fe20000060004 */
[----:B------:R-:W-:Y:S01]  /*a1c0*/  LOP3.LUT R45, R21, 0x1c001c0, RZ, 0xc0, !PT ;  /* 0x01c001c0152d7812 */ /* 0x000fe200078ec0ff */
[----:B0-----:R-:W-:-:S02]  /*a1d0*/  HFMA2 R20, R9, R16, R48 ;  /* 0x0000001009147231 */ /* 0x001fc40000000030 */
[----:B------:R-:W-:Y:S01]  /*a1e0*/  HFMA2 R22, R49, R4.H1_H1, -132, -132 ;  /* 0xd820d82031167431 */ /* 0x000fe20000060004 */
[C---:B------:R-:W-:Y:S01]  /*a1f0*/  LOP3.LUT R49, R23.reuse, 0x1c001c0, RZ, 0xc0, !PT ;  /* 0x01c001c017317812 */ /* 0x040fe200078ec0ff */
[----:B------:R-:W-:Y:S01]  /*a200*/  HFMA2 R11, R11, R16, R44 ;  /* 0x000000100b0b7231 */ /* 0x000fe2000000002c */
[----:B------:R-:W-:Y:S01]  /*a210*/  LOP3.LUT R23, R23, 0x70007, RZ, 0xc0, !PT ;  /* 0x0007000717177812 */ /* 0x000fe200078ec0ff */
[----:B------:R-:W-:Y:S01]  /*a220*/  HFMA2 R43, R43, R3.H1_H1, -20, -20 ;  /* 0xcd00cd002b2b7431 */ /* 0x000fe20000060003 */
[----:B------:R-:W-:Y:S01]  /*a230*/  LOP3.LUT R21, R21, 0x70007, RZ, 0xc0, !PT ;  /* 0x0007000715157812 */ /* 0x000fe200078ec0ff */
[----:B------:R-:W-:Y:S01]  /*a240*/  HFMA2 R50, R51, R4.H1_H1, -132, -132 ;  /* 0xd820d82033327431 */ /* 0x000fe20000060004 */
[----:B------:R-:W-:Y:S01]  /*a250*/  LOP3.LUT R47, R47, 0x64006400, RZ, 0xfc, !PT ;  /* 0x640064002f2f7812 */ /* 0x000fe200078efcff */
[-C--:B------:R-:W-:Y:S01]  /*a260*/  HFMA2 R9, R40, R17.reuse, R20 ;  /* 0x0000001128097231 */ /* 0x080fe20000000014 */
[----:B------:R-:W-:Y:S01]  /*a270*/  LOP3.LUT R23, R23, 0x64006400, RZ, 0xfc, !PT ;  /* 0x6400640017177812 */ /* 0x000fe200078efcff */
[----:B------:R-:W-:Y:S01]  /*a280*/  HFMA2 R11, R22, R17, R11 ;  /* 0x00000011160b7231 */ /* 0x000fe2000000000b */
[----:B------:R-:W-:Y:S01]  /*a290*/  LOP3.LUT R21, R21, 0x64006400, RZ, 0xfc, !PT ;  /* 0x6400640015157812 */ /* 0x000fe200078efcff */
[----:B------:R-:W-:Y:S01]  /*a2a0*/  HFMA2 R47, R47, R3.H1_H1, -20, -20 ;  /* 0xcd00cd002f2f7431 */ /* 0x000fe20000060003 */
[----:B------:R-:W-:Y:S01]  /*a2b0*/  LOP3.LUT R31, R31, 0x64006400, RZ, 0xfc, !PT ;  /* 0x640064001f1f7812 */ /* 0x000fe200078efcff */
[----:B------:R-:W-:Y:S01]  /*a2c0*/  HADD2 R8, R23, -1028, -1028 ;  /* 0xe404e40417087430 */ /* 0x000fe20000000000 */
[----:B------:R-:W-:Y:S01]  /*a2d0*/  LOP3.LUT R30, R30, 0x64006400, RZ, 0xfc, !PT ;  /* 0x640064001e1e7812 */ /* 0x000fe200078efcff */
[----:B------:R-:W-:-:S02]  /*a2e0*/  HADD2 R21, R21, -1028, -1028 ;  /* 0xe404e40415157430 */ /* 0x000fc40000000000 */
[----:B------:R-:W-:Y:S01]  /*a2f0*/  HFMA2 R9, R43, R18, R9 ;  /* 0x000000122b097231 */ /* 0x000fe20000000009 */
[----:B------:R-:W-:Y:S01]  /*a300*/  LOP3.LUT R45, R45, 0x64006400, RZ, 0xfc, !PT ;  /* 0x640064002d2d7812 */ /* 0x000fe200078efcff */
[----:B------:R-:W-:Y:S02]  /*a310*/  HFMA2 R39, R8, R16, R39 ;  /* 0x0000001008277231 */ /* 0x000fe40000000027 */
[----:B------:R-:W-:Y:S02]  /*a320*/  HFMA2 R11, R47, R18, R11 ;  /* 0x000000122f0b7231 */ /* 0x000fe4000000000b */
[----:B------:R-:W-:Y:S01]  /*a330*/  HFMA2 R46, R21, R16, R46 ;  /* 0x00000010152e7231 */ /* 0x000fe2000000002e */
[----:B------:R-:W-:Y:S01]  /*a340*/  LOP3.LUT R49, R49, 0x64006400, RZ, 0xfc, !PT ;  /* 0x6400640031317812 */ /* 0x000fe200078efcff */
[----:B------:R-:W-:Y:S01]  /*a350*/  HADD2 R8, R31, -1028, -1028 ;  /* 0xe404e4041f087430 */ /* 0x000fe20000000000 */
[----:B------:R-:W-:Y:S01]  /*a360*/  LOP3.LUT R29, R29, 0x40004, R52, 0xf8, !PT ;  /* 0x000400041d1d7812 */ /* 0x000fe200078ef834 */
[----:B------:R-:W-:Y:S01]  /*a370*/  HADD2 R30, R30, -1028, -1028 ;  /* 0xe404e4041e1e7430 */ /* 0x000fe20000000000 */
[----:B------:R-:W-:Y:S01]  /*a380*/  LOP3.LUT R35, R35, 0x64006400, RZ, 0xfc, !PT ;  /* 0x6400640023237812 */ /* 0x000fe200078efcff */
[----:B------:R-:W-:Y:S01]  /*a390*/  HFMA2 R45, R45, R3.H1_H1, -20, -20 ;  /* 0xcd00cd002d2d7431 */ /* 0x000fe20000060003 */
[----:B------:R-:W-:Y:S01]  /*a3a0*/  LOP3.LUT R29, R29, 0x64006400, RZ, 0xfc, !PT ;  /* 0x640064001d1d7812 */ /* 0x000fe200078efcff */
[----:B------:R-:W-:-:S02]  /*a3b0*/  HFMA2 R46, R38, R17, R46 ;  /* 0x00000011262e7231 */ /* 0x000fc4000000002e */
[----:B------:R-:W-:Y:S02]  /*a3c0*/  HFMA2 R9, R8, R19, R9 ;  /* 0x0000001308097231 */ /* 0x000fe40000000009 */
[----:B------:R-:W-:Y:S02]  /*a3d0*/  HFMA2 R49, R49, R3.H1_H1, -20, -20 ;  /* 0xcd00cd0031317431 */ /* 0x000fe40000060003 */
[----:B------:R-:W-:Y:S02]  /*a3e0*/  HFMA2 R11, R30, R19, R11 ;  /* 0x000000131e0b7231 */ /* 0x000fe4000000000b */
[----:B------:R-:W-:Y:S01]  /*a3f0*/  HFMA2 R39, R50, R17, R39 ;  /* 0x0000001132277231 */ /* 0x000fe20000000027 */
[----:B------:R-:W-:Y:S01]  /*a400*/  PRMT R4, R4, 0x5410, R3 ;  /* 0x0000541004047816 */ /* 0x000fe20000000003 */
        /* <DEDUP_REMOVED lines=13> */
[----:B------:R-:W-:-:S07]  /*a4e0*/  HFMA2 R0, R11, R4, R0 ;  /* 0x000000040b007231 */ /* 0x000fce0000000000 */
.L_x_4205:
[----:B------:R-:W-:Y:S01]  /*a4f0*/  UIADD3 UR4, UPT, UPT, UR4, 0x40, URZ ;  /* 0x0000004004047890 */ /* 0x000fe2000fffe0ff */
[----:B------:R-:W-:Y:S02]  /*a500*/  MOV R38, R26 ;  /* 0x0000001a00267202 */ /* 0x000fe40000000f00 */
[----:B------:R-:W-:Y:S01]  /*a510*/  MOV R39, R27 ;  /* 0x0000001b00277202 */ /* 0x000fe20000000f00 */
[----:B------:R-:W-:Y:S01]  /*a520*/  IMAD.WIDE R26, R33, 0x4, R24 ;  /* 0x00000004211a7825 */ /* 0x000fe200078e0218 */
[----:B------:R-:W-:Y:S07]  /*a530*/  @!P0 BRA `(.L_x_4206) ;  /* 0xffffffe800fc8947 */ /* 0x000fee000383ffff */
[----:B------:R-:W-:-:S07]  /*a540*/  IMAD.WIDE R38, R33, 0xc, R38 ;  /* 0x0000000c21267825 */ /* 0x000fce00078e0226 */
.L_x_4204:
[----:B------:R-:W1:Y:S01]  /*a550*/  LDCU UR8, c[0x0][0x3dc] ;  /* 0x00007b80ff0877ac */ /* 0x000e620008000800 */
[----:B------:R-:W3:Y:S01]  /*a560*/  S2UR UR5, SR_CTAID.Y ;  /* 0x00000000000579c3 */ /* 0x000ee20000002600 */
[----:B-1----:R-:W-:-:S04]  /*a570*/  VIMNMX R34, PT, PT, R34, UR8, PT ;  /* 0x0000000822227c48 */ /* 0x002fc8000bfe0100 */
[----:B------:R-:W-:-:S13]  /*a580*/  ISETP.GT.AND P0, PT, R34, R7, PT ;  /* 0x000000072200720c */ /* 0x000fda0003f04270 */
[----:B---3--:R-:W-:Y:S05]  /*a590*/  @!P0 BRA `(.L_x_4207) ;  /* 0x00000008007c8947 */ /* 0x008fea0003800000 */
[----:B------:R-:W-:-:S12]  /*a5a0*/  UIADD3 UR4, UPT, UPT, UR4, 0x10, URZ ;  /* 0x0000001004047890 */ /* 0x000fd8000fffe0ff */
.L_x_4209:
[----:B------:R-:W1:Y:S01]  /*a5b0*/  LDC R32, c[0x0][0x3a8] ;  /* 0x0000ea00ff207b82 */ /* 0x000e620000000800 */
[----:B------:R-:W-:-:S04]  /*a5c0*/  IADD3 R7, PT, PT, R7, 0x10, RZ ;  /* 0x0000001007077810 */ /* 0x000fc80007ffe0ff */
[----:B------:R-:W-:-:S03]  /*a5d0*/  ISETP.GE.AND P0, PT, R7, R34, PT ;  /* 0x000000220700720c */ /* 0x000fc60003f06270 */
[----:B------:R-:W3:Y:S01]  /*a5e0*/  LDC R33, c[0x0][0x3ac] ;  /* 0x0000eb00ff217b82 */ /* 0x000ee20000000800 */
[----:B-1----:R-:W-:-:S13]  /*a5f0*/  ISETP.LE.AND P1, PT, R32, UR5, PT ;  /* 0x0000000520007c0c */ /* 0x002fda000bf23270 */
[----:B---3--:R-:W-:Y:S05]  /*a600*/  @P1 BRA `(.L_x_4208) ;  /* 0x0000000800541947 */ /* 0x008fea0003800000 */
[----:B------:R-:W3:Y:S01]  /*a610*/  LDG.E.128.CONSTANT R12, desc[UR6][R38.64] ;  /* 0x00000006260c7981 */ /* 0x000ee2000c1e9d00 */
[----:B------:R-:W-:Y:S01]  /*a620*/  MOV R8, 0x3400 ;  /* 0x0000340000087802 */ /* 0x000fe20000000f00 */
[----:B-----5:R-:W-:Y:S01]  /*a630*/  HFMA2 R19, -RZ, RZ, 0, 0.0625 ;  /* 0x00002c00ff137431 */ /* 0x020fe200000001ff */
[----:B------:R-:W-:Y:S02]  /*a640*/  MOV R20, 0x2400 ;  /* 0x0000240000147802 */ /* 0x000fe40000000f00 */
[----:B0-----:R-:W-:Y:S02]  /*a650*/  PRMT R4, R4, 0x5410, R8 ;  /* 0x0000541004047816 */ /* 0x001fe40000000008 */
[----:B------:R-:W-:Y:S02]  /*a660*/  PRMT R6, R6, 0x5410, R5 ;  /* 0x0000541006067816 */ /* 0x000fe40000000005 */
[----:B---3--:R-:W-:Y:S02]  /*a670*/  LOP3.LUT R9, R13, 0xc000c, RZ, 0xc0, !PT ;  /* 0x000c000c0d097812 */ /* 0x008fe400078ec0ff */
[----:B------:R-:W-:-:S02]  /*a680*/  SHF.R.U32.HI R17, RZ, 0x8, R12 ;  /* 0x00000008ff117819 */ /* 0x000fc4000001160c */
[----:B------:R-:W-:Y:S02]  /*a690*/  LOP3.LUT R11, R15, 0xc000c, RZ, 0xc0, !PT ;  /* 0x000c000c0f0b7812 */ /* 0x000fe400078ec0ff */
[----:B------:R-:W-:Y:S02]  /*a6a0*/  SHF.R.U32.HI R16, RZ, 0x8, R14 ;  /* 0x00000008ff107819 */ /* 0x000fe4000001160e */
[----:B------:R-:W-:Y:S02]  /*a6b0*/  LOP3.LUT R10, R14, 0xc000c, RZ, 0xc0, !PT ;  /* 0x000c000c0e0a7812 */ /* 0x000fe400078ec0ff */
[----:B------:R-:W-:Y:S02]  /*a6c0*/  LOP3.LUT R42, R9, 0x64006400, RZ, 0xfc, !PT ;  /* 0x64006400092a7812 */ /* 0x000fe400078efcff */
[----:B------:R-:W-:Y:S02]  /*a6d0*/  LOP3.LUT R8, R12, 0xc000c, RZ, 0xc0, !PT ;  /* 0x000c000c0c087812 */ /* 0x000fe400078ec0ff */
[----:B--2---:R-:W-:Y:S01]  /*a6e0*/  SHF.R.U32.HI R27, RZ, 0x8, R13 ;  /* 0x00000008ff1b7819 */ /* 0x004fe2000001160d */
[----:B------:R-:W-:Y:S01]  /*a6f0*/  HFMA2 R42, R42, R4.H1_H1, -258, -258 ;  /* 0xdc08dc082a2a7431 */ /* 0x000fe20000060004 */
[----:B------:R-:W-:-:S02]  /*a700*/  LOP3.LUT R52, R11, 0x64006400, RZ, 0xfc, !PT ;  /* 0x640064000b347812 */ /* 0x000fc400078efcff */
[----:B------:R-:W-:Y:S02]  /*a710*/  LOP3.LUT R9, R17, 0xc000c, RZ, 0xc0, !PT ;  /* 0x000c000c11097812 */ /* 0x000fe400078ec0ff */
[----:B------:R-:W-:Y:S01]  /*a720*/  LOP3.LUT R11, R16, 0xc000c, RZ, 0xc0, !PT ;  /* 0x000c000c100b7812 */ /* 0x000fe200078ec0ff */
[-C--:B------:R-:W-:Y:S01]  /*a730*/  HFMA2 R52, R52, R4.reuse.H1_H1, -258, -258 ;  /* 0xdc08dc0834347431 */ /* 0x080fe20000060004 */
[----:B------:R-:W-:Y:S02]  /*a740*/  LOP3.LUT R43, R10, 0x64006400, RZ, 0xfc, !PT ;  /* 0x640064000a2b7812 */ /* 0x000fe400078efcff */
[----:B------:R-:W-:Y:S02]  /*a750*/  LOP3.LUT R8, R8, 0x64006400, RZ, 0xfc, !PT ;  /* 0x6400640008087812 */ /* 0x000fe400078efcff */
[----:B------:R-:W-:Y:S01]  /*a760*/  LOP3.LUT R10, R27, 0xc000c, RZ, 0xc0, !PT ;  /* 0x000c000c1b0a7812 */ /* 0x000fe200078ec0ff */
[-C--:B------:R-:W-:Y:S01]  /*a770*/  HFMA2 R43, R43, R4.reuse.H1_H1, -258, -258 ;  /* 0xdc08dc082b2b7431 */ /* 0x080fe20000060004 */
[----:B------:R-:W-:Y:S01]  /*a780*/  LOP3.LUT R9, R9, 0x64006400, RZ, 0xfc, !PT ;  /* 0x6400640009097812 */ /* 0x000fe200078efcff */
[----:B------:R-:W-:Y:S01]  /*a790*/  HFMA2 R18, R8, R4.H1_H1, -258, -258 ;  /* 0xdc08dc0808127431 */ /* 0x000fe20000060004 */
[----:B------:R-:W-:-:S02]  /*a7a0*/  LOP3.LUT R11, R11, 0x64006400, RZ, 0xfc, !PT ;  /* 0x640064000b0b7812 */ /* 0x000fc400078efcff */
[----:B------:R-:W-:Y:S01]  /*a7b0*/  LOP3.LUT R10, R10, 0x64006400, RZ, 0xfc, !PT ;  /* 0x640064000a0a7812 */ /* 0x000fe200078efcff */
[-C--:B------:R-:W-:Y:S01]  /*a7c0*/  HFMA2 R40, R9, R4.reuse.H1_H1, -258, -258 ;  /* 0xdc08dc0809287431 */ /* 0x080fe20000060004 */
[----:B------:R-:W-:Y:S01]  /*a7d0*/  SHF.R.U32.HI R29, RZ, 0x8, R15 ;  /* 0x00000008ff1d7819 */ /* 0x000fe2000001160f */
[-C--:B------:R-:W-:Y:S01]  /*a7e0*/  HFMA2 R30, R11, R4.reuse.H1_H1, -258, -258 ;  /* 0xdc08dc080b1e7431 */ /* 0x080fe20000060004 */
[----:B------:R-:W-:Y:S01]  /*a7f0*/  LOP3.LUT R8, R12, 0x300030, RZ, 0xc0, !PT ;  /* 0x003000300c087812 */ /* 0x000fe200078ec0ff */
[----:B------:R-:W-:Y:S01]  /*a800*/  HFMA2 R36, R10, R4.H1_H1, -258, -258 ;  /* 0xdc08dc080a247431 */ /* 0x000fe20000060004 */
        /* <DEDUP_REMOVED lines=14> */
[----:B------:R-:W-:Y:S01]  /*a8f0*/  HFMA2 R28, R21, R4.H1_H1, -258, -258 ;  /* 0xdc08dc08151c7431 */ /* 0x000fe20000060004 */
[----:B------:R-:W-:Y:S02]  /*a900*/  LOP3.LUT R10, R11, 0x64006400, RZ, 0xfc, !PT ;  /* 0x640064000b0a7812 */ /* 0x000fe400078efcff */
[----:B------:R-:W-:Y:S01]  /*a910*/  LOP3.LUT R21, R15, 0x300030, RZ, 0xc0, !PT ;  /* 0x003000300f157812 */ /* 0x000fe200078ec0ff */
[-C--:B------:R-:W-:Y:S01]  /*a920*/  HFMA2 R25, R8, R19.reuse.H0_H0, -66, -66 ;  /* 0xd420d42008197431 */ /* 0x080fe20000040013 */
[----:B------:R-:W-:Y:S01]  /*a930*/  LOP3.LUT R26, R23, 0x64006400, RZ, 0xfc, !PT ;  /* 0x64006400171a7812 */ /* 0x000fe200078efcff */
[----:B------:R-:W-:Y:S01]  /*a940*/  HFMA2 R23, R10, R19.H0_H0, -66, -66 ;  /* 0xd420d4200a177431 */ /* 0x000fe20000040013 */
[----:B------:R-:W-:Y:S01]  /*a950*/  LOP3.LUT R24, R21, 0x64006400, RZ, 0xfc, !PT ;  /* 0x6400640015187812 */ /* 0x000fe200078efcff */
[----:B------:R-:W0:Y:S01]  /*a960*/  LDS.128 R8, [UR4+-0x10] ;  /* 0xfffff004ff087984 */ /* 0x000e220008000c00 */
        /* <DEDUP_REMOVED lines=34> */
[----:B------:R-:W-:Y:S01]  /*ab90*/  HADD2 R45, R45, -1026, -1026 ;  /* 0xe402e4022d2d7430 */ /* 0x000fe20000000000 */
[----:B------:R-:W-:Y:S01]  /*aba0*/  LOP3.LUT R49, R49, 0x64006400, RZ, 0xfc, !PT ;  /* 0x6400640031317812 */ /* 0x000fe200078efcff */
[----:B------:R-:W1:Y:S01]  /*abb0*/  LDS.128 R12, [UR4] ;  /* 0x00000004ff0c7984 */ /* 0x000e620008000c00 */
[----:B------:R-:W-:Y:S02]  /*abc0*/  LOP3.LUT R47, R47, 0x64006400, RZ, 0xfc, !PT ;  /* 0x640064002f2f7812 */ /* 0x000fe400078efcff */
[----:B------:R-:W-:Y:S01]  /*abd0*/  LOP3.LUT R17, R17, 0x30003, RZ, 0xc0, !PT ;  /* 0x0003000311117812 */ /* 0x000fe200078ec0ff */
[----:B------:R-:W-:Y:S02]  /*abe0*/  HADD2 R49, R49, -1026, -1026 ;  /* 0xe402e40231317430 */ /* 0x000fe40000000000 */
[-C--:B0-----:R-:W-:Y:S01]  /*abf0*/  HFMA2 R45, R45, R8.reuse, RZ ;  /* 0x000000082d2d7231 */ /* 0x081fe200000000ff */
[----:B------:R-:W-:Y:S01]  /*ac00*/  LOP3.LUT R51, R51, 0x64006400, RZ, 0xfc, !PT ;  /* 0x6400640033337812 */ /* 0x000fe200078efcff */
[----:B------:R-:W-:Y:S01]  /*ac10*/  HADD2 R47, R47, -1026, -1026 ;  /* 0xe402e4022f2f7430 */ /* 0x000fe20000000000 */
[----:B------:R-:W-:Y:S01]  /*ac20*/  LOP3.LUT R16, R16, 0x30003, RZ, 0xc0, !PT ;  /* 0x0003000310107812 */ /* 0x000fe200078ec0ff */
[----:B------:R-:W-:Y:S01]  /*ac30*/  HFMA2 R49, R49, R8, RZ ;  /* 0x0000000831317231 */ /* 0x000fe200000000ff */
[----:B------:R-:W-:Y:S01]  /*ac40*/  LOP3.LUT R17, R17, 0x64006400, RZ, 0xfc, !PT ;  /* 0x6400640011117812 */ /* 0x000fe200078efcff */
[----:B------:R-:W-:-:S02]  /*ac50*/  HADD2 R51, R51, -1026, -1026 ;  /* 0xe402e40233337430 */ /* 0x000fc40000000000 */
[-C--:B------:R-:W-:Y:S01]  /*ac60*/  HFMA2 R45, R18, R9.reuse, R45 ;  /* 0x00000009122d7231 */ /* 0x080fe2000000002d */
[----:B------:R-:W-:Y:S01]  /*ac70*/  LOP3.LUT R16, R16, 0x64006400, RZ, 0xfc, !PT ;  /* 0x6400640010107812 */ /* 0x000fe200078efcff */
[-C--:B------:R-:W-:Y:S01]  /*ac80*/  HFMA2 R47, R47, R8.reuse, RZ.H0_H0 ;  /* 0x000000082f2f7231 */ /* 0x080fe200000400ff */
[----:B------:R-:W-:Y:S01]  /*ac90*/  LOP3.LUT R27, R27, 0x30003, RZ, 0xc0, !PT ;  /* 0x000300031b1b7812 */ /* 0x000fe200078ec0ff */
[----:B------:R-:W-:Y:S02]  /*aca0*/  HADD2 R17, R17, -1026, -1026 ;  /* 0xe402e40211117430 */ /* 0x000fe40000000000 */
[----:B------:R-:W-:Y:S02]  /*acb0*/  HFMA2 R49, R43, R9, R49 ;  /* 0x000000092b317231 */ /* 0x000fe40000000031 */
[----:B------:R-:W-:Y:S01]  /*acc0*/  HFMA2 R8, R51, R8, RZ.H0_H0 ;  /* 0x0000000833087231 */ /* 0x000fe200000400ff */
[----:B------:R-:W-:Y:S01]  /*acd0*/  LOP3.LUT R29, R29, 0x30003, RZ, 0xc0, !PT ;  /* 0x000300031d1d7812 */ /* 0x000fe200078ec0ff */
[----:B------:R-:W-:-:S02]  /*ace0*/  HFMA2 R45, R41, R10, R45 ;  /* 0x0000000a292d7231 */ /* 0x000fc4000000002d */
[----:B------:R-:W-:Y:S01]  /*acf0*/  HADD2 R16, R16, -1026, -1026 ;  /* 0xe402e40210107430 */ /* 0x000fe20000000000 */
[----:B------:R-:W-:Y:S01]  /*ad00*/  LOP3.LUT R27, R27, 0x64006400, RZ, 0xfc, !PT ;  /* 0x640064001b1b7812 */ /* 0x000fe200078efcff */
[-C--:B------:R-:W-:Y:S01]  /*ad10*/  HFMA2 R47, R42, R9.reuse, R47 ;  /* 0x000000092a2f7231 */ /* 0x080fe2000000002f */
[----:B------:R-:W-:Y:S01]  /*ad20*/  LOP3.LUT R29, R29, 0x64006400, RZ, 0xfc, !PT ;  /* 0x640064001d1d7812 */ /* 0x000fe200078efcff */
[-C--:B------:R-:W-:Y:S02]  /*ad30*/  HFMA2 R49, R35, R10.reuse, R49 ;  /* 0x0000000a23317231 */ /* 0x080fe40000000031 */
[----:B------:R-:W-:Y:S01]  /*ad40*/  HFMA2 R8, R52, R9, R8 ;  /* 0x0000000934087231 */ /* 0x000fe20000000008 */
[----:B------:R-:W-:Y:S01]  /*ad50*/  PRMT R4, R4, 0x5410, R3 ;  /* 0x0000541004047816 */ /* 0x000fe20000000003 */
[----:B------:R-:W-:Y:S02]  /*ad60*/  HFMA2 R50, R50, R11, R45 ;  /* 0x0000000b32327231 */ /* 0x000fe4000000002d */
[----:B------:R-:W-:-:S02]  /*ad70*/  HFMA2 R47, R37, R10, R47 ;  /* 0x0000000a252f7231 */ /* 0x000fc4000000002f */
[----:B------:R-:W-:Y:S02]  /*ad80*/  HFMA2 R8, R31, R10, R8 ;  /* 0x0000000a1f087231 */ /* 0x000fe40000000008 */
[-C--:B------:R-:W-:Y:S02]  /*ad90*/  HFMA2 R49, R46, R11.reuse, R49 ;  /* 0x0000000b2e317231 */ /* 0x080fe40000000031 */
[-C--:B------:R-:W-:Y:S02]  /*ada0*/  HFMA2 R48, R48, R11.reuse, R47 ;  /* 0x0000000b30307231 */ /* 0x080fe4000000002f */
[----:B------:R-:W-:Y:S02]  /*adb0*/  HFMA2 R8, R44, R11, R8 ;  /* 0x0000000b2c087231 */ /* 0x000fe40000000008 */
[----:B------:R-:W-:Y:S02]  /*adc0*/  HADD2 R27, R27, -1026, -1026 ;  /* 0xe402e4021b1b7430 */ /* 0x000fe40000000000 */
[----:B-1----:R-:W-:-:S02]  /*add0*/  HFMA2 R50, R17, R12, R50 ;  /* 0x0000000c11327231 */ /* 0x002fc40000000032 */
[----:B------:R-:W-:Y:S02]  /*ade0*/  HADD2 R29, R29, -1026, -1026 ;  /* 0xe402e4021d1d7430 */ /* 0x000fe40000000000 */
        /* <DEDUP_REMOVED lines=13> */
[----:B------:R-:W-:Y:S02]  /*aec0*/  HADD2 R12, R12.H0_H0, R12.H1_H1 ;  /* 0x3000000c0c0c7230 */ /* 0x000fe40000000800 */
        /* <DEDUP_REMOVED lines=9> */
.L_x_4208:
[----:B------:R-:W-:Y:S01]  /*af60*/  UIADD3 UR4, UPT, UPT, UR4, 0x20, URZ ;  /* 0x0000002004047890 */ /* 0x000fe2000fffe0ff */
[----:B------:R-:W-:Y:S01]  /*af70*/  IMAD.WIDE R38, R33, 0x4, R38 ;  /* 0x0000000421267825 */ /* 0x000fe200078e0226 */
[----:B------:R-:W-:Y:S10]  /*af80*/  @!P0 BRA `(.L_x_4209) ;  /* 0xfffffff400888947 */ /* 0x000ff4000383ffff */
.L_x_4207:
[----:B------:R-:W-:-:S13]  /*af90*/  ISETP.LE.AND P0, PT, R32, UR5, PT ;  /* 0x0000000520007c0c */ /* 0x000fda000bf03270 */
[----:B------:R-:W-:Y:S05]  /*afa0*/  @P0 EXIT ;  /* 0x000000000000094d */ /* 0x000fea0003800000 */
[----:B------:R-:W1:Y:S01]  /*afb0*/  S2R R3, SR_CTAID.X ;  /* 0x0000000000037919 */ /* 0x000e620000002500 */
[----:B0-----:R-:W0:Y:S01]  /*afc0*/  LDC.64 R4, c[0x0][0x3a0] ;  /* 0x0000e800ff047b82 */ /* 0x001e220000000a00 */
[----:B------:R-:W1:Y:S02]  /*afd0*/  S2R R6, SR_TID.X ;  /* 0x0000000000067919 */ /* 0x000e640000002100 */
[----:B-1----:R-:W-:-:S04]  /*afe0*/  LEA R3, R3, R6, 0x5 ;  /* 0x0000000603037211 */ /* 0x002fc800078e28ff */
[----:B------:R-:W-:Y:S02]  /*aff0*/  SHF.L.U32 R6, R3, 0x2, RZ ;  /* 0x0000000203067819 */ /* 0x000fe400000006ff */
[----:B------:R-:W-:-:S03]  /*b000*/  MOV R3, R2 ;  /* 0x0000000200037202 */ /* 0x000fc60000000f00 */
[----:B------:R-:W-:-:S04]  /*b010*/  IMAD R7, R33, UR5, R6 ;  /* 0x0000000521077c24 */ /* 0x000fc8000f8e0206 */
[----:B0-----:R-:W-:-:S05]  /*b020*/  IMAD.WIDE R6, R7, 0x2, R4 ;  /* 0x0000000207067825 */ /* 0x001fca00078e0204 */
        /* <DEDUP_REMOVED lines=9> */
.L_x_4213:
[----:B------:R-:W0:Y:S02]  /*b0c0*/  LDS R2, [R4] ;  /* 0x0000000004027984 */ /* 0x000e240000000800 */
[----:B0-----:R-:W-:-:S05]  /*b0d0*/  HADD2 R3, R2, R5 ;  /* 0x0000000502037230 */ /* 0x001fca0000000000 */
[----:B------:R-:W0:Y:S02]  /*b0e0*/  ATOMS.CAST.SPIN P0, [R4], R2, R3 ;  /* 0x000000020400758d */ /* 0x000e240001800003 */
[----:B0-----:R-:W-:Y:S05]  /*b0f0*/  @!P0 BRA `(.L_x_4213) ;  /* 0xfffffffc00f08947 */ /* 0x001fea000383ffff */
[----:B------:R-:W-:Y:S05]  /*b100*/  BRA `(.L_x_4211) ;  /* 0x00000000000c7947 */ /* 0x000fea0003800000 */
.L_x_4212:
[----:B------:R-:W3:Y:S02]  /*b110*/  LD.E R2, desc[UR6][R6.64] ;  /* 0x0000000606027980 */ /* 0x000ee4000c101900 */
[----:B---3--:R-:W-:-:S05]  /*b120*/  IADD3 R3, PT, PT, R3, R2, RZ ;  /* 0x0000000203037210 */ /* 0x008fca0007ffe0ff */
[----:B------:R0:W-:Y:S02]  /*b130*/  ST.E desc[UR6][R6.64], R3 ;  /* 0x0000000306007985 */ /* 0x0001e4000c101906 */
.L_x_4211:
[----:B------:R-:W-:Y:S05]  /*b140*/  BSYNC.RECONVERGENT B0 ;  /* 0x0000000000007941 */ /* 0x000fea0003800200 */
.L_x_4210:
[----:B------:R1:W-:Y:S02]  /*b150*/  ATOM.E.ADD.F16x2.RN.STRONG.GPU P0, RZ, desc[UR6][R6.64+0x4], R9 ;  /* 0x8000040906ff79a2 */ /* 0x0003e4000c10e106 */
[----:B-1----:R-:W-:Y:S05]  /*b160*/  @P0 EXIT ;  /* 0x000000000000094d */ /* 0x002fea0003800000 */
[----:B------:R-:W1:Y:S02]  /*b170*/  QSPC.E.S P0, RZ, [R6+0x4] ;  /* 0x0000040006ff73aa */ /* 0x000e640000000500 */
[----:B-1----:R-:W-:Y:S05]  /*b180*/  @!P0 BRA `(.L_x_4214) ;  /* 0x00000000001c8947 */ /* 0x002fea0003800000 */
[----:B------:R-:W-:-:S04]  /*b190*/  MOV R2, R6 ;  /* 0x0000000600027202 */ /* 0x000fc80000000f00 */
[----:B------:R-:W-:-:S07]  /*b1a0*/  MOV R4, R2 ;  /* 0x0000000200047202 */ /* 0x000fce0000000f00 */
.L_x_4215:
[----:B------:R-:W0:Y:S02]  /*b1b0*/  LDS R2, [R4+0x4] ;  /* 0x0000040004027984 */ /* 0x000e240000000800 */
[----:B0-----:R-:W-:-:S05]  /*b1c0*/  HFMA2 R3, R2, 1, 1, R0 ;  /* 0x3c003c0002037831 */ /* 0x001fca0000000000 */
[----:B------:R-:W0:Y:S02]  /*b1d0*/  ATOMS.CAST.SPIN P0, [R4+0x4], R2, R3 ;  /* 0x000004020400758d */ /* 0x000e240001800003 */
[----:B0-----:R-:W-:Y:S05]  /*b1e0*/  @!P0 BRA `(.L_x_4215) ;  /* 0xfffffffc00f08947 */ /* 0x001fea000383ffff */
[----:B------:R-:W-:Y:S05]  /*b1f0*/  EXIT ;  /* 0x000000000000794d */ /* 0x000fea0003800000 */
.L_x_4214:
[----:B------:R-:W0:Y:S02]  /*b200*/  LD.E R0, desc[UR6][R6.64+0x4] ;  /* 0x0000040606007980 */ /* 0x000e24000c101900 */
[----:B0-----:R-:W-:-:S05]  /*b210*/  IADD3 R3, PT, PT, R9, R0, RZ ;  /* 0x0000000009037210 */ /* 0x001fca0007ffe0ff */
[----:B------:R-:W-:Y:S01]  /*b220*/  ST.E desc[UR6][R6.64+0x4], R3 ;  /* 0x0000040306007985 */ /* 0x000fe2000c101906 */
[----:B------:R-:W-:Y:S05]  /*b230*/  EXIT ;  /* 0x000000000000794d */ /* 0x000fea0003800000 */
.L_x_4216:
        /* <DEDUP_REMOVED lines=12> */
.L_x_4547:


//--------------------- .text._Z23gemm_half_q_half_kernelILi1ELi160ELb0ELb0ELi32EEvPK6__halfPKjS4_S2_PS0_iiiiPKtS7_iiiiiibS2_i --------------------------
	.section	.text._Z23gemm_half_q_half_kernelILi1ELi160ELb0ELb0ELi32EEvPK6__halfPKjS4_S2_PS0_iiiiPKtS7_iiiiiibS2_i,"ax",@progbits
	.align	128
        .global         _Z23gemm_half_q_half_kernelILi1ELi160ELb0ELb0ELi32EEvPK6__halfPKjS4_S2_PS0_iiiiPKtS7_iiiiiibS2_i
        .type           _Z23gemm_half_q_half_kernelILi1ELi160ELb0ELb0ELi32EEvPK6__halfPKjS4_S2_PS0_iiiiPKtS7_iiiiiibS2_i,@function
        .size           _Z23gemm_half_q_half_kernelILi1ELi160ELb0ELb0ELi32EEvPK6__halfPKjS4_S2_PS0_iiiiPKtS7_iiiiiibS2_i,(.L_x_4548 - _Z23gemm_half_q_half_kernelILi1ELi160ELb0ELb0ELi32EEvPK6__halfPKjS4_S2_PS0_iiiiPKtS7_iiiiiibS2_i)
        .other          _Z23gemm_half_q_half_kernelILi1ELi160ELb0ELb0ELi32EEvPK6__halfPKjS4_S2_PS0_iiiiPKtS7_iiiiiibS2_i,@"STO_CUDA_ENTRY STV_DEFAULT"
_Z23gemm_half_q_half_kernelILi1ELi160ELb0ELb0ELi32EEvPK6__halfPKjS4_S2_PS0_iiiiPKtS7_iiiiiibS2_i:
.text._Z23gemm_half_q_half_kernelILi1ELi160ELb0ELb0ELi32EEvPK6__halfPKjS4_S2_PS0_iiiiPKtS7_iiiiiibS2_i:
[----:B------:R-:W-:Y:S08]  /*0000*/  LDC R1, c[0x0][0x37c] ;  /* 0x0000df00ff017b82 */ /* 0x000ff00000000800 */
[----:B------:R-:W0:Y:S01]  /*0010*/  S2UR UR7, SR_CTAID.Z ;  /* 0x00000000000779c3 */ /* 0x000e220000002700 */
[----:B------:R-:W1:Y:S01]  /*0020*/  S2R R12, SR_TID.X ;  /* 0x00000000000c7919 */ /* 0x000e620000002100 */
[----:B------:R-:W2:Y:S01]  /*0030*/  LDCU UR11, c[0x0][0x3a8] ;  /* 0x00007500ff0b77ac */ /* 0x000ea20008000800 */
[----:B------:R-:W-:Y:S01]  /*0040*/  BSSY.RECONVERGENT B0, `(.L_x_4217) ;  /* 0x0000022000007945 */ /* 0x000fe20003800200 */
[----:B------:R-:W3:Y:S01]  /*0050*/  S2R R11, SR_CTAID.X ;  /* 0x00000000000b7919 */ /* 0x000ee20000002500 */
[----:B------:R-:W4:Y:S03]  /*0060*/  LDCU UR10, c[0x0][0x3b0] ;  /* 0x00007600ff0a77ac */ /* 0x000f260008000800 */
[----:B------:R-:W2:Y:S01]  /*0070*/  S2UR UR16, SR_CTAID.Y ;  /* 0x00000000001079c3 */ /* 0x000ea20000002600 */
[----:B------:R-:W1:Y:S01]  /*0080*/  LDCU.64 UR12, c[0x0][0x358] ;  /* 0x00006b00ff0c77ac */ /* 0x000e620008000a00 */
[----:B0-----:R-:W-:-:S04]  /*0090*/  USHF.L.U32 UR9, UR7, 0x5, URZ ;  /* 0x0000000507097899 */ /* 0x001fc800080006ff */
[----:B------:R-:W-:Y:S02]  /*00a0*/  UIADD3 UR8, UPT, UPT, UR9, 0x20, URZ ;  /* 0x0000002009087890 */ /* 0x000fe4000fffe0ff */
[----:B--2---:R-:W-:Y:S01]  /*00b0*/  UISETP.GE.AND UP1, UPT, UR16, UR11, UPT ;  /* 0x0000000b1000728c */ /* 0x004fe2000bf26270 */
[----:B-1----:R-:W-:Y:S01]  /*00c0*/  IADD3 R9, PT, PT, R12, UR9, RZ ;  /* 0x000000090c097c10 */ /* 0x002fe2000fffe0ff */
[----:B----4-:R-:W-:-:S04]  /*00d0*/  UISETP.LT.AND UP0, UPT, UR8, UR10, UPT ;  /* 0x0000000a0800728c */ /* 0x010fc8000bf01270 */
[----:B------:R-:W-:Y:S01]  /*00e0*/  USEL UR15, UR8, UR10, UP0 ;  /* 0x0000000a080f7287 */ /* 0x000fe20008000000 */
[----:B------:R-:W-:-:S05]  /*00f0*/  PLOP3.LUT P0, PT, PT, PT, UP1, 0x80, 0x8 ;  /* 0x000000000008781c */ /* 0x000fca0003f0f018 */
[----:B------:R-:W-:-:S13]  /*0100*/  ISETP.GE.OR P0, PT, R9, UR15, P0 ;  /* 0x0000000f09007c0c */ /* 0x000fda0008706670 */
[----:B---3--:R-:W-:Y:S05]  /*0110*/  @P0 BRA `(.L_x_4218) ;  /* 0x0000000000500947 */ /* 0x008fea0003800000 */
[----:B------:R-:W0:Y:S02]  /*0120*/  LDCU.64 UR4, c[0x0][0x3c0] ;  /* 0x00007800ff0477ac */ /* 0x000e240008000a00 */
[----:B0-----:R-:W-:-:S04]  /*0130*/  ISETP.NE.U32.AND P0, PT, RZ, UR4, PT ;  /* 0x00000004ff007c0c */ /* 0x001fc8000bf05070 */
[----:B------:R-:W-:Y:S01]  /*0140*/  ISETP.NE.AND.EX P0, PT, RZ, UR5, PT, P0 ;  /* 0x00000005ff007c0c */ /* 0x000fe2000bf05300 */
[----:B------:R-:W0:-:S12]  /*0150*/  LDCU.64 UR4, c[0x0][0x380] ;  /* 0x00007000ff0477ac */ /* 0x000e180008000a00 */
[----:B------:R-:W1:Y:S02]  /*0160*/  @P0 LDC.64 R2, c[0x0][0x3c0] ;  /* 0x0000f000ff020b82 */ /* 0x000e640000000a00 */
[----:B-1----:R-:W-:-:S06]  /*0170*/  @P0 IMAD.WIDE.U32 R2, R9, 0x2, R2 ;  /* 0x0000000209020825 */ /* 0x002fcc00078e0002 */
[----:B------:R-:W2:Y:S01]  /*0180*/  @P0 LDG.E.U16.CONSTANT R3, desc[UR12][R2.64] ;  /* 0x0000000c02030981 */ /* 0x000ea2000c1e9500 */
[----:B------:R-:W-:-:S04]  /*0190*/  UIMAD UR6, UR16, UR10, URZ ;  /* 0x0000000a100672a4 */ /* 0x000fc8000f8e02ff */
[----:B0-----:R-:W-:-:S06]  /*01a0*/  UIMAD.WIDE UR4, UR6, 0x2, UR4 ;  /* 0x00000002060478a5 */ /* 0x001fcc000f8e0204 */
[----:B------:R-:W-:Y:S01]  /*01b0*/  MOV R7, UR5 ;  /* 0x0000000500077c02 */ /* 0x000fe20008000f00 */
[----:B------:R-:W-:-:S04]  /*01c0*/  IMAD.U32 R6, RZ, RZ, UR4 ;  /* 0x00000004ff067e24 */ /* 0x000fc8000f8e00ff */
        /* <DEDUP_REMOVED lines=9> */
.L_x_4218:
[----:B------:R-:W-:Y:S05]  /*0260*/  BSYNC.RECONVERGENT B0 ;  /* 0x0000000000007941 */ /* 0x000fea0003800200 */
.L_x_4217:
[----:B------:R-:W1:Y:S01]  /*0270*/  LDCU UR4, c[0x0][0x3ac] ;  /* 0x00007580ff0477ac */ /* 0x000e620008000800 */
[----:B------:R-:W-:-:S05]  /*0280*/  IMAD R6, R11, 0x20, R12 ;  /* 0x000000200b067824 */ /* 0x000fca00078e020c */
[----:B------:R-:W-:Y:S01]  /*0290*/  SHF.L.U32 R6, R6, 0x2, RZ ;  /* 0x0000000206067819 */ /* 0x000fe200000006ff */
[----:B-1----:R-:W-:-:S05]  /*02a0*/  IMAD.U32 R7, RZ, RZ, UR4 ;  /* 0x00000004ff077e24 */ /* 0x002fca000f8e00ff */
[----:B------:R-:W-:-:S13]  /*02b0*/  ISETP.GE.AND P0, PT, R6, R7, PT ;  /* 0x000000070600720c */ /* 0x000fda0003f06270 */
[----:B------:R-:W-:Y:S05]  /*02c0*/  @P0 EXIT ;  /* 0x000000000000094d */ /* 0x000fea0003800000 */
[----:B------:R-:W1:Y:S02]  /*02d0*/  LDCU.U8 UR4, c[0x0][0x3e0] ;  /* 0x00007c00ff0477ac */ /* 0x000e640008000000 */
[----:B-1----:R-:W-:-:S04]  /*02e0*/  UPRMT UR4, UR4, 0x8880, URZ ;  /* 0x0000888004047896 */ /* 0x002fc800080000ff */
[----:B------:R-:W-:-:S04]  /*02f0*/  UISETP.NE.AND UP0, UPT, UR4, URZ, UPT ;  /* 0x000000ff0400728c */ /* 0x000fc8000bf05270 */
[----:B------:R-:W-:-:S04]  /*0300*/  UISETP.NE.OR UP0, UPT, UR7, URZ, !UP0 ;  /* 0x000000ff0700728c */ /* 0x000fc8000c705670 */
[----:B------:R-:W-:-:S06]  /*0310*/  UISETP.GE.OR UP0, UPT, UR16, UR11, UP0 ;  /* 0x0000000b1000728c */ /* 0x000fcc0008706670 */
[----:B------:R-:W-:-:S05]  /*0320*/  PLOP3.LUT P0, PT, PT, PT, UP0, 0x80, 0x8 ;  /* 0x000000000008781c */ /* 0x000fca0003f0f008 */
[----:B------:R-:W1:Y:S01]  /*0330*/  @!UP0 LDCU.64 UR4, c[0x0][0x3a0] ;  /* 0x00007400ff0487ac */ /* 0x000e620008000a00 */
[----:B------:R-:W-:-:S07]  /*0340*/  UISETP.GE.AND UP0, UPT, UR9, UR10, UPT ;  /* 0x0000000a0900728c */ /* 0x000fce000bf06270 */
[----:B------:R-:W-:Y:S01]  /*0350*/  @!P0 IMAD R5, R7, UR16, R6 ;  /* 0x0000001007058c24 */ /* 0x000fe2000f8e0206 */
[----:B-1----:R-:W-:Y:S01]  /*0360*/  MOV R2, UR4 ;  /* 0x0000000400027c02 */ /* 0x002fe20008000f00 */
[----:B0-----:R-:W-:-:S04]  /*0370*/  IMAD.U32 R3, RZ, RZ, UR5 ;  /* 0x00000005ff037e24 */ /* 0x001fc8000f8e00ff */
[----:B------:R-:W-:-:S05]  /*0380*/  @!P0 IMAD.WIDE R2, R5, 0x2, R2 ;  /* 0x0000000205028825 */ /* 0x000fca00078e0202 */
[----:B------:R0:W-:Y:S01]  /*0390*/  @!P0 STG.E.64 desc[UR12][R2.64], RZ ;  /* 0x000000ff02008986 */ /* 0x0001e2000c101b0c */
[----:B------:R-:W-:Y:S06]  /*03a0*/  BAR.SYNC.DEFER_BLOCKING 0x0 ;  /* 0x0000000000007b1d */ /* 0x000fec0000010000 */
[----:B------:R-:W-:Y:S05]  /*03b0*/  BRA.U UP0, `(.L_x_4219) ;  /* 0x0000000100e87547 */ /* 0x000fea000b800000 */
[----:B------:R-:W1:Y:S01]  /*03c0*/  LDCU.64 UR18, c[0x0][0x3b8] ;  /* 0x00007700ff1277ac */ /* 0x000e620008000a00 */
[----:B------:R-:W2:Y:S01]  /*03d0*/  LDC.64 R8, c[0x0][0x390] ;  /* 0x0000e400ff087b82 */ /* 0x000ea20000000a00 */
[----:B------:R-:W-:-:S07]  /*03e0*/  USHF.L.U32 UR4, UR7, 0x6, URZ ;  /* 0x0000000607047899 */ /* 0x000fce00080006ff */
[----:B------:R-:W3:Y:S01]  /*03f0*/  LDC.64 R10, c[0x0][0x398] ;  /* 0x0000e600ff0a7b82 */ /* 0x000ee20000000a00 */
[----:B-1----:R-:W-:-:S06]  /*0400*/  UIMAD.WIDE.U32 UR4, UR4, 0x2, UR18 ;  /* 0x00000002040478a5 */ /* 0x002fcc000f8e0012 */
[----:B0-----:R-:W-:Y:S01]  /*0410*/  MOV R2, UR4 ;  /* 0x0000000400027c02 */ /* 0x001fe20008000f00 */
[----:B------:R-:W-:-:S05]  /*0420*/  IMAD.U32 R3, RZ, RZ, UR5 ;  /* 0x00000005ff037e24 */ /* 0x000fca000f8e00ff */
        /* <DEDUP_REMOVED lines=8> */
.L_x_4220:
[----:B-----5:R-:W-:-:S04]  /*04b0*/  VIADD R14, R5, UR4 ;  /* 0x00000004050e7c36 */ /* 0x020fc80008000000 */
[----:B------:R-:W-:-:S05]  /*04c0*/  IMAD R0, R14, R7, RZ ;  /* 0x000000070e007224 */ /* 0x000fca00078e02ff */
[----:B0-----:R-:W-:-:S04]  /*04d0*/  SHF.R.S32.HI R3, RZ, 0x1f, R0 ;  /* 0x0000001fff037819 */ /* 0x001fc80000011400 */
[----:B------:R-:W-:-:S04]  /*04e0*/  LEA.HI R0, R3, R0, RZ, 0x3 ;  /* 0x0000000003007211 */ /* 0x000fc800078f18ff */
[----:B------:R-:W-:-:S05]  /*04f0*/  LEA.HI.SX32 R3, R0, R13, 0x1d ;  /* 0x0000000d00037211 */ /* 0x000fca00078feaff */
[----:B--2---:R-:W-:-:S06]  /*0500*/  IMAD.WIDE R2, R3, 0x4, R8 ;  /* 0x0000000403027825 */ /* 0x004fcc00078e0208 */
[----:B------:R-:W2:Y:S01]  /*0510*/  LDG.E.CONSTANT R3, desc[UR12][R2.64] ;  /* 0x0000000c02037981 */ /* 0x000ea2000c1e9900 */
[----:B------:R-:W-:-:S04]  /*0520*/  USHF.L.U32 UR6, UR5, 0x1, URZ ;  /* 0x0000000105067899 */ /* 0x000fc800080006ff */
[----:B------:R-:W-:-:S06]  /*0530*/  UIMAD.WIDE.U32 UR6, UR6, 0x2, UR18 ;  /* 0x00000002060678a5 */ /* 0x000fcc000f8e0012 */
[----:B------:R-:W-:Y:S01]  /*0540*/  MOV R16, UR6 ;  /* 0x0000000600107c02 */ /* 0x000fe20008000f00 */
[----:B------:R-:W-:-:S05]  /*0550*/  IMAD.U32 R17, RZ, RZ, UR7 ;  /* 0x00000007ff117e24 */ /* 0x000fca000f8e00ff */
[----:B------:R-:W4:Y:S01]  /*0560*/  LDG.E.U16.CONSTANT R20, desc[UR12][R16.64+0x2] ;  /* 0x0000020c10147981 */ /* 0x000f22000c1e9500 */
[----:B---3--:R-:W-:-:S06]  /*0570*/  IMAD.WIDE.U32 R14, R14, 0x2, R10 ;  /* 0x000000020e0e7825 */ /* 0x008fcc00078e000a */
[----:B------:R0:W3:Y:S01]  /*0580*/  LDG.E.U16.CONSTANT R14, desc[UR12][R14.64] ;  /* 0x0000000c0e0e7981 */ /* 0x0000e2000c1e9500 */
        /* <DEDUP_REMOVED lines=10> */
[----:B------:R-:W-:Y:S01]  /*0630*/  IMAD R19, R4, R4, R4 ;  /* 0x0000000404137224 */ /* 0x000fe200078e0204 */
[----:B------:R-:W-:Y:S01]  /*0640*/  IADD3 R18, PT, PT, R18, 0x1, R3 ;  /* 0x0000000112127810 */ /* 0x000fe20007ffe003 */
[----:B------:R-:W-:Y:S01]  /*0650*/  IMAD R3, R2, R2, R2 ;  /* 0x0000000202037224 */ /* 0x000fe200078e0202 */
[----:B------:R-:W-:Y:S02]  /*0660*/  LOP3.LUT R0, R0, 0xf, RZ, 0xc0, !PT ;  /* 0x0000000f00007812 */ /* 0x000fe400078ec0ff */
[----:B------:R-:W-:Y:S01]  /*0670*/  IADD3 R19, PT, PT, R4, 0x1, R19 ;  /* 0x0000000104137810 */ /* 0x000fe20007ffe013 */
[----:B0-----:R-:W3:Y:S01]  /*0680*/  I2F.F16 R15, R18 ;  /* 0x00000012000f7306 */ /* 0x001ee20000200c00 */
[----:B------:R-:W-:Y:S01]  /*0690*/  IADD3 R16, PT, PT, R2, 0x1, R3 ;  /* 0x0000000102107810 */ /* 0x000fe20007ffe003 */
[----:B------:R-:W-:-:S04]  /*06a0*/  IMAD R3, R0, R0, R0 ;  /* 0x0000000000037224 */ /* 0x000fc800078e0200 */
[----:B------:R-:W-:Y:S01]  /*06b0*/  UIADD3 UR5, UPT, UPT, UR6, UR5, URZ ;  /* 0x0000000506057290 */ /* 0x000fe2000fffe0ff */
[----:B------:R-:W-:Y:S01]  /*06c0*/  IADD3 R20, PT, PT, R0, 0x1, R3 ;  /* 0x0000000100147810 */ /* 0x000fe20007ffe003 */
[----:B------:R-:W0:Y:S02]  /*06d0*/  I2F.F16 R19, R19 ;  /* 0x0000001300137306 */ /* 0x000e240000200c00 */
[----:B------:R-:W-:Y:S01]  /*06e0*/  UISETP.GE.AND UP0, UPT, UR5, UR15, UPT ;  /* 0x0000000f0500728c */ /* 0x000fe2000bf06270 */
[----:B---3--:R-:W-:-:S05]  /*06f0*/  HMUL2 R2, R15.H0_H0, R14.H0_H0 ;  /* 0x2000000e0f027232 */ /* 0x008fca0000000800 */
[----:B------:R-:W1:Y:S01]  /*0700*/  I2F.F16 R17, R16 ;  /* 0x0000001000117306 */ /* 0x000e620000200c00 */
[----:B0-----:R-:W-:-:S07]  /*0710*/  HMUL2 R0, R19.H0_H0, R14.H0_H0 ;  /* 0x2000000e13007232 */ /* 0x001fce0000000800 */
[----:B------:R-:W0:Y:S01]  /*0720*/  I2F.F16 R21, R20 ;  /* 0x0000001400157306 */ /* 0x000e220000200c00 */
[-C--:B-1----:R-:W-:Y:S02]  /*0730*/  HMUL2 R3, R17.H0_H0, R14.reuse.H0_H0 ;  /* 0x2000000e11037232 */ /* 0x082fe40000000800 */
[----:B0-----:R-:W-:Y:S01]  /*0740*/  HMUL2 R4, R21.H0_H0, R14.H0_H0 ;  /* 0x2000000e15047232 */ /* 0x001fe20000000800 */
[----:B------:R-:W-:Y:S06]  /*0750*/  BRA.U !UP0, `(.L_x_4220) ;  /* 0xfffffffd08547547 */ /* 0x000fec000b83ffff */
.L_x_4219:
        /* <DEDUP_REMOVED lines=12> */
.L_x_4221:
[----:B------:R-:W1:Y:S01]  /*0820*/  LDCU UR14, c[0x0][0x3cc] ;  /* 0x00007980ff0e77ac */ /* 0x000e620008000800 */
[----:B------:R-:W-:Y:S01]  /*0830*/  HFMA2 R5, -RZ, RZ, 0, 0 ;  /* 0x00000000ff057431 */ /* 0x000fe200000001ff */
[----:B-1----:R-:W-:-:S09]  /*0840*/  UISETP.GT.AND UP0, UPT, UR9, UR14, UPT ;  /* 0x0000000e0900728c */ /* 0x002fd2000bf04270 */
[----:B------:R-:W-:Y:S05]  /*0850*/  BRA.U !UP0, `(.L_x_4222) ;  /* 0x00000001081c7547 */ /* 0x000fea000b800000 */
[----:B------:R-:W1:Y:S02]  /*0860*/  LDC R5, c[0x0][0x3d0] ;  /* 0x0000f400ff057b82 */ /* 0x000e640000000800 */
[----:B-1----:R-:W-:-:S05]  /*0870*/  VIMNMX R5, PT, PT, R5, UR9, PT ;  /* 0x0000000905057c48 */ /* 0x002fca000bfe0100 */
[----:B------:R-:W-:-:S05]  /*0880*/  VIADD R5, R5, -UR14 ;  /* 0x8000000e05057c36 */ /* 0x000fca0008000000 */
[----:B------:R-:W-:-:S04]  /*0890*/  SHF.R.S32.HI R8, RZ, 0x1f, R5 ;  /* 0x0000001fff087819 */ /* 0x000fc80000011405 */
[----:B------:R-:W-:-:S04]  /*08a0*/  LEA.HI R8, R8, R5, RZ, 0x5 ;  /* 0x0000000508087211 */ /* 0x000fc800078f28ff */
[----:B------:R-:W-:-:S05]  /*08b0*/  SHF.R.S32.HI R8, RZ, 0x5, R8 ;  /* 0x00000005ff087819 */ /* 0x000fca0000011408 */
[----:B------:R-:W-:-:S07]  /*08c0*/  IMAD R5, R8, 0x5, RZ ;  /* 0x0000000508057824 */ /* 0x000fce00078e02ff */
.L_x_4222:
[----:B------:R-:W1:Y:S01]  /*08d0*/  LDCU UR5, c[0x0][0x3d0] ;  /* 0x00007a00ff0577ac */ /* 0x000e620008000800 */
[----:B------:R-:W-:Y:S01]  /*08e0*/  MOV R8, RZ ;  /* 0x000000ff00087202 */ /* 0x000fe20000000f00 */
[----:B-1----:R-:W-:-:S09]  /*08f0*/  UISETP.GT.AND UP0, UPT, UR9, UR5, UPT ;  /* 0x000000050900728c */ /* 0x002fd2000bf04270 */
[----:B------:R-:W-:Y:S05]  /*0900*/  BRA.U !UP0, `(.L_x_4223) ;  /* 0x00000001081c7547 */ /* 0x000fea000b800000 */
[----:B------:R-:W1:Y:S02]  /*0910*/  LDC R8, c[0x0][0x3d4] ;  /* 0x0000f500ff087b82 */ /* 0x000e640000000800 */
[----:B-1----:R-:W-:-:S05]  /*0920*/  VIMNMX R8, PT, PT, R8, UR9, PT ;  /* 0x0000000908087c48 */ /* 0x002fca000bfe0100 */
[----:B------:R-:W-:-:S05]  /*0930*/  VIADD R8, R8, -UR5 ;  /* 0x8000000508087c36 */ /* 0x000fca0008000000 */
[----:B------:R-:W-:-:S04]  /*0940*/  SHF.R.S32.HI R9, RZ, 0x1f, R8 ;  /* 0x0000001fff097819 */ /* 0x000fc80000011408 */
[----:B------:R-:W-:-:S04]  /*0950*/  LEA.HI R9, R9, R8, RZ, 0x5 ;  /* 0x0000000809097211 */ /* 0x000fc800078f28ff */
[----:B------:R-:W-:-:S04]  /*0960*/  SHF.R.S32.HI R9, RZ, 0x5, R9 ;  /* 0x00000005ff097819 */ /* 0x000fc80000011409 */
[----:B------:R-:W-:-:S07]  /*0970*/  SHF.L.U32 R8, R9, 0x2, RZ ;  /* 0x0000000209087819 */ /* 0x000fce00000006ff */
.L_x_4223:
[----:B------:R-:W1:Y:S01]  /*0980*/  LDCU UR5, c[0x0][0x3d4] ;  /* 0x00007a80ff0577ac */ /* 0x000e620008000800 */
[----:B------:R-:W-:Y:S01]  /*0990*/  IMAD.MOV.U32 R9, RZ, RZ, RZ ;  /* 0x000000ffff097224 */ /* 0x000fe200078e00ff */
[----:B-1----:R-:W-:-:S09]  /*09a0*/  UISETP.GT.AND UP0, UPT, UR9, UR5, UPT ;  /* 0x000000050900728c */ /* 0x002fd2000bf04270 */
[----:B------:R-:W-:Y:S05]  /*09b0*/  BRA.U !UP0, `(.L_x_4224) ;  /* 0x00000001081c7547 */ /* 0x000fea000b800000 */
[----:B------:R-:W1:Y:S02]  /*09c0*/  LDC R9, c[0x0][0x3d8] ;  /* 0x0000f600ff097b82 */ /* 0x000e640000000800 */
[----:B-1----:R-:W-:-:S04]  /*09d0*/  VIMNMX R9, PT, PT, R9, UR9, PT ;  /* 0x0000000909097c48 */ /* 0x002fc8000bfe0100 */
[----:B------:R-:W-:-:S04]  /*09e0*/  IADD3 R9, PT, PT, R9, -UR5, RZ ;  /* 0x8000000509097c10 */ /* 0x000fc8000fffe0ff */
[----:B------:R-:W-:-:S04]  /*09f0*/  SHF.R.S32.HI R10, RZ, 0x1f, R9 ;  /* 0x0000001fff0a7819 */ /* 0x000fc80000011409 */
[----:B------:R-:W-:-:S04]  /*0a00*/  LEA.HI R10, R10, R9, RZ, 0x5 ;  /* 0x000000090a0a7211 */ /* 0x000fc800078f28ff */
[----:B------:R-:W-:-:S05]  /*0a10*/  SHF.R.S32.HI R10, RZ, 0x5, R10 ;  /* 0x00000005ff0a7819 */ /* 0x000fca000001140a */
[----:B------:R-:W-:-:S07]  /*0a20*/  IMAD R9, R10, 0x3, RZ ;  /* 0x000000030a097824 */ /* 0x000fce00078e02ff */
.L_x_4224:
        /* <DEDUP_REMOVED lines=10> */
[----:B------:R-:W-:-:S07]  /*0ad0*/  IMAD.SHL.U32 R10, R11, 0x2, RZ ;  /* 0x000000020b0a7824 */ /* 0x000fce00078e00ff */
.L_x_4225:
[----:B------:R-:W-:Y:S01]  /*0ae0*/  UISETP.LT.AND UP0, UPT, UR9, UR7, UPT ;  /* 0x000000070900728c */ /* 0x000fe2000bf01270 */
[----:B------:R-:W1:Y:S03]  /*0af0*/  LDCU.64 UR18, c[0x0][0x388] ;  /* 0x00007100ff1277ac */ /* 0x000e660008000a00 */
[----:B------:R-:W-:Y:S02]  /*0b00*/  USEL UR5, UR9, UR7, UP0 ;  /* 0x0000000709057287 */ /* 0x000fe40008000000 */
[----:B------:R-:W-:Y:S02]  /*0b10*/  UISETP.LT.AND UP0, UPT, UR10, UR7, UPT ;  /* 0x000000070a00728c */ /* 0x000fe4000bf01270 */
[----:B------:R-:W-:-:S04]  /*0b20*/  USHF.R.S32.HI UR6, URZ, 0x1f, UR5 ;  /* 0x0000001fff067899 */ /* 0x000fc80008011405 */
[----:B------:R-:W-:-:S03]  /*0b30*/  ULEA.HI UR6, UR6, UR5, URZ, 0x5 ;  /* 0x0000000506067291 */ /* 0x000fc6000f8f28ff */
[----:B------:R-:W-:Y:S01]  /*0b40*/  UMOV UR5, 0x400 ;  /* 0x0000040000057882 */ /* 0x000fe20000000000 */
[----:B------:R-:W-:-:S04]  /*0b50*/  USHF.R.S32.HI UR6, URZ, 0x5, UR6 ;  /* 0x00000005ff067899 */ /* 0x000fc80008011406 */
[----:B------:R-:W-:-:S06]  /*0b60*/  ULEA UR4, UR6, UR4, 0x3 ;  /* 0x0000000406047291 */ /* 0x000fcc000f8e18ff */
[----:B------:R-:W-:Y:S01]  /*0b70*/  IADD3 R5, PT, PT, R8, UR4, R5 ;  /* 0x0000000408057c10 */ /* 0x000fe2000fffe005 */
[----:B------:R-:W2:Y:S01]  /*0b80*/  S2UR UR6, SR_CgaCtaId ;  /* 0x00000000000679c3 */ /* 0x000ea20000008800 */
[----:B------:R-:W-:Y:S01]  /*0b90*/  USEL UR4, UR10, UR7, UP0 ;  /* 0x000000070a047287 */ /* 0x000fe20008000000 */
[----:B------:R-:W-:Y:S02]  /*0ba0*/  SHF.R.S32.HI R8, RZ, 0x1f, R6 ;  /* 0x0000001fff087819 */ /* 0x000fe40000011406 */
[----:B------:R-:W-:Y:S01]  /*0bb0*/  IADD3 R10, PT, PT, R10, R5, R9 ;  /* 0x000000050a0a7210 */ /* 0x000fe20007ffe009 */
[----:B------:R-:W-:-:S04]  /*0bc0*/  UISETP.GT.AND UP0, UPT, UR4, UR9, UPT ;  /* 0x000000090400728c */ /* 0x000fc8000bf04270 */
[----:B------:R-:W-:-:S05]  /*0bd0*/  IMAD R5, R10, R7, RZ ;  /* 0x000000070a057224 */ /* 0x000fca00078e02ff */
[----:B------:R-:W-:-:S04]  /*0be0*/  IADD3 R6, P0, PT, R6, R5, RZ ;  /* 0x0000000506067210 */ /* 0x000fc80007f1e0ff */
[----:B------:R-:W-:Y:S02]  /*0bf0*/  LEA.HI.X.SX32 R5, R5, R8, 0x1, P0 ;  /* 0x0000000805057211 */ /* 0x000fe400000f0eff */
[----:B-1----:R-:W-:Y:S01]  /*0c00*/  LEA R24, P0, R6, UR18, 0x2 ;  /* 0x0000001206187c11 */ /* 0x002fe2000f8010ff */
[----:B--2---:R-:W-:-:S03]  /*0c10*/  ULEA UR5, UR6, UR5, 0x18 ;  /* 0x0000000506057291 */ /* 0x004fc6000f8ec0ff */
[----:B------:R-:W-:Y:S02]  /*0c20*/  LEA.HI.X R25, R6, UR19, R5, 0x2, P0 ;  /* 0x0000001306197c11 */ /* 0x000fe400080f1405 */
[----:B------:R-:W-:Y:S02]  /*0c30*/  PRMT R6, RZ, 0x5410, RZ ;  /* 0x00005410ff067816 */ /* 0x000fe400000000ff */
[----:B------:R-:W-:Y:S01]  /*0c40*/  PRMT R5, RZ, 0x5410, RZ ;  /* 0x00005410ff057816 */ /* 0x000fe200000000ff */
[----:B------:R-:W-:Y:S01]  /*0c50*/  UMOV UR4, UR5 ;  /* 0x0000000500047c82 */ /* 0x000fe20008000000 */
[----:B------:R-:W-:Y:S05]  /*0c60*/  BRA.U !UP0, `(.L_x_4226) ;  /* 0x0000003108807547 */ /* 0x000fea000b800000 */
[C---:B------:R-:W-:Y:S01]  /*0c70*/  IMAD.WIDE R18, R7.reuse, 0x4, R24 ;  /* 0x0000000407127825 */ /* 0x040fe200078e0218 */
[----:B------:R-:W2:Y:S04]  /*0c80*/  LDG.E.128.CONSTANT R8, desc[UR12][R24.64] ;  /* 0x0000000c18087981 */ /* 0x000ea8000c1e9d00 */
[----:B------:R-:W3:Y:S01]  /*0c90*/  LDG.E.128.CONSTANT R12, desc[UR12][R18.64] ;  /* 0x0000000c120c7981 */ /* 0x000ee2000c1e9d00 */
[----:B------:R-:W-:Y:S01]  /*0ca0*/  UISETP.GE.AND UP0, UPT, UR16, UR11, UPT ;  /* 0x0000000b1000728c */ /* 0x000fe2000bf06270 */
        /* <DEDUP_REMOVED lines=10> */
[----:B------:R-:W-:Y:S06]  /*0d50*/  BRA.U UP0, `(.L_x_4227) ;  /* 0x0000000900e87547 */ /* 0x000fec000b800000 */
[----:B------:R-:W1:Y:S01]  /*0d60*/  LDS.64 R20, [UR5] ;  /* 0x00000005ff147984 */ /* 0x000e620008000a00 */
[----:B------:R-:W-:Y:S01]  /*0d70*/  LOP3.LUT R6, R12, 0xff, RZ, 0xc0, !PT ;  /* 0x000000ff0c067812 */ /* 0x000fe200078ec0ff */
[----:B------:R2:W-:Y:S01]  /*0d80*/  I2F.F16 R25, R16 ;  /* 0x0000001000197306 */ /* 0x0005e20000200c00 */
[----:B------:R-:W-:Y:S02]  /*0d90*/  LOP3.LUT R5, R9, 0xff, RZ, 0xc0, !PT ;  /* 0x000000ff09057812 */ /* 0x000fe400078ec0ff */
[----:B------:R-:W-:Y:S02]  /*0da0*/  IADD3 R24, PT, PT, R6, -0x80, RZ ;  /* 0xffffff8006187810 */ /* 0x000fe40007ffe0ff */
[----:B------:R-:W-:Y:S02]  /*0db0*/  LOP3.LUT R6, R10, 0xff, RZ, 0xc0, !PT ;  /* 0x000000ff0a067812 */ /* 0x000fe400078ec0ff */
[----:B------:R-:W-:Y:S01]  /*0dc0*/  IADD3 R32, PT, PT, R5, -0x80, RZ ;  /* 0xffffff8005207810 */ /* 0x000fe20007ffe0ff */
[----:B------:R-:W3:Y:S01]  /*0dd0*/  I2F.F16 R30, R30 ;  /* 0x0000001e001e7306 */ /* 0x000ee20000200c00 */
[----:B------:R-:W-:Y:S01]  /*0de0*/  LOP3.LUT R5, R8, 0xff, RZ, 0xc0, !PT ;  /* 0x000000ff08057812 */ /* 0x000fe200078ec0ff */
[----:B--2---:R-:W-:Y:S01]  /*0df0*/  VIADD R16, R6, 0xffffff80 ;  /* 0xffffff8006107836 */ /* 0x004fe20000000000 */
[----:B------:R-:W-:-:S02]  /*0e00*/  LOP3.LUT R31, R11, 0xff, RZ, 0xc0, !PT ;  /* 0x000000ff0b1f7812 */ /* 0x000fc400078ec0ff */
[--C-:B------:R-:W-:Y:S01]  /*0e10*/  SHF.R.U32.HI R6, RZ, 0x8, R9.reuse ;  /* 0x00000008ff067819 */ /* 0x100fe20000011609 */
[----:B------:R-:W-:Y:S01]  /*0e20*/  VIADD R5, R5, 0xffffff80 ;  /* 0xffffff8005057836 */ /* 0x000fe20000000000 */
[----:B------:R-:W-:Y:S01]  /*0e30*/  IADD3 R35, PT, PT, R31, -0x80, RZ ;  /* 0xffffff801f237810 */ /* 0x000fe20007ffe0ff */
[----:B------:R-:W2:Y:S01]  /*0e40*/  I2F.F16 R32, R32 ;  /* 0x0000002000207306 */ /* 0x000ea20000200c00 */
[----:B------:R-:W-:Y:S02]  /*0e50*/  LOP3.LUT R31, R6, 0xff, RZ, 0xc0, !PT ;  /* 0x000000ff061f7812 */ /* 0x000fe400078ec0ff */
[--C-:B------:R-:W-:Y:S02]  /*0e60*/  SHF.R.U32.HI R34, RZ, 0x8, R10.reuse ;  /* 0x00000008ff227819 */ /* 0x100fe4000001160a */
[----:B------:R-:W-:Y:S01]  /*0e70*/  SHF.R.U32.HI R9, RZ, 0x10, R9 ;  /* 0x00000010ff097819 */ /* 0x000fe20000011609 */
[----:B------:R-:W-:Y:S01]  /*0e80*/  VIADD R31, R31, 0xffffff80 ;  /* 0xffffff801f1f7836 */ /* 0x000fe20000000000 */
[----:B------:R-:W-:Y:S01]  /*0e90*/  LOP3.LUT R34, R34, 0xff, RZ, 0xc0, !PT ;  /* 0x000000ff22227812 */ /* 0x000fe200078ec0ff */
[----:B------:R4:W5:Y:S01]  /*0ea0*/  I2F.F16 R18, R5 ;  /* 0x0000000500127306 */ /* 0x0009620000200c00 */
[----:B------:R-:W-:Y:S01]  /*0eb0*/  LOP3.LUT R9, R9, 0xff, RZ, 0xc0, !PT ;  /* 0x000000ff09097812 */ /* 0x000fe200078ec0ff */
[----:B---3--:R-:W-:Y:S01]  /*0ec0*/  HADD2.F32 R30, -RZ, R30.H0_H0 ;  /* 0x2000001eff1e7230 */ /* 0x008fe20000004100 */
[----:B------:R-:W-:Y:S01]  /*0ed0*/  SHF.R.U32.HI R10, RZ, 0x10, R10 ;  /* 0x00000010ff0a7819 */ /* 0x000fe2000001160a */
[----:B------:R-:W-:-:S02]  /*0ee0*/  VIADD R34, R34, 0xffffff80 ;  /* 0xffffff8022227836 */ /* 0x000fc40000000000 */
[----:B--2---:R-:W-:Y:S02]  /*0ef0*/  HADD2.F32 R32, -RZ, R32.H0_H0 ;  /* 0x20000020ff207230 */ /* 0x004fe40000004100 */
[----:B------:R-:W2:Y:S01]  /*0f00*/  I2F.F16 R16, R16 ;  /* 0x0000001000107306 */ /* 0x000ea20000200c00 */
[--C-:B----4-:R-:W-:Y:S02]  /*0f10*/  SHF.R.U32.HI R5, RZ, 0x8, R8.reuse ;  /* 0x00000008ff057819 */ /* 0x110fe40000011608 */
[----:B------:R-:W-:Y:S02]  /*0f20*/  SHF.R.U32.HI R8, RZ, 0x10, R8 ;  /* 0x00000010ff087819 */ /* 0x000fe40000011608 */
[----:B------:R-:W-:Y:S01]  /*0f30*/  LOP3.LUT R5, R5, 0xff, RZ, 0xc0, !PT ;  /* 0x000000ff05057812 */ /* 0x000fe200078ec0ff */
[----:B-----5:R-:W-:Y:S02]  /*0f40*/  HADD2.F32 R18, -RZ, R18.H0_H0 ;  /* 0x20000012ff127230 */ /* 0x020fe40000004100 */
[----:B------:R-:W3:Y:S01]  /*0f50*/  I2F.F16 R6, R35 ;  /* 0x0000002300067306 */ /* 0x000ee20000200c00 */
[----:B------:R-:W-:Y:S01]  /*0f60*/  IADD3 R33, PT, PT, R5, -0x80, RZ ;  /* 0xffffff8005217810 */ /* 0x000fe20007ffe0ff */
[----:B-1----:R-:W-:Y:S01]  /*0f70*/  HADD2.F32 R5, -RZ, R20.H0_H0 ;  /* 0x20000014ff057230 */ /* 0x002fe20000004100 */
[----:B------:R-:W-:-:S02]  /*0f80*/  LOP3.LUT R8, R8, 0xff, RZ, 0xc0, !PT ;  /* 0x000000ff08087812 */ /* 0x000fc400078ec0ff */
[----:B------:R-:W-:Y:S01]  /*0f90*/  LOP3.LUT R10, R10, 0xff, RZ, 0xc0, !PT ;  /* 0x000000ff0a0a7812 */ /* 0x000fe200078ec0ff */
[----:B--2---:R-:W-:Y:S02]  /*0fa0*/  HADD2.F32 R16, -RZ, R16.H0_H0 ;  /* 0x20000010ff107230 */ /* 0x004fe40000004100 */
[----:B------:R-:W1:Y:S01]  /*0fb0*/  I2F.F16 R31, R31 ;  /* 0x0000001f001f7306 */ /* 0x000e620000200c00 */
[C---:B------:R-:W-:Y:S01]  /*0fc0*/  FFMA.FTZ R32, R5.reuse, R32, RZ ;  /* 0x0000002005207223 */ /* 0x040fe200000100ff */
[----:B------:R-:W-:Y:S01]  /*0fd0*/  FFMA.FTZ R18, R18, R5, RZ ;  /* 0x0000000512127223 */ /* 0x000fe200000100ff */
[----:B------:R-:W-:Y:S01]  /*0fe0*/  FFMA.FTZ R16, R5, R16, RZ ;  /* 0x0000001005107223 */ /* 0x000fe200000100ff */
[----:B---3--:R-:W-:-:S04]  /*0ff0*/  HADD2.F32 R6, -RZ, R6.H0_H0 ;  /* 0x20000006ff067230 */ /* 0x008fc80000004100 */
[----:B------:R-:W2:Y:S01]  /*1000*/  I2F.F16 R33, R33 ;  /* 0x0000002100217306 */ /* 0x000ea20000200c00 */
[----:B------:R-:W-:Y:S01]  /*1010*/  FFMA.FTZ R6, R5, R6, RZ ;  /* 0x0000000605067223 */ /* 0x000fe200000100ff */
[----:B------:R-:W-:Y:S01]  /*1020*/  HADD2.F32 R5, -RZ, R20.H1_H1 ;  /* 0x30000014ff057230 */ /* 0x000fe20000004100 */
[----:B------:R-:W-:Y:S01]  /*1030*/  LOP3.LUT R20, R13, 0xff, RZ, 0xc0, !PT ;  /* 0x000000ff0d147812 */ /* 0x000fe200078ec0ff */
[----:B-1----:R-:W-:-:S04]  /*1040*/  HADD2.F32 R31, -RZ, R31.H0_H0 ;  /* 0x2000001fff1f7230 */ /* 0x002fc80000004100 */
[----:B------:R-:W1:Y:S01]  /*1050*/  I2F.F16 R34, R34 ;  /* 0x0000002200227306 */ /* 0x000e620000200c00 */
[----:B------:R-:W-:Y:S01]  /*1060*/  IADD3 R20, PT, PT, R20, -0x80, RZ ;  /* 0xffffff8014147810 */ /* 0x000fe20007ffe0ff */
[----:B------:R-:W-:Y:S01]  /*1070*/  FFMA.FTZ R32, R5, R31, R32 ;  /* 0x0000001f05207223 */ /* 0x000fe20000010020 */
[----:B------:R-:W-:Y:S01]  /*1080*/  LOP3.LUT R31, R14, 0xff, RZ, 0xc0, !PT ;  /* 0x000000ff0e1f7812 */ /* 0x000fe200078ec0ff */
[----:B--2---:R-:W-:-:S04]  /*1090*/  HADD2.F32 R33, -RZ, R33.H0_H0 ;  /* 0x20000021ff217230 */ /* 0x004fc80000004100 */
[----:B------:R-:W-:Y:S01]  /*10a0*/  I2F.F16 R28, R28 ;  /* 0x0000001c001c7306 */ /* 0x000fe20000200c00 */
[----:B------:R-:W-:Y:S01]  /*10b0*/  FFMA.FTZ R33, R33, R5, R18 ;  /* 0x0000000521217223 */ /* 0x000fe20000010012 */
[----:B------:R-:W-:Y:S02]  /*10c0*/  VIADD R18, R31, 0xffffff80 ;  /* 0xffffff801f127836 */ /* 0x000fe40000000000 */
[----:B-1----:R-:W-:Y:S01]  /*10d0*/  HADD2.F32 R31, -RZ, R34.H0_H0 ;  /* 0x20000022ff1f7230 */ /* 0x002fe20000004100 */
[----:B------:R-:W-:-:S03]  /*10e0*/  LOP3.LUT R34, R15, 0xff, RZ, 0xc0, !PT ;  /* 0x000000ff0f227812 */ /* 0x000fc600078ec0ff */
[----:B------:R-:W-:Y:S01]  /*10f0*/  I2F.F16 R29, R29 ;  /* 0x0000001d001d7306 */ /* 0x000fe20000200c00 */
[----:B------:R-:W-:Y:S01]  /*1100*/  FFMA.FTZ R31, R5, R31, R16 ;  /* 0x0000001f051f7223 */ /* 0x000fe20000010010 */
[--C-:B------:R-:W-:Y:S02]  /*1110*/  SHF.R.U32.HI R16, RZ, 0x8, R11.reuse ;  /* 0x00000008ff107819 */ /* 0x100fe4000001160b */
[----:B------:R-:W-:Y:S02]  /*1120*/  IADD3 R36, PT, PT, R34, -0x80, RZ ;  /* 0xffffff8022247810 */ /* 0x000fe40007ffe0ff */
[----:B------:R-:W-:Y:S02]  /*1130*/  LOP3.LUT R34, R16, 0xff, RZ, 0xc0, !PT ;  /* 0x000000ff10227812 */ /* 0x000fe400078ec0ff */
[----:B------:R-:W-:Y:S01]  /*1140*/  I2F.F16 R20, R20 ;  /* 0x0000001400147306 */ /* 0x000fe20000200c00 */
[----:B------:R-:W-:Y:S02]  /*1150*/  SHF.R.U32.HI R11, RZ, 0x10, R11 ;  /* 0x00000010ff0b7819 */ /* 0x000fe4000001160b */
[----:B------:R-:W-:Y:S01]  /*1160*/  VIADD R35, R34, 0xffffff80 ;  /* 0xffffff8022237836 */ /* 0x000fe20000000000 */
[----:B------:R-:W-:Y:S01]  /*1170*/  IADD3 R34, PT, PT, R9, -0x80, RZ ;  /* 0xffffff8009227810 */ /* 0x000fe20007ffe0ff */
[----:B------:R-:W-:Y:S01]  /*1180*/  VIADD R9, R8, 0xffffff80 ;  /* 0xffffff8008097836 */ /* 0x000fe20000000000 */
[----:B------:R-:W-:-:S02]  /*1190*/  IADD3 R8, PT, PT, R10, -0x80, RZ ;  /* 0xffffff800a087810 */ /* 0x000fc40007ffe0ff */
[----:B------:R-:W1:Y:S01]  /*11a0*/  I2F.F16 R16, R36 ;  /* 0x0000002400107306 */ /* 0x000e620000200c00 */
[----:B------:R-:W-:Y:S02]  /*11b0*/  LOP3.LUT R11, R11, 0xff, RZ, 0xc0, !PT ;  /* 0x000000ff0b0b7812 */ /* 0x000fe400078ec0ff */
[--C-:B------:R-:W-:Y:S02]  /*11c0*/  SHF.R.U32.HI R10, RZ, 0x8, R12.reuse ;  /* 0x00000008ff0a7819 */ /* 0x100fe4000001160c */
[----:B------:R-:W-:Y:S01]  /*11d0*/  SHF.R.U32.HI R12, RZ, 0x10, R12 ;  /* 0x00000010ff0c7819 */ /* 0x000fe2000001160c */
[----:B------:R-:W-:Y:S01]  /*11e0*/  VIADD R11, R11, 0xffffff80 ;  /* 0xffffff800b0b7836 */ /* 0x000fe20000000000 */
[----:B------:R-:W-:Y:S01]  /*11f0*/  LOP3.LUT R10, R10, 0xff, RZ, 0xc0, !PT ;  /* 0x000000ff0a0a7812 */ /* 0x000fe200078ec0ff */
[----:B------:R-:W2:Y:S01]  /*1200*/  I2F.F16 R35, R35 ;  /* 0x0000002300237306 */ /* 0x000ea20000200c00 */
[----:B------:R-:W-:Y:S02]  /*1210*/  LOP3.LUT R12, R12, 0xff, RZ, 0xc0, !PT ;  /* 0x000000ff0c0c7812 */ /* 0x000fe400078ec0ff */
[----:B------:R-:W-:Y:S01]  /*1220*/  IADD3 R10, PT, PT, R10, -0x80, RZ ;  /* 0xffffff800a0a7810 */ /* 0x000fe20007ffe0ff */
[----:B-1----:R-:W-:-:S04]  /*1230*/  HADD2.F32 R37, -RZ, R16.H0_H0 ;  /* 0x20000010ff257230 */ /* 0x002fc80000004100 */
[----:B------:R-:W1:Y:S01]  /*1240*/  I2F.F16 R9, R9 ;  /* 0x0000000900097306 */ /* 0x000e620000200c00 */
[----:B--2---:R-:W-:-:S07]  /*1250*/  HADD2.F32 R35, -RZ, R35.H0_H0 ;  /* 0x20000023ff237230 */ /* 0x004fce0000004100 */
[----:B------:R-:W2:Y:S01]  /*1260*/  I2F.F16 R34, R34 ;  /* 0x0000002200227306 */ /* 0x000ea20000200c00 */
[----:B------:R-:W-:Y:S01]  /*1270*/  FFMA.FTZ R6, R5, R35, R6 ;  /* 0x0000002305067223 */ /* 0x000fe20000010006 */
[----:B------:R-:W-:Y:S02]  /*1280*/  HADD2.F32 R5, -RZ, R21.H0_H0 ;  /* 0x20000015ff057230 */ /* 0x000fe40000004100 */
[----:B-1----:R-:W-:-:S04]  /*1290*/  HADD2.F32 R36, -RZ, R9.H0_H0 ;  /* 0x20000009ff247230 */ /* 0x002fc80000004100 */
[----:B------:R-:W1:Y:S01]  /*12a0*/  I2F.F16 R8, R8 ;  /* 0x0000000800087306 */ /* 0x000e620000200c00 */
[----:B------:R-:W-:Y:S02]  /*12b0*/  HADD2.F32 R21, -RZ, R21.H1_H1 ;  /* 0x30000015ff157230 */ /* 0x000fe40000004100 */
[----:B------:R-:W-:Y:S01]  /*12c0*/  FFMA.FTZ R33, R36, R5, R33 ;  /* 0x0000000524217223 */ /* 0x000fe20000010021 */
[----:B--2---:R-:W-:-:S04]  /*12d0*/  HADD2.F32 R35, -RZ, R34.H0_H0 ;  /* 0x20000022ff237230 */ /* 0x004fc80000004100 */
[----:B------:R-:W-:Y:S01]  /*12e0*/  I2F.F16 R24, R24 ;  /* 0x0000001800187306 */ /* 0x000fe20000200c00 */
[----:B------:R-:W-:Y:S01]  /*12f0*/  FFMA.FTZ R32, R5, R35, R32 ;  /* 0x0000002305207223 */ /* 0x000fe20000010020 */
[----:B-1----:R-:W-:-:S06]  /*1300*/  HADD2.F32 R36, -RZ, R8.H0_H0 ;  /* 0x20000008ff247230 */ /* 0x002fcc0000004100 */
[----:B------:R1:W2:Y:S01]  /*1310*/  I2F.F16 R34, R11 ;  /* 0x0000000b00227306 */ /* 0x0002a20000200c00 */
[--C-:B------:R-:W-:Y:S01]  /*1320*/  SHF.R.U32.HI R8, RZ, 0x8, R13.reuse ;  /* 0x00000008ff087819 */ /* 0x100fe2000001160d */
[----:B------:R-:W-:Y:S01]  /*1330*/  FFMA.FTZ R32, R21, R30, R32 ;  /* 0x0000001e15207223 */ /* 0x000fe20000010020 */
[----:B------:R-:W-:Y:S01]  /*1340*/  SHF.R.U32.HI R13, RZ, 0x10, R13 ;  /* 0x00000010ff0d7819 */ /* 0x000fe2000001160d */
[----:B------:R-:W-:Y:S01]  /*1350*/  FFMA.FTZ R31, R5, R36, R31 ;  /* 0x00000024051f7223 */ /* 0x000fe2000001001f */
[----:B------:R-:W-:Y:S02]  /*1360*/  HADD2.F32 R30, -RZ, R28.H0_H0 ;  /* 0x2000001cff1e7230 */ /* 0x000fe40000004100 */
[----:B------:R-:W-:Y:S01]  /*1370*/  LOP3.LUT R13, R13, 0xff, RZ, 0xc0, !PT ;  /* 0x000000ff0d0d7812 */ /* 0x000fe200078ec0ff */
[----:B------:R-:W-:Y:S01]  /*1380*/  HADD2.F32 R28, -RZ, R29.H0_H0 ;  /* 0x2000001dff1c7230 */ /* 0x000fe20000004100 */
[----:B------:R-:W3:Y:S01]  /*1390*/  I2F.F16 R18, R18 ;  /* 0x0000001200127306 */ /* 0x000ee20000200c00 */
[----:B-1----:R-:W-:Y:S01]  /*13a0*/  VIADD R11, R12, 0xffffff80 ;  /* 0xffffff800c0b7836 */ /* 0x002fe20000000000 */
[----:B------:R-:W-:Y:S01]  /*13b0*/  LOP3.LUT R12, R8, 0xff, RZ, 0xc0, !PT ;  /* 0x000000ff080c7812 */ /* 0x000fe200078ec0ff */
[----:B------:R-:W-:Y:S01]  /*13c0*/  HADD2.F32 R29, -RZ, R25.H0_H0 ;  /* 0x20000019ff1d7230 */ /* 0x000fe20000004100 */
[----:B------:R-:W1:Y:S01]  /*13d0*/  LDS.64 R8, [UR5+0x8] ;  /* 0x00000805ff087984 */ /* 0x000e620008000a00 */
[----:B------:R-:W-:Y:S01]  /*13e0*/  SHF.R.U32.HI R25, RZ, 0x10, R15 ;  /* 0x00000010ff197819 */ /* 0x000fe2000001160f */
[----:B--2---:R-:W-:Y:S01]  /*13f0*/  HADD2.F32 R34, -RZ, R34.H0_H0 ;  /* 0x20000022ff227230 */ /* 0x004fe20000004100 */
[----:B------:R-:W-:Y:S01]  /*1400*/  IADD3 R12, PT, PT, R12, -0x80, RZ ;  /* 0xffffff800c0c7810 */ /* 0x000fe20007ffe0ff */
[----:B------:R-:W2:Y:S01]  /*1410*/  I2F.F16 R10, R10 ;  /* 0x0000000a000a7306 */ /* 0x000ea20000200c00 */
[----:B------:R-:W-:Y:S01]  /*1420*/  LOP3.LUT R25, R25, 0xff, RZ, 0xc0, !PT ;  /* 0x000000ff19197812 */ /* 0x000fe200078ec0ff */
[----:B------:R-:W-:Y:S01]  /*1430*/  FFMA.FTZ R33, R30, R21, R33 ;  /* 0x000000151e217223 */ /* 0x000fe20000010021 */
[----:B------:R-:W-:Y:S01]  /*1440*/  FFMA.FTZ R6, R5, R34, R6 ;  /* 0x0000002205067223 */ /* 0x000fe20000010006 */
[--C-:B------:R-:W-:Y:S01]  /*1450*/  SHF.R.U32.HI R34, RZ, 0x8, R14.reuse ;  /* 0x00000008ff227819 */ /* 0x100fe2000001160e */
[----:B------:R-:W-:Y:S01]  /*1460*/  VIADD R5, R13, 0xffffff80 ;  /* 0xffffff800d057836 */ /* 0x000fe20000000000 */
[----:B------:R-:W-:Y:S01]  /*1470*/  SHF.R.U32.HI R14, RZ, 0x10, R14 ;  /* 0x00000010ff0e7819 */ /* 0x000fe2000001160e */
[----:B------:R-:W-:Y:S01]  /*1480*/  VIADD R25, R25, 0xffffff80 ;  /* 0xffffff8019197836 */ /* 0x000fe20000000000 */
[----:B------:R-:W-:Y:S01]  /*1490*/  LOP3.LUT R34, R34, 0xff, RZ, 0xc0, !PT ;  /* 0x000000ff22227812 */ /* 0x000fe200078ec0ff */
[----:B------:R-:W-:Y:S01]  /*14a0*/  I2F.F16 R12, R12 ;  /* 0x0000000c000c7306 */ /* 0x000fe20000200c00 */
[----:B------:R-:W-:Y:S01]  /*14b0*/  LOP3.LUT R14, R14, 0xff, RZ, 0xc0, !PT ;  /* 0x000000ff0e0e7812 */ /* 0x000fe200078ec0ff */
[----:B------:R-:W-:Y:S01]  /*14c0*/  FFMA.FTZ R6, R21, R29, R6 ;  /* 0x0000001d15067223 */ /* 0x000fe20000010006 */
[----:B------:R-:W-:Y:S01]  /*14d0*/  IADD3 R13, PT, PT, R34, -0x80, RZ ;  /* 0xffffff80220d7810 */ /* 0x000fe20007ffe0ff */
[----:B------:R-:W-:Y:S01]  /*14e0*/  HADD2.F32 R29, -RZ, R20.H0_H0 ;  /* 0x20000014ff1d7230 */ /* 0x000fe20000004100 */
[----:B------:R-:W-:Y:S01]  /*14f0*/  SHF.R.U32.HI R34, RZ, 0x8, R15 ;  /* 0x00000008ff227819 */ /* 0x000fe2000001160f */
[----:B------:R-:W-:-:S02]  /*1500*/  VIADD R14, R14, 0xffffff80 ;  /* 0xffffff800e0e7836 */ /* 0x000fc40000000000 */
[----:B------:R-:W-:Y:S01]  /*1510*/  FFMA.FTZ R28, R21, R28, R31 ;  /* 0x0000001c151c7223 */ /* 0x000fe2000001001f */
[----:B------:R-:W-:Y:S01]  /*1520*/  I2F.F16 R11, R11 ;  /* 0x0000000b000b7306 */ /* 0x000fe20000200c00 */
[----:B------:R-:W-:Y:S01]  /*1530*/  LOP3.LUT R34, R34, 0xff, RZ, 0xc0, !PT ;  /* 0x000000ff22227812 */ /* 0x000fe200078ec0ff */
[----:B------:R-:W-:Y:S02]  /*1540*/  HADD2.F32 R30, -RZ, R24.H0_H0 ;  /* 0x20000018ff1e7230 */ /* 0x000fe40000004100 */
[----:B---3--:R-:W-:Y:S01]  /*1550*/  HADD2.F32 R18, -RZ, R18.H0_H0 ;  /* 0x20000012ff127230 */ /* 0x008fe20000004100 */
[----:B------:R-:W-:Y:S01]  /*1560*/  IADD3 R15, PT, PT, R34, -0x80, RZ ;  /* 0xffffff80220f7810 */ /* 0x000fe20007ffe0ff */
[----:B--2---:R-:W-:Y:S02]  /*1570*/  HADD2.F32 R10, -RZ, R10.H0_H0 ;  /* 0x2000000aff0a7230 */ /* 0x004fe40000004100 */
[----:B------:R-:W2:Y:S08]  /*1580*/  I2F.F16 R13, R13 ;  /* 0x0000000d000d7306 */ /* 0x000eb00000200c00 */
[----:B------:R-:W3:Y:S01]  /*1590*/  I2F.F16 R15, R15 ;  /* 0x0000000f000f7306 */ /* 0x000ee20000200c00 */
[----:B-1----:R-:W-:-:S02]  /*15a0*/  HADD2.F32 R21, -RZ, R8.H0_H0 ;  /* 0x20000008ff157230 */ /* 0x002fc40000004100 */
[----:B------:R-:W-:Y:S02]  /*15b0*/  HADD2.F32 R8, -RZ, R8.H1_H1 ;  /* 0x30000008ff087230 */ /* 0x000fe40000004100 */
[----:B--2---:R-:W-:-:S03]  /*15c0*/  HADD2.F32 R13, -RZ, R13.H0_H0 ;  /* 0x2000000dff0d7230 */ /* 0x004fc60000004100 */
[----:B------:R-:W1:Y:S01]  /*15d0*/  I2F.F16 R5, R5 ;  /* 0x0000000500057306 */ /* 0x000e620000200c00 */
[----:B------:R-:W-:Y:S01]  /*15e0*/  FFMA.FTZ R33, R30, R21, R33 ;  /* 0x000000151e217223 */ /* 0x000fe20000010021 */
[C---:B------:R-:W-:Y:S01]  /*15f0*/  FFMA.FTZ R31, R21.reuse, R29, R32 ;  /* 0x0000001d151f7223 */ /* 0x040fe20000010020 */
[----:B------:R-:W-:Y:S02]  /*1600*/  HADD2.F32 R29, -RZ, R12.H0_H0 ;  /* 0x2000000cff1d7230 */ /* 0x000fe40000004100 */
[C---:B------:R-:W-:Y:S01]  /*1610*/  FFMA.FTZ R35, R21.reuse, R18, R28 ;  /* 0x0000001215237223 */ /* 0x040fe2000001001c */
[----:B------:R-:W-:Y:S01]  /*1620*/  FFMA.FTZ R12, R21, R37, R6 ;  /* 0x00000025150c7223 */ /* 0x000fe20000010006 */
[----:B------:R-:W-:Y:S02]  /*1630*/  HADD2.F32 R24, -RZ, R9.H0_H0 ;  /* 0x20000009ff187230 */ /* 0x000fe40000004100 */
[----:B------:R-:W-:Y:S01]  /*1640*/  FFMA.FTZ R33, R10, R8, R33 ;  /* 0x000000080a217223 */ /* 0x000fe20000010021 */
[----:B------:R-:W2:Y:S01]  /*1650*/  I2F.F16 R14, R14 ;  /* 0x0000000e000e7306 */ /* 0x000ea20000200c00 */
[----:B---3--:R-:W-:-:S02]  /*1660*/  HADD2.F32 R15, -RZ, R15.H0_H0 ;  /* 0x2000000fff0f7230 */ /* 0x008fc40000004100 */
[C---:B------:R-:W-:Y:S01]  /*1670*/  FFMA.FTZ R29, R8.reuse, R29, R31 ;  /* 0x0000001d081d7223 */ /* 0x040fe2000001001f */
[----:B------:R-:W-:Y:S02]  /*1680*/  HADD2.F32 R6, -RZ, R11.H0_H0 ;  /* 0x2000000bff067230 */ /* 0x000fe40000004100 */
[C---:B------:R-:W-:Y:S01]  /*1690*/  FFMA.FTZ R13, R8.reuse, R13, R35 ;  /* 0x0000000d080d7223 */ /* 0x040fe20000010023 */
[----:B------:R-:W-:Y:S02]  /*16a0*/  HADD2.F32 R9, -RZ, R9.H1_H1 ;  /* 0x30000009ff097230 */ /* 0x000fe40000004100 */
[----:B------:R-:W-:Y:S01]  /*16b0*/  FFMA.FTZ R15, R8, R15, R12 ;  /* 0x0000000f080f7223 */ /* 0x000fe2000001000c */
[----:B-1----:R-:W-:Y:S01]  /*16c0*/  HADD2.F32 R5, -RZ, R5.H0_H0 ;  /* 0x20000005ff057230 */ /* 0x002fe20000004100 */
[----:B------:R-:W1:Y:S01]  /*16d0*/  I2F.F16 R20, R25 ;  /* 0x0000001900147306 */ /* 0x000e620000200c00 */
[----:B------:R-:W-:Y:S01]  /*16e0*/  FFMA.FTZ R33, R6, R24, R33 ;  /* 0x0000001806217223 */ /* 0x000fe20000010021 */
[----:B------:R-:W-:-:S02]  /*16f0*/  HADD2.F32 R11, -RZ, R2.H0_H0 ;  /* 0x20000002ff0b7230 */ /* 0x000fc40000004100 */
[C---:B------:R-:W-:Y:S01]  /*1700*/  FFMA.FTZ R8, R24.reuse, R5, R29 ;  /* 0x0000000518087223 */ /* 0x040fe2000001001d */
[----:B------:R-:W-:Y:S02]  /*1710*/  HADD2.F32 R5, -RZ, R0.H0_H0 ;  /* 0x20000000ff057230 */ /* 0x000fe40000004100 */
[----:B--2---:R-:W-:Y:S01]  /*1720*/  HADD2.F32 R14, -RZ, R14.H0_H0 ;  /* 0x2000000eff0e7230 */ /* 0x004fe20000004100 */
        /* <DEDUP_REMOVED lines=11> */
[----:B------:R-:W-:Y:S01]  /*17e0*/  FMUL.FTZ R5, R6, R5 ;  /* 0x0000000506057220 */ /* 0x000fe20000410000 */
[----:B------:R-:W-:-:S04]  /*17f0*/  FFMA.FTZ R8, R9, R26, R8 ;  /* 0x0000001a09087223 */ /* 0x000fc80000010008 */
[----:B------:R-:W-:Y:S01]  /*1800*/  F2FP.F16.F32.PACK_AB R5, RZ, R5 ;  /* 0x00000005ff05723e */ /* 0x000fe200000000ff */
[----:B--2---:R-:W-:Y:S02]  /*1810*/  HADD2.F32 R10, -RZ, R17.H0_H0 ;  /* 0x20000011ff0a7230 */ /* 0x004fe40000004100 */
[----:B------:R-:W-:-:S03]  /*1820*/  FMUL.FTZ R8, R8, R11 ;  /* 0x0000000b08087220 */ /* 0x000fc60000410000 */
[----:B------:R-:W-:Y:S01]  /*1830*/  FFMA.FTZ R10, R9, R10, R13 ;  /* 0x0000000a090a7223 */ /* 0x000fe2000001000d */
[----:B------:R-:W-:Y:S01]  /*1840*/  HADD2.F32 R13, -RZ, R3.H0_H0 ;  /* 0x20000003ff0d7230 */ /* 0x000fe20000004100 */
[----:B------:R-:W-:Y:S01]  /*1850*/  F2FP.F16.F32.PACK_AB R8, RZ, R8 ;  /* 0x00000008ff08723e */ /* 0x000fe200000000ff */
[----:B-1----:R-:W-:-:S03]  /*1860*/  HADD2.F32 R12, -RZ, R19.H0_H0 ;  /* 0x20000013ff0c7230 */ /* 0x002fc60000004100 */
[----:B------:R-:W-:Y:S01]  /*1870*/  FMUL.FTZ R10, R10, R13 ;  /* 0x0000000d0a0a7220 */ /* 0x000fe20000410000 */
[----:B------:R-:W-:Y:S01]  /*1880*/  PRMT R5, R5, 0x5410, R8 ;  /* 0x0000541005057816 */ /* 0x000fe20000000008 */
[----:B------:R-:W-:-:S03]  /*1890*/  FFMA.FTZ R12, R9, R12, R20 ;  /* 0x0000000c090c7223 */ /* 0x000fc60000010014 */
[----:B------:R-:W-:Y:S01]  /*18a0*/  F2FP.F16.F32.PACK_AB R10, RZ, R10 ;  /* 0x0000000aff0a723e */ /* 0x000fe200000000ff */
[----:B------:R-:W-:Y:S01]  /*18b0*/  FMUL.FTZ R12, R12, R15 ;  /* 0x0000000f0c0c7220 */ /* 0x000fe20000410000 */
[----:B------:R-:W-:-:S04]  /*18c0*/  HFMA2 R6, R5, 1, 1, RZ ;  /* 0x3c003c0005067831 */ /* 0x000fc800000000ff */
[----:B------:R-:W-:-:S04]  /*18d0*/  F2FP.F16.F32.PACK_AB R12, RZ, R12 ;  /* 0x0000000cff0c723e */ /* 0x000fc800000000ff */
[----:B------:R-:W-:-:S05]  /*18e0*/  PRMT R10, R10, 0x5410, R12 ;  /* 0x000054100a0a7816 */ /* 0x000fca000000000c */
[----:B------:R-:W-:-:S07]  /*18f0*/  HADD2 R5, R10, RZ.H0_H0 ;  /* 0x200000ff0a057230 */ /* 0x000fce0000000000 */
.L_x_4227:
[C---:B------:R-:W-:Y:S01]  /*1900*/  IMAD.WIDE R12, R7.reuse, 0x4, R22 ;  /* 0x00000004070c7825 */ /* 0x040fe200078e0216 */
[----:B------:R1:W5:Y:S03]  /*1910*/  LDG.E.128.CONSTANT R8, desc[UR12][R22.64] ;  /* 0x0000000c16087981 */ /* 0x000366000c1e9d00 */
[C---:B------:R-:W-:Y:S02]  /*1920*/  IMAD.WIDE R26, R7.reuse, 0x4, R12 ;  /* 0x00000004071a7825 */ /* 0x040fe400078e020c */
[----:B------:R-:W5:Y:S02]  /*1930*/  LDG.E.128.CONSTANT R12, desc[UR12][R12.64] ;  /* 0x0000000c0c0c7981 */ /* 0x000f64000c1e9d00 */
[----:B------:R-:W-:Y:S01]  /*1940*/  IMAD.WIDE R20, R7, 0x4, R26 ;  /* 0x0000000407147825 */ /* 0x000fe200078e021a */
[----:B------:R-:W-:Y:S06]  /*1950*/  BRA.U UP1, `(.L_x_4228) ;  /* 0x0000000d01087547 */ /* 0x000fec000b800000 */
[----:B------:R-:W2:Y:S01]  /*1960*/  LDS.64 R24, [UR5+0x10] ;  /* 0x00001005ff187984 */ /* 0x000ea20008000a00 */
[----:B-----5:R-:W-:Y:S02]  /*1970*/  LOP3.LUT R31, R11, 0xff, RZ, 0xc0, !PT ;  /* 0x000000ff0b1f7812 */ /* 0x020fe400078ec0ff */
[----:B------:R-:W-:Y:S02]  /*1980*/  LOP3.LUT R17, R10, 0xff, RZ, 0xc0, !PT ;  /* 0x000000ff0a117812 */ /* 0x000fe400078ec0ff */
[----:B------:R-:W-:Y:S01]  /*1990*/  LOP3.LUT R16, R9, 0xff, RZ, 0xc0, !PT ;  /* 0x000000ff09107812 */ /* 0x000fe200078ec0ff */
[----:B------:R-:W-:Y:S01]  /*19a0*/  VIADD R34, R31, 0xffffff80 ;  /* 0xffffff801f227836 */ /* 0x000fe20000000000 */
[----:B------:R-:W-:Y:S02]  /*19b0*/  SHF.R.U32.HI R31, RZ, 0x8, R8 ;  /* 0x00000008ff1f7819 */ /* 0x000fe40000011608 */
[----:B------:R-:W-:Y:S02]  /*19c0*/  IADD3 R19, PT, PT, R17, -0x80, RZ ;  /* 0xffffff8011137810 */ /* 0x000fe40007ffe0ff */
[----:B------:R-:W-:-:S02]  /*19d0*/  IADD3 R37, PT, PT, R16, -0x80, RZ ;  /* 0xffffff8010257810 */ /* 0x000fc40007ffe0ff */
[----:B------:R-:W-:Y:S02]  /*19e0*/  SHF.R.U32.HI R17, RZ, 0x8, R9 ;  /* 0x00000008ff117819 */ /* 0x000fe40000011609 */
[----:B------:R-:W-:Y:S01]  /*19f0*/  LOP3.LUT R31, R31, 0xff, RZ, 0xc0, !PT ;  /* 0x000000ff1f1f7812 */ /* 0x000fe200078ec0ff */
[----:B------:R-:W3:Y:S01]  /*1a00*/  I2F.F16 R19, R19 ;  /* 0x0000001300137306 */ /* 0x000ee20000200c00 */
[----:B------:R-:W-:Y:S02]  /*1a10*/  LOP3.LUT R32, R17, 0xff, RZ, 0xc0, !PT ;  /* 0x000000ff11207812 */ /* 0x000fe400078ec0ff */
[----:B------:R-:W-:Y:S01]  /*1a20*/  SHF.R.U32.HI R35, RZ, 0x8, R10 ;  /* 0x00000008ff237819 */ /* 0x000fe2000001160a */
[----:B------:R-:W-:Y:S01]  /*1a30*/  VIADD R31, R31, 0xffffff80 ;  /* 0xffffff801f1f7836 */ /* 0x000fe20000000000 */
[----:B------:R-:W-:Y:S02]  /*1a40*/  IADD3 R32, PT, PT, R32, -0x80, RZ ;  /* 0xffffff8020207810 */ /* 0x000fe40007ffe0ff */
[----:B------:R-:W-:Y:S01]  /*1a50*/  LOP3.LUT R16, R8, 0xff, RZ, 0xc0, !PT ;  /* 0x000000ff08107812 */ /* 0x000fe200078ec0ff */
[----:B------:R-:W4:Y:S01]  /*1a60*/  I2F.F16 R37, R37 ;  /* 0x0000002500257306 */ /* 0x000f220000200c00 */
[----:B------:R-:W-:-:S02]  /*1a70*/  LOP3.LUT R35, R35, 0xff, RZ, 0xc0, !PT ;  /* 0x000000ff23237812 */ /* 0x000fc400078ec0ff */
[----:B------:R-:W-:Y:S01]  /*1a80*/  LEA.HI R28, R8, 0xffffff80, RZ, 0x8 ;  /* 0xffffff80081c7811 */ /* 0x000fe200078f40ff */
[----:B------:R-:W-:Y:S01]  /*1a90*/  VIADD R16, R16, 0xffffff80 ;  /* 0xffffff8010107836 */ /* 0x000fe20000000000 */
[----:B------:R-:W-:Y:S01]  /*1aa0*/  IADD3 R35, PT, PT, R35, -0x80, RZ ;  /* 0xffffff8023237810 */ /* 0x000fe20007ffe0ff */
[----:B---3--:R-:W-:Y:S02]  /*1ab0*/  HADD2.F32 R19, -RZ, R19.H0_H0 ;  /* 0x20000013ff137230 */ /* 0x008fe40000004100 */
[----:B------:R-:W3:Y:S01]  /*1ac0*/  I2F.F16 R33, R32 ;  /* 0x0000002000217306 */ /* 0x000ee20000200c00 */
[----:B------:R-:W-:Y:S02]  /*1ad0*/  SHF.R.U32.HI R8, RZ, 0x10, R8 ;  /* 0x00000010ff087819 */ /* 0x000fe40000011608 */
[----:B------:R-:W-:Y:S02]  /*1ae0*/  LEA.HI R29, R10, 0xffffff80, RZ, 0x8 ;  /* 0xffffff800a1d7811 */ /* 0x000fe400078f40ff */
[----:B------:R-:W-:Y:S01]  /*1af0*/  LOP3.LUT R8, R8, 0xff, RZ, 0xc0, !PT ;  /* 0x000000ff08087812 */ /* 0x000fe200078ec0ff */
[----:B----4-:R-:W-:-:S02]  /*1b00*/  HADD2.F32 R37, -RZ, R37.H0_H0 ;  /* 0x20000025ff257230 */ /* 0x010fc40000004100 */
[----:B------:R-:W4:Y:S01]  /*1b10*/  I2F.F16 R31, R31 ;  /* 0x0000001f001f7306 */ /* 0x000f220000200c00 */
[----:B------:R-:W-:Y:S02]  /*1b20*/  LEA.HI R30, R9, 0xffffff80, RZ, 0x8 ;  /* 0xffffff80091e7811 */ /* 0x000fe400078f40ff */
[----:B-1----:R-:W-:Y:S02]  /*1b30*/  LEA.HI R22, R12, 0xffffff80, RZ, 0x8 ;  /* 0xffffff800c167811 */ /* 0x002fe400078f40ff */
[----:B------:R-:W-:Y:S01]  /*1b40*/  LEA.HI R18, R13, 0xffffff80, RZ, 0x8 ;  /* 0xffffff800d127811 */ /* 0x000fe200078f40ff */
[----:B---3--:R-:W-:Y:S02]  /*1b50*/  HADD2.F32 R33, -RZ, R33.H0_H0 ;  /* 0x20000021ff217230 */ /* 0x008fe40000004100 */
[----:B------:R2:W1:Y:S08]  /*1b60*/  I2F.F16 R23, R16 ;  /* 0x0000001000177306 */ /* 0x0004700000200c00 */
[----:B------:R-:W3:Y:S01]  /*1b70*/  I2F.F16 R17, R34 ;  /* 0x0000002200117306 */ /* 0x000ee20000200c00 */
[----:B--2---:R-:W-:-:S05]  /*1b80*/  HADD2.F32 R16, -RZ, R24.H0_H0 ;  /* 0x20000018ff107230 */ /* 0x004fca0000004100 */
[C---:B------:R-:W-:Y:S01]  /*1b90*/  FFMA.FTZ R32, R16.reuse, R37, RZ ;  /* 0x0000002510207223 */ /* 0x040fe200000100ff */
[----:B------:R-:W-:Y:S01]  /*1ba0*/  HADD2.F32 R37, -RZ, R24.H1_H1 ;  /* 0x30000018ff257230 */ /* 0x000fe20000004100 */
[----:B------:R-:W2:Y:S01]  /*1bb0*/  I2F.F16 R35, R35 ;  /* 0x0000002300237306 */ /* 0x000ea20000200c00 */
[----:B----4-:R-:W-:Y:S01]  /*1bc0*/  HADD2.F32 R24, -RZ, R31.H0_H0 ;  /* 0x2000001fff187230 */ /* 0x010fe20000004100 */
[----:B------:R-:W-:Y:S01]  /*1bd0*/  LOP3.LUT R31, R13, 0xff, RZ, 0xc0, !PT ;  /* 0x000000ff0d1f7812 */ /* 0x000fe200078ec0ff */
[----:B-1----:R-:W-:Y:S02]  /*1be0*/  HADD2.F32 R23, -RZ, R23.H0_H0 ;  /* 0x20000017ff177230 */ /* 0x002fe40000004100 */
[----:B------:R-:W-:Y:S01]  /*1bf0*/  FFMA.FTZ R32, R37, R33, R32 ;  /* 0x0000002125207223 */ /* 0x000fe20000010020 */
[C---:B------:R-:W-:Y:S01]  /*1c00*/  FFMA.FTZ R19, R16.reuse, R19, RZ ;  /* 0x0000001310137223 */ /* 0x040fe200000100ff */
[----:B------:R-:W-:Y:S01]  /*1c10*/  IADD3 R33, PT, PT, R31, -0x80, RZ ;  /* 0xffffff801f217810 */ /* 0x000fe20007ffe0ff */
[----:B---3--:R-:W-:Y:S01]  /*1c20*/  HADD2.F32 R17, -RZ, R17.H0_H0 ;  /* 0x20000011ff117230 */ /* 0x008fe20000004100 */
[----:B------:R-:W-:Y:S01]  /*1c30*/  SHF.R.U32.HI R31, RZ, 0x8, R11 ;  /* 0x00000008ff1f7819 */ /* 0x000fe2000001160b */
[----:B------:R-:W-:Y:S01]  /*1c40*/  FFMA.FTZ R23, R23, R16, RZ ;  /* 0x0000001017177223 */ /* 0x000fe200000100ff */
[----:B------:R-:W-:Y:S02]  /*1c50*/  I2F.F16 R30, R30 ;  /* 0x0000001e001e7306 */ /* 0x000fe40000200c00 */
[----:B------:R-:W-:Y:S01]  /*1c60*/  FFMA.FTZ R34, R16, R17, RZ ;  /* 0x0000001110227223 */ /* 0x000fe200000100ff */
[----:B------:R-:W-:Y:S01]  /*1c70*/  LOP3.LUT R31, R31, 0xff, RZ, 0xc0, !PT ;  /* 0x000000ff1f1f7812 */ /* 0x000fe200078ec0ff */
[----:B------:R-:W-:Y:S01]  /*1c80*/  FFMA.FTZ R23, R24, R37, R23 ;  /* 0x0000002518177223 */ /* 0x000fe20000010017 */
[----:B--2---:R-:W-:Y:S01]  /*1c90*/  HADD2.F32 R36, -RZ, R35.H0_H0 ;  /* 0x20000023ff247230 */ /* 0x004fe20000004100 */
[----:B------:R-:W-:-:S02]  /*1ca0*/  SHF.R.U32.HI R35, RZ, 0x10, R10 ;  /* 0x00000010ff237819 */ /* 0x000fc4000001160a */
[----:B------:R-:W-:Y:S01]  /*1cb0*/  LEA.HI R16, R11, 0xffffff80, RZ, 0x8 ;  /* 0xffffff800b107811 */ /* 0x000fe200078f40ff */
[----:B------:R-:W-:Y:S01]  /*1cc0*/  VIADD R31, R31, 0xffffff80 ;  /* 0xffffff801f1f7836 */ /* 0x000fe20000000000 */
[----:B------:R-:W-:Y:S01]  /*1cd0*/  SHF.R.U32.HI R11, RZ, 0x10, R11 ;  /* 0x00000010ff0b7819 */ /* 0x000fe2000001160b */
[----:B------:R-:W-:Y:S01]  /*1ce0*/  I2F.F16 R28, R28 ;  /* 0x0000001c001c7306 */ /* 0x000fe20000200c00 */
[----:B------:R-:W-:Y:S02]  /*1cf0*/  LOP3.LUT R35, R35, 0xff, RZ, 0xc0, !PT ;  /* 0x000000ff23237812 */ /* 0x000fe400078ec0ff */
[----:B------:R-:W-:Y:S02]  /*1d00*/  IADD3 R10, PT, PT, R8, -0x80, RZ ;  /* 0xffffff80080a7810 */ /* 0x000fe40007ffe0ff */
[----:B------:R-:W-:Y:S02]  /*1d10*/  LOP3.LUT R11, R11, 0xff, RZ, 0xc0, !PT ;  /* 0x000000ff0b0b7812 */ /* 0x000fe400078ec0ff */
[----:B------:R-:W-:Y:S01]  /*1d20*/  IADD3 R8, PT, PT, R35, -0x80, RZ ;  /* 0xffffff8023087810 */ /* 0x000fe20007ffe0ff */
[----:B------:R-:W-:Y:S01]  /*1d30*/  I2F.F16 R31, R31 ;  /* 0x0000001f001f7306 */ /* 0x000fe20000200c00 */
[----:B------:R-:W-:Y:S01]  /*1d40*/  SHF.R.U32.HI R24, RZ, 0x10, R9 ;  /* 0x00000010ff187819 */ /* 0x000fe20000011609 */
[----:B------:R-:W-:-:S02]  /*1d50*/  VIADD R11, R11, 0xffffff80 ;  /* 0xffffff800b0b7836 */ /* 0x000fc40000000000 */
[----:B------:R-:W-:Y:S01]  /*1d60*/  FFMA.FTZ R9, R37, R36, R19 ;  /* 0x0000002425097223 */ /* 0x000fe20000010013 */
[----:B------:R-:W-:Y:S01]  /*1d70*/  HADD2.F32 R35, -RZ, R25.H0_H0 ;  /* 0x20000019ff237230 */ /* 0x000fe20000004100 */
[----:B------:R-:W-:Y:S02]  /*1d80*/  LOP3.LUT R24, R24, 0xff, RZ, 0xc0, !PT ;  /* 0x000000ff18187812 */ /* 0x000fe400078ec0ff */
[----:B------:R-:W-:Y:S01]  /*1d90*/  LOP3.LUT R17, R12, 0xff, RZ, 0xc0, !PT ;  /* 0x000000ff0c117812 */ /* 0x000fe200078ec0ff */
[----:B------:R-:W1:Y:S01]  /*1da0*/  I2F.F16 R8, R8 ;  /* 0x0000000800087306 */ /* 0x000e620000200c00 */
[----:B------:R-:W-:Y:S02]  /*1db0*/  IADD3 R24, PT, PT, R24, -0x80, RZ ;  /* 0xffffff8018187810 */ /* 0x000fe40007ffe0ff */
[----:B------:R-:W-:Y:S01]  /*1dc0*/  SHF.R.U32.HI R36, RZ, 0x8, R13 ;  /* 0x00000008ff247819 */ /* 0x000fe2000001160d */
[----:B------:R-:W-:-:S04]  /*1dd0*/  VIADD R17, R17, 0xffffff80 ;  /* 0xffffff8011117836 */ /* 0x000fc80000000000 */
[----:B------:R-:W2:Y:S01]  /*1de0*/  I2F.F16 R11, R11 ;  /* 0x0000000b000b7306 */ /* 0x000ea20000200c00 */
[----:B-1----:R-:W-:-:S07]  /*1df0*/  HADD2.F32 R8, -RZ, R8.H0_H0 ;  /* 0x20000008ff087230 */ /* 0x002fce0000004100 */
[----:B------:R1:W-:Y:S08]  /*1e00*/  I2F.F16 R19, R33 ;  /* 0x0000002100137306 */ /* 0x0003f00000200c00 */
[----:B------:R-:W3:Y:S01]  /*1e10*/  I2F.F16 R24, R24 ;  /* 0x0000001800187306 */ /* 0x000ee20000200c00 */
[----:B-1----:R-:W-:-:S05]  /*1e20*/  HADD2.F32 R33, -RZ, R31.H0_H0 ;  /* 0x2000001fff217230 */ /* 0x002fca0000004100 */
[----:B------:R-:W-:Y:S01]  /*1e30*/  FFMA.FTZ R34, R37, R33, R34 ;  /* 0x0000002125227223 */ /* 0x000fe20000010022 */
[----:B--2---:R-:W-:Y:S01]  /*1e40*/  HADD2.F32 R37, -RZ, R11.H0_H0 ;  /* 0x2000000bff257230 */ /* 0x004fe20000004100 */
[----:B------:R-:W1:Y:S01]  /*1e50*/  I2F.F16 R10, R10 ;  /* 0x0000000a000a7306 */ /* 0x000e620000200c00 */
[----:B------:R-:W-:Y:S02]  /*1e60*/  FFMA.FTZ R11, R35, R8, R9 ;  /* 0x00000008230b7223 */ /* 0x000fe40000010009 */
[----:B------:R-:W2:Y:S01]  /*1e70*/  LDS.64 R8, [UR5+0x18] ;  /* 0x00001805ff087984 */ /* 0x000ea20008000a00 */
[----:B---3--:R-:W-:-:S04]  /*1e80*/  HADD2.F32 R33, -RZ, R24.H0_H0 ;  /* 0x20000018ff217230 */ /* 0x008fc80000004100 */
[----:B------:R-:W3:Y:S01]  /*1e90*/  I2F.F16 R29, R29 ;  /* 0x0000001d001d7306 */ /* 0x000ee20000200c00 */
[----:B------:R-:W-:Y:S01]  /*1ea0*/  FFMA.FTZ R33, R35, R33, R32 ;  /* 0x0000002123217223 */ /* 0x000fe20000010020 */
[----:B------:R-:W-:Y:S01]  /*1eb0*/  SHF.R.U32.HI R32, RZ, 0x8, R12 ;  /* 0x00000008ff207819 */ /* 0x000fe2000001160c */
[----:B-1----:R-:W-:-:S05]  /*1ec0*/  HADD2.F32 R24, -RZ, R10.H0_H0 ;  /* 0x2000000aff187230 */ /* 0x002fca0000004100 */
[----:B------:R-:W-:Y:S01]  /*1ed0*/  I2F.F16 R16, R16 ;  /* 0x0000001000107306 */ /* 0x000fe20000200c00 */
[----:B------:R-:W-:Y:S02]  /*1ee0*/  LOP3.LUT R32, R32, 0xff, RZ, 0xc0, !PT ;  /* 0x000000ff20207812 */ /* 0x000fe400078ec0ff */
[----:B------:R-:W-:Y:S01]  /*1ef0*/  LOP3.LUT R10, R14, 0xff, RZ, 0xc0, !PT ;  /* 0x000000ff0e0a7812 */ /* 0x000fe200078ec0ff */
[----:B------:R-:W-:Y:S01]  /*1f00*/  FFMA.FTZ R31, R24, R35, R23 ;  /* 0x00000023181f7223 */ /* 0x000fe20000010017 */
[----:B------:R-:W-:Y:S01]  /*1f10*/  FFMA.FTZ R24, R35, R37, R34 ;  /* 0x0000002523187223 */ /* 0x000fe20000010022 */
[----:B------:R-:W-:Y:S01]  /*1f20*/  SHF.R.U32.HI R34, RZ, 0x10, R12 ;  /* 0x00000010ff227819 */ /* 0x000fe2000001160c */
[----:B------:R-:W-:Y:S01]  /*1f30*/  VIADD R12, R32, 0xffffff80 ;  /* 0xffffff80200c7836 */ /* 0x000fe20000000000 */
[----:B------:R-:W1:Y:S01]  /*1f40*/  I2F.F16 R17, R17 ;  /* 0x0000001100117306 */ /* 0x000e620000200c00 */
[----:B------:R-:W-:Y:S01]  /*1f50*/  HADD2.F32 R32, -RZ, R25.H1_H1 ;  /* 0x30000019ff207230 */ /* 0x000fe20000004100 */
[----:B------:R-:W-:Y:S01]  /*1f60*/  LOP3.LUT R34, R34, 0xff, RZ, 0xc0, !PT ;  /* 0x000000ff22227812 */ /* 0x000fe200078ec0ff */
[----:B------:R-:W-:Y:S01]  /*1f70*/  HADD2.F32 R37, -RZ, R30.H0_H0 ;  /* 0x2000001eff257230 */ /* 0x000fe20000004100 */
[----:B------:R-:W-:Y:S01]  /*1f80*/  IADD3 R10, PT, PT, R10, -0x80, RZ ;  /* 0xffffff800a0a7810 */ /* 0x000fe20007ffe0ff */
[----:B------:R-:W-:Y:S01]  /*1f90*/  HADD2.F32 R30, -RZ, R28.H0_H0 ;  /* 0x2000001cff1e7230 */ /* 0x000fe20000004100 */
[----:B------:R-:W-:-:S02]  /*1fa0*/  IADD3 R35, PT, PT, R34, -0x80, RZ ;  /* 0xffffff8022237810 */ /* 0x000fc40007ffe0ff */
[----:B------:R-:W-:Y:S01]  /*1fb0*/  LOP3.LUT R34, R36, 0xff, RZ, 0xc0, !PT ;  /* 0x000000ff24227812 */ /* 0x000fe200078ec0ff */
[----:B------:R-:W4:Y:S01]  /*1fc0*/  I2F.F16 R12, R12 ;  /* 0x0000000c000c7306 */ /* 0x000f220000200c00 */
[----:B------:R-:W-:Y:S01]  /*1fd0*/  SHF.R.U32.HI R36, RZ, 0x10, R13 ;  /* 0x00000010ff247819 */ /* 0x000fe2000001160d */
[----:B------:R-:W-:Y:S01]  /*1fe0*/  FFMA.FTZ R13, R32, R37, R33 ;  /* 0x00000025200d7223 */ /* 0x000fe20000010021 */
[----:B---3--:R-:W-:Y:S01]  /*1ff0*/  HADD2.F32 R33, -RZ, R29.H0_H0 ;  /* 0x2000001dff217230 */ /* 0x008fe20000004100 */
[--C-:B------:R-:W-:Y:S02]  /*2000*/  SHF.R.U32.HI R29, RZ, 0x10, R14.reuse ;  /* 0x00000010ff1d7819 */ /* 0x100fe4000001160e */
[----:B------:R-:W-:Y:S01]  /*2010*/  IADD3 R28, PT, PT, R34, -0x80, RZ ;  /* 0xffffff80221c7810 */ /* 0x000fe20007ffe0ff */
[----:B------:R-:W-:Y:S01]  /*2020*/  FFMA.FTZ R34, R30, R32, R31 ;  /* 0x000000201e227223 */ /* 0x000fe2000001001f */
[----:B------:R3:W-:Y:S01]  /*2030*/  I2F.F16 R25, R35 ;  /* 0x0000002300197306 */ /* 0x0007e20000200c00 */
[----:B------:R-:W-:Y:S01]  /*2040*/  LOP3.LUT R23, R15, 0xff, RZ, 0xc0, !PT ;  /* 0x000000ff0f177812 */ /* 0x000fe200078ec0ff */
[----:B-1----:R-:W-:Y:S01]  /*2050*/  HADD2.F32 R17, -RZ, R17.H0_H0 ;  /* 0x20000011ff117230 */ /* 0x002fe20000004100 */
[----:B------:R-:W-:-:S02]  /*2060*/  SHF.R.U32.HI R31, RZ, 0x8, R14 ;  /* 0x00000008ff1f7819 */ /* 0x000fc4000001160e */
[----:B------:R-:W-:Y:S02]  /*2070*/  LOP3.LUT R29, R29, 0xff, RZ, 0xc0, !PT ;  /* 0x000000ff1d1d7812 */ /* 0x000fe400078ec0ff */
[----:B------:R-:W-:Y:S01]  /*2080*/  IADD3 R23, PT, PT, R23, -0x80, RZ ;  /* 0xffffff8017177810 */ /* 0x000fe20007ffe0ff */
[----:B------:R-:W1:Y:S01]  /*2090*/  I2F.F16 R10, R10 ;  /* 0x0000000a000a7306 */ /* 0x000e620000200c00 */
[----:B---3--:R-:W-:Y:S02]  /*20a0*/  HADD2.F32 R35, -RZ, R16.H0_H0 ;  /* 0x20000010ff237230 */ /* 0x008fe40000004100 */
[C---:B------:R-:W-:Y:S01]  /*20b0*/  FFMA.FTZ R16, R32.reuse, R33, R11 ;  /* 0x0000002120107223 */ /* 0x040fe2000001000b */
[--C-:B------:R-:W-:Y:S01]  /*20c0*/  SHF.R.U32.HI R33, RZ, 0x8, R15.reuse ;  /* 0x00000008ff217819 */ /* 0x100fe2000001160f */
[----:B----4-:R-:W-:Y:S01]  /*20d0*/  HADD2.F32 R12, -RZ, R12.H0_H0 ;  /* 0x2000000cff0c7230 */ /* 0x010fe20000004100 */
[----:B------:R-:W-:Y:S01]  /*20e0*/  LOP3.LUT R31, R31, 0xff, RZ, 0xc0, !PT ;  /* 0x000000ff1f1f7812 */ /* 0x000fe200078ec0ff */
[----:B------:R-:W-:Y:S01]  /*20f0*/  FFMA.FTZ R32, R32, R35, R24 ;  /* 0x0000002320207223 */ /* 0x000fe20000010018 */
[----:B------:R-:W-:Y:S01]  /*2100*/  IADD3 R24, PT, PT, R29, -0x80, RZ ;  /* 0xffffff801d187810 */ /* 0x000fe20007ffe0ff */
[----:B--2---:R-:W-:Y:S01]  /*2110*/  HADD2.F32 R29, -RZ, R8.H0_H0 ;  /* 0x20000008ff1d7230 */ /* 0x004fe20000004100 */
[----:B------:R-:W-:Y:S01]  /*2120*/  SHF.R.U32.HI R35, RZ, 0x10, R15 ;  /* 0x00000010ff237819 */ /* 0x000fe2000001160f */
[----:B------:R-:W-:Y:S01]  /*2130*/  I2F.F16 R23, R23 ;  /* 0x0000001700177306 */ /* 0x000fe20000200c00 */
[----:B------:R-:W-:-:S02]  /*2140*/  LOP3.LUT R33, R33, 0xff, RZ, 0xc0, !PT ;  /* 0x000000ff21217812 */ /* 0x000fc400078ec0ff */
[----:B------:R-:W-:Y:S01]  /*2150*/  LOP3.LUT R36, R36, 0xff, RZ, 0xc0, !PT ;  /* 0x000000ff24247812 */ /* 0x000fe200078ec0ff */
[----:B------:R-:W-:Y:S01]  /*2160*/  FFMA.FTZ R17, R17, R29, R34 ;  /* 0x0000001d11117223 */ /* 0x000fe20000010022 */
[----:B------:R-:W-:Y:S01]  /*2170*/  IADD3 R31, PT, PT, R31, -0x80, RZ ;  /* 0xffffff801f1f7810 */ /* 0x000fe20007ffe0ff */
[----:B------:R-:W-:Y:S01]  /*2180*/  VIADD R33, R33, 0xffffff80 ;  /* 0xffffff8021217836 */ /* 0x000fe20000000000 */
[----:B------:R-:W-:Y:S01]  /*2190*/  LOP3.LUT R35, R35, 0xff, RZ, 0xc0, !PT ;  /* 0x000000ff23237812 */ /* 0x000fe200078ec0ff */
[----:B------:R-:W-:Y:S01]  /*21a0*/  VIADD R30, R36, 0xffffff80 ;  /* 0xffffff80241e7836 */ /* 0x000fe20000000000 */
[----:B------:R-:W2:Y:S01]  /*21b0*/  I2F.F16 R28, R28 ;  /* 0x0000001c001c7306 */ /* 0x000ea20000200c00 */
[----:B------:R-:W-:Y:S01]  /*21c0*/  HADD2.F32 R34, -RZ, R19.H0_H0 ;  /* 0x20000013ff227230 */ /* 0x000fe20000004100 */
[----:B------:R-:W-:Y:S01]  /*21d0*/  IADD3 R19, PT, PT, R35, -0x80, RZ ;  /* 0xffffff8023137810 */ /* 0x000fe20007ffe0ff */
[----:B-1----:R-:W-:Y:S01]  /*21e0*/  HADD2.F32 R10, -RZ, R10.H0_H0 ;  /* 0x2000000aff0a7230 */ /* 0x002fe20000004100 */
[----:B------:R-:W-:-:S02]  /*21f0*/  LEA.HI R14, R14, 0xffffff80, RZ, 0x8 ;  /* 0xffffff800e0e7811 */ /* 0x000fc400078f40ff */
[----:B------:R-:W-:Y:S01]  /*2200*/  LEA.HI R15, R15, 0xffffff80, RZ, 0x8 ;  /* 0xffffff800f0f7811 */ /* 0x000fe200078f40ff */
[----:B------:R-:W-:Y:S01]  /*2210*/  FFMA.FTZ R13, R29, R34, R13 ;  /* 0x000000221d0d7223 */ /* 0x000fe2000001000d */
[----:B------:R-:W1:Y:S01]  /*2220*/  I2F.F16 R11, R31 ;  /* 0x0000001f000b7306 */ /* 0x000e620000200c00 */
[----:B------:R-:W-:Y:S02]  /*2230*/  HADD2.F32 R34, -RZ, R8.H1_H1 ;  /* 0x30000008ff227230 */ /* 0x000fe40000004100 */
[--C-:B------:R-:W-:Y:S02]  /*2240*/  HADD2.F32 R8, -RZ, R9.reuse.H0_H0 ;  /* 0x20000009ff087230 */ /* 0x100fe40000004100 */
[----:B------:R-:W-:Y:S02]  /*2250*/  HADD2.F32 R9, -RZ, R9.H1_H1 ;  /* 0x30000009ff097230 */ /* 0x000fe40000004100 */
[----:B------:R-:W-:Y:S01]  /*2260*/  FFMA.FTZ R17, R12, R34, R17 ;  /* 0x000000220c117223 */ /* 0x000fe20000010011 */
[----:B--2---:R-:W-:Y:S01]  /*2270*/  HADD2.F32 R28, -RZ, R28.H0_H0 ;  /* 0x2000001cff1c7230 */ /* 0x004fe20000004100 */
[----:B------:R2:W3:Y:S04]  /*2280*/  I2F.F16 R31, R33 ;  /* 0x00000021001f7306 */ /* 0x0004e80000200c00 */
[----:B------:R-:W-:Y:S01]  /*2290*/  FFMA.FTZ R13, R34, R28, R13 ;  /* 0x0000001c220d7223 */ /* 0x000fe2000001000d */
[----:B-1----:R-:W-:-:S03]  /*22a0*/  HADD2.F32 R11, -RZ, R11.H0_H0 ;  /* 0x2000000bff0b7230 */ /* 0x002fc60000004100 */
[----:B------:R-:W1:Y:S01]  /*22b0*/  I2F.F16 R30, R30 ;  /* 0x0000001e001e7306 */ /* 0x000e620000200c00 */
[----:B--2---:R-:W-:Y:S02]  /*22c0*/  HADD2.F32 R33, -RZ, R23.H0_H0 ;  /* 0x20000017ff217230 */ /* 0x004fe40000004100 */
[C---:B------:R-:W-:Y:S01]  /*22d0*/  FFMA.FTZ R23, R29.reuse, R10, R16 ;  /* 0x0000000a1d177223 */ /* 0x040fe20000010010 */
[----:B------:R-:W-:Y:S02]  /*22e0*/  HADD2.F32 R10, -RZ, R25.H0_H0 ;  /* 0x20000019ff0a7230 */ /* 0x000fe40000004100 */
[----:B------:R-:W-:Y:S01]  /*22f0*/  FFMA.FTZ R29, R29, R33, R32 ;  /* 0x000000211d1d7223 */ /* 0x000fe20000010020 */
[----:B---3--:R-:W-:Y:S01]  /*2300*/  HADD2.F32 R12, -RZ, R31.H0_H0 ;  /* 0x2000001fff0c7230 */ /* 0x008fe20000004100 */
[----:B------:R-:W2:Y:S01]  /*2310*/  I2F.F16 R24, R24 ;  /* 0x0000001800187306 */ /* 0x000ea20000200c00 */
[----:B------:R-:W-:Y:S01]  /*2320*/  FFMA.FTZ R17, R10, R8, R17 ;  /* 0x000000080a117223 */ /* 0x000fe20000010011 */
[----:B------:R-:W-:-:S02]  /*2330*/  FFMA.FTZ R11, R34, R11, R23 ;  /* 0x0000000b220b7223 */ /* 0x000fc40000010017 */
[----:B------:R-:W-:Y:S01]  /*2340*/  FFMA.FTZ R29, R34, R12, R29 ;  /* 0x0000000c221d7223 */ /* 0x000fe2000001001d */
[----:B------:R-:W-:Y:S02]  /*2350*/  HADD2.F32 R12, -RZ, R0.H0_H0 ;  /* 0x20000000ff0c7230 */ /* 0x000fe40000004100 */
[----:B-1----:R-:W-:Y:S01]  /*2360*/  HADD2.F32 R30, -RZ, R30.H0_H0 ;  /* 0x2000001eff1e7230 */ /* 0x002fe20000004100 */
[----:B------:R-:W1:Y:S04]  /*2370*/  I2F.F16 R19, R19 ;  /* 0x0000001300137306 */ /* 0x000e680000200c00 */
        /* <DEDUP_REMOVED lines=21> */
[----:B-1----:R-:W-:Y:S02]  /*24d0*/  HADD2.F32 R8, -RZ, R15.H0_H0 ;  /* 0x2000000fff087230 */ /* 0x002fe40000004100 */
[----:B------:R-:W-:Y:S02]  /*24e0*/  HADD2.F32 R15, -RZ, R4.H0_H0 ;  /* 0x20000004ff0f7230 */ /* 0x000fe40000004100 */
        /* <DEDUP_REMOVED lines=9> */
.L_x_4228:
[----:B-----5:R2:W5:Y:S01]  /*2580*/  LDG.E.128.CONSTANT R8, desc[UR12][R26.64] ;  /* 0x0000000c1a087981 */ /* 0x020562000c1e9d00 */
[----:B-1----:R-:W-:-:S03]  /*2590*/  IMAD.WIDE R22, R7, 0x4, R20 ;  /* 0x0000000407167825 */ /* 0x002fc600078e0214 */
[----:B------:R2:W5:Y:S01]  /*25a0*/  LDG.E.128.CONSTANT R12, desc[UR12][R20.64] ;  /* 0x0000000c140c7981 */ /* 0x000562000c1e9d00 */
[----:B------:R-:W-:Y:S01]  /*25b0*/  IMAD.WIDE R18, R7, 0x4, R22 ;  /* 0x0000000407127825 */ /* 0x000fe200078e0216 */
[----:B------:R-:W-:Y:S06]  /*25c0*/  BRA.U UP1, `(.L_x_4229) ;  /* 0x0000000d01087547 */ /* 0x000fec000b800000 */
[----:B------:R-:W1:Y:S01]  /*25d0*/  LDS.64 R24, [UR5+0x20] ;  /* 0x00002005ff187984 */ /* 0x000e620008000a00 */
[----:B-----5:R-:W-:Y:S02]  /*25e0*/  LOP3.LUT R17, R10, 0xff, RZ, 0xc0, !PT ;  /* 0x000000ff0a117812 */ /* 0x020fe400078ec0ff */
[----:B------:R-:W-:Y:S02]  /*25f0*/  LOP3.LUT R31, R11, 0xff, RZ, 0xc0, !PT ;  /* 0x000000ff0b1f7812 */ /* 0x000fe400078ec0ff */
[----:B------:R-:W-:Y:S02]  /*2600*/  LOP3.LUT R16, R9, 0xff, RZ, 0xc0, !PT ;  /* 0x000000ff09107812 */ /* 0x000fe400078ec0ff */
[----:B--2---:R-:W-:Y:S02]  /*2610*/  IADD3 R21, PT, PT, R17, -0x80, RZ ;  /* 0xffffff8011157810 */ /* 0x004fe40007ffe0ff */
[----:B------:R-:W-:Y:S02]  /*2620*/  IADD3 R34, PT, PT, R31, -0x80, RZ ;  /* 0xffffff801f227810 */ /* 0x000fe40007ffe0ff */
[----:B------:R-:W-:-:S02]  /*2630*/  SHF.R.U32.HI R17, RZ, 0x8, R9 ;  /* 0x00000008ff117819 */ /* 0x000fc40000011609 */
[----:B------:R-:W-:Y:S01]  /*2640*/  SHF.R.U32.HI R31, RZ, 0x8, R8 ;  /* 0x00000008ff1f7819 */ /* 0x000fe20000011608 */
[----:B------:R-:W2:Y:S01]  /*2650*/  I2F.F16 R21, R21 ;  /* 0x0000001500157306 */ /* 0x000ea20000200c00 */
[----:B------:R-:W-:Y:S02]  /*2660*/  IADD3 R37, PT, PT, R16, -0x80, RZ ;  /* 0xffffff8010257810 */ /* 0x000fe40007ffe0ff */
[----:B------:R-:W-:Y:S02]  /*2670*/  LOP3.LUT R32, R17, 0xff, RZ, 0xc0, !PT ;  /* 0x000000ff11207812 */ /* 0x000fe400078ec0ff */
[----:B------:R-:W-:Y:S02]  /*2680*/  LOP3.LUT R31, R31, 0xff, RZ, 0xc0, !PT ;  /* 0x000000ff1f1f7812 */ /* 0x000fe400078ec0ff */
[----:B------:R-:W-:Y:S01]  /*2690*/  LOP3.LUT R16, R8, 0xff, RZ, 0xc0, !PT ;  /* 0x000000ff08107812 */ /* 0x000fe200078ec0ff */
[----:B------:R-:W3:Y:S01]  /*26a0*/  I2F.F16 R37, R37 ;  /* 0x0000002500257306 */ /* 0x000ee20000200c00 */
[----:B------:R-:W-:Y:S01]  /*26b0*/  IADD3 R31, PT, PT, R31, -0x80, RZ ;  /* 0xffffff801f1f7810 */ /* 0x000fe20007ffe0ff */
[----:B------:R-:W-:Y:S01]  /*26c0*/  VIADD R32, R32, 0xffffff80 ;  /* 0xffffff8020207836 */ /* 0x000fe20000000000 */
[----:B------:R-:W-:Y:S01]  /*26d0*/  SHF.R.U32.HI R35, RZ, 0x8, R10 ;  /* 0x00000008ff237819 */ /* 0x000fe2000001160a */
[----:B------:R-:W-:Y:S01]  /*26e0*/  VIADD R16, R16, 0xffffff80 ;  /* 0xffffff8010107836 */ /* 0x000fe20000000000 */
[----:B------:R-:W-:-:S02]  /*26f0*/  LEA.HI R28, R8, 0xffffff80, RZ, 0x8 ;  /* 0xffffff80081c7811 */ /* 0x000fc400078f40ff */
[----:B------:R-:W-:Y:S01]  /*2700*/  LOP3.LUT R35, R35, 0xff, RZ, 0xc0, !PT ;  /* 0x000000ff23237812 */ /* 0x000fe200078ec0ff */
[----:B------:R-:W4:Y:S01]  /*2710*/  I2F.F16 R33, R32 ;  /* 0x0000002000217306 */ /* 0x000f220000200c00 */
[----:B--2---:R-:W-:Y:S01]  /*2720*/  HADD2.F32 R21, -RZ, R21.H0_H0 ;  /* 0x20000015ff157230 */ /* 0x004fe20000004100 */
[----:B------:R-:W-:Y:S02]  /*2730*/  SHF.R.U32.HI R8, RZ, 0x10, R8 ;  /* 0x00000010ff087819 */ /* 0x000fe40000011608 */
[----:B------:R-:W-:Y:S02]  /*2740*/  IADD3 R35, PT, PT, R35, -0x80, RZ ;  /* 0xffffff8023237810 */ /* 0x000fe40007ffe0ff */
[----:B------:R-:W-:Y:S01]  /*2750*/  LOP3.LUT R8, R8, 0xff, RZ, 0xc0, !PT ;  /* 0x000000ff08087812 */ /* 0x000fe200078ec0ff */
[----:B---3--:R-:W-:Y:S01]  /*2760*/  HADD2.F32 R37, -RZ, R37.H0_H0 ;  /* 0x20000025ff257230 */ /* 0x008fe20000004100 */
[----:B------:R-:W2:Y:S01]  /*2770*/  I2F.F16 R31, R31 ;  /* 0x0000001f001f7306 */ /* 0x000ea20000200c00 */
[----:B------:R-:W-:-:S02]  /*2780*/  LEA.HI R29, R10, 0xffffff80, RZ, 0x8 ;  /* 0xffffff800a1d7811 */ /* 0x000fc400078f40ff */
[----:B------:R-:W-:Y:S02]  /*2790*/  LEA.HI R30, R9, 0xffffff80, RZ, 0x8 ;  /* 0xffffff80091e7811 */ /* 0x000fe400078f40ff */
[----:B------:R-:W-:Y:S01]  /*27a0*/  LEA.HI R26, R12, 0xffffff80, RZ, 0x8 ;  /* 0xffffff800c1a7811 */ /* 0x000fe200078f40ff */
[----:B----4-:R-:W-:Y:S02]  /*27b0*/  HADD2.F32 R33, -RZ, R33.H0_H0 ;  /* 0x20000021ff217230 */ /* 0x010fe40000004100 */
[----:B------:R1:W3:Y:S01]  /*27c0*/  I2F.F16 R27, R16 ;  /* 0x00000010001b7306 */ /* 0x0002e20000200c00 */
[----:B------:R-:W-:-:S07]  /*27d0*/  LEA.HI R20, R13, 0xffffff80, RZ, 0x8 ;  /* 0xffffff800d147811 */ /* 0x000fce00078f40ff */
[----:B------:R-:W4:Y:S01]  /*27e0*/  I2F.F16 R17, R34 ;  /* 0x0000002200117306 */ /* 0x000f220000200c00 */
[----:B-1----:R-:W-:-:S05]  /*27f0*/  HADD2.F32 R16, -RZ, R24.H0_H0 ;  /* 0x20000018ff107230 */ /* 0x002fca0000004100 */
[C---:B------:R-:W-:Y:S01]  /*2800*/  FFMA.FTZ R32, R16.reuse, R37, RZ ;  /* 0x0000002510207223 */ /* 0x040fe200000100ff */
[----:B------:R-:W-:Y:S01]  /*2810*/  HADD2.F32 R37, -RZ, R24.H1_H1 ;  /* 0x30000018ff257230 */ /* 0x000fe20000004100 */
[----:B------:R-:W1:Y:S01]  /*2820*/  I2F.F16 R35, R35 ;  /* 0x0000002300237306 */ /* 0x000e620000200c00 */
[----:B--2---:R-:W-:Y:S01]  /*2830*/  HADD2.F32 R24, -RZ, R31.H0_H0 ;  /* 0x2000001fff187230 */ /* 0x004fe20000004100 */
[----:B------:R-:W-:Y:S01]  /*2840*/  LOP3.LUT R31, R13, 0xff, RZ, 0xc0, !PT ;  /* 0x000000ff0d1f7812 */ /* 0x000fe200078ec0ff */
[----:B---3--:R-:W-:Y:S02]  /*2850*/  HADD2.F32 R27, -RZ, R27.H0_H0 ;  /* 0x2000001bff1b7230 */ /* 0x008fe40000004100 */
[----:B------:R-:W-:Y:S01]  /*2860*/  FFMA.FTZ R32, R37, R33, R32 ;  /* 0x0000002125207223 */ /* 0x000fe20000010020 */
[----:B------:R-:W-:Y:S01]  /*2870*/  FFMA.FTZ R21, R16, R21, RZ ;  /* 0x0000001510157223 */ /* 0x000fe200000100ff */
[----:B------:R-:W-:Y:S01]  /*2880*/  IADD3 R33, PT, PT, R31, -0x80, RZ ;  /* 0xffffff801f217810 */ /* 0x000fe20007ffe0ff */
[----:B----4-:R-:W-:Y:S01]  /*2890*/  HADD2.F32 R17, -RZ, R17.H0_H0 ;  /* 0x20000011ff117230 */ /* 0x010fe20000004100 */
[----:B------:R-:W-:Y:S01]  /*28a0*/  SHF.R.U32.HI R31, RZ, 0x8, R11 ;  /* 0x00000008ff1f7819 */ /* 0x000fe2000001160b */
[----:B------:R-:W-:Y:S01]  /*28b0*/  FFMA.FTZ R27, R27, R16, RZ ;  /* 0x000000101b1b7223 */ /* 0x000fe200000100ff */
[----:B------:R-:W-:Y:S02]  /*28c0*/  I2F.F16 R30, R30 ;  /* 0x0000001e001e7306 */ /* 0x000fe40000200c00 */
[----:B------:R-:W-:Y:S01]  /*28d0*/  LOP3.LUT R31, R31, 0xff, RZ, 0xc0, !PT ;  /* 0x000000ff1f1f7812 */ /* 0x000fe200078ec0ff */
[----:B------:R-:W-:Y:S01]  /*28e0*/  FFMA.FTZ R27, R24, R37, R27 ;  /* 0x00000025181b7223 */ /* 0x000fe2000001001b */
[----:B------:R-:W-:Y:S01]  /*28f0*/  SHF.R.U32.HI R24, RZ, 0x10, R9 ;  /* 0x00000010ff187819 */ /* 0x000fe20000011609 */
[----:B-1----:R-:W-:Y:S01]  /*2900*/  HADD2.F32 R36, -RZ, R35.H0_H0 ;  /* 0x20000023ff247230 */ /* 0x002fe20000004100 */
[----:B------:R-:W-:Y:S01]  /*2910*/  SHF.R.U32.HI R35, RZ, 0x10, R10 ;  /* 0x00000010ff237819 */ /* 0x000fe2000001160a */
[----:B------:R-:W-:-:S02]  /*2920*/  VIADD R31, R31, 0xffffff80 ;  /* 0xffffff801f1f7836 */ /* 0x000fc40000000000 */
[----:B------:R-:W-:Y:S01]  /*2930*/  FFMA.FTZ R34, R16, R17, RZ ;  /* 0x0000001110227223 */ /* 0x000fe200000100ff */
[----:B------:R-:W-:Y:S01]  /*2940*/  LOP3.LUT R24, R24, 0xff, RZ, 0xc0, !PT ;  /* 0x000000ff18187812 */ /* 0x000fe200078ec0ff */
[----:B------:R-:W-:Y:S01]  /*2950*/  FFMA.FTZ R9, R37, R36, R21 ;  /* 0x0000002425097223 */ /* 0x000fe20000010015 */
[----:B------:R-:W-:Y:S01]  /*2960*/  LEA.HI R16, R11, 0xffffff80, RZ, 0x8 ;  /* 0xffffff800b107811 */ /* 0x000fe200078f40ff */
[----:B------:R-:W-:Y:S01]  /*2970*/  I2F.F16 R21, R33 ;  /* 0x0000002100157306 */ /* 0x000fe20000200c00 */
[----:B------:R-:W-:Y:S02]  /*2980*/  SHF.R.U32.HI R11, RZ, 0x10, R11 ;  /* 0x00000010ff0b7819 */ /* 0x000fe4000001160b */
[----:B------:R-:W-:Y:S02]  /*2990*/  LOP3.LUT R35, R35, 0xff, RZ, 0xc0, !PT ;  /* 0x000000ff23237812 */ /* 0x000fe400078ec0ff */
[----:B------:R-:W-:Y:S02]  /*29a0*/  IADD3 R24, PT, PT, R24, -0x80, RZ ;  /* 0xffffff8018187810 */ /* 0x000fe40007ffe0ff */
[----:B------:R-:W-:Y:S01]  /*29b0*/  IADD3 R10, PT, PT, R8, -0x80, RZ ;  /* 0xffffff80080a7810 */ /* 0x000fe20007ffe0ff */
[----:B------:R-:W1:Y:S01]  /*29c0*/  I2F.F16 R31, R31 ;  /* 0x0000001f001f7306 */ /* 0x000e620000200c00 */
[----:B------:R-:W-:-:S02]  /*29d0*/  LOP3.LUT R11, R11, 0xff, RZ, 0xc0, !PT ;  /* 0x000000ff0b0b7812 */ /* 0x000fc400078ec0ff */
[----:B------:R-:W-:Y:S01]  /*29e0*/  IADD3 R8, PT, PT, R35, -0x80, RZ ;  /* 0xffffff8023087810 */ /* 0x000fe20007ffe0ff */
[----:B------:R-:W-:Y:S01]  /*29f0*/  HADD2.F32 R35, -RZ, R25.H0_H0 ;  /* 0x20000019ff237230 */ /* 0x000fe20000004100 */
[----:B------:R-:W-:Y:S01]  /*2a00*/  LOP3.LUT R17, R12, 0xff, RZ, 0xc0, !PT ;  /* 0x000000ff0c117812 */ /* 0x000fe200078ec0ff */
[----:B------:R-:W-:Y:S01]  /*2a10*/  VIADD R11, R11, 0xffffff80 ;  /* 0xffffff800b0b7836 */ /* 0x000fe20000000000 */
[----:B------:R-:W-:Y:S01]  /*2a20*/  SHF.R.U32.HI R36, RZ, 0x8, R13 ;  /* 0x00000008ff247819 */ /* 0x000fe2000001160d */
[----:B------:R-:W2:Y:S02]  /*2a30*/  I2F.F16 R24, R24 ;  /* 0x0000001800187306 */ /* 0x000ea40000200c00 */
[----:B------:R-:W-:Y:S02]  /*2a40*/  VIADD R17, R17, 0xffffff80 ;  /* 0xffffff8011117836 */ /* 0x000fe40000000000 */
[----:B-1----:R-:W-:-:S04]  /*2a50*/  HADD2.F32 R33, -RZ, R31.H0_H0 ;  /* 0x2000001fff217230 */ /* 0x002fc80000004100 */
[----:B------:R-:W1:Y:S01]  /*2a60*/  I2F.F16 R10, R10 ;  /* 0x0000000a000a7306 */ /* 0x000e620000200c00 */
[----:B------:R-:W-:Y:S01]  /*2a70*/  FFMA.FTZ R34, R37, R33, R34 ;  /* 0x0000002125227223 */ /* 0x000fe20000010022 */
[----:B------:R-:W-:Y:S02]  /*2a80*/  HADD2.F32 R37, -RZ, R30.H0_H0 ;  /* 0x2000001eff257230 */ /* 0x000fe40000004100 */
[----:B--2---:R-:W-:-:S04]  /*2a90*/  HADD2.F32 R33, -RZ, R24.H0_H0 ;  /* 0x20000018ff217230 */ /* 0x004fc80000004100 */
[----:B------:R-:W2:Y:S01]  /*2aa0*/  I2F.F16 R8, R8 ;  /* 0x0000000800087306 */ /* 0x000ea20000200c00 */
[----:B------:R-:W-:Y:S01]  /*2ab0*/  FFMA.FTZ R33, R35, R33, R32 ;  /* 0x0000002123217223 */ /* 0x000fe20000010020 */
[----:B------:R-:W-:Y:S01]  /*2ac0*/  SHF.R.U32.HI R32, RZ, 0x8, R12 ;  /* 0x00000008ff207819 */ /* 0x000fe2000001160c */
[----:B-1----:R-:W-:-:S05]  /*2ad0*/  HADD2.F32 R24, -RZ, R10.H0_H0 ;  /* 0x2000000aff187230 */ /* 0x002fca0000004100 */
[----:B------:R-:W1:Y:S01]  /*2ae0*/  I2F.F16 R11, R11 ;  /* 0x0000000b000b7306 */ /* 0x000e620000200c00 */
[----:B------:R-:W-:Y:S02]  /*2af0*/  LOP3.LUT R32, R32, 0xff, RZ, 0xc0, !PT ;  /* 0x000000ff20207812 */ /* 0x000fe400078ec0ff */
[----:B------:R-:W-:Y:S01]  /*2b00*/  LOP3.LUT R10, R14, 0xff, RZ, 0xc0, !PT ;  /* 0x000000ff0e0a7812 */ /* 0x000fe200078ec0ff */
[----:B------:R-:W-:Y:S01]  /*2b10*/  FFMA.FTZ R31, R24, R35, R27 ;  /* 0x00000023181f7223 */ /* 0x000fe2000001001b */
[----:B------:R-:W-:Y:S01]  /*2b20*/  LOP3.LUT R24, R15, 0xff, RZ, 0xc0, !PT ;  /* 0x000000ff0f187812 */ /* 0x000fe200078ec0ff */
[----:B--2---:R-:W-:Y:S02]  /*2b30*/  HADD2.F32 R8, -RZ, R8.H0_H0 ;  /* 0x20000008ff087230 */ /* 0x004fe40000004100 */
[----:B------:R-:W2:Y:S01]  /*2b40*/  I2F.F16 R28, R28 ;  /* 0x0000001c001c7306 */ /* 0x000ea20000200c00 */
[----:B------:R-:W-:Y:S02]  /*2b50*/  IADD3 R10, PT, PT, R10, -0x80, RZ ;  /* 0xffffff800a0a7810 */ /* 0x000fe40007ffe0ff */
[----:B------:R-:W-:Y:S01]  /*2b60*/  IADD3 R24, PT, PT, R24, -0x80, RZ ;  /* 0xffffff8018187810 */ /* 0x000fe20007ffe0ff */
[----:B-1----:R-:W-:-:S02]  /*2b70*/  HADD2.F32 R27, -RZ, R11.H0_H0 ;  /* 0x2000000bff1b7230 */ /* 0x002fc40000004100 */
[C---:B------:R-:W-:Y:S02]  /*2b80*/  FFMA.FTZ R11, R35.reuse, R8, R9 ;  /* 0x00000008230b7223 */ /* 0x040fe40000010009 */
[----:B------:R-:W1:Y:S01]  /*2b90*/  I2F.F16 R29, R29 ;  /* 0x0000001d001d7306 */ /* 0x000e620000200c00 */
[----:B------:R-:W3:Y:S01]  /*2ba0*/  LDS.64 R8, [UR5+0x28] ;  /* 0x00002805ff087984 */ /* 0x000ee20008000a00 */
[----:B------:R-:W-:Y:S01]  /*2bb0*/  FFMA.FTZ R27, R35, R27, R34 ;  /* 0x0000001b231b7223 */ /* 0x000fe20000010022 */
[----:B------:R-:W-:Y:S01]  /*2bc0*/  SHF.R.U32.HI R34, RZ, 0x10, R12 ;  /* 0x00000010ff227819 */ /* 0x000fe2000001160c */
[----:B------:R-:W-:Y:S02]  /*2bd0*/  VIADD R12, R32, 0xffffff80 ;  /* 0xffffff80200c7836 */ /* 0x000fe40000000000 */
[----:B------:R-:W-:Y:S01]  /*2be0*/  HADD2.F32 R32, -RZ, R25.H1_H1 ;  /* 0x30000019ff207230 */ /* 0x000fe20000004100 */
[----:B------:R-:W-:Y:S01]  /*2bf0*/  LOP3.LUT R34, R34, 0xff, RZ, 0xc0, !PT ;  /* 0x000000ff22227812 */ /* 0x000fe200078ec0ff */
[----:B------:R-:W4:Y:S01]  /*2c00*/  I2F.F16 R16, R16 ;  /* 0x0000001000107306 */ /* 0x000f220000200c00 */
[----:B--2---:R-:W-:-:S02]  /*2c10*/  HADD2.F32 R30, -RZ, R28.H0_H0 ;  /* 0x2000001cff1e7230 */ /* 0x004fc40000004100 */
[----:B------:R-:W-:Y:S02]  /*2c20*/  IADD3 R35, PT, PT, R34, -0x80, RZ ;  /* 0xffffff8022237810 */ /* 0x000fe40007ffe0ff */
[----:B------:R-:W-:Y:S02]  /*2c30*/  LOP3.LUT R34, R36, 0xff, RZ, 0xc0, !PT ;  /* 0x000000ff24227812 */ /* 0x000fe400078ec0ff */
[----:B------:R-:W-:Y:S01]  /*2c40*/  SHF.R.U32.HI R36, RZ, 0x10, R13 ;  /* 0x00000010ff247819 */ /* 0x000fe2000001160d */
[----:B------:R-:W2:Y:S01]  /*2c50*/  I2F.F16 R17, R17 ;  /* 0x0000001100117306 */ /* 0x000ea20000200c00 */
[----:B------:R-:W-:Y:S01]  /*2c60*/  FFMA.FTZ R13, R32, R37, R33 ;  /* 0x00000025200d7223 */ /* 0x000fe20000010021 */
[----:B------:R-:W-:Y:S01]  /*2c70*/  IADD3 R28, PT, PT, R34, -0x80, RZ ;  /* 0xffffff80221c7810 */ /* 0x000fe20007ffe0ff */
[----:B-1----:R-:W-:Y:S01]  /*2c80*/  HADD2.F32 R33, -RZ, R29.H0_H0 ;  /* 0x2000001dff217230 */ /* 0x002fe20000004100 */
[----:B------:R-:W-:Y:S01]  /*2c90*/  LOP3.LUT R36, R36, 0xff, RZ, 0xc0, !PT ;  /* 0x000000ff24247812 */ /* 0x000fe200078ec0ff */
[----:B------:R-:W-:Y:S01]  /*2ca0*/  FFMA.FTZ R34, R30, R32, R31 ;  /* 0x000000201e227223 */ /* 0x000fe2000001001f */
[----:B------:R-:W-:-:S02]  /*2cb0*/  SHF.R.U32.HI R29, RZ, 0x10, R14 ;  /* 0x00000010ff1d7819 */ /* 0x000fc4000001160e */
[----:B------:R-:W-:Y:S01]  /*2cc0*/  SHF.R.U32.HI R31, RZ, 0x8, R14 ;  /* 0x00000008ff1f7819 */ /* 0x000fe2000001160e */
[----:B------:R-:W-:Y:S01]  /*2cd0*/  VIADD R30, R36, 0xffffff80 ;  /* 0xffffff80241e7836 */ /* 0x000fe20000000000 */
[----:B------:R-:W-:Y:S01]  /*2ce0*/  LOP3.LUT R29, R29, 0xff, RZ, 0xc0, !PT ;  /* 0x000000ff1d1d7812 */ /* 0x000fe200078ec0ff */
[----:B----4-:R-:W-:Y:S02]  /*2cf0*/  HADD2.F32 R36, -RZ, R16.H0_H0 ;  /* 0x20000010ff247230 */ /* 0x010fe40000004100 */
[C---:B------:R-:W-:Y:S01]  /*2d00*/  FFMA.FTZ R16, R32.reuse, R33, R11 ;  /* 0x0000002120107223 */ /* 0x040fe2000001000b */
[----:B------:R-:W-:Y:S01]  /*2d10*/  SHF.R.U32.HI R33, RZ, 0x8, R15 ;  /* 0x00000008ff217819 */ /* 0x000fe2000001160f */
[----:B------:R1:W-:Y:S01]  /*2d20*/  I2F.F16 R25, R35 ;  /* 0x0000002300197306 */ /* 0x0003e20000200c00 */
[----:B------:R-:W-:Y:S01]  /*2d30*/  LOP3.LUT R31, R31, 0xff, RZ, 0xc0, !PT ;  /* 0x000000ff1f1f7812 */ /* 0x000fe200078ec0ff */
[----:B------:R-:W-:Y:S01]  /*2d40*/  FFMA.FTZ R32, R32, R36, R27 ;  /* 0x0000002420207223 */ /* 0x000fe2000001001b */
[----:B------:R-:W-:Y:S01]  /*2d50*/  IADD3 R27, PT, PT, R29, -0x80, RZ ;  /* 0xffffff801d1b7810 */ /* 0x000fe20007ffe0ff */
[----:B--2---:R-:W-:Y:S01]  /*2d60*/  HADD2.F32 R17, -RZ, R17.H0_H0 ;  /* 0x20000011ff117230 */ /* 0x004fe20000004100 */
[----:B------:R-:W-:-:S02]  /*2d70*/  LOP3.LUT R33, R33, 0xff, RZ, 0xc0, !PT ;  /* 0x000000ff21217812 */ /* 0x000fc400078ec0ff */
[----:B------:R-:W-:Y:S01]  /*2d80*/  IADD3 R31, PT, PT, R31, -0x80, RZ ;  /* 0xffffff801f1f7810 */ /* 0x000fe20007ffe0ff */
[----:B------:R-:W2:Y:S01]  /*2d90*/  I2F.F16 R10, R10 ;  /* 0x0000000a000a7306 */ /* 0x000ea20000200c00 */
[----:B-1----:R-:W-:Y:S01]  /*2da0*/  SHF.R.U32.HI R35, RZ, 0x10, R15 ;  /* 0x00000010ff237819 */ /* 0x002fe2000001160f */
[----:B---3--:R-:W-:Y:S01]  /*2db0*/  HADD2.F32 R29, -RZ, R8.H0_H0 ;  /* 0x20000008ff1d7230 */ /* 0x008fe20000004100 */
[----:B------:R-:W-:Y:S01]  /*2dc0*/  LEA.HI R14, R14, 0xffffff80, RZ, 0x8 ;  /* 0xffffff800e0e7811 */ /* 0x000fe200078f40ff */
[----:B------:R-:W-:Y:S01]  /*2dd0*/  VIADD R33, R33, 0xffffff80 ;  /* 0xffffff8021217836 */ /* 0x000fe20000000000 */
[----:B------:R-:W-:Y:S02]  /*2de0*/  LOP3.LUT R35, R35, 0xff, RZ, 0xc0, !PT ;  /* 0x000000ff23237812 */ /* 0x000fe400078ec0ff */
[----:B------:R-:W-:Y:S01]  /*2df0*/  FFMA.FTZ R17, R17, R29, R34 ;  /* 0x0000001d11117223 */ /* 0x000fe20000010022 */
[----:B------:R-:W1:Y:S01]  /*2e00*/  I2F.F16 R12, R12 ;  /* 0x0000000c000c7306 */ /* 0x000e620000200c00 */
[----:B------:R-:W-:Y:S01]  /*2e10*/  HADD2.F32 R34, -RZ, R21.H0_H0 ;  /* 0x20000015ff227230 */ /* 0x000fe20000004100 */
[----:B------:R-:W-:-:S02]  /*2e20*/  IADD3 R21, PT, PT, R35, -0x80, RZ ;  /* 0xffffff8023157810 */ /* 0x000fc40007ffe0ff */
[----:B------:R-:W-:Y:S02]  /*2e30*/  LEA.HI R15, R15, 0xffffff80, RZ, 0x8 ;  /* 0xffffff800f0f7811 */ /* 0x000fe400078f40ff */
[----:B------:R-:W-:Y:S01]  /*2e40*/  FFMA.FTZ R13, R29, R34, R13 ;  /* 0x000000221d0d7223 */ /* 0x000fe2000001000d */
[----:B--2---:R-:W-:Y:S01]  /*2e50*/  HADD2.F32 R10, -RZ, R10.H0_H0 ;  /* 0x2000000aff0a7230 */ /* 0x004fe20000004100 */
[----:B------:R-:W2:Y:S01]  /*2e60*/  I2F.F16 R24, R24 ;  /* 0x0000001800187306 */ /* 0x000ea20000200c00 */
[----:B------:R-:W-:Y:S02]  /*2e70*/  HADD2.F32 R34, -RZ, R8.H1_H1 ;  /* 0x30000008ff227230 */ /* 0x000fe40000004100 */
[--C-:B------:R-:W-:Y:S02]  /*2e80*/  HADD2.F32 R8, -RZ, R9.reuse.H0_H0 ;  /* 0x20000009ff087230 */ /* 0x100fe40000004100 */
[----:B------:R-:W-:Y:S02]  /*2e90*/  HADD2.F32 R9, -RZ, R9.H1_H1 ;  /* 0x30000009ff097230 */ /* 0x000fe40000004100 */
[----:B-1----:R-:W-:Y:S01]  /*2ea0*/  HADD2.F32 R12, -RZ, R12.H0_H0 ;  /* 0x2000000cff0c7230 */ /* 0x002fe20000004100 */
[----:B------:R-:W1:Y:S04]  /*2eb0*/  I2F.F16 R28, R28 ;  /* 0x0000001c001c7306 */ /* 0x000e680000200c00 */
[----:B------:R-:W-:Y:S01]  /*2ec0*/  FFMA.FTZ R17, R12, R34, R17 ;  /* 0x000000220c117223 */ /* 0x000fe20000010011 */
[----:B--2---:R-:W-:-:S03]  /*2ed0*/  HADD2.F32 R35, -RZ, R24.H0_H0 ;  /* 0x20000018ff237230 */ /* 0x004fc60000004100 */
[----:B------:R-:W2:Y:S01]  /*2ee0*/  I2F.F16 R11, R31 ;  /* 0x0000001f000b7306 */ /* 0x000ea20000200c00 */
[----:B-1----:R-:W-:-:S07]  /*2ef0*/  HADD2.F32 R28, -RZ, R28.H0_H0 ;  /* 0x2000001cff1c7230 */ /* 0x002fce0000004100 */
[----:B------:R1:W3:Y:S01]  /*2f00*/  I2F.F16 R31, R33 ;  /* 0x00000021001f7306 */ /* 0x0002e20000200c00 */
[----:B------:R-:W-:Y:S01]  /*2f10*/  FFMA.FTZ R13, R34, R28, R13 ;  /* 0x0000001c220d7223 */ /* 0x000fe2000001000d */
[----:B--2---:R-:W-:-:S06]  /*2f20*/  HADD2.F32 R11, -RZ, R11.H0_H0 ;  /* 0x2000000bff0b7230 */ /* 0x004fcc0000004100 */
[----:B------:R-:W2:Y:S01]  /*2f30*/  I2F.F16 R30, R30 ;  /* 0x0000001e001e7306 */ /* 0x000ea20000200c00 */
[C---:B-1----:R-:W-:Y:S01]  /*2f40*/  FFMA.FTZ R33, R29.reuse, R10, R16 ;  /* 0x0000000a1d217223 */ /* 0x042fe20000010010 */
[----:B------:R-:W-:Y:S02]  /*2f50*/  HADD2.F32 R10, -RZ, R25.H0_H0 ;  /* 0x20000019ff0a7230 */ /* 0x000fe40000004100 */
[----:B------:R-:W-:Y:S01]  /*2f60*/  FFMA.FTZ R29, R29, R35, R32 ;  /* 0x000000231d1d7223 */ /* 0x000fe20000010020 */
[----:B------:R-:W-:Y:S01]  /*2f70*/  FFMA.FTZ R11, R34, R11, R33 ;  /* 0x0000000b220b7223 */ /* 0x000fe20000010021 */
[----:B---3--:R-:W-:Y:S02]  /*2f80*/  HADD2.F32 R12, -RZ, R31.H0_H0 ;  /* 0x2000001fff0c7230 */ /* 0x008fe40000004100 */
[----:B------:R-:W1:Y:S01]  /*2f90*/  I2F.F16 R27, R27 ;  /* 0x0000001b001b7306 */ /* 0x000e620000200c00 */
[----:B------:R-:W-:Y:S02]  /*2fa0*/  FFMA.FTZ R17, R10, R8, R17 ;  /* 0x000000080a117223 */ /* 0x000fe40000010011 */
[----:B------:R-:W-:Y:S01]  /*2fb0*/  FFMA.FTZ R29, R34, R12, R29 ;  /* 0x0000000c221d7223 */ /* 0x000fe2000001001d */
[----:B------:R-:W-:-:S02]  /*2fc0*/  HADD2.F32 R12, -RZ, R0.H0_H0 ;  /* 0x20000000ff0c7230 */ /* 0x000fc40000004100 */
[----:B--2---:R-:W-:Y:S02]  /*2fd0*/  HADD2.F32 R30, -RZ, R30.H0_H0 ;  /* 0x2000001eff1e7230 */ /* 0x004fe40000004100 */
[----:B------:R-:W2:Y:S03]  /*2fe0*/  I2F.F16 R21, R21 ;  /* 0x0000001500157306 */ /* 0x000ea60000200c00 */
[C---:B------:R-:W-:Y:S01]  /*2ff0*/  FFMA.FTZ R30, R8.reuse, R30, R13 ;  /* 0x0000001e081e7223 */ /* 0x040fe2000001000d */
[----:B------:R-:W-:Y:S02]  /*3000*/  HADD2.F32 R13, -RZ, R2.H0_H0 ;  /* 0x20000002ff0d7230 */ /* 0x000fe40000004100 */
[----:B-1----:R-:W-:Y:S02]  /*3010*/  HADD2.F32 R27, -RZ, R27.H0_H0 ;  /* 0x2000001bff1b7230 */ /* 0x002fe40000004100 */
[----:B------:R-:W1:Y:S03]  /*3020*/  I2F.F16 R26, R26 ;  /* 0x0000001a001a7306 */ /* 0x000e660000200c00 */
[----:B------:R-:W-:Y:S01]  /*3030*/  FFMA.FTZ R11, R8, R27, R11 ;  /* 0x0000001b080b7223 */ /* 0x000fe2000001000b */
[----:B--2---:R-:W-:-:S04]  /*3040*/  HADD2.F32 R10, -RZ, R21.H0_H0 ;  /* 0x20000015ff0a7230 */ /* 0x004fc80000004100 */
[----:B------:R-:W2:Y:S01]  /*3050*/  I2F.F16 R20, R20 ;  /* 0x0000001400147306 */ /* 0x000ea20000200c00 */
[----:B------:R-:W-:Y:S01]  /*3060*/  FFMA.FTZ R10, R8, R10, R29 ;  /* 0x0000000a080a7223 */ /* 0x000fe2000001001d */
[----:B-1----:R-:W-:-:S06]  /*3070*/  HADD2.F32 R26, -RZ, R26.H0_H0 ;  /* 0x2000001aff1a7230 */ /* 0x002fcc0000004100 */
[----:B------:R-:W1:Y:S01]  /*3080*/  I2F.F16 R14, R14 ;  /* 0x0000000e000e7306 */ /* 0x000e620000200c00 */
[----:B------:R-:W-:Y:S01]  /*3090*/  FFMA.FTZ R17, R26, R9, R17 ;  /* 0x000000091a117223 */ /* 0x000fe20000010011 */
[----:B--2---:R-:W-:-:S06]  /*30a0*/  HADD2.F32 R20, -RZ, R20.H0_H0 ;  /* 0x20000014ff147230 */ /* 0x004fcc0000004100 */
[----:B------:R-:W2:Y:S01]  /*30b0*/  I2F.F16 R15, R15 ;  /* 0x0000000f000f7306 */ /* 0x000ea20000200c00 */
[----:B------:R-:W-:Y:S01]  /*30c0*/  FMUL.FTZ R17, R12, R17 ;  /* 0x000000110c117220 */ /* 0x000fe20000410000 */
[----:B------:R-:W-:-:S04]  /*30d0*/  FFMA.FTZ R20, R9, R20, R30 ;  /* 0x0000001409147223 */ /* 0x000fc8000001001e */
[----:B------:R-:W-:Y:S01]  /*30e0*/  F2FP.F16.F32.PACK_AB R17, RZ, R17 ;  /* 0x00000011ff11723e */ /* 0x000fe200000000ff */
[----:B-1----:R-:W-:Y:S02]  /*30f0*/  HADD2.F32 R14, -RZ, R14.H0_H0 ;  /* 0x2000000eff0e7230 */ /* 0x002fe40000004100 */
[----:B------:R-:W-:-:S03]  /*3100*/  FMUL.FTZ R20, R13, R20 ;  /* 0x000000140d147220 */ /* 0x000fc60000410000 */
[----:B------:R-:W-:Y:S01]  /*3110*/  FFMA.FTZ R11, R9, R14, R11 ;  /* 0x0000000e090b7223 */ /* 0x000fe2000001000b */
[----:B------:R-:W-:Y:S01]  /*3120*/  HADD2.F32 R14, -RZ, R3.H0_H0 ;  /* 0x20000003ff0e7230 */ /* 0x000fe20000004100 */
[----:B------:R-:W-:Y:S01]  /*3130*/  F2FP.F16.F32.PACK_AB R20, RZ, R20 ;  /* 0x00000014ff14723e */ /* 0x000fe200000000ff */
[----:B--2---:R-:W-:Y:S02]  /*3140*/  HADD2.F32 R8, -RZ, R15.H0_H0 ;  /* 0x2000000fff087230 */ /* 0x004fe40000004100 */
        /* <DEDUP_REMOVED lines=10> */
.L_x_4229:
[----:B-----5:R-:W3:Y:S04]  /*31f0*/  LDG.E.128.CONSTANT R8, desc[UR12][R22.64] ;  /* 0x0000000c16087981 */ /* 0x020ee8000c1e9d00 */
[----:B------:R-:W2:Y:S01]  /*3200*/  LDG.E.128.CONSTANT R12, desc[UR12][R18.64] ;  /* 0x0000000c120c7981 */ /* 0x000ea2000c1e9d00 */
[----:B------:R-:W-:Y:S01]  /*3210*/  IMAD.WIDE R24, R7, 0x4, R18 ;  /* 0x0000000407187825 */ /* 0x000fe200078e0212 */
[----:B------:R-:W-:Y:S01]  /*3220*/  UIADD3 UR4, UPT, UPT, UR5, 0x40, URZ ;  /* 0x0000004005047890 */ /* 0x000fe2000fffe0ff */
[----:B------:R-:W-:Y:S01]  /*3230*/  UMOV UR9, UR8 ;  /* 0x0000000800097c82 */ /* 0x000fe20008000000 */
[----:B---3--:R-:W-:Y:S02]  /*3240*/  LEA.HI R30, R8, 0xffffff80, RZ, 0x8 ;  /* 0xffffff80081e7811 */ /* 0x008fe400078f40ff */
[----:B------:R-:W-:-:S02]  /*3250*/  LEA.HI R29, R9, 0xffffff80, RZ, 0x8 ;  /* 0xffffff80091d7811 */ /* 0x000fc400078f40ff */
[----:B------:R-:W-:Y:S02]  /*3260*/  LEA.HI R31, R10, 0xffffff80, RZ, 0x8 ;  /* 0xffffff800a1f7811 */ /* 0x000fe400078f40ff */
[----:B------:R-:W-:Y:S02]  /*3270*/  LEA.HI R32, R11, 0xffffff80, RZ, 0x8 ;  /* 0xffffff800b207811 */ /* 0x000fe400078f40ff */
[----:B--2---:R-:W-:Y:S02]  /*3280*/  LEA.HI R27, R12, 0xffffff80, RZ, 0x8 ;  /* 0xffffff800c1b7811 */ /* 0x004fe400078f40ff */
[----:B------:R-:W-:Y:S02]  /*3290*/  LEA.HI R26, R13, 0xffffff80, RZ, 0x8 ;  /* 0xffffff800d1a7811 */ /* 0x000fe400078f40ff */
[----:B------:R-:W-:Y:S02]  /*32a0*/  LEA.HI R20, R14, 0xffffff80, RZ, 0x8 ;  /* 0xffffff800e147811 */ /* 0x000fe400078f40ff */
[----:B------:R-:W-:Y:S01]  /*32b0*/  LEA.HI R28, R15, 0xffffff80, RZ, 0x8 ;  /* 0xffffff800f1c7811 */ /* 0x000fe200078f40ff */
[----:B------:R-:W-:Y:S06]  /*32c0*/  BRA.U UP1, `(.L_x_4226) ;  /* 0x0000000901e87547 */ /* 0x000fec000b800000 */
[----:B------:R-:W1:Y:S01]  /*32d0*/  LDS.64 R22, [UR5+0x30] ;  /* 0x00003005ff167984 */ /* 0x000e620008000a00 */
[----:B------:R-:W-:Y:S01]  /*32e0*/  LOP3.LUT R19, R9, 0xff, RZ, 0xc0, !PT ;  /* 0x000000ff09137812 */ /* 0x000fe200078ec0ff */
[----:B------:R2:W-:Y:S01]  /*32f0*/  I2F.F16 R18, R31 ;  /* 0x0000001f00127306 */ /* 0x0005e20000200c00 */
[----:B------:R-:W-:Y:S02]  /*3300*/  LOP3.LUT R16, R8, 0xff, RZ, 0xc0, !PT ;  /* 0x000000ff08107812 */ /* 0x000fe400078ec0ff */
[----:B------:R-:W-:Y:S01]  /*3310*/  LOP3.LUT R33, R11, 0xff, RZ, 0xc0, !PT ;  /* 0x000000ff0b217812 */ /* 0x000fe200078ec0ff */
[----:B------:R-:W-:Y:S01]  /*3320*/  VIADD R34, R19, 0xffffff80 ;  /* 0xffffff8013227836 */ /* 0x000fe20000000000 */
[----:B------:R-:W-:Y:S02]  /*3330*/  LOP3.LUT R19, R10, 0xff, RZ, 0xc0, !PT ;  /* 0x000000ff0a137812 */ /* 0x000fe400078ec0ff */
[----:B------:R-:W-:Y:S01]  /*3340*/  IADD3 R16, PT, PT, R16, -0x80, RZ ;  /* 0xffffff8010107810 */ /* 0x000fe20007ffe0ff */
[----:B------:R-:W3:Y:S01]  /*3350*/  I2F.F16 R30, R30 ;  /* 0x0000001e001e7306 */ /* 0x000ee20000200c00 */
[----:B------:R-:W-:-:S02]  /*3360*/  IADD3 R21, PT, PT, R19, -0x80, RZ ;  /* 0xffffff8013157810 */ /* 0x000fc40007ffe0ff */
[--C-:B------:R-:W-:Y:S02]  /*3370*/  SHF.R.U32.HI R19, RZ, 0x8, R8.reuse ;  /* 0x00000008ff137819 */ /* 0x100fe40000011608 */
[----:B------:R-:W-:Y:S02]  /*3380*/  IADD3 R35, PT, PT, R33, -0x80, RZ ;  /* 0xffffff8021237810 */ /* 0x000fe40007ffe0ff */
[----:B--2---:R-:W-:Y:S01]  /*3390*/  LOP3.LUT R31, R19, 0xff, RZ, 0xc0, !PT ;  /* 0x000000ff131f7812 */ /* 0x004fe200078ec0ff */
[----:B------:R2:W4:Y:S01]  /*33a0*/  I2F.F16 R17, R16 ;  /* 0x0000001000117306 */ /* 0x0005220000200c00 */
[----:B------:R-:W-:Y:S02]  /*33b0*/  SHF.R.U32.HI R8, RZ, 0x10, R8 ;  /* 0x00000010ff087819 */ /* 0x000fe40000011608 */
[--C-:B------:R-:W-:Y:S01]  /*33c0*/  SHF.R.U32.HI R36, RZ, 0x8, R10.reuse ;  /* 0x00000008ff247819 */ /* 0x100fe2000001160a */
[----:B------:R-:W-:Y:S01]  /*33d0*/  VIADD R33, R31, 0xffffff80 ;  /* 0xffffff801f217836 */ /* 0x000fe20000000000 */
[----:B------:R-:W-:-:S02]  /*33e0*/  SHF.R.U32.HI R10, RZ, 0x10, R10 ;  /* 0x00000010ff0a7819 */ /* 0x000fc4000001160a */
[----:B------:R-:W-:Y:S01]  /*33f0*/  LOP3.LUT R36, R36, 0xff, RZ, 0xc0, !PT ;  /* 0x000000ff24247812 */ /* 0x000fe200078ec0ff */
[----:B------:R-:W5:Y:S01]  /*3400*/  I2F.F16 R19, R35 ;  /* 0x0000002300137306 */ /* 0x000f620000200c00 */
[----:B--2---:R-:W-:Y:S01]  /*3410*/  SHF.R.U32.HI R16, RZ, 0x8, R9 ;  /* 0x00000008ff107819 */ /* 0x004fe20000011609 */
[----:B---3--:R-:W-:Y:S01]  /*3420*/  HADD2.F32 R30, -RZ, R30.H0_H0 ;  /* 0x2000001eff1e7230 */ /* 0x008fe20000004100 */
[----:B------:R-:W-:Y:S02]  /*3430*/  LOP3.LUT R10, R10, 0xff, RZ, 0xc0, !PT ;  /* 0x000000ff0a0a7812 */ /* 0x000fe400078ec0ff */
[----:B------:R-:W-:Y:S01]  /*3440*/  LOP3.LUT R16, R16, 0xff, RZ, 0xc0, !PT ;  /* 0x000000ff10107812 */ /* 0x000fe200078ec0ff */
[----:B----4-:R-:W-:Y:S02]  /*3450*/  HADD2.F32 R17, -RZ, R17.H0_H0 ;  /* 0x20000011ff117230 */ /* 0x010fe40000004100 */
[----:B------:R-:W2:Y:S01]  /*3460*/  I2F.F16 R34, R34 ;  /* 0x0000002200227306 */ /* 0x000ea20000200c00 */
[----:B------:R-:W-:Y:S01]  /*3470*/  IADD3 R31, PT, PT, R16, -0x80, RZ ;  /* 0xffffff80101f7810 */ /* 0x000fe20007ffe0ff */
[----:B-1----:R-:W-:-:S06]  /*3480*/  HADD2.F32 R16, -RZ, R22.H0_H0 ;  /* 0x20000016ff107230 */ /* 0x002fcc0000004100 */
[----:B------:R-:W1:Y:S01]  /*3490*/  I2F.F16 R33, R33 ;  /* 0x0000002100217306 */ /* 0x000e620000200c00 */
[----:B-----5:R-:W-:Y:S02]  /*34a0*/  HADD2.F32 R19, -RZ, R19.H0_H0 ;  /* 0x20000013ff137230 */ /* 0x020fe40000004100 */
[----:B------:R-:W-:Y:S02]  /*34b0*/  HADD2.F32 R22, -RZ, R22.H1_H1 ;  /* 0x30000016ff167230 */ /* 0x000fe40000004100 */
[----:B--2---:R-:W-:-:S03]  /*34c0*/  HADD2.F32 R37, -RZ, R34.H0_H0 ;  /* 0x20000022ff257230 */ /* 0x004fc60000004100 */
[----:B------:R-:W2:Y:S01]  /*34d0*/  I2F.F16 R31, R31 ;  /* 0x0000001f001f7306 */ /* 0x000ea20000200c00 */
[----:B------:R-:W-:Y:S01]  /*34e0*/  FFMA.FTZ R34, R17, R16, RZ ;  /* 0x0000001011227223 */ /* 0x000fe200000100ff */
[----:B------:R-:W-:Y:S01]  /*34f0*/  FFMA.FTZ R17, R16, R37, RZ ;  /* 0x0000002510117223 */ /* 0x000fe200000100ff */
[----:B------:R-:W-:Y:S01]  /*3500*/  VIADD R37, R36, 0xffffff80 ;  /* 0xffffff8024257836 */ /* 0x000fe20000000000 */
[----:B------:R-:W-:Y:S01]  /*3510*/  SHF.R.U32.HI R36, RZ, 0x10, R9 ;  /* 0x00000010ff247819 */ /* 0x000fe20000011609 */
[----:B-1----:R-:W-:Y:S02]  /*3520*/  HADD2.F32 R35, -RZ, R33.H0_H0 ;  /* 0x20000021ff237230 */ /* 0x002fe40000004100 */
[----:B------:R-:W-:Y:S01]  /*3530*/  FFMA.FTZ R33, R16, R19, RZ ;  /* 0x0000001310217223 */ /* 0x000fe200000100ff */
[----:B------:R-:W1:Y:S01]  /*3540*/  I2F.F16 R21, R21 ;  /* 0x0000001500157306 */ /* 0x000e620000200c00 */
[----:B------:R-:W-:Y:S01]  /*3550*/  LOP3.LUT R36, R36, 0xff, RZ, 0xc0, !PT ;  /* 0x000000ff24247812 */ /* 0x000fe200078ec0ff */
[----:B------:R-:W-:Y:S01]  /*3560*/  FFMA.FTZ R19, R35, R22, R34 ;  /* 0x0000001623137223 */ /* 0x000fe20000010022 */
[----:B------:R-:W-:Y:S01]  /*3570*/  LOP3.LUT R34, R12, 0xff, RZ, 0xc0, !PT ;  /* 0x000000ff0c227812 */ /* 0x000fe200078ec0ff */
[----:B--2---:R-:W-:-:S03]  /*3580*/  HADD2.F32 R31, -RZ, R31.H0_H0 ;  /* 0x2000001fff1f7230 */ /* 0x004fc60000004100 */
[----:B------:R-:W-:Y:S01]  /*3590*/  IADD3 R35, PT, PT, R34, -0x80, RZ ;  /* 0xffffff8022237810 */ /* 0x000fe20007ffe0ff */
[----:B------:R-:W2:Y:S01]  /*35a0*/  I2F.F16 R29, R29 ;  /* 0x0000001d001d7306 */ /* 0x000ea20000200c00 */
[----:B------:R-:W-:Y:S01]  /*35b0*/  SHF.R.U32.HI R34, RZ, 0x8, R11 ;  /* 0x00000008ff227819 */ /* 0x000fe2000001160b */
[----:B------:R-:W-:Y:S01]  /*35c0*/  FFMA.FTZ R31, R22, R31, R17 ;  /* 0x0000001f161f7223 */ /* 0x000fe20000010011 */
[----:B------:R-:W-:Y:S02]  /*35d0*/  SHF.R.U32.HI R11, RZ, 0x10, R11 ;  /* 0x00000010ff0b7819 */ /* 0x000fe4000001160b */
[----:B------:R-:W-:Y:S01]  /*35e0*/  LOP3.LUT R34, R34, 0xff, RZ, 0xc0, !PT ;  /* 0x000000ff22227812 */ /* 0x000fe200078ec0ff */
[----:B-1----:R-:W-:Y:S01]  /*35f0*/  HADD2.F32 R21, -RZ, R21.H0_H0 ;  /* 0x20000015ff157230 */ /* 0x002fe20000004100 */
[----:B------:R-:W-:Y:S01]  /*3600*/  LOP3.LUT R11, R11, 0xff, RZ, 0xc0, !PT ;  /* 0x000000ff0b0b7812 */ /* 0x000fe200078ec0ff */
[----:B------:R1:W3:Y:S03]  /*3610*/  I2F.F16 R17, R35 ;  /* 0x0000002300117306 */ /* 0x0002e60000200c00 */
[----:B------:R-:W-:Y:S01]  /*3620*/  FFMA.FTZ R21, R16, R21, RZ ;  /* 0x0000001510157223 */ /* 0x000fe200000100ff */
[----:B--2---:R-:W-:-:S04]  /*3630*/  HADD2.F32 R29, -RZ, R29.H0_H0 ;  /* 0x2000001dff1d7230 */ /* 0x004fc80000004100 */
[----:B------:R-:W-:Y:S01]  /*3640*/  I2F.F16 R16, R32 ;  /* 0x0000002000107306 */ /* 0x000fe20000200c00 */
[----:B-1----:R-:W-:Y:S02]  /*3650*/  IADD3 R35, PT, PT, R34, -0x80, RZ ;  /* 0xffffff8022237810 */ /* 0x002fe40007ffe0ff */
[----:B------:R-:W-:-:S04]  /*3660*/  LOP3.LUT R34, R8, 0xff, RZ, 0xc0, !PT ;  /* 0x000000ff08227812 */ /* 0x000fc800078ec0ff */
[----:B------:R-:W-:Y:S01]  /*3670*/  IADD3 R9, PT, PT, R34, -0x80, RZ ;  /* 0xffffff8022097810 */ /* 0x000fe20007ffe0ff */
[----:B------:R1:W2:Y:S01]  /*3680*/  I2F.F16 R8, R35 ;  /* 0x0000002300087306 */ /* 0x0002a20000200c00 */
[----:B------:R-:W-:Y:S02]  /*3690*/  VIADD R34, R36, 0xffffff80 ;  /* 0xffffff8024227836 */ /* 0x000fe40000000000 */
[----:B---3--:R-:W-:-:S05]  /*36a0*/  HADD2.F32 R17, -RZ, R17.H0_H0 ;  /* 0x20000011ff117230 */ /* 0x008fca0000004100 */
[----:B------:R-:W3:Y:S01]  /*36b0*/  I2F.F16 R32, R37 ;  /* 0x0000002500207306 */ /* 0x000ee20000200c00 */
[----:B-1----:R-:W-:Y:S02]  /*36c0*/  IADD3 R35, PT, PT, R10, -0x80, RZ ;  /* 0xffffff800a237810 */ /* 0x002fe40007ffe0ff */
[----:B------:R-:W-:Y:S01]  /*36d0*/  LOP3.LUT R10, R13, 0xff, RZ, 0xc0, !PT ;  /* 0x000000ff0d0a7812 */ /* 0x000fe200078ec0ff */
[----:B--2---:R-:W-:-:S04]  /*36e0*/  HADD2.F32 R8, -RZ, R8.H0_H0 ;  /* 0x20000008ff087230 */ /* 0x004fc80000004100 */
[----:B------:R-:W1:Y:S01]  /*36f0*/  I2F.F16 R9, R9 ;  /* 0x0000000900097306 */ /* 0x000e620000200c00 */
[----:B------:R-:W-:Y:S01]  /*3700*/  IADD3 R10, PT, PT, R10, -0x80, RZ ;  /* 0xffffff800a0a7810 */ /* 0x000fe20007ffe0ff */
[----:B------:R-:W-:Y:S01]  /*3710*/  FFMA.FTZ R8, R22, R8, R33 ;  /* 0x0000000816087223 */ /* 0x000fe20000010021 */
[----:B------:R-:W-:Y:S01]  /*3720*/  VIADD R33, R11, 0xffffff80 ;  /* 0xffffff800b217836 */ /* 0x000fe20000000000 */
[----:B------:R-:W-:Y:S01]  /*3730*/  LOP3.LUT R11, R14, 0xff, RZ, 0xc0, !PT ;  /* 0x000000ff0e0b7812 */ /* 0x000fe200078ec0ff */
[----:B---3--:R-:W-:-:S03]  /*3740*/  HADD2.F32 R32, -RZ, R32.H0_H0 ;  /* 0x20000020ff207230 */ /* 0x008fc60000004100 */
[----:B------:R-:W2:Y:S01]  /*3750*/  I2F.F16 R35, R35 ;  /* 0x0000002300237306 */ /* 0x000ea20000200c00 */
[----:B------:R-:W-:Y:S01]  /*3760*/  IADD3 R11, PT, PT, R11, -0x80, RZ ;  /* 0xffffff800b0b7810 */ /* 0x000fe20007ffe0ff */
[----:B------:R-:W-:Y:S01]  /*3770*/  FFMA.FTZ R21, R22, R32, R21 ;  /* 0x0000002016157223 */ /* 0x000fe20000010015 */
[----:B------:R-:W-:Y:S02]  /*3780*/  HADD2.F32 R32, -RZ, R23.H0_H0 ;  /* 0x20000017ff207230 */ /* 0x000fe40000004100 */
[----:B-1----:R-:W-:-:S03]  /*3790*/  HADD2.F32 R22, -RZ, R9.H0_H0 ;  /* 0x20000009ff167230 */ /* 0x002fc60000004100 */
[----:B------:R-:W1:Y:S02]  /*37a0*/  I2F.F16 R33, R33 ;  /* 0x0000002100217306 */ /* 0x000e640000200c00 */
[----:B------:R-:W-:Y:S01]  /*37b0*/  FFMA.FTZ R9, R22, R32, R19 ;  /* 0x0000002016097223 */ /* 0x000fe20000010013 */
[----:B------:R-:W-:Y:S01]  /*37c0*/  LOP3.LUT R22, R15, 0xff, RZ, 0xc0, !PT ;  /* 0x000000ff0f167812 */ /* 0x000fe200078ec0ff */
[----:B--2---:R-:W-:-:S04]  /*37d0*/  HADD2.F32 R36, -RZ, R35.H0_H0 ;  /* 0x20000023ff247230 */ /* 0x004fc80000004100 */
[----:B------:R-:W2:Y:S01]  /*37e0*/  I2F.F16 R34, R34 ;  /* 0x0000002200227306 */ /* 0x000ea20000200c00 */
[----:B------:R-:W-:Y:S01]  /*37f0*/  IADD3 R35, PT, PT, R22, -0x80, RZ ;  /* 0xffffff8016237810 */ /* 0x000fe20007ffe0ff */
[----:B------:R-:W-:Y:S02]  /*3800*/  HADD2.F32 R22, -RZ, R23.H1_H1 ;  /* 0x30000017ff167230 */ /* 0x000fe40000004100 */
[----:B------:R-:W-:Y:S01]  /*3810*/  FFMA.FTZ R19, R32, R36, R21 ;  /* 0x0000002420137223 */ /* 0x000fe20000010015 */
[--C-:B------:R-:W-:Y:S01]  /*3820*/  SHF.R.U32.HI R21, RZ, 0x8, R12.reuse ;  /* 0x00000008ff157819 */ /* 0x100fe2000001160c */
[----:B-1----:R-:W-:Y:S01]  /*3830*/  HADD2.F32 R37, -RZ, R33.H0_H0 ;  /* 0x20000021ff257230 */ /* 0x002fe20000004100 */
[----:B------:R-:W-:Y:S01]  /*3840*/  SHF.R.U32.HI R33, RZ, 0x10, R12 ;  /* 0x00000010ff217819 */ /* 0x000fe2000001160c */
[----:B------:R-:W-:Y:S01]  /*3850*/  FFMA.FTZ R30, R30, R22, R9 ;  /* 0x000000161e1e7223 */ /* 0x000fe20000010009 */
[----:B------:R-:W-:Y:S01]  /*3860*/  LOP3.LUT R23, R21, 0xff, RZ, 0xc0, !PT ;  /* 0x000000ff15177812 */ /* 0x000fe200078ec0ff */
[----:B------:R-:W-:Y:S01]  /*3870*/  I2F.F16 R10, R10 ;  /* 0x0000000a000a7306 */ /* 0x000fe20000200c00 */
[----:B------:R-:W-:Y:S01]  /*3880*/  LOP3.LUT R33, R33, 0xff, RZ, 0xc0, !PT ;  /* 0x000000ff21217812 */ /* 0x000fe200078ec0ff */
[----:B--2---:R-:W-:-:S02]  /*3890*/  HADD2.F32 R34, -RZ, R34.H0_H0 ;  /* 0x20000022ff227230 */ /* 0x004fc40000004100 */
[----:B------:R-:W-:Y:S02]  /*38a0*/  VIADD R12, R23, 0xffffff80 ;  /* 0xffffff80170c7836 */ /* 0x000fe40000000000 */
[C---:B------:R-:W-:Y:S02]  /*38b0*/  FFMA.FTZ R23, R32.reuse, R37, R8 ;  /* 0x0000002520177223 */ /* 0x040fe40000010008 */
[----:B------:R1:W2:Y:S01]  /*38c0*/  I2F.F16 R21, R35 ;  /* 0x0000002300157306 */ /* 0x0002a20000200c00 */
[----:B------:R-:W3:Y:S01]  /*38d0*/  LDS.64 R8, [UR5+0x38] ;  /* 0x00003805ff087984 */ /* 0x000ee20008000a00 */
[----:B------:R-:W-:Y:S01]  /*38e0*/  FFMA.FTZ R31, R32, R34, R31 ;  /* 0x00000022201f7223 */ /* 0x000fe2000001001f */
[----:B------:R-:W-:Y:S02]  /*38f0*/  SHF.R.U32.HI R34, RZ, 0x8, R13 ;  /* 0x00000008ff227819 */ /* 0x000fe4000001160d */
[----:B------:R-:W-:Y:S01]  /*3900*/  IADD3 R32, PT, PT, R33, -0x80, RZ ;  /* 0xffffff8021207810 */ /* 0x000fe20007ffe0ff */
[----:B------:R-:W-:Y:S01]  /*3910*/  FFMA.FTZ R31, R22, R29, R31 ;  /* 0x0000001d161f7223 */ /* 0x000fe2000001001f */
[----:B------:R-:W-:Y:S01]  /*3920*/  LOP3.LUT R34, R34, 0xff, RZ, 0xc0, !PT ;  /* 0x000000ff22227812 */ /* 0x000fe200078ec0ff */
[----:B------:R-:W4:Y:S01]  /*3930*/  I2F.F16 R11, R11 ;  /* 0x0000000b000b7306 */ /* 0x000f220000200c00 */
[----:B------:R-:W-:Y:S01]  /*3940*/  SHF.R.U32.HI R33, RZ, 0x10, R13 ;  /* 0x00000010ff217819 */ /* 0x000fe2000001160d */
[----:B-1----:R-:W-:Y:S01]  /*3950*/  HADD2.F32 R35, -RZ, R18.H0_H0 ;  /* 0x20000012ff237230 */ /* 0x002fe20000004100 */
[----:B------:R-:W-:-:S02]  /*3960*/  IADD3 R13, PT, PT, R34, -0x80, RZ ;  /* 0xffffff80220d7810 */ /* 0x000fc40007ffe0ff */
[--C-:B------:R-:W-:Y:S02]  /*3970*/  SHF.R.U32.HI R34, RZ, 0x8, R14.reuse ;  /* 0x00000008ff227819 */ /* 0x100fe4000001160e */
[----:B------:R-:W-:Y:S01]  /*3980*/  LOP3.LUT R33, R33, 0xff, RZ, 0xc0, !PT ;  /* 0x000000ff21217812 */ /* 0x000fe200078ec0ff */
[----:B------:R-:W-:Y:S01]  /*3990*/  FFMA.FTZ R19, R22, R35, R19 ;  /* 0x0000002316137223 */ /* 0x000fe20000010013 */
[----:B------:R-:W-:Y:S01]  /*39a0*/  LOP3.LUT R34, R34, 0xff, RZ, 0xc0, !PT ;  /* 0x000000ff22227812 */ /* 0x000fe200078ec0ff */
[----:B------:R-:W1:Y:S01]  /*39b0*/  I2F.F16 R12, R12 ;  /* 0x0000000c000c7306 */ /* 0x000e620000200c00 */
[----:B------:R-:W-:Y:S01]  /*39c0*/  SHF.R.U32.HI R35, RZ, 0x10, R15 ;  /* 0x00000010ff237819 */ /* 0x000fe2000001160f */
[----:B------:R-:W-:Y:S01]  /*39d0*/  VIADD R29, R33, 0xffffff80 ;  /* 0xffffff80211d7836 */ /* 0x000fe20000000000 */
[----:B------:R-:W-:Y:S02]  /*39e0*/  SHF.R.U32.HI R33, RZ, 0x10, R14 ;  /* 0x00000010ff217819 */ /* 0x000fe4000001160e */
[----:B------:R-:W-:-:S02]  /*39f0*/  IADD3 R14, PT, PT, R34, -0x80, RZ ;  /* 0xffffff80220e7810 */ /* 0x000fc40007ffe0ff */
[----:B------:R-:W-:Y:S01]  /*3a00*/  SHF.R.U32.HI R34, RZ, 0x8, R15 ;  /* 0x00000008ff227819 */ /* 0x000fe2000001160f */
[----:B------:R-:W-:Y:S01]  /*3a10*/  I2F.F16 R13, R13 ;  /* 0x0000000d000d7306 */ /* 0x000fe20000200c00 */
[----:B------:R-:W-:Y:S02]  /*3a20*/  LOP3.LUT R33, R33, 0xff, RZ, 0xc0, !PT ;  /* 0x000000ff21217812 */ /* 0x000fe400078ec0ff */
[----:B------:R-:W-:Y:S02]  /*3a30*/  LOP3.LUT R34, R34, 0xff, RZ, 0xc0, !PT ;  /* 0x000000ff22227812 */ /* 0x000fe400078ec0ff */
[----:B------:R-:W-:Y:S01]  /*3a40*/  IADD3 R18, PT, PT, R33, -0x80, RZ ;  /* 0xffffff8021127810 */ /* 0x000fe20007ffe0ff */
[----:B------:R-:W-:Y:S01]  /*3a50*/  HADD2.F32 R33, -RZ, R16.H0_H0 ;  /* 0x20000010ff217230 */ /* 0x000fe20000004100 */
[----:B------:R-:W-:Y:S01]  /*3a60*/  LOP3.LUT R35, R35, 0xff, RZ, 0xc0, !PT ;  /* 0x000000ff23237812 */ /* 0x000fe200078ec0ff */
[----:B------:R-:W-:Y:S01]  /*3a70*/  VIADD R15, R34, 0xffffff80 ;  /* 0xffffff80220f7836 */ /* 0x000fe20000000000 */
[----:B------:R-:W5:Y:S01]  /*3a80*/  I2F.F16 R14, R14 ;  /* 0x0000000e000e7306 */ /* 0x000f620000200c00 */
[----:B--2---:R-:W-:Y:S01]  /*3a90*/  HADD2.F32 R34, -RZ, R21.H0_H0 ;  /* 0x20000015ff227230 */ /* 0x004fe20000004100 */
[----:B------:R-:W-:Y:S01]  /*3aa0*/  IADD3 R35, PT, PT, R35, -0x80, RZ ;  /* 0xffffff8023237810 */ /* 0x000fe20007ffe0ff */
[----:B------:R-:W-:Y:S01]  /*3ab0*/  FFMA.FTZ R23, R22, R33, R23 ;  /* 0x0000002116177223 */ /* 0x000fe20000010017 */
[----:B------:R-:W-:-:S02]  /*3ac0*/  HADD2.F32 R22, -RZ, R10.H0_H0 ;  /* 0x2000000aff167230 */ /* 0x000fc40000004100 */
[--C-:B---3--:R-:W-:Y:S02]  /*3ad0*/  HADD2.F32 R16, -RZ, R8.reuse.H0_H0 ;  /* 0x20000008ff107230 */ /* 0x108fe40000004100 */
[----:B------:R-:W2:Y:S01]  /*3ae0*/  I2F.F16 R32, R32 ;  /* 0x0000002000207306 */ /* 0x000ea20000200c00 */
[----:B----4-:R-:W-:Y:S02]  /*3af0*/  HADD2.F32 R33, -RZ, R11.H0_H0 ;  /* 0x2000000bff217230 */ /* 0x010fe40000004100 */
[----:B------:R-:W-:Y:S01]  /*3b00*/  FFMA.FTZ R30, R17, R16, R30 ;  /* 0x00000010111e7223 */ /* 0x000fe2000001001e */
[----:B------:R-:W-:Y:S02]  /*3b10*/  HADD2.F32 R17, -RZ, R8.H1_H1 ;  /* 0x30000008ff117230 */ /* 0x000fe40000004100 */
[C---:B------:R-:W-:Y:S01]  /*3b20*/  FFMA.FTZ R22, R16.reuse, R22, R31 ;  /* 0x0000001610167223 */ /* 0x040fe2000001001f */
[----:B-1----:R-:W-:Y:S02]  /*3b30*/  HADD2.F32 R11, -RZ, R12.H0_H0 ;  /* 0x2000000cff0b7230 */ /* 0x002fe40000004100 */
[----:B------:R-:W-:Y:S01]  /*3b40*/  FFMA.FTZ R12, R16, R33, R19 ;  /* 0x00000021100c7223 */ /* 0x000fe20000010013 */
[----:B------:R-:W1:Y:S01]  /*3b50*/  I2F.F16 R15, R15 ;  /* 0x0000000f000f7306 */ /* 0x000e620000200c00 */
[----:B-----5:R-:W-:-:S02]  /*3b60*/  HADD2.F32 R14, -RZ, R14.H0_H0 ;  /* 0x2000000eff0e7230 */ /* 0x020fc40000004100 */
[----:B------:R-:W-:Y:S01]  /*3b70*/  FFMA.FTZ R23, R16, R34, R23 ;  /* 0x0000002210177223 */ /* 0x000fe20000010017 */
[----:B------:R-:W-:Y:S02]  /*3b80*/  HADD2.F32 R13, -RZ, R13.H0_H0 ;  /* 0x2000000dff0d7230 */ /* 0x000fe40000004100 */
[----:B------:R-:W-:Y:S01]  /*3b90*/  FFMA.FTZ R11, R11, R17, R30 ;  /* 0x000000110b0b7223 */ /* 0x000fe2000001001e */
[--C-:B------:R-:W-:Y:S02]  /*3ba0*/  HADD2.F32 R8, -RZ, R9.reuse.H0_H0 ;  /* 0x20000009ff087230 */ /* 0x100fe40000004100 */
[----:B--2---:R-:W-:Y:S01]  /*3bb0*/  HADD2.F32 R32, -RZ, R32.H0_H0 ;  /* 0x20000020ff207230 */ /* 0x004fe20000004100 */
[----:B------:R-:W2:Y:S01]  /*3bc0*/  I2F.F16 R29, R29 ;  /* 0x0000001d001d7306 */ /* 0x000ea20000200c00 */
[----:B------:R-:W-:Y:S01]  /*3bd0*/  FFMA.FTZ R13, R17, R13, R22 ;  /* 0x0000000d110d7223 */ /* 0x000fe20000010016 */
[----:B------:R-:W-:Y:S02]  /*3be0*/  HADD2.F32 R9, -RZ, R9.H1_H1 ;  /* 0x30000009ff097230 */ /* 0x000fe40000004100 */
[----:B------:R-:W-:Y:S01]  /*3bf0*/  FFMA.FTZ R11, R32, R8, R11 ;  /* 0x00000008200b7223 */ /* 0x000fe2000001000b */
[----:B-1----:R-:W-:-:S03]  /*3c00*/  HADD2.F32 R16, -RZ, R15.H0_H0 ;  /* 0x2000000fff107230 */ /* 0x002fc60000004100 */
[----:B------:R-:W1:Y:S01]  /*3c10*/  I2F.F16 R10, R35 ;  /* 0x00000023000a7306 */ /* 0x000e620000200c00 */
[C---:B------:R-:W-:Y:S01]  /*3c20*/  FFMA.FTZ R15, R17.reuse, R14, R12 ;  /* 0x0000000e110f7223 */ /* 0x040fe2000001000c */
[----:B------:R-:W-:Y:S01]  /*3c30*/  FFMA.FTZ R23, R17, R16, R23 ;  /* 0x0000001011177223 */ /* 0x000fe20000010017 */
[----:B------:R-:W-:Y:S02]  /*3c40*/  HADD2.F32 R17, -RZ, R4.H0_H0 ;  /* 0x20000004ff117230 */ /* 0x000fe40000004100 */
[----:B--2---:R-:W-:-:S03]  /*3c50*/  HADD2.F32 R29, -RZ, R29.H0_H0 ;  /* 0x2000001dff1d7230 */ /* 0x004fc60000004100 */
[----:B------:R-:W2:Y:S02]  /*3c60*/  I2F.F16 R27, R27 ;  /* 0x0000001b001b7306 */ /* 0x000ea40000200c00 */
[----:B------:R-:W-:Y:S01]  /*3c70*/  FFMA.FTZ R12, R8, R29, R13 ;  /* 0x0000001d080c7223 */ /* 0x000fe2000001000d */
[----:B------:R-:W-:Y:S02]  /*3c80*/  HADD2.F32 R13, -RZ, R2.H0_H0 ;  /* 0x20000002ff0d7230 */ /* 0x000fe40000004100 */
        /* <DEDUP_REMOVED lines=9> */
[----:B------:R-:W-:Y:S01]  /*3d20*/  FMUL.FTZ R10, R11, R10 ;  /* 0x0000000a0b0a7220 */ /* 0x000fe20000410000 */
[----:B------:R-:W-:Y:S01]  /*3d30*/  FFMA.FTZ R15, R8, R18, R15 ;  /* 0x00000012080f7223 */ /* 0x000fe2000001000f */
[----:B------:R-:W-:Y:S02]  /*3d40*/  HADD2.F32 R8, -RZ, R3.H0_H0 ;  /* 0x20000003ff087230 */ /* 0x000fe40000004100 */
[----:B--2---:R-:W-:-:S03]  /*3d50*/  HADD2.F32 R26, -RZ, R26.H0_H0 ;  /* 0x2000001aff1a7230 */ /* 0x004fc60000004100 */
[----:B------:R-:W2:Y:S01]  /*3d60*/  I2F.F16 R28, R28 ;  /* 0x0000001c001c7306 */ /* 0x000ea20000200c00 */
[----:B------:R-:W-:Y:S01]  /*3d70*/  F2FP.F16.F32.PACK_AB R10, RZ, R10 ;  /* 0x0000000aff0a723e */ /* 0x000fe200000000ff */
[----:B------:R-:W-:Y:S01]  /*3d80*/  FFMA.FTZ R12, R9, R26, R12 ;  /* 0x0000001a090c7223 */ /* 0x000fe2000001000c */
[----:B-1----:R-:W-:-:S03]  /*3d90*/  HADD2.F32 R20, -RZ, R20.H0_H0 ;  /* 0x20000014ff147230 */ /* 0x002fc60000004100 */
[----:B------:R-:W-:Y:S02]  /*3da0*/  FMUL.FTZ R12, R13, R12 ;  /* 0x0000000c0d0c7220 */ /* 0x000fe40000410000 */
[----:B------:R-:W-:-:S03]  /*3db0*/  FFMA.FTZ R15, R9, R20, R15 ;  /* 0x00000014090f7223 */ /* 0x000fc6000001000f */
[----:B------:R-:W-:Y:S01]  /*3dc0*/  F2FP.F16.F32.PACK_AB R12, RZ, R12 ;  /* 0x0000000cff0c723e */ /* 0x000fe200000000ff */
[----:B--2---:R-:W-:Y:S02]  /*3dd0*/  HADD2.F32 R28, -RZ, R28.H0_H0 ;  /* 0x2000001cff1c7230 */ /* 0x004fe40000004100 */
        /* <DEDUP_REMOVED lines=8> */
[----:B------:R-:W-:-:S07]  /*3e60*/  HADD2 R5, R15, R5 ;  /* 0x000000050f057230 */ /* 0x000fce0000000000 */
.L_x_4226:
[----:B------:R-:W-:-:S04]  /*3e70*/  UISETP.LT.AND UP0, UPT, UR15, UR14, UPT ;  /* 0x0000000e0f00728c */ /* 0x000fc8000bf01270 */
[----:B------:R-:W-:-:S04]  /*3e80*/  USEL UR5, UR15, UR14, UP0 ;  /* 0x0000000e0f057287 */ /* 0x000fc80008000000 */
[----:B------:R-:W-:-:S09]  /*3e90*/  UISETP.GT.AND UP0, UPT, UR5, UR9, UPT ;  /* 0x000000090500728c */ /* 0x000fd2000bf04270 */
[----:B------:R-:W-:Y:S05]  /*3ea0*/  BRA.U !UP0, `(.L_x_4230) ;  /* 0x0000001508e87547 */ /* 0x000fea000b800000 */
[----:B------:R-:W-:Y:S02]  /*3eb0*/  UISETP.LT.U32.AND UP0, UPT, UR15, UR14, UPT ;  /* 0x0000000e0f00728c */ /* 0x000fe4000bf01070 */
[----:B------:R-:W-:Y:S01]  /*3ec0*/  UIADD3 UR5, UPT, UPT, UR4, 0x20, URZ ;  /* 0x0000002004057890 */ /* 0x000fe2000fffe0ff */
[----:B------:R-:W1:Y:S01]  /*3ed0*/  LDCU.64 UR6, c[0x0][0x3a8] ;  /* 0x00007500ff0677ac */ /* 0x000e620008000a00 */
[----:B------:R-:W-:-:S12]  /*3ee0*/  USEL UR4, UR15, UR14, UP0 ;  /* 0x0000000e0f047287 */ /* 0x000fd80008000000 */
.L_x_4233:
[----:B-1----:R-:W-:Y:S01]  /*3ef0*/  MOV R7, UR7 ;  /* 0x0000000700077c02 */ /* 0x002fe20008000f00 */
[----:B-----5:R1:W5:Y:S01]  /*3f00*/  LDG.E.128.CONSTANT R8, desc[UR12][R24.64] ;  /* 0x0000000c18087981 */ /* 0x020362000c1e9d00 */
[----:B------:R-:W-:Y:S02]  /*3f10*/  UMOV UR11, UR6 ;  /* 0x00000006000b7c82 */ /* 0x000fe40008000000 */
[----:B--2---:R-:W-:Y:S01]  /*3f20*/  UISETP.GE.AND UP0, UPT, UR16, UR11, UPT ;  /* 0x0000000b1000728c */ /* 0x004fe2000bf06270 */
[----:B------:R-:W-:-:S04]  /*3f30*/  IMAD.WIDE R12, R7, 0x4, R24 ;  /* 0x00000004070c7825 */ /* 0x000fc800078e0218 */
[C---:B------:R-:W-:Y:S02]  /*3f40*/  IMAD.WIDE R16, R7.reuse, 0x4, R12 ;  /* 0x0000000407107825 */ /* 0x040fe400078e020c */
[----:B------:R-:W5:Y:S02]  /*3f50*/  LDG.E.128.CONSTANT R12, desc[UR12][R12.64] ;  /* 0x0000000c0c0c7981 */ /* 0x000f64000c1e9d00 */
[----:B------:R-:W-:Y:S01]  /*3f60*/  IMAD.WIDE R26, R7, 0x4, R16 ;  /* 0x00000004071a7825 */ /* 0x000fe200078e0210 */
[----:B-1----:R-:W-:Y:S06]  /*3f70*/  BRA.U UP0, `(.L_x_4231) ;  /* 0x0000000900c47547 */ /* 0x002fec000b800000 */
[----:B------:R-:W2:Y:S01]  /*3f80*/  LDG.E.128.CONSTANT R16, desc[UR12][R16.64] ;  /* 0x0000000c10107981 */ /* 0x000ea2000c1e9d00 */
[----:B-----5:R-:W-:Y:S02]  /*3f90*/  LOP3.LUT R32, R8, 0x3f003f, RZ, 0xc0, !PT ;  /* 0x003f003f08207812 */ /* 0x020fe400078ec0ff */
[--C-:B------:R-:W-:Y:S01]  /*3fa0*/  SHF.R.U32.HI R33, RZ, 0x6, R8.reuse ;  /* 0x00000006ff217819 */ /* 0x100fe20000011608 */
[----:B------:R-:W1:Y:S01]  /*3fb0*/  LDS.128 R20, [UR5+-0x20] ;  /* 0xffffe005ff147984 */ /* 0x000e620008000c00 */
[----:B------:R-:W-:Y:S02]  /*3fc0*/  LOP3.LUT R32, R32, 0x64006400, RZ, 0xfc, !PT ;  /* 0x6400640020207812 */ /* 0x000fe400078efcff */
[----:B------:R-:W-:Y:S02]  /*3fd0*/  SHF.R.U32.HI R24, RZ, 0xc, R8 ;  /* 0x0000000cff187819 */ /* 0x000fe40000011608 */
        /* <DEDUP_REMOVED lines=14> */
[----:B------:R-:W-:Y:S01]  /*40c0*/  HADD2 R8, R31, -1056, -1056 ;  /* 0xe420e4201f087430 */ /* 0x000fe20000000000 */
[----:B------:R-:W-:-:S02]  /*40d0*/  SHF.R.U32.HI R10, RZ, 0x6, R10 ;  /* 0x00000006ff0a7819 */ /* 0x000fc4000001160a */
[----:B------:R-:W-:Y:S02]  /*40e0*/  SHF.R.U32.HI R29, RZ, 0xc, R11 ;  /* 0x0000000cff1d7819 */ /* 0x000fe4000001160b */
[----:B------:R-:W-:Y:S02]  /*40f0*/  SHF.R.U32.HI R9, RZ, 0x6, R9 ;  /* 0x00000006ff097819 */ /* 0x000fe40000011609 */
[----:B------:R-:W-:Y:S02]  /*4100*/  SHF.R.U32.HI R11, RZ, 0x6, R11 ;  /* 0x00000006ff0b7819 */ /* 0x000fe4000001160b */
[----:B------:R-:W-:Y:S02]  /*4110*/  LOP3.LUT R10, R10, 0x3f003f, RZ, 0xc0, !PT ;  /* 0x003f003f0a0a7812 */ /* 0x000fe400078ec0ff */
[----:B------:R-:W-:Y:S02]  /*4120*/  LOP3.LUT R34, R11, 0x3f003f, RZ, 0xc0, !PT ;  /* 0x003f003f0b227812 */ /* 0x000fe400078ec0ff */
[----:B------:R-:W-:-:S02]  /*4130*/  LOP3.LUT R11, R12, 0x3f003f, RZ, 0xc0, !PT ;  /* 0x003f003f0c0b7812 */ /* 0x000fc400078ec0ff */
[----:B------:R-:W-:Y:S01]  /*4140*/  PRMT R0, R0, 0x5410, R2 ;  /* 0x0000541000007816 */ /* 0x000fe20000000002 */
[-C--:B-1----:R-:W-:Y:S02]  /*4150*/  HFMA2 R33, R35, R20.reuse, RZ ;  /* 0x0000001423217231 */ /* 0x082fe400000000ff */
[-C--:B------:R-:W-:Y:S02]  /*4160*/  HFMA2 R31, R37, R20.reuse, RZ.H0_H0 ;  /* 0x00000014251f7231 */ /* 0x080fe400000400ff */
[-C--:B------:R-:W-:Y:S02]  /*4170*/  HFMA2 R30, R30, R20.reuse, RZ ;  /* 0x000000141e1e7231 */ /* 0x080fe400000000ff */
[----:B------:R-:W-:Y:S01]  /*4180*/  HFMA2 R8, R8, R20, RZ.H0_H0 ;  /* 0x0000001408087231 */ /* 0x000fe200000400ff */
[----:B------:R-:W-:Y:S02]  /*4190*/  LOP3.LUT R20, R9, 0x3f003f, RZ, 0xc0, !PT ;  /* 0x003f003f09147812 */ /* 0x000fe400078ec0ff */
        /* <DEDUP_REMOVED lines=8> */
[----:B0-----:R-:W-:Y:S01]  /*4220*/  PRMT R3, R3, 0x5410, R4 ;  /* 0x0000541003037816 */ /* 0x001fe20000000004 */
[----:B------:R-:W-:Y:S01]  /*4230*/  HADD2 R35, R10, -1056, -1056 ;  /* 0xe420e4200a237430 */ /* 0x000fe20000000000 */
[----:B------:R-:W-:Y:S01]  /*4240*/  LOP3.LUT R20, R32, 0x64006400, RZ, 0xfc, !PT ;  /* 0x6400640020147812 */ /* 0x000fe200078efcff */
[----:B------:R-:W-:Y:S02]  /*4250*/  HADD2 R10, R11, -1056, -1056 ;  /* 0xe420e4200b0a7430 */ /* 0x000fe40000000000 */
[----:B------:R-:W-:-:S02]  /*4260*/  HFMA2 R11, R33, R21, R30 ;  /* 0x00000015210b7231 */ /* 0x000fc4000000001e */
[-C--:B------:R-:W-:Y:S01]  /*4270*/  HFMA2 R31, R34, R21.reuse, R31 ;  /* 0x00000015221f7231 */ /* 0x080fe2000000001f */
[----:B------:R-:W-:Y:S01]  /*4280*/  LOP3.LUT R30, R14, 0x3f003f, RZ, 0xc0, !PT ;  /* 0x003f003f0e1e7812 */ /* 0x000fe200078ec0ff */
[----:B------:R-:W-:Y:S01]  /*4290*/  HADD2 R20, R20, -1056, -1056 ;  /* 0xe420e42014147430 */ /* 0x000fe20000000000 */
[--C-:B------:R-:W-:Y:S01]  /*42a0*/  SHF.R.U32.HI R32, RZ, 0x6, R13.reuse ;  /* 0x00000006ff207819 */ /* 0x100fe2000001160d */
[-C--:B------:R-:W-:Y:S01]  /*42b0*/  HFMA2 R9, R10, R22.reuse, R9 ;  /* 0x000000160a097231 */ /* 0x080fe20000000009 */
[--C-:B------:R-:W-:Y:S01]  /*42c0*/  SHF.R.U32.HI R10, RZ, 0x6, R12.reuse ;  /* 0x00000006ff0a7819 */ /* 0x100fe2000001160c */
[----:B------:R-:W-:Y:S01]  /*42d0*/  HFMA2 R8, R35, R21, R8 ;  /* 0x0000001523087231 */ /* 0x000fe20000000008 */
[----:B------:R-:W-:Y:S01]  /*42e0*/  LOP3.LUT R30, R30, 0x64006400, RZ, 0xfc, !PT ;  /* 0x640064001e1e7812 */ /* 0x000fe200078efcff */
[----:B------:R-:W-:Y:S01]  /*42f0*/  HFMA2 R21, R20, R22, R31 ;  /* 0x0000001614157231 */ /* 0x000fe2000000001f */
[----:B------:R-:W-:Y:S02]  /*4300*/  SHF.R.U32.HI R20, RZ, 0xc, R12 ;  /* 0x0000000cff147819 */ /* 0x000fe4000001160c */
[----:B------:R-:W-:Y:S01]  /*4310*/  SHF.R.U32.HI R12, RZ, 0xc, R13 ;  /* 0x0000000cff0c7819 */ /* 0x000fe2000001160d */
[----:B------:R-:W-:Y:S01]  /*4320*/  HADD2 R30, R30, -1056, -1056 ;  /* 0xe420e4201e1e7430 */ /* 0x000fe20000000000 */
[----:B------:R-:W-:-:S02]  /*4330*/  LOP3.LUT R10, R10, 0x3f003f, RZ, 0xc0, !PT ;  /* 0x003f003f0a0a7812 */ /* 0x000fc400078ec0ff */
[--C-:B------:R-:W-:Y:S02]  /*4340*/  SHF.R.U32.HI R13, RZ, 0xc, R14.reuse ;  /* 0x0000000cff0d7819 */ /* 0x100fe4000001160e */
[----:B------:R-:W-:Y:S01]  /*4350*/  SHF.R.U32.HI R31, RZ, 0x6, R14 ;  /* 0x00000006ff1f7819 */ /* 0x000fe2000001160e */
[----:B------:R-:W-:Y:S01]  /*4360*/  HFMA2 R30, R30, R22, R11 ;  /* 0x000000161e1e7231 */ /* 0x000fe2000000000b */
[----:B------:R-:W-:Y:S02]  /*4370*/  LOP3.LUT R33, R15, 0x3f003f, RZ, 0xc0, !PT ;  /* 0x003f003f0f217812 */ /* 0x000fe400078ec0ff */
[--C-:B------:R-:W-:Y:S02]  /*4380*/  SHF.R.U32.HI R14, RZ, 0xc, R15.reuse ;  /* 0x0000000cff0e7819 */ /* 0x100fe4000001160f */
[----:B------:R-:W-:Y:S02]  /*4390*/  SHF.R.U32.HI R15, RZ, 0x6, R15 ;  /* 0x00000006ff0f7819 */ /* 0x000fe4000001160f */
        /* <DEDUP_REMOVED lines=10> */
[----:B------:R-:W-:-:S02]  /*4440*/  HFMA2 R15, R34, R23, R9 ;  /* 0x00000017220f7231 */ /* 0x000fc40000000009 */
[----:B------:R-:W-:Y:S01]  /*4450*/  HADD2 R33, R11, -1056, -1056 ;  /* 0xe420e4200b217430 */ /* 0x000fe20000000000 */
[----:B------:R-:W-:Y:S01]  /*4460*/  LOP3.LUT R35, R14, 0xf000f, RZ, 0xc0, !PT ;  /* 0x000f000f0e237812 */ /* 0x000fe200078ec0ff */
[----:B------:R-:W-:Y:S01]  /*4470*/  HADD2 R34, R10, -1056, -1056 ;  /* 0xe420e4200a227430 */ /* 0x000fe20000000000 */
[----:B------:R-:W-:Y:S01]  /*4480*/  LOP3.LUT R32, R32, 0x64006400, RZ, 0xfc, !PT ;  /* 0x6400640020207812 */ /* 0x000fe200078efcff */
[----:B------:R-:W0:Y:S01]  /*4490*/  LDS.128 R8, [UR5+-0x10] ;  /* 0xfffff005ff087984 */ /* 0x000e220008000c00 */
[----:B------:R-:W-:Y:S01]  /*44a0*/  LOP3.LUT R13, R13, 0xf000f, RZ, 0xc0, !PT ;  /* 0x000f000f0d0d7812 */ /* 0x000fe200078ec0ff */
[-C--:B------:R-:W-:Y:S01]  /*44b0*/  HFMA2 R22, R33, R23.reuse, R30 ;  /* 0x0000001721167231 */ /* 0x080fe2000000001e */
[----:B------:R-:W-:Y:S01]  /*44c0*/  LOP3.LUT R30, R25, 0xf000f, RZ, 0xc0, !PT ;  /* 0x000f000f191e7812 */ /* 0x000fe200078ec0ff */
[----:B------:R-:W-:Y:S01]  /*44d0*/  HADD2 R32, R32, -1056, -1056 ;  /* 0xe420e42020207430 */ /* 0x000fe20000000000 */
[----:B------:R-:W-:Y:S02]  /*44e0*/  LOP3.LUT R33, R29, 0xf000f, RZ, 0xc0, !PT ;  /* 0x000f000f1d217812 */ /* 0x000fe400078ec0ff */
[----:B------:R-:W-:Y:S01]  /*44f0*/  LOP3.LUT R25, R28, 0xf000f, RZ, 0xc0, !PT ;  /* 0x000f000f1c197812 */ /* 0x000fe200078ec0ff */
[----:B------:R-:W-:-:S02]  /*4500*/  HFMA2 R21, R32, R23, R21 ;  /* 0x0000001720157231 */ /* 0x000fc40000000015 */
[----:B------:R-:W-:Y:S01]  /*4510*/  HFMA2 R23, R34, R23, R31 ;  /* 0x0000001722177231 */ /* 0x000fe2000000001f */
[----:B------:R-:W-:Y:S02]  /*4520*/  LOP3.LUT R31, R24, 0xf000f, RZ, 0xc0, !PT ;  /* 0x000f000f181f7812 */ /* 0x000fe400078ec0ff */
[----:B--2---:R-:W-:Y:S02]  /*4530*/  SHF.R.U32.HI R29, RZ, 0x8, R17 ;  /* 0x00000008ff1d7819 */ /* 0x004fe40000011611 */
[----:B------:R-:W-:Y:S02]  /*4540*/  SHF.R.U32.HI R28, RZ, 0x8, R18 ;  /* 0x00000008ff1c7819 */ /* 0x000fe40000011612 */
[----:B------:R-:W-:Y:S02]  /*4550*/  SHF.R.U32.HI R32, RZ, 0x8, R19 ;  /* 0x00000008ff207819 */ /* 0x000fe40000011613 */
[----:B------:R-:W-:Y:S02]  /*4560*/  SHF.R.U32.HI R24, RZ, 0x8, R16 ;  /* 0x00000008ff187819 */ /* 0x000fe40000011610 */
[----:B------:R-:W-:-:S02]  /*4570*/  LOP3.LUT R29, R30, 0x300030, R29, 0xf8, !PT ;  /* 0x003000301e1d7812 */ /* 0x000fc400078ef81d */
[----:B------:R-:W-:Y:S02]  /*4580*/  SHF.R.U32.HI R14, RZ, 0xa, R18 ;  /* 0x0000000aff0e7819 */ /* 0x000fe40000011612 */
[----:B------:R-:W-:Y:S02]  /*4590*/  LOP3.LUT R28, R25, 0x300030, R28, 0xf8, !PT ;  /* 0x00300030191c7812 */ /* 0x000fe400078ef81c */
[----:B------:R-:W-:Y:S02]  /*45a0*/  SHF.R.U32.HI R30, RZ, 0xa, R19 ;  /* 0x0000000aff1e7819 */ /* 0x000fe40000011613 */
[----:B------:R-:W-:Y:S02]  /*45b0*/  LOP3.LUT R25, R33, 0x300030, R32, 0xf8, !PT ;  /* 0x0030003021197812 */ /* 0x000fe400078ef820 */
[----:B------:R-:W-:Y:S02]  /*45c0*/  LOP3.LUT R24, R31, 0x300030, R24, 0xf8, !PT ;  /* 0x003000301f187812 */ /* 0x000fe400078ef818 */
[----:B------:R-:W-:-:S02]  /*45d0*/  LOP3.LUT R33, R12, 0xf000f, RZ, 0xc0, !PT ;  /* 0x000f000f0c217812 */ /* 0x000fc400078ec0ff */
[----:B------:R-:W-:Y:S02]  /*45e0*/  LOP3.LUT R31, R20, 0xf000f, RZ, 0xc0, !PT ;  /* 0x000f000f141f7812 */ /* 0x000fe400078ec0ff */
[----:B------:R-:W-:Y:S02]  /*45f0*/  SHF.R.U32.HI R12, RZ, 0xa, R16 ;  /* 0x0000000aff0c7819 */ /* 0x000fe40000011610 */
[----:B------:R-:W-:Y:S02]  /*4600*/  LOP3.LUT R14, R13, 0x300030, R14, 0xf8, !PT ;  /* 0x003000300d0e7812 */ /* 0x000fe400078ef80e */
[----:B------:R-:W-:Y:S02]  /*4610*/  LOP3.LUT R13, R35, 0x300030, R30, 0xf8, !PT ;  /* 0x00300030230d7812 */ /* 0x000fe400078ef81e */
[----:B------:R-:W-:Y:S02]  /*4620*/  LOP3.LUT R30, R16, 0x3f003f, RZ, 0xc0, !PT ;  /* 0x003f003f101e7812 */ /* 0x000fe400078ec0ff */
[----:B------:R-:W-:-:S02]  /*4630*/  SHF.R.U32.HI R20, RZ, 0xa, R17 ;  /* 0x0000000aff147819 */ /* 0x000fc40000011611 */
[----:B------:R-:W-:Y:S02]  /*4640*/  LOP3.LUT R12, R31, 0x300030, R12, 0xf8, !PT ;  /* 0x003000301f0c7812 */ /* 0x000fe400078ef80c */
[----:B------:R-:W-:Y:S02]  /*4650*/  LOP3.LUT R31, R17, 0x3f003f, RZ, 0xc0, !PT ;  /* 0x003f003f111f7812 */ /* 0x000fe400078ec0ff */
[----:B------:R-:W-:Y:S02]  /*4660*/  LOP3.LUT R30, R30, 0x64006400, RZ, 0xfc, !PT ;  /* 0x640064001e1e7812 */ /* 0x000fe400078efcff */
[----:B------:R-:W-:Y:S02]  /*4670*/  LOP3.LUT R20, R33, 0x300030, R20, 0xf8, !PT ;  /* 0x0030003021147812 */ /* 0x000fe400078ef814 */
[----:B------:R-:W-:Y:S01]  /*4680*/  LOP3.LUT R33, R18, 0x3f003f, RZ, 0xc0, !PT ;  /* 0x003f003f12217812 */ /* 0x000fe200078ec0ff */
[----:B------:R-:W-:Y:S01]  /*4690*/  HADD2 R34, R30, -1056, -1056 ;  /* 0xe420e4201e227430 */ /* 0x000fe20000000000 */
[----:B------:R-:W-:-:S02]  /*46a0*/  LOP3.LUT R32, R31, 0x64006400, RZ, 0xfc, !PT ;  /* 0x640064001f207812 */ /* 0x000fc400078efcff */
[----:B------:R-:W-:Y:S02]  /*46b0*/  SHF.R.U32.HI R16, RZ, 0x6, R16 ;  /* 0x00000006ff107819 */ /* 0x000fe40000011610 */
[----:B------:R-:W-:Y:S01]  /*46c0*/  LOP3.LUT R31, R19, 0x3f003f, RZ, 0xc0, !PT ;  /* 0x003f003f131f7812 */ /* 0x000fe200078ec0ff */
[----:B------:R-:W-:Y:S01]  /*46d0*/  HADD2 R32, R32, -1056, -1056 ;  /* 0xe420e42020207430 */ /* 0x000fe20000000000 */
[----:B------:R-:W-:Y:S01]  /*46e0*/  SHF.R.U32.HI R17, RZ, 0x6, R17 ;  /* 0x00000006ff117819 */ /* 0x000fe20000011611 */
[-C--:B0-----:R-:W-:Y:S01]  /*46f0*/  HFMA2 R15, R34, R8.reuse, R15 ;  /* 0x00000008220f7231 */ /* 0x081fe2000000000f */
[----:B------:R-:W-:Y:S01]  /*4700*/  LOP3.LUT R30, R33, 0x64006400, RZ, 0xfc, !PT ;  /* 0x64006400211e7812 */ /* 0x000fe200078efcff */
[----:B------:R-:W-:Y:S01]  /*4710*/  HFMA2 R21, R32, R8, R21 ;  /* 0x0000000820157231 */ /* 0x000fe20000000015 */
[----:B------:R-:W-:Y:S02]  /*4720*/  SHF.R.U32.HI R18, RZ, 0x6, R18 ;  /* 0x00000006ff127819 */ /* 0x000fe40000011612 */
[----:B------:R-:W-:Y:S01]  /*4730*/  LOP3.LUT R31, R31, 0x64006400, RZ, 0xfc, !PT ;  /* 0x640064001f1f7812 */ /* 0x000fe200078efcff */
[----:B------:R-:W-:Y:S01]  /*4740*/  HADD2 R33, R30, -1056, -1056 ;  /* 0xe420e4201e217430 */ /* 0x000fe20000000000 */
[----:B------:R-:W-:-:S02]  /*4750*/  LOP3.LUT R16, R16, 0x3f003f, RZ, 0xc0, !PT ;  /* 0x003f003f10107812 */ /* 0x000fc400078ec0ff */
[----:B------:R-:W-:Y:S01]  /*4760*/  LOP3.LUT R17, R17, 0x3f003f, RZ, 0xc0, !PT ;  /* 0x003f003f11117812 */ /* 0x000fe200078ec0ff */
[----:B------:R-:W-:Y:S01]  /*4770*/  HADD2 R30, R31, -1056, -1056 ;  /* 0xe420e4201f1e7430 */ /* 0x000fe20000000000 */
[----:B------:R-:W-:Y:S01]  /*4780*/  SHF.R.U32.HI R19, RZ, 0x6, R19 ;  /* 0x00000006ff137819 */ /* 0x000fe20000011613 */
[-C--:B------:R-:W-:Y:S01]  /*4790*/  HFMA2 R22, R33, R8.reuse, R22 ;  /* 0x0000000821167231 */ /* 0x080fe20000000016 */
[----:B------:R-:W-:Y:S01]  /*47a0*/  LOP3.LUT R18, R18, 0x3f003f, RZ, 0xc0, !PT ;  /* 0x003f003f12127812 */ /* 0x000fe200078ec0ff */
[----:B------:R-:W-:Y:S01]  /*47b0*/  HFMA2 R23, R30, R8, R23 ;  /* 0x000000081e177231 */ /* 0x000fe20000000017 */
        /* <DEDUP_REMOVED lines=9> */
[-C--:B------:R-:W-:Y:S02]  /*4850*/  HFMA2 R15, R16, R9.reuse, R15 ;  /* 0x00000009100f7231 */ /* 0x080fe4000000000f */
[-C--:B------:R-:W-:Y:S01]  /*4860*/  HFMA2 R21, R8, R9.reuse, R21 ;  /* 0x0000000908157231 */ /* 0x080fe20000000015 */
[----:B------:R-:W-:Y:S01]  /*4870*/  LOP3.LUT R28, R28, 0x64006400, RZ, 0xfc, !PT ;  /* 0x640064001c1c7812 */ /* 0x000fe200078efcff */
[----:B------:R-:W-:Y:S01]  /*4880*/  HADD2 R8, R19, -1056, -1056 ;  /* 0xe420e42013087430 */ /* 0x000fe20000000000 */
[----:B------:R-:W-:Y:S01]  /*4890*/  LOP3.LUT R12, R12, 0x64006400, RZ, 0xfc, !PT ;  /* 0x640064000c0c7812 */ /* 0x000fe200078efcff */
[----:B------:R-:W-:Y:S02]  /*48a0*/  HADD2 R24, R24, -1056, -1056 ;  /* 0xe420e42018187430 */ /* 0x000fe40000000000 */
[----:B------:R-:W-:-:S02]  /*48b0*/  HFMA2 R22, R17, R9, R22 ;  /* 0x0000000911167231 */ /* 0x000fc40000000016 */
[----:B------:R-:W-:Y:S01]  /*48c0*/  HFMA2 R23, R8, R9, R23 ;  /* 0x0000000908177231 */ /* 0x000fe20000000017 */
[----:B------:R-:W-:Y:S01]  /*48d0*/  LOP3.LUT R29, R29, 0x64006400, RZ, 0xfc, !PT ;  /* 0x640064001d1d7812 */ /* 0x000fe200078efcff */
[----:B------:R-:W-:Y:S01]  /*48e0*/  HADD2 R9, R28, -1056, -1056 ;  /* 0xe420e4201c097430 */ /* 0x000fe20000000000 */
[----:B------:R-:W-:Y:S01]  /*48f0*/  LOP3.LUT R14, R14, 0x64006400, RZ, 0xfc, !PT ;  /* 0x640064000e0e7812 */ /* 0x000fe200078efcff */
[-C--:B------:R-:W-:Y:S02]  /*4900*/  HFMA2 R15, R24, R10.reuse, R15 ;  /* 0x0000000a180f7231 */ /* 0x080fe4000000000f */
[----:B------:R-:W-:Y:S01]  /*4910*/  HADD2 R12, R12, -1056, -1056 ;  /* 0xe420e4200c0c7430 */ /* 0x000fe20000000000 */
[----:B------:R-:W-:Y:S01]  /*4920*/  LOP3.LUT R25, R25, 0x64006400, RZ, 0xfc, !PT ;  /* 0x6400640019197812 */ /* 0x000fe200078efcff */
[----:B------:R-:W-:Y:S02]  /*4930*/  HADD2 R8, R29, -1056, -1056 ;  /* 0xe420e4201d087430 */ /* 0x000fe40000000000 */
[-C--:B------:R-:W-:Y:S01]  /*4940*/  HFMA2 R22, R9, R10.reuse, R22 ;  /* 0x0000000a09167231 */ /* 0x080fe20000000016 */
[----:B------:R-:W-:Y:S01]  /*4950*/  LOP3.LUT R20, R20, 0x64006400, RZ, 0xfc, !PT ;  /* 0x6400640014147812 */ /* 0x000fe200078efcff */
[----:B------:R-:W-:Y:S01]  /*4960*/  HADD2 R9, R14, -1056, -1056 ;  /* 0xe420e4200e097430 */ /* 0x000fe20000000000 */
[----:B------:R-:W-:Y:S01]  /*4970*/  LOP3.LUT R13, R13, 0x64006400, RZ, 0xfc, !PT ;  /* 0x640064000d0d7812 */ /* 0x000fe200078efcff */
        /* <DEDUP_REMOVED lines=17> */
.L_x_4231:
[C---:B------:R-:W-:Y:S01]  /*4a90*/  IMAD.WIDE R16, R7.reuse, 0x4, R26 ;  /* 0x0000000407107825 */ /* 0x040fe200078e021a */
[----:B-----5:R1:W5:Y:S04]  /*4aa0*/  LDG.E.128.CONSTANT R8, desc[UR12][R26.64] ;  /* 0x0000000c1a087981 */ /* 0x020368000c1e9d00 */
[----:B------:R1:W5:Y:S01]  /*4ab0*/  LDG.E.128.CONSTANT R12, desc[UR12][R16.64] ;  /* 0x0000000c100c7981 */ /* 0x000362000c1e9d00 */
[----:B------:R-:W2:Y:S01]  /*4ac0*/  S2UR UR16, SR_CTAID.Y ;  /* 0x00000000001079c3 */ /* 0x000ea20000002600 */
[----:B------:R-:W-:Y:S01]  /*4ad0*/  IMAD.WIDE R24, R7, 0x4, R16 ;  /* 0x0000000407187825 */ /* 0x000fe200078e0210 */
[----:B------:R-:W-:Y:S06]  /*4ae0*/  BRA.U UP0, `(.L_x_4232) ;  /* 0x0000000900c47547 */ /* 0x000fec000b800000 */
[----:B-1----:R-:W3:Y:S01]  /*4af0*/  LDG.E.128.CONSTANT R16, desc[UR12][R24.64] ;  /* 0x0000000c18107981 */ /* 0x002ee2000c1e9d00 */
[----:B-----5:R-:W-:Y:S02]  /*4b00*/  LOP3.LUT R32, R8, 0x3f003f, RZ, 0xc0, !PT ;  /* 0x003f003f08207812 */ /* 0x020fe400078ec0ff */
[--C-:B------:R-:W-:Y:S01]  /*4b10*/  SHF.R.U32.HI R33, RZ, 0x6, R8.reuse ;  /* 0x00000006ff217819 */ /* 0x100fe20000011608 */
[----:B------:R-:W1:Y:S01]  /*4b20*/  LDS.128 R20, [UR5] ;  /* 0x00000005ff147984 */ /* 0x000e620008000c00 */
        /* <DEDUP_REMOVED lines=77> */
[----:B------:R-:W0:Y:S01]  /*5000*/  LDS.128 R8, [UR5+0x10] ;  /* 0x00001005ff087984 */ /* 0x000e220008000c00 */
        /* <DEDUP_REMOVED lines=9> */
[----:B---3--:R-:W-:Y:S02]  /*50a0*/  SHF.R.U32.HI R29, RZ, 0x8, R17 ;  /* 0x00000008ff1d7819 */ /* 0x008fe40000011611 */
        /* <DEDUP_REMOVED lines=85> */
.L_x_4232:
[----:B------:R-:W-:Y:S01]  /*5600*/  UIADD3 UR9, UPT, UPT, UR9, 0x20, URZ ;  /* 0x0000002009097890 */ /* 0x000fe2000fffe0ff */
[----:B------:R-:W-:Y:S01]  /*5610*/  IMAD.WIDE R24, R7, 0x4, R24 ;  /* 0x0000000407187825 */ /* 0x000fe200078e0218 */
[----:B------:R-:W-:Y:S02]  /*5620*/  UIADD3 UR5, UPT, UPT, UR5, 0x40, URZ ;  /* 0x0000004005057890 */ /* 0x000fe4000fffe0ff */
[----:B------:R-:W-:-:S09]  /*5630*/  UISETP.GE.AND UP0, UPT, UR9, UR4, UPT ;  /* 0x000000040900728c */ /* 0x000fd2000bf06270 */
[----:B------:R-:W-:Y:S05]  /*5640*/  BRA.U !UP0, `(.L_x_4233) ;  /* 0xffffffe908287547 */ /* 0x000fea000b83ffff */
.L_x_4230:
[----:B--2---:R-:W-:-:S06]  /*5650*/  UISETP.GE.AND UP0, UPT, UR16, UR11, UPT ;  /* 0x0000000b1000728c */ /* 0x004fcc000bf06270 */
[----:B------:R-:W-:-:S13]  /*5660*/  PLOP3.LUT P0, PT, PT, PT, UP0, 0x80, 0x8 ;  /* 0x000000000008781c */ /* 0x000fda0003f0f008 */
[----:B------:R-:W-:Y:S05]  /*5670*/  @P0 EXIT ;  /* 0x000000000000094d */ /* 0x000fea0003800000 */
[----:B------:R-:W2:Y:S01]  /*5680*/  S2R R0, SR_CTAID.X ;  /* 0x0000000000007919 */ /* 0x000ea20000002500 */
[----:B0-----:R-:W0:Y:S01]  /*5690*/  LDC.64 R2, c[0x0][0x3a0] ;  /* 0x0000e800ff027b82 */ /* 0x001e220000000a00 */
[----:B-----5:R-:W2:Y:S02]  /*56a0*/  S2R R9, SR_TID.X ;  /* 0x0000000000097919 */ /* 0x020ea40000002100 */
[----:B--2---:R-:W-:-:S05]  /*56b0*/  IMAD R0, R0, 0x20, R9 ;  /* 0x0000002000007824 */ /* 0x004fca00078e0209 */
[----:B------:R-:W-:-:S05]  /*56c0*/  SHF.L.U32 R0, R0, 0x2, RZ ;  /* 0x0000000200007819 */ /* 0x000fca00000006ff */
        /* <DEDUP_REMOVED lines=9> */
.L_x_4237:
[----:B------:R-:W0:Y:S02]  /*5760*/  LDS R2, [R0] ;  /* 0x0000000000027984 */ /* 0x000e240000000800 */
[----:B0-----:R-:W-:-:S05]  /*5770*/  HADD2 R3, R2, R6 ;  /* 0x0000000602037230 */ /* 0x001fca0000000000 */
[----:B------:R-:W0:Y:S02]  /*5780*/  ATOMS.CAST.SPIN P0, [R0], R2, R3 ;  /* 0x000000020000758d */ /* 0x000e240001800003 */
[----:B0-----:R-:W-:Y:S05]  /*5790*/  @!P0 BRA `(.L_x_4237) ;  /* 0xfffffffc00f08947 */ /* 0x001fea000383ffff */
[----:B------:R-:W-:Y:S05]  /*57a0*/  BRA `(.L_x_4235) ;  /* 0x00000000000c7947 */ /* 0x000fea0003800000 */
.L_x_4236:
[----:B------:R-:W2:Y:S02]  /*57b0*/  LD.E R0, desc[UR12][R8.64] ;  /* 0x0000000c08007980 */ /* 0x000ea4000c101900 */
[----:B--2---:R-:W-:-:S05]  /*57c0*/  IMAD.IADD R3, R6, 0x1, R0 ;  /* 0x0000000106037824 */ /* 0x004fca00078e0200 */
[----:B------:R0:W-:Y:S02]  /*57d0*/  ST.E desc[UR12][R8.64], R3 ;  /* 0x0000000308007985 */ /* 0x0001e4000c10190c */
.L_x_4235:
[----:B------:R-:W-:Y:S05]  /*57e0*/  BSYNC.RECONVERGENT B0 ;  /* 0x0000000000007941 */ /* 0x000fea0003800200 */
.L_x_4234:
[----:B------:R2:W-:Y:S02]  /*57f0*/  ATOM.E.ADD.F16x2.RN.STRONG.GPU P0, RZ, desc[UR12][R8.64+0x4], R5 ;  /* 0x8000040508ff79a2 */ /* 0x0005e4000c10e10c */
[----:B--2---:R-:W-:Y:S05]  /*5800*/  @P0 EXIT ;  /* 0x000000000000094d */ /* 0x004fea0003800000 */
[----:B------:R-:W2:Y:S02]  /*5810*/  QSPC.E.S P0, RZ, [R8+0x4] ;  /* 0x0000040008ff73aa */ /* 0x000ea40000000500 */
[----:B--2---:R-:W-:Y:S05]  /*5820*/  @!P0 BRA `(.L_x_4238) ;  /* 0x00000000001c8947 */ /* 0x004fea0003800000 */
[----:B------:R-:W-:-:S04]  /*5830*/  MOV R2, R8 ;  /* 0x0000000800027202 */ /* 0x000fc80000000f00 */
[----:B------:R-:W-:-:S07]  /*5840*/  MOV R0, R2 ;  /* 0x0000000200007202 */ /* 0x000fce0000000f00 */
.L_x_4239:
[----:B------:R-:W0:Y:S02]  /*5850*/  LDS R2, [R0+0x4] ;  /* 0x0000040000027984 */ /* 0x000e240000000800 */
[----:B0-----:R-:W-:-:S05]  /*5860*/  HFMA2 R3, R2, 1, 1, R5 ;  /* 0x3c003c0002037831 */ /* 0x001fca0000000005 */
[----:B------:R-:W0:Y:S02]  /*5870*/  ATOMS.CAST.SPIN P0, [R0+0x4], R2, R3 ;  /* 0x000004020000758d */ /* 0x000e240001800003 */
[----:B0-----:R-:W-:Y:S05]  /*5880*/  @!P0 BRA `(.L_x_4239) ;  /* 0xfffffffc00f08947 */ /* 0x001fea000383ffff */
[----:B------:R-:W-:Y:S05]  /*5890*/  EXIT ;  /* 0x000000000000794d */ /* 0x000fea0003800000 */
.L_x_4238:
[----:B------:R-:W0:Y:S02]  /*58a0*/  LD.E R0, desc[UR12][R8.64+0x4] ;  /* 0x0000040c08007980 */ /* 0x000e24000c101900 */
[----:B0-----:R-:W-:-:S05]  /*58b0*/  IADD3 R3, PT, PT, R5, R0, RZ ;  /* 0x0000000005037210 */ /* 0x001fca0007ffe0ff */
[----:B------:R-:W-:Y:S01]  /*58c0*/  ST.E desc[UR12][R8.64+0x4], R3 ;  /* 0x0000040308007985 */ /* 0x000fe2000c10190c */
[----:B------:R-:W-:Y:S05]  /*58d0*/  EXIT ;  /* 0x000000000000794d */ /* 0x000fea0003800000 */
.L_x_4240:
        /* <DEDUP_REMOVED lines=10> */
.L_x_4548:


//--------------------- .text._Z23gemm_half_q_half_kernelILi1ELi40ELb0ELb0ELi32EEvPK6__halfPKjS4_S2_PS0_iiiiPKtS7_iiiiiibS2_i --------------------------
	.section	.text._Z23gemm_half_q_half_kernelILi1ELi40ELb0ELb0ELi32EEvPK6__halfPKjS4_S2_PS0_iiiiPKtS7_iiiiiibS2_i,"ax",@progbits
	.align	128
        .global         _Z23gemm_half_q_half_kernelILi1ELi40ELb0ELb0ELi32EEvPK6__halfPKjS4_S2_PS0_iiiiPKtS7_iiiiiibS2_i
        .type           _Z23gemm_half_q_half_kernelILi1ELi40ELb0ELb0ELi32EEvPK6__halfPKjS4_S2_PS0_iiiiPKtS7_iiiiiibS2_i,@function
        .size           _Z23gemm_half_q_half_kernelILi1ELi40ELb0ELb0ELi32EEvPK6__halfPKjS4_S2_PS0_iiiiPKtS7_iiiiiibS2_i,(.L_x_4549 - _Z23gemm_half_q_half_kernelILi1ELi40ELb0ELb0ELi32EEvPK6__halfPKjS4_S2_PS0_iiiiPKtS7_iiiiiibS2_i)
        .other          _Z23gemm_half_q_half_kernelILi1ELi40ELb0ELb0ELi32EEvPK6__halfPKjS4_S2_PS0_iiiiPKtS7_iiiiiibS2_i,@"STO_CUDA_ENTRY STV_DEFAULT"
_Z23gemm_half_q_half_kernelILi1ELi40ELb0ELb0ELi32EEvPK6__halfPKjS4_S2_PS0_iiiiPKtS7_iiiiiibS2_i:
.text._Z23gemm_half_q_half_kernelILi1ELi40ELb0ELb0ELi32EEvPK6__halfPKjS4_S2_PS0_iiiiPKtS7_iiiiiibS2_i:
        /* <DEDUP_REMOVED lines=12> */
[C---:B---3--:R-:W-:Y:S02]  /*00c0*/  IADD3 R9, PT, PT, R8.reuse, R13, RZ ;  /* 0x0000000d08097210 */ /* 0x048fe40007ffe0ff */
[----:B-----5:R-:W-:-:S04]  /*00d0*/  VIADDMNMX R23, R8, 0x20, R5, PT ;  /* 0x0000002008177846 */ /* 0x020fc80003800105 */
        /* <DEDUP_REMOVED lines=20> */
.L_x_4242:
[----:B------:R-:W-:Y:S05]  /*0220*/  BSYNC.RECONVERGENT B0 ;  /* 0x0000000000007941 */ /* 0x000fea0003800200 */
.L_x_4241:
        /* <DEDUP_REMOVED lines=29> */
.L_x_4244:
[----:B------:R-:W0:Y:S01]  /*0400*/  LDC.64 R14, c[0x0][0x390] ;  /* 0x0000e400ff0e7b82 */ /* 0x000e220000000a00 */
        /* <DEDUP_REMOVED lines=9> */
[----:B------:R-:W-:-:S05]  /*04a0*/  IMAD.WIDE.U32 R18, R19, 0x2, R6 ;  /* 0x0000000213127825 */ /* 0x000fca00078e0006 */
        /* <DEDUP_REMOVED lines=8> */
[C---:B------:R-:W-:Y:S01]  /*0530*/  IMAD R22, R13.reuse, R13, R13 ;  /* 0x0000000d0d167224 */ /* 0x040fe200078e020d */
[----:B------:R-:W-:Y:S02]  /*0540*/  LOP3.LUT R20, R20, 0xf, RZ, 0xc0, !PT ;  /* 0x0000000f14147812 */ /* 0x000fe400078ec0ff */
[----:B------:R-:W-:Y:S02]  /*0550*/  LOP3.LUT R14, R14, 0xf, RZ, 0xc0, !PT ;  /* 0x0000000f0e0e7812 */ /* 0x000fe400078ec0ff */
[----:B------:R-:W-:Y:S01]  /*0560*/  IADD3 R22, PT, PT, R13, 0x1, R22 ;  /* 0x000000010d167810 */ /* 0x000fe20007ffe016 */
[----:B------:R-:W-:Y:S01]  /*0570*/  IMAD R13, R20, R20, R20 ;  /* 0x00000014140d7224 */ /* 0x000fe200078e0214 */
[----:B------:R-:W-:-:S02]  /*0580*/  SHF.R.U32.HI R3, RZ, 0xc, R3 ;  /* 0x0000000cff037819 */ /* 0x000fc40000011603 */
[----:B---3--:R-:W-:Y:S01]  /*0590*/  IADD3 R10, PT, PT, R25, R10, RZ ;  /* 0x0000000a190a7210 */ /* 0x008fe20007ffe0ff */
[----:B------:R-:W4:Y:S01]  /*05a0*/  I2F.F16 R15, R22 ;  /* 0x00000016000f7306 */ /* 0x000f220000200c00 */
[----:B0-----:R-:W-:Y:S01]  /*05b0*/  IADD3 R17, PT, PT, R20, 0x1, R13 ;  /* 0x0000000114117810 */ /* 0x001fe20007ffe00d */
[----:B------:R-:W-:Y:S01]  /*05c0*/  IMAD R13, R14, R14, R14 ;  /* 0x0000000e0e0d7224 */ /* 0x000fe200078e020e */
[----:B------:R-:W-:Y:S02]  /*05d0*/  LOP3.LUT R3, R3, 0xf, RZ, 0xc0, !PT ;  /* 0x0000000f03037812 */ /* 0x000fe400078ec0ff */
[----:B------:R-:W-:Y:S02]  /*05e0*/  ISETP.GE.AND P0, PT, R10, R23, PT ;  /* 0x000000170a00720c */ /* 0x000fe40003f06270 */
[----:B------:R-:W-:Y:S01]  /*05f0*/  IADD3 R13, PT, PT, R14, 0x1, R13 ;  /* 0x000000010e0d7810 */ /* 0x000fe20007ffe00d */
[C---:B------:R-:W-:Y:S01]  /*0600*/  IMAD R14, R3.reuse, R3, R3 ;  /* 0x00000003030e7224 */ /* 0x040fe200078e0203 */
[----:B------:R-:W0:Y:S04]  /*0610*/  I2F.F16 R17, R17 ;  /* 0x0000001100117306 */ /* 0x000e280000200c00 */
[----:B------:R-:W-:Y:S01]  /*0620*/  IADD3 R14, PT, PT, R3, 0x1, R14 ;  /* 0x00000001030e7810 */ /* 0x000fe20007ffe00e */
[----:B----4-:R-:W-:-:S03]  /*0630*/  HMUL2 R3, R15.H0_H0, R16.H0_H0 ;  /* 0x200000100f037232 */ /* 0x010fc60000000800 */
[----:B------:R-:W1:Y:S01]  /*0640*/  I2F.F16 R21, R13 ;  /* 0x0000000d00157306 */ /* 0x000e620000200c00 */
[----:B0-----:R-:W-:-:S07]  /*0650*/  HMUL2 R20, R17.H0_H0, R16.H0_H0 ;  /* 0x2000001011147232 */ /* 0x001fce0000000800 */
[----:B------:R-:W0:Y:S01]  /*0660*/  I2F.F16 R19, R14 ;  /* 0x0000000e00137306 */ /* 0x000e220000200c00 */
[-C--:B-1----:R-:W-:Y:S02]  /*0670*/  HMUL2 R21, R21.H0_H0, R16.reuse.H0_H0 ;  /* 0x2000001015157232 */ /* 0x082fe40000000800 */
[----:B0-----:R-:W-:Y:S01]  /*0680*/  HMUL2 R22, R19.H0_H0, R16.H0_H0 ;  /* 0x2000001013167232 */ /* 0x001fe20000000800 */
[----:B------:R-:W-:Y:S06]  /*0690*/  @!P0 BRA `(.L_x_4244) ;  /* 0xfffffffc00588947 */ /* 0x000fec000383ffff */
.L_x_4243:
[----:B------:R-:W1:Y:S01]  /*06a0*/  LDCU UR4, c[0x0][0x3c8] ;  /* 0x00007900ff0477ac */ /* 0x000e620008000800 */
[----:B------:R-:W-:Y:S01]  /*06b0*/  HFMA2 R4, -RZ, RZ, 0, 0 ;  /* 0x00000000ff047431 */ /* 0x000fe200000001ff */
[----:B-1----:R-:W-:-:S13]  /*06c0*/  ISETP.GT.AND P0, PT, R8, UR4, PT ;  /* 0x0000000408007c0c */ /* 0x002fda000bf04270 */
[----:B------:R-:W-:Y:S05]  /*06d0*/  @!P0 BRA `(.L_x_4245) ;  /* 0x00000000001c8947 */ /* 0x000fea0003800000 */
[----:B0-----:R-:W0:Y:S02]  /*06e0*/  LDC R7, c[0x0][0x3cc] ;  /* 0x0000f300ff077b82 */ /* 0x001e240000000800 */
[----:B0-----:R-:W-:-:S04]  /*06f0*/  VIMNMX R4, PT, PT, R8, R7, PT ;  /* 0x0000000708047248 */ /* 0x001fc80003fe0100 */
[----:B------:R-:W-:-:S04]  /*0700*/  IADD3 R4, PT, PT, R4, -UR4, RZ ;  /* 0x8000000404047c10 */ /* 0x000fc8000fffe0ff */
[----:B------:R-:W-:-:S04]  /*0710*/  SHF.R.S32.HI R7, RZ, 0x1f, R4 ;  /* 0x0000001fff077819 */ /* 0x000fc80000011404 */
[----:B------:R-:W-:-:S04]  /*0720*/  LEA.HI R7, R7, R4, RZ, 0x5 ;  /* 0x0000000407077211 */ /* 0x000fc800078f28ff */
[----:B------:R-:W-:-:S05]  /*0730*/  SHF.R.S32.HI R7, RZ, 0x5, R7 ;  /* 0x00000005ff077819 */ /* 0x000fca0000011407 */
[----:B------:R-:W-:-:S07]  /*0740*/  IMAD R4, R7, 0x6, RZ ;  /* 0x0000000607047824 */ /* 0x000fce00078e02ff */
.L_x_4245:
[----:B------:R-:W1:Y:S01]  /*0750*/  LDCU UR9, c[0x0][0x3cc] ;  /* 0x00007980ff0977ac */ /* 0x000e620008000800 */
[----:B0-----:R-:W-:Y:S02]  /*0760*/  MOV R6, RZ ;  /* 0x000000ff00067202 */ /* 0x001fe40000000f00 */
[----:B-1----:R-:W-:-:S13]  /*0770*/  ISETP.GT.AND P0, PT, R8, UR9, PT ;  /* 0x0000000908007c0c */ /* 0x002fda000bf04270 */
        /* <DEDUP_REMOVED lines=8> */
.L_x_4246:
        /* <DEDUP_REMOVED lines=11> */
.L_x_4247:
        /* <DEDUP_REMOVED lines=11> */
.L_x_4248:
        /* <DEDUP_REMOVED lines=11> */
.L_x_4249:
[----:B------:R-:W-:Y:S01]  /*0a10*/  VIMNMX R12, PT, PT, R8, UR4, PT ;  /* 0x00000004080c7c48 */ /* 0x000fe2000bfe0100 */
[----:B------:R-:W0:Y:S01]  /*0a20*/  S2UR UR5, SR_CgaCtaId ;  /* 0x00000000000579c3 */ /* 0x000e220000008800 */
[----:B------:R-:W1:Y:S01]  /*0a30*/  LDCU.64 UR10, c[0x0][0x388] ;  /* 0x00007100ff0a77ac */ /* 0x000e620008000a00 */
[----:B------:R-:W-:Y:S02]  /*0a40*/  VIMNMX R5, PT, PT, R5, UR9, PT ;  /* 0x0000000905057c48 */ /* 0x000fe4000bfe0100 */
[----:B------:R-:W-:Y:S01]  /*0a50*/  SHF.R.S32.HI R13, RZ, 0x1f, R12 ;  /* 0x0000001fff0d7819 */ /* 0x000fe2000001140c */
[----:B------:R-:W-:Y:S01]  /*0a60*/  UMOV UR4, 0x400 ;  /* 0x0000040000047882 */ /* 0x000fe20000000000 */
[----:B------:R-:W-:Y:S02]  /*0a70*/  PRMT R25, RZ, 0x5410, RZ ;  /* 0x00005410ff197816 */ /* 0x000fe400000000ff */
[----:B------:R-:W-:Y:S02]  /*0a80*/  LEA.HI R13, R13, R12, RZ, 0x5 ;  /* 0x0000000c0d0d7211 */ /* 0x000fe400078f28ff */
[----:B------:R-:W-:-:S02]  /*0a90*/  PRMT R24, RZ, 0x5410, RZ ;  /* 0x00005410ff187816 */ /* 0x000fc400000000ff */
[----:B------:R-:W-:-:S04]  /*0aa0*/  SHF.R.S32.HI R13, RZ, 0x5, R13 ;  /* 0x00000005ff0d7819 */ /* 0x000fc8000001140d */
[----:B------:R-:W-:-:S04]  /*0ab0*/  LEA R4, R13, R4, 0x3 ;  /* 0x000000040d047211 */ /* 0x000fc800078e18ff */
[----:B------:R-:W-:Y:S02]  /*0ac0*/  IADD3 R4, PT, PT, R7, R4, R6 ;  /* 0x0000000407047210 */ /* 0x000fe40007ffe006 */
[----:B------:R-:W-:Y:S02]  /*0ad0*/  SHF.R.S32.HI R7, RZ, 0x1f, R9 ;  /* 0x0000001fff077819 */ /* 0x000fe40000011409 */
[----:B------:R-:W-:Y:S01]  /*0ae0*/  IADD3 R11, PT, PT, R11, R4, R10 ;  /* 0x000000040b0b7210 */ /* 0x000fe20007ffe00a */
[----:B0-----:R-:W-:-:S04]  /*0af0*/  ULEA UR5, UR5, UR4, 0x18 ;  /* 0x0000000405057291 */ /* 0x001fc8000f8ec0ff */
[----:B------:R-:W-:-:S03]  /*0b00*/  IMAD R4, R11, R2, RZ ;  /* 0x000000020b047224 */ /* 0x000fc600078e02ff */
[----:B------:R-:W-:Y:S02]  /*0b10*/  UMOV UR4, UR5 ;  /* 0x0000000500047c82 */ /* 0x000fe40008000000 */
[----:B------:R-:W-:-:S04]  /*0b20*/  IADD3 R9, P0, PT, R9, R4, RZ ;  /* 0x0000000409097210 */ /* 0x000fc80007f1e0ff */
[----:B------:R-:W-:Y:S02]  /*0b30*/  LEA.HI.X.SX32 R4, R4, R7, 0x1, P0 ;  /* 0x0000000704047211 */ /* 0x000fe400000f0eff */
[----:B------:R-:W-:Y:S02]  /*0b40*/  ISETP.GT.AND P0, PT, R5, R8, PT ;  /* 0x000000080500720c */ /* 0x000fe40003f04270 */
[----:B-1----:R-:W-:-:S04]  /*0b50*/  LEA R26, P2, R9, UR10, 0x2 ;  /* 0x0000000a091a7c11 */ /* 0x002fc8000f8410ff */
[----:B------:R-:W-:-:S07]  /*0b60*/  LEA.HI.X R27, R9, UR11, R4, 0x2, P2 ;  /* 0x0000000b091b7c11 */ /* 0x000fce00090f1404 */
[----:B------:R-:W-:Y:S05]  /*0b70*/  @!P0 BRA `(.L_x_4250) ;  /* 0x0000001400e08947 */ /* 0x000fea0003800000 */
[C---:B------:R-:W-:Y:S01]  /*0b80*/  IMAD.WIDE R12, R2.reuse, 0x4, R26 ;  /* 0x00000004020c7825 */ /* 0x040fe200078e021a */
[----:B------:R-:W2:Y:S03]  /*0b90*/  LDG.E.128.CONSTANT R4, desc[UR6][R26.64] ;  /* 0x000000061a047981 */ /* 0x000ea6000c1e9d00 */
[----:B------:R-:W-:Y:S02]  /*0ba0*/  IMAD.WIDE R16, R2, 0x4, R12 ;  /* 0x0000000402107825 */ /* 0x000fe400078e020c */
[----:B------:R-:W3:Y:S04]  /*0bb0*/  LDG.E.128.CONSTANT R12, desc[UR6][R12.64] ;  /* 0x000000060c0c7981 */ /* 0x000ee8000c1e9d00 */
[----:B------:R-:W4:Y:S01]  /*0bc0*/  LDG.E.128.CONSTANT R8, desc[UR6][R16.64] ;  /* 0x0000000610087981 */ /* 0x000f22000c1e9d00 */
[----:B------:R-:W-:-:S02]  /*0bd0*/  ISETP.LE.AND P0, PT, R0, UR8, PT ;  /* 0x0000000800007c0c */ /* 0x000fc4000bf03270 */
[----:B------:R-:W-:Y:S02]  /*0be0*/  PRMT R25, RZ, 0x7610, R25 ;  /* 0x00007610ff197816 */ /* 0x000fe40000000019 */
[----:B--2---:R-:W-:Y:S02]  /*0bf0*/  SHF.R.U32.HI R18, RZ, 0xc, R4 ;  /* 0x0000000cff127819 */ /* 0x004fe40000011604 */
[----:B------:R-:W-:Y:S02]  /*0c00*/  SHF.R.U32.HI R30, RZ, 0xc, R6 ;  /* 0x0000000cff1e7819 */ /* 0x000fe40000011606 */
[----:B------:R-:W-:Y:S02]  /*0c10*/  SHF.R.U32.HI R31, RZ, 0xc, R7 ;  /* 0x0000000cff1f7819 */ /* 0x000fe40000011607 */
[----:B------:R-:W-:Y:S02]  /*0c20*/  LOP3.LUT R19, R18, 0xf000f, RZ, 0xc0, !PT ;  /* 0x000f000f12137812 */ /* 0x000fe400078ec0ff */
[----:B------:R-:W-:-:S02]  /*0c30*/  LOP3.LUT R18, R30, 0xf000f, RZ, 0xc0, !PT ;  /* 0x000f000f1e127812 */ /* 0x000fc400078ec0ff */
[----:B------:R-:W-:Y:S02]  /*0c40*/  SHF.R.U32.HI R29, RZ, 0xc, R5 ;  /* 0x0000000cff1d7819 */ /* 0x000fe40000011605 */
[----:B----4-:R-:W-:Y:S02]  /*0c50*/  SHF.R.U32.HI R30, RZ, 0x8, R8 ;  /* 0x00000008ff1e7819 */ /* 0x010fe40000011608 */
[----:B------:R-:W-:Y:S02]  /*0c60*/  LOP3.LUT R31, R31, 0xf000f, RZ, 0xc0, !PT ;  /* 0x000f000f1f1f7812 */ /* 0x000fe400078ec0ff */
[----:B------:R-:W-:Y:S02]  /*0c70*/  SHF.R.U32.HI R35, RZ, 0x8, R10 ;  /* 0x00000008ff237819 */ /* 0x000fe4000001160a */
[----:B------:R-:W-:Y:S02]  /*0c80*/  SHF.R.U32.HI R34, RZ, 0x8, R11 ;  /* 0x00000008ff227819 */ /* 0x000fe4000001160b */
[----:B------:R-:W-:-:S02]  /*0c90*/  LOP3.LUT R30, R19, 0x300030, R30, 0xf8, !PT ;  /* 0x00300030131e7812 */ /* 0x000fc400078ef81e */
[----:B------:R-:W-:Y:S02]  /*0ca0*/  LOP3.LUT R29, R29, 0xf000f, RZ, 0xc0, !PT ;  /* 0x000f000f1d1d7812 */ /* 0x000fe400078ec0ff */
[----:B------:R-:W-:Y:S02]  /*0cb0*/  SHF.R.U32.HI R36, RZ, 0x8, R9 ;  /* 0x00000008ff247819 */ /* 0x000fe40000011609 */
[----:B------:R-:W-:Y:S02]  /*0cc0*/  LOP3.LUT R35, R18, 0x300030, R35, 0xf8, !PT ;  /* 0x0030003012237812 */ /* 0x000fe400078ef823 */
[----:B------:R-:W-:Y:S02]  /*0cd0*/  LOP3.LUT R34, R31, 0x300030, R34, 0xf8, !PT ;  /* 0x003000301f227812 */ /* 0x000fe400078ef822 */
[----:B---3--:R-:W-:Y:S02]  /*0ce0*/  SHF.R.U32.HI R19, RZ, 0xc, R13 ;  /* 0x0000000cff137819 */ /* 0x008fe4000001160d */
[----:B------:R-:W-:-:S02]  /*0cf0*/  SHF.R.U32.HI R27, RZ, 0xc, R14 ;  /* 0x0000000cff1b7819 */ /* 0x000fc4000001160e */
[----:B------:R-:W-:Y:S02]  /*0d00*/  SHF.R.U32.HI R18, RZ, 0xc, R12 ;  /* 0x0000000cff127819 */ /* 0x000fe4000001160c */
[----:B------:R-:W-:Y:S02]  /*0d10*/  SHF.R.U32.HI R31, RZ, 0xc, R15 ;  /* 0x0000000cff1f7819 */ /* 0x000fe4000001160f */
[----:B------:R-:W-:Y:S02]  /*0d20*/  LOP3.LUT R36, R29, 0x300030, R36, 0xf8, !PT ;  /* 0x003000301d247812 */ /* 0x000fe400078ef824 */
        /* <DEDUP_REMOVED lines=13> */
[----:B------:R-:W-:Y:S06]  /*0e00*/  @P0 BRA `(.L_x_4251) ;  /* 0x0000000800400947 */ /* 0x000fec0003800000 */
[----:B------:R-:W0:Y:S01]  /*0e10*/  LDS.128 R16, [UR5] ;  /* 0x00000005ff107984 */ /* 0x000e220008000c00 */
[----:B------:R-:W-:Y:S02]  /*0e20*/  LOP3.LUT R24, R4, 0x3f003f, RZ, 0xc0, !PT ;  /* 0x003f003f04187812 */ /* 0x000fe400078ec0ff */
[----:B------:R-:W-:Y:S02]  /*0e30*/  LOP3.LUT R39, R6, 0x3f003f, RZ, 0xc0, !PT ;  /* 0x003f003f06277812 */ /* 0x000fe400078ec0ff */
[----:B------:R-:W-:Y:S02]  /*0e40*/  SHF.R.U32.HI R25, RZ, 0x6, R4 ;  /* 0x00000006ff197819 */ /* 0x000fe40000011604 */
[----:B------:R-:W-:Y:S02]  /*0e50*/  LOP3.LUT R37, R5, 0x3f003f, RZ, 0xc0, !PT ;  /* 0x003f003f05257812 */ /* 0x000fe400078ec0ff */
[----:B------:R-:W-:Y:S02]  /*0e60*/  LOP3.LUT R4, R24, 0x64006400, RZ, 0xfc, !PT ;  /* 0x6400640018047812 */ /* 0x000fe400078efcff */
[----:B------:R-:W-:-:S02]  /*0e70*/  LOP3.LUT R41, R7, 0x3f003f, RZ, 0xc0, !PT ;  /* 0x003f003f07297812 */ /* 0x000fc400078ec0ff */
[----:B------:R-:W-:Y:S02]  /*0e80*/  SHF.R.U32.HI R42, RZ, 0x6, R7 ;  /* 0x00000006ff2a7819 */ /* 0x000fe40000011607 */
[----:B------:R-:W-:Y:S02]  /*0e90*/  SHF.R.U32.HI R40, RZ, 0x6, R6 ;  /* 0x00000006ff287819 */ /* 0x000fe40000011606 */
[----:B------:R-:W-:Y:S02]  /*0ea0*/  LOP3.LUT R7, R39, 0x64006400, RZ, 0xfc, !PT ;  /* 0x6400640027077812 */ /* 0x000fe400078efcff */
[----:B------:R-:W-:Y:S02]  /*0eb0*/  SHF.R.U32.HI R38, RZ, 0x6, R5 ;  /* 0x00000006ff267819 */ /* 0x000fe40000011605 */
        /* <DEDUP_REMOVED lines=15> */
[----:B------:R-:W-:Y:S01]  /*0fb0*/  LOP3.LUT R30, R30, 0x64006400, RZ, 0xfc, !PT ;  /* 0x640064001e1e7812 */ /* 0x000fe200078efcff */
[----:B0-----:R-:W-:-:S02]  /*0fc0*/  HFMA2 R24, R25, R16, RZ ;  /* 0x0000001019187231 */ /* 0x001fc400000000ff */
[-C--:B------:R-:W-:Y:S02]  /*0fd0*/  HFMA2 R25, R37, R16.reuse, RZ.H0_H0 ;  /* 0x0000001025197231 */ /* 0x080fe400000400ff */
[-C--:B------:R-:W-:Y:S01]  /*0fe0*/  HFMA2 R37, R39, R16.reuse, RZ ;  /* 0x0000001027257231 */ /* 0x080fe200000000ff */
[----:B------:R-:W-:Y:S01]  /*0ff0*/  LOP3.LUT R7, R42, 0x64006400, RZ, 0xfc, !PT ;  /* 0x640064002a077812 */ /* 0x000fe200078efcff */
[----:B------:R-:W-:Y:S01]  /*1000*/  HADD2 R4, R4, -1056, -1056 ;  /* 0xe420e42004047430 */ /* 0x000fe20000000000 */
[----:B------:R-:W-:Y:S01]  /*1010*/  LOP3.LUT R35, R35, 0x64006400, RZ, 0xfc, !PT ;  /* 0x6400640023237812 */ /* 0x000fe200078efcff */
[----:B------:R-:W-:Y:S01]  /*1020*/  HFMA2 R16, R41, R16, RZ.H0_H0 ;  /* 0x0000001029107231 */ /* 0x000fe200000400ff */
[----:B------:R-:W-:Y:S01]  /*1030*/  LOP3.LUT R29, R29, 0x64006400, RZ, 0xfc, !PT ;  /* 0x640064001d1d7812 */ /* 0x000fe200078efcff */
[-C--:B------:R-:W-:Y:S02]  /*1040*/  HFMA2 R24, R5, R17.reuse, R24 ;  /* 0x0000001105187231 */ /* 0x080fe40000000018 */
[----:B------:R-:W-:-:S02]  /*1050*/  HFMA2 R25, R4, R17, R25 ;  /* 0x0000001104197231 */ /* 0x000fc40000000019 */
[-C--:B------:R-:W-:Y:S02]  /*1060*/  HFMA2 R37, R6, R17.reuse, R37 ;  /* 0x0000001106257231 */ /* 0x080fe40000000025 */
[----:B------:R-:W-:Y:S01]  /*1070*/  HADD2 R7, R7, -1056, -1056 ;  /* 0xe420e42007077430 */ /* 0x000fe20000000000 */
[----:B------:R-:W-:Y:S01]  /*1080*/  LOP3.LUT R4, R12, 0x3f003f, RZ, 0xc0, !PT ;  /* 0x003f003f0c047812 */ /* 0x000fe200078ec0ff */
[----:B------:R-:W-:Y:S01]  /*1090*/  HADD2 R29, R29, -1056, -1056 ;  /* 0xe420e4201d1d7430 */ /* 0x000fe20000000000 */
[----:B------:R-:W-:Y:S01]  /*10a0*/  LOP3.LUT R5, R13, 0x3f003f, RZ, 0xc0, !PT ;  /* 0x003f003f0d057812 */ /* 0x000fe200078ec0ff */
[----:B------:R-:W-:Y:S01]  /*10b0*/  HFMA2 R17, R7, R17, R16 ;  /* 0x0000001107117231 */ /* 0x000fe20000000010 */
[----:B------:R-:W-:Y:S02]  /*10c0*/  LOP3.LUT R6, R14, 0x3f003f, RZ, 0xc0, !PT ;  /* 0x003f003f0e067812 */ /* 0x000fe400078ec0ff */
[----:B------:R-:W-:Y:S02]  /*10d0*/  LOP3.LUT R38, R4, 0x64006400, RZ, 0xfc, !PT ;  /* 0x6400640004267812 */ /* 0x000fe400078efcff */
[----:B------:R-:W-:-:S02]  /*10e0*/  LOP3.LUT R39, R5, 0x64006400, RZ, 0xfc, !PT ;  /* 0x6400640005277812 */ /* 0x000fc400078efcff */
[----:B------:R-:W-:Y:S01]  /*10f0*/  LOP3.LUT R40, R6, 0x64006400, RZ, 0xfc, !PT ;  /* 0x6400640006287812 */ /* 0x000fe200078efcff */
[----:B------:R-:W-:Y:S01]  /*1100*/  HADD2 R41, R38, -1056, -1056 ;  /* 0xe420e42026297430 */ /* 0x000fe20000000000 */
[----:B------:R-:W0:Y:S01]  /*1110*/  LDS.128 R4, [UR5+0x10] ;  /* 0x00001005ff047984 */ /* 0x000e220008000c00 */
[----:B------:R-:W-:Y:S01]  /*1120*/  SHF.R.U32.HI R12, RZ, 0x6, R12 ;  /* 0x00000006ff0c7819 */ /* 0x000fe2000001160c */
[----:B------:R-:W-:Y:S01]  /*1130*/  HADD2 R38, R39, -1056, -1056 ;  /* 0xe420e42027267430 */ /* 0x000fe20000000000 */
[----:B------:R-:W-:Y:S01]  /*1140*/  SHF.R.U32.HI R14, RZ, 0x6, R14 ;  /* 0x00000006ff0e7819 */ /* 0x000fe2000001160e */
[----:B------:R-:W-:Y:S02]  /*1150*/  HADD2 R40, R40, -1056, -1056 ;  /* 0xe420e42028287430 */ /* 0x000fe40000000000 */
[-C--:B------:R-:W-:Y:S01]  /*1160*/  HFMA2 R24, R41, R18.reuse, R24 ;  /* 0x0000001229187231 */ /* 0x080fe20000000018 */
[----:B------:R-:W-:Y:S01]  /*1170*/  LOP3.LUT R41, R12, 0x3f003f, RZ, 0xc0, !PT ;  /* 0x003f003f0c297812 */ /* 0x000fe200078ec0ff */
[----:B------:R-:W-:Y:S01]  /*1180*/  HFMA2 R25, R38, R18, R25 ;  /* 0x0000001226197231 */ /* 0x000fe20000000019 */
[----:B------:R-:W-:-:S02]  /*1190*/  LOP3.LUT R14, R14, 0x3f003f, RZ, 0xc0, !PT ;  /* 0x003f003f0e0e7812 */ /* 0x000fc400078ec0ff */
[----:B------:R-:W-:Y:S01]  /*11a0*/  LOP3.LUT R16, R15, 0x3f003f, RZ, 0xc0, !PT ;  /* 0x003f003f0f107812 */ /* 0x000fe200078ec0ff */
[----:B------:R-:W-:Y:S01]  /*11b0*/  HFMA2 R37, R40, R18, R37 ;  /* 0x0000001228257231 */ /* 0x000fe20000000025 */
[----:B------:R-:W-:Y:S02]  /*11c0*/  SHF.R.U32.HI R13, RZ, 0x6, R13 ;  /* 0x00000006ff0d7819 */ /* 0x000fe4000001160d */
        /* <DEDUP_REMOVED lines=10> */
[-C--:B------:R-:W-:Y:S01]  /*1270*/  HFMA2 R24, R41, R19.reuse, R24 ;  /* 0x0000001329187231 */ /* 0x080fe20000000018 */
[----:B------:R-:W-:Y:S01]  /*1280*/  LOP3.LUT R15, R15, 0x3f003f, RZ, 0xc0, !PT ;  /* 0x003f003f0f0f7812 */ /* 0x000fe200078ec0ff */
[----:B------:R-:W-:Y:S01]  /*1290*/  HFMA2 R17, R16, R18, R17 ;  /* 0x0000001210117231 */ /* 0x000fe20000000011 */
[----:B------:R-:W-:Y:S01]  /*12a0*/  LOP3.LUT R13, R13, 0x64006400, RZ, 0xfc, !PT ;  /* 0x640064000d0d7812 */ /* 0x000fe200078efcff */
[----:B------:R-:W-:Y:S01]  /*12b0*/  HFMA2 R37, R14, R19, R37 ;  /* 0x000000130e257231 */ /* 0x000fe20000000025 */
[----:B------:R-:W-:Y:S02]  /*12c0*/  SHF.R.U32.HI R39, RZ, 0x6, R8 ;  /* 0x00000006ff277819 */ /* 0x000fe40000011608 */
[----:B------:R-:W-:Y:S01]  /*12d0*/  LOP3.LUT R38, R38, 0x64006400, RZ, 0xfc, !PT ;  /* 0x6400640026267812 */ /* 0x000fe200078efcff */
[----:B------:R-:W-:Y:S01]  /*12e0*/  HADD2 R16, R13, -1056, -1056 ;  /* 0xe420e4200d107430 */ /* 0x000fe20000000000 */
[----:B------:R-:W-:-:S02]  /*12f0*/  SHF.R.U32.HI R10, RZ, 0x6, R10 ;  /* 0x00000006ff0a7819 */ /* 0x000fc4000001160a */
[----:B------:R-:W-:Y:S01]  /*1300*/  LOP3.LUT R40, R40, 0x64006400, RZ, 0xfc, !PT ;  /* 0x6400640028287812 */ /* 0x000fe200078efcff */
[----:B------:R-:W-:Y:S01]  /*1310*/  HADD2 R13, R38, -1056, -1056 ;  /* 0xe420e420260d7430 */ /* 0x000fe20000000000 */
[----:B------:R-:W-:Y:S01]  /*1320*/  LOP3.LUT R8, R9, 0x3f003f, RZ, 0xc0, !PT ;  /* 0x003f003f09087812 */ /* 0x000fe200078ec0ff */
[-C--:B------:R-:W-:Y:S01]  /*1330*/  HFMA2 R25, R16, R19.reuse, R25 ;  /* 0x0000001310197231 */ /* 0x080fe20000000019 */
[----:B------:R-:W-:Y:S01]  /*1340*/  LOP3.LUT R12, R11, 0x3f003f, RZ, 0xc0, !PT ;  /* 0x003f003f0b0c7812 */ /* 0x000fe200078ec0ff */
[----:B------:R-:W-:Y:S01]  /*1350*/  HADD2 R40, R40, -1056, -1056 ;  /* 0xe420e42028287430 */ /* 0x000fe20000000000 */
[----:B------:R-:W-:Y:S01]  /*1360*/  LOP3.LUT R15, R15, 0x64006400, RZ, 0xfc, !PT ;  /* 0x640064000f0f7812 */ /* 0x000fe200078efcff */
[-C--:B0-----:R-:W-:Y:S01]  /*1370*/  HFMA2 R24, R13, R4.reuse, R24 ;  /* 0x000000040d187231 */ /* 0x081fe20000000018 */
[----:B------:R-:W-:Y:S02]  /*1380*/  SHF.R.U32.HI R9, RZ, 0x6, R9 ;  /* 0x00000006ff097819 */ /* 0x000fe40000011609 */
[----:B------:R-:W-:Y:S01]  /*1390*/  SHF.R.U32.HI R11, RZ, 0x6, R11 ;  /* 0x00000006ff0b7819 */ /* 0x000fe2000001160b */
[----:B------:R-:W-:Y:S01]  /*13a0*/  HADD2 R14, R15, -1056, -1056 ;  /* 0xe420e4200f0e7430 */ /* 0x000fe20000000000 */
        /* <DEDUP_REMOVED lines=32> */
[----:B------:R-:W-:Y:S01]  /*15b0*/  PRMT R3, R3, 0x5410, R20 ;  /* 0x0000541003037816 */ /* 0x000fe20000000014 */
[----:B------:R-:W-:-:S02]  /*15c0*/  HFMA2 R24, R5, R6, R24 ;  /* 0x0000000605187231 */ /* 0x000fc40000000018 */
[----:B------:R-:W-:Y:S02]  /*15d0*/  HADD2 R9, R36, -1056, -1056 ;  /* 0xe420e42024097430 */ /* 0x000fe40000000000 */
[-C--:B------:R-:W-:Y:S02]  /*15e0*/  HFMA2 R37, R4, R6.reuse, R37 ;  /* 0x0000000604257231 */ /* 0x080fe40000000025 */
[----:B------:R-:W-:Y:S01]  /*15f0*/  HADD2 R34, R34, -1056, -1056 ;  /* 0xe420e42022227430 */ /* 0x000fe20000000000 */
[----:B------:R-:W-:Y:S01]  /*1600*/  PRMT R21, R21, 0x5410, R22 ;  /* 0x0000541015157816 */ /* 0x000fe20000000016 */
        /* <DEDUP_REMOVED lines=14> */
[----:B------:R-:W-:-:S04]  /*16f0*/  HFMA2 R25, R24, R3, RZ ;  /* 0x0000000318197231 */ /* 0x000fc800000000ff */
[----:B------:R-:W-:-:S07]  /*1700*/  HFMA2 R24, R37, R21, RZ.H0_H0 ;  /* 0x0000001525187231 */ /* 0x000fce00000400ff */
.L_x_4251:
[C---:B------:R-:W-:Y:S01]  /*1710*/  IMAD.WIDE R12, R2.reuse, 0x4, R26 ;  /* 0x00000004020c7825 */ /* 0x040fe200078e021a */
[----:B------:R-:W2:Y:S03]  /*1720*/  LDG.E.128.CONSTANT R4, desc[UR6][R26.64] ;  /* 0x000000061a047981 */ /* 0x000ea6000c1e9d00 */
[----:B------:R-:W-:Y:S02]  /*1730*/  IMAD.WIDE R10, R2, 0x4, R12 ;  /* 0x00000004020a7825 */ /* 0x000fe400078e020c */
[----:B------:R-:W3:Y:S04]  /*1740*/  LDG.E.128.CONSTANT R12, desc[UR6][R12.64] ;  /* 0x000000060c0c7981 */ /* 0x000ee8000c1e9d00 */
[----:B------:R-:W4:Y:S01]  /*1750*/  LDG.E.128.CONSTANT R16, desc[UR6][R10.64] ;  /* 0x000000060a107981 */ /* 0x000f22000c1e9d00 */
[----:B------:R-:W-:Y:S01]  /*1760*/  LEA R36, R28, 0x20, 0x5 ;  /* 0x000000201c247811 */ /* 0x000fe200078e28ff */
[----:B------:R-:W-:Y:S01]  /*1770*/  UIADD3 UR4, UPT, UPT, UR5, 0x40, URZ ;  /* 0x0000004005047890 */ /* 0x000fe2000fffe0ff */
[----:B--2---:R-:W-:-:S04]  /*1780*/  SHF.R.U32.HI R8, RZ, 0xc, R4 ;  /* 0x0000000cff087819 */ /* 0x004fc80000011604 */
[----:B------:R-:W-:Y:S02]  /*1790*/  LOP3.LUT R8, R8, 0xf000f, RZ, 0xc0, !PT ;  /* 0x000f000f08087812 */ /* 0x000fe400078ec0ff */
[----:B------:R-:W-:Y:S02]  /*17a0*/  SHF.R.U32.HI R29, RZ, 0xc, R6 ;  /* 0x0000000cff1d7819 */ /* 0x000fe40000011606 */
[----:B----4-:R-:W-:Y:S02]  /*17b0*/  SHF.R.U32.HI R33, RZ, 0x8, R16 ;  /* 0x00000008ff217819 */ /* 0x010fe40000011610 */
[----:B------:R-:W-:Y:S02]  /*17c0*/  SHF.R.U32.HI R9, RZ, 0xc, R5 ;  /* 0x0000000cff097819 */ /* 0x000fe40000011605 */
[----:B------:R-:W-:Y:S02]  /*17d0*/  SHF.R.U32.HI R30, RZ, 0xc, R7 ;  /* 0x0000000cff1e7819 */ /* 0x000fe40000011607 */
[----:B------:R-:W-:-:S02]  /*17e0*/  LOP3.LUT R33, R8, 0x300030, R33, 0xf8, !PT ;  /* 0x0030003008217812 */ /* 0x000fc400078ef821 */
[----:B---3--:R-:W-:Y:S02]  /*17f0*/  SHF.R.U32.HI R8, RZ, 0xc, R12 ;  /* 0x0000000cff087819 */ /* 0x008fe4000001160c */
[----:B------:R-:W-:Y:S02]  /*1800*/  LOP3.LUT R27, R29, 0xf000f, RZ, 0xc0, !PT ;  /* 0x000f000f1d1b7812 */ /* 0x000fe400078ec0ff */
[----:B------:R-:W-:Y:S02]  /*1810*/  LOP3.LUT R26, R9, 0xf000f, RZ, 0xc0, !PT ;  /* 0x000f000f091a7812 */ /* 0x000fe400078ec0ff */
[----:B------:R-:W-:Y:S02]  /*1820*/  LOP3.LUT R34, R30, 0xf000f, RZ, 0xc0, !PT ;  /* 0x000f000f1e227812 */ /* 0x000fe400078ec0ff */
[----:B------:R-:W-:Y:S02]  /*1830*/  SHF.R.U32.HI R29, RZ, 0x8, R17 ;  /* 0x00000008ff1d7819 */ /* 0x000fe40000011611 */
[----:B------:R-:W-:-:S02]  /*1840*/  SHF.R.U32.HI R30, RZ, 0xa, R16 ;  /* 0x0000000aff1e7819 */ /* 0x000fc40000011610 */
[----:B------:R-:W-:Y:S02]  /*1850*/  LOP3.LUT R9, R8, 0xf000f, RZ, 0xc0, !PT ;  /* 0x000f000f08097812 */ /* 0x000fe400078ec0ff */
[----:B------:R-:W-:Y:S02]  /*1860*/  SHF.R.U32.HI R32, RZ, 0x8, R18 ;  /* 0x00000008ff207819 */ /* 0x000fe40000011612 */
[----:B------:R-:W-:Y:S02]  /*1870*/  LOP3.LUT R29, R26, 0x300030, R29, 0xf8, !PT ;  /* 0x003000301a1d7812 */ /* 0x000fe400078ef81d */
[----:B------:R-:W-:Y:S02]  /*1880*/  SHF.R.U32.HI R31, RZ, 0x8, R19 ;  /* 0x00000008ff1f7819 */ /* 0x000fe40000011613 */
[----:B------:R-:W-:Y:S02]  /*1890*/  LOP3.LUT R30, R9, 0x300030, R30, 0xf8, !PT ;  /* 0x00300030091e7812 */ /* 0x000fe400078ef81e */
        /* <DEDUP_REMOVED lines=16> */
[----:B------:R-:W-:Y:S06]  /*19a0*/  @P1 BRA `(.L_x_4250) ;  /* 0x0000000800541947 */ /* 0x000fec0003800000 */
[----:B------:R-:W0:Y:S01]  /*19b0*/  LDS.128 R8, [UR5+0x20] ;  /* 0x00002005ff087984 */ /* 0x000e220008000c00 */
[----:B------:R-:W-:Y:S01]  /*19c0*/  LOP3.LUT R37, R4, 0x3f003f, RZ, 0xc0, !PT ;  /* 0x003f003f04257812 */ /* 0x000fe200078ec0ff */
[----:B------:R-:W-:Y:S01]  /*19d0*/  UMOV UR4, 0x400 ;  /* 0x0000040000047882 */ /* 0x000fe20000000000 */
[----:B------:R-:W-:Y:S02]  /*19e0*/  LOP3.LUT R39, R6, 0x3f003f, RZ, 0xc0, !PT ;  /* 0x003f003f06277812 */ /* 0x000fe400078ec0ff */
[----:B------:R-:W-:Y:S02]  /*19f0*/  LOP3.LUT R38, R5, 0x3f003f, RZ, 0xc0, !PT ;  /* 0x003f003f05267812 */ /* 0x000fe400078ec0ff */
[----:B------:R-:W-:Y:S02]  /*1a00*/  SHF.R.U32.HI R4, RZ, 0x6, R4 ;  /* 0x00000006ff047819 */ /* 0x000fe40000011604 */
        /* <DEDUP_REMOVED lines=14> */
[----:B------:R-:W-:Y:S01]  /*1af0*/  LOP3.LUT R40, R5, 0x3f003f, RZ, 0xc0, !PT ;  /* 0x003f003f05287812 */ /* 0x000fe200078ec0ff */
[----:B------:R-:W-:Y:S01]  /*1b00*/  HADD2 R39, R39, -1056, -1056 ;  /* 0xe420e42027277430 */ /* 0x000fe20000000000 */
[----:B------:R-:W-:Y:S02]  /*1b10*/  LOP3.LUT R6, R6, 0x3f003f, RZ, 0xc0, !PT ;  /* 0x003f003f06067812 */ /* 0x000fe400078ec0ff */
[----:B------:R-:W-:Y:S02]  /*1b20*/  LOP3.LUT R5, R12, 0x3f003f, RZ, 0xc0, !PT ;  /* 0x003f003f0c057812 */ /* 0x000fe400078ec0ff */
[----:B------:R-:W-:-:S02]  /*1b30*/  LOP3.LUT R40, R40, 0x64006400, RZ, 0xfc, !PT ;  /* 0x6400640028287812 */ /* 0x000fc400078efcff */
[----:B------:R-:W-:Y:S02]  /*1b40*/  SHF.R.U32.HI R12, RZ, 0x6, R12 ;  /* 0x00000006ff0c7819 */ /* 0x000fe4000001160c */
[----:B------:R-:W-:Y:S01]  /*1b50*/  LOP3.LUT R33, R33, 0x64006400, RZ, 0xfc, !PT ;  /* 0x6400640021217812 */ /* 0x000fe200078efcff */
[-C--:B0-----:R-:W-:Y:S02]  /*1b60*/  HFMA2 R4, R37, R8.reuse, RZ ;  /* 0x0000000825047231 */ /* 0x081fe400000000ff */
[-C--:B------:R-:W-:Y:S02]  /*1b70*/  HFMA2 R37, R43, R8.reuse, RZ.H0_H0 ;  /* 0x000000082b257231 */ /* 0x080fe400000400ff */
[-C--:B------:R-:W-:Y:S02]  /*1b80*/  HFMA2 R38, R45, R8.reuse, RZ ;  /* 0x000000082d267231 */ /* 0x080fe400000000ff */
[----:B------:R-:W-:Y:S01]  /*1b90*/  HFMA2 R8, R41, R8, RZ.H0_H0 ;  /* 0x0000000829087231 */ /* 0x000fe200000400ff */
[----:B------:R-:W-:Y:S01]  /*1ba0*/  LOP3.LUT R41, R7, 0x3f003f, RZ, 0xc0, !PT ;  /* 0x003f003f07297812 */ /* 0x000fe200078ec0ff */
[----:B------:R-:W-:Y:S01]  /*1bb0*/  HADD2 R40, R40, -1056, -1056 ;  /* 0xe420e42028287430 */ /* 0x000fe20000000000 */
[----:B------:R-:W-:-:S02]  /*1bc0*/  LOP3.LUT R7, R6, 0x64006400, RZ, 0xfc, !PT ;  /* 0x6400640006077812 */ /* 0x000fc400078efcff */
        /* <DEDUP_REMOVED lines=9> */
[-C--:B------:R-:W-:Y:S02]  /*1c60*/  HFMA2 R38, R7, R9.reuse, R38 ;  /* 0x0000000907267231 */ /* 0x080fe40000000026 */
[-C--:B------:R-:W-:Y:S01]  /*1c70*/  HFMA2 R37, R40, R9.reuse, R37 ;  /* 0x0000000928257231 */ /* 0x080fe20000000025 */
[----:B------:R-:W-:Y:S01]  /*1c80*/  LOP3.LUT R40, R14, 0x3f003f, RZ, 0xc0, !PT ;  /* 0x003f003f0e287812 */ /* 0x000fe200078ec0ff */
[----:B------:R-:W-:-:S02]  /*1c90*/  HFMA2 R39, R39, R9, R8 ;  /* 0x0000000927277231 */ /* 0x000fc40000000008 */
[-C--:B------:R-:W-:Y:S01]  /*1ca0*/  HFMA2 R8, R6, R10.reuse, R5 ;  /* 0x0000000a06087231 */ /* 0x080fe20000000005 */
[----:B------:R-:W-:Y:S01]  /*1cb0*/  LOP3.LUT R9, R13, 0x3f003f, RZ, 0xc0, !PT ;  /* 0x003f003f0d097812 */ /* 0x000fe200078ec0ff */
[----:B------:R-:W0:Y:S01]  /*1cc0*/  LDS.128 R4, [UR5+0x30] ;  /* 0x00003005ff047984 */ /* 0x000e220008000c00 */
[----:B------:R-:W-:Y:S01]  /*1cd0*/  LOP3.LUT R40, R40, 0x64006400, RZ, 0xfc, !PT ;  /* 0x6400640028287812 */ /* 0x000fe200078efcff */
[----:B------:R-:W1:Y:S01]  /*1ce0*/  S2UR UR5, SR_CgaCtaId ;  /* 0x00000000000579c3 */ /* 0x000e620000008800 */
        /* <DEDUP_REMOVED lines=9> */
[-C--:B------:R-:W-:Y:S01]  /*1d80*/  HFMA2 R37, R43, R10.reuse, R38 ;  /* 0x0000000a2b257231 */ /* 0x080fe20000000026 */
[----:B------:R-:W-:Y:S01]  /*1d90*/  SHF.R.U32.HI R15, RZ, 0x6, R15 ;  /* 0x00000006ff0f7819 */ /* 0x000fe2000001160f */
[----:B------:R-:W-:Y:S01]  /*1da0*/  HFMA2 R10, R40, R10, R39 ;  /* 0x0000000a280a7231 */ /* 0x000fe20000000027 */
        /* <DEDUP_REMOVED lines=10> */
[----:B-1----:R-:W-:Y:S01]  /*1e50*/  ULEA UR4, UR5, UR4, 0x18 ;  /* 0x0000000405047291 */ /* 0x002fe2000f8ec0ff */
[----:B------:R-:W-:Y:S01]  /*1e60*/  LOP3.LUT R15, R15, 0x64006400, RZ, 0xfc, !PT ;  /* 0x640064000f0f7812 */ /* 0x000fe200078efcff */
[-C--:B------:R-:W-:Y:S01]  /*1e70*/  HFMA2 R37, R14, R11.reuse, R37 ;  /* 0x0000000b0e257231 */ /* 0x080fe20000000025 */
        /* <DEDUP_REMOVED lines=14> */
[----:B------:R-:W-:Y:S01]  /*1f60*/  SHF.R.U32.HI R17, RZ, 0x6, R17 ;  /* 0x00000006ff117819 */ /* 0x000fe20000011611 */
[----:B------:R-:W-:Y:S01]  /*1f70*/  UIADD3 UR4, UPT, UPT, UR4, 0x40, URZ ;  /* 0x0000004004047890 */ /* 0x000fe2000fffe0ff */
[----:B------:R-:W-:Y:S01]  /*1f80*/  SHF.R.U32.HI R19, RZ, 0x6, R19 ;  /* 0x00000006ff137819 */ /* 0x000fe20000011613 */
[----:B------:R-:W-:Y:S01]  /*1f90*/  HFMA2 R8, R38, R4, R37 ;  /* 0x0000000426087231 */ /* 0x000fe20000000025 */
        /* <DEDUP_REMOVED lines=32> */
[----:B------:R-:W-:Y:S01]  /*21a0*/  PRMT R3, R3, 0x5410, R20 ;  /* 0x0000541003037816 */ /* 0x000fe20000000014 */
[----:B------:R-:W-:Y:S02]  /*21b0*/  HFMA2 R8, R5, R6, R8 ;  /* 0x0000000605087231 */ /* 0x000fe40000000008 */
[----:B------:R-:W-:Y:S01]  /*21c0*/  HADD2 R5, R34, -1056, -1056 ;  /* 0xe420e42022057430 */ /* 0x000fe20000000000 */
[----:B------:R-:W-:Y:S01]  /*21d0*/  PRMT R21, R21, 0x5410, R22 ;  /* 0x0000541015157816 */ /* 0x000fe20000000016 */
        /* <DEDUP_REMOVED lines=17> */
[----:B------:R-:W-:-:S07]  /*22f0*/  MOV R8, R36 ;  /* 0x0000002400087202 */ /* 0x000fce0000000f00 */
.L_x_4250:
[----:B------:R-:W-:-:S04]  /*2300*/  VIMNMX R5, PT, PT, R23, UR12, PT ;  /* 0x0000000c17057c48 */ /* 0x000fc8000bfe0100 */
[----:B------:R-:W-:-:S13]  /*2310*/  ISETP.GT.AND P0, PT, R5, R8, PT ;  /* 0x000000080500720c */ /* 0x000fda0003f04270 */
[----:B------:R-:W-:Y:S05]  /*2320*/  @!P0 BRA `(.L_x_4252) ;  /* 0x00000024003c8947 */ /* 0x000fea0003800000 */
[----:B------:R-:W-:Y:S01]  /*2330*/  VIMNMX.U32 R23, PT, PT, R23, UR12, PT ;  /* 0x0000000c17177c48 */ /* 0x000fe2000bfe0000 */
[----:B------:R-:W-:-:S12]  /*2340*/  UIADD3 UR4, UPT, UPT, UR4, 0x20, URZ ;  /* 0x0000002004047890 */ /* 0x000fd8000fffe0ff */
.L_x_4257:
[----:B------:R-:W0:Y:S01]  /*2350*/  LDC R0, c[0x0][0x3a8] ;  /* 0x0000ea00ff007b82 */ /* 0x000e220000000800 */
[----:B------:R-:W-:-:S07]  /*2360*/  HFMA2 R4, -RZ, RZ, 0, 0.0625 ;  /* 0x00002c00ff047431 */ /* 0x000fce00000001ff */
[----:B------:R-:W1:Y:S01]  /*2370*/  LDC R2, c[0x0][0x3ac] ;  /* 0x0000eb00ff027b82 */ /* 0x000e620000000800 */
[----:B------:R-:W-:Y:S02]  /*2380*/  PRMT R3, R3, 0x5410, R4 ;  /* 0x0000541003037816 */ /* 0x000fe40000000004 */
[----:B0-----:R-:W-:Y:S01]  /*2390*/  ISETP.LE.AND P0, PT, R0, UR8, PT ;  /* 0x0000000800007c0c */ /* 0x001fe2000bf03270 */
[----:B-1----:R-:W-:-:S04]  /*23a0*/  IMAD.WIDE R12, R2, 0x4, R26 ;  /* 0x00000004020c7825 */ /* 0x002fc800078e021a */
[----:B------:R-:W-:-:S08]  /*23b0*/  IMAD.WIDE R10, R2, 0x4, R12 ;  /* 0x00000004020a7825 */ /* 0x000fd000078e020c */
[----:B------:R-:W-:Y:S05]  /*23c0*/  @P0 BRA `(.L_x_4253) ;  /* 0x00000008003c0947 */ /* 0x000fea0003800000 */
[----:B------:R0:W2:Y:S04]  /*23d0*/  LDG.E.128.CONSTANT R4, desc[UR6][R26.64] ;  /* 0x000000061a047981 */ /* 0x0000a8000c1e9d00 */
[----:B------:R-:W0:Y:S02]  /*23e0*/  LDS.64 R14, [UR4+-0x20] ;  /* 0xffffe004ff0e7984 */ /* 0x000e240008000a00 */
        /* <DEDUP_REMOVED lines=8> */
[----:B------:R-:W-:Y:S02]  /*2470*/  LOP3.LUT R26, R7, 0xf000f, RZ, 0xc0, !PT ;  /* 0x000f000f071a7812 */ /* 0x000fe400078ec0ff */
[----:B------:R-:W-:Y:S01]  /*2480*/  LOP3.LUT R5, R5, 0x64006400, RZ, 0xfc, !PT ;  /* 0x6400640005057812 */ /* 0x000fe200078efcff */
[----:B------:R-:W-:Y:S01]  /*2490*/  HADD2 R34, R9, -1032, -1032 ;  /* 0xe408e40809227430 */ /* 0x000fe20000000000 */
        /* <DEDUP_REMOVED lines=8> */
[----:B------:R-:W-:Y:S01]  /*2520*/  HADD2 R35, R32, -1032, -1032 ;  /* 0xe408e40820237430 */ /* 0x000fe20000000000 */
[----:B------:R-:W-:Y:S01]  /*2530*/  SHF.R.U32.HI R16, RZ, 0x8, R4 ;  /* 0x00000008ff107819 */ /* 0x000fe20000011604 */
[----:B------:R-:W-:Y:S02]  /*2540*/  HADD2.F32 R4, -RZ, R14.H0_H0 ;  /* 0x2000000eff047230 */ /* 0x000fe40000004100 */
[----:B------:R-:W-:-:S02]  /*2550*/  HADD2 R32, R7, -1032, -1032 ;  /* 0xe408e40807207430 */ /* 0x000fc40000000000 */
[----:B------:R-:W-:Y:S01]  /*2560*/  HADD2.F32 R7, -RZ, R36.H0_H0 ;  /* 0x20000024ff077230 */ /* 0x000fe20000004100 */
[----:B------:R-:W-:Y:S01]  /*2570*/  LOP3.LUT R30, R30, 0x64006400, RZ, 0xfc, !PT ;  /* 0x640064001e1e7812 */ /* 0x000fe200078efcff */
[----:B------:R-:W-:Y:S02]  /*2580*/  HADD2.F32 R33, -RZ, R35.H0_H0 ;  /* 0x20000023ff217230 */ /* 0x000fe40000004100 */
[----:B------:R-:W-:Y:S01]  /*2590*/  FFMA.FTZ R5, R5, R4, RZ ;  /* 0x0000000405057223 */ /* 0x000fe200000100ff */
[----:B------:R-:W-:Y:S01]  /*25a0*/  HADD2.F32 R26, -RZ, R15.H1_H1 ;  /* 0x3000000fff1a7230 */ /* 0x000fe20000004100 */
[----:B------:R-:W-:Y:S01]  /*25b0*/  LOP3.LUT R31, R6, 0xf000f0, RZ, 0xc0, !PT ;  /* 0x00f000f0061f7812 */ /* 0x000fe200078ec0ff */
[----:B------:R-:W-:Y:S01]  /*25c0*/  HADD2.F32 R9, -RZ, R32.H0_H0 ;  /* 0x20000020ff097230 */ /* 0x000fe20000004100 */
[----:B------:R-:W0:Y:S01]  /*25d0*/  LDS.64 R14, [UR4+-0x18] ;  /* 0xffffe804ff0e7984 */ /* 0x000e220008000a00 */
[----:B------:R-:W-:Y:S01]  /*25e0*/  FFMA.FTZ R5, R34, R27, R5 ;  /* 0x0000001b22057223 */ /* 0x000fe20000010005 */
[C---:B------:R-:W-:Y:S01]  /*25f0*/  FFMA.FTZ R40, R4.reuse, R33, RZ ;  /* 0x0000002104287223 */ /* 0x040fe200000100ff */
[C---:B------:R-:W-:Y:S01]  /*2600*/  FFMA.FTZ R7, R4.reuse, R7, RZ ;  /* 0x0000000704077223 */ /* 0x040fe200000100ff */
[----:B------:R-:W-:Y:S01]  /*2610*/  LOP3.LUT R34, R29, 0x64006400, RZ, 0xfc, !PT ;  /* 0x640064001d227812 */ /* 0x000fe200078efcff */
[----:B------:R-:W-:Y:S01]  /*2620*/  FFMA.FTZ R4, R4, R9, RZ ;  /* 0x0000000904047223 */ /* 0x000fe200000100ff */
[----:B------:R-:W-:Y:S01]  /*2630*/  HADD2.F32 R42, -RZ, R36.H1_H1 ;  /* 0x30000024ff2a7230 */ /* 0x000fe20000004100 */
[----:B------:R-:W-:Y:S01]  /*2640*/  LOP3.LUT R36, R31, 0x64006400, RZ, 0xfc, !PT ;  /* 0x640064001f247812 */ /* 0x000fe200078efcff */
[-C--:B------:R-:W-:Y:S01]  /*2650*/  HFMA2 R9, R30, R3.reuse.H1_H1, -72, -72 ;  /* 0xd480d4801e097431 */ /* 0x080fe20000060003 */
[----:B------:R-:W-:Y:S01]  /*2660*/  LOP3.LUT R30, R19, 0x64006400, RZ, 0xfc, !PT ;  /* 0x64006400131e7812 */ /* 0x000fe200078efcff */
[----:B------:R-:W-:-:S02]  /*2670*/  HFMA2 R29, R34, R3.H1_H1, -72, -72 ;  /* 0xd480d480221d7431 */ /* 0x000fc40000060003 */
[----:B------:R-:W-:Y:S02]  /*2680*/  HADD2.F32 R38, -RZ, R35.H1_H1 ;  /* 0x30000023ff267230 */ /* 0x000fe40000004100 */
        /* <DEDUP_REMOVED lines=20> */
[----:B------:R-:W-:Y:S01]  /*27d0*/  SHF.R.U32.HI R6, RZ, 0x8, R6 ;  /* 0x00000008ff067819 */ /* 0x000fe20000011606 */
        /* <DEDUP_REMOVED lines=28> */
[----:B------:R-:W-:Y:S01]  /*29a0*/  LOP3.LUT R26, R17, 0x64006400, RZ, 0xfc, !PT ;  /* 0x64006400111a7812 */ /* 0x000fe200078efcff */
[----:B------:R-:W-:Y:S01]  /*29b0*/  FFMA.FTZ R27, R14, R27, R29 ;  /* 0x0000001b0e1b7223 */ /* 0x000fe2000001001d */
[----:B------:R-:W-:Y:S01]  /*29c0*/  LOP3.LUT R6, R6, 0xf000f0, RZ, 0xc0, !PT ;  /* 0x00f000f006067812 */ /* 0x000fe200078ec0ff */
[-C--:B------:R-:W-:Y:S02]  /*29d0*/  HFMA2 R28, R16, R3.reuse.H1_H1, -72, -72 ;  /* 0xd480d480101c7431 */ /* 0x080fe40000060003 */
[----:B------:R-:W-:Y:S01]  /*29e0*/  HADD2.F32 R9, -RZ, R33.H1_H1 ;  /* 0x30000021ff097230 */ /* 0x000fe20000004100 */
[----:B------:R-:W-:Y:S01]  /*29f0*/  LOP3.LUT R18, R18, 0xf000f0, RZ, 0xc0, !PT ;  /* 0x00f000f012127812 */ /* 0x000fe200078ec0ff */
[----:B------:R-:W-:Y:S01]  /*2a00*/  HFMA2 R29, R26, R3.H1_H1, -72, -72 ;  /* 0xd480d4801a1d7431 */ /* 0x000fe20000060003 */
[----:B------:R-:W-:Y:S01]  /*2a10*/  LOP3.LUT R6, R6, 0x64006400, RZ, 0xfc, !PT ;  /* 0x6400640006067812 */ /* 0x000fe200078efcff */
[----:B------:R-:W-:Y:S01]  /*2a20*/  HADD2.F32 R31, -RZ, R35.H1_H1 ;  /* 0x30000023ff1f7230 */ /* 0x000fe20000004100 */
[----:B------:R-:W-:Y:S01]  /*2a30*/  LOP3.LUT R18, R18, 0x64006400, RZ, 0xfc, !PT ;  /* 0x6400640012127812 */ /* 0x000fe200078efcff */
[----:B------:R-:W-:-:S02]  /*2a40*/  HADD2.F32 R4, -RZ, R15.H0_H0 ;  /* 0x2000000fff047230 */ /* 0x000fc40000004100 */
[----:B------:R-:W-:Y:S01]  /*2a50*/  FFMA.FTZ R19, R9, R14, R30 ;  /* 0x0000000e09137223 */ /* 0x000fe2000001001e */
[----:B------:R-:W-:Y:S02]  /*2a60*/  HADD2.F32 R17, -RZ, R5.H1_H1 ;  /* 0x30000005ff117230 */ /* 0x000fe40000004100 */
[-C--:B------:R-:W-:Y:S02]  /*2a70*/  HFMA2 R30, R6, R3.reuse.H1_H1, -72, -72 ;  /* 0xd480d480061e7431 */ /* 0x080fe40000060003 */
[----:B------:R-:W-:Y:S02]  /*2a80*/  HADD2.F32 R16, -RZ, R28.H0_H0 ;  /* 0x2000001cff107230 */ /* 0x000fe40000004100 */
[----:B------:R-:W-:Y:S01]  /*2a90*/  FFMA.FTZ R9, R14, R31, R32 ;  /* 0x0000001f0e097223 */ /* 0x000fe20000010020 */
[----:B------:R-:W-:Y:S02]  /*2aa0*/  HADD2.F32 R5, -RZ, R29.H0_H0 ;  /* 0x2000001dff057230 */ /* 0x000fe40000004100 */
[----:B------:R-:W-:-:S02]  /*2ab0*/  HFMA2 R31, R18, R3.H1_H1, -72, -72 ;  /* 0xd480d480121f7431 */ /* 0x000fc40000060003 */
[----:B------:R-:W-:Y:S02]  /*2ac0*/  HADD2.F32 R15, -RZ, R15.H1_H1 ;  /* 0x3000000fff0f7230 */ /* 0x000fe40000004100 */
[----:B------:R-:W-:Y:S01]  /*2ad0*/  FFMA.FTZ R19, R16, R4, R19 ;  /* 0x0000000410137223 */ /* 0x000fe20000010013 */
[----:B------:R-:W-:Y:S01]  /*2ae0*/  FFMA.FTZ R7, R14, R17, R7 ;  /* 0x000000110e077223 */ /* 0x000fe20000010007 */
[C---:B------:R-:W-:Y:S01]  /*2af0*/  FFMA.FTZ R16, R4.reuse, R5, R27 ;  /* 0x0000000504107223 */ /* 0x040fe2000001001b */
[--C-:B------:R-:W-:Y:S02]  /*2b00*/  HADD2.F32 R5, -RZ, R30.reuse.H0_H0 ;  /* 0x2000001eff057230 */ /* 0x100fe40000004100 */
[----:B------:R-:W-:Y:S02]  /*2b10*/  HADD2.F32 R26, -RZ, R31.H0_H0 ;  /* 0x2000001fff1a7230 */ /* 0x000fe40000004100 */
        /* <DEDUP_REMOVED lines=26> */
.L_x_4253:
[----:B------:R-:W-:Y:S05]  /*2cc0*/  @P0 BRA `(.L_x_4254) ;  /* 0x00000008003c0947 */ /* 0x000fea0003800000 */
[----:B------:R-:W2:Y:S04]  /*2cd0*/  LDG.E.128.CONSTANT R4, desc[UR6][R12.64] ;  /* 0x000000060c047981 */ /* 0x000ea8000c1e9d00 */
[----:B------:R-:W0:Y:S02]  /*2ce0*/  LDS.64 R14, [UR4+-0x10] ;  /* 0xfffff004ff0e7984 */ /* 0x000e240008000a00 */
[----:B0-----:R-:W-:Y:S01]  /*2cf0*/  HADD2.F32 R29, -RZ, R14.H1_H1 ;  /* 0x3000000eff1d7230 */ /* 0x001fe20000004100 */
[----:B--2---:R-:W-:Y:S02]  /*2d00*/  LOP3.LUT R9, R4, 0xf000f, RZ, 0xc0, !PT ;  /* 0x000f000f04097812 */ /* 0x004fe400078ec0ff */
[C---:B------:R-:W-:Y:S02]  /*2d10*/  LOP3.LUT R30, R5.reuse, 0xf000f, RZ, 0xc0, !PT ;  /* 0x000f000f051e7812 */ /* 0x040fe400078ec0ff */
        /* <DEDUP_REMOVED lines=11> */
[----:B------:R-:W-:Y:S01]  /*2dd0*/  HADD2.F32 R4, -RZ, R14.H0_H0 ;  /* 0x2000000eff047230 */ /* 0x000fe20000004100 */
[----:B------:R-:W-:Y:S01]  /*2de0*/  LOP3.LUT R12, R12, 0x64006400, RZ, 0xfc, !PT ;  /* 0x640064000c0c7812 */ /* 0x000fe200078efcff */
[--C-:B------:R-:W-:Y:S02]  /*2df0*/  HADD2.F32 R5, -RZ, R32.reuse.H0_H0 ;  /* 0x20000020ff057230 */ /* 0x100fe40000004100 */
[----:B------:R-:W-:Y:S02]  /*2e00*/  HADD2 R33, R30, -1032, -1032 ;  /* 0xe408e4081e217430 */ /* 0x000fe40000000000 */
[----:B------:R-:W-:Y:S01]  /*2e10*/  HADD2.F32 R32, -RZ, R32.H1_H1 ;  /* 0x30000020ff207230 */ /* 0x000fe20000004100 */
[----:B------:R-:W-:Y:S01]  /*2e20*/  LOP3.LUT R27, R6, 0xf000f0, RZ, 0xc0, !PT ;  /* 0x00f000f0061b7812 */ /* 0x000fe200078ec0ff */
[----:B------:R-:W-:Y:S02]  /*2e30*/  HADD2 R30, R12, -1032, -1032 ;  /* 0xe408e4080c1e7430 */ /* 0x000fe40000000000 */
[----:B------:R-:W-:Y:S01]  /*2e40*/  FFMA.FTZ R5, R5, R4, RZ ;  /* 0x0000000405057223 */ /* 0x000fe200000100ff */
[----:B------:R-:W0:Y:S01]  /*2e50*/  LDS.64 R12, [UR4+-0x8] ;  /* 0xfffff804ff0c7984 */ /* 0x000e220008000a00 */
[----:B------:R-:W-:Y:S01]  /*2e60*/  LOP3.LUT R26, R26, 0x64006400, RZ, 0xfc, !PT ;  /* 0x640064001a1a7812 */ /* 0x000fe200078efcff */
[----:B------:R-:W-:Y:S01]  /*2e70*/  HADD2.F32 R31, -RZ, R33.H0_H0 ;  /* 0x20000021ff1f7230 */ /* 0x000fe20000004100 */
[----:B------:R-:W-:Y:S01]  /*2e80*/  LOP3.LUT R28, R7, 0xf000f0, RZ, 0xc0, !PT ;  /* 0x00f000f0071c7812 */ /* 0x000fe200078ec0ff */
[----:B------:R-:W-:Y:S01]  /*2e90*/  FFMA.FTZ R5, R32, R29, R5 ;  /* 0x0000001d20057223 */ /* 0x000fe20000010005 */
[----:B------:R-:W-:Y:S01]  /*2ea0*/  SHF.R.U32.HI R18, RZ, 0x8, R7 ;  /* 0x00000008ff127819 */ /* 0x000fe20000011607 */
[--C-:B------:R-:W-:Y:S01]  /*2eb0*/  HADD2.F32 R7, -RZ, R34.reuse.H0_H0 ;  /* 0x20000022ff077230 */ /* 0x100fe20000004100 */
[----:B------:R-:W-:Y:S01]  /*2ec0*/  LOP3.LUT R32, R19, 0x64006400, RZ, 0xfc, !PT ;  /* 0x6400640013207812 */ /* 0x000fe200078efcff */
[----:B------:R-:W-:Y:S01]  /*2ed0*/  HADD2.F32 R40, -RZ, R34.H1_H1 ;  /* 0x30000022ff287230 */ /* 0x000fe20000004100 */
[----:B------:R-:W-:Y:S01]  /*2ee0*/  LOP3.LUT R34, R27, 0x64006400, RZ, 0xfc, !PT ;  /* 0x640064001b227812 */ /* 0x000fe200078efcff */
[----:B------:R-:W-:-:S02]  /*2ef0*/  HADD2.F32 R9, -RZ, R30.H0_H0 ;  /* 0x2000001eff097230 */ /* 0x000fc40000004100 */
[-C--:B------:R-:W-:Y:S02]  /*2f00*/  HFMA2 R27, R26, R3.reuse.H1_H1, -72, -72 ;  /* 0xd480d4801a1b7431 */ /* 0x080fe40000060003 */
[----:B------:R-:W-:Y:S01]  /*2f10*/  HADD2.F32 R36, -RZ, R33.H1_H1 ;  /* 0x30000021ff247230 */ /* 0x000fe20000004100 */
[----:B------:R-:W-:Y:S01]  /*2f20*/  LOP3.LUT R28, R28, 0x64006400, RZ, 0xfc, !PT ;  /* 0x640064001c1c7812 */ /* 0x000fe200078efcff */
[C---:B------:R-:W-:Y:S01]  /*2f30*/  FFMA.FTZ R38, R4.reuse, R31, RZ ;  /* 0x0000001f04267223 */ /* 0x040fe200000100ff */
[C---:B------:R-:W-:Y:S01]  /*2f40*/  FFMA.FTZ R31, R4.reuse, R7, RZ ;  /* 0x00000007041f7223 */ /* 0x040fe200000100ff */
[-C--:B------:R-:W-:Y:S02]  /*2f50*/  HFMA2 R32, R32, R3.reuse.H1_H1, -72, -72 ;  /* 0xd480d48020207431 */ /* 0x080fe40000060003 */
[----:B------:R-:W-:Y:S01]  /*2f60*/  FFMA.FTZ R4, R4, R9, RZ ;  /* 0x0000000904047223 */ /* 0x000fe200000100ff */
[----:B------:R-:W-:Y:S02]  /*2f70*/  HFMA2 R34, R34, R3.H1_H1, -72, -72 ;  /* 0xd480d48022227431 */ /* 0x000fe40000060003 */
[----:B------:R-:W-:-:S02]  /*2f80*/  HADD2.F32 R14, -RZ, R15.H0_H0 ;  /* 0x2000000fff0e7230 */ /* 0x000fc40000004100 */
[C---:B------:R-:W-:Y:S01]  /*2f90*/  FFMA.FTZ R7, R29.reuse, R36, R38 ;  /* 0x000000241d077223 */ /* 0x040fe20000010026 */
[----:B------:R-:W-:Y:S02]  /*2fa0*/  HADD2.F32 R9, -RZ, R27.H0_H0 ;  /* 0x2000001bff097230 */ /* 0x000fe40000004100 */
[----:B------:R-:W-:Y:S02]  /*2fb0*/  HFMA2 R33, R28, R3.H1_H1, -72, -72 ;  /* 0xd480d4801c217431 */ /* 0x000fe40000060003 */
[----:B------:R-:W-:Y:S02]  /*2fc0*/  HADD2.F32 R19, -RZ, R30.H1_H1 ;  /* 0x3000001eff137230 */ /* 0x000fe40000004100 */
[----:B------:R-:W-:Y:S01]  /*2fd0*/  FFMA.FTZ R31, R29, R40, R31 ;  /* 0x000000281d1f7223 */ /* 0x000fe2000001001f */
        /* <DEDUP_REMOVED lines=10> */
[----:B------:R-:W-:Y:S01]  /*3080*/  HADD2.F32 R26, -RZ, R27.H1_H1 ;  /* 0x3000001bff1a7230 */ /* 0x000fe20000004100 */
[----:B------:R-:W-:Y:S01]  /*3090*/  SHF.R.U32.HI R6, RZ, 0x8, R6 ;  /* 0x00000008ff067819 */ /* 0x000fe20000011606 */
[----:B------:R-:W-:-:S02]  /*30a0*/  HADD2.F32 R30, -RZ, R34.H1_H1 ;  /* 0x30000022ff1e7230 */ /* 0x000fc40000004100 */
[----:B------:R-:W-:Y:S01]  /*30b0*/  FFMA.FTZ R7, R4, R15, R5 ;  /* 0x0000000f04077223 */ /* 0x000fe20000010005 */
[----:B------:R-:W-:Y:S02]  /*30c0*/  HADD2.F32 R32, -RZ, R33.H1_H1 ;  /* 0x30000021ff207230 */ /* 0x000fe40000004100 */
[C---:B------:R-:W-:Y:S01]  /*30d0*/  FFMA.FTZ R9, R15.reuse, R26, R28 ;  /* 0x0000001a0f097223 */ /* 0x040fe2000001001c */
        /* <DEDUP_REMOVED lines=22> */
[----:B------:R-:W-:Y:S01]  /*3240*/  HADD2.F32 R27, -RZ, R33.H0_H0 ;  /* 0x20000021ff1b7230 */ /* 0x000fe20000004100 */
[----:B------:R-:W-:Y:S01]  /*3250*/  LOP3.LUT R16, R16, 0x64006400, RZ, 0xfc, !PT ;  /* 0x6400640010107812 */ /* 0x000fe200078efcff */
[C---:B------:R-:W-:Y:S01]  /*3260*/  FFMA.FTZ R19, R26.reuse, R19, R9 ;  /* 0x000000131a137223 */ /* 0x040fe20000010009 */
[C---:B------:R-:W-:Y:S01]  /*3270*/  FFMA.FTZ R7, R26.reuse, R32, R15 ;  /* 0x000000201a077223 */ /* 0x040fe2000001000f */
[----:B------:R-:W-:Y:S02]  /*3280*/  HADD2.F32 R15, -RZ, R31.H1_H1 ;  /* 0x3000001fff0f7230 */ /* 0x000fe40000004100 */
[----:B------:R-:W-:Y:S01]  /*3290*/  FFMA.FTZ R30, R26, R27, R14 ;  /* 0x0000001b1a1e7223 */ /* 0x000fe2000001000e */
[----:B------:R-:W-:Y:S01]  /*32a0*/  LOP3.LUT R14, R17, 0x64006400, RZ, 0xfc, !PT ;  /* 0x64006400110e7812 */ /* 0x000fe200078efcff */
[----:B------:R-:W-:Y:S01]  /*32b0*/  HFMA2 R17, R16, R3.H1_H1, -72, -72 ;  /* 0xd480d48010117431 */ /* 0x000fe20000060003 */
[----:B------:R-:W-:Y:S01]  /*32c0*/  LOP3.LUT R6, R6, 0xf000f0, RZ, 0xc0, !PT ;  /* 0x00f000f006067812 */ /* 0x000fe200078ec0ff */
[----:B------:R-:W-:Y:S01]  /*32d0*/  FFMA.FTZ R15, R12, R15, R19 ;  /* 0x0000000f0c0f7223 */ /* 0x000fe20000010013 */
[----:B------:R-:W-:Y:S01]  /*32e0*/  LOP3.LUT R18, R18, 0xf000f0, RZ, 0xc0, !PT ;  /* 0x00f000f012127812 */ /* 0x000fe200078ec0ff */
[----:B------:R-:W-:-:S02]  /*32f0*/  HADD2.F32 R9, -RZ, R29.H1_H1 ;  /* 0x3000001dff097230 */ /* 0x000fc40000004100 */
[-C--:B------:R-:W-:Y:S01]  /*3300*/  HFMA2 R19, R14, R3.reuse.H1_H1, -72, -72 ;  /* 0xd480d4800e137431 */ /* 0x080fe20000060003 */
[----:B------:R-:W-:Y:S01]  /*3310*/  LOP3.LUT R6, R6, 0x64006400, RZ, 0xfc, !PT ;  /* 0x6400640006067812 */ /* 0x000fe200078efcff */
[----:B------:R-:W-:Y:S01]  /*3320*/  HADD2.F32 R4, -RZ, R13.H0_H0 ;  /* 0x2000000dff047230 */ /* 0x000fe20000004100 */
[----:B------:R-:W-:Y:S01]  /*3330*/  LOP3.LUT R18, R18, 0x64006400, RZ, 0xfc, !PT ;  /* 0x6400640012127812 */ /* 0x000fe200078efcff */
[----:B------:R-:W-:Y:S02]  /*3340*/  HADD2.F32 R16, -RZ, R5.H1_H1 ;  /* 0x30000005ff107230 */ /* 0x000fe40000004100 */
[----:B------:R-:W-:Y:S01]  /*3350*/  FFMA.FTZ R9, R9, R12, R28 ;  /* 0x0000000c09097223 */ /* 0x000fe2000001001c */
[----:B------:R-:W-:Y:S02]  /*3360*/  HADD2.F32 R14, -RZ, R17.H0_H0 ;  /* 0x20000011ff0e7230 */ /* 0x000fe40000004100 */
[----:B------:R-:W-:Y:S02]  /*3370*/  HFMA2 R26, R6, R3.H1_H1, -72, -72 ;  /* 0xd480d480061a7431 */ /* 0x000fe40000060003 */
[----:B------:R-:W-:-:S02]  /*3380*/  HADD2.F32 R5, -RZ, R19.H0_H0 ;  /* 0x20000013ff057230 */ /* 0x000fc40000004100 */
[----:B------:R-:W-:Y:S02]  /*3390*/  HFMA2 R28, R18, R3.H1_H1, -72, -72 ;  /* 0xd480d480121c7431 */ /* 0x000fe40000060003 */
[----:B------:R-:W-:Y:S02]  /*33a0*/  HADD2.F32 R27, -RZ, R33.H1_H1 ;  /* 0x30000021ff1b7230 */ /* 0x000fe40000004100 */
[----:B------:R-:W-:Y:S01]  /*33b0*/  FFMA.FTZ R9, R14, R4, R9 ;  /* 0x000000040e097223 */ /* 0x000fe20000010009 */
[----:B------:R-:W-:Y:S02]  /*33c0*/  HADD2.F32 R13, -RZ, R13.H1_H1 ;  /* 0x3000000dff0d7230 */ /* 0x000fe40000004100 */
        /* <DEDUP_REMOVED lines=31> */
.L_x_4254:
        /* <DEDUP_REMOVED lines=38> */
[----:B------:R-:W-:Y:S01]  /*3820*/  LOP3.LUT R32, R17, 0x64006400, RZ, 0xfc, !PT ;  /* 0x6400640011207812 */ /* 0x000fe200078efcff */
[----:B------:R-:W-:Y:S01]  /*3830*/  HADD2.F32 R5, -RZ, R34.H1_H1 ;  /* 0x30000022ff057230 */ /* 0x000fe20000004100 */
[----:B------:R-:W-:Y:S01]  /*3840*/  LOP3.LUT R34, R19, 0x64006400, RZ, 0xfc, !PT ;  /* 0x6400640013227812 */ /* 0x000fe200078efcff */
[----:B------:R-:W-:-:S02]  /*3850*/  HADD2.F32 R7, -RZ, R35.H1_H1 ;  /* 0x30000023ff077230 */ /* 0x000fc40000004100 */
[-C--:B------:R-:W-:Y:S01]  /*3860*/  HFMA2 R18, R18, R3.reuse.H1_H1, -72, -72 ;  /* 0xd480d48012127431 */ /* 0x080fe20000060003 */
[----:B------:R-:W-:Y:S01]  /*3870*/  LOP3.LUT R26, R26, 0x64006400, RZ, 0xfc, !PT ;  /* 0x640064001a1a7812 */ /* 0x000fe200078efcff */
[-C--:B------:R-:W-:Y:S02]  /*3880*/  HFMA2 R32, R32, R3.reuse.H1_H1, -72, -72 ;  /* 0xd480d48020207431 */ /* 0x080fe40000060003 */
[C---:B------:R-:W-:Y:S01]  /*3890*/  FFMA.FTZ R36, R28.reuse, R5, R33 ;  /* 0x000000051c247223 */ /* 0x040fe20000010021 */
[----:B------:R-:W-:Y:S01]  /*38a0*/  FFMA.FTZ R38, R28, R7, R38 ;  /* 0x000000071c267223 */ /* 0x000fe20000010026 */
[-C--:B------:R-:W-:Y:S02]  /*38b0*/  HFMA2 R34, R34, R3.reuse.H1_H1, -72, -72 ;  /* 0xd480d48022227431 */ /* 0x080fe40000060003 */
[----:B------:R-:W-:Y:S02]  /*38c0*/  HADD2.F32 R7, -RZ, R18.H0_H0 ;  /* 0x20000012ff077230 */ /* 0x000fe40000004100 */
[----:B------:R-:W-:-:S02]  /*38d0*/  HFMA2 R19, R26, R3.H1_H1, -72, -72 ;  /* 0xd480d4801a137431 */ /* 0x000fc40000060003 */
[----:B------:R-:W-:Y:S01]  /*38e0*/  HADD2.F32 R5, -RZ, R32.H0_H0 ;  /* 0x20000020ff057230 */ /* 0x000fe20000004100 */
[----:B------:R-:W-:Y:S01]  /*38f0*/  SHF.R.U32.HI R6, RZ, 0x8, R6 ;  /* 0x00000008ff067819 */ /* 0x000fe20000011606 */
[----:B------:R-:W-:Y:S02]  /*3900*/  HADD2.F32 R30, -RZ, R30.H1_H1 ;  /* 0x3000001eff1e7230 */ /* 0x000fe40000004100 */
        /* <DEDUP_REMOVED lines=18> */
[C---:B------:R-:W-:Y:S01]  /*3a30*/  FFMA.FTZ R9, R29.reuse, R18, R36 ;  /* 0x000000121d097223 */ /* 0x040fe20000010024 */
[----:B------:R-:W-:Y:S01]  /*3a40*/  LOP3.LUT R4, R4, 0x64006400, RZ, 0xfc, !PT ;  /* 0x6400640004047812 */ /* 0x000fe200078efcff */
[----:B------:R-:W-:Y:S01]  /*3a50*/  FFMA.FTZ R29, R29, R28, R27 ;  /* 0x0000001c1d1d7223 */ /* 0x000fe2000001001b */
[----:B------:R-:W-:Y:S01]  /*3a60*/  LOP3.LUT R5, R5, 0x64006400, RZ, 0xfc, !PT ;  /* 0x6400640005057812 */ /* 0x000fe200078efcff */
[----:B------:R-:W-:Y:S01]  /*3a70*/  HADD2 R32, R19, -1032, -1032 ;  /* 0xe408e40813207430 */ /* 0x000fe20000000000 */
[----:B------:R-:W-:Y:S01]  /*3a80*/  LOP3.LUT R26, R26, 0x64006400, RZ, 0xfc, !PT ;  /* 0x640064001a1a7812 */ /* 0x000fe200078efcff */
[----:B------:R-:W-:Y:S02]  /*3a90*/  HADD2 R27, R4, -1032, -1032 ;  /* 0xe408e408041b7430 */ /* 0x000fe40000000000 */
[----:B0-----:R-:W-:-:S02]  /*3aa0*/  HADD2.F32 R18, -RZ, R12.H0_H0 ;  /* 0x2000000cff127230 */ /* 0x001fc40000004100 */
[----:B------:R-:W-:Y:S02]  /*3ab0*/  HADD2 R31, R5, -1032, -1032 ;  /* 0xe408e408051f7430 */ /* 0x000fe40000000000 */
[----:B------:R-:W-:Y:S02]  /*3ac0*/  HADD2.F32 R28, -RZ, R32.H0_H0 ;  /* 0x20000020ff1c7230 */ /* 0x000fe40000004100 */
[----:B------:R-:W-:Y:S02]  /*3ad0*/  HADD2 R5, R26, -1032, -1032 ;  /* 0xe408e4081a057430 */ /* 0x000fe40000000000 */
[----:B------:R-:W-:Y:S01]  /*3ae0*/  HADD2.F32 R26, -RZ, R27.H0_H0 ;  /* 0x2000001bff1a7230 */ /* 0x000fe20000004100 */
[----:B------:R-:W-:Y:S01]  /*3af0*/  LOP3.LUT R14, R14, 0xf000f0, RZ, 0xc0, !PT ;  /* 0x00f000f00e0e7812 */ /* 0x000fe200078ec0ff */
[----:B------:R-:W-:Y:S01]  /*3b00*/  HADD2.F32 R19, -RZ, R31.H0_H0 ;  /* 0x2000001fff137230 */ /* 0x000fe20000004100 */
[----:B------:R-:W-:Y:S01]  /*3b10*/  LOP3.LUT R15, R15, 0xf000f0, RZ, 0xc0, !PT ;  /* 0x00f000f00f0f7812 */ /* 0x000fe200078ec0ff */
[----:B------:R-:W-:-:S02]  /*3b20*/  HADD2.F32 R30, -RZ, R5.H0_H0 ;  /* 0x20000005ff1e7230 */ /* 0x000fc40000004100 */
[----:B------:R-:W-:Y:S01]  /*3b30*/  FFMA.FTZ R28, R18, R28, R17 ;  /* 0x0000001c121c7223 */ /* 0x000fe20000010011 */
[----:B------:R-:W-:Y:S02]  /*3b40*/  HADD2.F32 R12, -RZ, R12.H1_H1 ;  /* 0x3000000cff0c7230 */ /* 0x000fe40000004100 */
[----:B------:R-:W-:Y:S01]  /*3b50*/  FFMA.FTZ R26, R26, R18, R7 ;  /* 0x000000121a1a7223 */ /* 0x000fe20000010007 */
        /* <DEDUP_REMOVED lines=11> */
[-C--:B------:R-:W-:Y:S01]  /*3c10*/  HFMA2 R19, R14, R3.reuse.H1_H1, -72, -72 ;  /* 0xd480d4800e137431 */ /* 0x080fe20000060003 */
[----:B------:R-:W-:Y:S01]  /*3c20*/  LOP3.LUT R6, R6, 0x64006400, RZ, 0xfc, !PT ;  /* 0x6400640006067812 */ /* 0x000fe200078efcff */
[----:B------:R-:W-:Y:S01]  /*3c30*/  HFMA2 R26, R18, R3.H1_H1, -72, -72 ;  /* 0xd480d480121a7431 */ /* 0x000fe20000060003 */
[----:B------:R-:W-:Y:S01]  /*3c40*/  LOP3.LUT R16, R16, 0x64006400, RZ, 0xfc, !PT ;  /* 0x6400640010107812 */ /* 0x000fe200078efcff */
[----:B------:R-:W-:-:S02]  /*3c50*/  HADD2.F32 R4, -RZ, R13.H0_H0 ;  /* 0x2000000dff047230 */ /* 0x000fc40000004100 */
[C---:B------:R-:W-:Y:S01]  /*3c60*/  FFMA.FTZ R27, R12.reuse, R27, R28 ;  /* 0x0000001b0c1b7223 */ /* 0x040fe2000001001c */
[----:B------:R-:W-:Y:S02]  /*3c70*/  HADD2.F32 R15, -RZ, R5.H1_H1 ;  /* 0x30000005ff0f7230 */ /* 0x000fe40000004100 */
        /* <DEDUP_REMOVED lines=8> */
[C---:B------:R-:W-:Y:S01]  /*3d00*/  FFMA.FTZ R14, R4.reuse, R5, R17 ;  /* 0x00000005040e7223 */ /* 0x040fe20000010011 */
[----:B------:R-:W-:Y:S02]  /*3d10*/  HADD2.F32 R5, -RZ, R28.H0_H0 ;  /* 0x2000001cff057230 */ /* 0x000fe40000004100 */
        /* <DEDUP_REMOVED lines=26> */
.L_x_4255:
        /* <DEDUP_REMOVED lines=8> */
[----:B------:R-:W-:Y:S02]  /*3f40*/  SHF.R.U32.HI R14, RZ, 0x8, R5 ;  /* 0x00000008ff0e7819 */ /* 0x000fe40000011605 */
[----:B------:R-:W-:Y:S02]  /*3f50*/  LOP3.LUT R9, R5, 0xf000f, RZ, 0xc0, !PT ;  /* 0x000f000f05097812 */ /* 0x000fe400078ec0ff */
[----:B------:R-:W-:Y:S02]  /*3f60*/  LOP3.LUT R5, R4, 0xf000f, RZ, 0xc0, !PT ;  /* 0x000f000f04057812 */ /* 0x000fe400078ec0ff */
[----:B------:R-:W-:Y:S02]  /*3f70*/  LOP3.LUT R26, R6, 0xf000f0, RZ, 0xc0, !PT ;  /* 0x00f000f0061a7812 */ /* 0x000fe400078ec0ff */
[----:B------:R-:W-:Y:S02]  /*3f80*/  SHF.R.U32.HI R16, RZ, 0x8, R6 ;  /* 0x00000008ff107819 */ /* 0x000fe40000011606 */
[----:B------:R-:W-:-:S02]  /*3f90*/  LOP3.LUT R18, R7, 0xf000f0, RZ, 0xc0, !PT ;  /* 0x00f000f007127812 */ /* 0x000fc400078ec0ff */
[----:B------:R-:W-:Y:S02]  /*3fa0*/  SHF.R.U32.HI R6, RZ, 0x8, R7 ;  /* 0x00000008ff067819 */ /* 0x000fe40000011607 */
[----:B------:R-:W-:Y:S02]  /*3fb0*/  LOP3.LUT R30, R7, 0xf000f, RZ, 0xc0, !PT ;  /* 0x000f000f071e7812 */ /* 0x000fe400078ec0ff */
[----:B------:R-:W-:Y:S01]  /*3fc0*/  LOP3.LUT R7, R29, 0x64006400, RZ, 0xfc, !PT ;  /* 0x640064001d077812 */ /* 0x000fe200078efcff */
[----:B------:R-:W-:Y:S01]  /*3fd0*/  HADD2.F32 R29, -RZ, R13.H1_H1 ;  /* 0x3000000dff1d7230 */ /* 0x000fe20000004100 */
[----:B------:R-:W-:Y:S02]  /*3fe0*/  LOP3.LUT R5, R5, 0x64006400, RZ, 0xfc, !PT ;  /* 0x6400640005057812 */ /* 0x000fe400078efcff */
[----:B------:R-:W-:Y:S01]  /*3ff0*/  LOP3.LUT R19, R4, 0xf000f0, RZ, 0xc0, !PT ;  /* 0x00f000f004137812 */ /* 0x000fe200078ec0ff */
[----:B------:R-:W-:Y:S01]  /*4000*/  HADD2 R34, R7, -1032, -1032 ;  /* 0xe408e40807227430 */ /* 0x000fe20000000000 */
[----:B------:R-:W-:Y:S01]  /*4010*/  SHF.R.U32.HI R15, RZ, 0x8, R4 ;  /* 0x00000008ff0f7819 */ /* 0x000fe20000011604 */
[----:B------:R-:W-:Y:S01]  /*4020*/  HADD2 R32, R5, -1032, -1032 ;  /* 0xe408e40805207430 */ /* 0x000fe20000000000 */
[----:B------:R-:W-:Y:S01]  /*4030*/  LOP3.LUT R9, R9, 0x64006400, RZ, 0xfc, !PT ;  /* 0x6400640009097812 */ /* 0x000fe200078efcff */
[----:B------:R-:W-:Y:S01]  /*4040*/  HADD2.F32 R4, -RZ, R12.H0_H0 ;  /* 0x2000000cff047230 */ /* 0x000fe20000004100 */
[----:B------:R-:W-:Y:S01]  /*4050*/  LOP3.LUT R30, R30, 0x64006400, RZ, 0xfc, !PT ;  /* 0x640064001e1e7812 */ /* 0x000fe200078efcff */
[----:B------:R-:W0:Y:S01]  /*4060*/  LDS.64 R12, [UR4+0x18] ;  /* 0x00001804ff0c7984 */ /* 0x000e220008000a00 */
[----:B------:R-:W-:-:S02]  /*4070*/  HADD2.F32 R7, -RZ, R34.H0_H0 ;  /* 0x20000022ff077230 */ /* 0x000fc40000004100 */
[----:B------:R-:W-:Y:S02]  /*4080*/  HADD2 R33, R9, -1032, -1032 ;  /* 0xe408e40809217430 */ /* 0x000fe40000000000 */
[----:B------:R-:W-:Y:S02]  /*4090*/  HADD2.F32 R5, -RZ, R32.H0_H0 ;  /* 0x20000020ff057230 */ /* 0x000fe40000004100 */
[----:B------:R-:W-:Y:S01]  /*40a0*/  HADD2 R30, R30, -1032, -1032 ;  /* 0xe408e4081e1e7430 */ /* 0x000fe20000000000 */
[----:B------:R-:W-:Y:S01]  /*40b0*/  LOP3.LUT R26, R26, 0x64006400, RZ, 0xfc, !PT ;  /* 0x640064001a1a7812 */ /* 0x000fe200078efcff */
[----:B------:R-:W-:Y:S01]  /*40c0*/  FFMA.FTZ R35, R4, R7, RZ ;  /* 0x0000000704237223 */ /* 0x000fe200000100ff */
[----:B------:R-:W-:Y:S02]  /*40d0*/  HADD2.F32 R7, -RZ, R34.H1_H1 ;  /* 0x30000022ff077230 */ /* 0x000fe40000004100 */
[----:B------:R-:W-:Y:S01]  /*40e0*/  FFMA.FTZ R36, R5, R4, RZ ;  /* 0x0000000405247223 */ /* 0x000fe200000100ff */
[----:B------:R-:W-:Y:S01]  /*40f0*/  LOP3.LUT R34, R17, 0x64006400, RZ, 0xfc, !PT ;  /* 0x6400640011227812 */ /* 0x000fe200078efcff */
[----:B------:R-:W-:Y:S01]  /*4100*/  HADD2.F32 R31, -RZ, R33.H0_H0 ;  /* 0x20000021ff1f7230 */ /* 0x000fe20000004100 */
[----:B------:R-:W-:Y:S01]  /*4110*/  LOP3.LUT R18, R18, 0x64006400, RZ, 0xfc, !PT ;  /* 0x6400640012127812 */ /* 0x000fe200078efcff */
[----:B------:R-:W-:Y:S01]  /*4120*/  HADD2.F32 R5, -RZ, R32.H1_H1 ;  /* 0x30000020ff057230 */ /* 0x000fe20000004100 */
[----:B------:R-:W-:Y:S01]  /*4130*/  LOP3.LUT R32, R19, 0x64006400, RZ, 0xfc, !PT ;  /* 0x6400640013207812 */ /* 0x000fe200078efcff */
[----:B------:R-:W-:-:S02]  /*4140*/  HADD2.F32 R9, -RZ, R30.H0_H0 ;  /* 0x2000001eff097230 */ /* 0x000fc40000004100 */
[-C--:B------:R-:W-:Y:S02]  /*4150*/  HFMA2 R34, R34, R3.reuse.H1_H1, -72, -72 ;  /* 0xd480d48022227431 */ /* 0x080fe40000060003 */
[----:B------:R-:W-:Y:S02]  /*4160*/  HADD2.F32 R33, -RZ, R33.H1_H1 ;  /* 0x30000021ff217230 */ /* 0x000fe40000004100 */
[C---:B------:R-:W-:Y:S01]  /*4170*/  FFMA.FTZ R31, R4.reuse, R31, RZ ;  /* 0x0000001f041f7223 */ /* 0x040fe200000100ff */
[-C--:B------:R-:W-:Y:S02]  /*4180*/  HFMA2 R32, R32, R3.reuse.H1_H1, -72, -72 ;  /* 0xd480d48020207431 */ /* 0x080fe40000060003 */
[----:B------:R-:W-:Y:S01]  /*4190*/  FFMA.FTZ R9, R4, R9, RZ ;  /* 0x0000000904097223 */ /* 0x000fe200000100ff */
[C---:B------:R-:W-:Y:S01]  /*41a0*/  FFMA.FTZ R38, R28.reuse, R7, R35 ;  /* 0x000000071c267223 */ /* 0x040fe20000010023 */
[----:B------:R-:W-:Y:S01]  /*41b0*/  FFMA.FTZ R4, R28, R33, R31 ;  /* 0x000000211c047223 */ /* 0x000fe2000001001f */
[----:B------:R-:W-:-:S02]  /*41c0*/  HFMA2 R19, R26, R3.H1_H1, -72, -72 ;  /* 0xd480d4801a137431 */ /* 0x000fc40000060003 */
[----:B------:R-:W-:Y:S02]  /*41d0*/  HADD2.F32 R7, -RZ, R34.H0_H0 ;  /* 0x20000022ff077230 */ /* 0x000fe40000004100 */
[----:B------:R-:W-:Y:S01]  /*41e0*/  FFMA.FTZ R36, R5, R28, R36 ;  /* 0x0000001c05247223 */ /* 0x000fe20000010024 */
[----:B------:R-:W-:Y:S02]  /*41f0*/  HFMA2 R31, R18, R3.H1_H1, -72, -72 ;  /* 0xd480d480121f7431 */ /* 0x000fe40000060003 */
        /* <DEDUP_REMOVED lines=12> */
[----:B------:R-:W-:Y:S01]  /*42c0*/  LOP3.LUT R19, R16, 0xf000f, RZ, 0xc0, !PT ;  /* 0x000f000f10137812 */ /* 0x000fe200078ec0ff */
[----:B------:R-:W-:Y:S01]  /*42d0*/  FFMA.FTZ R17, R4, R29, R5 ;  /* 0x0000001d04117223 */ /* 0x000fe20000010005 */
[----:B------:R-:W-:Y:S01]  /*42e0*/  FFMA.FTZ R7, R29, R18, R26 ;  /* 0x000000121d077223 */ /* 0x000fe2000001001a */
[----:B------:R-:W-:Y:S01]  /*42f0*/  LOP3.LUT R4, R15, 0xf000f, RZ, 0xc0, !PT ;  /* 0x000f000f0f047812 */ /* 0x000fe200078ec0ff */
[----:B------:R-:W-:Y:S01]  /*4300*/  HADD2.F32 R32, -RZ, R31.H1_H1 ;  /* 0x3000001fff207230 */ /* 0x000fe20000004100 */
[----:B------:R-:W-:Y:S01]  /*4310*/  LOP3.LUT R5, R14, 0xf000f, RZ, 0xc0, !PT ;  /* 0x000f000f0e057812 */ /* 0x000fe200078ec0ff */
[----:B------:R-:W-:Y:S01]  /*4320*/  FFMA.FTZ R9, R29, R28, R9 ;  /* 0x0000001c1d097223 */ /* 0x000fe20000010009 */
[----:B------:R-:W-:Y:S01]  /*4330*/  LOP3.LUT R26, R6, 0xf000f, RZ, 0xc0, !PT ;  /* 0x000f000f061a7812 */ /* 0x000fe200078ec0ff */
[--C-:B0-----:R-:W-:Y:S01]  /*4340*/  HADD2.F32 R18, -RZ, R12.reuse.H0_H0 ;  /* 0x2000000cff127230 */ /* 0x101fe20000004100 */
[----:B------:R-:W-:Y:S01]  /*4350*/  LOP3.LUT R19, R19, 0x64006400, RZ, 0xfc, !PT ;  /* 0x6400640013137812 */ /* 0x000fe200078efcff */
[----:B------:R-:W-:Y:S01]  /*4360*/  FFMA.FTZ R29, R29, R32, R27 ;  /* 0x000000201d1d7223 */ /* 0x000fe2000001001b */
        /* <DEDUP_REMOVED lines=16> */
[----:B------:R-:W-:Y:S01]  /*4470*/  FFMA.FTZ R26, R26, R18, R17 ;  /* 0x000000121a1a7223 */ /* 0x000fe20000010011 */
[----:B------:R-:W-:Y:S01]  /*4480*/  FFMA.FTZ R27, R18, R19, R7 ;  /* 0x00000013121b7223 */ /* 0x000fe20000010007 */
[----:B------:R-:W-:-:S02]  /*4490*/  HADD2.F32 R17, -RZ, R31.H1_H1 ;  /* 0x3000001fff117230 */ /* 0x000fc40000004100 */
        /* <DEDUP_REMOVED lines=51> */
.L_x_4256:
[----:B------:R-:W-:Y:S01]  /*47d0*/  IADD3 R8, PT, PT, R8, 0x20, RZ ;  /* 0x0000002008087810 */ /* 0x000fe20007ffe0ff */
[----:B------:R-:W-:Y:S01]  /*47e0*/  UIADD3 UR4, UPT, UPT, UR4, 0x40, URZ ;  /* 0x0000004004047890 */ /* 0x000fe2000fffe0ff */
[----:B------:R-:W-:Y:S02]  /*47f0*/  IMAD.WIDE R26, R2, 0x4, R10 ;  /* 0x00000004021a7825 */ /* 0x000fe400078e020a */
[----:B------:R-:W-:-:S13]  /*4800*/  ISETP.GE.AND P0, PT, R8, R23, PT ;  /* 0x000000170800720c */ /* 0x000fda0003f06270 */
[----:B------:R-:W-:Y:S05]  /*4810*/  @!P0 BRA `(.L_x_4257) ;  /* 0xffffffd800cc8947 */ /* 0x000fea000383ffff */
.L_x_4252:
        /* <DEDUP_REMOVED lines=16> */
.L_x_4261:
[----:B------:R-:W0:Y:S02]  /*4920*/  LDS R2, [R0] ;  /* 0x0000000000027984 */ /* 0x000e240000000800 */
[----:B0-----:R-:W-:-:S05]  /*4930*/  HFMA2 R3, R2, 1, 1, R25 ;  /* 0x3c003c0002037831 */ /* 0x001fca0000000019 */
[----:B------:R-:W0:Y:S02]  /*4940*/  ATOMS.CAST.SPIN P0, [R0], R2, R3 ;  /* 0x000000020000758d */ /* 0x000e240001800003 */
[----:B0-----:R-:W-:Y:S05]  /*4950*/  @!P0 BRA `(.L_x_4261) ;  /* 0xfffffffc00f08947 */ /* 0x001fea000383ffff */
[----:B------:R-:W-:Y:S05]  /*4960*/  BRA `(.L_x_4259) ;  /* 0x00000000000c7947 */ /* 0x000fea0003800000 */
.L_x_4260:
[----:B------:R-:W2:Y:S02]  /*4970*/  LD.E R0, desc[UR6][R4.64] ;  /* 0x0000000604007980 */ /* 0x000ea4000c101900 */
[----:B--2---:R-:W-:-:S05]  /*4980*/  IADD3 R3, PT, PT, R25, R0, RZ ;  /* 0x0000000019037210 */ /* 0x004fca0007ffe0ff */
[----:B------:R0:W-:Y:S02]  /*4990*/  ST.E desc[UR6][R4.64], R3 ;  /* 0x0000000304007985 */ /* 0x0001e4000c101906 */
.L_x_4259:
[----:B------:R-:W-:Y:S05]  /*49a0*/  BSYNC.RECONVERGENT B0 ;  /* 0x0000000000007941 */ /* 0x000fea0003800200 */
.L_x_4258:
[----:B------:R1:W-:Y:S02]  /*49b0*/  ATOM.E.ADD.F16x2.RN.STRONG.GPU P0, RZ, desc[UR6][R4.64+0x4], R24 ;  /* 0x8000041804ff79a2 */ /* 0x0003e4000c10e106 */
[----:B-1----:R-:W-:Y:S05]  /*49c0*/  @P0 EXIT ;  /* 0x000000000000094d */ /* 0x002fea0003800000 */
[----:B------:R-:W1:Y:S02]  /*49d0*/  QSPC.E.S P0, RZ, [R4+0x4] ;  /* 0x0000040004ff73aa */ /* 0x000e640000000500 */
[----:B-1----:R-:W-:Y:S05]  /*49e0*/  @!P0 BRA `(.L_x_4262) ;  /* 0x00000000001c8947 */ /* 0x002fea0003800000 */
[----:B------:R-:W-:-:S04]  /*49f0*/  MOV R2, R4 ;  /* 0x0000000400027202 */ /* 0x000fc80000000f00 */
[----:B------:R-:W-:-:S07]  /*4a00*/  MOV R0, R2 ;  /* 0x0000000200007202 */ /* 0x000fce0000000f00 */
.L_x_4263:
[----:B------:R-:W0:Y:S02]  /*4a10*/  LDS R2, [R0+0x4] ;  /* 0x0000040000027984 */ /* 0x000e240000000800 */
[----:B0-----:R-:W-:-:S05]  /*4a20*/  HADD2 R3, R2, R24 ;  /* 0x0000001802037230 */ /* 0x001fca0000000000 */
[----:B------:R-:W0:Y:S02]  /*4a30*/  ATOMS.CAST.SPIN P0, [R0+0x4], R2, R3 ;  /* 0x000004020000758d */ /* 0x000e240001800003 */
[----:B0-----:R-:W-:Y:S05]  /*4a40*/  @!P0 BRA `(.L_x_4263) ;  /* 0xfffffffc00f08947 */ /* 0x001fea000383ffff */
[----:B------:R-:W-:Y:S05]  /*4a50*/  EXIT ;  /* 0x000000000000794d */ /* 0x000fea0003800000 */
.L_x_4262:
[----:B------:R-:W0:Y:S02]  /*4a60*/  LD.E R0, desc[UR6][R4.64+0x4] ;  /* 0x0000040604007980 */ /* 0x000e24000c101900 */
[----:B0-----:R-:W-:-:S05]  /*4a70*/  IADD3 R3, PT, PT, R24, R0, RZ ;  /* 0x0000000018037210 */ /* 0x001fca0007ffe0ff */
[----:B------:R-:W-:Y:S01]  /*4a80*/  ST.E desc[UR6][R4.64+0x4], R3 ;  /* 0x0000040304007985 */ /* 0x000fe2000c101906 */
[----:B------:R-:W-:Y:S05]  /*4a90*/  EXIT ;  /* 0x000000000000794d */ /* 0x000fea0003800000 */
.L_x_4264:
        /* <DEDUP_REMOVED lines=14> */
.L_x_4549:


//--------------------- .text._Z23gemm_half_q_half_kernelILi1ELi10ELb0ELb0ELi32EEvPK6__halfPKjS4_S2_PS0_iiiiPKtS7_iiiiiibS2_i --------------------------
	.section	.text._Z23gemm_half_q_half_kernelILi1ELi10ELb0ELb0ELi32EEvPK6__halfPKjS4_S2_PS0_iiiiPKtS7_iiiiiibS2_i,"ax",@progbits
	.align	128
        .global         _Z23gemm_half_q_half_kernelILi1ELi10ELb0ELb0ELi32EEvPK6__halfPKjS4_S2_PS0_iiiiPKtS7_iiiiiibS2_i
        .type           _Z23gemm_half_q_half_kernelILi1ELi10ELb0ELb0ELi32EEvPK6__halfPKjS4_S2_PS0_iiiiPKtS7_iiiiiibS2_i,@function
        .size           _Z23gemm_half_q_half_kernelILi1ELi10ELb0ELb0ELi32EEvPK6__halfPKjS4_S2_PS0_iiiiPKtS7_iiiiiibS2_i,(.L_x_4550 - _Z23gemm_half_q_half_kernelILi1ELi10ELb0ELb0ELi32EEvPK6__halfPKjS4_S2_PS0_iiiiPKtS7_iiiiiibS2_i)
        .other          _Z23gemm_half_q_half_kernelILi1ELi10ELb0ELb0ELi32EEvPK6__halfPKjS4_S2_PS0_iiiiPKtS7_iiiiiibS2_i,@"STO_CUDA_ENTRY STV_DEFAULT"
_Z23gemm_half_q_half_kernelILi1ELi10ELb0ELb0ELi32EEvPK6__halfPKjS4_S2_PS0_iiiiPKtS7_iiiiiibS2_i:
.text._Z23gemm_half_q_half_kernelILi1ELi10ELb0ELb0ELi32EEvPK6__halfPKjS4_S2_PS0_iiiiPKtS7_iiiiiibS2_i:
        /* <DEDUP_REMOVED lines=35> */
.L_x_4266:
[----:B------:R-:W-:Y:S05]  /*0230*/  BSYNC.RECONVERGENT B0 ;  /* 0x0000000000007941 */ /* 0x000fea0003800200 */
.L_x_4265:
[----:B------:R-:W1:Y:S01]  /*0240*/  LDCU UR4, c[0x0][0x3ac] ;  /* 0x00007580ff0477ac */ /* 0x000e620008000800 */
[----:B0-----:R-:W-:-:S04]  /*0250*/  LEA R0, R6, R7, 0x5 ;  /* 0x0000000706007211 */ /* 0x001fc800078e28ff */
[----:B------:R-:W-:Y:S02]  /*0260*/  SHF.L.U32 R0, R0, 0x2, RZ ;  /* 0x0000000200007819 */ /* 0x000fe400000006ff */
[----:B-1----:R-:W-:-:S04]  /*0270*/  MOV R11, UR4 ;  /* 0x00000004000b7c02 */ /* 0x002fc80008000f00 */
[----:B------:R-:W-:-:S13]  /*0280*/  ISETP.GE.AND P0, PT, R0, R11, PT ;  /* 0x0000000b0000720c */ /* 0x000fda0003f06270 */
[----:B------:R-:W-:Y:S05]  /*0290*/  @P0 EXIT ;  /* 0x000000000000094d */ /* 0x000fea0003800000 */
[----:B------:R-:W0:Y:S01]  /*02a0*/  LDC.U8 R4, c[0x0][0x3e0] ;  /* 0x0000f800ff047b82 */ /* 0x000e220000000000 */
        /* <DEDUP_REMOVED lines=22> */
.L_x_4268:
        /* <DEDUP_REMOVED lines=12> */
[----:B0-----:R-:W-:-:S05]  /*04d0*/  IMAD.WIDE.U32 R16, R13, 0x2, R16 ;  /* 0x000000020d107825 */ /* 0x001fca00078e0010 */
[----:B------:R-:W4:Y:S01]  /*04e0*/  LDG.E.U16.CONSTANT R13, desc[UR6][R16.64] ;  /* 0x00000006100d7981 */ /* 0x000f22000c1e9500 */
[----:B------:R-:W-:Y:S01]  /*04f0*/  UIADD3 UR4, UPT, UPT, UR4, 0x1, URZ ;  /* 0x0000000104047890 */ /* 0x000fe2000fffe0ff */
[----:B--2---:R-:W-:-:S04]  /*0500*/  SHF.R.U32.HI R20, RZ, R8, R15 ;  /* 0x00000008ff147219 */ /* 0x004fc8000001160f */
[--C-:B------:R-:W-:Y:S02]  /*0510*/  SHF.R.U32.HI R14, RZ, 0x8, R20.reuse ;  /* 0x00000008ff0e7819 */ /* 0x100fe40000011614 */
[----:B------:R-:W-:Y:S02]  /*0520*/  LOP3.LUT R22, R20, 0xf, RZ, 0xc0, !PT ;  /* 0x0000000f14167812 */ /* 0x000fe400078ec0ff */
[----:B------:R-:W-:Y:S02]  /*0530*/  SHF.R.U32.HI R23, RZ, 0x4, R20 ;  /* 0x00000004ff177819 */ /* 0x000fe40000011614 */
[----:B------:R-:W-:Y:S01]  /*0540*/  LOP3.LUT R14, R14, 0xf, RZ, 0xc0, !PT ;  /* 0x0000000f0e0e7812 */ /* 0x000fe200078ec0ff */
[----:B------:R-:W-:Y:S01]  /*0550*/  IMAD R25, R22, R22, R22 ;  /* 0x0000001616197224 */ /* 0x000fe200078e0216 */
[----:B------:R-:W-:Y:S02]  /*0560*/  SHF.R.U32.HI R20, RZ, 0xc, R20 ;  /* 0x0000000cff147819 */ /* 0x000fe40000011614 */
[----:B------:R-:W-:Y:S01]  /*0570*/  LOP3.LUT R23, R23, 0xf, RZ, 0xc0, !PT ;  /* 0x0000000f17177812 */ /* 0x000fe200078ec0ff */
[----:B------:R-:W-:Y:S01]  /*0580*/  IMAD R15, R14, R14, R14 ;  /* 0x0000000e0e0f7224 */ /* 0x000fe200078e020e */
[----:B------:R-:W-:-:S02]  /*0590*/  LOP3.LUT R20, R20, 0xf, RZ, 0xc0, !PT ;  /* 0x0000000f14147812 */ /* 0x000fc400078ec0ff */
[----:B------:R-:W-:Y:S01]  /*05a0*/  IADD3 R25, PT, PT, R22, 0x1, R25 ;  /* 0x0000000116197810 */ /* 0x000fe20007ffe019 */
[C---:B------:R-:W-:Y:S01]  /*05b0*/  IMAD R22, R23.reuse, R23, R23 ;  /* 0x0000001717167224 */ /* 0x040fe200078e0217 */
[----:B------:R-:W-:Y:S01]  /*05c0*/  IADD3 R14, PT, PT, R14, 0x1, R15 ;  /* 0x000000010e0e7810 */ /* 0x000fe20007ffe00f */
        /* <DEDUP_REMOVED lines=14> */
.L_x_4267:
[----:B------:R-:W1:Y:S01]  /*06b0*/  LDCU UR4, c[0x0][0x3c8] ;  /* 0x00007900ff0477ac */ /* 0x000e620008000800 */
[----:B0-----:R-:W-:Y:S01]  /*06c0*/  HFMA2 R4, -RZ, RZ, 0, 0 ;  /* 0x00000000ff047431 */ /* 0x001fe200000001ff */
[----:B-1----:R-:W-:-:S13]  /*06d0*/  ISETP.GT.AND P0, PT, R24, UR4, PT ;  /* 0x0000000418007c0c */ /* 0x002fda000bf04270 */
        /* <DEDUP_REMOVED lines=8> */
.L_x_4269:
        /* <DEDUP_REMOVED lines=11> */
.L_x_4270:
        /* <DEDUP_REMOVED lines=11> */
.L_x_4271:
        /* <DEDUP_REMOVED lines=11> */
.L_x_4272:
        /* <DEDUP_REMOVED lines=11> */
.L_x_4273:
        /* <DEDUP_REMOVED lines=11> */
[----:B------:R-:W-:-:S04]  /*0ad0*/  IADD3 R4, PT, PT, R6, R4, R5 ;  /* 0x0000000406047210 */ /* 0x000fc80007ffe005 */
[----:B------:R-:W-:Y:S01]  /*0ae0*/  IADD3 R4, PT, PT, R8, R4, R7 ;  /* 0x0000000408047210 */ /* 0x000fe20007ffe007 */
[----:B0-----:R-:W-:-:S04]  /*0af0*/  ULEA UR5, UR5, UR4, 0x18 ;  /* 0x0000000405057291 */ /* 0x001fc8000f8ec0ff */
[----:B------:R-:W-:Y:S01]  /*0b00*/  IMAD R5, R4, R11, RZ ;  /* 0x0000000b04057224 */ /* 0x000fe200078e02ff */
[----:B------:R-:W-:Y:S02]  /*0b10*/  SHF.R.S32.HI R4, RZ, 0x1f, R0 ;  /* 0x0000001fff047819 */ /* 0x000fe40000011400 */
[----:B------:R-:W-:Y:S02]  /*0b20*/  UMOV UR4, UR5 ;  /* 0x0000000500047c82 */ /* 0x000fe40008000000 */
[----:B------:R-:W-:-:S04]  /*0b30*/  IADD3 R0, P0, PT, R0, R5, RZ ;  /* 0x0000000500007210 */ /* 0x000fc80007f1e0ff */
[----:B------:R-:W-:Y:S02]  /*0b40*/  LEA.HI.X.SX32 R5, R5, R4, 0x1, P0 ;  /* 0x0000000405057211 */ /* 0x000fe400000f0eff */
[----:B------:R-:W-:Y:S02]  /*0b50*/  ISETP.GT.AND P0, PT, R3, R24, PT ;  /* 0x000000180300720c */ /* 0x000fe40003f04270 */
[----:B-1----:R-:W-:-:S04]  /*0b60*/  LEA R22, P2, R0, UR10, 0x2 ;  /* 0x0000000a00167c11 */ /* 0x002fc8000f8410ff */
[----:B------:R-:W-:-:S07]  /*0b70*/  LEA.HI.X R23, R0, UR11, R5, 0x2, P2 ;  /* 0x0000000b00177c11 */ /* 0x000fce00090f1405 */
[----:B------:R-:W-:Y:S05]  /*0b80*/  @!P0 BRA `(.L_x_4274) ;  /* 0x0000002400288947 */ /* 0x000fea0003800000 */
[----:B------:R-:W-:Y:S01]  /*0b90*/  ISETP.LE.AND P0, PT, R21, UR8, PT ;  /* 0x0000000815007c0c */ /* 0x000fe2000bf03270 */
[----:B------:R-:W-:Y:S02]  /*0ba0*/  HFMA2 R0, -RZ, RZ, 0, 0.0625 ;  /* 0x00002c00ff007431 */ /* 0x000fe400000001ff */
[----:B------:R-:W-:Y:S01]  /*0bb0*/  IMAD.WIDE R14, R11, 0x4, R22 ;  /* 0x000000040b0e7825 */ /* 0x000fe200078e0216 */
[----:B------:R-:W-:-:S03]  /*0bc0*/  PRMT R20, R20, 0x5410, RZ ;  /* 0x0000541014147816 */ /* 0x000fc600000000ff */
[----:B------:R-:W-:Y:S01]  /*0bd0*/  IMAD.WIDE R8, R11, 0x4, R14 ;  /* 0x000000040b087825 */ /* 0x000fe200078e020e */
[----:B------:R-:W-:-:S05]  /*0be0*/  PRMT R2, R2, 0x5410, R0 ;  /* 0x0000541002027816 */ /* 0x000fca0000000000 */
[----:B------:R-:W-:Y:S05]  /*0bf0*/  @P0 BRA `(.L_x_4275) ;  /* 0x00000008003c0947 */ /* 0x000fea0003800000 */
[----:B------:R-:W2:Y:S04]  /*0c00*/  LDG.E.128.CONSTANT R4, desc[UR6][R22.64] ;  /* 0x0000000616047981 */ /* 0x000ea8000c1e9d00 */
        /* <DEDUP_REMOVED lines=24> */
[----:B------:R-:W0:Y:S01]  /*0d90*/  LDS.64 R22, [UR5+0x8] ;  /* 0x00000805ff167984 */ /* 0x000e220008000a00 */
        /* <DEDUP_REMOVED lines=8> */
[----:B------:R-:W-:Y:S02]  /*0e20*/  HADD2.F32 R30, -RZ, R30.H1_H1 ;  /* 0x3000001eff1e7230 */ /* 0x000fe40000004100 */
[----:B------:R-:W-:Y:S01]  /*0e30*/  FFMA.FTZ R3, R0, R3, RZ ;  /* 0x0000000300037223 */ /* 0x000fe200000100ff */
[----:B------:R-:W-:Y:S02]  /*0e40*/  HADD2.F32 R32, -RZ, R32.H1_H1 ;  /* 0x30000020ff207230 */ /* 0x000fe40000004100 */
[----:B------:R-:W-:Y:S01]  /*0e50*/  FFMA.FTZ R0, R33, R24, R34 ;  /* 0x0000001821007223 */ /* 0x000fe20000010022 */
[----:B------:R-:W-:Y:S01]  /*0e60*/  LOP3.LUT R33, R4, 0x64006400, RZ, 0xfc, !PT ;  /* 0x6400640004217812 */ /* 0x000fe200078efcff */
[----:B------:R-:W-:Y:S01]  /*0e70*/  FFMA.FTZ R4, R24, R30, R7 ;  /* 0x0000001e18047223 */ /* 0x000fe20000010007 */
[----:B------:R-:W-:Y:S02]  /*0e80*/  LOP3.LUT R13, R13, 0x64006400, RZ, 0xfc, !PT ;  /* 0x640064000d0d7812 */ /* 0x000fe400078efcff */
[----:B------:R-:W-:Y:S01]  /*0e90*/  LOP3.LUT R35, R26, 0x64006400, RZ, 0xfc, !PT ;  /* 0x640064001a237812 */ /* 0x000fe200078efcff */
[----:B------:R-:W-:Y:S01]  /*0ea0*/  FFMA.FTZ R26, R24, R32, R5 ;  /* 0x00000020181a7223 */ /* 0x000fe20000010005 */
[----:B------:R-:W-:Y:S01]  /*0eb0*/  LOP3.LUT R27, R27, 0x64006400, RZ, 0xfc, !PT ;  /* 0x640064001b1b7812 */ /* 0x000fe200078efcff */
[----:B------:R-:W-:-:S02]  /*0ec0*/  HFMA2 R7, R33, R2.H1_H1, -72, -72 ;  /* 0xd480d48021077431 */ /* 0x000fc40000060002 */
[----:B------:R-:W-:Y:S02]  /*0ed0*/  HADD2.F32 R32, -RZ, R31.H1_H1 ;  /* 0x3000001fff207230 */ /* 0x000fe40000004100 */
[-C--:B------:R-:W-:Y:S01]  /*0ee0*/  HFMA2 R5, R13, R2.reuse.H1_H1, -72, -72 ;  /* 0xd480d4800d057431 */ /* 0x080fe20000060002 */
[----:B------:R-:W-:Y:S01]  /*0ef0*/  SHF.R.U32.HI R6, RZ, 0x8, R6 ;  /* 0x00000008ff067819 */ /* 0x000fe20000011606 */
[-C--:B------:R-:W-:Y:S02]  /*0f00*/  HFMA2 R13, R35, R2.reuse.H1_H1, -72, -72 ;  /* 0xd480d480230d7431 */ /* 0x080fe40000060002 */
[----:B------:R-:W-:Y:S02]  /*0f10*/  HADD2.F32 R30, -RZ, R7.H0_H0 ;  /* 0x20000007ff1e7230 */ /* 0x000fe40000004100 */
[----:B------:R-:W-:Y:S02]  /*0f20*/  HFMA2 R27, R27, R2.H1_H1, -72, -72 ;  /* 0xd480d4801b1b7431 */ /* 0x000fe40000060002 */
        /* <DEDUP_REMOVED lines=14> */
[----:B------:R-:W-:Y:S01]  /*1010*/  FFMA.FTZ R24, R5, R25, R0 ;  /* 0x0000001905187223 */ /* 0x000fe20000010000 */
        /* <DEDUP_REMOVED lines=25> */
[----:B------:R-:W-:Y:S02]  /*11b0*/  HADD2.F32 R4, -RZ, R7.H1_H1 ;  /* 0x30000007ff047230 */ /* 0x000fe40000004100 */
[C---:B------:R-:W-:Y:S01]  /*11c0*/  FFMA.FTZ R33, R5.reuse, R33, R26 ;  /* 0x0000002105217223 */ /* 0x040fe2000001001a */
[----:B------:R-:W-:Y:S01]  /*11d0*/  HADD2.F32 R7, -RZ, R13.H1_H1 ;  /* 0x3000000dff077230 */ /* 0x000fe20000004100 */
[----:B------:R-:W-:Y:S01]  /*11e0*/  LOP3.LUT R13, R20, 0x64006400, RZ, 0xfc, !PT ;  /* 0x64006400140d7812 */ /* 0x000fe200078efcff */
[----:B------:R-:W-:Y:S01]  /*11f0*/  FFMA.FTZ R25, R5, R30, R25 ;  /* 0x0000001e05197223 */ /* 0x000fe20000010019 */
[----:B------:R-:W-:Y:S01]  /*1200*/  LOP3.LUT R20, R6, 0xf000f0, RZ, 0xc0, !PT ;  /* 0x00f000f006147812 */ /* 0x000fe200078ec0ff */
[----:B------:R-:W-:-:S02]  /*1210*/  HADD2.F32 R24, -RZ, R27.H1_H1 ;  /* 0x3000001bff187230 */ /* 0x000fc40000004100 */
[----:B------:R-:W-:Y:S01]  /*1220*/  FFMA.FTZ R5, R4, R22, R31 ;  /* 0x0000001604057223 */ /* 0x000fe2000001001f */
[-C--:B------:R-:W-:Y:S01]  /*1230*/  HFMA2 R4, R13, R2.reuse.H1_H1, -72, -72 ;  /* 0xd480d4800d047431 */ /* 0x080fe20000060002 */
[----:B------:R-:W-:Y:S01]  /*1240*/  LOP3.LUT R13, R20, 0x64006400, RZ, 0xfc, !PT ;  /* 0x64006400140d7812 */ /* 0x000fe200078efcff */
[-C--:B------:R-:W-:Y:S02]  /*1250*/  HFMA2 R6, R19, R2.reuse.H1_H1, -72, -72 ;  /* 0xd480d48013067431 */ /* 0x080fe40000060002 */
[C---:B------:R-:W-:Y:S01]  /*1260*/  FFMA.FTZ R29, R22.reuse, R24, R29 ;  /* 0x00000018161d7223 */ /* 0x040fe2000001001d */
[----:B------:R-:W-:Y:S02]  /*1270*/  HADD2.F32 R0, -RZ, R23.H0_H0 ;  /* 0x20000017ff007230 */ /* 0x000fe40000004100 */
[----:B------:R-:W-:Y:S01]  /*1280*/  FFMA.FTZ R7, R22, R7, R33 ;  /* 0x0000000716077223 */ /* 0x000fe20000010021 */
[----:B------:R-:W-:Y:S01]  /*1290*/  HADD2.F32 R24, -RZ, R4.H0_H0 ;  /* 0x20000004ff187230 */ /* 0x000fe20000004100 */
[----:B------:R-:W-:Y:S01]  /*12a0*/  LOP3.LUT R19, R28, 0x64006400, RZ, 0xfc, !PT ;  /* 0x640064001c137812 */ /* 0x000fe200078efcff */
[----:B------:R-:W-:-:S02]  /*12b0*/  HFMA2 R13, R13, R2.H1_H1, -72, -72 ;  /* 0xd480d4800d0d7431 */ /* 0x000fc40000060002 */
[----:B------:R-:W-:Y:S02]  /*12c0*/  HADD2.F32 R20, -RZ, R6.H0_H0 ;  /* 0x20000006ff147230 */ /* 0x000fe40000004100 */
[----:B------:R-:W-:Y:S02]  /*12d0*/  HADD2.F32 R26, -RZ, R3.H1_H1 ;  /* 0x30000003ff1a7230 */ /* 0x000fe40000004100 */
[----:B------:R-:W-:Y:S01]  /*12e0*/  FFMA.FTZ R24, R0, R24, R7 ;  /* 0x0000001800187223 */ /* 0x000fe20000010007 */
[----:B------:R-:W-:Y:S02]  /*12f0*/  HFMA2 R3, R19, R2.H1_H1, -72, -72 ;  /* 0xd480d48013037431 */ /* 0x000fe40000060002 */
[----:B------:R-:W-:Y:S02]  /*1300*/  HADD2.F32 R7, -RZ, R13.H0_H0 ;  /* 0x2000000dff077230 */ /* 0x000fe40000004100 */
[----:B------:R-:W-:Y:S01]  /*1310*/  FFMA.FTZ R5, R20, R0, R5 ;  /* 0x0000000014057223 */ /* 0x000fe20000010005 */
[----:B------:R-:W-:-:S02]  /*1320*/  HADD2.F32 R23, -RZ, R23.H1_H1 ;  /* 0x30000017ff177230 */ /* 0x000fc40000004100 */
[----:B------:R-:W-:Y:S01]  /*1330*/  FFMA.FTZ R25, R22, R26, R25 ;  /* 0x0000001a16197223 */ /* 0x000fe20000010019 */
[----:B------:R-:W-:Y:S02]  /*1340*/  HADD2.F32 R20, -RZ, R13.H1_H1 ;  /* 0x3000000dff147230 */ /* 0x000fe40000004100 */
[C---:B------:R-:W-:Y:S01]  /*1350*/  FFMA.FTZ R7, R0.reuse, R7, R29 ;  /* 0x0000000700077223 */ /* 0x040fe2000001001d */
[--C-:B------:R-:W-:Y:S02]  /*1360*/  HADD2.F32 R22, -RZ, R3.reuse.H0_H0 ;  /* 0x20000003ff167230 */ /* 0x100fe40000004100 */
[----:B------:R-:W-:Y:S02]  /*1370*/  HADD2.F32 R6, -RZ, R6.H1_H1 ;  /* 0x30000006ff067230 */ /* 0x000fe40000004100 */
[----:B------:R-:W-:Y:S01]  /*1380*/  FFMA.FTZ R7, R23, R20, R7 ;  /* 0x0000001417077223 */ /* 0x000fe20000010007 */
[----:B------:R-:W-:Y:S02]  /*1390*/  HADD2.F32 R4, -RZ, R4.H1_H1 ;  /* 0x30000004ff047230 */ /* 0x000fe40000004100 */
[----:B------:R-:W-:Y:S01]  /*13a0*/  FFMA.FTZ R22, R0, R22, R25 ;  /* 0x0000001600167223 */ /* 0x000fe20000010019 */
[----:B------:R-:W-:-:S02]  /*13b0*/  HADD2.F32 R20, -RZ, R3.H1_H1 ;  /* 0x30000003ff147230 */ /* 0x000fc40000004100 */
[----:B------:R-:W-:Y:S01]  /*13c0*/  FFMA.FTZ R5, R6, R23, R5 ;  /* 0x0000001706057223 */ /* 0x000fe20000010005 */
        /* <DEDUP_REMOVED lines=16> */
[----:B------:R-:W-:Y:S02]  /*14d0*/  HFMA2 R20, R0, 1, 1, RZ ;  /* 0x3c003c0000147831 */ /* 0x000fe400000000ff */
[----:B------:R-:W-:-:S07]  /*14e0*/  HADD2 R19, R6, RZ.H0_H0 ;  /* 0x200000ff06137230 */ /* 0x000fce0000000000 */
.L_x_4275:
[----:B------:R-:W-:Y:S05]  /*14f0*/  @P1 BRA `(.L_x_4276) ;  /* 0x00000008003c1947 */ /* 0x000fea0003800000 */
[----:B------:R-:W2:Y:S04]  /*1500*/  LDG.E.128.CONSTANT R4, desc[UR6][R14.64] ;  /* 0x000000060e047981 */ /* 0x000ea8000c1e9d00 */
[----:B------:R-:W0:Y:S02]  /*1510*/  LDS.64 R22, [UR5+0x10] ;  /* 0x00001005ff167984 */ /* 0x000e240008000a00 */
        /* <DEDUP_REMOVED lines=34> */
[----:B------:R-:W-:Y:S01]  /*1740*/  LOP3.LUT R13, R13, 0x64006400, RZ, 0xfc, !PT ;  /* 0x640064000d0d7812 */ /* 0x000fe200078efcff */
[----:B------:R-:W-:Y:S01]  /*1750*/  FFMA.FTZ R0, R33, R22, R34 ;  /* 0x0000001621007223 */ /* 0x000fe20000010022 */
[----:B------:R-:W-:Y:S01]  /*1760*/  HADD2.F32 R30, -RZ, R30.H1_H1 ;  /* 0x3000001eff1e7230 */ /* 0x000fe20000004100 */
[----:B------:R-:W-:Y:S02]  /*1770*/  LOP3.LUT R33, R4, 0x64006400, RZ, 0xfc, !PT ;  /* 0x6400640004217812 */ /* 0x000fe400078efcff */
        /* <DEDUP_REMOVED lines=15> */
[C---:B------:R-:W-:Y:S01]  /*1870*/  FFMA.FTZ R4, R29.reuse, R30, R4 ;  /* 0x0000001e1d047223 */ /* 0x040fe20000010004 */
[----:B------:R-:W-:Y:S01]  /*1880*/  HADD2.F32 R5, -RZ, R5.H1_H1 ;  /* 0x30000005ff057230 */ /* 0x000fe20000004100 */
[----:B------:R-:W-:Y:S01]  /*1890*/  SHF.R.U32.HI R6, RZ, 0x8, R6 ;  /* 0x00000008ff067819 */ /* 0x000fe20000011606 */
        /* <DEDUP_REMOVED lines=34> */
[----:B------:R-:W-:-:S02]  /*1ac0*/  HADD2.F32 R4, -RZ, R7.H1_H1 ;  /* 0x30000007ff047230 */ /* 0x000fc40000004100 */
[----:B------:R-:W-:Y:S01]  /*1ad0*/  FFMA.FTZ R29, R14, R22, R29 ;  /* 0x000000160e1d7223 */ /* 0x000fe2000001001d */
[----:B------:R-:W-:Y:S01]  /*1ae0*/  HADD2.F32 R7, -RZ, R13.H1_H1 ;  /* 0x3000000dff077230 */ /* 0x000fe20000004100 */
[----:B------:R-:W-:Y:S01]  /*1af0*/  LOP3.LUT R13, R24, 0x64006400, RZ, 0xfc, !PT ;  /* 0x64006400180d7812 */ /* 0x000fe200078efcff */
[C---:B------:R-:W-:Y:S01]  /*1b00*/  FFMA.FTZ R33, R5.reuse, R33, R26 ;  /* 0x0000002105217223 */ /* 0x040fe2000001001a */
[----:B------:R-:W-:Y:S01]  /*1b10*/  LOP3.LUT R22, R6, 0xf000f0, RZ, 0xc0, !PT ;  /* 0x00f000f006167812 */ /* 0x000fe200078ec0ff */
[----:B------:R-:W-:Y:S01]  /*1b20*/  FFMA.FTZ R23, R5, R30, R23 ;  /* 0x0000001e05177223 */ /* 0x000fe20000010017 */
[----:B------:R-:W-:Y:S01]  /*1b30*/  LOP3.LUT R28, R28, 0xf000f0, RZ, 0xc0, !PT ;  /* 0x00f000f01c1c7812 */ /* 0x000fe200078ec0ff */
[----:B------:R-:W-:Y:S01]  /*1b40*/  FFMA.FTZ R5, R4, R14, R31 ;  /* 0x0000000e04057223 */ /* 0x000fe2000001001f */
[-C--:B------:R-:W-:Y:S01]  /*1b50*/  HFMA2 R6, R13, R2.reuse.H1_H1, -72, -72 ;  /* 0xd480d4800d067431 */ /* 0x080fe20000060002 */
[----:B------:R-:W-:Y:S01]  /*1b60*/  LOP3.LUT R13, R22, 0x64006400, RZ, 0xfc, !PT ;  /* 0x64006400160d7812 */ /* 0x000fe200078efcff */
[----:B------:R-:W-:Y:S01]  /*1b70*/  HFMA2 R4, R25, R2.H1_H1, -72, -72 ;  /* 0xd480d48019047431 */ /* 0x000fe20000060002 */
[----:B------:R-:W-:Y:S01]  /*1b80*/  LOP3.LUT R25, R28, 0x64006400, RZ, 0xfc, !PT ;  /* 0x640064001c197812 */ /* 0x000fe200078efcff */
[----:B------:R-:W-:-:S02]  /*1b90*/  HADD2.F32 R26, -RZ, R3.H1_H1 ;  /* 0x30000003ff1a7230 */ /* 0x000fc40000004100 */
[----:B------:R-:W-:Y:S01]  /*1ba0*/  FFMA.FTZ R7, R14, R7, R33 ;  /* 0x000000070e077223 */ /* 0x000fe20000010021 */
[----:B------:R-:W-:Y:S02]  /*1bb0*/  HADD2.F32 R22, -RZ, R6.H0_H0 ;  /* 0x20000006ff167230 */ /* 0x000fe40000004100 */
[-C--:B------:R-:W-:Y:S02]  /*1bc0*/  HFMA2 R13, R13, R2.reuse.H1_H1, -72, -72 ;  /* 0xd480d4800d0d7431 */ /* 0x080fe40000060002 */
[----:B------:R-:W-:Y:S02]  /*1bd0*/  HADD2.F32 R24, -RZ, R4.H0_H0 ;  /* 0x20000004ff187230 */ /* 0x000fe40000004100 */
[----:B------:R-:W-:Y:S02]  /*1be0*/  HFMA2 R3, R25, R2.H1_H1, -72, -72 ;  /* 0xd480d48019037431 */ /* 0x000fe40000060002 */
[----:B------:R-:W-:Y:S02]  /*1bf0*/  HADD2.F32 R15, -RZ, R15.H1_H1 ;  /* 0x3000000fff0f7230 */ /* 0x000fe40000004100 */
[----:B------:R-:W-:Y:S01]  /*1c00*/  FFMA.FTZ R5, R22, R0, R5 ;  /* 0x0000000016057223 */ /* 0x000fe20000010005 */
[----:B------:R-:W-:Y:S01]  /*1c10*/  FFMA.FTZ R23, R14, R26, R23 ;  /* 0x0000001a0e177223 */ /* 0x000fe20000010017 */
[----:B------:R-:W-:Y:S01]  /*1c20*/  FFMA.FTZ R24, R0, R24, R7 ;  /* 0x0000001800187223 */ /* 0x000fe20000010007 */
        /* <DEDUP_REMOVED lines=28> */
.L_x_4276:
[----:B------:R-:W-:Y:S01]  /*1df0*/  IMAD.WIDE R22, R11, 0x4, R8 ;  /* 0x000000040b167825 */ /* 0x000fe200078e0208 */
[----:B------:R-:W-:Y:S06]  /*1e00*/  @P1 BRA `(.L_x_4277) ;  /* 0x00000008003c1947 */ /* 0x000fec0003800000 */
        /* <DEDUP_REMOVED lines=143> */
.L_x_4277:
        /* <DEDUP_REMOVED lines=29> */
[----:B------:R-:W-:Y:S01]  /*28d0*/  MOV R24, R12 ;  /* 0x0000000c00187202 */ /* 0x000fe20000000f00 */
[----:B------:R-:W-:-:S02]  /*28e0*/  HFMA2 R14, R9, R2.H1_H1, -72, -72 ;  /* 0xd480d480090e7431 */ /* 0x000fc40000060002 */
[----:B------:R-:W-:Y:S01]  /*28f0*/  HFMA2 R33, R35, R2.H1_H1, -72, -72 ;  /* 0xd480d48023217431 */ /* 0x000fe20000060002 */
[----:B------:R-:W-:Y:S06]  /*2900*/  @P1 BRA `(.L_x_4274) ;  /* 0x0000000400c81947 */ /* 0x000fec0003800000 */
        /* <DEDUP_REMOVED lines=21> */
[----:B------:R-:W-:Y:S01]  /*2a60*/  HADD2.F32 R6, -RZ, R6.H1_H1 ;  /* 0x30000006ff067230 */ /* 0x000fe20000004100 */
[----:B------:R-:W-:Y:S01]  /*2a70*/  LOP3.LUT R30, R30, 0xf000f, RZ, 0xc0, !PT ;  /* 0x000f000f1e1e7812 */ /* 0x000fe200078ec0ff */
[----:B------:R-:W-:Y:S01]  /*2a80*/  HADD2.F32 R12, -RZ, R12.H1_H1 ;  /* 0x3000000cff0c7230 */ /* 0x000fe20000004100 */
[----:B------:R-:W-:Y:S01]  /*2a90*/  LOP3.LUT R31, R31, 0x64006400, RZ, 0xfc, !PT ;  /* 0x640064001f1f7812 */ /* 0x000fe200078efcff */
[----:B------:R-:W-:Y:S01]  /*2aa0*/  HADD2.F32 R37, -RZ, R34.H1_H1 ;  /* 0x30000022ff257230 */ /* 0x000fe20000004100 */
[----:B------:R-:W-:Y:S01]  /*2ab0*/  LOP3.LUT R30, R30, 0x64006400, RZ, 0xfc, !PT ;  /* 0x640064001e1e7812 */ /* 0x000fe200078efcff */
[----:B------:R-:W-:-:S02]  /*2ac0*/  HADD2.F32 R34, -RZ, R25.H0_H0 ;  /* 0x20000019ff227230 */ /* 0x000fc40000004100 */
[--C-:B0-----:R-:W-:Y:S02]  /*2ad0*/  HADD2.F32 R0, -RZ, R8.reuse.H0_H0 ;  /* 0x20000008ff007230 */ /* 0x101fe40000004100 */
[----:B------:R-:W-:-:S03]  /*2ae0*/  HADD2.F32 R8, -RZ, R8.H1_H1 ;  /* 0x30000008ff087230 */ /* 0x000fc60000004100 */
[C---:B------:R-:W-:Y:S01]  /*2af0*/  FFMA.FTZ R35, R0.reuse, R35, RZ ;  /* 0x0000002300237223 */ /* 0x040fe200000100ff */
[----:B------:R-:W-:Y:S01]  /*2b00*/  FFMA.FTZ R36, R5, R0, RZ ;  /* 0x0000000005247223 */ /* 0x000fe200000100ff */
[C---:B------:R-:W-:Y:S01]  /*2b10*/  FFMA.FTZ R7, R0.reuse, R7, RZ ;  /* 0x0000000700077223 */ /* 0x040fe200000100ff */
[----:B------:R-:W-:Y:S01]  /*2b20*/  FFMA.FTZ R3, R0, R3, RZ ;  /* 0x0000000300037223 */ /* 0x000fe200000100ff */
[----:B------:R-:W-:Y:S02]  /*2b30*/  HADD2.F32 R0, -RZ, R4.H1_H1 ;  /* 0x30000004ff007230 */ /* 0x000fe40000004100 */
[----:B------:R-:W-:Y:S01]  /*2b40*/  FFMA.FTZ R37, R37, R8, R36 ;  /* 0x0000000825257223 */ /* 0x000fe20000010024 */
[----:B------:R-:W0:Y:S01]  /*2b50*/  LDS.64 R4, [UR5+0x38] ;  /* 0x00003805ff047984 */ /* 0x000e220008000a00 */
[C---:B------:R-:W-:Y:S01]  /*2b60*/  FFMA.FTZ R7, R8.reuse, R6, R7 ;  /* 0x0000000608077223 */ /* 0x040fe20000010007 */
[----:B------:R-:W-:Y:S01]  /*2b70*/  FFMA.FTZ R3, R8, R12, R3 ;  /* 0x0000000c08037223 */ /* 0x000fe20000010003 */
[----:B------:R-:W-:-:S02]  /*2b80*/  HADD2.F32 R6, -RZ, R9.H0_H0 ;  /* 0x20000009ff067230 */ /* 0x000fc40000004100 */
[----:B------:R-:W-:Y:S01]  /*2b90*/  FFMA.FTZ R35, R8, R0, R35 ;  /* 0x0000000008237223 */ /* 0x000fe20000010023 */
[----:B------:R-:W-:Y:S02]  /*2ba0*/  HADD2.F32 R12, -RZ, R26.H0_H0 ;  /* 0x2000001aff0c7230 */ /* 0x000fe40000004100 */
[--C-:B------:R-:W-:Y:S02]  /*2bb0*/  HADD2.F32 R0, -RZ, R28.reuse.H0_H0 ;  /* 0x2000001cff007230 */ /* 0x100fe40000004100 */
        /* <DEDUP_REMOVED lines=10> */
[----:B------:R-:W-:Y:S01]  /*2c60*/  FFMA.FTZ R0, R9, R27, R8 ;  /* 0x0000001b09007223 */ /* 0x000fe20000010008 */
[----:B------:R-:W-:Y:S02]  /*2c70*/  HADD2 R8, R32, -1032, -1032 ;  /* 0xe408e40820087430 */ /* 0x000fe40000000000 */
[----:B------:R-:W-:-:S02]  /*2c80*/  HADD2.F32 R27, -RZ, R25.H1_H1 ;  /* 0x30000019ff1b7230 */ /* 0x000fc40000004100 */
[----:B------:R-:W-:Y:S01]  /*2c90*/  FFMA.FTZ R3, R9, R35, R12 ;  /* 0x0000002309037223 */ /* 0x000fe2000001000c */
[----:B------:R-:W-:Y:S01]  /*2ca0*/  LOP3.LUT R12, R29, 0x64006400, RZ, 0xfc, !PT ;  /* 0x640064001d0c7812 */ /* 0x000fe200078efcff */
[--C-:B------:R-:W-:Y:S02]  /*2cb0*/  HADD2.F32 R25, -RZ, R8.reuse.H0_H0 ;  /* 0x20000008ff197230 */ /* 0x100fe40000004100 */
[----:B------:R-:W-:Y:S01]  /*2cc0*/  FFMA.FTZ R6, R9, R27, R6 ;  /* 0x0000001b09067223 */ /* 0x000fe20000010006 */
[----:B------:R-:W-:Y:S02]  /*2cd0*/  HADD2 R9, R31, -1032, -1032 ;  /* 0xe408e4081f097430 */ /* 0x000fe40000000000 */
[----:B------:R-:W-:Y:S02]  /*2ce0*/  HADD2.F32 R28, -RZ, R8.H1_H1 ;  /* 0x30000008ff1c7230 */ /* 0x000fe40000004100 */
[----:B------:R-:W-:Y:S02]  /*2cf0*/  HADD2 R12, R12, -1032, -1032 ;  /* 0xe408e4080c0c7430 */ /* 0x000fe40000000000 */
[----:B------:R-:W-:-:S03]  /*2d00*/  HADD2.F32 R27, -RZ, R9.H0_H0 ;  /* 0x20000009ff1b7230 */ /* 0x000fc60000004100 */
[----:B------:R-:W-:Y:S02]  /*2d10*/  HADD2.F32 R29, -RZ, R12.H0_H0 ;  /* 0x2000000cff1d7230 */ /* 0x000fe40000004100 */
[----:B------:R-:W-:Y:S02]  /*2d20*/  HADD2.F32 R9, -RZ, R9.H1_H1 ;  /* 0x30000009ff097230 */ /* 0x000fe40000004100 */
[--C-:B0-----:R-:W-:Y:S02]  /*2d30*/  HADD2.F32 R7, -RZ, R4.reuse.H0_H0 ;  /* 0x20000004ff077230 */ /* 0x101fe40000004100 */
[----:B------:R-:W-:Y:S02]  /*2d40*/  HADD2.F32 R8, -RZ, R4.H1_H1 ;  /* 0x30000004ff087230 */ /* 0x000fe40000004100 */
[----:B------:R-:W-:Y:S02]  /*2d50*/  HADD2.F32 R4, -RZ, R5.H0_H0 ;  /* 0x20000005ff047230 */ /* 0x000fe40000004100 */
[----:B------:R-:W-:Y:S01]  /*2d60*/  FFMA.FTZ R25, R25, R7, R26 ;  /* 0x0000000719197223 */ /* 0x000fe2000001001a */
[----:B------:R-:W-:-:S02]  /*2d70*/  HADD2 R26, R30, -1032, -1032 ;  /* 0xe408e4081e1a7430 */ /* 0x000fc40000000000 */
[C---:B------:R-:W-:Y:S01]  /*2d80*/  FFMA.FTZ R27, R7.reuse, R27, R0 ;  /* 0x0000001b071b7223 */ /* 0x040fe20000010000 */
        /* <DEDUP_REMOVED lines=15> */
[----:B------:R-:W-:-:S02]  /*2e80*/  HADD2.F32 R3, -RZ, R13.H0_H0 ;  /* 0x2000000dff037230 */ /* 0x000fc40000004100 */
[----:B------:R-:W-:Y:S01]  /*2e90*/  FFMA.FTZ R7, R8, R7, R30 ;  /* 0x0000000708077223 */ /* 0x000fe2000001001e */
[----:B------:R-:W-:Y:S02]  /*2ea0*/  HADD2.F32 R0, -RZ, R15.H1_H1 ;  /* 0x3000000fff007230 */ /* 0x000fe40000004100 */
        /* <DEDUP_REMOVED lines=24> */
.L_x_4274:
[----:B------:R-:W0:Y:S02]  /*3030*/  LDCU UR5, c[0x0][0x3dc] ;  /* 0x00007b80ff0577ac */ /* 0x000e240008000800 */
[----:B0-----:R-:W-:-:S04]  /*3040*/  VIMNMX R3, PT, PT, R10, UR5, PT ;  /* 0x000000050a037c48 */ /* 0x001fc8000bfe0100 */
[----:B------:R-:W-:-:S13]  /*3050*/  ISETP.GT.AND P0, PT, R3, R24, PT ;  /* 0x000000180300720c */ /* 0x000fda0003f04270 */
[----:B------:R-:W-:Y:S05]  /*3060*/  @!P0 BRA `(.L_x_4278) ;  /* 0x0000000800848947 */ /* 0x000fea0003800000 */
[----:B------:R-:W-:Y:S01]  /*3070*/  VIMNMX.U32 R3, PT, PT, R10, UR5, PT ;  /* 0x000000050a037c48 */ /* 0x000fe2000bfe0000 */
[----:B------:R-:W-:-:S12]  /*3080*/  UIADD3 UR4, UPT, UPT, UR4, 0x10, URZ ;  /* 0x0000001004047890 */ /* 0x000fd8000fffe0ff */
.L_x_4280:
[----:B------:R-:W0:Y:S02]  /*3090*/  LDC R21, c[0x0][0x3a8] ;  /* 0x0000ea00ff157b82 */ /* 0x000e240000000800 */
[----:B0-----:R-:W-:-:S13]  /*30a0*/  ISETP.LE.AND P0, PT, R21, UR8, PT ;  /* 0x0000000815007c0c */ /* 0x001fda000bf03270 */
[----:B------:R-:W-:Y:S05]  /*30b0*/  @P0 BRA `(.L_x_4279) ;  /* 0x0000000800580947 */ /* 0x000fea0003800000 */
[----:B------:R-:W2:Y:S01]  /*30c0*/  LDG.E.128.CONSTANT R4, desc[UR6][R22.64] ;  /* 0x0000000616047981 */ /* 0x000ea2000c1e9d00 */
[----:B------:R-:W-:Y:S01]  /*30d0*/  HFMA2 R12, -RZ, RZ, 0, 0.0625 ;  /* 0x00002c00ff0c7431 */ /* 0x000fe200000001ff */
[----:B------:R-:W-:Y:S02]  /*30e0*/  MOV R0, 0x3400 ;  /* 0x0000340000007802 */ /* 0x000fe40000000f00 */
[----:B------:R-:W0:Y:S01]  /*30f0*/  LDS.128 R8, [UR4+-0x10] ;  /* 0xfffff004ff087984 */ /* 0x000e220008000c00 */
[----:B------:R-:W-:Y:S02]  /*3100*/  MOV R13, 0x2400 ;  /* 0x00002400000d7802 */ /* 0x000fe40000000f00 */
[----:B------:R-:W-:Y:S02]  /*3110*/  PRMT R2, R2, 0x5410, R0 ;  /* 0x0000541002027816 */ /* 0x000fe40000000000 */
[----:B------:R-:W-:Y:S02]  /*3120*/  PRMT R18, R18, 0x5410, R17 ;  /* 0x0000541012127816 */ /* 0x000fe40000000011 */
[----:B------:R-:W-:-:S02]  /*3130*/  PRMT R0, R13, 0x5410, R12 ;  /* 0x000054100d007816 */ /* 0x000fc4000000000c */
[----:B------:R-:W-:Y:S02]  /*3140*/  PRMT R16, R16, 0x5410, R2 ;  /* 0x0000541010107816 */ /* 0x000fe40000000002 */
[C---:B--2---:R-:W-:Y:S02]  /*3150*/  LOP3.LUT R13, R4.reuse, 0xc000c, RZ, 0xc0, !PT ;  /* 0x000c000c040d7812 */ /* 0x044fe400078ec0ff */
[----:B------:R-:W-:Y:S02]  /*3160*/  LOP3.LUT R12, R4, 0x30003, RZ, 0xc0, !PT ;  /* 0x00030003040c7812 */ /* 0x000fe400078ec0ff */
[----:B------:R-:W-:Y:S02]  /*3170*/  LOP3.LUT R15, R13, 0x64006400, RZ, 0xfc, !PT ;  /* 0x640064000d0f7812 */ /* 0x000fe400078efcff */
[----:B------:R-:W-:Y:S02]  /*3180*/  LOP3.LUT R12, R12, 0x64006400, RZ, 0xfc, !PT ;  /* 0x640064000c0c7812 */ /* 0x000fe400078efcff */
[----:B------:R-:W-:Y:S01]  /*3190*/  LOP3.LUT R14, R5, 0x30003, RZ, 0xc0, !PT ;  /* 0x00030003050e7812 */ /* 0x000fe200078ec0ff */
[----:B------:R-:W-:Y:S01]  /*31a0*/  HFMA2 R32, R15, R2.H1_H1, -258, -258 ;  /* 0xdc08dc080f207431 */ /* 0x000fe20000060002 */
        /* <DEDUP_REMOVED lines=9> */
[----:B------:R-:W-:Y:S01]  /*3240*/  HFMA2 R31, R31, R8, RZ.H0_H0 ;  /* 0x000000081f1f7231 */ /* 0x000fe200000400ff */
[----:B------:R-:W-:Y:S02]  /*3250*/  LOP3.LUT R25, R25, 0x64006400, RZ, 0xfc, !PT ;  /* 0x6400640019197812 */ /* 0x000fe400078efcff */
[----:B------:R-:W-:Y:S01]  /*3260*/  LOP3.LUT R13, R27, 0x64006400, RZ, 0xfc, !PT ;  /* 0x640064001b0d7812 */ /* 0x000fe200078efcff */
[----:B------:R-:W-:Y:S01]  /*3270*/  HADD2 R29, R26, -1026, -1026 ;  /* 0xe402e4021a1d7430 */ /* 0x000fe20000000000 */
[----:B------:R-:W-:Y:S01]  /*3280*/  LOP3.LUT R28, R28, 0x64006400, RZ, 0xfc, !PT ;  /* 0x640064001c1c7812 */ /* 0x000fe200078efcff */
[----:B------:R-:W-:-:S02]  /*3290*/  HFMA2 R12, R25, R2.H1_H1, -258, -258 ;  /* 0xdc08dc08190c7431 */ /* 0x000fc40000060002 */
[-C--:B------:R-:W-:Y:S02]  /*32a0*/  HFMA2 R32, R32, R9.reuse, R14 ;  /* 0x0000000920207231 */ /* 0x080fe4000000000e */
[----:B------:R-:W-:Y:S01]  /*32b0*/  HFMA2 R14, R13, R2.H1_H1, -258, -258 ;  /* 0xdc08dc080d0e7431 */ /* 0x000fe20000060002 */
[C---:B------:R-:W-:Y:S01]  /*32c0*/  LOP3.LUT R13, R7.reuse, 0xc000c, RZ, 0xc0, !PT ;  /* 0x000c000c070d7812 */ /* 0x040fe200078ec0ff */
[----:B------:R-:W-:Y:S02]  /*32d0*/  HADD2 R25, R28, -1026, -1026 ;  /* 0xe402e4021c197430 */ /* 0x000fe40000000000 */
[-C--:B------:R-:W-:Y:S01]  /*32e0*/  HFMA2 R29, R29, R8.reuse, RZ ;  /* 0x000000081d1d7231 */ /* 0x080fe200000000ff */
[----:B------:R-:W-:Y:S01]  /*32f0*/  LOP3.LUT R26, R7, 0x300030, RZ, 0xc0, !PT ;  /* 0x00300030071a7812 */ /* 0x000fe200078ec0ff */
[----:B------:R-:W-:Y:S02]  /*3300*/  HFMA2 R31, R12, R9, R31 ;  /* 0x000000090c1f7231 */ /* 0x000fe4000000001f */
[----:B------:R-:W-:Y:S01]  /*3310*/  HFMA2 R8, R25, R8, RZ.H0_H0 ;  /* 0x0000000819087231 */ /* 0x000fe200000400ff */
[----:B------:R-:W-:-:S02]  /*3320*/  LOP3.LUT R25, R13, 0x64006400, RZ, 0xfc, !PT ;  /* 0x640064000d197812 */ /* 0x000fc400078efcff */
[----:B------:R-:W-:-:S03]  /*3330*/  LOP3.LUT R12, R4, 0x300030, RZ, 0xc0, !PT ;  /* 0x00300030040c7812 */ /* 0x000fc600078ec0ff */
[----:B------:R-:W-:Y:S01]  /*3340*/  HFMA2 R33, R25, R2.H1_H1, -258, -258 ;  /* 0xdc08dc0819217431 */ /* 0x000fe20000060002 */
[----:B------:R-:W-:Y:S01]  /*3350*/  LOP3.LUT R13, R12, 0x64006400, RZ, 0xfc, !PT ;  /* 0x640064000c0d7812 */ /* 0x000fe200078efcff */
[-C--:B------:R-:W-:Y:S01]  /*3360*/  HFMA2 R29, R14, R9.reuse, R29 ;  /* 0x000000090e1d7231 */ /* 0x080fe2000000001d */
[----:B------:R-:W-:Y:S02]  /*3370*/  LOP3.LUT R14, R5, 0x300030, RZ, 0xc0, !PT ;  /* 0x00300030050e7812 */ /* 0x000fe400078ec0ff */
[----:B------:R-:W-:Y:S01]  /*3380*/  LOP3.LUT R12, R6, 0x300030, RZ, 0xc0, !PT ;  /* 0x00300030060c7812 */ /* 0x000fe200078ec0ff */
[----:B------:R-:W-:Y:S01]  /*3390*/  HFMA2 R8, R33, R9, R8 ;  /* 0x0000000921087231 */ /* 0x000fe20000000008 */
[----:B------:R-:W-:Y:S01]  /*33a0*/  LOP3.LUT R33, R4, 0xc000c0, RZ, 0xc0, !PT ;  /* 0x00c000c004217812 */ /* 0x000fe200078ec0ff */
[----:B------:R-:W-:Y:S01]  /*33b0*/  HFMA2 R27, R13, R0.H1_H1, -66, -66 ;  /* 0xd420d4200d1b7431 */ /* 0x000fe20000060000 */
[----:B------:R-:W-:Y:S02]  /*33c0*/  SHF.R.U32.HI R9, RZ, 0x8, R4 ;  /* 0x00000008ff097819 */ /* 0x000fe40000011604 */
[----:B------:R-:W-:Y:S01]  /*33d0*/  SHF.R.U32.HI R4, RZ, 0x8, R7 ;  /* 0x00000008ff047819 */ /* 0x000fe20000011607 */
[----:B------:R-:W-:Y:S01]  /*33e0*/  HFMA2 R32, R27, R10, R32 ;  /* 0x0000000a1b207231 */ /* 0x000fe20000000020 */
[----:B------:R-:W-:-:S02]  /*33f0*/  LOP3.LUT R15, R14, 0x64006400, RZ, 0xfc, !PT ;  /* 0x640064000e0f7812 */ /* 0x000fc400078efcff */
[----:B------:R-:W-:Y:S02]  /*3400*/  LOP3.LUT R13, R12, 0x64006400, RZ, 0xfc, !PT ;  /* 0x640064000c0d7812 */ /* 0x000fe400078efcff */
[----:B------:R-:W-:Y:S02]  /*3410*/  LOP3.LUT R35, R4, 0xc000c, RZ, 0xc0, !PT ;  /* 0x000c000c04237812 */ /* 0x000fe400078ec0ff */
[----:B------:R-:W-:Y:S01]  /*3420*/  LOP3.LUT R25, R26, 0x64006400, RZ, 0xfc, !PT ;  /* 0x640064001a197812 */ /* 0x000fe200078efcff */
[-C--:B------:R-:W-:Y:S01]  /*3430*/  HFMA2 R26, R15, R0.reuse.H1_H1, -66, -66 ;  /* 0xd420d4200f1a7431 */ /* 0x080fe20000060000 */
[----:B------:R-:W-:Y:S01]  /*3440*/  LOP3.LUT R35, R35, 0x64006400, RZ, 0xfc, !PT ;  /* 0x6400640023237812 */ /* 0x000fe200078efcff */
[-C--:B------:R-:W-:Y:S01]  /*3450*/  HFMA2 R28, R13, R0.reuse.H1_H1, -66, -66 ;  /* 0xd420d4200d1c7431 */ /* 0x080fe20000060000 */
[----:B------:R-:W-:Y:S01]  /*3460*/  LOP3.LUT R33, R33, 0x64006400, RZ, 0xfc, !PT ;  /* 0x6400640021217812 */ /* 0x000fe200078efcff */
[----:B------:R-:W0:Y:S01]  /*3470*/  LDS.128 R12, [UR4] ;  /* 0x00000004ff0c7984 */ /* 0x000e220008000c00 */
[----:B------:R-:W-:Y:S01]  /*3480*/  HFMA2 R25, R25, R0.H1_H1, -66, -66 ;  /* 0xd420d42019197431 */ /* 0x000fe20000060000 */
[----:B------:R-:W-:Y:S01]  /*3490*/  LOP3.LUT R7, R7, 0xc000c0, RZ, 0xc0, !PT ;  /* 0x00c000c007077812 */ /* 0x000fe200078ec0ff */
[----:B------:R-:W-:-:S02]  /*34a0*/  HFMA2 R30, R35, R2.H1_H1, -258, -258 ;  /* 0xdc08dc08231e7431 */ /* 0x000fc40000060002 */
[----:B------:R-:W-:Y:S02]  /*34b0*/  HFMA2 R31, R26, R10, R31 ;  /* 0x0000000a1a1f7231 */ /* 0x000fe4000000001f */
[----:B------:R-:W-:Y:S01]  /*34c0*/  HFMA2 R35, R33, R0.H0_H0, -18, -18 ;  /* 0xcc80cc8021237431 */ /* 0x000fe20000040000 */
[----:B------:R-:W-:Y:S01]  /*34d0*/  LOP3.LUT R33, R5, 0xc000c0, RZ, 0xc0, !PT ;  /* 0x00c000c005217812 */ /* 0x000fe200078ec0ff */
[-C--:B------:R-:W-:Y:S02]  /*34e0*/  HFMA2 R29, R28, R10.reuse, R29 ;  /* 0x0000000a1c1d7231 */ /* 0x080fe4000000001d */
[----:B------:R-:W-:Y:S01]  /*34f0*/  HFMA2 R27, R25, R10, R8 ;  /* 0x0000000a191b7231 */ /* 0x000fe20000000008 */
[----:B------:R-:W-:Y:S02]  /*3500*/  SHF.R.U32.HI R10, RZ, 0x8, R5 ;  /* 0x00000008ff0a7819 */ /* 0x000fe40000011605 */
[----:B------:R-:W-:Y:S01]  /*3510*/  SHF.R.U32.HI R25, RZ, 0x8, R6 ;  /* 0x00000008ff197819 */ /* 0x000fe20000011606 */
        /* <DEDUP_REMOVED lines=21> */
[----:B0-----:R-:W-:Y:S01]  /*3670*/  HFMA2 R5, R34, R12, R5 ;  /* 0x0000000c22057231 */ /* 0x001fe20000000005 */
[----:B------:R-:W-:Y:S01]  /*3680*/  LOP3.LUT R33, R7, 0x64006400, RZ, 0xfc, !PT ;  /* 0x6400640007217812 */ /* 0x000fe200078efcff */
[----:B------:R-:W-:Y:S01]  /*3690*/  HFMA2 R7, R31, R0.H1_H1, -66, -66 ;  /* 0xd420d4201f077431 */ /* 0x000fe20000060000 */
[----:B------:R-:W-:Y:S01]  /*36a0*/  LOP3.LUT R11, R11, 0x64006400, RZ, 0xfc, !PT ;  /* 0x640064000b0b7812 */ /* 0x000fe200078efcff */
[----:B------:R-:W-:Y:S01]  /*36b0*/  HFMA2 R26, R37, R2.H1_H1, -258, -258 ;  /* 0xdc08dc08251a7431 */ /* 0x000fe20000060002 */
[----:B------:R-:W-:Y:S01]  /*36c0*/  LOP3.LUT R35, R35, 0x64006400, RZ, 0xfc, !PT ;  /* 0x6400640023237812 */ /* 0x000fe200078efcff */
[-C--:B------:R-:W-:Y:S01]  /*36d0*/  HFMA2 R31, R33, R0.reuse.H1_H1, -66, -66 ;  /* 0xd420d420211f7431 */ /* 0x080fe20000060000 */
[C---:B------:R-:W-:Y:S01]  /*36e0*/  LOP3.LUT R8, R9.reuse, 0xc000c, RZ, 0xc0, !PT ;  /* 0x000c000c09087812 */ /* 0x040fe200078ec0ff */
[----:B------:R-:W-:Y:S01]  /*36f0*/  HADD2 R37, R11, -1026, -1026 ;  /* 0xe402e4020b257430 */ /* 0x000fe20000000000 */
[C---:B------:R-:W-:Y:S01]  /*3700*/  LOP3.LUT R29, R9.reuse, 0x300030, RZ, 0xc0, !PT ;  /* 0x00300030091d7812 */ /* 0x040fe200078ec0ff */
[----:B------:R-:W-:Y:S01]  /*3710*/  HFMA2 R11, R35, R0.H1_H1, -66, -66 ;  /* 0xd420d420230b7431 */ /* 0x000fe20000060000 */
[----:B------:R-:W-:-:S02]  /*3720*/  LOP3.LUT R33, R9, 0xc000c0, RZ, 0xc0, !PT ;  /* 0x00c000c009217812 */ /* 0x000fc400078ec0ff */
[C---:B------:R-:W-:Y:S01]  /*3730*/  LOP3.LUT R9, R10.reuse, 0xc000c0, RZ, 0xc0, !PT ;  /* 0x00c000c00a097812 */ /* 0x040fe200078ec0ff */
[----:B------:R-:W-:Y:S01]  /*3740*/  HFMA2 R32, R37, R12, R32 ;  /* 0x0000000c25207231 */ /* 0x000fe20000000020 */
[C---:B------:R-:W-:Y:S02]  /*3750*/  LOP3.LUT R35, R25.reuse, 0x30003, RZ, 0xc0, !PT ;  /* 0x0003000319237812 */ /* 0x040fe400078ec0ff */
[----:B------:R-:W-:Y:S02]  /*3760*/  LOP3.LUT R28, R10, 0xc000c, RZ, 0xc0, !PT ;  /* 0x000c000c0a1c7812 */ /* 0x000fe400078ec0ff */
[----:B------:R-:W-:Y:S02]  /*3770*/  LOP3.LUT R34, R25, 0xc000c0, RZ, 0xc0, !PT ;  /* 0x00c000c019227812 */ /* 0x000fe400078ec0ff */
[C---:B------:R-:W-:Y:S02]  /*3780*/  LOP3.LUT R10, R4.reuse, 0xc000c0, RZ, 0xc0, !PT ;  /* 0x00c000c0040a7812 */ /* 0x040fe400078ec0ff */
[----:B------:R-:W-:-:S02]  /*3790*/  LOP3.LUT R36, R4, 0x30003, RZ, 0xc0, !PT ;  /* 0x0003000304247812 */ /* 0x000fc400078ec0ff */
        /* <DEDUP_REMOVED lines=9> */
[----:B------:R-:W-:Y:S01]  /*3830*/  HFMA2 R8, R8, R2.H1_H1, -258, -258 ;  /* 0xdc08dc0808087431 */ /* 0x000fe20000060002 */
[----:B------:R-:W-:Y:S01]  /*3840*/  LOP3.LUT R28, R28, 0x64006400, RZ, 0xfc, !PT ;  /* 0x640064001c1c7812 */ /* 0x000fe200078efcff */
[----:B------:R-:W-:-:S02]  /*3850*/  HFMA2 R6, R9, R12, R6 ;  /* 0x0000000c09067231 */ /* 0x000fc40000000006 */
[----:B------:R-:W-:Y:S01]  /*3860*/  HFMA2 R29, R29, R0.H1_H1, -66, -66 ;  /* 0xd420d4201d1d7431 */ /* 0x000fe20000060000 */
[----:B------:R-:W-:Y:S01]  /*3870*/  LOP3.LUT R33, R33, 0x64006400, RZ, 0xfc, !PT ;  /* 0x6400640021217812 */ /* 0x000fe200078efcff */
[----:B------:R-:W-:Y:S02]  /*3880*/  HADD2 R36, R36, -1026, -1026 ;  /* 0xe402e40224247430 */ /* 0x000fe40000000000 */
[-C--:B------:R-:W-:Y:S01]  /*3890*/  HFMA2 R5, R8, R13.reuse, R5 ;  /* 0x0000000d08057231 */ /* 0x080fe20000000005 */
[----:B------:R-:W-:Y:S01]  /*38a0*/  LOP3.LUT R35, R10, 0x64006400, RZ, 0xfc, !PT ;  /* 0x640064000a237812 */ /* 0x000fe200078efcff */
[----:B------:R-:W-:Y:S02]  /*38b0*/  HFMA2 R28, R28, R2.H1_H1, -258, -258 ;  /* 0xdc08dc081c1c7431 */ /* 0x000fe40000060002 */
[----:B------:R-:W-:Y:S02]  /*38c0*/  HFMA2 R6, R26, R13, R6 ;  /* 0x0000000d1a067231 */ /* 0x000fe40000000006 */
[----:B------:R-:W-:-:S02]  /*38d0*/  HFMA2 R10, R33, R0.H0_H0, -18, -18 ;  /* 0xcc80cc80210a7431 */ /* 0x000fc40000040000 */
[----:B------:R-:W-:Y:S02]  /*38e0*/  HFMA2 R27, R36, R12, R27 ;  /* 0x0000000c241b7231 */ /* 0x000fe4000000001b */
[-C--:B------:R-:W-:Y:S02]  /*38f0*/  HFMA2 R5, R29, R14.reuse, R5 ;  /* 0x0000000e1d057231 */ /* 0x080fe40000000005 */
[-C--:B------:R-:W-:Y:S02]  /*3900*/  HFMA2 R32, R28, R13.reuse, R32 ;  /* 0x0000000d1c207231 */ /* 0x080fe40000000020 */
[----:B------:R-:W-:Y:S02]  /*3910*/  HFMA2 R27, R30, R13, R27 ;  /* 0x0000000d1e1b7231 */ /* 0x000fe4000000001b */
[-C--:B------:R-:W-:Y:S02]  /*3920*/  HFMA2 R6, R7, R14.reuse, R6 ;  /* 0x0000000e07067231 */ /* 0x080fe40000000006 */
[----:B------:R-:W-:-:S02]  /*3930*/  HFMA2 R32, R11, R14, R32 ;  /* 0x0000000e0b207231 */ /* 0x000fc40000000020 */
[----:B------:R-:W-:Y:S02]  /*3940*/  HFMA2 R0, R35, R0.H0_H0, -18, -18 ;  /* 0xcc80cc8023007431 */ /* 0x000fe40000040000 */
[-C--:B------:R-:W-:Y:S02]  /*3950*/  HFMA2 R5, R10, R15.reuse, R5 ;  /* 0x0000000f0a057231 */ /* 0x080fe40000000005 */
[----:B------:R-:W-:Y:S02]  /*3960*/  HFMA2 R27, R31, R14, R27 ;  /* 0x0000000e1f1b7231 */ /* 0x000fe4000000001b */
        /* <DEDUP_REMOVED lines=11> */
.L_x_4279:
[----:B------:R-:W0:Y:S01]  /*3a20*/  LDC R11, c[0x0][0x3ac] ;  /* 0x0000eb00ff0b7b82 */ /* 0x000e220000000800 */
[----:B------:R-:W-:Y:S01]  /*3a30*/  IADD3 R24, PT, PT, R24, 0x10, RZ ;  /* 0x0000001018187810 */ /* 0x000fe20007ffe0ff */
[----:B------:R-:W-:-:S03]  /*3a40*/  UIADD3 UR4, UPT, UPT, UR4, 0x20, URZ ;  /* 0x0000002004047890 */ /* 0x000fc6000fffe0ff */
[----:B------:R-:W-:Y:S01]  /*3a50*/  ISETP.GE.AND P0, PT, R24, R3, PT ;  /* 0x000000031800720c */ /* 0x000fe20003f06270 */
[----:B0-----:R-:W-:-:S12]  /*3a60*/  IMAD.WIDE R22, R11, 0x4, R22 ;  /* 0x000000040b167825 */ /* 0x001fd800078e0216 */
[----:B------:R-:W-:Y:S05]  /*3a70*/  @!P0 BRA `(.L_x_4280) ;  /* 0xfffffff400848947 */ /* 0x000fea000383ffff */
.L_x_4278:
[----:B------:R-:W0:Y:S02]  /*3a80*/  S2UR UR4, SR_CTAID.Y ;  /* 0x00000000000479c3 */ /* 0x000e240000002600 */
[----:B0-----:R-:W-:-:S13]  /*3a90*/  ISETP.LE.AND P0, PT, R21, UR4, PT ;  /* 0x0000000415007c0c */ /* 0x001fda000bf03270 */
        /* <DEDUP_REMOVED lines=15> */
.L_x_4284:
[----:B------:R-:W0:Y:S02]  /*3b90*/  LDS R2, [R0] ;  /* 0x0000000000027984 */ /* 0x000e240000000800 */
[----:B0-----:R-:W-:-:S05]  /*3ba0*/  HADD2 R3, R2, R20 ;  /* 0x0000001402037230 */ /* 0x001fca0000000000 */
[----:B------:R-:W0:Y:S02]  /*3bb0*/  ATOMS.CAST.SPIN P0, [R0], R2, R3 ;  /* 0x000000020000758d */ /* 0x000e240001800003 */
[----:B0-----:R-:W-:Y:S05]  /*3bc0*/  @!P0 BRA `(.L_x_4284) ;  /* 0xfffffffc00f08947 */ /* 0x001fea000383ffff */
[----:B------:R-:W-:Y:S05]  /*3bd0*/  BRA `(.L_x_4282) ;  /* 0x00000000000c7947 */ /* 0x000fea0003800000 */
.L_x_4283:
[----:B------:R-:W2:Y:S02]  /*3be0*/  LD.E R0, desc[UR6][R4.64] ;  /* 0x0000000604007980 */ /* 0x000ea4000c101900 */
[----:B--2---:R-:W-:-:S05]  /*3bf0*/  IADD3 R3, PT, PT, R20, R0, RZ ;  /* 0x0000000014037210 */ /* 0x004fca0007ffe0ff */
[----:B------:R0:W-:Y:S02]  /*3c00*/  ST.E desc[UR6][R4.64], R3 ;  /* 0x0000000304007985 */ /* 0x0001e4000c101906 */
.L_x_4282:
[----:B------:R-:W-:Y:S05]  /*3c10*/  BSYNC.RECONVERGENT B0 ;  /* 0x0000000000007941 */ /* 0x000fea0003800200 */
.L_x_4281:
[----:B------:R1:W-:Y:S02]  /*3c20*/  ATOM.E.ADD.F16x2.RN.STRONG.GPU P0, RZ, desc[UR6][R4.64+0x4], R19 ;  /* 0x8000041304ff79a2 */ /* 0x0003e4000c10e106 */
[----:B-1----:R-:W-:Y:S05]  /*3c30*/  @P0 EXIT ;  /* 0x000000000000094d */ /* 0x002fea0003800000 */
[----:B------:R-:W1:Y:S02]  /*3c40*/  QSPC.E.S P0, RZ, [R4+0x4] ;  /* 0x0000040004ff73aa */ /* 0x000e640000000500 */
[----:B-1----:R-:W-:Y:S05]  /*3c50*/  @!P0 BRA `(.L_x_4285) ;  /* 0x00000000001c8947 */ /* 0x002fea0003800000 */
[----:B------:R-:W-:-:S04]  /*3c60*/  MOV R2, R4 ;  /* 0x0000000400027202 */ /* 0x000fc80000000f00 */
[----:B------:R-:W-:-:S07]  /*3c70*/  MOV R0, R2 ;  /* 0x0000000200007202 */ /* 0x000fce0000000f00 */
.L_x_4286:
[----:B------:R-:W0:Y:S02]  /*3c80*/  LDS R2, [R0+0x4] ;  /* 0x0000040000027984 */ /* 0x000e240000000800 */
[----:B0-----:R-:W-:-:S05]  /*3c90*/  HFMA2 R3, R2, 1, 1, R19 ;  /* 0x3c003c0002037831 */ /* 0x001fca0000000013 */
[----:B------:R-:W0:Y:S02]  /*3ca0*/  ATOMS.CAST.SPIN P0, [R0+0x4], R2, R3 ;  /* 0x000004020000758d */ /* 0x000e240001800003 */
[----:B0-----:R-:W-:Y:S05]  /*3cb0*/  @!P0 BRA `(.L_x_4286) ;  /* 0xfffffffc00f08947 */ /* 0x001fea000383ffff */
[----:B------:R-:W-:Y:S05]  /*3cc0*/  EXIT ;  /* 0x000000000000794d */ /* 0x000fea0003800000 */
.L_x_4285:
[----:B------:R-:W0:Y:S02]  /*3cd0*/  LD.E R0, desc[UR6][R4.64+0x4] ;  /* 0x0000040604007980 */ /* 0x000e24000c101900 */
[----:B0-----:R-:W-:-:S05]  /*3ce0*/  IADD3 R3, PT, PT, R19, R0, RZ ;  /* 0x0000000013037210 */ /* 0x001fca0007ffe0ff */
[----:B------:R-:W-:Y:S01]  /*3cf0*/  ST.E desc[UR6][R4.64+0x4], R3 ;  /* 0x0000040304007985 */ /* 0x000fe2000c101906 */
[----:B------:R-:W-:Y:S05]  /*3d00*/  EXIT ;  /* 0x000000000000794d */ /* 0x000fea0003800000 */
.L_x_4287:
        /* <DEDUP_REMOVED lines=15> */
.L_x_4550:


//--------------------- .text._Z23gemm_half_q_half_kernelILi1ELi172ELb0ELb0ELi32EEvPK6__halfPKjS4_S2_PS0_iiiiPKtS7_iiiiiibS2_i --------------------------
	.section	.text._Z23gemm_half_q_half_kernelILi1ELi172ELb0ELb0ELi32EEvPK6__halfPKjS4_S2_PS0_iiiiPKtS7_iiiiiibS2_i,"ax",@progbits
	.align	128
        .global         _Z23gemm_half_q_half_kernelILi1ELi172ELb0ELb0ELi32EEvPK6__halfPKjS4_S2_PS0_iiiiPKtS7_iiiiiibS2_i
        .type           _Z23gemm_half_q_half_kernelILi1ELi172ELb0ELb0ELi32EEvPK6__halfPKjS4_S2_PS0_iiiiPKtS7_iiiiiibS2_i,@function
        .size           _Z23gemm_half_q_half_kernelILi1ELi172ELb0ELb0ELi32EEvPK6__halfPKjS4_S2_PS0_iiiiPKtS7_iiiiiibS2_i,(.L_x_4551 - _Z23gemm_half_q_half_kernelILi1ELi172ELb0ELb0ELi32EEvPK6__halfPKjS4_S2_PS0_iiiiPKtS7_iiiiiibS2_i)
        .other          _Z23gemm_half_q_half_kernelILi1ELi172ELb0ELb0ELi32EEvPK6__halfPKjS4_S2_PS0_iiiiPKtS7_iiiiiibS2_i,@"STO_CUDA_ENTRY STV_DEFAULT"
_Z23gemm_half_q_half_kernelILi1ELi172ELb0ELb0ELi32EEvPK6__halfPKjS4_S2_PS0_iiiiPKtS7_iiiiiibS2_i:
.text._Z23gemm_half_q_half_kernelILi1ELi172ELb0ELb0ELi32EEvPK6__halfPKjS4_S2_PS0_iiiiPKtS7_iiiiiibS2_i:
        /* <DEDUP_REMOVED lines=35> */
.L_x_4289:
[----:B------:R-:W-:Y:S05]  /*0230*/  BSYNC.RECONVERGENT B0 ;  /* 0x0000000000007941 */ /* 0x000fea0003800200 */
.L_x_4288:
        /* <DEDUP_REMOVED lines=29> */
.L_x_4291:
        /* <DEDUP_REMOVED lines=42> */
.L_x_4290:
        /* <DEDUP_REMOVED lines=11> */
.L_x_4292:
        /* <DEDUP_REMOVED lines=11> */
.L_x_4293:
        /* <DEDUP_REMOVED lines=11> */
.L_x_4294:
        /* <DEDUP_REMOVED lines=11> */
.L_x_4295:
        /* <DEDUP_REMOVED lines=11> */
.L_x_4296:
        /* <DEDUP_REMOVED lines=26> */
[----:B------:R-:W-:Y:S01]  /*0bc0*/  ISETP.LE.AND P0, PT, R28, UR8, PT ;  /* 0x000000081c007c0c */ /* 0x000fe2000bf03270 */
[----:B------:R-:W-:Y:S01]  /*0bd0*/  IMAD.WIDE R32, R29, 0x4, R16 ;  /* 0x000000041d207825 */ /* 0x000fe200078e0210 */
[----:B------:R-:W-:-:S03]  /*0be0*/  PRMT R2, RZ, 0x7610, R2 ;  /* 0x00007610ff027816 */ /* 0x000fc60000000002 */
        /* <DEDUP_REMOVED lines=23> */
[----:B------:R-:W2:Y:S01]  /*0d60*/  I2F.F16 R7, R7 ;  /* 0x0000000700077306 */ /* 0x000ea20000200c00 */
[----:B------:R-:W-:Y:S02]  /*0d70*/  SHF.R.U32.HI R34, RZ, 0x8, R13 ;  /* 0x00000008ff227819 */ /* 0x000fe4000001160d */
[----:B------:R-:W-:Y:S02]  /*0d80*/  IADD3 R41, PT, PT, R40, -0x80, RZ ;  /* 0xffffff8028297810 */ /* 0x000fe40007ffe0ff */
[----:B------:R-:W-:-:S02]  /*0d90*/  SHF.R.U32.HI R40, RZ, 0x8, R12 ;  /* 0x00000008ff287819 */ /* 0x000fc4000001160c */
[----:B------:R-:W-:Y:S01]  /*0da0*/  SHF.R.U32.HI R13, RZ, 0x10, R13 ;  /* 0x00000010ff0d7819 */ /* 0x000fe2000001160d */
[----:B------:R3:W4:Y:S01]  /*0db0*/  I2F.F16 R17, R0 ;  /* 0x0000000000117306 */ /* 0x0007220000200c00 */
[----:B------:R-:W-:Y:S02]  /*0dc0*/  LOP3.LUT R40, R40, 0xff, RZ, 0xc0, !PT ;  /* 0x000000ff28287812 */ /* 0x000fe400078ec0ff */
[----:B------:R-:W-:Y:S02]  /*0dd0*/  SHF.R.U32.HI R12, RZ, 0x10, R12 ;  /* 0x00000010ff0c7819 */ /* 0x000fe4000001160c */
[----:B------:R-:W-:Y:S01]  /*0de0*/  IADD3 R45, PT, PT, R40, -0x80, RZ ;  /* 0xffffff80282d7810 */ /* 0x000fe20007ffe0ff */
[----:B--2---:R-:W-:Y:S02]  /*0df0*/  HADD2.F32 R44, -RZ, R7.H0_H0 ;  /* 0x20000007ff2c7230 */ /* 0x004fe40000004100 */
[----:B------:R-:W2:Y:S01]  /*0e00*/  I2F.F16 R39, R39 ;  /* 0x0000002700277306 */ /* 0x000ea20000200c00 */
[----:B---3--:R-:W-:-:S02]  /*0e10*/  LOP3.LUT R0, R34, 0xff, RZ, 0xc0, !PT ;  /* 0x000000ff22007812 */ /* 0x008fc400078ec0ff */
[----:B------:R-:W-:Y:S02]  /*0e20*/  LOP3.LUT R12, R12, 0xff, RZ, 0xc0, !PT ;  /* 0x000000ff0c0c7812 */ /* 0x000fe400078ec0ff */
[----:B------:R-:W-:Y:S01]  /*0e30*/  IADD3 R43, PT, PT, R0, -0x80, RZ ;  /* 0xffffff80002b7810 */ /* 0x000fe20007ffe0ff */
[----:B-1----:R-:W-:Y:S01]  /*0e40*/  HADD2.F32 R0, -RZ, R30.H0_H0 ;  /* 0x2000001eff007230 */ /* 0x002fe20000004100 */
[----:B------:R-:W-:Y:S01]  /*0e50*/  IADD3 R12, PT, PT, R12, -0x80, RZ ;  /* 0xffffff800c0c7810 */ /* 0x000fe20007ffe0ff */
[----:B------:R-:W1:Y:S01]  /*0e60*/  I2F.F16 R19, R19 ;  /* 0x0000001300137306 */ /* 0x000e620000200c00 */
[----:B----4-:R-:W-:Y:S01]  /*0e70*/  HADD2.F32 R7, -RZ, R17.H0_H0 ;  /* 0x20000011ff077230 */ /* 0x010fe20000004100 */
[----:B------:R-:W-:Y:S01]  /*0e80*/  LOP3.LUT R2, R8, 0xff, RZ, 0xc0, !PT ;  /* 0x000000ff08027812 */ /* 0x000fe200078ec0ff */
[----:B------:R-:W-:-:S03]  /*0e90*/  FFMA.FTZ R44, R0, R44, RZ ;  /* 0x0000002c002c7223 */ /* 0x000fc600000100ff */
[----:B------:R-:W-:Y:S01]  /*0ea0*/  FFMA.FTZ R42, R7, R0, RZ ;  /* 0x00000000072a7223 */ /* 0x000fe200000100ff */
[----:B--2---:R-:W-:Y:S01]  /*0eb0*/  HADD2.F32 R17, -RZ, R39.H0_H0 ;  /* 0x20000027ff117230 */ /* 0x004fe20000004100 */
[----:B------:R-:W2:Y:S01]  /*0ec0*/  I2F.F16 R43, R43 ;  /* 0x0000002b002b7306 */ /* 0x000ea20000200c00 */
[----:B------:R-:W-:-:S03]  /*0ed0*/  IADD3 R2, PT, PT, R2, -0x80, RZ ;  /* 0xffffff8002027810 */ /* 0x000fc60007ffe0ff */
[----:B------:R-:W-:Y:S01]  /*0ee0*/  FFMA.FTZ R40, R0, R17, RZ ;  /* 0x0000001100287223 */ /* 0x000fe200000100ff */
[----:B------:R-:W-:Y:S01]  /*0ef0*/  LOP3.LUT R17, R10, 0xff, RZ, 0xc0, !PT ;  /* 0x000000ff0a117812 */ /* 0x000fe200078ec0ff */
[----:B-1----:R-:W-:Y:S02]  /*0f00*/  HADD2.F32 R19, -RZ, R19.H0_H0 ;  /* 0x20000013ff137230 */ /* 0x002fe40000004100 */
[----:B------:R-:W1:Y:S01]  /*0f10*/  I2F.F16 R7, R45 ;  /* 0x0000002d00077306 */ /* 0x000e620000200c00 */
[----:B------:R-:W-:Y:S02]  /*0f20*/  IADD3 R17, PT, PT, R17, -0x80, RZ ;  /* 0xffffff8011117810 */ /* 0x000fe40007ffe0ff */
[----:B------:R-:W-:Y:S01]  /*0f30*/  FFMA.FTZ R39, R0, R19, RZ ;  /* 0x0000001300277223 */ /* 0x000fe200000100ff */
[----:B------:R-:W-:Y:S01]  /*0f40*/  SHF.R.U32.HI R0, RZ, 0x8, R14 ;  /* 0x00000008ff007819 */ /* 0x000fe2000001160e */
[----:B--2---:R-:W-:-:S03]  /*0f50*/  HADD2.F32 R43, -RZ, R43.H0_H0 ;  /* 0x2000002bff2b7230 */ /* 0x004fc60000004100 */
[----:B------:R2:W3:Y:S01]  /*0f60*/  I2F.F16 R34, R41 ;  /* 0x0000002900227306 */ /* 0x0004e20000200c00 */
[----:B------:R-:W-:-:S04]  /*0f70*/  LOP3.LUT R19, R0, 0xff, RZ, 0xc0, !PT ;  /* 0x000000ff00137812 */ /* 0x000fc800078ec0ff */
[----:B------:R-:W-:Y:S01]  /*0f80*/  IADD3 R19, PT, PT, R19, -0x80, RZ ;  /* 0xffffff8013137810 */ /* 0x000fe20007ffe0ff */
[----:B-1----:R-:W-:Y:S02]  /*0f90*/  HADD2.F32 R45, -RZ, R7.H0_H0 ;  /* 0x20000007ff2d7230 */ /* 0x002fe40000004100 */
[----:B------:R1:W4:Y:S01]  /*0fa0*/  I2F.F16 R0, R17 ;  /* 0x0000001100007306 */ /* 0x0003220000200c00 */
[----:B--2---:R-:W-:Y:S01]  /*0fb0*/  HADD2.F32 R41, -RZ, R30.H1_H1 ;  /* 0x3000001eff297230 */ /* 0x004fe20000004100 */
[----:B------:R-:W-:Y:S01]  /*0fc0*/  LOP3.LUT R30, R11, 0xff, RZ, 0xc0, !PT ;  /* 0x000000ff0b1e7812 */ /* 0x000fe200078ec0ff */
[----:B---3--:R-:W-:-:S05]  /*0fd0*/  HADD2.F32 R34, -RZ, R34.H0_H0 ;  /* 0x20000022ff227230 */ /* 0x008fca0000004100 */
[----:B------:R-:W2:Y:S01]  /*0fe0*/  I2F.F16 R19, R19 ;  /* 0x0000001300137306 */ /* 0x000ea20000200c00 */
[----:B-1----:R-:W-:Y:S01]  /*0ff0*/  FFMA.FTZ R17, R41, R43, R44 ;  /* 0x0000002b29117223 */ /* 0x002fe2000001002c */
[----:B------:R-:W-:Y:S02]  /*1000*/  IADD3 R43, PT, PT, R30, -0x80, RZ ;  /* 0xffffff801e2b7810 */ /* 0x000fe40007ffe0ff */
[----:B------:R-:W-:Y:S01]  /*1010*/  LOP3.LUT R30, R13, 0xff, RZ, 0xc0, !PT ;  /* 0x000000ff0d1e7812 */ /* 0x000fe200078ec0ff */
[----:B------:R-:W-:Y:S01]  /*1020*/  FFMA.FTZ R13, R45, R41, R42 ;  /* 0x000000292d0d7223 */ /* 0x000fe2000001002a */
[----:B------:R-:W-:Y:S01]  /*1030*/  SHF.R.U32.HI R42, RZ, 0x8, R15 ;  /* 0x00000008ff2a7819 */ /* 0x000fe2000001160f */
[----:B----4-:R-:W-:Y:S01]  /*1040*/  HADD2.F32 R0, -RZ, R0.H0_H0 ;  /* 0x20000000ff007230 */ /* 0x010fe20000004100 */
[----:B------:R-:W-:Y:S01]  /*1050*/  IADD3 R30, PT, PT, R30, -0x80, RZ ;  /* 0xffffff801e1e7810 */ /* 0x000fe20007ffe0ff */
[----:B------:R1:W-:Y:S01]  /*1060*/  I2F.F16 R7, R43 ;  /* 0x0000002b00077306 */ /* 0x0003e20000200c00 */
[----:B------:R-:W-:-:S04]  /*1070*/  LOP3.LUT R42, R42, 0xff, RZ, 0xc0, !PT ;  /* 0x000000ff2a2a7812 */ /* 0x000fc800078ec0ff */
[----:B------:R-:W-:Y:S01]  /*1080*/  IADD3 R44, PT, PT, R42, -0x80, RZ ;  /* 0xffffff802a2c7810 */ /* 0x000fe20007ffe0ff */
[----:B--2---:R-:W-:Y:S01]  /*1090*/  HADD2.F32 R19, -RZ, R19.H0_H0 ;  /* 0x20000013ff137230 */ /* 0x004fe20000004100 */
[----:B------:R-:W-:Y:S01]  /*10a0*/  SHF.R.U32.HI R42, RZ, 0x8, R8 ;  /* 0x00000008ff2a7819 */ /* 0x000fe20000011608 */
[----:B------:R-:W-:Y:S01]  /*10b0*/  I2F.F16 R30, R30 ;  /* 0x0000001e001e7306 */ /* 0x000fe20000200c00 */
[----:B-1----:R-:W-:Y:S02]  /*10c0*/  SHF.R.U32.HI R43, RZ, 0x10, R14 ;  /* 0x00000010ff2b7819 */ /* 0x002fe4000001160e */
[----:B------:R-:W-:Y:S01]  /*10d0*/  FFMA.FTZ R19, R41, R19, R40 ;  /* 0x0000001329137223 */ /* 0x000fe20000010028 */
[----:B------:R-:W-:Y:S02]  /*10e0*/  LOP3.LUT R42, R42, 0xff, RZ, 0xc0, !PT ;  /* 0x000000ff2a2a7812 */ /* 0x000fe400078ec0ff */
[----:B------:R-:W-:Y:S02]  /*10f0*/  LOP3.LUT R43, R43, 0xff, RZ, 0xc0, !PT ;  /* 0x000000ff2b2b7812 */ /* 0x000fe400078ec0ff */
[----:B------:R-:W1:Y:S01]  /*1100*/  I2F.F16 R40, R44 ;  /* 0x0000002c00287306 */ /* 0x000e620000200c00 */
[----:B------:R-:W-:-:S02]  /*1110*/  IADD3 R14, PT, PT, R42, -0x80, RZ ;  /* 0xffffff802a0e7810 */ /* 0x000fc40007ffe0ff */
[----:B------:R-:W-:-:S05]  /*1120*/  IADD3 R43, PT, PT, R43, -0x80, RZ ;  /* 0xffffff802b2b7810 */ /* 0x000fca0007ffe0ff */
[----:B------:R-:W2:Y:S01]  /*1130*/  I2F.F16 R12, R12 ;  /* 0x0000000c000c7306 */ /* 0x000ea20000200c00 */
[----:B-1----:R-:W-:Y:S01]  /*1140*/  HADD2.F32 R42, -RZ, R40.H0_H0 ;  /* 0x20000028ff2a7230 */ /* 0x002fe20000004100 */
[----:B------:R-:W-:-:S06]  /*1150*/  SHF.R.U32.HI R40, RZ, 0x10, R15 ;  /* 0x00000010ff287819 */ /* 0x000fcc000001160f */
[----:B------:R-:W-:Y:S01]  /*1160*/  I2F.F16 R37, R37 ;  /* 0x0000002500257306 */ /* 0x000fe20000200c00 */
[----:B------:R-:W-:Y:S01]  /*1170*/  FFMA.FTZ R15, R41, R42, R39 ;  /* 0x0000002a290f7223 */ /* 0x000fe20000010027 */
[----:B------:R-:W-:Y:S02]  /*1180*/  LOP3.LUT R41, R40, 0xff, RZ, 0xc0, !PT ;  /* 0x000000ff28297812 */ /* 0x000fe400078ec0ff */
[----:B------:R-:W-:Y:S01]  /*1190*/  SHF.R.U32.HI R40, RZ, 0x10, R8 ;  /* 0x00000010ff287819 */ /* 0x000fe20000011608 */
[----:B------:R-:W-:Y:S01]  /*11a0*/  HADD2.F32 R8, -RZ, R31.H0_H0 ;  /* 0x2000001fff087230 */ /* 0x000fe20000004100 */
[----:B------:R-:W-:Y:S01]  /*11b0*/  IADD3 R44, PT, PT, R41, -0x80, RZ ;  /* 0xffffff80292c7810 */ /* 0x000fe20007ffe0ff */
[----:B------:R-:W-:Y:S01]  /*11c0*/  HADD2.F32 R41, -RZ, R30.H0_H0 ;  /* 0x2000001eff297230 */ /* 0x000fe20000004100 */
[----:B------:R1:W3:Y:S01]  /*11d0*/  I2F.F16 R39, R43 ;  /* 0x0000002b00277306 */ /* 0x0002e20000200c00 */
[----:B--2---:R-:W-:Y:S01]  /*11e0*/  HADD2.F32 R42, -RZ, R12.H0_H0 ;  /* 0x2000000cff2a7230 */ /* 0x004fe20000004100 */
[----:B------:R-:W-:-:S02]  /*11f0*/  SHF.R.U32.HI R12, RZ, 0x8, R9 ;  /* 0x00000008ff0c7819 */ /* 0x000fc40000011609 */
[----:B------:R-:W-:Y:S01]  /*1200*/  FFMA.FTZ R17, R8, R41, R17 ;  /* 0x0000002908117223 */ /* 0x000fe20000010011 */
[----:B------:R-:W-:Y:S01]  /*1210*/  LOP3.LUT R40, R40, 0xff, RZ, 0xc0, !PT ;  /* 0x000000ff28287812 */ /* 0x000fe200078ec0ff */
[----:B------:R-:W-:Y:S01]  /*1220*/  FFMA.FTZ R41, R42, R8, R13 ;  /* 0x000000082a297223 */ /* 0x000fe2000001000d */
[----:B------:R-:W-:Y:S01]  /*1230*/  LOP3.LUT R42, R12, 0xff, RZ, 0xc0, !PT ;  /* 0x000000ff0c2a7812 */ /* 0x000fe200078ec0ff */
[----:B------:R2:W4:Y:S01]  /*1240*/  I2F.F16 R30, R44 ;  /* 0x0000002c001e7306 */ /* 0x0005220000200c00 */
[----:B------:R-:W5:Y:S01]  /*1250*/  LDS.64 R12, [UR5+0x8] ;  /* 0x00000805ff0c7984 */ /* 0x000f620008000a00 */
[----:B-1----:R-:W-:Y:S02]  /*1260*/  SHF.R.U32.HI R43, RZ, 0x10, R9 ;  /* 0x00000010ff2b7819 */ /* 0x002fe40000011609 */
[----:B------:R-:W-:Y:S02]  /*1270*/  IADD3 R9, PT, PT, R42, -0x80, RZ ;  /* 0xffffff802a097810 */ /* 0x000fe40007ffe0ff */
[----:B------:R-:W-:Y:S01]  /*1280*/  LOP3.LUT R43, R43, 0xff, RZ, 0xc0, !PT ;  /* 0x000000ff2b2b7812 */ /* 0x000fe200078ec0ff */
[----:B---3--:R-:W-:Y:S01]  /*1290*/  HADD2.F32 R39, -RZ, R39.H0_H0 ;  /* 0x20000027ff277230 */ /* 0x008fe20000004100 */
[----:B------:R-:W1:Y:S01]  /*12a0*/  I2F.F16 R38, R38 ;  /* 0x0000002600267306 */ /* 0x000e620000200c00 */
[----:B--2---:R-:W-:Y:S01]  /*12b0*/  HADD2.F32 R44, -RZ, R21.H0_H0 ;  /* 0x20000015ff2c7230 */ /* 0x004fe20000004100 */
[----:B------:R-:W-:-:S02]  /*12c0*/  IADD3 R43, PT, PT, R43, -0x80, RZ ;  /* 0xffffff802b2b7810 */ /* 0x000fc40007ffe0ff */
[----:B------:R-:W-:Y:S01]  /*12d0*/  FFMA.FTZ R19, R8, R39, R19 ;  /* 0x0000002708137223 */ /* 0x000fe20000010013 */
[--C-:B------:R-:W-:Y:S01]  /*12e0*/  SHF.R.U32.HI R39, RZ, 0x8, R10.reuse ;  /* 0x00000008ff277819 */ /* 0x100fe2000001160a */
[----:B----4-:R-:W-:Y:S02]  /*12f0*/  HADD2.F32 R42, -RZ, R30.H0_H0 ;  /* 0x2000001eff2a7230 */ /* 0x010fe40000004100 */
[----:B------:R-:W2:Y:S01]  /*1300*/  I2F.F16 R2, R2 ;  /* 0x0000000200027306 */ /* 0x000ea20000200c00 */
[----:B------:R-:W-:Y:S02]  /*1310*/  LOP3.LUT R39, R39, 0xff, RZ, 0xc0, !PT ;  /* 0x000000ff27277812 */ /* 0x000fe400078ec0ff */
[----:B------:R-:W-:Y:S01]  /*1320*/  IADD3 R40, PT, PT, R40, -0x80, RZ ;  /* 0xffffff8028287810 */ /* 0x000fe20007ffe0ff */
[----:B------:R-:W-:Y:S01]  /*1330*/  FFMA.FTZ R15, R8, R42, R15 ;  /* 0x0000002a080f7223 */ /* 0x000fe2000001000f */
[----:B------:R-:W-:Y:S02]  /*1340*/  SHF.R.U32.HI R42, RZ, 0x10, R10 ;  /* 0x00000010ff2a7819 */ /* 0x000fe4000001160a */
[--C-:B------:R-:W-:Y:S01]  /*1350*/  SHF.R.U32.HI R10, RZ, 0x8, R11.reuse ;  /* 0x00000008ff0a7819 */ /* 0x100fe2000001160b */
[----:B------:R3:W-:Y:S01]  /*1360*/  I2F.F16 R30, R43 ;  /* 0x0000002b001e7306 */ /* 0x0007e20000200c00 */
[----:B------:R-:W-:Y:S01]  /*1370*/  IADD3 R8, PT, PT, R39, -0x80, RZ ;  /* 0xffffff8027087810 */ /* 0x000fe20007ffe0ff */
[----:B-1----:R-:W-:Y:S01]  /*1380*/  HADD2.F32 R38, -RZ, R38.H0_H0 ;  /* 0x20000026ff267230 */ /* 0x002fe20000004100 */
[----:B------:R-:W-:Y:S01]  /*1390*/  LOP3.LUT R39, R42, 0xff, RZ, 0xc0, !PT ;  /* 0x000000ff2a277812 */ /* 0x000fe200078ec0ff */
[----:B------:R-:W-:Y:S01]  /*13a0*/  HADD2.F32 R42, -RZ, R31.H1_H1 ;  /* 0x3000001fff2a7230 */ /* 0x000fe20000004100 */
[----:B------:R-:W-:-:S02]  /*13b0*/  SHF.R.U32.HI R11, RZ, 0x10, R11 ;  /* 0x00000010ff0b7819 */ /* 0x000fc4000001160b */
[----:B------:R-:W-:Y:S01]  /*13c0*/  LOP3.LUT R31, R10, 0xff, RZ, 0xc0, !PT ;  /* 0x000000ff0a1f7812 */ /* 0x000fe200078ec0ff */
[----:B------:R-:W1:Y:S01]  /*13d0*/  I2F.F16 R14, R14 ;  /* 0x0000000e000e7306 */ /* 0x000e620000200c00 */
[----:B---3--:R-:W-:Y:S01]  /*13e0*/  HADD2.F32 R43, -RZ, R36.H0_H0 ;  /* 0x20000024ff2b7230 */ /* 0x008fe20000004100 */
[----:B------:R-:W-:Y:S01]  /*13f0*/  LOP3.LUT R21, R11, 0xff, RZ, 0xc0, !PT ;  /* 0x000000ff0b157812 */ /* 0x000fe200078ec0ff */
[----:B------:R-:W-:Y:S01]  /*1400*/  HADD2.F32 R36, -RZ, R37.H0_H0 ;  /* 0x20000025ff247230 */ /* 0x000fe20000004100 */
[----:B------:R-:W-:Y:S01]  /*1410*/  IADD3 R31, PT, PT, R31, -0x80, RZ ;  /* 0xffffff801f1f7810 */ /* 0x000fe20007ffe0ff */
[----:B--2---:R-:W-:Y:S01]  /*1420*/  HADD2.F32 R37, -RZ, R2.H0_H0 ;  /* 0x20000002ff257230 */ /* 0x004fe20000004100 */
[----:B------:R-:W-:Y:S01]  /*1430*/  IADD3 R39, PT, PT, R39, -0x80, RZ ;  /* 0xffffff8027277810 */ /* 0x000fe20007ffe0ff */
[C---:B------:R-:W-:Y:S01]  /*1440*/  FFMA.FTZ R17, R42.reuse, R43, R17 ;  /* 0x0000002b2a117223 */ /* 0x040fe20000010011 */
[----:B------:R-:W2:Y:S01]  /*1450*/  I2F.F16 R9, R9 ;  /* 0x0000000900097306 */ /* 0x000ea20000200c00 */
[----:B------:R-:W-:Y:S01]  /*1460*/  IADD3 R21, PT, PT, R21, -0x80, RZ ;  /* 0xffffff8015157810 */ /* 0x000fe20007ffe0ff */
[----:B------:R-:W-:Y:S01]  /*1470*/  FFMA.FTZ R19, R42, R36, R19 ;  /* 0x000000242a137223 */ /* 0x000fe20000010013 */
[----:B-----5:R-:W-:-:S02]  /*1480*/  HADD2.F32 R36, -RZ, R12.H0_H0 ;  /* 0x2000000cff247230 */ /* 0x020fc40000004100 */
[----:B------:R-:W-:Y:S01]  /*1490*/  FFMA.FTZ R38, R38, R42, R41 ;  /* 0x0000002a26267223 */ /* 0x000fe20000010029 */
[----:B------:R-:W-:Y:S01]  /*14a0*/  FFMA.FTZ R15, R42, R44, R15 ;  /* 0x0000002c2a0f7223 */ /* 0x000fe2000001000f */
[----:B------:R-:W-:Y:S01]  /*14b0*/  HADD2.F32 R12, -RZ, R12.H1_H1 ;  /* 0x3000000cff0c7230 */ /* 0x000fe20000004100 */
[----:B------:R-:W3:Y:S01]  /*14c0*/  I2F.F16 R8, R8 ;  /* 0x0000000800087306 */ /* 0x000ee20000200c00 */
[C---:B------:R-:W-:Y:S01]  /*14d0*/  FFMA.FTZ R17, R36.reuse, R34, R17 ;  /* 0x0000002224117223 */ /* 0x040fe20000010011 */
[----:B------:R-:W-:Y:S02]  /*14e0*/  HADD2.F32 R34, -RZ, R7.H0_H0 ;  /* 0x20000007ff227230 */ /* 0x000fe40000004100 */
[----:B------:R-:W-:Y:S01]  /*14f0*/  FFMA.FTZ R38, R37, R36, R38 ;  /* 0x0000002425267223 */ /* 0x000fe20000010026 */
[----:B-1----:R-:W-:Y:S02]  /*1500*/  HADD2.F32 R7, -RZ, R14.H0_H0 ;  /* 0x2000000eff077230 */ /* 0x002fe40000004100 */
[----:B------:R-:W-:Y:S01]  /*1510*/  FFMA.FTZ R19, R36, R0, R19 ;  /* 0x0000000024137223 */ /* 0x000fe20000010013 */
[----:B------:R-:W-:-:S02]  /*1520*/  HADD2.F32 R2, -RZ, R13.H0_H0 ;  /* 0x2000000dff027230 */ /* 0x000fc40000004100 */
[----:B------:R-:W-:Y:S01]  /*1530*/  FFMA.FTZ R34, R36, R34, R15 ;  /* 0x0000002224227223 */ /* 0x000fe2000001000f */
[----:B------:R-:W1:Y:S01]  /*1540*/  I2F.F16 R11, R31 ;  /* 0x0000001f000b7306 */ /* 0x000e620000200c00 */
[----:B--2---:R-:W-:Y:S02]  /*1550*/  HADD2.F32 R9, -RZ, R9.H0_H0 ;  /* 0x20000009ff097230 */ /* 0x004fe40000004100 */
[----:B------:R-:W-:Y:S01]  /*1560*/  FFMA.FTZ R7, R7, R12, R38 ;  /* 0x0000000c07077223 */ /* 0x000fe20000010026 */
[----:B------:R-:W-:Y:S02]  /*1570*/  HADD2.F32 R30, -RZ, R30.H0_H0 ;  /* 0x2000001eff1e7230 */ /* 0x000fe40000004100 */
[----:B------:R-:W-:Y:S02]  /*1580*/  HADD2.F32 R13, -RZ, R13.H1_H1 ;  /* 0x3000000dff0d7230 */ /* 0x000fe40000004100 */
[----:B------:R-:W-:Y:S01]  /*1590*/  FFMA.FTZ R9, R12, R9, R17 ;  /* 0x000000090c097223 */ /* 0x000fe20000010011 */
[----:B---3--:R-:W-:Y:S01]  /*15a0*/  HADD2.F32 R15, -RZ, R8.H0_H0 ;  /* 0x20000008ff0f7230 */ /* 0x008fe20000004100 */
[----:B------:R-:W2:Y:S02]  /*15b0*/  I2F.F16 R40, R40 ;  /* 0x0000002800287306 */ /* 0x000ea40000200c00 */
[----:B------:R-:W-:Y:S01]  /*15c0*/  FFMA.FTZ R30, R2, R30, R9 ;  /* 0x0000001e021e7223 */ /* 0x000fe20000010009 */
[----:B------:R-:W-:-:S02]  /*15d0*/  HADD2.F32 R9, -RZ, R5.H0_H0 ;  /* 0x20000005ff097230 */ /* 0x000fc40000004100 */
[C---:B------:R-:W-:Y:S01]  /*15e0*/  FFMA.FTZ R15, R12.reuse, R15, R19 ;  /* 0x0000000f0c0f7223 */ /* 0x040fe20000010013 */
        /* <DEDUP_REMOVED lines=20> */
[----:B------:R-:W-:Y:S01]  /*1730*/  HADD2.F32 R11, -RZ, R3.H0_H0 ;  /* 0x20000003ff0b7230 */ /* 0x000fe20000004100 */
        /* <DEDUP_REMOVED lines=16> */
.L_x_4298:
[----:B------:R1:W5:Y:S01]  /*1840*/  LDG.E.128.CONSTANT R8, desc[UR6][R32.64] ;  /* 0x0000000620087981 */ /* 0x000362000c1e9d00 */
[----:B------:R-:W-:-:S03]  /*1850*/  IMAD.WIDE R16, R29, 0x4, R22 ;  /* 0x000000041d107825 */ /* 0x000fc600078e0216 */
[----:B------:R1:W5:Y:S01]  /*1860*/  LDG.E.128.CONSTANT R12, desc[UR6][R26.64] ;  /* 0x000000061a0c7981 */ /* 0x000362000c1e9d00 */
[----:B------:R-:W-:Y:S01]  /*1870*/  IMAD.WIDE R30, R29, 0x4, R16 ;  /* 0x000000041d1e7825 */ /* 0x000fe200078e0210 */
[----:B------:R-:W-:Y:S06]  /*1880*/  @P1 BRA `(.L_x_4299) ;  /* 0x0000000c00081947 */ /* 0x000fec0003800000 */
[----:B------:R-:W2:Y:S01]  /*1890*/  LDS.64 R34, [UR5+0x10] ;  /* 0x00001005ff227984 */ /* 0x000ea20008000a00 */
[----:B-----5:R-:W-:Y:S02]  /*18a0*/  LOP3.LUT R7, R9, 0xff, RZ, 0xc0, !PT ;  /* 0x000000ff09077812 */ /* 0x020fe400078ec0ff */
[----:B-1----:R-:W-:Y:S02]  /*18b0*/  LOP3.LUT R32, R10, 0xff, RZ, 0xc0, !PT ;  /* 0x000000ff0a207812 */ /* 0x002fe400078ec0ff */
[----:B------:R-:W-:Y:S02]  /*18c0*/  IADD3 R18, PT, PT, R7, -0x80, RZ ;  /* 0xffffff8007127810 */ /* 0x000fe40007ffe0ff */
[----:B------:R-:W-:Y:S02]  /*18d0*/  LOP3.LUT R7, R8, 0xff, RZ, 0xc0, !PT ;  /* 0x000000ff08077812 */ /* 0x000fe400078ec0ff */
[----:B------:R-:W-:Y:S02]  /*18e0*/  IADD3 R39, PT, PT, R32, -0x80, RZ ;  /* 0xffffff8020277810 */ /* 0x000fe40007ffe0ff */
[----:B------:R-:W-:Y:S01]  /*18f0*/  LOP3.LUT R32, R11, 0xff, RZ, 0xc0, !PT ;  /* 0x000000ff0b207812 */ /* 0x000fe200078ec0ff */
[----:B------:R-:W1:Y:S01]  /*1900*/  I2F.F16 R18, R18 ;  /* 0x0000001200127306 */ /* 0x000e620000200c00 */
[----:B------:R-:W-:-:S02]  /*1910*/  IADD3 R7, PT, PT, R7, -0x80, RZ ;  /* 0xffffff8007077810 */ /* 0x000fc40007ffe0ff */
[----:B------:R-:W-:Y:S02]  /*1920*/  IADD3 R32, PT, PT, R32, -0x80, RZ ;  /* 0xffffff8020207810 */ /* 0x000fe40007ffe0ff */
[----:B------:R-:W-:Y:S02]  /*1930*/  SHF.R.U32.HI R33, RZ, 0x8, R9 ;  /* 0x00000008ff217819 */ /* 0x000fe40000011609 */
[----:B------:R-:W-:Y:S01]  /*1940*/  LOP3.LUT R40, R13, 0xff, RZ, 0xc0, !PT ;  /* 0x000000ff0d287812 */ /* 0x000fe200078ec0ff */
[----:B------:R3:W4:Y:S01]  /*1950*/  I2F.F16 R26, R7 ;  /* 0x00000007001a7306 */ /* 0x0007220000200c00 */
[----:B------:R-:W-:Y:S02]  /*1960*/  SHF.R.U32.HI R41, RZ, 0x8, R8 ;  /* 0x00000008ff297819 */ /* 0x000fe40000011608 */
[----:B------:R-:W-:Y:S02]  /*1970*/  IADD3 R42, PT, PT, R40, -0x80, RZ ;  /* 0xffffff80282a7810 */ /* 0x000fe40007ffe0ff */
[----:B------:R-:W-:Y:S01]  /*1980*/  LOP3.LUT R41, R41, 0xff, RZ, 0xc0, !PT ;  /* 0x000000ff29297812 */ /* 0x000fe200078ec0ff */
[----:B-1----:R-:W-:-:S02]  /*1990*/  HADD2.F32 R43, -RZ, R18.H0_H0 ;  /* 0x20000012ff2b7230 */ /* 0x002fc40000004100 */
[----:B------:R-:W1:Y:S01]  /*19a0*/  I2F.F16 R32, R32 ;  /* 0x0000002000207306 */ /* 0x000e620000200c00 */
[----:B---3--:R-:W-:Y:S02]  /*19b0*/  LOP3.LUT R7, R33, 0xff, RZ, 0xc0, !PT ;  /* 0x000000ff21077812 */ /* 0x008fe400078ec0ff */
[----:B------:R-:W-:Y:S02]  /*19c0*/  IADD3 R44, PT, PT, R41, -0x80, RZ ;  /* 0xffffff80292c7810 */ /* 0x000fe40007ffe0ff */
[----:B------:R-:W-:Y:S01]  /*19d0*/  IADD3 R40, PT, PT, R7, -0x80, RZ ;  /* 0xffffff8007287810 */ /* 0x000fe20007ffe0ff */
[----:B----4-:R-:W-:Y:S02]  /*19e0*/  HADD2.F32 R18, -RZ, R26.H0_H0 ;  /* 0x2000001aff127230 */ /* 0x010fe40000004100 */
[----:B------:R-:W3:Y:S01]  /*19f0*/  I2F.F16 R39, R39 ;  /* 0x0000002700277306 */ /* 0x000ee20000200c00 */
[----:B------:R-:W-:Y:S02]  /*1a00*/  LEA.HI R38, R9, 0xffffff80, RZ, 0x8 ;  /* 0xffffff8009267811 */ /* 0x000fe400078f40ff */
[----:B------:R-:W-:Y:S01]  /*1a10*/  SHF.R.U32.HI R9, RZ, 0x10, R9 ;  /* 0x00000010ff097819 */ /* 0x000fe20000011609 */
[--C-:B--2---:R-:W-:Y:S01]  /*1a20*/  HADD2.F32 R7, -RZ, R34.reuse.H0_H0 ;  /* 0x20000022ff077230 */ /* 0x104fe20000004100 */
[----:B------:R-:W-:Y:S01]  /*1a30*/  LEA.HI R37, R8, 0xffffff80, RZ, 0x8 ;  /* 0xffffff8008257811 */ /* 0x000fe200078f40ff */
[----:B------:R-:W-:Y:S01]  /*1a40*/  HADD2.F32 R34, -RZ, R34.H1_H1 ;  /* 0x30000022ff227230 */ /* 0x000fe20000004100 */
[----:B------:R-:W-:Y:S01]  /*1a50*/  SHF.R.U32.HI R8, RZ, 0x10, R8 ;  /* 0x00000010ff087819 */ /* 0x000fe20000011608 */
[----:B------:R-:W2:Y:S01]  /*1a60*/  I2F.F16 R40, R40 ;  /* 0x0000002800287306 */ /* 0x000ea20000200c00 */
[----:B-1----:R-:W-:-:S02]  /*1a70*/  HADD2.F32 R32, -RZ, R32.H0_H0 ;  /* 0x20000020ff207230 */ /* 0x002fc40000004100 */
[----:B------:R-:W-:Y:S01]  /*1a80*/  FFMA.FTZ R41, R18, R7, RZ ;  /* 0x0000000712297223 */ /* 0x000fe200000100ff */
[C---:B------:R-:W-:Y:S01]  /*1a90*/  FFMA.FTZ R43, R7.reuse, R43, RZ ;  /* 0x0000002b072b7223 */ /* 0x040fe200000100ff */
[----:B------:R-:W-:Y:S02]  /*1aa0*/  LOP3.LUT R8, R8, 0xff, RZ, 0xc0, !PT ;  /* 0x000000ff08087812 */ /* 0x000fe400078ec0ff */
[----:B------:R-:W-:Y:S01]  /*1ab0*/  LEA.HI R25, R10, 0xffffff80, RZ, 0x8 ;  /* 0xffffff800a197811 */ /* 0x000fe200078f40ff */
[----:B---3--:R-:W-:Y:S01]  /*1ac0*/  HADD2.F32 R26, -RZ, R39.H0_H0 ;  /* 0x20000027ff1a7230 */ /* 0x008fe20000004100 */
[----:B------:R-:W1:Y:S01]  /*1ad0*/  I2F.F16 R18, R44 ;  /* 0x0000002c00127306 */ /* 0x000e620000200c00 */
[C---:B------:R-:W-:Y:S01]  /*1ae0*/  FFMA.FTZ R39, R7.reuse, R32, RZ ;  /* 0x0000002007277223 */ /* 0x040fe200000100ff */
[----:B------:R-:W-:Y:S02]  /*1af0*/  LOP3.LUT R32, R14, 0xff, RZ, 0xc0, !PT ;  /* 0x000000ff0e207812 */ /* 0x000fe400078ec0ff */
[----:B------:R-:W-:Y:S01]  /*1b00*/  FFMA.FTZ R26, R7, R26, RZ ;  /* 0x0000001a071a7223 */ /* 0x000fe200000100ff */
[----:B------:R-:W-:-:S02]  /*1b10*/  SHF.R.U32.HI R7, RZ, 0x8, R10 ;  /* 0x00000008ff077819 */ /* 0x000fc4000001160a */
[----:B------:R-:W-:Y:S01]  /*1b20*/  IADD3 R45, PT, PT, R32, -0x80, RZ ;  /* 0xffffff80202d7810 */ /* 0x000fe20007ffe0ff */
[----:B--2---:R-:W-:Y:S01]  /*1b30*/  HADD2.F32 R32, -RZ, R40.H0_H0 ;  /* 0x20000028ff207230 */ /* 0x004fe20000004100 */
[----:B------:R-:W-:Y:S01]  /*1b40*/  LOP3.LUT R40, R7, 0xff, RZ, 0xc0, !PT ;  /* 0x000000ff07287812 */ /* 0x000fe200078ec0ff */
[----:B------:R2:W-:Y:S01]  /*1b50*/  I2F.F16 R33, R42 ;  /* 0x0000002a00217306 */ /* 0x0005e20000200c00 */
[----:B------:R-:W-:Y:S02]  /*1b60*/  IADD3 R8, PT, PT, R8, -0x80, RZ ;  /* 0xffffff8008087810 */ /* 0x000fe40007ffe0ff */
[----:B------:R-:W-:Y:S01]  /*1b70*/  FFMA.FTZ R32, R34, R32, R43 ;  /* 0x0000002022207223 */ /* 0x000fe2000001002b */
[----:B------:R-:W-:Y:S01]  /*1b80*/  LEA.HI R19, R11, 0xffffff80, RZ, 0x8 ;  /* 0xffffff800b137811 */ /* 0x000fe200078f40ff */
[----:B-1----:R-:W-:Y:S01]  /*1b90*/  HADD2.F32 R44, -RZ, R18.H0_H0 ;  /* 0x20000012ff2c7230 */ /* 0x002fe20000004100 */
[----:B------:R-:W-:Y:S02]  /*1ba0*/  LEA.HI R36, R12, 0xffffff80, RZ, 0x8 ;  /* 0xffffff800c247811 */ /* 0x000fe400078f40ff */
[----:B------:R-:W1:Y:S01]  /*1bb0*/  I2F.F16 R7, R45 ;  /* 0x0000002d00077306 */ /* 0x000e620000200c00 */
[----:B--2---:R-:W-:-:S02]  /*1bc0*/  IADD3 R42, PT, PT, R40, -0x80, RZ ;  /* 0xffffff80282a7810 */ /* 0x004fc40007ffe0ff */
[----:B------:R-:W-:Y:S02]  /*1bd0*/  LOP3.LUT R40, R15, 0xff, RZ, 0xc0, !PT ;  /* 0x000000ff0f287812 */ /* 0x000fe400078ec0ff */
[----:B------:R-:W-:Y:S02]  /*1be0*/  LOP3.LUT R21, R12, 0xff, RZ, 0xc0, !PT ;  /* 0x000000ff0c157812 */ /* 0x000fe400078ec0ff */
[----:B------:R-:W-:Y:S01]  /*1bf0*/  IADD3 R43, PT, PT, R40, -0x80, RZ ;  /* 0xffffff80282b7810 */ /* 0x000fe20007ffe0ff */
[----:B------:R-:W2:Y:S01]  /*1c00*/  I2F.F16 R42, R42 ;  /* 0x0000002a002a7306 */ /* 0x000ea20000200c00 */
[----:B------:R-:W-:Y:S01]  /*1c10*/  LOP3.LUT R40, R9, 0xff, RZ, 0xc0, !PT ;  /* 0x000000ff09287812 */ /* 0x000fe200078ec0ff */
[----:B------:R-:W-:Y:S01]  /*1c20*/  FFMA.FTZ R9, R44, R34, R41 ;  /* 0x000000222c097223 */ /* 0x000fe20000010029 */
[----:B------:R-:W-:Y:S02]  /*1c30*/  SHF.R.U32.HI R41, RZ, 0x8, R11 ;  /* 0x00000008ff297819 */ /* 0x000fe4000001160b */
[----:B------:R-:W-:-:S02]  /*1c40*/  IADD3 R40, PT, PT, R40, -0x80, RZ ;  /* 0xffffff8028287810 */ /* 0x000fc40007ffe0ff */
[----:B------:R-:W-:Y:S01]  /*1c50*/  LOP3.LUT R41, R41, 0xff, RZ, 0xc0, !PT ;  /* 0x000000ff29297812 */ /* 0x000fe200078ec0ff */
[----:B------:R3:W4:Y:S01]  /*1c60*/  I2F.F16 R18, R43 ;  /* 0x0000002b00127306 */ /* 0x0007220000200c00 */
[----:B------:R-:W-:Y:S01]  /*1c70*/  SHF.R.U32.HI R11, RZ, 0x10, R11 ;  /* 0x00000010ff0b7819 */ /* 0x000fe2000001160b */
[----:B-1----:R-:W-:Y:S01]  /*1c80*/  HADD2.F32 R7, -RZ, R7.H0_H0 ;  /* 0x20000007ff077230 */ /* 0x002fe20000004100 */
[----:B------:R-:W-:Y:S02]  /*1c90*/  IADD3 R41, PT, PT, R41, -0x80, RZ ;  /* 0xffffff8029297810 */ /* 0x000fe40007ffe0ff */
[----:B------:R-:W-:Y:S01]  /*1ca0*/  LEA.HI R27, R13, 0xffffff80, RZ, 0x8 ;  /* 0xffffff800d1b7811 */ /* 0x000fe200078f40ff */
[----:B--2---:R-:W-:Y:S01]  /*1cb0*/  HADD2.F32 R45, -RZ, R42.H0_H0 ;  /* 0x2000002aff2d7230 */ /* 0x004fe20000004100 */
[----:B------:R-:W-:Y:S02]  /*1cc0*/  SHF.R.U32.HI R42, RZ, 0x8, R12 ;  /* 0x00000008ff2a7819 */ /* 0x000fe4000001160c */
[----:B------:R-:W1:Y:S01]  /*1cd0*/  I2F.F16 R41, R41 ;  /* 0x0000002900297306 */ /* 0x000e620000200c00 */
[----:B---3--:R-:W-:-:S02]  /*1ce0*/  SHF.R.U32.HI R43, RZ, 0x10, R10 ;  /* 0x00000010ff2b7819 */ /* 0x008fc4000001160a */
[----:B------:R-:W-:Y:S01]  /*1cf0*/  LOP3.LUT R42, R42, 0xff, RZ, 0xc0, !PT ;  /* 0x000000ff2a2a7812 */ /* 0x000fe200078ec0ff */
[----:B------:R-:W-:Y:S01]  /*1d00*/  FFMA.FTZ R26, R34, R45, R26 ;  /* 0x0000002d221a7223 */ /* 0x000fe2000001001a */
[----:B------:R-:W-:Y:S01]  /*1d10*/  LOP3.LUT R43, R43, 0xff, RZ, 0xc0, !PT ;  /* 0x000000ff2b2b7812 */ /* 0x000fe200078ec0ff */
[----:B----4-:R-:W-:Y:S01]  /*1d20*/  HADD2.F32 R18, -RZ, R18.H0_H0 ;  /* 0x20000012ff127230 */ /* 0x010fe20000004100 */
[----:B------:R-:W-:Y:S01]  /*1d30*/  IADD3 R10, PT, PT, R42, -0x80, RZ ;  /* 0xffffff802a0a7810 */ /* 0x000fe20007ffe0ff */
[----:B------:R-:W2:Y:S01]  /*1d40*/  I2F.F16 R40, R40 ;  /* 0x0000002800287306 */ /* 0x000ea20000200c00 */
[----:B------:R-:W-:Y:S02]  /*1d50*/  SHF.R.U32.HI R12, RZ, 0x10, R12 ;  /* 0x00000010ff0c7819 */ /* 0x000fe4000001160c */
[----:B------:R-:W-:Y:S02]  /*1d60*/  IADD3 R21, PT, PT, R21, -0x80, RZ ;  /* 0xffffff8015157810 */ /* 0x000fe40007ffe0ff */
[----:B------:R-:W-:Y:S01]  /*1d70*/  LOP3.LUT R12, R12, 0xff, RZ, 0xc0, !PT ;  /* 0x000000ff0c0c7812 */ /* 0x000fe200078ec0ff */
[----:B-1----:R-:W-:-:S02]  /*1d80*/  HADD2.F32 R42, -RZ, R41.H0_H0 ;  /* 0x20000029ff2a7230 */ /* 0x002fc40000004100 */
[----:B------:R-:W1:Y:S01]  /*1d90*/  I2F.F16 R8, R8 ;  /* 0x0000000800087306 */ /* 0x000e620000200c00 */
[----:B------:R-:W-:Y:S02]  /*1da0*/  IADD3 R41, PT, PT, R43, -0x80, RZ ;  /* 0xffffff802b297810 */ /* 0x000fe40007ffe0ff */
[----:B------:R-:W-:Y:S01]  /*1db0*/  FFMA.FTZ R39, R34, R42, R39 ;  /* 0x0000002a22277223 */ /* 0x000fe20000010027 */
[----:B------:R-:W-:Y:S01]  /*1dc0*/  LOP3.LUT R34, R11, 0xff, RZ, 0xc0, !PT ;  /* 0x000000ff0b227812 */ /* 0x000fe200078ec0ff */
[----:B------:R-:W-:-:S03]  /*1dd0*/  HADD2.F32 R11, -RZ, R35.H0_H0 ;  /* 0x20000023ff0b7230 */ /* 0x000fc60000004100 */
[----:B------:R-:W3:Y:S01]  /*1de0*/  I2F.F16 R41, R41 ;  /* 0x0000002900297306 */ /* 0x000ee20000200c00 */
[----:B------:R-:W-:Y:S01]  /*1df0*/  IADD3 R43, PT, PT, R34, -0x80, RZ ;  /* 0xffffff80222b7810 */ /* 0x000fe20007ffe0ff */
[----:B--2---:R-:W-:Y:S02]  /*1e00*/  HADD2.F32 R34, -RZ, R40.H0_H0 ;  /* 0x20000028ff227230 */ /* 0x004fe40000004100 */
[----:B------:R-:W-:Y:S02]  /*1e10*/  HADD2.F32 R35, -RZ, R35.H1_H1 ;  /* 0x30000023ff237230 */ /* 0x000fe40000004100 */
[----:B-1----:R-:W-:Y:S01]  /*1e20*/  HADD2.F32 R42, -RZ, R8.H0_H0 ;  /* 0x20000008ff2a7230 */ /* 0x002fe20000004100 */
[----:B------:R-:W-:Y:S01]  /*1e30*/  SHF.R.U32.HI R8, RZ, 0x8, R13 ;  /* 0x00000008ff087819 */ /* 0x000fe2000001160d */
[----:B------:R-:W1:Y:S01]  /*1e40*/  I2F.F16 R40, R43 ;  /* 0x0000002b00287306 */ /* 0x000e620000200c00 */
[----:B------:R-:W-:Y:S01]  /*1e50*/  FFMA.FTZ R32, R11, R34, R32 ;  /* 0x000000220b207223 */ /* 0x000fe20000010020 */
[----:B------:R-:W-:Y:S01]  /*1e60*/  IADD3 R34, PT, PT, R12, -0x80, RZ ;  /* 0xffffff800c227810 */ /* 0x000fe20007ffe0ff */
[----:B------:R-:W-:Y:S01]  /*1e70*/  FFMA.FTZ R12, R42, R11, R9 ;  /* 0x0000000b2a0c7223 */ /* 0x000fe20000010009 */
[----:B------:R-:W-:-:S02]  /*1e80*/  LOP3.LUT R42, R8, 0xff, RZ, 0xc0, !PT ;  /* 0x000000ff082a7812 */ /* 0x000fc400078ec0ff */
[----:B------:R-:W2:Y:S01]  /*1e90*/  LDS.64 R8, [UR5+0x18] ;  /* 0x00001805ff087984 */ /* 0x000ea20008000a00 */
[----:B---3--:R-:W-:Y:S01]  /*1ea0*/  HADD2.F32 R44, -RZ, R41.H0_H0 ;  /* 0x20000029ff2c7230 */ /* 0x008fe20000004100 */
[----:B------:R-:W3:Y:S01]  /*1eb0*/  I2F.F16 R38, R38 ;  /* 0x0000002600267306 */ /* 0x000ee20000200c00 */
[----:B------:R-:W-:Y:S02]  /*1ec0*/  SHF.R.U32.HI R41, RZ, 0x10, R13 ;  /* 0x00000010ff297819 */ /* 0x000fe4000001160d */
[----:B------:R-:W-:Y:S01]  /*1ed0*/  IADD3 R13, PT, PT, R42, -0x80, RZ ;  /* 0xffffff802a0d7810 */ /* 0x000fe20007ffe0ff */
[----:B------:R-:W-:Y:S01]  /*1ee0*/  FFMA.FTZ R26, R11, R44, R26 ;  /* 0x0000002c0b1a7223 */ /* 0x000fe2000001001a */
[----:B------:R-:W-:Y:S01]  /*1ef0*/  LOP3.LUT R41, R41, 0xff, RZ, 0xc0, !PT ;  /* 0x000000ff29297812 */ /* 0x000fe200078ec0ff */
[----:B-1----:R-:W-:Y:S02]  /*1f00*/  HADD2.F32 R42, -RZ, R40.H0_H0 ;  /* 0x20000028ff2a7230 */ /* 0x002fe40000004100 */
[----:B------:R-:W1:Y:S01]  /*1f10*/  I2F.F16 R37, R37 ;  /* 0x0000002500257306 */ /* 0x000e620000200c00 */
[----:B------:R-:W-:-:S02]  /*1f20*/  SHF.R.U32.HI R40, RZ, 0x8, R14 ;  /* 0x00000008ff287819 */ /* 0x000fc4000001160e */
[----:B------:R-:W-:Y:S01]  /*1f30*/  IADD3 R41, PT, PT, R41, -0x80, RZ ;  /* 0xffffff8029297810 */ /* 0x000fe20007ffe0ff */
[----:B------:R-:W-:Y:S01]  /*1f40*/  FFMA.FTZ R39, R11, R42, R39 ;  /* 0x0000002a0b277223 */ /* 0x000fe20000010027 */
[----:B------:R-:W-:Y:S01]  /*1f50*/  LOP3.LUT R40, R40, 0xff, RZ, 0xc0, !PT ;  /* 0x000000ff28287812 */ /* 0x000fe200078ec0ff */
[----:B---3--:R-:W-:Y:S02]  /*1f60*/  HADD2.F32 R38, -RZ, R38.H0_H0 ;  /* 0x20000026ff267230 */ /* 0x008fe40000004100 */
[----:B------:R-:W3:Y:S01]  /*1f70*/  I2F.F16 R19, R19 ;  /* 0x0000001300137306 */ /* 0x000ee20000200c00 */
[----:B------:R-:W-:Y:S02]  /*1f80*/  IADD3 R40, PT, PT, R40, -0x80, RZ ;  /* 0xffffff8028287810 */ /* 0x000fe40007ffe0ff */
[----:B------:R-:W-:Y:S01]  /*1f90*/  SHF.R.U32.HI R42, RZ, 0x10, R14 ;  /* 0x00000010ff2a7819 */ /* 0x000fe2000001160e */
[----:B------:R-:W-:Y:S01]  /*1fa0*/  FFMA.FTZ R32, R35, R38, R32 ;  /* 0x0000002623207223 */ /* 0x000fe20000010020 */
[----:B------:R-:W-:Y:S01]  /*1fb0*/  SHF.R.U32.HI R38, RZ, 0x8, R15 ;  /* 0x00000008ff267819 */ /* 0x000fe2000001160f */
[----:B-1----:R-:W-:-:S02]  /*1fc0*/  HADD2.F32 R43, -RZ, R37.H0_H0 ;  /* 0x20000025ff2b7230 */ /* 0x002fc40000004100 */
[----:B------:R-:W-:Y:S01]  /*1fd0*/  I2F.F16 R25, R25 ;  /* 0x0000001900197306 */ /* 0x000fe20000200c00 */
[----:B------:R-:W-:Y:S02]  /*1fe0*/  LOP3.LUT R38, R38, 0xff, RZ, 0xc0, !PT ;  /* 0x000000ff26267812 */ /* 0x000fe400078ec0ff */
[----:B------:R-:W-:Y:S01]  /*1ff0*/  LOP3.LUT R42, R42, 0xff, RZ, 0xc0, !PT ;  /* 0x000000ff2a2a7812 */ /* 0x000fe200078ec0ff */
[----:B------:R-:W-:Y:S01]  /*2000*/  FFMA.FTZ R12, R43, R35, R12 ;  /* 0x000000232b0c7223 */ /* 0x000fe2000001000c */
[----:B------:R-:W-:Y:S01]  /*2010*/  LEA.HI R14, R14, 0xffffff80, RZ, 0x8 ;  /* 0xffffff800e0e7811 */ /* 0x000fe200078f40ff */
[----:B---3--:R-:W-:Y:S02]  /*2020*/  HADD2.F32 R44, -RZ, R19.H0_H0 ;  /* 0x20000013ff2c7230 */ /* 0x008fe40000004100 */
[----:B------:R1:W3:Y:S01]  /*2030*/  I2F.F16 R37, R40 ;  /* 0x0000002800257306 */ /* 0x0002e20000200c00 */
[----:B------:R-:W-:Y:S02]  /*2040*/  LEA.HI R19, R15, 0xffffff80, RZ, 0x8 ;  /* 0xffffff800f137811 */ /* 0x000fe400078f40ff */
[----:B------:R-:W-:Y:S01]  /*2050*/  IADD3 R42, PT, PT, R42, -0x80, RZ ;  /* 0xffffff802a2a7810 */ /* 0x000fe20007ffe0ff */
[----:B------:R-:W-:-:S04]  /*2060*/  FFMA.FTZ R39, R35, R44, R39 ;  /* 0x0000002c23277223 */ /* 0x000fc80000010027 */
[----:B------:R-:W-:Y:S01]  /*2070*/  I2F.F16 R21, R21 ;  /* 0x0000001500157306 */ /* 0x000fe20000200c00 */
[----:B-1----:R-:W-:Y:S02]  /*2080*/  SHF.R.U32.HI R40, RZ, 0x10, R15 ;  /* 0x00000010ff287819 */ /* 0x002fe4000001160f */
[----:B------:R-:W-:Y:S01]  /*2090*/  IADD3 R15, PT, PT, R38, -0x80, RZ ;  /* 0xffffff80260f7810 */ /* 0x000fe20007ffe0ff */
[----:B------:R-:W-:Y:S01]  /*20a0*/  HADD2.F32 R38, -RZ, R33.H0_H0 ;  /* 0x20000021ff267230 */ /* 0x000fe20000004100 */
[----:B------:R-:W-:Y:S01]  /*20b0*/  LOP3.LUT R40, R40, 0xff, RZ, 0xc0, !PT ;  /* 0x000000ff28287812 */ /* 0x000fe200078ec0ff */
[----:B---3--:R-:W-:Y:S02]  /*20c0*/  HADD2.F32 R37, -RZ, R37.H0_H0 ;  /* 0x20000025ff257230 */ /* 0x008fe40000004100 */
[----:B------:R-:W1:Y:S01]  /*20d0*/  I2F.F16 R13, R13 ;  /* 0x0000000d000d7306 */ /* 0x000e620000200c00 */
[----:B------:R-:W-:-:S07]  /*20e0*/  IADD3 R40, PT, PT, R40, -0x80, RZ ;  /* 0xffffff8028287810 */ /* 0x000fce0007ffe0ff */
[----:B------:R-:W3:Y:S01]  /*20f0*/  I2F.F16 R10, R10 ;  /* 0x0000000a000a7306 */ /* 0x000ee20000200c00 */
[----:B-1----:R-:W-:-:S07]  /*2100*/  HADD2.F32 R13, -RZ, R13.H0_H0 ;  /* 0x2000000dff0d7230 */ /* 0x002fce0000004100 */
[----:B------:R-:W1:Y:S01]  /*2110*/  I2F.F16 R15, R15 ;  /* 0x0000000f000f7306 */ /* 0x000e620000200c00 */
[----:B---3--:R-:W-:-:S07]  /*2120*/  HADD2.F32 R10, -RZ, R10.H0_H0 ;  /* 0x2000000aff0a7230 */ /* 0x008fce0000004100 */
[----:B------:R3:W4:Y:S01]  /*2130*/  I2F.F16 R11, R41 ;  /* 0x00000029000b7306 */ /* 0x0007220000200c00 */
[----:B-1----:R-:W-:-:S07]  /*2140*/  HADD2.F32 R15, -RZ, R15.H0_H0 ;  /* 0x2000000fff0f7230 */ /* 0x002fce0000004100 */
[----:B------:R-:W1:Y:S01]  /*2150*/  I2F.F16 R34, R34 ;  /* 0x0000002200227306 */ /* 0x000e620000200c00 */
[----:B---3--:R-:W-:-:S05]  /*2160*/  HADD2.F32 R41, -RZ, R25.H0_H0 ;  /* 0x20000019ff297230 */ /* 0x008fca0000004100 */
[----:B------:R-:W-:Y:S01]  /*2170*/  FFMA.FTZ R26, R35, R41, R26 ;  /* 0x00000029231a7223 */ /* 0x000fe2000001001a */
[--C-:B--2---:R-:W-:Y:S01]  /*2180*/  HADD2.F32 R35, -RZ, R8.reuse.H0_H0 ;  /* 0x20000008ff237230 */ /* 0x104fe20000004100 */
[----:B------:R-:W2:Y:S01]  /*2190*/  I2F.F16 R27, R27 ;  /* 0x0000001b001b7306 */ /* 0x000ea20000200c00 */
[----:B------:R-:W-:Y:S02]  /*21a0*/  HADD2.F32 R41, -RZ, R21.H0_H0 ;  /* 0x20000015ff297230 */ /* 0x000fe40000004100 */
[----:B------:R-:W-:Y:S02]  /*21b0*/  HADD2.F32 R8, -RZ, R8.H1_H1 ;  /* 0x30000008ff087230 */ /* 0x000fe40000004100 */
[C---:B------:R-:W-:Y:S01]  /*21c0*/  FFMA.FTZ R43, R35.reuse, R38, R32 ;  /* 0x00000026232b7223 */ /* 0x040fe20000010020 */
[----:B------:R-:W-:Y:S01]  /*21d0*/  FFMA.FTZ R7, R35, R7, R26 ;  /* 0x0000000723077223 */ /* 0x000fe2000001001a */
[----:B------:R-:W-:Y:S01]  /*21e0*/  FFMA.FTZ R41, R41, R35, R12 ;  /* 0x0000002329297223 */ /* 0x000fe2000001000c */
[----:B------:R-:W-:Y:S01]  /*21f0*/  FFMA.FTZ R26, R35, R18, R39 ;  /* 0x00000012231a7223 */ /* 0x000fe20000010027 */
[----:B------:R-:W3:Y:S01]  /*2200*/  I2F.F16 R25, R42 ;  /* 0x0000002a00197306 */ /* 0x000ee20000200c00 */
[----:B------:R-:W-:-:S02]  /*2210*/  HADD2.F32 R21, -RZ, R9.H0_H0 ;  /* 0x20000009ff157230 */ /* 0x000fc40000004100 */
[----:B------:R-:W-:Y:S01]  /*2220*/  FFMA.FTZ R12, R8, R13, R43 ;  /* 0x0000000d080c7223 */ /* 0x000fe2000001002b */
[----:B----4-:R-:W-:Y:S02]  /*2230*/  HADD2.F32 R11, -RZ, R11.H0_H0 ;  /* 0x2000000bff0b7230 */ /* 0x010fe40000004100 */
[----:B------:R-:W-:Y:S01]  /*2240*/  FFMA.FTZ R10, R10, R8, R41 ;  /* 0x000000080a0a7223 */ /* 0x000fe20000010029 */
[----:B-1----:R-:W-:Y:S02]  /*2250*/  HADD2.F32 R13, -RZ, R34.H0_H0 ;  /* 0x20000022ff0d7230 */ /* 0x002fe40000004100 */
[C---:B------:R-:W-:Y:S01]  /*2260*/  FFMA.FTZ R18, R8.reuse, R37, R7 ;  /* 0x0000002508127223 */ /* 0x040fe20000010007 */
[----:B------:R-:W-:Y:S01]  /*2270*/  FFMA.FTZ R26, R8, R15, R26 ;  /* 0x0000000f081a7223 */ /* 0x000fe2000001001a */
[----:B------:R-:W1:Y:S01]  /*2280*/  I2F.F16 R33, R40 ;  /* 0x0000002800217306 */ /* 0x000e620000200c00 */
[----:B------:R-:W-:Y:S02]  /*2290*/  HADD2.F32 R9, -RZ, R9.H1_H1 ;  /* 0x30000009ff097230 */ /* 0x000fe40000004100 */
[----:B------:R-:W-:Y:S01]  /*22a0*/  FFMA.FTZ R12, R21, R11, R12 ;  /* 0x0000000b150c7223 */ /* 0x000fe2000001000c */
[----:B--2---:R-:W-:-:S02]  /*22b0*/  HADD2.F32 R8, -RZ, R27.H0_H0 ;  /* 0x2000001bff087230 */ /* 0x004fc40000004100 */
[----:B------:R-:W-:Y:S01]  /*22c0*/  FFMA.FTZ R13, R13, R21, R10 ;  /* 0x000000150d0d7223 */ /* 0x000fe2000001000a */
[----:B------:R-:W-:Y:S02]  /*22d0*/  HADD2.F32 R7, -RZ, R5.H0_H0 ;  /* 0x20000005ff077230 */ /* 0x000fe40000004100 */
[----:B---3--:R-:W-:Y:S01]  /*22e0*/  HADD2.F32 R25, -RZ, R25.H0_H0 ;  /* 0x20000019ff197230 */ /* 0x008fe20000004100 */
[----:B------:R-:W2:Y:S01]  /*22f0*/  I2F.F16 R36, R36 ;  /* 0x0000002400247306 */ /* 0x000ea20000200c00 */
[----:B------:R-:W-:Y:S01]  /*2300*/  FFMA.FTZ R8, R9, R8, R12 ;  /* 0x0000000809087223 */ /* 0x000fe2000001000c */
[----:B------:R-:W-:Y:S02]  /*2310*/  HADD2.F32 R12, -RZ, R6.H0_H0 ;  /* 0x20000006ff0c7230 */ /* 0x000fe40000004100 */
[----:B------:R-:W-:Y:S01]  /*2320*/  FFMA.FTZ R25, R21, R25, R18 ;  /* 0x0000001915197223 */ /* 0x000fe20000010012 */
[----:B------:R-:W-:Y:S02]  /*2330*/  HADD2.F32 R11, -RZ, R4.H0_H0 ;  /* 0x20000004ff0b7230 */ /* 0x000fe40000004100 */
[----:B------:R-:W-:Y:S01]  /*2340*/  FMUL.FTZ R8, R7, R8 ;  /* 0x0000000807087220 */ /* 0x000fe20000410000 */
[----:B-1----:R-:W-:Y:S01]  /*2350*/  HADD2.F32 R33, -RZ, R33.H0_H0 ;  /* 0x20000021ff217230 */ /* 0x002fe20000004100 */
[----:B------:R-:W1:Y:S01]  /*2360*/  I2F.F16 R14, R14 ;  /* 0x0000000e000e7306 */ /* 0x000e620000200c00 */
[----:B------:R-:W-:-:S02]  /*2370*/  HADD2.F32 R15, -RZ, R3.H0_H0 ;  /* 0x20000003ff0f7230 */ /* 0x000fc40000004100 */
[----:B------:R-:W-:Y:S01]  /*2380*/  F2FP.F16.F32.PACK_AB R8, RZ, R8 ;  /* 0x00000008ff08723e */ /* 0x000fe200000000ff */
[----:B------:R-:W-:Y:S01]  /*2390*/  FFMA.FTZ R26, R21, R33, R26 ;  /* 0x00000021151a7223 */ /* 0x000fe2000001001a */
[----:B--2---:R-:W-:-:S03]  /*23a0*/  HADD2.F32 R36, -RZ, R36.H0_H0 ;  /* 0x20000024ff247230 */ /* 0x004fc60000004100 */
[----:B------:R-:W2:Y:S02]  /*23b0*/  I2F.F16 R19, R19 ;  /* 0x0000001300137306 */ /* 0x000ea40000200c00 */
        /* <DEDUP_REMOVED lines=15> */
.L_x_4299:
[----:B-----5:R2:W5:Y:S04]  /*24b0*/  LDG.E.128.CONSTANT R8, desc[UR6][R30.64] ;  /* 0x000000061e087981 */ /* 0x020568000c1e9d00 */
[----:B------:R2:W5:Y:S01]  /*24c0*/  LDG.E.128.CONSTANT R12, desc[UR6][R22.64] ;  /* 0x00000006160c7981 */ /* 0x000562000c1e9d00 */
[----:B-1----:R-:W-:-:S03]  /*24d0*/  IMAD.WIDE R26, R29, 0x4, R30 ;  /* 0x000000041d1a7825 */ /* 0x002fc600078e021e */
[----:B------:R-:W5:Y:S01]  /*24e0*/  LDG.E.128.CONSTANT R16, desc[UR6][R16.64] ;  /* 0x0000000610107981 */ /* 0x000f62000c1e9d00 */
[----:B------:R-:W-:Y:S05]  /*24f0*/  @P1 BRA `(.L_x_4300) ;  /* 0x0000000c00081947 */ /* 0x000fea0003800000 */
[----:B------:R-:W1:Y:S01]  /*2500*/  LDS.64 R34, [UR5+0x20] ;  /* 0x00002005ff227984 */ /* 0x000e620008000a00 */
[----:B-----5:R-:W-:Y:S02]  /*2510*/  LOP3.LUT R7, R13, 0xff, RZ, 0xc0, !PT ;  /* 0x000000ff0d077812 */ /* 0x020fe400078ec0ff */
[----:B------:R-:W-:Y:S02]  /*2520*/  LOP3.LUT R32, R14, 0xff, RZ, 0xc0, !PT ;  /* 0x000000ff0e207812 */ /* 0x000fe400078ec0ff */
[----:B--2---:R-:W-:Y:S02]  /*2530*/  IADD3 R22, PT, PT, R7, -0x80, RZ ;  /* 0xffffff8007167810 */ /* 0x004fe40007ffe0ff */
[----:B------:R-:W-:Y:S02]  /*2540*/  LOP3.LUT R7, R12, 0xff, RZ, 0xc0, !PT ;  /* 0x000000ff0c077812 */ /* 0x000fe400078ec0ff */
[----:B------:R-:W-:Y:S02]  /*2550*/  IADD3 R39, PT, PT, R32, -0x80, RZ ;  /* 0xffffff8020277810 */ /* 0x000fe40007ffe0ff */
[----:B------:R-:W-:Y:S01]  /*2560*/  LOP3.LUT R32, R15, 0xff, RZ, 0xc0, !PT ;  /* 0x000000ff0f207812 */ /* 0x000fe200078ec0ff */
[----:B------:R-:W2:Y:S01]  /*2570*/  I2F.F16 R22, R22 ;  /* 0x0000001600167306 */ /* 0x000ea20000200c00 */
        /* <DEDUP_REMOVED lines=8> */
[----:B--2---:R-:W-:-:S02]  /*2600*/  HADD2.F32 R43, -RZ, R22.H0_H0 ;  /* 0x20000016ff2b7230 */ /* 0x004fc40000004100 */
[----:B------:R-:W2:Y:S01]  /*2610*/  I2F.F16 R32, R32 ;  /* 0x0000002000207306 */ /* 0x000ea20000200c00 */
[----:B---3--:R-:W-:Y:S02]  /*2620*/  LOP3.LUT R7, R33, 0xff, RZ, 0xc0, !PT ;  /* 0x000000ff21077812 */ /* 0x008fe400078ec0ff */
[----:B------:R-:W-:Y:S02]  /*2630*/  IADD3 R44, PT, PT, R41, -0x80, RZ ;  /* 0xffffff80292c7810 */ /* 0x000fe40007ffe0ff */
[----:B------:R-:W-:Y:S01]  /*2640*/  IADD3 R40, PT, PT, R7, -0x80, RZ ;  /* 0xffffff8007287810 */ /* 0x000fe20007ffe0ff */
[----:B----4-:R-:W-:Y:S02]  /*2650*/  HADD2.F32 R22, -RZ, R30.H0_H0 ;  /* 0x2000001eff167230 */ /* 0x010fe40000004100 */
[----:B------:R-:W3:Y:S01]  /*2660*/  I2F.F16 R39, R39 ;  /* 0x0000002700277306 */ /* 0x000ee20000200c00 */
[----:B------:R-:W-:Y:S02]  /*2670*/  LEA.HI R38, R13, 0xffffff80, RZ, 0x8 ;  /* 0xffffff800d267811 */ /* 0x000fe400078f40ff */
[----:B------:R-:W-:Y:S01]  /*2680*/  SHF.R.U32.HI R13, RZ, 0x10, R13 ;  /* 0x00000010ff0d7819 */ /* 0x000fe2000001160d */
[--C-:B-1----:R-:W-:Y:S01]  /*2690*/  HADD2.F32 R7, -RZ, R34.reuse.H0_H0 ;  /* 0x20000022ff077230 */ /* 0x102fe20000004100 */
[----:B------:R-:W-:Y:S01]  /*26a0*/  LEA.HI R37, R12, 0xffffff80, RZ, 0x8 ;  /* 0xffffff800c257811 */ /* 0x000fe200078f40ff */
[----:B------:R-:W-:Y:S01]  /*26b0*/  HADD2.F32 R34, -RZ, R34.H1_H1 ;  /* 0x30000022ff227230 */ /* 0x000fe20000004100 */
[----:B------:R-:W-:Y:S01]  /*26c0*/  SHF.R.U32.HI R12, RZ, 0x10, R12 ;  /* 0x00000010ff0c7819 */ /* 0x000fe2000001160c */
[----:B------:R-:W1:Y:S01]  /*26d0*/  I2F.F16 R40, R40 ;  /* 0x0000002800287306 */ /* 0x000e620000200c00 */
[----:B--2---:R-:W-:-:S02]  /*26e0*/  HADD2.F32 R32, -RZ, R32.H0_H0 ;  /* 0x20000020ff207230 */ /* 0x004fc40000004100 */
[----:B------:R-:W-:Y:S01]  /*26f0*/  FFMA.FTZ R41, R22, R7, RZ ;  /* 0x0000000716297223 */ /* 0x000fe200000100ff */
[C---:B------:R-:W-:Y:S01]  /*2700*/  FFMA.FTZ R43, R7.reuse, R43, RZ ;  /* 0x0000002b072b7223 */ /* 0x040fe200000100ff */
[----:B------:R-:W-:Y:S02]  /*2710*/  LOP3.LUT R12, R12, 0xff, RZ, 0xc0, !PT ;  /* 0x000000ff0c0c7812 */ /* 0x000fe400078ec0ff */
[----:B------:R-:W-:Y:S01]  /*2720*/  LEA.HI R25, R14, 0xffffff80, RZ, 0x8 ;  /* 0xffffff800e197811 */ /* 0x000fe200078f40ff */
[----:B---3--:R-:W-:Y:S01]  /*2730*/  HADD2.F32 R30, -RZ, R39.H0_H0 ;  /* 0x20000027ff1e7230 */ /* 0x008fe20000004100 */
[----:B------:R-:W2:Y:S01]  /*2740*/  I2F.F16 R22, R44 ;  /* 0x0000002c00167306 */ /* 0x000ea20000200c00 */
[C---:B------:R-:W-:Y:S01]  /*2750*/  FFMA.FTZ R39, R7.reuse, R32, RZ ;  /* 0x0000002007277223 */ /* 0x040fe200000100ff */
[----:B------:R-:W-:Y:S02]  /*2760*/  LOP3.LUT R32, R18, 0xff, RZ, 0xc0, !PT ;  /* 0x000000ff12207812 */ /* 0x000fe400078ec0ff */
[----:B------:R-:W-:Y:S01]  /*2770*/  FFMA.FTZ R30, R7, R30, RZ ;  /* 0x0000001e071e7223 */ /* 0x000fe200000100ff */
[----:B------:R-:W-:-:S02]  /*2780*/  SHF.R.U32.HI R7, RZ, 0x8, R14 ;  /* 0x00000008ff077819 */ /* 0x000fc4000001160e */
[----:B------:R-:W-:Y:S01]  /*2790*/  IADD3 R45, PT, PT, R32, -0x80, RZ ;  /* 0xffffff80202d7810 */ /* 0x000fe20007ffe0ff */
[----:B-1----:R-:W-:Y:S01]  /*27a0*/  HADD2.F32 R32, -RZ, R40.H0_H0 ;  /* 0x20000028ff207230 */ /* 0x002fe20000004100 */
[----:B------:R-:W-:Y:S01]  /*27b0*/  LOP3.LUT R40, R7, 0xff, RZ, 0xc0, !PT ;  /* 0x000000ff07287812 */ /* 0x000fe200078ec0ff */
[----:B------:R1:W-:Y:S01]  /*27c0*/  I2F.F16 R33, R42 ;  /* 0x0000002a00217306 */ /* 0x0003e20000200c00 */
[----:B------:R-:W-:Y:S02]  /*27d0*/  IADD3 R12, PT, PT, R12, -0x80, RZ ;  /* 0xffffff800c0c7810 */ /* 0x000fe40007ffe0ff */
[----:B------:R-:W-:Y:S01]  /*27e0*/  FFMA.FTZ R32, R34, R32, R43 ;  /* 0x0000002022207223 */ /* 0x000fe2000001002b */
[----:B------:R-:W-:Y:S01]  /*27f0*/  LEA.HI R21, R15, 0xffffff80, RZ, 0x8 ;  /* 0xffffff800f157811 */ /* 0x000fe200078f40ff */
[----:B--2---:R-:W-:Y:S01]  /*2800*/  HADD2.F32 R44, -RZ, R22.H0_H0 ;  /* 0x20000016ff2c7230 */ /* 0x004fe20000004100 */
[----:B------:R-:W-:Y:S02]  /*2810*/  LEA.HI R36, R16, 0xffffff80, RZ, 0x8 ;  /* 0xffffff8010247811 */ /* 0x000fe400078f40ff */
[----:B------:R-:W2:Y:S01]  /*2820*/  I2F.F16 R7, R45 ;  /* 0x0000002d00077306 */ /* 0x000ea20000200c00 */
[----:B-1----:R-:W-:-:S02]  /*2830*/  IADD3 R42, PT, PT, R40, -0x80, RZ ;  /* 0xffffff80282a7810 */ /* 0x002fc40007ffe0ff */
[----:B------:R-:W-:Y:S02]  /*2840*/  LOP3.LUT R40, R19, 0xff, RZ, 0xc0, !PT ;  /* 0x000000ff13287812 */ /* 0x000fe400078ec0ff */
[----:B------:R-:W-:Y:S02]  /*2850*/  LOP3.LUT R23, R16, 0xff, RZ, 0xc0, !PT ;  /* 0x000000ff10177812 */ /* 0x000fe400078ec0ff */
[----:B------:R-:W-:Y:S01]  /*2860*/  IADD3 R43, PT, PT, R40, -0x80, RZ ;  /* 0xffffff80282b7810 */ /* 0x000fe20007ffe0ff */
[----:B------:R-:W1:Y:S01]  /*2870*/  I2F.F16 R42, R42 ;  /* 0x0000002a002a7306 */ /* 0x000e620000200c00 */
[----:B------:R-:W-:Y:S01]  /*2880*/  LOP3.LUT R40, R13, 0xff, RZ, 0xc0, !PT ;  /* 0x000000ff0d287812 */ /* 0x000fe200078ec0ff */
[----:B------:R-:W-:Y:S01]  /*2890*/  FFMA.FTZ R13, R44, R34, R41 ;  /* 0x000000222c0d7223 */ /* 0x000fe20000010029 */
[----:B------:R-:W-:Y:S02]  /*28a0*/  SHF.R.U32.HI R41, RZ, 0x8, R15 ;  /* 0x00000008ff297819 */ /* 0x000fe4000001160f */
[----:B------:R-:W-:-:S02]  /*28b0*/  IADD3 R40, PT, PT, R40, -0x80, RZ ;  /* 0xffffff8028287810 */ /* 0x000fc40007ffe0ff */
[----:B------:R-:W-:Y:S01]  /*28c0*/  LOP3.LUT R41, R41, 0xff, RZ, 0xc0, !PT ;  /* 0x000000ff29297812 */ /* 0x000fe200078ec0ff */
[----:B------:R3:W4:Y:S01]  /*28d0*/  I2F.F16 R22, R43 ;  /* 0x0000002b00167306 */ /* 0x0007220000200c00 */
[----:B------:R-:W-:Y:S01]  /*28e0*/  SHF.R.U32.HI R15, RZ, 0x10, R15 ;  /* 0x00000010ff0f7819 */ /* 0x000fe2000001160f */
[----:B--2---:R-:W-:Y:S01]  /*28f0*/  HADD2.F32 R7, -RZ, R7.H0_H0 ;  /* 0x20000007ff077230 */ /* 0x004fe20000004100 */
[----:B------:R-:W-:Y:S02]  /*2900*/  IADD3 R41, PT, PT, R41, -0x80, RZ ;  /* 0xffffff8029297810 */ /* 0x000fe40007ffe0ff */
[----:B------:R-:W-:Y:S01]  /*2910*/  LEA.HI R31, R17, 0xffffff80, RZ, 0x8 ;  /* 0xffffff80111f7811 */ /* 0x000fe200078f40ff */
[----:B-1----:R-:W-:Y:S01]  /*2920*/  HADD2.F32 R45, -RZ, R42.H0_H0 ;  /* 0x2000002aff2d7230 */ /* 0x002fe20000004100 */
        /* <DEDUP_REMOVED lines=127> */
.L_x_4300:
[----:B-----5:R-:W3:Y:S01]  /*3120*/  LDG.E.128.CONSTANT R12, desc[UR6][R26.64] ;  /* 0x000000061a0c7981 */ /* 0x020ee2000c1e9d00 */
[----:B------:R-:W-:Y:S01]  /*3130*/  UIADD3 UR4, UPT, UPT, UR5, 0x40, URZ ;  /* 0x0000004005047890 */ /* 0x000fe2000fffe0ff */
[----:B------:R-:W-:Y:S01]  /*3140*/  MOV R7, R20 ;  /* 0x0000001400077202 */ /* 0x000fe20000000f00 */
[----:B--2---:R-:W-:Y:S01]  /*3150*/  IMAD.WIDE R30, R29, 0x4, R26 ;  /* 0x000000041d1e7825 */ /* 0x004fe200078e021a */
[----:B------:R-:W-:Y:S02]  /*3160*/  LEA.HI R34, R8, 0xffffff80, RZ, 0x8 ;  /* 0xffffff8008227811 */ /* 0x000fe400078f40ff */
[----:B------:R-:W-:Y:S02]  /*3170*/  LEA.HI R35, R9, 0xffffff80, RZ, 0x8 ;  /* 0xffffff8009237811 */ /* 0x000fe400078f40ff */
[----:B------:R-:W-:Y:S02]  /*3180*/  LEA.HI R36, R10, 0xffffff80, RZ, 0x8 ;  /* 0xffffff800a247811 */ /* 0x000fe400078f40ff */
[----:B------:R-:W-:-:S02]  /*3190*/  LEA.HI R18, R11, 0xffffff80, RZ, 0x8 ;  /* 0xffffff800b127811 */ /* 0x000fc400078f40ff */
[----:B---3--:R-:W-:Y:S02]  /*31a0*/  LEA.HI R32, R12, 0xffffff80, RZ, 0x8 ;  /* 0xffffff800c207811 */ /* 0x008fe400078f40ff */
[----:B------:R-:W-:Y:S02]  /*31b0*/  LEA.HI R20, R13, 0xffffff80, RZ, 0x8 ;  /* 0xffffff800d147811 */ /* 0x000fe400078f40ff */
[----:B------:R-:W-:Y:S02]  /*31c0*/  LEA.HI R16, R14, 0xffffff80, RZ, 0x8 ;  /* 0xffffff800e107811 */ /* 0x000fe400078f40ff */
[----:B------:R-:W-:Y:S01]  /*31d0*/  LEA.HI R33, R15, 0xffffff80, RZ, 0x8 ;  /* 0xffffff800f217811 */ /* 0x000fe200078f40ff */
[----:B------:R-:W-:Y:S06]  /*31e0*/  @P1 BRA `(.L_x_4297) ;  /* 0x0000000800e81947 */ /* 0x000fec0003800000 */
[----:B------:R1:W2:Y:S01]  /*31f0*/  I2F.F16 R26, R20 ;  /* 0x00000014001a7306 */ /* 0x0002a20000200c00 */
[----:B------:R-:W-:Y:S02]  /*3200*/  LOP3.LUT R17, R8, 0xff, RZ, 0xc0, !PT ;  /* 0x000000ff08117812 */ /* 0x000fe400078ec0ff */
[----:B------:R-:W-:Y:S02]  /*3210*/  LOP3.LUT R22, R13, 0xff, RZ, 0xc0, !PT ;  /* 0x000000ff0d167812 */ /* 0x000fe400078ec0ff */
[----:B------:R-:W-:Y:S02]  /*3220*/  IADD3 R17, PT, PT, R17, -0x80, RZ ;  /* 0xffffff8011117810 */ /* 0x000fe40007ffe0ff */
[----:B------:R-:W-:Y:S01]  /*3230*/  IADD3 R27, PT, PT, R22, -0x80, RZ ;  /* 0xffffff80161b7810 */ /* 0x000fe20007ffe0ff */
[----:B------:R-:W-:Y:S01]  /*3240*/  I2F.F16 R18, R18 ;  /* 0x0000001200127306 */ /* 0x000fe20000200c00 */
[----:B-1----:R-:W1:Y:S01]  /*3250*/  LDS.64 R20, [UR5+0x30] ;  /* 0x00003005ff147984 */ /* 0x002e620008000a00 */
[----:B------:R-:W-:-:S02]  /*3260*/  LOP3.LUT R19, R9, 0xff, RZ, 0xc0, !PT ;  /* 0x000000ff09137812 */ /* 0x000fc400078ec0ff */
[----:B------:R-:W-:Y:S02]  /*3270*/  LOP3.LUT R22, R10, 0xff, RZ, 0xc0, !PT ;  /* 0x000000ff0a167812 */ /* 0x000fe400078ec0ff */
[----:B------:R-:W-:Y:S01]  /*3280*/  IADD3 R39, PT, PT, R19, -0x80, RZ ;  /* 0xffffff8013277810 */ /* 0x000fe20007ffe0ff */
[----:B--2---:R-:W-:Y:S01]  /*3290*/  HADD2.F32 R26, -RZ, R26.H0_H0 ;  /* 0x2000001aff1a7230 */ /* 0x004fe20000004100 */
[----:B------:R2:W3:Y:S01]  /*32a0*/  I2F.F16 R41, R17 ;  /* 0x0000001100297306 */ /* 0x0004e20000200c00 */
[----:B------:R-:W-:Y:S02]  /*32b0*/  LOP3.LUT R19, R12, 0xff, RZ, 0xc0, !PT ;  /* 0x000000ff0c137812 */ /* 0x000fe400078ec0ff */
[----:B------:R-:W-:Y:S02]  /*32c0*/  LOP3.LUT R37, R15, 0xff, RZ, 0xc0, !PT ;  /* 0x000000ff0f257812 */ /* 0x000fe400078ec0ff */
[----:B------:R-:W-:Y:S02]  /*32d0*/  IADD3 R19, PT, PT, R19, -0x80, RZ ;  /* 0xffffff8013137810 */ /* 0x000fe40007ffe0ff */
[----:B------:R-:W-:Y:S01]  /*32e0*/  IADD3 R43, PT, PT, R37, -0x80, RZ ;  /* 0xffffff80252b7810 */ /* 0x000fe20007ffe0ff */
[----:B------:R-:W-:Y:S01]  /*32f0*/  I2F.F16 R39, R39 ;  /* 0x0000002700277306 */ /* 0x000fe20000200c00 */
[----:B--2---:R-:W-:-:S02]  /*3300*/  IADD3 R17, PT, PT, R22, -0x80, RZ ;  /* 0xffffff8016117810 */ /* 0x004fc40007ffe0ff */
[----:B------:R-:W-:Y:S02]  /*3310*/  LOP3.LUT R22, R14, 0xff, RZ, 0xc0, !PT ;  /* 0x000000ff0e167812 */ /* 0x000fe400078ec0ff */
[--C-:B------:R-:W-:Y:S02]  /*3320*/  SHF.R.U32.HI R40, RZ, 0x8, R9.reuse ;  /* 0x00000008ff287819 */ /* 0x100fe40000011609 */
[----:B------:R-:W-:Y:S01]  /*3330*/  IADD3 R25, PT, PT, R22, -0x80, RZ ;  /* 0xffffff8016197810 */ /* 0x000fe20007ffe0ff */
[----:B------:R2:W-:Y:S01]  /*3340*/  I2F.F16 R23, R19 ;  /* 0x0000001300177306 */ /* 0x0005e20000200c00 */
[----:B------:R-:W-:Y:S02]  /*3350*/  LOP3.LUT R22, R11, 0xff, RZ, 0xc0, !PT ;  /* 0x000000ff0b167812 */ /* 0x000fe400078ec0ff */
[----:B------:R-:W-:Y:S02]  /*3360*/  SHF.R.U32.HI R42, RZ, 0x10, R9 ;  /* 0x00000010ff2a7819 */ /* 0x000fe40000011609 */
[----:B------:R-:W-:-:S02]  /*3370*/  LOP3.LUT R9, R40, 0xff, RZ, 0xc0, !PT ;  /* 0x000000ff28097812 */ /* 0x000fc400078ec0ff */
[----:B------:R-:W-:Y:S01]  /*3380*/  LOP3.LUT R40, R42, 0xff, RZ, 0xc0, !PT ;  /* 0x000000ff2a287812 */ /* 0x000fe200078ec0ff */
[----:B------:R-:W4:Y:S01]  /*3390*/  I2F.F16 R17, R17 ;  /* 0x0000001100117306 */ /* 0x000f220000200c00 */
[----:B--2---:R-:W-:Y:S02]  /*33a0*/  IADD3 R19, PT, PT, R22, -0x80, RZ ;  /* 0xffffff8016137810 */ /* 0x004fe40007ffe0ff */
[--C-:B------:R-:W-:Y:S02]  /*33b0*/  SHF.R.U32.HI R22, RZ, 0x8, R8.reuse ;  /* 0x00000008ff167819 */ /* 0x100fe40000011608 */
[----:B------:R-:W-:Y:S02]  /*33c0*/  SHF.R.U32.HI R8, RZ, 0x10, R8 ;  /* 0x00000010ff087819 */ /* 0x000fe40000011608 */
[----:B------:R-:W-:Y:S01]  /*33d0*/  LOP3.LUT R37, R22, 0xff, RZ, 0xc0, !PT ;  /* 0x000000ff16257812 */ /* 0x000fe200078ec0ff */
[----:B------:R-:W2:Y:S01]  /*33e0*/  I2F.F16 R19, R19 ;  /* 0x0000001300137306 */ /* 0x000ea20000200c00 */
[----:B------:R-:W-:-:S02]  /*33f0*/  LOP3.LUT R8, R8, 0xff, RZ, 0xc0, !PT ;  /* 0x000000ff08087812 */ /* 0x000fc400078ec0ff */
[----:B------:R-:W-:Y:S02]  /*3400*/  IADD3 R38, PT, PT, R37, -0x80, RZ ;  /* 0xffffff8025267810 */ /* 0x000fe40007ffe0ff */
[----:B------:R-:W-:Y:S01]  /*3410*/  IADD3 R37, PT, PT, R8, -0x80, RZ ;  /* 0xffffff8008257810 */ /* 0x000fe20007ffe0ff */
[----:B-1----:R-:W-:Y:S01]  /*3420*/  HADD2.F32 R8, -RZ, R20.H0_H0 ;  /* 0x20000014ff087230 */ /* 0x002fe20000004100 */
[----:B------:R-:W-:Y:S01]  /*3430*/  IADD3 R42, PT, PT, R9, -0x80, RZ ;  /* 0xffffff80092a7810 */ /* 0x000fe20007ffe0ff */
[----:B------:R1:W-:Y:S01]  /*3440*/  I2F.F16 R22, R43 ;  /* 0x0000002b00167306 */ /* 0x0003e20000200c00 */
[----:B---3--:R-:W-:Y:S02]  /*3450*/  HADD2.F32 R9, -RZ, R41.H0_H0 ;  /* 0x20000029ff097230 */ /* 0x008fe40000004100 */
[----:B----4-:R-:W-:-:S03]  /*3460*/  HADD2.F32 R17, -RZ, R17.H0_H0 ;  /* 0x20000011ff117230 */ /* 0x010fc60000004100 */
[----:B------:R-:W-:Y:S01]  /*3470*/  FFMA.FTZ R41, R9, R8, RZ ;  /* 0x0000000809297223 */ /* 0x000fe200000100ff */
[----:B--2---:R-:W-:Y:S01]  /*3480*/  HADD2.F32 R19, -RZ, R19.H0_H0 ;  /* 0x20000013ff137230 */ /* 0x004fe20000004100 */
[----:B------:R-:W2:Y:S01]  /*3490*/  I2F.F16 R38, R38 ;  /* 0x0000002600267306 */ /* 0x000ea20000200c00 */
[----:B-1----:R-:W-:Y:S02]  /*34a0*/  HADD2.F32 R43, -RZ, R39.H0_H0 ;  /* 0x20000027ff2b7230 */ /* 0x002fe40000004100 */
[C---:B------:R-:W-:Y:S01]  /*34b0*/  FFMA.FTZ R17, R8.reuse, R17, RZ ;  /* 0x0000001108117223 */ /* 0x040fe200000100ff */
[C---:B------:R-:W-:Y:S02]  /*34c0*/  FFMA.FTZ R19, R8.reuse, R19, RZ ;  /* 0x0000001308137223 */ /* 0x040fe400000100ff */
[----:B------:R-:W-:Y:S01]  /*34d0*/  FFMA.FTZ R9, R8, R43, RZ ;  /* 0x0000002b08097223 */ /* 0x000fe200000100ff */
[----:B------:R-:W-:Y:S01]  /*34e0*/  SHF.R.U32.HI R8, RZ, 0x8, R10 ;  /* 0x00000008ff087819 */ /* 0x000fe2000001160a */
[----:B------:R1:W3:Y:S01]  /*34f0*/  I2F.F16 R39, R42 ;  /* 0x0000002a00277306 */ /* 0x0002e20000200c00 */
[----:B------:R-:W-:Y:S01]  /*3500*/  IADD3 R43, PT, PT, R40, -0x80, RZ ;  /* 0xffffff80282b7810 */ /* 0x000fe20007ffe0ff */
[----:B------:R-:W-:Y:S01]  /*3510*/  HADD2.F32 R40, -RZ, R20.H1_H1 ;  /* 0x30000014ff287230 */ /* 0x000fe20000004100 */
[----:B------:R-:W-:Y:S01]  /*3520*/  LOP3.LUT R8, R8, 0xff, RZ, 0xc0, !PT ;  /* 0x000000ff08087812 */ /* 0x000fe200078ec0ff */
[----:B--2---:R-:W-:Y:S01]  /*3530*/  HADD2.F32 R44, -RZ, R38.H0_H0 ;  /* 0x20000026ff2c7230 */ /* 0x004fe20000004100 */
[----:B------:R-:W-:-:S03]  /*3540*/  SHF.R.U32.HI R38, RZ, 0x8, R11 ;  /* 0x00000008ff267819 */ /* 0x000fc6000001160b */
[----:B------:R2:W-:Y:S01]  /*3550*/  I2F.F16 R20, R43 ;  /* 0x0000002b00147306 */ /* 0x0005e20000200c00 */
[----:B-1----:R-:W-:Y:S01]  /*3560*/  IADD3 R42, PT, PT, R8, -0x80, RZ ;  /* 0xffffff80082a7810 */ /* 0x002fe20007ffe0ff */
[----:B------:R-:W-:Y:S01]  /*3570*/  FFMA.FTZ R8, R44, R40, R41 ;  /* 0x000000282c087223 */ /* 0x000fe20000010029 */
[----:B------:R-:W-:Y:S02]  /*3580*/  LOP3.LUT R41, R38, 0xff, RZ, 0xc0, !PT ;  /* 0x000000ff26297812 */ /* 0x000fe400078ec0ff */
[--C-:B------:R-:W-:Y:S02]  /*3590*/  SHF.R.U32.HI R38, RZ, 0x8, R12.reuse ;  /* 0x00000008ff267819 */ /* 0x100fe4000001160c */
[----:B------:R-:W-:Y:S01]  /*35a0*/  IADD3 R41, PT, PT, R41, -0x80, RZ ;  /* 0xffffff8029297810 */ /* 0x000fe20007ffe0ff */
[----:B------:R-:W1:Y:S01]  /*35b0*/  I2F.F16 R42, R42 ;  /* 0x0000002a002a7306 */ /* 0x000e620000200c00 */
[----:B------:R-:W-:Y:S02]  /*35c0*/  LOP3.LUT R38, R38, 0xff, RZ, 0xc0, !PT ;  /* 0x000000ff26267812 */ /* 0x000fe400078ec0ff */
[----:B--2---:R-:W-:-:S02]  /*35d0*/  SHF.R.U32.HI R43, RZ, 0x10, R12 ;  /* 0x00000010ff2b7819 */ /* 0x004fc4000001160c */
[----:B------:R-:W-:Y:S01]  /*35e0*/  IADD3 R12, PT, PT, R38, -0x80, RZ ;  /* 0xffffff80260c7810 */ /* 0x000fe20007ffe0ff */
[----:B---3--:R-:W-:Y:S01]  /*35f0*/  HADD2.F32 R38, -RZ, R39.H0_H0 ;  /* 0x20000027ff267230 */ /* 0x008fe20000004100 */
[----:B------:R-:W-:Y:S01]  /*3600*/  LOP3.LUT R43, R43, 0xff, RZ, 0xc0, !PT ;  /* 0x000000ff2b2b7812 */ /* 0x000fe200078ec0ff */
[----:B------:R-:W2:Y:S03]  /*3610*/  I2F.F16 R41, R41 ;  /* 0x0000002900297306 */ /* 0x000ea60000200c00 */
[----:B------:R-:W-:Y:S01]  /*3620*/  FFMA.FTZ R38, R40, R38, R9 ;  /* 0x0000002628267223 */ /* 0x000fe20000010009 */
[----:B------:R-:W-:Y:S02]  /*3630*/  SHF.R.U32.HI R9, RZ, 0x10, R10 ;  /* 0x00000010ff097819 */ /* 0x000fe4000001160a */
[----:B------:R-:W-:Y:S01]  /*3640*/  IADD3 R10, PT, PT, R43, -0x80, RZ ;  /* 0xffffff802b0a7810 */ /* 0x000fe20007ffe0ff */
[----:B-1----:R-:W-:Y:S01]  /*3650*/  HADD2.F32 R42, -RZ, R42.H0_H0 ;  /* 0x2000002aff2a7230 */ /* 0x002fe20000004100 */
[----:B------:R-:W1:Y:S01]  /*3660*/  I2F.F16 R37, R37 ;  /* 0x0000002500257306 */ /* 0x000e620000200c00 */
[----:B------:R-:W-:-:S02]  /*3670*/  LOP3.LUT R9, R9, 0xff, RZ, 0xc0, !PT ;  /* 0x000000ff09097812 */ /* 0x000fc400078ec0ff */
[----:B------:R-:W-:Y:S01]  /*3680*/  SHF.R.U32.HI R43, RZ, 0x10, R11 ;  /* 0x00000010ff2b7819 */ /* 0x000fe2000001160b */
[C---:B------:R-:W-:Y:S01]  /*3690*/  FFMA.FTZ R42, R40.reuse, R42, R17 ;  /* 0x0000002a282a7223 */ /* 0x040fe20000010011 */
[----:B------:R-:W-:Y:S01]  /*36a0*/  IADD3 R39, PT, PT, R9, -0x80, RZ ;  /* 0xffffff8009277810 */ /* 0x000fe20007ffe0ff */
[----:B------:R-:W-:Y:S01]  /*36b0*/  HADD2.F32 R11, -RZ, R21.H0_H0 ;  /* 0x20000015ff0b7230 */ /* 0x000fe20000004100 */
[----:B------:R-:W-:Y:S01]  /*36c0*/  SHF.R.U32.HI R9, RZ, 0x8, R13 ;  /* 0x00000008ff097819 */ /* 0x000fe2000001160d */
[----:B--2---:R-:W-:Y:S01]  /*36d0*/  HADD2.F32 R41, -RZ, R41.H0_H0 ;  /* 0x20000029ff297230 */ /* 0x004fe20000004100 */
[----:B------:R-:W-:Y:S01]  /*36e0*/  LOP3.LUT R43, R43, 0xff, RZ, 0xc0, !PT ;  /* 0x000000ff2b2b7812 */ /* 0x000fe200078ec0ff */
[----:B------:R-:W2:Y:S01]  /*36f0*/  I2F.F16 R34, R34 ;  /* 0x0000002200227306 */ /* 0x000ea20000200c00 */
[----:B------:R-:W-:Y:S02]  /*3700*/  HADD2.F32 R21, -RZ, R21.H1_H1 ;  /* 0x30000015ff157230 */ /* 0x000fe40000004100 */
[----:B------:R-:W-:Y:S01]  /*3710*/  FFMA.FTZ R40, R40, R41, R19 ;  /* 0x0000002928287223 */ /* 0x000fe20000010013 */
[----:B------:R-:W-:Y:S01]  /*3720*/  LOP3.LUT R19, R9, 0xff, RZ, 0xc0, !PT ;  /* 0x000000ff09137812 */ /* 0x000fe200078ec0ff */
[----:B-1----:R-:W-:Y:S01]  /*3730*/  HADD2.F32 R17, -RZ, R37.H0_H0 ;  /* 0x20000025ff117230 */ /* 0x002fe20000004100 */
[----:B------:R-:W-:Y:S01]  /*3740*/  IADD3 R37, PT, PT, R43, -0x80, RZ ;  /* 0xffffff802b257810 */ /* 0x000fe20007ffe0ff */
[----:B------:R-:W-:Y:S01]  /*3750*/  HADD2.F32 R43, -RZ, R20.H0_H0 ;  /* 0x20000014ff2b7230 */ /* 0x000fe20000004100 */
[----:B------:R-:W1:Y:S01]  /*3760*/  I2F.F16 R39, R39 ;  /* 0x0000002700277306 */ /* 0x000e620000200c00 */
[----:B------:R-:W-:Y:S01]  /*3770*/  SHF.R.U32.HI R41, RZ, 0x10, R13 ;  /* 0x00000010ff297819 */ /* 0x000fe2000001160d */
[----:B------:R-:W-:Y:S01]  /*3780*/  FFMA.FTZ R17, R17, R11, R8 ;  /* 0x0000000b11117223 */ /* 0x000fe20000010008 */
[----:B------:R-:W-:Y:S01]  /*3790*/  SHF.R.U32.HI R20, RZ, 0x8, R14 ;  /* 0x00000008ff147819 */ /* 0x000fe2000001160e */
[----:B------:R-:W3:Y:S01]  /*37a0*/  LDS.64 R8, [UR5+0x38] ;  /* 0x00003805ff087984 */ /* 0x000ee20008000a00 */
[----:B------:R-:W-:Y:S01]  /*37b0*/  LOP3.LUT R41, R41, 0xff, RZ, 0xc0, !PT ;  /* 0x000000ff29297812 */ /* 0x000fe200078ec0ff */
[----:B------:R-:W-:Y:S01]  /*37c0*/  FFMA.FTZ R38, R11, R43, R38 ;  /* 0x0000002b0b267223 */ /* 0x000fe20000010026 */
[----:B------:R-:W-:Y:S01]  /*37d0*/  IADD3 R13, PT, PT, R19, -0x80, RZ ;  /* 0xffffff80130d7810 */ /* 0x000fe20007ffe0ff */
[----:B------:R-:W4:Y:S01]  /*37e0*/  I2F.F16 R37, R37 ;  /* 0x0000002500257306 */ /* 0x000f220000200c00 */
[----:B------:R-:W-:Y:S01]  /*37f0*/  IADD3 R19, PT, PT, R41, -0x80, RZ ;  /* 0xffffff8029137810 */ /* 0x000fe20007ffe0ff */
[----:B--2---:R-:W-:-:S02]  /*3800*/  HADD2.F32 R34, -RZ, R34.H0_H0 ;  /* 0x20000022ff227230 */ /* 0x004fc40000004100 */
[----:B-1----:R-:W-:Y:S01]  /*3810*/  HADD2.F32 R41, -RZ, R39.H0_H0 ;  /* 0x20000027ff297230 */ /* 0x002fe20000004100 */
[----:B------:R-:W-:-:S03]  /*3820*/  LOP3.LUT R39, R20, 0xff, RZ, 0xc0, !PT ;  /* 0x000000ff14277812 */ /* 0x000fc600078ec0ff */
[----:B------:R-:W1:Y:S01]  /*3830*/  I2F.F16 R35, R35 ;  /* 0x0000002300237306 */ /* 0x000e620000200c00 */
[----:B------:R-:W-:Y:S01]  /*3840*/  SHF.R.U32.HI R20, RZ, 0x8, R15 ;  /* 0x00000008ff147819 */ /* 0x000fe2000001160f */
[----:B------:R-:W-:Y:S01]  /*3850*/  FFMA.FTZ R17, R34, R21, R17 ;  /* 0x0000001522117223 */ /* 0x000fe20000010011 */
[----:B------:R-:W-:Y:S01]  /*3860*/  FFMA.FTZ R42, R11, R41, R42 ;  /* 0x000000290b2a7223 */ /* 0x000fe2000001002a */
[----:B------:R-:W-:Y:S01]  /*3870*/  SHF.R.U32.HI R41, RZ, 0x10, R14 ;  /* 0x00000010ff297819 */ /* 0x000fe2000001160e */
[----:B------:R-:W-:Y:S01]  /*3880*/  HADD2.F32 R34, -RZ, R23.H0_H0 ;  /* 0x20000017ff227230 */ /* 0x000fe20000004100 */
[----:B------:R-:W-:Y:S01]  /*3890*/  LOP3.LUT R20, R20, 0xff, RZ, 0xc0, !PT ;  /* 0x000000ff14147812 */ /* 0x000fe200078ec0ff */
[----:B----4-:R-:W-:Y:S01]  /*38a0*/  HADD2.F32 R37, -RZ, R37.H0_H0 ;  /* 0x20000025ff257230 */ /* 0x010fe20000004100 */
[----:B------:R-:W2:Y:S01]  /*38b0*/  I2F.F16 R36, R36 ;  /* 0x0000002400247306 */ /* 0x000ea20000200c00 */
[----:B------:R-:W-:Y:S01]  /*38c0*/  SHF.R.U32.HI R15, RZ, 0x10, R15 ;  /* 0x00000010ff0f7819 */ /* 0x000fe2000001160f */
[----:B------:R-:W-:Y:S01]  /*38d0*/  HADD2.F32 R23, -RZ, R22.H0_H0 ;  /* 0x20000016ff177230 */ /* 0x000fe20000004100 */
[----:B------:R-:W-:Y:S01]  /*38e0*/  IADD3 R14, PT, PT, R39, -0x80, RZ ;  /* 0xffffff80270e7810 */ /* 0x000fe20007ffe0ff */
[----:B------:R-:W-:Y:S01]  /*38f0*/  HADD2.F32 R39, -RZ, R18.H0_H0 ;  /* 0x20000012ff277230 */ /* 0x000fe20000004100 */
[----:B------:R-:W-:Y:S01]  /*3900*/  IADD3 R18, PT, PT, R20, -0x80, RZ ;  /* 0xffffff8014127810 */ /* 0x000fe20007ffe0ff */
[----:B------:R-:W-:Y:S01]  /*3910*/  FFMA.FTZ R40, R11, R37, R40 ;  /* 0x000000250b287223 */ /* 0x000fe20000010028 */
[----:B------:R-:W-:Y:S01]  /*3920*/  LOP3.LUT R41, R41, 0xff, RZ, 0xc0, !PT ;  /* 0x000000ff29297812 */ /* 0x000fe200078ec0ff */
[----:B------:R-:W4:Y:S01]  /*3930*/  I2F.F16 R27, R27 ;  /* 0x0000001b001b7306 */ /* 0x000f220000200c00 */
[----:B------:R-:W-:Y:S01]  /*3940*/  LOP3.LUT R20, R15, 0xff, RZ, 0xc0, !PT ;  /* 0x000000ff0f147812 */ /* 0x000fe200078ec0ff */
[----:B-1----:R-:W-:Y:S01]  /*3950*/  HADD2.F32 R35, -RZ, R35.H0_H0 ;  /* 0x20000023ff237230 */ /* 0x002fe20000004100 */
[----:B------:R-:W-:Y:S01]  /*3960*/  IADD3 R11, PT, PT, R41, -0x80, RZ ;  /* 0xffffff80290b7810 */ /* 0x000fe20007ffe0ff */
[----:B------:R-:W-:Y:S01]  /*3970*/  FFMA.FTZ R40, R21, R39, R40 ;  /* 0x0000002715287223 */ /* 0x000fe20000010028 */
[----:B------:R-:W-:Y:S01]  /*3980*/  IADD3 R20, PT, PT, R20, -0x80, RZ ;  /* 0xffffff8014147810 */ /* 0x000fe20007ffe0ff */
[----:B--2---:R-:W-:-:S02]  /*3990*/  HADD2.F32 R37, -RZ, R36.H0_H0 ;  /* 0x20000024ff257230 */ /* 0x004fc40000004100 */
[----:B------:R-:W1:Y:S01]  /*39a0*/  I2F.F16 R25, R25 ;  /* 0x0000001900197306 */ /* 0x000e620000200c00 */
[C---:B------:R-:W-:Y:S01]  /*39b0*/  FFMA.FTZ R38, R21.reuse, R35, R38 ;  /* 0x0000002315267223 */ /* 0x040fe20000010026 */
[--C-:B---3--:R-:W-:Y:S02]  /*39c0*/  HADD2.F32 R15, -RZ, R8.reuse.H1_H1 ;  /* 0x30000008ff0f7230 */ /* 0x108fe40000004100 */
[----:B------:R-:W-:Y:S01]  /*39d0*/  FFMA.FTZ R42, R21, R37, R42 ;  /* 0x00000025152a7223 */ /* 0x000fe2000001002a */
[----:B------:R-:W-:Y:S02]  /*39e0*/  HADD2.F32 R21, -RZ, R8.H0_H0 ;  /* 0x20000008ff157230 */ /* 0x000fe40000004100 */
[----:B----4-:R-:W-:Y:S01]  /*39f0*/  HADD2.F32 R27, -RZ, R27.H0_H0 ;  /* 0x2000001bff1b7230 */ /* 0x010fe20000004100 */
[----:B------:R-:W2:Y:S01]  /*3a00*/  I2F.F16 R12, R12 ;  /* 0x0000000c000c7306 */ /* 0x000ea20000200c00 */
[--C-:B------:R-:W-:Y:S02]  /*3a10*/  HADD2.F32 R8, -RZ, R9.reuse.H0_H0 ;  /* 0x20000009ff087230 */ /* 0x100fe40000004100 */
[----:B------:R-:W-:Y:S01]  /*3a20*/  FFMA.FTZ R17, R34, R21, R17 ;  /* 0x0000001522117223 */ /* 0x000fe20000010011 */
[C---:B------:R-:W-:Y:S01]  /*3a30*/  FFMA.FTZ R23, R21.reuse, R23, R40 ;  /* 0x0000001715177223 */ /* 0x040fe20000010028 */
[----:B------:R-:W-:Y:S01]  /*3a40*/  FFMA.FTZ R38, R21, R27, R38 ;  /* 0x0000001b15267223 */ /* 0x000fe20000010026 */
[----:B------:R-:W-:-:S02]  /*3a50*/  HADD2.F32 R9, -RZ, R9.H1_H1 ;  /* 0x30000009ff097230 */ /* 0x000fc40000004100 */
[----:B-1----:R-:W-:Y:S01]  /*3a60*/  HADD2.F32 R25, -RZ, R25.H0_H0 ;  /* 0x20000019ff197230 */ /* 0x002fe20000004100 */
[----:B------:R-:W1:Y:S04]  /*3a70*/  I2F.F16 R13, R13 ;  /* 0x0000000d000d7306 */ /* 0x000e680000200c00 */
[----:B------:R-:W-:Y:S01]  /*3a80*/  FFMA.FTZ R42, R21, R25, R42 ;  /* 0x00000019152a7223 */ /* 0x000fe2000001002a */
        /* <DEDUP_REMOVED lines=25> */
[----:B------:R-:W-:-:S03]  /*3c20*/  FFMA.FTZ R11, R8, R11, R21 ;  /* 0x0000000b080b7223 */ /* 0x000fc60000010015 */
[----:B------:R-:W-:Y:S01]  /*3c30*/  FMUL.FTZ R10, R13, R10 ;  /* 0x0000000a0d0a7220 */ /* 0x000fe20000410000 */
[----:B-1----:R-:W-:Y:S02]  /*3c40*/  HADD2.F32 R20, -RZ, R20.H0_H0 ;  /* 0x20000014ff147230 */ /* 0x002fe40000004100 */
[----:B------:R-:W1:Y:S02]  /*3c50*/  I2F.F16 R16, R16 ;  /* 0x0000001000107306 */ /* 0x000e640000200c00 */
[----:B------:R-:W-:Y:S01]  /*3c60*/  F2FP.F16.F32.PACK_AB R10, RZ, R10 ;  /* 0x0000000aff0a723e */ /* 0x000fe200000000ff */
[----:B------:R-:W-:Y:S01]  /*3c70*/  FFMA.FTZ R20, R8, R20, R23 ;  /* 0x0000001408147223 */ /* 0x000fe20000010017 */
[----:B--2---:R-:W-:-:S04]  /*3c80*/  HADD2.F32 R32, -RZ, R32.H0_H0 ;  /* 0x20000020ff207230 */ /* 0x004fc80000004100 */
[----:B------:R-:W2:Y:S01]  /*3c90*/  I2F.F16 R33, R33 ;  /* 0x0000002100217306 */ /* 0x000ea20000200c00 */
        /* <DEDUP_REMOVED lines=15> */
.L_x_4297:
[----:B------:R-:W-:-:S04]  /*3d90*/  VIMNMX R8, PT, PT, R24, UR9, PT ;  /* 0x0000000918087c48 */ /* 0x000fc8000bfe0100 */
[----:B------:R-:W-:-:S13]  /*3da0*/  ISETP.GT.AND P0, PT, R8, R7, PT ;  /* 0x000000070800720c */ /* 0x000fda0003f04270 */
[----:B------:R-:W-:Y:S05]  /*3db0*/  @!P0 BRA `(.L_x_4301) ;  /* 0x0000001400e08947 */ /* 0x000fea0003800000 */
[----:B------:R-:W1:Y:S01]  /*3dc0*/  LDC.64 R28, c[0x0][0x3a8] ;  /* 0x0000ea00ff1c7b82 */ /* 0x000e620000000a00 */
[----:B------:R-:W-:-:S07]  /*3dd0*/  VIMNMX.U32 R26, PT, PT, R24, UR9, PT ;  /* 0x00000009181a7c48 */ /* 0x000fce000bfe0000 */
.L_x_4304:
[C---:B-1---5:R-:W-:Y:S01]  /*3de0*/  IMAD.WIDE R12, R29.reuse, 0x4, R30 ;  /* 0x000000041d0c7825 */ /* 0x062fe200078e021e */
[----:B------:R1:W5:Y:S01]  /*3df0*/  LDG.E.128.CONSTANT R8, desc[UR6][R30.64] ;  /* 0x000000061e087981 */ /* 0x000362000c1e9d00 */
[----:B------:R-:W-:Y:S02]  /*3e00*/  ISETP.LE.AND P0, PT, R28, UR8, PT ;  /* 0x000000081c007c0c */ /* 0x000fe4000bf03270 */
[C---:B--2---:R-:W-:Y:S02]  /*3e10*/  IMAD.WIDE R16, R29.reuse, 0x4, R12 ;  /* 0x000000041d107825 */ /* 0x044fe400078e020c */
[----:B------:R-:W5:Y:S02]  /*3e20*/  LDG.E.128.CONSTANT R12, desc[UR6][R12.64] ;  /* 0x000000060c0c7981 */ /* 0x000f64000c1e9d00 */
[----:B------:R-:W-:-:S07]  /*3e30*/  IMAD.WIDE R34, R29, 0x4, R16 ;  /* 0x000000041d227825 */ /* 0x000fce00078e0210 */
[----:B------:R-:W-:Y:S05]  /*3e40*/  @P0 BRA `(.L_x_4302) ;  /* 0x0000000800c40947 */ /* 0x000fea0003800000 */
[----:B------:R-:W2:Y:S01]  /*3e50*/  LDG.E.128.CONSTANT R16, desc[UR6][R16.64] ;  /* 0x0000000610107981 */ /* 0x000ea2000c1e9d00 */
[----:B-----5:R-:W-:Y:S02]  /*3e60*/  LOP3.LUT R38, R8, 0x3f003f, RZ, 0xc0, !PT ;  /* 0x003f003f08267812 */ /* 0x020fe400078ec0ff */
[--C-:B------:R-:W-:Y:S01]  /*3e70*/  SHF.R.U32.HI R39, RZ, 0x6, R8.reuse ;  /* 0x00000006ff277819 */ /* 0x100fe20000011608 */
[----:B------:R-:W3:Y:S01]  /*3e80*/  LDS.128 R20, [UR4] ;  /* 0x00000004ff147984 */ /* 0x000ee20008000c00 */
        /* <DEDUP_REMOVED lines=25> */
[-C--:B---3--:R-:W-:Y:S02]  /*4020*/  HFMA2 R39, R41, R20.reuse, RZ ;  /* 0x0000001429277231 */ /* 0x088fe400000000ff */
        /* <DEDUP_REMOVED lines=53> */
[----:B------:R-:W-:Y:S01]  /*4380*/  HFMA2 R22, R39, R23, R36 ;  /* 0x0000001727167231 */ /* 0x000fe20000000024 */
[----:B------:R-:W-:Y:S01]  /*4390*/  LOP3.LUT R36, R25, 0xf000f, RZ, 0xc0, !PT ;  /* 0x000f000f19247812 */ /* 0x000fe200078ec0ff */
[----:B------:R-:W-:Y:S01]  /*43a0*/  HADD2 R38, R38, -1056, -1056 ;  /* 0xe420e42026267430 */ /* 0x000fe20000000000 */
[----:B------:R-:W-:-:S03]  /*43b0*/  LOP3.LUT R39, R12, 0xf000f, RZ, 0xc0, !PT ;  /* 0x000f000f0c277812 */ /* 0x000fc600078ec0ff */
[-C--:B------:R-:W-:Y:S01]  /*43c0*/  HFMA2 R21, R38, R23.reuse, R21 ;  /* 0x0000001726157231 */ /* 0x080fe20000000015 */
[----:B------:R-:W-:Y:S01]  /*43d0*/  LOP3.LUT R38, R27, 0xf000f, RZ, 0xc0, !PT ;  /* 0x000f000f1b267812 */ /* 0x000fe200078ec0ff */
[----:B------:R-:W-:Y:S01]  /*43e0*/  HFMA2 R23, R40, R23, R37 ;  /* 0x0000001728177231 */ /* 0x000fe20000000025 */
[----:B------:R-:W-:Y:S02]  /*43f0*/  LOP3.LUT R27, R32, 0xf000f, RZ, 0xc0, !PT ;  /* 0x000f000f201b7812 */ /* 0x000fe400078ec0ff */
[----:B------:R-:W-:Y:S02]  /*4400*/  LOP3.LUT R40, R33, 0xf000f, RZ, 0xc0, !PT ;  /* 0x000f000f21287812 */ /* 0x000fe400078ec0ff */
[----:B--2---:R-:W-:Y:S02]  /*4410*/  SHF.R.U32.HI R25, RZ, 0x8, R16 ;  /* 0x00000008ff197819 */ /* 0x004fe40000011610 */
[----:B------:R-:W-:Y:S02]  /*4420*/  SHF.R.U32.HI R32, RZ, 0x8, R18 ;  /* 0x00000008ff207819 */ /* 0x000fe40000011612 */
[----:B------:R-:W-:-:S02]  /*4430*/  SHF.R.U32.HI R37, RZ, 0x8, R19 ;  /* 0x00000008ff257819 */ /* 0x000fc40000011613 */
[----:B------:R-:W-:Y:S02]  /*4440*/  LOP3.LUT R25, R36, 0x300030, R25, 0xf8, !PT ;  /* 0x0030003024197812 */ /* 0x000fe400078ef819 */
[----:B------:R-:W-:Y:S02]  /*4450*/  SHF.R.U32.HI R14, RZ, 0xa, R18 ;  /* 0x0000000aff0e7819 */ /* 0x000fe40000011612 */
[----:B------:R-:W-:Y:S02]  /*4460*/  SHF.R.U32.HI R36, RZ, 0xa, R19 ;  /* 0x0000000aff247819 */ /* 0x000fe40000011613 */
[----:B------:R-:W-:Y:S02]  /*4470*/  LOP3.LUT R32, R27, 0x300030, R32, 0xf8, !PT ;  /* 0x003000301b207812 */ /* 0x000fe400078ef820 */
[----:B------:R-:W-:Y:S02]  /*4480*/  LOP3.LUT R27, R40, 0x300030, R37, 0xf8, !PT ;  /* 0x00300030281b7812 */ /* 0x000fe400078ef825 */
[----:B------:R-:W-:-:S02]  /*4490*/  LOP3.LUT R37, R20, 0xf000f, RZ, 0xc0, !PT ;  /* 0x000f000f14257812 */ /* 0x000fc400078ec0ff */
[----:B------:R-:W-:Y:S02]  /*44a0*/  SHF.R.U32.HI R12, RZ, 0xa, R16 ;  /* 0x0000000aff0c7819 */ /* 0x000fe40000011610 */
[----:B------:R-:W-:Y:S02]  /*44b0*/  LOP3.LUT R14, R13, 0x300030, R14, 0xf8, !PT ;  /* 0x003000300d0e7812 */ /* 0x000fe400078ef80e */
[----:B------:R-:W-:Y:S02]  /*44c0*/  LOP3.LUT R13, R41, 0x300030, R36, 0xf8, !PT ;  /* 0x00300030290d7812 */ /* 0x000fe400078ef824 */
[----:B------:R-:W-:Y:S02]  /*44d0*/  LOP3.LUT R36, R16, 0x3f003f, RZ, 0xc0, !PT ;  /* 0x003f003f10247812 */ /* 0x000fe400078ec0ff */
[--C-:B------:R-:W-:Y:S02]  /*44e0*/  SHF.R.U32.HI R20, RZ, 0xa, R17.reuse ;  /* 0x0000000aff147819 */ /* 0x100fe40000011611 */
[----:B------:R-:W-:-:S02]  /*44f0*/  SHF.R.U32.HI R33, RZ, 0x8, R17 ;  /* 0x00000008ff217819 */ /* 0x000fc40000011611 */
[----:B------:R-:W-:Y:S02]  /*4500*/  LOP3.LUT R12, R37, 0x300030, R12, 0xf8, !PT ;  /* 0x00300030250c7812 */ /* 0x000fe400078ef80c */
[----:B------:R-:W-:Y:S02]  /*4510*/  LOP3.LUT R37, R17, 0x3f003f, RZ, 0xc0, !PT ;  /* 0x003f003f11257812 */ /* 0x000fe400078ec0ff */
[----:B------:R-:W-:Y:S02]  /*4520*/  LOP3.LUT R36, R36, 0x64006400, RZ, 0xfc, !PT ;  /* 0x6400640024247812 */ /* 0x000fe400078efcff */
[----:B------:R-:W-:Y:S02]  /*4530*/  LOP3.LUT R20, R39, 0x300030, R20, 0xf8, !PT ;  /* 0x0030003027147812 */ /* 0x000fe400078ef814 */
[----:B------:R-:W-:Y:S01]  /*4540*/  LOP3.LUT R33, R38, 0x300030, R33, 0xf8, !PT ;  /* 0x0030003026217812 */ /* 0x000fe200078ef821 */
[----:B------:R-:W-:Y:S01]  /*4550*/  HADD2 R40, R36, -1056, -1056 ;  /* 0xe420e42024287430 */ /* 0x000fe20000000000 */
[----:B------:R-:W-:-:S02]  /*4560*/  LOP3.LUT R39, R18, 0x3f003f, RZ, 0xc0, !PT ;  /* 0x003f003f12277812 */ /* 0x000fc400078ec0ff */
[----:B------:R-:W-:Y:S02]  /*4570*/  LOP3.LUT R38, R37, 0x64006400, RZ, 0xfc, !PT ;  /* 0x6400640025267812 */ /* 0x000fe400078efcff */
[----:B------:R-:W-:Y:S01]  /*4580*/  LOP3.LUT R37, R19, 0x3f003f, RZ, 0xc0, !PT ;  /* 0x003f003f13257812 */ /* 0x000fe200078ec0ff */
[-C--:B0-----:R-:W-:Y:S01]  /*4590*/  HFMA2 R15, R40, R8.reuse, R15 ;  /* 0x00000008280f7231 */ /* 0x081fe2000000000f */
[----:B------:R-:W-:Y:S01]  /*45a0*/  SHF.R.U32.HI R17, RZ, 0x6, R17 ;  /* 0x00000006ff117819 */ /* 0x000fe20000011611 */
[----:B------:R-:W-:Y:S01]  /*45b0*/  HADD2 R38, R38, -1056, -1056 ;  /* 0xe420e42026267430 */ /* 0x000fe20000000000 */
[----:B------:R-:W-:Y:S02]  /*45c0*/  LOP3.LUT R36, R39, 0x64006400, RZ, 0xfc, !PT ;  /* 0x6400640027247812 */ /* 0x000fe400078efcff */
[----:B------:R-:W-:Y:S01]  /*45d0*/  SHF.R.U32.HI R16, RZ, 0x6, R16 ;  /* 0x00000006ff107819 */ /* 0x000fe20000011610 */
[----:B------:R-:W-:Y:S01]  /*45e0*/  HFMA2 R21, R38, R8, R21 ;  /* 0x0000000826157231 */ /* 0x000fe20000000015 */
[----:B------:R-:W-:Y:S01]  /*45f0*/  LOP3.LUT R37, R37, 0x64006400, RZ, 0xfc, !PT ;  /* 0x6400640025257812 */ /* 0x000fe200078efcff */
[----:B------:R-:W-:Y:S01]  /*4600*/  HADD2 R39, R36, -1056, -1056 ;  /* 0xe420e42024277430 */ /* 0x000fe20000000000 */
[----:B------:R-:W-:-:S02]  /*4610*/  LOP3.LUT R17, R17, 0x3f003f, RZ, 0xc0, !PT ;  /* 0x003f003f11117812 */ /* 0x000fc400078ec0ff */
[----:B------:R-:W-:Y:S01]  /*4620*/  SHF.R.U32.HI R18, RZ, 0x6, R18 ;  /* 0x00000006ff127819 */ /* 0x000fe20000011612 */
        /* <DEDUP_REMOVED lines=34> */
[----:B------:R-:W-:Y:S02]  /*4850*/  HADD2 R8, R27, -1056, -1056 ;  /* 0xe420e4201b087430 */ /* 0x000fe40000000000 */
[----:B------:R-:W-:Y:S02]  /*4860*/  HFMA2 R21, R16, R10, R21 ;  /* 0x0000000a10157231 */ /* 0x000fe40000000015 */
[----:B------:R-:W-:Y:S02]  /*4870*/  HFMA2 R15, R12, R11, R15 ;  /* 0x0000000b0c0f7231 */ /* 0x000fe4000000000f */
[----:B------:R-:W-:-:S02]  /*4880*/  HADD2 R20, R20, -1056, -1056 ;  /* 0xe420e42014147430 */ /* 0x000fc40000000000 */
[-C--:B------:R-:W-:Y:S02]  /*4890*/  HFMA2 R22, R9, R11.reuse, R22 ;  /* 0x0000000b09167231 */ /* 0x080fe40000000016 */
        /* <DEDUP_REMOVED lines=12> */
.L_x_4302:
[C---:B------:R-:W-:Y:S01]  /*4960*/  IMAD.WIDE R16, R29.reuse, 0x4, R34 ;  /* 0x000000041d107825 */ /* 0x040fe200078e0222 */
[----:B-----5:R2:W5:Y:S04]  /*4970*/  LDG.E.128.CONSTANT R8, desc[UR6][R34.64] ;  /* 0x0000000622087981 */ /* 0x020568000c1e9d00 */
[----:B------:R2:W5:Y:S01]  /*4980*/  LDG.E.128.CONSTANT R12, desc[UR6][R16.64] ;  /* 0x00000006100c7981 */ /* 0x000562000c1e9d00 */
[----:B------:R-:W-:Y:S02]  /*4990*/  MOV R32, R30 ;  /* 0x0000001e00207202 */ /* 0x000fe40000000f00 */
[----:B------:R-:W-:Y:S01]  /*49a0*/  MOV R33, R31 ;  /* 0x0000001f00217202 */ /* 0x000fe20000000f00 */
[----:B-1----:R-:W-:Y:S01]  /*49b0*/  IMAD.WIDE R30, R29, 0x4, R16 ;  /* 0x000000041d1e7825 */ /* 0x002fe200078e0210 */
[----:B------:R-:W-:Y:S06]  /*49c0*/  @P0 BRA `(.L_x_4303) ;  /* 0x0000000800c40947 */ /* 0x000fec0003800000 */
[----:B--2---:R-:W2:Y:S01]  /*49d0*/  LDG.E.128.CONSTANT R16, desc[UR6][R30.64] ;  /* 0x000000061e107981 */ /* 0x004ea2000c1e9d00 */
[----:B-----5:R-:W-:Y:S02]  /*49e0*/  LOP3.LUT R38, R8, 0x3f003f, RZ, 0xc0, !PT ;  /* 0x003f003f08267812 */ /* 0x020fe400078ec0ff */
[--C-:B------:R-:W-:Y:S01]  /*49f0*/  SHF.R.U32.HI R39, RZ, 0x6, R8.reuse ;  /* 0x00000006ff277819 */ /* 0x100fe20000011608 */
[----:B------:R-:W1:Y:S01]  /*4a00*/  LDS.128 R20, [UR4+0x20] ;  /* 0x00002004ff147984 */ /* 0x000e620008000c00 */
        /* <DEDUP_REMOVED lines=173> */
.L_x_4303:
[----:B------:R-:W-:Y:S01]  /*54e0*/  IADD3 R7, PT, PT, R7, 0x20, RZ ;  /* 0x0000002007077810 */ /* 0x000fe20007ffe0ff */
[----:B------:R-:W-:Y:S01]  /*54f0*/  UIADD3 UR4, UPT, UPT, UR4, 0x40, URZ ;  /* 0x0000004004047890 */ /* 0x000fe2000fffe0ff */
[----:B------:R-:W-:Y:S02]  /*5500*/  IMAD.WIDE R30, R29, 0x4, R30 ;  /* 0x000000041d1e7825 */ /* 0x000fe400078e021e */
[----:B------:R-:W-:-:S13]  /*5510*/  ISETP.GE.AND P0, PT, R7, R26, PT ;  /* 0x0000001a0700720c */ /* 0x000fda0003f06270 */
[----:B------:R-:W-:Y:S05]  /*5520*/  @!P0 BRA `(.L_x_4304) ;  /* 0xffffffe8002c8947 */ /* 0x000fea000383ffff */
[----:B------:R-:W-:-:S07]  /*5530*/  IMAD.WIDE R30, R29, 0x18, R32 ;  /* 0x000000181d1e7825 */ /* 0x000fce00078e0220 */
.L_x_4301:
[----:B------:R-:W2:Y:S02]  /*5540*/  LDCU UR5, c[0x0][0x3d4] ;  /* 0x00007a80ff0577ac */ /* 0x000ea40008000800 */
[----:B--2---:R-:W-:-:S04]  /*5550*/  VIMNMX R16, PT, PT, R24, UR5, PT ;  /* 0x0000000518107c48 */ /* 0x004fc8000bfe0100 */
[----:B------:R-:W-:-:S13]  /*5560*/  ISETP.GT.AND P0, PT, R16, R7, PT ;  /* 0x000000071000720c */ /* 0x000fda0003f04270 */
[----:B------:R-:W-:Y:S05]  /*5570*/  @!P0 BRA `(.L_x_4305) ;  /* 0x0000002400488947 */ /* 0x000fea0003800000 */
[----:B-----5:R-:W-:Y:S02]  /*5580*/  MOV R14, R30 ;  /* 0x0000001e000e7202 */ /* 0x020fe40000000f00 */
[----:B------:R-:W-:-:S07]  /*5590*/  MOV R15, R31 ;  /* 0x0000001f000f7202 */ /* 0x000fce0000000f00 */
.L_x_4310:
[----:B------:R-:W1:Y:S01]  /*55a0*/  LDC R28, c[0x0][0x3a8] ;  /* 0x0000ea00ff1c7b82 */ /* 0x000e620000000800 */
[----:B------:R-:W-:-:S07]  /*55b0*/  HFMA2 R8, -RZ, RZ, 0, 0.0625 ;  /* 0x00002c00ff087431 */ /* 0x000fce00000001ff */
[----:B------:R-:W2:Y:S01]  /*55c0*/  LDC R29, c[0x0][0x3ac] ;  /* 0x0000eb00ff1d7b82 */ /* 0x000ea20000000800 */
[----:B------:R-:W-:Y:S02]  /*55d0*/  PRMT R3, R3, 0x5410, R8 ;  /* 0x0000541003037816 */ /* 0x000fe40000000008 */
[----:B-1----:R-:W-:Y:S01]  /*55e0*/  ISETP.LE.AND P0, PT, R28, UR8, PT ;  /* 0x000000081c007c0c */ /* 0x002fe2000bf03270 */
[----:B--2---:R-:W-:-:S04]  /*55f0*/  IMAD.WIDE R18, R29, 0x4, R14 ;  /* 0x000000041d127825 */ /* 0x004fc800078e020e */
[----:B------:R-:W-:-:S08]  /*5600*/  IMAD.WIDE R12, R29, 0x4, R18 ;  /* 0x000000041d0c7825 */ /* 0x000fd000078e0212 */
[----:B------:R-:W-:Y:S05]  /*5610*/  @P0 BRA `(.L_x_4306) ;  /* 0x00000008003c0947 */ /* 0x000fea0003800000 */
[----:B------:R-:W2:Y:S04]  /*5620*/  LDG.E.128.CONSTANT R8, desc[UR6][R14.64] ;  /* 0x000000060e087981 */ /* 0x000ea8000c1e9d00 */
[----:B------:R-:W1:Y:S02]  /*5630*/  LDS.64 R20, [UR4] ;  /* 0x00000004ff147984 */ /* 0x000e640008000a00 */
[----:B-1----:R-:W-:Y:S02]  /*5640*/  HADD2.F32 R34, -RZ, R20.H1_H1 ;  /* 0x30000014ff227230 */ /* 0x002fe40000004100 */
        /* <DEDUP_REMOVED lines=21> */
[----:B------:R-:W-:Y:S01]  /*57a0*/  SHF.R.U32.HI R25, RZ, 0x8, R11 ;  /* 0x00000008ff197819 */ /* 0x000fe2000001160b */
[----:B------:R-:W-:Y:S01]  /*57b0*/  HADD2.F32 R41, -RZ, R36.H0_H0 ;  /* 0x20000024ff297230 */ /* 0x000fe20000004100 */
[----:B------:R-:W-:Y:S01]  /*57c0*/  LOP3.LUT R30, R10, 0xf000f0, RZ, 0xc0, !PT ;  /* 0x00f000f00a1e7812 */ /* 0x000fe200078ec0ff */
[----:B------:R-:W-:Y:S01]  /*57d0*/  HADD2.F32 R11, -RZ, R37.H0_H0 ;  /* 0x20000025ff0b7230 */ /* 0x000fe20000004100 */
[----:B------:R-:W1:Y:S01]  /*57e0*/  LDS.64 R20, [UR4+0x8] ;  /* 0x00000804ff147984 */ /* 0x000e620008000a00 */
[----:B------:R-:W-:Y:S01]  /*57f0*/  HADD2.F32 R17, -RZ, R35.H0_H0 ;  /* 0x20000023ff117230 */ /* 0x000fe20000004100 */
[----:B------:R-:W-:Y:S01]  /*5800*/  LOP3.LUT R40, R30, 0x64006400, RZ, 0xfc, !PT ;  /* 0x640064001e287812 */ /* 0x000fe200078efcff */
[----:B------:R-:W-:-:S02]  /*5810*/  HADD2.F32 R39, -RZ, R38.H1_H1 ;  /* 0x30000026ff277230 */ /* 0x000fc40000004100 */
[----:B------:R-:W-:Y:S01]  /*5820*/  FFMA.FTZ R38, R9, R8, RZ ;  /* 0x0000000809267223 */ /* 0x000fe200000100ff */
[C---:B------:R-:W-:Y:S01]  /*5830*/  FFMA.FTZ R9, R8.reuse, R41, RZ ;  /* 0x0000002908097223 */ /* 0x040fe200000100ff */
[C---:B------:R-:W-:Y:S01]  /*5840*/  FFMA.FTZ R11, R8.reuse, R11, RZ ;  /* 0x0000000b080b7223 */ /* 0x040fe200000100ff */
[----:B------:R-:W-:Y:S01]  /*5850*/  FFMA.FTZ R17, R8, R17, RZ ;  /* 0x0000001108117223 */ /* 0x000fe200000100ff */
[----:B------:R-:W-:Y:S01]  /*5860*/  FFMA.FTZ R8, R39, R34, R38 ;  /* 0x0000002227087223 */ /* 0x000fe20000010026 */
[----:B------:R-:W-:Y:S01]  /*5870*/  HADD2.F32 R39, -RZ, R36.H1_H1 ;  /* 0x30000024ff277230 */ /* 0x000fe20000004100 */
[----:B------:R-:W-:Y:S01]  /*5880*/  LOP3.LUT R36, R26, 0x64006400, RZ, 0xfc, !PT ;  /* 0x640064001a247812 */ /* 0x000fe200078efcff */
[----:B------:R-:W-:Y:S01]  /*5890*/  HADD2.F32 R42, -RZ, R37.H1_H1 ;  /* 0x30000025ff2a7230 */ /* 0x000fe20000004100 */
[----:B------:R-:W-:Y:S02]  /*58a0*/  LOP3.LUT R38, R27, 0x64006400, RZ, 0xfc, !PT ;  /* 0x640064001b267812 */ /* 0x000fe400078efcff */
[----:B------:R-:W-:Y:S01]  /*58b0*/  FFMA.FTZ R26, R34, R39, R9 ;  /* 0x00000027221a7223 */ /* 0x000fe20000010009 */
[-C--:B------:R-:W-:Y:S01]  /*58c0*/  HFMA2 R9, R40, R3.reuse.H1_H1, -72, -72 ;  /* 0xd480d48028097431 */ /* 0x080fe20000060003 */
[----:B------:R-:W-:Y:S01]  /*58d0*/  LOP3.LUT R32, R32, 0x64006400, RZ, 0xfc, !PT ;  /* 0x6400640020207812 */ /* 0x000fe200078efcff */
[----:B------:R-:W-:Y:S01]  /*58e0*/  FFMA.FTZ R30, R34, R42, R11 ;  /* 0x0000002a221e7223 */ /* 0x000fe2000001000b */
[-C--:B------:R-:W-:Y:S01]  /*58f0*/  HFMA2 R27, R36, R3.reuse.H1_H1, -72, -72 ;  /* 0xd480d480241b7431 */ /* 0x080fe20000060003 */
[----:B------:R-:W-:Y:S01]  /*5900*/  SHF.R.U32.HI R10, RZ, 0x8, R10 ;  /* 0x00000008ff0a7819 */ /* 0x000fe2000001160a */
[----:B------:R-:W-:-:S02]  /*5910*/  HFMA2 R11, R38, R3.H1_H1, -72, -72 ;  /* 0xd480d480260b7431 */ /* 0x000fc40000060003 */
[----:B------:R-:W-:Y:S02]  /*5920*/  HADD2.F32 R38, -RZ, R35.H1_H1 ;  /* 0x30000023ff267230 */ /* 0x000fe40000004100 */
[----:B------:R-:W-:Y:S02]  /*5930*/  HFMA2 R32, R32, R3.H1_H1, -72, -72 ;  /* 0xd480d48020207431 */ /* 0x000fe40000060003 */
[----:B------:R-:W-:Y:S02]  /*5940*/  HADD2.F32 R37, -RZ, R9.H0_H0 ;  /* 0x20000009ff257230 */ /* 0x000fe40000004100 */
        /* <DEDUP_REMOVED lines=11> */
[C---:B------:R-:W-:Y:S01]  /*5a00*/  FFMA.FTZ R11, R31.reuse, R30, R37 ;  /* 0x0000001e1f0b7223 */ /* 0x040fe20000010025 */
[----:B------:R-:W-:Y:S01]  /*5a10*/  HADD2.F32 R32, -RZ, R32.H1_H1 ;  /* 0x30000020ff207230 */ /* 0x000fe20000004100 */
[----:B------:R-:W-:Y:S01]  /*5a20*/  LOP3.LUT R30, R10, 0xf000f, RZ, 0xc0, !PT ;  /* 0x000f000f0a1e7812 */ /* 0x000fe200078ec0ff */
[----:B------:R-:W-:Y:S01]  /*5a30*/  FFMA.FTZ R17, R8, R31, R17 ;  /* 0x0000001f08117223 */ /* 0x000fe20000010011 */
        /* <DEDUP_REMOVED lines=13> */
[----:B------:R-:W-:Y:S02]  /*5b10*/  HADD2.F32 R36, -RZ, R32.H0_H0 ;  /* 0x20000020ff247230 */ /* 0x000fe40000004100 */
[----:B------:R-:W-:Y:S01]  /*5b20*/  HADD2 R33, R9, -1032, -1032 ;  /* 0xe408e40809217430 */ /* 0x000fe20000000000 */
[----:B------:R-:W-:Y:S01]  /*5b30*/  LOP3.LUT R22, R22, 0xf000f0, RZ, 0xc0, !PT ;  /* 0x00f000f016167812 */ /* 0x000fe200078ec0ff */
[----:B------:R-:W-:Y:S02]  /*5b40*/  HADD2 R8, R34, -1032, -1032 ;  /* 0xe408e40822087430 */ /* 0x000fe40000000000 */
[----:B------:R-:W-:-:S02]  /*5b50*/  HADD2.F32 R34, -RZ, R30.H0_H0 ;  /* 0x2000001eff227230 */ /* 0x000fc40000004100 */
[----:B------:R-:W-:Y:S01]  /*5b60*/  FFMA.FTZ R36, R27, R36, R11 ;  /* 0x000000241b247223 */ /* 0x000fe2000001000b */
[--C-:B------:R-:W-:Y:S01]  /*5b70*/  HADD2.F32 R35, -RZ, R33.reuse.H0_H0 ;  /* 0x20000021ff237230 */ /* 0x100fe20000004100 */
[----:B------:R-:W-:Y:S01]  /*5b80*/  LOP3.LUT R23, R23, 0xf000f0, RZ, 0xc0, !PT ;  /* 0x00f000f017177812 */ /* 0x000fe200078ec0ff */
[----:B------:R-:W-:Y:S02]  /*5b90*/  HADD2.F32 R11, -RZ, R30.H1_H1 ;  /* 0x3000001eff0b7230 */ /* 0x000fe40000004100 */
[----:B------:R-:W-:Y:S01]  /*5ba0*/  FFMA.FTZ R34, R34, R27, R17 ;  /* 0x0000001b22227223 */ /* 0x000fe20000010011 */
[----:B------:R-:W-:Y:S01]  /*5bb0*/  HADD2.F32 R38, -RZ, R8.H0_H0 ;  /* 0x20000008ff267230 */ /* 0x000fe20000004100 */
[----:B------:R-:W-:Y:S01]  /*5bc0*/  LOP3.LUT R10, R10, 0xf000f0, RZ, 0xc0, !PT ;  /* 0x00f000f00a0a7812 */ /* 0x000fe200078ec0ff */
        /* <DEDUP_REMOVED lines=9> */
[----:B------:R-:W-:-:S02]  /*5c60*/  HFMA2 R27, R32, R3.H1_H1, -72, -72 ;  /* 0xd480d480201b7431 */ /* 0x000fc40000060003 */
[C---:B------:R-:W-:Y:S01]  /*5c70*/  FFMA.FTZ R22, R20.reuse, R17, R36 ;  /* 0x0000001114167223 */ /* 0x040fe20000010024 */
[----:B------:R-:W-:Y:S01]  /*5c80*/  LOP3.LUT R32, R25, 0x64006400, RZ, 0xfc, !PT ;  /* 0x6400640019207812 */ /* 0x000fe200078efcff */
[-C--:B------:R-:W-:Y:S02]  /*5c90*/  HFMA2 R34, R34, R3.reuse.H1_H1, -72, -72 ;  /* 0xd480d48022227431 */ /* 0x080fe40000060003 */
[----:B------:R-:W-:Y:S02]  /*5ca0*/  HADD2.F32 R17, -RZ, R8.H1_H1 ;  /* 0x30000008ff117230 */ /* 0x000fe40000004100 */
[-C--:B------:R-:W-:Y:S02]  /*5cb0*/  HFMA2 R25, R10, R3.reuse.H1_H1, -72, -72 ;  /* 0xd480d4800a197431 */ /* 0x080fe40000060003 */
[----:B------:R-:W-:Y:S01]  /*5cc0*/  FFMA.FTZ R30, R20, R33, R35 ;  /* 0x00000021141e7223 */ /* 0x000fe20000010023 */
[----:B------:R-:W-:Y:S02]  /*5cd0*/  HFMA2 R33, R32, R3.H1_H1, -72, -72 ;  /* 0xd480d48020217431 */ /* 0x000fe40000060003 */
[----:B------:R-:W-:-:S02]  /*5ce0*/  HADD2.F32 R9, -RZ, R21.H0_H0 ;  /* 0x20000015ff097230 */ /* 0x000fc40000004100 */
[----:B------:R-:W-:Y:S01]  /*5cf0*/  FFMA.FTZ R32, R20, R17, R31 ;  /* 0x0000001114207223 */ /* 0x000fe2000001001f */
[----:B------:R-:W-:Y:S02]  /*5d00*/  HADD2.F32 R8, -RZ, R34.H0_H0 ;  /* 0x20000022ff087230 */ /* 0x000fe40000004100 */
[----:B------:R-:W-:Y:S02]  /*5d10*/  HADD2.F32 R17, -RZ, R25.H0_H0 ;  /* 0x20000019ff117230 */ /* 0x000fe40000004100 */
[----:B------:R-:W-:Y:S02]  /*5d20*/  HADD2.F32 R11, -RZ, R27.H0_H0 ;  /* 0x2000001bff0b7230 */ /* 0x000fe40000004100 */
[C---:B------:R-:W-:Y:S01]  /*5d30*/  FFMA.FTZ R30, R9.reuse, R8, R30 ;  /* 0x00000008091e7223 */ /* 0x040fe2000001001e */
[----:B------:R-:W-:Y:S02]  /*5d40*/  HADD2.F32 R21, -RZ, R21.H1_H1 ;  /* 0x30000015ff157230 */ /* 0x000fe40000004100 */
[----:B------:R-:W-:Y:S01]  /*5d50*/  FFMA.FTZ R17, R9, R17, R22 ;  /* 0x0000001109117223 */ /* 0x000fe20000010016 */
[----:B------:R-:W-:-:S02]  /*5d60*/  HADD2.F32 R20, -RZ, R25.H1_H1 ;  /* 0x30000019ff147230 */ /* 0x000fc40000004100 */
[----:B------:R-:W-:Y:S01]  /*5d70*/  FFMA.FTZ R11, R11, R9, R26 ;  /* 0x000000090b0b7223 */ /* 0x000fe2000001001a */
[----:B------:R-:W-:Y:S02]  /*5d80*/  HADD2.F32 R23, -RZ, R33.H0_H0 ;  /* 0x20000021ff177230 */ /* 0x000fe40000004100 */
        /* <DEDUP_REMOVED lines=24> */
.L_x_4306:
[----:B------:R-:W-:Y:S05]  /*5f10*/  @P0 BRA `(.L_x_4307) ;  /* 0x00000008003c0947 */ /* 0x000fea0003800000 */
[----:B------:R-:W2:Y:S04]  /*5f20*/  LDG.E.128.CONSTANT R8, desc[UR6][R18.64] ;  /* 0x0000000612087981 */ /* 0x000ea8000c1e9d00 */
[----:B------:R-:W1:Y:S02]  /*5f30*/  LDS.64 R20, [UR4+0x10] ;  /* 0x00001004ff147984 */ /* 0x000e640008000a00 */
[--C-:B-1----:R-:W-:Y:S02]  /*5f40*/  HADD2.F32 R30, -RZ, R21.reuse.H0_H0 ;  /* 0x20000015ff1e7230 */ /* 0x102fe40000004100 */
[----:B------:R-:W-:Y:S01]  /*5f50*/  HADD2.F32 R21, -RZ, R21.H1_H1 ;  /* 0x30000015ff157230 */ /* 0x000fe20000004100 */
[----:B--2---:R-:W-:Y:S02]  /*5f60*/  LOP3.LUT R17, R8, 0xf000f, RZ, 0xc0, !PT ;  /* 0x000f000f08117812 */ /* 0x004fe400078ec0ff */
[----:B------:R-:W-:-:S02]  /*5f70*/  LOP3.LUT R33, R9, 0xf000f, RZ, 0xc0, !PT ;  /* 0x000f000f09217812 */ /* 0x000fc400078ec0ff */
[----:B------:R-:W-:Y:S02]  /*5f80*/  LOP3.LUT R31, R9, 0xf000f0, RZ, 0xc0, !PT ;  /* 0x00f000f0091f7812 */ /* 0x000fe400078ec0ff */
        /* <DEDUP_REMOVED lines=29> */
[----:B------:R-:W-:Y:S02]  /*6160*/  HADD2.F32 R36, -RZ, R36.H1_H1 ;  /* 0x30000024ff247230 */ /* 0x000fe40000004100 */
[----:B------:R-:W-:Y:S01]  /*6170*/  FFMA.FTZ R9, R37, R20, R38 ;  /* 0x0000001425097223 */ /* 0x000fe20000010026 */
[----:B------:R-:W-:Y:S01]  /*6180*/  LOP3.LUT R32, R32, 0x64006400, RZ, 0xfc, !PT ;  /* 0x6400640020207812 */ /* 0x000fe200078efcff */
[----:B------:R-:W-:Y:S01]  /*6190*/  HADD2.F32 R37, -RZ, R34.H1_H1 ;  /* 0x30000022ff257230 */ /* 0x000fe20000004100 */
[----:B------:R-:W-:Y:S01]  /*61a0*/  LOP3.LUT R34, R31, 0x64006400, RZ, 0xfc, !PT ;  /* 0x640064001f227812 */ /* 0x000fe200078efcff */
[----:B------:R-:W-:-:S02]  /*61b0*/  HFMA2 R27, R8, R3.H1_H1, -72, -72 ;  /* 0xd480d480081b7431 */ /* 0x000fc40000060003 */
[----:B------:R-:W-:Y:S01]  /*61c0*/  FFMA.FTZ R31, R20, R36, R11 ;  /* 0x00000024141f7223 */ /* 0x000fe2000001000b */
[-C--:B------:R-:W-:Y:S02]  /*61d0*/  HFMA2 R8, R32, R3.reuse.H1_H1, -72, -72 ;  /* 0xd480d48020087431 */ /* 0x080fe40000060003 */
[----:B------:R-:W-:Y:S02]  /*61e0*/  HADD2.F32 R36, -RZ, R33.H1_H1 ;  /* 0x30000021ff247230 */ /* 0x000fe40000004100 */
[----:B------:R-:W-:Y:S01]  /*61f0*/  HFMA2 R11, R34, R3.H1_H1, -72, -72 ;  /* 0xd480d480220b7431 */ /* 0x000fe20000060003 */
[----:B------:R-:W-:Y:S01]  /*6200*/  LOP3.LUT R26, R26, 0x64006400, RZ, 0xfc, !PT ;  /* 0x640064001a1a7812 */ /* 0x000fe200078efcff */
[----:B------:R-:W-:Y:S02]  /*6210*/  HADD2.F32 R32, -RZ, R27.H0_H0 ;  /* 0x2000001bff207230 */ /* 0x000fe40000004100 */
[----:B------:R-:W-:Y:S01]  /*6220*/  FFMA.FTZ R35, R20, R37, R35 ;  /* 0x0000002514237223 */ /* 0x000fe20000010023 */
[----:B------:R-:W-:-:S02]  /*6230*/  HADD2.F32 R34, -RZ, R8.H0_H0 ;  /* 0x20000008ff227230 */ /* 0x000fc40000004100 */
[----:B------:R-:W-:Y:S01]  /*6240*/  FFMA.FTZ R17, R20, R36, R17 ;  /* 0x0000002414117223 */ /* 0x000fe20000010011 */
[----:B------:R-:W-:Y:S02]  /*6250*/  HADD2.F32 R33, -RZ, R11.H0_H0 ;  /* 0x2000000bff217230 */ /* 0x000fe40000004100 */
[----:B------:R-:W-:Y:S02]  /*6260*/  HFMA2 R37, R26, R3.H1_H1, -72, -72 ;  /* 0xd480d4801a257431 */ /* 0x000fe40000060003 */
[----:B------:R-:W-:Y:S02]  /*6270*/  HADD2.F32 R20, -RZ, R27.H1_H1 ;  /* 0x3000001bff147230 */ /* 0x000fe40000004100 */
[----:B------:R-:W-:Y:S01]  /*6280*/  FFMA.FTZ R9, R32, R30, R9 ;  /* 0x0000001e20097223 */ /* 0x000fe20000010009 */
[----:B------:R-:W-:Y:S02]  /*6290*/  HADD2.F32 R8, -RZ, R8.H1_H1 ;  /* 0x30000008ff087230 */ /* 0x000fe40000004100 */
[C---:B------:R-:W-:Y:S01]  /*62a0*/  FFMA.FTZ R31, R30.reuse, R34, R31 ;  /* 0x000000221e1f7223 */ /* 0x040fe2000001001f */
[----:B------:R-:W-:Y:S01]  /*62b0*/  SHF.R.U32.HI R10, RZ, 0x8, R10 ;  /* 0x00000008ff0a7819 */ /* 0x000fe2000001160a */
[----:B------:R-:W-:Y:S01]  /*62c0*/  FFMA.FTZ R32, R30, R33, R35 ;  /* 0x000000211e207223 */ /* 0x000fe20000010023 */
[----:B------:R-:W-:-:S02]  /*62d0*/  HADD2.F32 R26, -RZ, R11.H1_H1 ;  /* 0x3000000bff1a7230 */ /* 0x000fc40000004100 */
[----:B------:R-:W-:Y:S01]  /*62e0*/  FFMA.FTZ R11, R20, R21, R9 ;  /* 0x00000015140b7223 */ /* 0x000fe20000010009 */
[--C-:B------:R-:W-:Y:S02]  /*62f0*/  HADD2.F32 R33, -RZ, R37.reuse.H0_H0 ;  /* 0x20000025ff217230 */ /* 0x100fe40000004100 */
[----:B------:R-:W-:Y:S01]  /*6300*/  FFMA.FTZ R20, R21, R8, R31 ;  /* 0x0000000815147223 */ /* 0x000fe2000001001f */
        /* <DEDUP_REMOVED lines=22> */
[--C-:B------:R-:W-:Y:S01]  /*6470*/  HADD2.F32 R31, -RZ, R36.reuse.H0_H0 ;  /* 0x20000024ff1f7230 */ /* 0x100fe20000004100 */
[----:B------:R-:W-:Y:S01]  /*6480*/  LOP3.LUT R25, R25, 0xf000f0, RZ, 0xc0, !PT ;  /* 0x00f000f019197812 */ /* 0x000fe200078ec0ff */
[--C-:B------:R-:W-:Y:S02]  /*6490*/  HADD2.F32 R27, -RZ, R35.reuse.H0_H0 ;  /* 0x20000023ff1b7230 */ /* 0x100fe40000004100 */
[----:B------:R-:W-:Y:S01]  /*64a0*/  FFMA.FTZ R30, R30, R26, R11 ;  /* 0x0000001a1e1e7223 */ /* 0x000fe2000001000b */
[----:B------:R-:W-:Y:S02]  /*64b0*/  HADD2.F32 R11, -RZ, R35.H1_H1 ;  /* 0x30000023ff0b7230 */ /* 0x000fe40000004100 */
[----:B------:R-:W-:Y:S01]  /*64c0*/  FFMA.FTZ R32, R26, R31, R20 ;  /* 0x0000001f1a207223 */ /* 0x000fe20000010014 */
[----:B------:R-:W-:-:S02]  /*64d0*/  HADD2.F32 R31, -RZ, R36.H1_H1 ;  /* 0x30000024ff1f7230 */ /* 0x000fc40000004100 */
[----:B------:R-:W-:Y:S01]  /*64e0*/  FFMA.FTZ R27, R26, R27, R17 ;  /* 0x0000001b1a1b7223 */ /* 0x000fe20000010011 */
[----:B------:R-:W-:Y:S01]  /*64f0*/  LOP3.LUT R20, R23, 0x64006400, RZ, 0xfc, !PT ;  /* 0x6400640017147812 */ /* 0x000fe200078efcff */
[----:B------:R-:W-:Y:S01]  /*6500*/  HADD2.F32 R17, -RZ, R33.H1_H1 ;  /* 0x30000021ff117230 */ /* 0x000fe20000004100 */
[----:B------:R-:W-:Y:S01]  /*6510*/  LOP3.LUT R22, R22, 0x64006400, RZ, 0xfc, !PT ;  /* 0x6400640016167812 */ /* 0x000fe200078efcff */
[C---:B------:R-:W-:Y:S01]  /*6520*/  FFMA.FTZ R27, R18.reuse, R11, R27 ;  /* 0x0000000b121b7223 */ /* 0x040fe2000001001b */
[----:B------:R-:W-:Y:S01]  /*6530*/  FFMA.FTZ R11, R18, R31, R32 ;  /* 0x0000001f120b7223 */ /* 0x000fe20000010020 */
[----:B------:R-:W-:Y:S01]  /*6540*/  HFMA2 R31, R20, R3.H1_H1, -72, -72 ;  /* 0xd480d480141f7431 */ /* 0x000fe20000060003 */
[----:B------:R-:W-:Y:S01]  /*6550*/  LOP3.LUT R10, R10, 0x64006400, RZ, 0xfc, !PT ;  /* 0x640064000a0a7812 */ /* 0x000fe200078efcff */
[----:B------:R-:W-:Y:S01]  /*6560*/  FFMA.FTZ R17, R17, R18, R30 ;  /* 0x0000001211117223 */ /* 0x000fe2000001001e */
[----:B------:R-:W-:Y:S01]  /*6570*/  LOP3.LUT R20, R25, 0x64006400, RZ, 0xfc, !PT ;  /* 0x6400640019147812 */ /* 0x000fe200078efcff */
[----:B------:R-:W-:-:S02]  /*6580*/  HADD2.F32 R34, -RZ, R9.H0_H0 ;  /* 0x20000009ff227230 */ /* 0x000fc40000004100 */
        /* <DEDUP_REMOVED lines=40> */
.L_x_4307:
[----:B------:R-:W-:Y:S05]  /*6810*/  @P0 BRA `(.L_x_4308) ;  /* 0x00000008003c0947 */ /* 0x000fea0003800000 */
[----:B------:R-:W2:Y:S04]  /*6820*/  LDG.E.128.CONSTANT R8, desc[UR6][R12.64] ;  /* 0x000000060c087981 */ /* 0x000ea8000c1e9d00 */
[----:B------:R-:W1:Y:S02]  /*6830*/  LDS.64 R18, [UR4+0x20] ;  /* 0x00002004ff127984 */ /* 0x000e640008000a00 */
        /* <DEDUP_REMOVED lines=14> */
[----:B------:R-:W-:Y:S01]  /*6920*/  HADD2.F32 R25, -RZ, R19.H1_H1 ;  /* 0x30000013ff197230 */ /* 0x000fe20000004100 */
[----:B------:R-:W-:Y:S01]  /*6930*/  SHF.R.U32.HI R20, RZ, 0x8, R8 ;  /* 0x00000008ff147819 */ /* 0x000fe20000011608 */
[----:B------:R-:W-:Y:S01]  /*6940*/  HADD2.F32 R8, -RZ, R18.H0_H0 ;  /* 0x20000012ff087230 */ /* 0x000fe20000004100 */
[----:B------:R-:W-:Y:S01]  /*6950*/  LOP3.LUT R33, R33, 0x64006400, RZ, 0xfc, !PT ;  /* 0x6400640021217812 */ /* 0x000fe200078efcff */
[----:B------:R-:W-:-:S02]  /*6960*/  HADD2.F32 R9, -RZ, R34.H0_H0 ;  /* 0x20000022ff097230 */ /* 0x000fc40000004100 */
[----:B------:R-:W-:Y:S02]  /*6970*/  HADD2 R35, R35, -1032, -1032 ;  /* 0xe408e40823237430 */ /* 0x000fe40000000000 */
[----:B------:R-:W-:Y:S01]  /*6980*/  HADD2.F32 R38, -RZ, R34.H1_H1 ;  /* 0x30000022ff267230 */ /* 0x000fe20000004100 */
[----:B------:R-:W-:Y:S01]  /*6990*/  LOP3.LUT R32, R10, 0xf000f0, RZ, 0xc0, !PT ;  /* 0x00f000f00a207812 */ /* 0x000fe200078ec0ff */
[----:B------:R-:W-:Y:S02]  /*69a0*/  HADD2 R33, R33, -1032, -1032 ;  /* 0xe408e40821217430 */ /* 0x000fe40000000000 */
[----:B------:R-:W-:Y:S01]  /*69b0*/  FFMA.FTZ R9, R9, R8, RZ ;  /* 0x0000000809097223 */ /* 0x000fe200000100ff */
[----:B------:R-:W-:Y:S01]  /*69c0*/  LOP3.LUT R23, R11, 0xf000f0, RZ, 0xc0, !PT ;  /* 0x00f000f00b177812 */ /* 0x000fe200078ec0ff */
[----:B------:R-:W1:Y:S01]  /*69d0*/  LDS.64 R18, [UR4+0x28] ;  /* 0x00002804ff127984 */ /* 0x000e620008000a00 */
[----:B------:R-:W-:Y:S01]  /*69e0*/  SHF.R.U32.HI R22, RZ, 0x8, R11 ;  /* 0x00000008ff167819 */ /* 0x000fe2000001160b */
[----:B------:R-:W-:-:S02]  /*69f0*/  HADD2.F32 R39, -RZ, R35.H0_H0 ;  /* 0x20000023ff277230 */ /* 0x000fc40000004100 */
[----:B------:R-:W-:Y:S01]  /*6a00*/  FFMA.FTZ R9, R38, R27, R9 ;  /* 0x0000001b26097223 */ /* 0x000fe20000010009 */
[----:B------:R-:W-:Y:S01]  /*6a10*/  HADD2.F32 R11, -RZ, R37.H0_H0 ;  /* 0x20000025ff0b7230 */ /* 0x000fe20000004100 */
[----:B------:R-:W-:Y:S01]  /*6a20*/  LOP3.LUT R26, R26, 0x64006400, RZ, 0xfc, !PT ;  /* 0x640064001a1a7812 */ /* 0x000fe200078efcff */
[----:B------:R-:W-:Y:S01]  /*6a30*/  HADD2.F32 R17, -RZ, R33.H0_H0 ;  /* 0x20000021ff117230 */ /* 0x000fe20000004100 */
[----:B------:R-:W-:Y:S01]  /*6a40*/  LOP3.LUT R38, R31, 0x64006400, RZ, 0xfc, !PT ;  /* 0x640064001f267812 */ /* 0x000fe200078efcff */
[----:B------:R-:W-:Y:S01]  /*6a50*/  FFMA.FTZ R36, R8, R39, RZ ;  /* 0x0000002708247223 */ /* 0x000fe200000100ff */
[----:B------:R-:W-:Y:S01]  /*6a60*/  LOP3.LUT R32, R32, 0x64006400, RZ, 0xfc, !PT ;  /* 0x6400640020207812 */ /* 0x000fe200078efcff */
[C---:B------:R-:W-:Y:S01]  /*6a70*/  FFMA.FTZ R34, R8.reuse, R11, RZ ;  /* 0x0000000b08227223 */ /* 0x040fe200000100ff */
[----:B------:R-:W-:Y:S01]  /*6a80*/  FFMA.FTZ R8, R8, R17, RZ ;  /* 0x0000001108087223 */ /* 0x000fe200000100ff */
[----:B------:R-:W-:Y:S02]  /*6a90*/  HFMA2 R31, R26, R3.H1_H1, -72, -72 ;  /* 0xd480d4801a1f7431 */ /* 0x000fe40000060003 */
[----:B------:R-:W-:-:S02]  /*6aa0*/  HADD2.F32 R11, -RZ, R35.H1_H1 ;  /* 0x30000023ff0b7230 */ /* 0x000fc40000004100 */
[-C--:B------:R-:W-:Y:S02]  /*6ab0*/  HFMA2 R26, R38, R3.reuse.H1_H1, -72, -72 ;  /* 0xd480d480261a7431 */ /* 0x080fe40000060003 */
[----:B------:R-:W-:Y:S02]  /*6ac0*/  HADD2.F32 R35, -RZ, R37.H1_H1 ;  /* 0x30000025ff237230 */ /* 0x000fe40000004100 */
[----:B------:R-:W-:Y:S01]  /*6ad0*/  HFMA2 R17, R32, R3.H1_H1, -72, -72 ;  /* 0xd480d48020117431 */ /* 0x000fe20000060003 */
[----:B------:R-:W-:Y:S01]  /*6ae0*/  LOP3.LUT R32, R23, 0x64006400, RZ, 0xfc, !PT ;  /* 0x6400640017207812 */ /* 0x000fe200078efcff */
[C---:B------:R-:W-:Y:S01]  /*6af0*/  FFMA.FTZ R11, R27.reuse, R11, R36 ;  /* 0x0000000b1b0b7223 */ /* 0x040fe20000010024 */
[----:B------:R-:W-:Y:S02]  /*6b00*/  HADD2.F32 R23, -RZ, R26.H0_H0 ;  /* 0x2000001aff177230 */ /* 0x000fe40000004100 */
[----:B------:R-:W-:Y:S01]  /*6b10*/  FFMA.FTZ R35, R27, R35, R34 ;  /* 0x000000231b237223 */ /* 0x000fe20000010022 */
[----:B------:R-:W-:-:S02]  /*6b20*/  HADD2.F32 R33, -RZ, R33.H1_H1 ;  /* 0x30000021ff217230 */ /* 0x000fc40000004100 */
[----:B------:R-:W-:Y:S02]  /*6b30*/  HFMA2 R37, R32, R3.H1_H1, -72, -72 ;  /* 0xd480d48020257431 */ /* 0x000fe40000060003 */
[----:B------:R-:W-:Y:S02]  /*6b40*/  HADD2.F32 R34, -RZ, R31.H0_H0 ;  /* 0x2000001fff227230 */ /* 0x000fe40000004100 */
[----:B------:R-:W-:Y:S01]  /*6b50*/  FFMA.FTZ R32, R30, R23, R11 ;  /* 0x000000171e207223 */ /* 0x000fe2000001000b */
[----:B------:R-:W-:Y:S01]  /*6b60*/  SHF.R.U32.HI R10, RZ, 0x8, R10 ;  /* 0x00000008ff0a7819 */ /* 0x000fe2000001160a */
[----:B------:R-:W-:Y:S01]  /*6b70*/  FFMA.FTZ R33, R27, R33, R8 ;  /* 0x000000211b217223 */ /* 0x000fe20000010008 */
[----:B------:R-:W-:Y:S02]  /*6b80*/  HADD2.F32 R11, -RZ, R37.H0_H0 ;  /* 0x20000025ff0b7230 */ /* 0x000fe40000004100 */
[----:B------:R-:W-:Y:S01]  /*6b90*/  FFMA.FTZ R9, R34, R30, R9 ;  /* 0x0000001e22097223 */ /* 0x000fe20000010009 */
[----:B------:R-:W-:Y:S01]  /*6ba0*/  HADD2.F32 R8, -RZ, R31.H1_H1 ;  /* 0x3000001fff087230 */ /* 0x000fe20000004100 */
[----:B------:R-:W-:Y:S01]  /*6bb0*/  LOP3.LUT R27, R10, 0xf000f, RZ, 0xc0, !PT ;  /* 0x000f000f0a1b7812 */ /* 0x000fe200078ec0ff */
[----:B------:R-:W-:-:S02]  /*6bc0*/  HADD2.F32 R36, -RZ, R17.H0_H0 ;  /* 0x20000011ff247230 */ /* 0x000fc40000004100 */
[----:B------:R-:W-:Y:S01]  /*6bd0*/  FFMA.FTZ R33, R30, R11, R33 ;  /* 0x0000000b1e217223 */ /* 0x000fe20000010021 */
[----:B------:R-:W-:Y:S02]  /*6be0*/  HADD2.F32 R26, -RZ, R26.H1_H1 ;  /* 0x3000001aff1a7230 */ /* 0x000fe40000004100 */
[----:B------:R-:W-:Y:S01]  /*6bf0*/  FFMA.FTZ R11, R8, R25, R9 ;  /* 0x00000019080b7223 */ /* 0x000fe20000010009 */
[----:B------:R-:W-:Y:S01]  /*6c00*/  LOP3.LUT R8, R20, 0xf000f, RZ, 0xc0, !PT ;  /* 0x000f000f14087812 */ /* 0x000fe200078ec0ff */
[----:B------:R-:W-:Y:S01]  /*6c10*/  FFMA.FTZ R23, R30, R36, R35 ;  /* 0x000000241e177223 */ /* 0x000fe20000010023 */
[----:B------:R-:W-:Y:S01]  /*6c20*/  LOP3.LUT R9, R21, 0xf000f, RZ, 0xc0, !PT ;  /* 0x000f000f15097812 */ /* 0x000fe200078ec0ff */
        /* <DEDUP_REMOVED lines=8> */
[----:B------:R-:W-:Y:S01]  /*6cb0*/  HADD2 R31, R8, -1032, -1032 ;  /* 0xe408e408081f7430 */ /* 0x000fe20000000000 */
[----:B------:R-:W-:Y:S01]  /*6cc0*/  LOP3.LUT R30, R30, 0x64006400, RZ, 0xfc, !PT ;  /* 0x640064001e1e7812 */ /* 0x000fe200078efcff */
[----:B------:R-:W-:Y:S01]  /*6cd0*/  FFMA.FTZ R25, R25, R36, R33 ;  /* 0x0000002419197223 */ /* 0x000fe20000010021 */
[----:B------:R-:W-:-:S02]  /*6ce0*/  HADD2 R35, R27, -1032, -1032 ;  /* 0xe408e4081b237430 */ /* 0x000fc40000000000 */
[----:B-1----:R-:W-:Y:S02]  /*6cf0*/  HADD2.F32 R26, -RZ, R18.H0_H0 ;  /* 0x20000012ff1a7230 */ /* 0x002fe40000004100 */
        /* <DEDUP_REMOVED lines=17> */
[----:B------:R-:W-:-:S02]  /*6e10*/  HADD2.F32 R17, -RZ, R31.H1_H1 ;  /* 0x3000001fff117230 */ /* 0x000fc40000004100 */
[----:B------:R-:W-:Y:S01]  /*6e20*/  FFMA.FTZ R27, R18, R11, R27 ;  /* 0x0000000b121b7223 */ /* 0x000fe2000001001b */
        /* <DEDUP_REMOVED lines=8> */
[----:B------:R-:W-:Y:S02]  /*6eb0*/  HADD2.F32 R8, -RZ, R19.H0_H0 ;  /* 0x20000013ff087230 */ /* 0x000fe40000004100 */
[----:B------:R-:W-:-:S02]  /*6ec0*/  HADD2.F32 R21, -RZ, R9.H1_H1 ;  /* 0x30000009ff157230 */ /* 0x000fc40000004100 */
[-C--:B------:R-:W-:Y:S02]  /*6ed0*/  HFMA2 R31, R10, R3.reuse.H1_H1, -72, -72 ;  /* 0xd480d4800a1f7431 */ /* 0x080fe40000060003 */
[----:B------:R-:W-:Y:S02]  /*6ee0*/  HADD2.F32 R20, -RZ, R23.H0_H0 ;  /* 0x20000017ff147230 */ /* 0x000fe40000004100 */
[----:B------:R-:W-:Y:S02]  /*6ef0*/  HFMA2 R32, R22, R3.H1_H1, -72, -72 ;  /* 0xd480d48016207431 */ /* 0x000fe40000060003 */
[----:B------:R-:W-:Y:S02]  /*6f00*/  HADD2.F32 R9, -RZ, R30.H0_H0 ;  /* 0x2000001eff097230 */ /* 0x000fe40000004100 */
[----:B------:R-:W-:Y:S01]  /*6f10*/  FFMA.FTZ R21, R18, R21, R25 ;  /* 0x0000001512157223 */ /* 0x000fe20000010019 */
[----:B------:R-:W-:Y:S02]  /*6f20*/  HADD2.F32 R19, -RZ, R19.H1_H1 ;  /* 0x30000013ff137230 */ /* 0x000fe40000004100 */
[----:B------:R-:W-:Y:S01]  /*6f30*/  FFMA.FTZ R17, R20, R8, R17 ;  /* 0x0000000814117223 */ /* 0x000fe20000010011 */
[----:B------:R-:W-:-:S02]  /*6f40*/  HADD2.F32 R26, -RZ, R32.H0_H0 ;  /* 0x20000020ff1a7230 */ /* 0x000fc40000004100 */
[C---:B------:R-:W-:Y:S01]  /*6f50*/  FFMA.FTZ R20, R8.reuse, R9, R27 ;  /* 0x0000000908147223 */ /* 0x040fe2000001001b */
        /* <DEDUP_REMOVED lines=27> */
.L_x_4308:
[----:B------:R-:W-:Y:S02]  /*7110*/  MOV R30, R14 ;  /* 0x0000000e001e7202 */ /* 0x000fe40000000f00 */
[----:B------:R-:W-:Y:S01]  /*7120*/  MOV R31, R15 ;  /* 0x0000000f001f7202 */ /* 0x000fe20000000f00 */
[----:B------:R-:W-:Y:S01]  /*7130*/  IMAD.WIDE R14, R29, 0x4, R12 ;  /* 0x000000041d0e7825 */ /* 0x000fe200078e020c */
[----:B------:R-:W-:Y:S06]  /*7140*/  @P0 BRA `(.L_x_4309) ;  /* 0x00000008003c0947 */ /* 0x000fec0003800000 */
[----:B------:R-:W2:Y:S04]  /*7150*/  LDG.E.128.CONSTANT R8, desc[UR6][R14.64] ;  /* 0x000000060e087981 */ /* 0x000ea8000c1e9d00 */
[----:B------:R-:W1:Y:S02]  /*7160*/  LDS.64 R12, [UR4+0x30] ;  /* 0x00003004ff0c7984 */ /* 0x000e640008000a00 */
[----:B-1----:R-:W-:Y:S02]  /*7170*/  HADD2.F32 R25, -RZ, R12.H1_H1 ;  /* 0x3000000cff197230 */ /* 0x002fe40000004100 */
[----:B------:R-:W-:Y:S01]  /*7180*/  HADD2.F32 R26, -RZ, R13.H0_H0 ;  /* 0x2000000dff1a7230 */ /* 0x000fe20000004100 */
[C---:B--2---:R-:W-:Y:S02]  /*7190*/  LOP3.LUT R18, R9.reuse, 0xf000f, RZ, 0xc0, !PT ;  /* 0x000f000f09127812 */ /* 0x044fe400078ec0ff */
[----:B------:R-:W-:-:S02]  /*71a0*/  LOP3.LUT R23, R9, 0xf000f0, RZ, 0xc0, !PT ;  /* 0x00f000f009177812 */ /* 0x000fc400078ec0ff */
[----:B------:R-:W-:Y:S02]  /*71b0*/  SHF.R.U32.HI R17, RZ, 0x8, R9 ;  /* 0x00000008ff117819 */ /* 0x000fe40000011609 */
[----:B------:R-:W-:Y:S02]  /*71c0*/  LOP3.LUT R9, R8, 0xf000f, RZ, 0xc0, !PT ;  /* 0x000f000f08097812 */ /* 0x000fe400078ec0ff */
[----:B------:R-:W-:Y:S02]  /*71d0*/  LOP3.LUT R18, R18, 0x64006400, RZ, 0xfc, !PT ;  /* 0x6400640012127812 */ /* 0x000fe400078efcff */
[C---:B------:R-:W-:Y:S02]  /*71e0*/  LOP3.LUT R19, R10.reuse, 0xf000f, RZ, 0xc0, !PT ;  /* 0x000f000f0a137812 */ /* 0x040fe400078ec0ff */
[----:B------:R-:W-:Y:S01]  /*71f0*/  LOP3.LUT R32, R10, 0xf000f0, RZ, 0xc0, !PT ;  /* 0x00f000f00a207812 */ /* 0x000fe200078ec0ff */
[----:B------:R-:W-:Y:S01]  /*7200*/  HADD2 R34, R18, -1032, -1032 ;  /* 0xe408e40812227430 */ /* 0x000fe20000000000 */
[----:B------:R-:W-:-:S02]  /*7210*/  SHF.R.U32.HI R21, RZ, 0x8, R10 ;  /* 0x00000008ff157819 */ /* 0x000fc4000001160a */
[----:B------:R-:W-:Y:S02]  /*7220*/  LOP3.LUT R9, R9, 0x64006400, RZ, 0xfc, !PT ;  /* 0x6400640009097812 */ /* 0x000fe400078efcff */
[C---:B------:R-:W-:Y:S01]  /*7230*/  LOP3.LUT R22, R11.reuse, 0xf000f0, RZ, 0xc0, !PT ;  /* 0x00f000f00b167812 */ /* 0x040fe200078ec0ff */
[--C-:B------:R-:W-:Y:S01]  /*7240*/  HADD2.F32 R39, -RZ, R34.reuse.H0_H0 ;  /* 0x20000022ff277230 */ /* 0x100fe20000004100 */
[----:B------:R-:W-:Y:S01]  /*7250*/  SHF.R.U32.HI R10, RZ, 0x8, R11 ;  /* 0x00000008ff0a7819 */ /* 0x000fe2000001160b */
[----:B------:R-:W-:Y:S01]  /*7260*/  HADD2 R35, R9, -1032, -1032 ;  /* 0xe408e40809237430 */ /* 0x000fe20000000000 */
[----:B------:R-:W-:Y:S01]  /*7270*/  LOP3.LUT R11, R11, 0xf000f, RZ, 0xc0, !PT ;  /* 0x000f000f0b0b7812 */ /* 0x000fe200078ec0ff */
[----:B------:R-:W-:Y:S01]  /*7280*/  HADD2.F32 R38, -RZ, R34.H1_H1 ;  /* 0x30000022ff267230 */ /* 0x000fe20000004100 */
        /* <DEDUP_REMOVED lines=8> */
[----:B------:R-:W1:Y:S01]  /*7310*/  LDS.64 R18, [UR4+0x38] ;  /* 0x00003804ff127984 */ /* 0x000e620008000a00 */
[----:B------:R-:W-:Y:S01]  /*7320*/  FFMA.FTZ R40, R8, R39, RZ ;  /* 0x0000002708287223 */ /* 0x000fe200000100ff */
[----:B------:R-:W-:Y:S02]  /*7330*/  HADD2 R33, R11, -1032, -1032 ;  /* 0xe408e4080b217430 */ /* 0x000fe40000000000 */
[----:B------:R-:W-:Y:S02]  /*7340*/  HADD2.F32 R11, -RZ, R37.H0_H0 ;  /* 0x20000025ff0b7230 */ /* 0x000fe40000004100 */
[----:B------:R-:W-:Y:S01]  /*7350*/  FFMA.FTZ R36, R9, R8, RZ ;  /* 0x0000000809247223 */ /* 0x000fe200000100ff */
[----:B------:R-:W-:Y:S01]  /*7360*/  FFMA.FTZ R9, R25, R38, R40 ;  /* 0x0000002619097223 */ /* 0x000fe20000010028 */
[----:B------:R-:W-:Y:S01]  /*7370*/  LOP3.LUT R38, R27, 0x64006400, RZ, 0xfc, !PT ;  /* 0x640064001b267812 */ /* 0x000fe200078efcff */
[----:B------:R-:W-:-:S02]  /*7380*/  HADD2.F32 R13, -RZ, R33.H0_H0 ;  /* 0x20000021ff0d7230 */ /* 0x000fc40000004100 */
[----:B------:R-:W-:Y:S01]  /*7390*/  FFMA.FTZ R34, R8, R11, RZ ;  /* 0x0000000b08227223 */ /* 0x000fe200000100ff */
[----:B------:R-:W-:Y:S01]  /*73a0*/  HADD2.F32 R11, -RZ, R35.H1_H1 ;  /* 0x30000023ff0b7230 */ /* 0x000fe20000004100 */
[----:B------:R-:W-:Y:S01]  /*73b0*/  LOP3.LUT R40, R23, 0x64006400, RZ, 0xfc, !PT ;  /* 0x6400640017287812 */ /* 0x000fe200078efcff */
[-C--:B------:R-:W-:Y:S01]  /*73c0*/  HFMA2 R23, R38, R3.reuse.H1_H1, -72, -72 ;  /* 0xd480d48026177431 */ /* 0x080fe20000060003 */
[----:B------:R-:W-:Y:S01]  /*73d0*/  LOP3.LUT R32, R32, 0x64006400, RZ, 0xfc, !PT ;  /* 0x6400640020207812 */ /* 0x000fe200078efcff */
[----:B------:R-:W-:Y:S01]  /*73e0*/  FFMA.FTZ R8, R8, R13, RZ ;  /* 0x0000000d08087223 */ /* 0x000fe200000100ff */
[----:B------:R-:W-:Y:S01]  /*73f0*/  LOP3.LUT R22, R22, 0x64006400, RZ, 0xfc, !PT ;  /* 0x6400640016167812 */ /* 0x000fe200078efcff */
[----:B------:R-:W-:Y:S02]  /*7400*/  HADD2.F32 R35, -RZ, R37.H1_H1 ;  /* 0x30000025ff237230 */ /* 0x000fe40000004100 */
[----:B------:R-:W-:Y:S01]  /*7410*/  FFMA.FTZ R11, R11, R25, R36 ;  /* 0x000000190b0b7223 */ /* 0x000fe20000010024 */
[----:B------:R-:W-:-:S02]  /*7420*/  HFMA2 R27, R40, R3.H1_H1, -72, -72 ;  /* 0xd480d480281b7431 */ /* 0x000fc40000060003 */
[----:B------:R-:W-:Y:S02]  /*7430*/  HADD2.F32 R36, -RZ, R33.H1_H1 ;  /* 0x30000021ff247230 */ /* 0x000fe40000004100 */
[-C--:B------:R-:W-:Y:S02]  /*7440*/  HFMA2 R13, R32, R3.reuse.H1_H1, -72, -72 ;  /* 0xd480d480200d7431 */ /* 0x080fe40000060003 */
[----:B------:R-:W-:Y:S02]  /*7450*/  HADD2.F32 R32, -RZ, R23.H0_H0 ;  /* 0x20000017ff207230 */ /* 0x000fe40000004100 */
[----:B------:R-:W-:Y:S02]  /*7460*/  HFMA2 R38, R22, R3.H1_H1, -72, -72 ;  /* 0xd480d48016267431 */ /* 0x000fe40000060003 */
[C---:B------:R-:W-:Y:S01]  /*7470*/  FFMA.FTZ R35, R25.reuse, R35, R34 ;  /* 0x0000002319237223 */ /* 0x040fe20000010022 */
        /* <DEDUP_REMOVED lines=11> */
[C---:B------:R-:W-:Y:S01]  /*7530*/  FFMA.FTZ R11, R12.reuse, R11, R9 ;  /* 0x0000000b0c0b7223 */ /* 0x040fe20000010009 */
[----:B------:R-:W-:Y:S02]  /*7540*/  HADD2.F32 R27, -RZ, R38.H1_H1 ;  /* 0x30000026ff1b7230 */ /* 0x000fe40000004100 */
[----:B------:R-:W-:Y:S01]  /*7550*/  FFMA.FTZ R13, R23, R12, R32 ;  /* 0x0000000c170d7223 */ /* 0x000fe20000010020 */
[----:B------:R-:W-:Y:S01]  /*7560*/  LOP3.LUT R9, R17, 0xf000f, RZ, 0xc0, !PT ;  /* 0x000f000f11097812 */ /* 0x000fe200078ec0ff */
[C---:B------:R-:W-:Y:S01]  /*7570*/  FFMA.FTZ R22, R12.reuse, R25, R22 ;  /* 0x000000190c167223 */ /* 0x040fe20000010016 */
[----:B------:R-:W-:Y:S01]  /*7580*/  LOP3.LUT R23, R21, 0xf000f, RZ, 0xc0, !PT ;  /* 0x000f000f15177812 */ /* 0x000fe200078ec0ff */
[----:B------:R-:W-:Y:S01]  /*7590*/  FFMA.FTZ R12, R12, R27, R8 ;  /* 0x0000001b0c0c7223 */ /* 0x000fe20000010008 */
[----:B------:R-:W-:Y:S01]  /*75a0*/  LOP3.LUT R8, R20, 0xf000f, RZ, 0xc0, !PT ;  /* 0x000f000f14087812 */ /* 0x000fe200078ec0ff */
[--C-:B-1----:R-:W-:Y:S01]  /*75b0*/  HADD2.F32 R26, -RZ, R18.reuse.H0_H0 ;  /* 0x20000012ff1a7230 */ /* 0x102fe20000004100 */
        /* <DEDUP_REMOVED lines=22> */
[----:B------:R-:W-:Y:S01]  /*7720*/  LOP3.LUT R12, R17, 0xf000f0, RZ, 0xc0, !PT ;  /* 0x00f000f0110c7812 */ /* 0x000fe200078ec0ff */
[----:B------:R-:W-:Y:S01]  /*7730*/  FFMA.FTZ R17, R13, R18, R32 ;  /* 0x000000120d117223 */ /* 0x000fe20000010020 */
[----:B------:R-:W-:Y:S02]  /*7740*/  HADD2.F32 R23, -RZ, R35.H1_H1 ;  /* 0x30000023ff177230 */ /* 0x000fe40000004100 */
[----:B------:R-:W-:Y:S01]  /*7750*/  FFMA.FTZ R13, R18, R27, R22 ;  /* 0x0000001b120d7223 */ /* 0x000fe20000010016 */
[----:B------:R-:W-:Y:S01]  /*7760*/  LOP3.LUT R12, R12, 0x64006400, RZ, 0xfc, !PT ;  /* 0x640064000c0c7812 */ /* 0x000fe200078efcff */
[--C-:B------:R-:W-:Y:S01]  /*7770*/  HADD2.F32 R8, -RZ, R19.reuse.H0_H0 ;  /* 0x20000013ff087230 */ /* 0x100fe20000004100 */
[----:B------:R-:W-:Y:S01]  /*7780*/  LOP3.LUT R22, R10, 0xf000f0, RZ, 0xc0, !PT ;  /* 0x00f000f00a167812 */ /* 0x000fe200078ec0ff */
[----:B------:R-:W-:Y:S01]  /*7790*/  FFMA.FTZ R23, R18, R23, R25 ;  /* 0x0000001712177223 */ /* 0x000fe20000010019 */
[----:B------:R-:W-:Y:S01]  /*77a0*/  LOP3.LUT R20, R20, 0x64006400, RZ, 0xfc, !PT ;  /* 0x6400640014147812 */ /* 0x000fe200078efcff */
[-C--:B------:R-:W-:Y:S01]  /*77b0*/  HFMA2 R26, R12, R3.reuse.H1_H1, -72, -72 ;  /* 0xd480d4800c1a7431 */ /* 0x080fe20000060003 */
[----:B------:R-:W-:Y:S01]  /*77c0*/  LOP3.LUT R10, R21, 0x64006400, RZ, 0xfc, !PT ;  /* 0x64006400150a7812 */ /* 0x000fe200078efcff */
[----:B------:R-:W-:Y:S01]  /*77d0*/  HADD2.F32 R19, -RZ, R19.H1_H1 ;  /* 0x30000013ff137230 */ /* 0x000fe20000004100 */
[----:B------:R-:W-:Y:S01]  /*77e0*/  LOP3.LUT R22, R22, 0x64006400, RZ, 0xfc, !PT ;  /* 0x6400640016167812 */ /* 0x000fe200078efcff */
[----:B------:R-:W-:-:S02]  /*77f0*/  HFMA2 R25, R20, R3.H1_H1, -72, -72 ;  /* 0xd480d48014197431 */ /* 0x000fc40000060003 */
[----:B------:R-:W-:Y:S02]  /*7800*/  HADD2.F32 R20, -RZ, R9.H1_H1 ;  /* 0x30000009ff147230 */ /* 0x000fe40000004100 */
[-C--:B------:R-:W-:Y:S02]  /*7810*/  HFMA2 R21, R10, R3.reuse.H1_H1, -72, -72 ;  /* 0xd480d4800a157431 */ /* 0x080fe40000060003 */
[----:B------:R-:W-:Y:S02]  /*7820*/  HADD2.F32 R9, -RZ, R26.H0_H0 ;  /* 0x2000001aff097230 */ /* 0x000fe40000004100 */
[----:B------:R-:W-:Y:S02]  /*7830*/  HFMA2 R27, R22, R3.H1_H1, -72, -72 ;  /* 0xd480d480161b7431 */ /* 0x000fe40000060003 */
[--C-:B------:R-:W-:Y:S02]  /*7840*/  HADD2.F32 R12, -RZ, R25.reuse.H0_H0 ;  /* 0x20000019ff0c7230 */ /* 0x100fe40000004100 */
[----:B------:R-:W-:Y:S01]  /*7850*/  FFMA.FTZ R11, R18, R20, R11 ;  /* 0x00000014120b7223 */ /* 0x000fe2000001000b */
[----:B------:R-:W-:-:S02]  /*7860*/  HADD2.F32 R10, -RZ, R25.H1_H1 ;  /* 0x30000019ff0a7230 */ /* 0x000fc40000004100 */
[----:B------:R-:W-:Y:S01]  /*7870*/  FFMA.FTZ R18, R8, R9, R23 ;  /* 0x0000000908127223 */ /* 0x000fe20000010017 */
[----:B------:R-:W-:Y:S02]  /*7880*/  HADD2.F32 R9, -RZ, R21.H0_H0 ;  /* 0x20000015ff097230 */ /* 0x000fe40000004100 */
[----:B------:R-:W-:Y:S01]  /*7890*/  FFMA.FTZ R17, R12, R8, R17 ;  /* 0x000000080c117223 */ /* 0x000fe20000010011 */
[----:B------:R-:W-:Y:S02]  /*78a0*/  HADD2.F32 R22, -RZ, R27.H0_H0 ;  /* 0x2000001bff167230 */ /* 0x000fe40000004100 */
[----:B------:R-:W-:Y:S02]  /*78b0*/  HADD2.F32 R12, -RZ, R26.H1_H1 ;  /* 0x3000001aff0c7230 */ /* 0x000fe40000004100 */
[C---:B------:R-:W-:Y:S01]  /*78c0*/  FFMA.FTZ R9, R8.reuse, R9, R13 ;  /* 0x0000000908097223 */ /* 0x040fe2000001000d */
        /* <DEDUP_REMOVED lines=23> */
.L_x_4309:
[----:B------:R-:W-:Y:S01]  /*7a40*/  IADD3 R7, PT, PT, R7, 0x20, RZ ;  /* 0x0000002007077810 */ /* 0x000fe20007ffe0ff */
[----:B------:R-:W-:Y:S01]  /*7a50*/  UIADD3 UR4, UPT, UPT, UR4, 0x40, URZ ;  /* 0x0000004004047890 */ /* 0x000fe2000fffe0ff */
[----:B------:R-:W-:Y:S02]  /*7a60*/  IMAD.WIDE R14, R29, 0x4, R14 ;  /* 0x000000041d0e7825 */ /* 0x000fe400078e020e */
[----:B------:R-:W-:-:S13]  /*7a70*/  ISETP.GE.AND P0, PT, R7, R16, PT ;  /* 0x000000100700720c */ /* 0x000fda0003f06270 */
[----:B------:R-:W-:Y:S05]  /*7a80*/  @!P0 BRA `(.L_x_4310) ;  /* 0xffffffd800c48947 */ /* 0x000fea000383ffff */
[----:B------:R-:W-:-:S07]  /*7a90*/  IMAD.WIDE R30, R29, 0x10, R30 ;  /* 0x000000101d1e7825 */ /* 0x000fce00078e021e */
.L_x_4305:
[----:B------:R-:W1:Y:S02]  /*7aa0*/  LDCU UR5, c[0x0][0x3d8] ;  /* 0x00007b00ff0577ac */ /* 0x000e640008000800 */
[----:B-1----:R-:W-:-:S04]  /*7ab0*/  VIMNMX R32, PT, PT, R24, UR5, PT ;  /* 0x0000000518207c48 */ /* 0x002fc8000bfe0100 */
[----:B------:R-:W-:-:S13]  /*7ac0*/  ISETP.GT.AND P0, PT, R32, R7, PT ;  /* 0x000000072000720c */ /* 0x000fda0003f04270 */
[----:B------:R-:W-:Y:S05]  /*7ad0*/  @!P0 BRA `(.L_x_4311) ;  /* 0x0000001400008947 */ /* 0x000fea0003800000 */
[----:B------:R-:W-:-:S12]  /*7ae0*/  UIADD3 UR4, UPT, UPT, UR4, 0x20, URZ ;  /* 0x0000002004047890 */ /* 0x000fd8000fffe0ff */
.L_x_4313:
[----:B------:R-:W1:Y:S01]  /*7af0*/  LDC.64 R28, c[0x0][0x3a8] ;  /* 0x0000ea00ff1c7b82 */ /* 0x000e620000000a00 */
[----:B-----5:R2:W5:Y:S01]  /*7b00*/  LDG.E.128.CONSTANT R8, desc[UR6][R30.64] ;  /* 0x000000061e087981 */ /* 0x020562000c1e9d00 */
[----:B-1----:R-:W-:-:S05]  /*7b10*/  IMAD.WIDE R16, R29, 0x4, R30 ;  /* 0x000000041d107825 */ /* 0x002fca00078e021e */
[----:B------:R1:W5:Y:S01]  /*7b20*/  LDG.E.128.CONSTANT R12, desc[UR6][R16.64] ;  /* 0x00000006100c7981 */ /* 0x000362000c1e9d00 */
[----:B------:R-:W-:Y:S02]  /*7b30*/  ISETP.LE.AND P1, PT, R28, UR8, PT ;  /* 0x000000081c007c0c */ /* 0x000fe4000bf23270 */
[----:B------:R-:W-:Y:S01]  /*7b40*/  IADD3 R7, PT, PT, R7, 0x20, RZ ;  /* 0x0000002007077810 */ /* 0x000fe20007ffe0ff */
[----:B--2---:R-:W-:-:S03]  /*7b50*/  IMAD.WIDE R30, R29, 0x4, R16 ;  /* 0x000000041d1e7825 */ /* 0x004fc600078e0210 */
[----:B------:R-:W-:-:S07]  /*7b60*/  ISETP.GE.AND P0, PT, R7, R32, PT ;  /* 0x000000200700720c */ /* 0x000fce0003f06270 */
[----:B-1----:R-:W-:Y:S06]  /*7b70*/  @P1 BRA `(.L_x_4312) ;  /* 0x0000001000cc1947 */ /* 0x002fec0003800000 */
[----:B------:R-:W2:Y:S01]  /*7b80*/  LDG.E.128.CONSTANT R16, desc[UR6][R30.64] ;  /* 0x000000061e107981 */ /* 0x000ea2000c1e9d00 */
[----:B------:R-:W-:Y:S01]  /*7b90*/  HFMA2 R27, -RZ, RZ, 0, 0.015625 ;  /* 0x00002400ff1b7431 */ /* 0x000fe200000001ff */
[----:B-----5:R-:W-:Y:S02]  /*7ba0*/  SHF.R.U32.HI R24, RZ, 0xf, R9 ;  /* 0x0000000fff187819 */ /* 0x020fe40000011609 */
[----:B------:R-:W1:Y:S01]  /*7bb0*/  LDS.128 R20, [UR4+-0x20] ;  /* 0xffffe004ff147984 */ /* 0x000e620008000c00 */
[----:B------:R-:W-:Y:S02]  /*7bc0*/  MOV R26, 0x3000 ;  /* 0x00003000001a7802 */ /* 0x000fe40000000f00 */
[----:B------:R-:W-:Y:S02]  /*7bd0*/  SHF.R.U32.HI R25, RZ, 0xe, R13 ;  /* 0x0000000eff197819 */ /* 0x000fe4000001160d */
[----:B------:R-:W-:Y:S02]  /*7be0*/  LOP3.LUT R24, R24, 0x10001, RZ, 0xc0, !PT ;  /* 0x0001000118187812 */ /* 0x000fe400078ec0ff */
[----:B------:R-:W-:-:S02]  /*7bf0*/  SHF.R.U32.HI R33, RZ, 0xf, R11 ;  /* 0x0000000fff217819 */ /* 0x000fc4000001160b */
[----:B------:R-:W-:Y:S02]  /*7c00*/  PRMT R3, R3, 0x5410, R27 ;  /* 0x0000541003037816 */ /* 0x000fe4000000001b */
[----:B------:R-:W-:Y:S02]  /*7c10*/  SHF.R.U32.HI R27, RZ, 0xf, R10 ;  /* 0x0000000fff1b7819 */ /* 0x000fe4000001160a */
[----:B0-----:R-:W-:Y:S02]  /*7c20*/  PRMT R4, R4, 0x5410, R26 ;  /* 0x0000541004047816 */ /* 0x001fe4000000001a */
[----:B------:R-:W-:Y:S02]  /*7c30*/  LOP3.LUT R26, R24, 0x20002, R25, 0xf8, !PT ;  /* 0x00020002181a7812 */ /* 0x000fe400078ef819 */
[----:B------:R-:W-:Y:S02]  /*7c40*/  LOP3.LUT R37, R33, 0x10001, RZ, 0xc0, !PT ;  /* 0x0001000121257812 */ /* 0x000fe400078ec0ff */
[----:B------:R-:W-:-:S02]  /*7c50*/  SHF.R.U32.HI R24, RZ, 0xf, R8 ;  /* 0x0000000fff187819 */ /* 0x000fc40000011608 */
[----:B------:R-:W-:Y:S02]  /*7c60*/  SHF.R.U32.HI R34, RZ, 0xe, R14 ;  /* 0x0000000eff227819 */ /* 0x000fe4000001160e */
[----:B------:R-:W-:Y:S02]  /*7c70*/  LOP3.LUT R27, R27, 0x10001, RZ, 0xc0, !PT ;  /* 0x000100011b1b7812 */ /* 0x000fe400078ec0ff */
[----:B------:R-:W-:Y:S02]  /*7c80*/  SHF.R.U32.HI R38, RZ, 0xe, R15 ;  /* 0x0000000eff267819 */ /* 0x000fe4000001160f */
[----:B------:R-:W-:Y:S02]  /*7c90*/  SHF.R.U32.HI R25, RZ, 0xe, R12 ;  /* 0x0000000eff197819 */ /* 0x000fe4000001160c */
[----:B------:R-:W-:Y:S02]  /*7ca0*/  LOP3.LUT R24, R24, 0x10001, RZ, 0xc0, !PT ;  /* 0x0001000118187812 */ /* 0x000fe400078ec0ff */
[----:B------:R-:W-:-:S02]  /*7cb0*/  LOP3.LUT R35, R27, 0x20002, R34, 0xf8, !PT ;  /* 0x000200021b237812 */ /* 0x000fc400078ef822 */
[----:B------:R-:W-:Y:S02]  /*7cc0*/  LOP3.LUT R34, R37, 0x20002, R38, 0xf8, !PT ;  /* 0x0002000225227812 */ /* 0x000fe400078ef826 */
[----:B------:R-:W-:Y:S02]  /*7cd0*/  LOP3.LUT R37, R10, 0x70007, RZ, 0xc0, !PT ;  /* 0x000700070a257812 */ /* 0x000fe400078ec0ff */
[----:B------:R-:W-:Y:S02]  /*7ce0*/  LOP3.LUT R36, R24, 0x20002, R25, 0xf8, !PT ;  /* 0x0002000218247812 */ /* 0x000fe400078ef819 */
        /* <DEDUP_REMOVED lines=10> */
[----:B------:R-:W-:Y:S02]  /*7d90*/  HADD2 R45, R38, -1028, -1028 ;  /* 0xe404e404262d7430 */ /* 0x000fe40000000000 */
[----:B-1----:R-:W-:-:S02]  /*7da0*/  HFMA2 R40, R43, R20, RZ ;  /* 0x000000142b287231 */ /* 0x002fc400000000ff */
[-C--:B------:R-:W-:Y:S01]  /*7db0*/  HFMA2 R39, R39, R20.reuse, RZ.H0_H0 ;  /* 0x0000001427277231 */ /* 0x080fe200000400ff */
[----:B------:R-:W-:Y:S01]  /*7dc0*/  LOP3.LUT R27, R27, 0x64006400, RZ, 0xfc, !PT ;  /* 0x640064001b1b7812 */ /* 0x000fe200078efcff */
[----:B------:R-:W-:Y:S01]  /*7dd0*/  HFMA2 R38, R45, R20, RZ.H0_H0 ;  /* 0x000000142d267231 */ /* 0x000fe200000400ff */
[----:B------:R-:W-:Y:S01]  /*7de0*/  SHF.R.U32.HI R8, RZ, 0x6, R8 ;  /* 0x00000006ff087819 */ /* 0x000fe20000011608 */
[----:B------:R-:W-:Y:S01]  /*7df0*/  HFMA2 R24, R25, R4.H1_H1, -132, -132 ;  /* 0xd820d82019187431 */ /* 0x000fe20000060004 */
[----:B------:R-:W-:Y:S02]  /*7e00*/  PRMT R6, R6, 0x5410, R5 ;  /* 0x0000541006067816 */ /* 0x000fe40000000005 */
[----:B------:R-:W-:-:S04]  /*7e10*/  LOP3.LUT R42, R8, 0x70007, RZ, 0xc0, !PT ;  /* 0x00070007082a7812 */ /* 0x000fc800078ec0ff */
[----:B------:R-:W-:-:S05]  /*7e20*/  LOP3.LUT R42, R42, 0x64006400, RZ, 0xfc, !PT ;  /* 0x640064002a2a7812 */ /* 0x000fca00078efcff */
[----:B------:R-:W-:Y:S01]  /*7e30*/  HADD2 R42, R42, -1028, -1028 ;  /* 0xe404e4042a2a7430 */ /* 0x000fe20000000000 */
[----:B--2---:R-:W-:-:S04]  /*7e40*/  SHF.R.U32.HI R33, RZ, 0xd, R17 ;  /* 0x0000000dff217819 */ /* 0x004fc80000011611 */
[----:B------:R-:W-:Y:S02]  /*7e50*/  LOP3.LUT R33, R26, 0x40004, R33, 0xf8, !PT ;  /* 0x000400041a217812 */ /* 0x000fe400078ef821 */
[----:B------:R-:W-:Y:S02]  /*7e60*/  LOP3.LUT R26, R9, 0x70007, RZ, 0xc0, !PT ;  /* 0x00070007091a7812 */ /* 0x000fe400078ec0ff */
[----:B------:R-:W-:Y:S02]  /*7e70*/  SHF.R.U32.HI R9, RZ, 0x6, R9 ;  /* 0x00000006ff097819 */ /* 0x000fe40000011609 */
[----:B------:R-:W-:Y:S02]  /*7e80*/  LOP3.LUT R26, R26, 0x64006400, RZ, 0xfc, !PT ;  /* 0x640064001a1a7812 */ /* 0x000fe400078efcff */
[----:B------:R-:W-:-:S03]  /*7e90*/  LOP3.LUT R33, R33, 0x64006400, RZ, 0xfc, !PT ;  /* 0x6400640021217812 */ /* 0x000fc600078efcff */
[----:B------:R-:W-:Y:S02]  /*7ea0*/  HADD2 R41, R26, -1028, -1028 ;  /* 0xe404e4041a297430 */ /* 0x000fe40000000000 */
[----:B------:R-:W-:Y:S02]  /*7eb0*/  HFMA2 R26, R27, R4.H1_H1, -132, -132 ;  /* 0xd820d8201b1a7431 */ /* 0x000fe40000060004 */
[----:B------:R-:W-:Y:S01]  /*7ec0*/  HFMA2 R37, R41, R20, RZ ;  /* 0x0000001429257231 */ /* 0x000fe200000000ff */
[----:B------:R-:W-:Y:S01]  /*7ed0*/  LOP3.LUT R20, R10, 0x380038, RZ, 0xc0, !PT ;  /* 0x003800380a147812 */ /* 0x000fe200078ec0ff */
[-C--:B------:R-:W-:Y:S01]  /*7ee0*/  HFMA2 R39, R26, R21.reuse, R39 ;  /* 0x000000151a277231 */ /* 0x080fe20000000027 */
[----:B------:R-:W-:Y:S02]  /*7ef0*/  SHF.R.U32.HI R10, RZ, 0x6, R10 ;  /* 0x00000006ff0a7819 */ /* 0x000fe4000001160a */
[----:B------:R-:W-:Y:S02]  /*7f00*/  LOP3.LUT R25, R20, 0x64006400, RZ, 0xfc, !PT ;  /* 0x6400640014197812 */ /* 0x000fe400078efcff */
[----:B------:R-:W-:Y:S01]  /*7f10*/  LOP3.LUT R20, R9, 0x70007, RZ, 0xc0, !PT ;  /* 0x0007000709147812 */ /* 0x000fe200078ec0ff */
[----:B------:R-:W-:Y:S01]  /*7f20*/  HFMA2 R37, R24, R21, R37 ;  /* 0x0000001518257231 */ /* 0x000fe20000000025 */
[----:B------:R-:W-:Y:S01]  /*7f30*/  LOP3.LUT R24, R11, 0x380038, RZ, 0xc0, !PT ;  /* 0x003800380b187812 */ /* 0x000fe200078ec0ff */
[----:B------:R-:W-:Y:S01]  /*7f40*/  HFMA2 R27, R25, R4.H1_H1, -132, -132 ;  /* 0xd820d820191b7431 */ /* 0x000fe20000060004 */
[----:B------:R-:W-:Y:S01]  /*7f50*/  LOP3.LUT R20, R20, 0x64006400, RZ, 0xfc, !PT ;  /* 0x6400640014147812 */ /* 0x000fe200078efcff */
[----:B------:R-:W-:Y:S01]  /*7f60*/  HFMA2 R39, R42, R22, R39 ;  /* 0x000000162a277231 */ /* 0x000fe20000000027 */
[----:B------:R-:W-:-:S02]  /*7f70*/  LOP3.LUT R25, R24, 0x64006400, RZ, 0xfc, !PT ;  /* 0x6400640018197812 */ /* 0x000fc400078efcff */
[----:B------:R-:W-:Y:S01]  /*7f80*/  SHF.R.U32.HI R11, RZ, 0x6, R11 ;  /* 0x00000006ff0b7819 */ /* 0x000fe2000001160b */
[----:B------:R-:W-:Y:S01]  /*7f90*/  HADD2 R24, R20, -1028, -1028 ;  /* 0xe404e40414187430 */ /* 0x000fe20000000000 */
[----:B------:R-:W-:Y:S01]  /*7fa0*/  LOP3.LUT R20, R10, 0x70007, RZ, 0xc0, !PT ;  /* 0x000700070a147812 */ /* 0x000fe200078ec0ff */
[----:B------:R-:W-:Y:S02]  /*7fb0*/  HFMA2 R25, R25, R4.H1_H1, -132, -132 ;  /* 0xd820d82019197431 */ /* 0x000fe40000060004 */
[-C--:B------:R-:W-:Y:S02]  /*7fc0*/  HFMA2 R40, R27, R21.reuse, R40 ;  /* 0x000000151b287231 */ /* 0x080fe40000000028 */
[----:B------:R-:W-:Y:S01]  /*7fd0*/  HFMA2 R37, R24, R22, R37 ;  /* 0x0000001618257231 */ /* 0x000fe20000000025 */
[----:B------:R-:W-:Y:S02]  /*7fe0*/  LOP3.LUT R20, R20, 0x64006400, RZ, 0xfc, !PT ;  /* 0x6400640014147812 */ /* 0x000fe400078efcff */
[----:B------:R-:W-:Y:S01]  /*7ff0*/  SHF.R.U32.HI R42, RZ, 0xd, R18 ;  /* 0x0000000dff2a7819 */ /* 0x000fe20000011612 */
[----:B------:R-:W-:Y:S01]  /*8000*/  HFMA2 R38, R25, R21, R38 ;  /* 0x0000001519267231 */ /* 0x000fe20000000026 */
[----:B------:R-:W-:Y:S01]  /*8010*/  SHF.R.U32.HI R21, RZ, 0xd, R16 ;  /* 0x0000000dff157819 */ /* 0x000fe20000011610 */
[----:B------:R-:W0:Y:S01]  /*8020*/  LDS.128 R24, [UR4+-0x10] ;  /* 0xfffff004ff187984 */ /* 0x000e220008000c00 */
[----:B------:R-:W-:-:S02]  /*8030*/  HADD2 R41, R20, -1028, -1028 ;  /* 0xe404e40414297430 */ /* 0x000fc40000000000 */
[----:B------:R-:W-:Y:S02]  /*8040*/  LOP3.LUT R20, R36, 0x40004, R21, 0xf8, !PT ;  /* 0x0004000424147812 */ /* 0x000fe400078ef815 */
[----:B------:R-:W-:Y:S01]  /*8050*/  LOP3.LUT R36, R11, 0x70007, RZ, 0xc0, !PT ;  /* 0x000700070b247812 */ /* 0x000fe200078ec0ff */
[----:B------:R-:W-:Y:S01]  /*8060*/  HFMA2 R40, R41, R22, R40 ;  /* 0x0000001629287231 */ /* 0x000fe20000000028 */
[----:B------:R-:W-:Y:S02]  /*8070*/  LOP3.LUT R41, R9, 0x380038, RZ, 0xc0, !PT ;  /* 0x0038003809297812 */ /* 0x000fe400078ec0ff */
[----:B------:R-:W-:Y:S02]  /*8080*/  LOP3.LUT R36, R36, 0x64006400, RZ, 0xfc, !PT ;  /* 0x6400640024247812 */ /* 0x000fe400078efcff */
[----:B------:R-:W-:Y:S02]  /*8090*/  LOP3.LUT R21, R35, 0x40004, R42, 0xf8, !PT ;  /* 0x0004000423157812 */ /* 0x000fe400078ef82a */
[----:B------:R-:W-:Y:S01]  /*80a0*/  SHF.R.U32.HI R35, RZ, 0xd, R19 ;  /* 0x0000000dff237819 */ /* 0x000fe20000011613 */
[----:B------:R-:W-:Y:S01]  /*80b0*/  HADD2 R43, R36, -1028, -1028 ;  /* 0xe404e404242b7430 */ /* 0x000fe20000000000 */
[----:B------:R-:W-:-:S02]  /*80c0*/  LOP3.LUT R41, R41, 0x64006400, RZ, 0xfc, !PT ;  /* 0x6400640029297812 */ /* 0x000fc400078efcff */
[----:B------:R-:W-:Y:S02]  /*80d0*/  LOP3.LUT R34, R34, 0x40004, R35, 0xf8, !PT ;  /* 0x0004000422227812 */ /* 0x000fe400078ef823 */
[----:B------:R-:W-:Y:S01]  /*80e0*/  LOP3.LUT R35, R8, 0x380038, RZ, 0xc0, !PT ;  /* 0x0038003808237812 */ /* 0x000fe200078ec0ff */
[----:B------:R-:W-:Y:S02]  /*80f0*/  HFMA2 R36, R41, R4.H1_H1, -132, -132 ;  /* 0xd820d82029247431 */ /* 0x000fe40000060004 */
[----:B------:R-:W-:Y:S01]  /*8100*/  HFMA2 R38, R43, R22, R38 ;  /* 0x000000162b267231 */ /* 0x000fe20000000026 */
[----:B------:R-:W-:Y:S02]  /*8110*/  LOP3.LUT R22, R11, 0x380038, RZ, 0xc0, !PT ;  /* 0x003800380b167812 */ /* 0x000fe400078ec0ff */
        /* <DEDUP_REMOVED lines=8> */
[----:B------:R-:W-:Y:S01]  /*81a0*/  LOP3.LUT R8, R8, 0x64006400, RZ, 0xfc, !PT ;  /* 0x6400640008087812 */ /* 0x000fe200078efcff */
[----:B------:R-:W-:Y:S01]  /*81b0*/  HFMA2 R35, R22, R23, R39 ;  /* 0x0000001716237231 */ /* 0x000fe20000000027 */
[----:B------:R-:W-:Y:S02]  /*81c0*/  LOP3.LUT R41, R41, 0x64006400, RZ, 0xfc, !PT ;  /* 0x6400640029297812 */ /* 0x000fe400078efcff */
[----:B------:R-:W-:Y:S01]  /*81d0*/  LOP3.LUT R10, R10, 0x1c001c0, RZ, 0xc0, !PT ;  /* 0x01c001c00a0a7812 */ /* 0x000fe200078ec0ff */
[----:B------:R-:W-:Y:S01]  /*81e0*/  HFMA2 R8, R8, R3.H1_H1, -20, -20 ;  /* 0xcd00cd0008087431 */ /* 0x000fe20000060003 */
[----:B------:R-:W-:Y:S01]  /*81f0*/  LOP3.LUT R36, R36, 0x64006400, RZ, 0xfc, !PT ;  /* 0x6400640024247812 */ /* 0x000fe200078efcff */
[----:B------:R-:W-:Y:S01]  /*8200*/  HFMA2 R41, R41, R4.H1_H1, -132, -132 ;  /* 0xd820d82029297431 */ /* 0x000fe20000060004 */
[----:B------:R-:W-:Y:S01]  /*8210*/  LOP3.LUT R10, R10, 0x64006400, RZ, 0xfc, !PT ;  /* 0x640064000a0a7812 */ /* 0x000fe200078efcff */
[-C--:B------:R-:W-:Y:S01]  /*8220*/  HFMA2 R38, R9, R23.reuse, R38 ;  /* 0x0000001709267231 */ /* 0x080fe20000000026 */
[----:B------:R-:W-:Y:S01]  /*8230*/  LOP3.LUT R22, R11, 0x1c001c0, RZ, 0xc0, !PT ;  /* 0x01c001c00b167812 */ /* 0x000fe200078ec0ff */
[----:B0-----:R-:W-:Y:S01]  /*8240*/  HFMA2 R35, R8, R24, R35 ;  /* 0x0000001808237231 */ /* 0x001fe20000000023 */
[----:B------:R-:W-:Y:S01]  /*8250*/  LOP3.LUT R8, R12, 0x70007, RZ, 0xc0, !PT ;  /* 0x000700070c087812 */ /* 0x000fe200078ec0ff */
[----:B------:R-:W-:-:S02]  /*8260*/  HFMA2 R40, R41, R23, R40 ;  /* 0x0000001729287231 */ /* 0x000fc40000000028 */
[-C--:B------:R-:W-:Y:S01]  /*8270*/  HFMA2 R23, R10, R3.reuse.H1_H1, -20, -20 ;  /* 0xcd00cd000a177431 */ /* 0x080fe20000060003 */
[----:B------:R-:W-:Y:S01]  /*8280*/  LOP3.LUT R9, R13, 0x70007, RZ, 0xc0, !PT ;  /* 0x000700070d097812 */ /* 0x000fe200078ec0ff */
[----:B------:R-:W-:Y:S01]  /*8290*/  HFMA2 R36, R36, R3.H1_H1, -20, -20 ;  /* 0xcd00cd0024247431 */ /* 0x000fe20000060003 */
[----:B------:R-:W-:Y:S02]  /*82a0*/  LOP3.LUT R8, R8, 0x64006400, RZ, 0xfc, !PT ;  /* 0x6400640008087812 */ /* 0x000fe400078efcff */
[----:B------:R-:W-:Y:S02]  /*82b0*/  LOP3.LUT R11, R14, 0x70007, RZ, 0xc0, !PT ;  /* 0x000700070e0b7812 */ /* 0x000fe400078ec0ff */
[----:B------:R-:W-:Y:S01]  /*82c0*/  LOP3.LUT R22, R22, 0x64006400, RZ, 0xfc, !PT ;  /* 0x6400640016167812 */ /* 0x000fe200078efcff */
[----:B------:R-:W-:Y:S01]  /*82d0*/  HADD2 R8, R8, -1028, -1028 ;  /* 0xe404e40408087430 */ /* 0x000fe20000000000 */
[----:B------:R-:W-:Y:S01]  /*82e0*/  LOP3.LUT R9, R9, 0x64006400, RZ, 0xfc, !PT ;  /* 0x6400640009097812 */ /* 0x000fe200078efcff */
[----:B------:R-:W-:Y:S01]  /*82f0*/  HFMA2 R23, R23, R24, R40 ;  /* 0x0000001817177231 */ /* 0x000fe20000000028 */
[----:B------:R-:W-:Y:S01]  /*8300*/  LOP3.LUT R11, R11, 0x64006400, RZ, 0xfc, !PT ;  /* 0x640064000b0b7812 */ /* 0x000fe200078efcff */
[----:B------:R-:W-:-:S02]  /*8310*/  HFMA2 R35, R8, R25, R35 ;  /* 0x0000001908237231 */ /* 0x000fc40000000023 */
[-C--:B------:R-:W-:Y:S01]  /*8320*/  HFMA2 R36, R36, R24.reuse, R37 ;  /* 0x0000001824247231 */ /* 0x080fe20000000025 */
[C---:B------:R-:W-:Y:S01]  /*8330*/  LOP3.LUT R8, R15.reuse, 0x70007, RZ, 0xc0, !PT ;  /* 0x000700070f087812 */ /* 0x040fe200078ec0ff */
[----:B------:R-:W-:Y:S01]  /*8340*/  HFMA2 R37, R22, R3.H1_H1, -20, -20 ;  /* 0xcd00cd0016257431 */ /* 0x000fe20000060003 */
[----:B------:R-:W-:Y:S01]  /*8350*/  LOP3.LUT R40, R12, 0x380038, RZ, 0xc0, !PT ;  /* 0x003800380c287812 */ /* 0x000fe200078ec0ff */
[----:B------:R-:W-:Y:S01]  /*8360*/  HADD2 R9, R9, -1028, -1028 ;  /* 0xe404e40409097430 */ /* 0x000fe20000000000 */
[----:B------:R-:W-:Y:S01]  /*8370*/  LOP3.LUT R22, R8, 0x64006400, RZ, 0xfc, !PT ;  /* 0x6400640008167812 */ /* 0x000fe200078efcff */
[----:B------:R-:W-:Y:S01]  /*8380*/  HADD2 R10, R11, -1028, -1028 ;  /* 0xe404e4040b0a7430 */ /* 0x000fe20000000000 */
[----:B------:R-:W-:Y:S01]  /*8390*/  SHF.R.U32.HI R12, RZ, 0x6, R12 ;  /* 0x00000006ff0c7819 */ /* 0x000fe2000001160c */
[----:B------:R-:W-:Y:S01]  /*83a0*/  HFMA2 R24, R37, R24, R38 ;  /* 0x0000001825187231 */ /* 0x000fe20000000026 */
[----:B------:R-:W-:Y:S01]  /*83b0*/  LOP3.LUT R38, R15, 0x380038, RZ, 0xc0, !PT ;  /* 0x003800380f267812 */ /* 0x000fe200078ec0ff */
[----:B------:R-:W-:-:S02]  /*83c0*/  HFMA2 R36, R9, R25, R36 ;  /* 0x0000001909247231 */ /* 0x000fc40000000024 */
[-C--:B------:R-:W-:Y:S01]  /*83d0*/  HFMA2 R23, R10, R25.reuse, R23 ;  /* 0x000000190a177231 */ /* 0x080fe20000000017 */
[----:B------:R-:W-:Y:S01]  /*83e0*/  LOP3.LUT R37, R13, 0x380038, RZ, 0xc0, !PT ;  /* 0x003800380d257812 */ /* 0x000fe200078ec0ff */
[----:B------:R-:W0:Y:S01]  /*83f0*/  LDS.128 R8, [UR4] ;  /* 0x00000004ff087984 */ /* 0x000e220008000c00 */
[----:B------:R-:W-:Y:S01]  /*8400*/  HADD2 R41, R22, -1028, -1028 ;  /* 0xe404e40416297430 */ /* 0x000fe20000000000 */
[----:B------:R-:W-:Y:S02]  /*8410*/  SHF.R.U32.HI R22, RZ, 0x6, R15 ;  /* 0x00000006ff167819 */ /* 0x000fe4000001160f */
[----:B------:R-:W-:Y:S02]  /*8420*/  LOP3.LUT R15, R40, 0x64006400, RZ, 0xfc, !PT ;  /* 0x64006400280f7812 */ /* 0x000fe400078efcff */
[----:B------:R-:W-:Y:S01]  /*8430*/  LOP3.LUT R39, R14, 0x380038, RZ, 0xc0, !PT ;  /* 0x003800380e277812 */ /* 0x000fe200078ec0ff */
[----:B------:R-:W-:Y:S01]  /*8440*/  HFMA2 R24, R41, R25, R24 ;  /* 0x0000001929187231 */ /* 0x000fe20000000018 */
[----:B------:R-:W-:Y:S01]  /*8450*/  LOP3.LUT R25, R12, 0x70007, RZ, 0xc0, !PT ;  /* 0x000700070c197812 */ /* 0x000fe200078ec0ff */
[----:B------:R-:W-:Y:S01]  /*8460*/  HFMA2 R40, R15, R4.H1_H1, -132, -132 ;  /* 0xd820d8200f287431 */ /* 0x000fe20000060004 */
[----:B------:R-:W-:-:S02]  /*8470*/  LOP3.LUT R37, R37, 0x64006400, RZ, 0xfc, !PT ;  /* 0x6400640025257812 */ /* 0x000fc400078efcff */
[----:B------:R-:W-:Y:S02]  /*8480*/  LOP3.LUT R41, R38, 0x64006400, RZ, 0xfc, !PT ;  /* 0x6400640026297812 */ /* 0x000fe400078efcff */
[----:B------:R-:W-:Y:S01]  /*8490*/  LOP3.LUT R39, R39, 0x64006400, RZ, 0xfc, !PT ;  /* 0x6400640027277812 */ /* 0x000fe200078efcff */
[----:B------:R-:W-:Y:S01]  /*84a0*/  HFMA2 R37, R37, R4.H1_H1, -132, -132 ;  /* 0xd820d82025257431 */ /* 0x000fe20000060004 */
[----:B------:R-:W-:Y:S01]  /*84b0*/  LOP3.LUT R25, R25, 0x64006400, RZ, 0xfc, !PT ;  /* 0x6400640019197812 */ /* 0x000fe200078efcff */
[----:B------:R-:W-:Y:S01]  /*84c0*/  HFMA2 R15, R40, R26, R35 ;  /* 0x0000001a280f7231 */ /* 0x000fe20000000023 */
[----:B------:R-:W-:Y:S01]  /*84d0*/  SHF.R.U32.HI R13, RZ, 0x6, R13 ;  /* 0x00000006ff0d7819 */ /* 0x000fe2000001160d */
[-C--:B------:R-:W-:Y:S01]  /*84e0*/  HFMA2 R41, R41, R4.reuse.H1_H1, -132, -132 ;  /* 0xd820d82029297431 */ /* 0x080fe20000060004 */
[----:B------:R-:W-:Y:S01]  /*84f0*/  SHF.R.U32.HI R14, RZ, 0x6, R14 ;  /* 0x00000006ff0e7819 */ /* 0x000fe2000001160e */
[----:B------:R-:W-:Y:S02]  /*8500*/  HFMA2 R40, R39, R4.H1_H1, -132, -132 ;  /* 0xd820d82027287431 */ /* 0x000fe40000060004 */
[----:B------:R-:W-:-:S02]  /*8510*/  HFMA2 R36, R37, R26, R36 ;  /* 0x0000001a25247231 */ /* 0x000fc40000000024 */
[----:B------:R-:W-:Y:S01]  /*8520*/  HADD2 R38, R25, -1028, -1028 ;  /* 0xe404e40419267430 */ /* 0x000fe20000000000 */
[----:B------:R-:W-:Y:S01]  /*8530*/  LOP3.LUT R25, R13, 0x70007, RZ, 0xc0, !PT ;  /* 0x000700070d197812 */ /* 0x000fe200078ec0ff */
[-C--:B------:R-:W-:Y:S02]  /*8540*/  HFMA2 R23, R40, R26.reuse, R23 ;  /* 0x0000001a28177231 */ /* 0x080fe40000000017 */
[----:B------:R-:W-:Y:S01]  /*8550*/  HFMA2 R24, R41, R26, R24 ;  /* 0x0000001a29187231 */ /* 0x000fe20000000018 */
        /* <DEDUP_REMOVED lines=12> */
[-C--:B------:R-:W-:Y:S01]  /*8620*/  HFMA2 R23, R40, R27.reuse, R23 ;  /* 0x0000001b28177231 */ /* 0x080fe20000000017 */
[----:B------:R-:W-:Y:S01]  /*8630*/  LOP3.LUT R35, R35, 0x64006400, RZ, 0xfc, !PT ;  /* 0x6400640023237812 */ /* 0x000fe200078efcff */
[-C--:B------:R-:W-:Y:S01]  /*8640*/  HFMA2 R36, R25, R4.reuse.H1_H1, -132, -132 ;  /* 0xd820d82019247431 */ /* 0x080fe20000060004 */
[----:B------:R-:W-:Y:S01]  /*8650*/  LOP3.LUT R25, R14, 0x380038, RZ, 0xc0, !PT ;  /* 0x003800380e197812 */ /* 0x000fe200078ec0ff */
[----:B------:R-:W-:Y:S01]  /*8660*/  HADD2 R37, R38, -1028, -1028 ;  /* 0xe404e40426257430 */ /* 0x000fe20000000000 */
        /* <DEDUP_REMOVED lines=11> */
[----:B------:R-:W-:Y:S02]  /*8720*/  LOP3.LUT R12, R12, 0x64006400, RZ, 0xfc, !PT ;  /* 0x640064000c0c7812 */ /* 0x000fe400078efcff */
[----:B------:R-:W-:Y:S01]  /*8730*/  LOP3.LUT R35, R35, 0x64006400, RZ, 0xfc, !PT ;  /* 0x6400640023237812 */ /* 0x000fe200078efcff */
[-C--:B------:R-:W-:Y:S02]  /*8740*/  HFMA2 R13, R14, R3.reuse.H1_H1, -20, -20 ;  /* 0xcd00cd000e0d7431 */ /* 0x080fe40000060003 */
[----:B------:R-:W-:Y:S02]  /*8750*/  HFMA2 R25, R38, R8, R23 ;  /* 0x0000000826197231 */ /* 0x000fe40000000017 */
[----:B------:R-:W-:Y:S01]  /*8760*/  HFMA2 R12, R12, R3.H1_H1, -20, -20 ;  /* 0xcd00cd000c0c7431 */ /* 0x000fe20000060003 */
[----:B------:R-:W-:Y:S01]  /*8770*/  LOP3.LUT R36, R27, 0x64006400, RZ, 0xfc, !PT ;  /* 0x640064001b247812 */ /* 0x000fe200078efcff */
[----:B------:R-:W-:Y:S01]  /*8780*/  HFMA2 R23, R35, R4.H1_H1, -132, -132 ;  /* 0xd820d82023177431 */ /* 0x000fe20000060004 */
[----:B------:R-:W-:Y:S01]  /*8790*/  LOP3.LUT R40, R22, 0x1c001c0, RZ, 0xc0, !PT ;  /* 0x01c001c016287812 */ /* 0x000fe200078ec0ff */
[----:B------:R-:W-:-:S02]  /*87a0*/  HFMA2 R27, R12, R9, R15 ;  /* 0x000000090c1b7231 */ /* 0x000fc4000000000f */
[----:B------:R-:W-:Y:S02]  /*87b0*/  HFMA2 R26, R13, R9, R26 ;  /* 0x000000090d1a7231 */ /* 0x000fe4000000001a */
[----:B------:R-:W-:Y:S01]  /*87c0*/  HFMA2 R36, R36, R3.H1_H1, -20, -20 ;  /* 0xcd00cd0024247431 */ /* 0x000fe20000060003 */
[----:B------:R-:W0:Y:S01]  /*87d0*/  LDS.128 R12, [UR4+0x10] ;  /* 0x00001004ff0c7984 */ /* 0x000e220008000c00 */
[----:B------:R-:W-:Y:S01]  /*87e0*/  HFMA2 R23, R23, R8, R24 ;  /* 0x0000000817177231 */ /* 0x000fe20000000018 */
[C---:B------:R-:W-:Y:S01]  /*87f0*/  LOP3.LUT R24, R16.reuse, 0x380038, RZ, 0xc0, !PT ;  /* 0x0038003810187812 */ /* 0x040fe200078ec0ff */
[----:B------:R-:W-:Y:S01]  /*8800*/  HFMA2 R25, R36, R9, R25 ;  /* 0x0000000924197231 */ /* 0x000fe20000000019 */
[----:B------:R-:W-:Y:S02]  /*8810*/  SHF.R.U32.HI R8, RZ, 0x6, R16 ;  /* 0x00000006ff087819 */ /* 0x000fe40000011610 */
[----:B------:R-:W-:Y:S02]  /*8820*/  LOP3.LUT R38, R16, 0x70007, RZ, 0xc0, !PT ;  /* 0x0007000710267812 */ /* 0x000fe400078ec0ff */
[----:B------:R-:W-:-:S02]  /*8830*/  LOP3.LUT R40, R40, 0x64006400, RZ, 0xfc, !PT ;  /* 0x6400640028287812 */ /* 0x000fc400078efcff */
[C---:B------:R-:W-:Y:S02]  /*8840*/  LOP3.LUT R35, R17.reuse, 0x380038, RZ, 0xc0, !PT ;  /* 0x0038003811237812 */ /* 0x040fe400078ec0ff */
[----:B------:R-:W-:Y:S01]  /*8850*/  SHF.R.U32.HI R16, RZ, 0x6, R17 ;  /* 0x00000006ff107819 */ /* 0x000fe20000011611 */
[----:B------:R-:W-:Y:S01]  /*8860*/  HFMA2 R40, R40, R3.H1_H1, -20, -20 ;  /* 0xcd00cd0028287431 */ /* 0x000fe20000060003 */
[----:B------:R-:W-:Y:S02]  /*8870*/  LOP3.LUT R37, R17, 0x70007, RZ, 0xc0, !PT ;  /* 0x0007000711257812 */ /* 0x000fe400078ec0ff */
[C---:B------:R-:W-:Y:S02]  /*8880*/  LOP3.LUT R22, R18.reuse, 0x380038, RZ, 0xc0, !PT ;  /* 0x0038003812167812 */ /* 0x040fe400078ec0ff */
[----:B------:R-:W-:Y:S01]  /*8890*/  SHF.R.U32.HI R17, RZ, 0x6, R18 ;  /* 0x00000006ff117819 */ /* 0x000fe20000011612 */
[----:B------:R-:W-:Y:S01]  /*88a0*/  HFMA2 R9, R40, R9, R23 ;  /* 0x0000000928097231 */ /* 0x000fe20000000017 */
        /* <DEDUP_REMOVED lines=17> */
[----:B------:R-:W-:Y:S02]  /*89c0*/  HFMA2 R24, R23, R4.H1_H1, -132, -132 ;  /* 0xd820d82017187431 */ /* 0x000fe40000060004 */
[-C--:B------:R-:W-:Y:S02]  /*89d0*/  HFMA2 R9, R40, R10.reuse, R9 ;  /* 0x0000000a28097231 */ /* 0x080fe40000000009 */
[----:B------:R-:W-:Y:S01]  /*89e0*/  HFMA2 R25, R38, R10, R25 ;  /* 0x0000000a26197231 */ /* 0x000fe20000000019 */
[----:B------:R-:W-:Y:S01]  /*89f0*/  LOP3.LUT R10, R8, 0x70007, RZ, 0xc0, !PT ;  /* 0x00070007080a7812 */ /* 0x000fe200078ec0ff */
[----:B------:R-:W-:Y:S01]  /*8a00*/  HADD2 R34, R34, -1028, -1028 ;  /* 0xe404e40422227430 */ /* 0x000fe20000000000 */
        /* <DEDUP_REMOVED lines=14> */
[----:B0-----:R-:W-:Y:S01]  /*8af0*/  HFMA2 R9, R22, R12, R27 ;  /* 0x0000000c16097231 */ /* 0x001fe2000000001b */
[C---:B------:R-:W-:Y:S02]  /*8b00*/  LOP3.LUT R25, R16.reuse, 0x380038, RZ, 0xc0, !PT ;  /* 0x0038003810197812 */ /* 0x040fe400078ec0ff */
[----:B------:R-:W-:Y:S02]  /*8b10*/  LOP3.LUT R24, R16, 0x70007, RZ, 0xc0, !PT ;  /* 0x0007000710187812 */ /* 0x000fe400078ec0ff */
[----:B------:R-:W-:-:S02]  /*8b20*/  LOP3.LUT R36, R36, 0x64006400, RZ, 0xfc, !PT ;  /* 0x6400640024247812 */ /* 0x000fc400078efcff */
[----:B------:R-:W-:Y:S02]  /*8b30*/  LOP3.LUT R27, R25, 0x64006400, RZ, 0xfc, !PT ;  /* 0x64006400191b7812 */ /* 0x000fe400078efcff */
[----:B------:R-:W-:Y:S01]  /*8b40*/  LOP3.LUT R25, R24, 0x64006400, RZ, 0xfc, !PT ;  /* 0x6400640018197812 */ /* 0x000fe200078efcff */
[----:B------:R-:W-:Y:S01]  /*8b50*/  HADD2 R40, R36, -1028, -1028 ;  /* 0xe404e40424287430 */ /* 0x000fe20000000000 */
[----:B------:R-:W-:Y:S01]  /*8b60*/  LOP3.LUT R39, R38, 0x64006400, RZ, 0xfc, !PT ;  /* 0x6400640026277812 */ /* 0x000fe200078efcff */
[----:B------:R-:W-:Y:S01]  /*8b70*/  HFMA2 R24, R27, R4.H1_H1, -132, -132 ;  /* 0xd820d8201b187431 */ /* 0x000fe20000060004 */
[----:B------:R-:W-:Y:S01]  /*8b80*/  LOP3.LUT R18, R18, 0x1c001c0, RZ, 0xc0, !PT ;  /* 0x01c001c012127812 */ /* 0x000fe200078ec0ff */
[----:B------:R-:W-:Y:S01]  /*8b90*/  HADD2 R38, R25, -1028, -1028 ;  /* 0xe404e40419267430 */ /* 0x000fe20000000000 */
[----:B------:R-:W-:Y:S01]  /*8ba0*/  LOP3.LUT R22, R8, 0x380038, RZ, 0xc0, !PT ;  /* 0x0038003808167812 */ /* 0x000fe200078ec0ff */
[----:B------:R-:W-:Y:S02]  /*8bb0*/  HFMA2 R11, R40, R12, R11 ;  /* 0x0000000c280b7231 */ /* 0x000fe4000000000b */
[----:B------:R-:W-:Y:S01]  /*8bc0*/  HFMA2 R36, R39, R4.H1_H1, -132, -132 ;  /* 0xd820d82027247431 */ /* 0x000fe20000060004 */
[----:B------:R-:W-:Y:S01]  /*8bd0*/  LOP3.LUT R26, R17, 0x70007, RZ, 0xc0, !PT ;  /* 0x00070007111a7812 */ /* 0x000fe200078ec0ff */
[----:B------:R-:W-:Y:S01]  /*8be0*/  HFMA2 R19, R38, R12, R19 ;  /* 0x0000000c26137231 */ /* 0x000fe20000000013 */
[----:B------:R-:W-:-:S02]  /*8bf0*/  LOP3.LUT R16, R16, 0x1c001c0, RZ, 0xc0, !PT ;  /* 0x01c001c010107812 */ /* 0x000fc400078ec0ff */
[----:B------:R-:W-:Y:S01]  /*8c00*/  LOP3.LUT R18, R18, 0x64006400, RZ, 0xfc, !PT ;  /* 0x6400640012127812 */ /* 0x000fe200078efcff */
[----:B------:R-:W-:Y:S01]  /*8c10*/  HFMA2 R11, R36, R13, R11 ;  /* 0x0000000d240b7231 */ /* 0x000fe2000000000b */
[----:B------:R-:W-:Y:S02]  /*8c20*/  LOP3.LUT R37, R35, 0x64006400, RZ, 0xfc, !PT ;  /* 0x6400640023257812 */ /* 0x000fe400078efcff */
[----:B------:R-:W-:Y:S01]  /*8c30*/  LOP3.LUT R23, R22, 0x64006400, RZ, 0xfc, !PT ;  /* 0x6400640016177812 */ /* 0x000fe200078efcff */
[----:B------:R-:W-:Y:S01]  /*8c40*/  HFMA2 R18, R18, R3.H1_H1, -20, -20 ;  /* 0xcd00cd0012127431 */ /* 0x000fe20000060003 */
[----:B------:R-:W-:Y:S01]  /*8c50*/  LOP3.LUT R35, R26, 0x64006400, RZ, 0xfc, !PT ;  /* 0x640064001a237812 */ /* 0x000fe200078efcff */
[-C--:B------:R-:W-:Y:S01]  /*8c60*/  HFMA2 R19, R24, R13.reuse, R19 ;  /* 0x0000000d18137231 */ /* 0x080fe20000000013 */
[----:B------:R-:W-:Y:S01]  /*8c70*/  LOP3.LUT R8, R8, 0x1c001c0, RZ, 0xc0, !PT ;  /* 0x01c001c008087812 */ /* 0x000fe200078ec0ff */
[----:B------:R-:W-:Y:S01]  /*8c80*/  HFMA2 R22, R23, R4.H1_H1, -132, -132 ;  /* 0xd820d82017167431 */ /* 0x000fe20000060004 */
[----:B------:R-:W-:Y:S01]  /*8c90*/  LOP3.LUT R16, R16, 0x64006400, RZ, 0xfc, !PT ;  /* 0x6400640010107812 */ /* 0x000fe200078efcff */
[----:B------:R-:W-:Y:S01]  /*8ca0*/  HADD2 R35, R35, -1028, -1028 ;  /* 0xe404e40423237430 */ /* 0x000fe20000000000 */
[----:B------:R-:W-:Y:S01]  /*8cb0*/  LOP3.LUT R8, R8, 0x64006400, RZ, 0xfc, !PT ;  /* 0x6400640008087812 */ /* 0x000fe200078efcff */
[----:B------:R-:W-:Y:S01]  /*8cc0*/  HFMA2 R9, R22, R13, R9 ;  /* 0x0000000d16097231 */ /* 0x000fe20000000009 */
[----:B------:R-:W-:Y:S01]  /*8cd0*/  LOP3.LUT R17, R17, 0x1c001c0, RZ, 0xc0, !PT ;  /* 0x01c001c011117812 */ /* 0x000fe200078ec0ff */
[----:B------:R-:W-:-:S02]  /*8ce0*/  HFMA2 R16, R16, R3.H1_H1, -20, -20 ;  /* 0xcd00cd0010107431 */ /* 0x000fc40000060003 */
[----:B------:R-:W-:Y:S02]  /*8cf0*/  HFMA2 R11, R18, R14, R11 ;  /* 0x0000000e120b7231 */ /* 0x000fe4000000000b */
[----:B------:R-:W-:Y:S01]  /*8d00*/  HFMA2 R10, R35, R12, R10 ;  /* 0x0000000c230a7231 */ /* 0x000fe2000000000a */
[----:B------:R-:W-:Y:S01]  /*8d10*/  LOP3.LUT R12, R17, 0x64006400, RZ, 0xfc, !PT ;  /* 0x64006400110c7812 */ /* 0x000fe200078efcff */
[----:B------:R-:W-:Y:S01]  /*8d20*/  HFMA2 R8, R8, R3.H1_H1, -20, -20 ;  /* 0xcd00cd0008087431 */ /* 0x000fe20000060003 */
[----:B------:R-:W-:Y:S01]  /*8d30*/  LOP3.LUT R21, R21, 0x64006400, RZ, 0xfc, !PT ;  /* 0x6400640015157812 */ /* 0x000fe200078efcff */
[----:B------:R-:W-:Y:S02]  /*8d40*/  HFMA2 R26, R37, R4.H1_H1, -132, -132 ;  /* 0xd820d820251a7431 */ /* 0x000fe40000060004 */
[-C--:B------:R-:W-:Y:S02]  /*8d50*/  HFMA2 R19, R16, R14.reuse, R19 ;  /* 0x0000000e10137231 */ /* 0x080fe40000000013 */
[----:B------:R-:W-:Y:S01]  /*8d60*/  HFMA2 R9, R8, R14, R9 ;  /* 0x0000000e08097231 */ /* 0x000fe20000000009 */
[----:B------:R-:W-:Y:S01]  /*8d70*/  LOP3.LUT R20, R20, 0x64006400, RZ, 0xfc, !PT ;  /* 0x6400640014147812 */ /* 0x000fe200078efcff */
[----:B------:R-:W-:-:S02]  /*8d80*/  HADD2 R8, R33, -1028, -1028 ;  /* 0xe404e40421087430 */ /* 0x000fc40000000000 */
[----:B------:R-:W-:Y:S02]  /*8d90*/  HFMA2 R11, R34, R15, R11 ;  /* 0x0000000f220b7231 */ /* 0x000fe4000000000b */
[----:B------:R-:W-:Y:S01]  /*8da0*/  HFMA2 R17, R12, R3.H1_H1, -20, -20 ;  /* 0xcd00cd000c117431 */ /* 0x000fe20000060003 */
[----:B------:R-:W-:Y:S01]  /*8db0*/  PRMT R4, R4, 0x5410, R3 ;  /* 0x0000541004047816 */ /* 0x000fe20000000003 */
[----:B------:R-:W-:Y:S02]  /*8dc0*/  HFMA2 R10, R26, R13, R10 ;  /* 0x0000000d1a0a7231 */ /* 0x000fe4000000000a */
[----:B------:R-:W-:Y:S02]  /*8dd0*/  HADD2 R21, R21, -1028, -1028 ;  /* 0xe404e40415157430 */ /* 0x000fe40000000000 */
[----:B------:R-:W-:Y:S02]  /*8de0*/  HFMA2 R19, R8, R15, R19 ;  /* 0x0000000f08137231 */ /* 0x000fe40000000013 */
        /* <DEDUP_REMOVED lines=12> */
.L_x_4312:
[----:B------:R-:W-:Y:S01]  /*8eb0*/  UIADD3 UR4, UPT, UPT, UR4, 0x40, URZ ;  /* 0x0000004004047890 */ /* 0x000fe2000fffe0ff */
[----:B------:R-:W-:Y:S01]  /*8ec0*/  IMAD.WIDE R30, R29, 0x4, R30 ;  /* 0x000000041d1e7825 */ /* 0x000fe200078e021e */
[----:B------:R-:W-:Y:S10]  /*8ed0*/  @!P0 BRA `(.L_x_4313) ;  /* 0xffffffec00048947 */ /* 0x000ff4000383ffff */
.L_x_4311:
[----:B------:R-:W1:Y:S02]  /*8ee0*/  S2UR UR4, SR_CTAID.Y ;  /* 0x00000000000479c3 */ /* 0x000e640000002600 */
[----:B-1----:R-:W-:-:S13]  /*8ef0*/  ISETP.LE.AND P0, PT, R28, UR4, PT ;  /* 0x000000041c007c0c */ /* 0x002fda000bf03270 */
        /* <DEDUP_REMOVED lines=11> */
[----:B-----5:R-:W-:-:S03]  /*8fb0*/  MOV R9, R0 ;  /* 0x0000000000097202 */ /* 0x020fc60000000f00 */
[----:B0-----:R-:W-:Y:S05]  /*8fc0*/  @P0 BRA `(.L_x_4315) ;  /* 0x0000000000340947 */ /* 0x001fea0003800000 */
[----:B------:R-:W0:Y:S02]  /*8fd0*/  QSPC.E.S P0, RZ, [R6] ;  /* 0x0000000006ff73aa */ /* 0x000e240000000500 */
[----:B0-----:R-:W-:Y:S05]  /*8fe0*/  @!P0 BRA `(.L_x_4316) ;  /* 0x0000000000208947 */ /* 0x001fea0003800000 */
[----:B------:R-:W-:-:S04]  /*8ff0*/  MOV R4, R6 ;  /* 0x0000000600047202 */ /* 0x000fc80000000f00 */
[----:B------:R-:W-:Y:S02]  /*9000*/  MOV R4, R4 ;  /* 0x0000000400047202 */ /* 0x000fe40000000f00 */
[----:B------:R-:W-:-:S07]  /*9010*/  MOV R5, R2 ;  /* 0x0000000200057202 */ /* 0x000fce0000000f00 */
.L_x_4317:
[----:B------:R-:W0:Y:S02]  /*9020*/  LDS R2, [R4] ;  /* 0x0000000004027984 */ /* 0x000e240000000800 */
[----:B0-----:R-:W-:-:S05]  /*9030*/  HADD2 R3, R2, R5 ;  /* 0x0000000502037230 */ /* 0x001fca0000000000 */
[----:B------:R-:W0:Y:S02]  /*9040*/  ATOMS.CAST.SPIN P0, [R4], R2, R3 ;  /* 0x000000020400758d */ /* 0x000e240001800003 */
[----:B0-----:R-:W-:Y:S05]  /*9050*/  @!P0 BRA `(.L_x_4317) ;  /* 0xfffffffc00f08947 */ /* 0x001fea000383ffff */
[----:B------:R-:W-:Y:S05]  /*9060*/  BRA `(.L_x_4315) ;  /* 0x00000000000c7947 */ /* 0x000fea0003800000 */
.L_x_4316:
[----:B------:R-:W2:Y:S02]  /*9070*/  LD.E R2, desc[UR6][R6.64] ;  /* 0x0000000606027980 */ /* 0x000ea4000c101900 */
[----:B--2---:R-:W-:-:S05]  /*9080*/  IADD3 R3, PT, PT, R3, R2, RZ ;  /* 0x0000000203037210 */ /* 0x004fca0007ffe0ff */
[----:B------:R0:W-:Y:S02]  /*9090*/  ST.E desc[UR6][R6.64], R3 ;  /* 0x0000000306007985 */ /* 0x0001e4000c101906 */
.L_x_4315:
[----:B------:R-:W-:Y:S05]  /*90a0*/  BSYNC.RECONVERGENT B0 ;  /* 0x0000000000007941 */ /* 0x000fea0003800200 */
.L_x_4314:
[----:B------:R1:W-:Y:S02]  /*90b0*/  ATOM.E.ADD.F16x2.RN.STRONG.GPU P0, RZ, desc[UR6][R6.64+0x4], R9 ;  /* 0x8000040906ff79a2 */ /* 0x0003e4000c10e106 */
[----:B-1----:R-:W-:Y:S05]  /*90c0*/  @P0 EXIT ;  /* 0x000000000000094d */ /* 0x002fea0003800000 */
[----:B------:R-:W1:Y:S02]  /*90d0*/  QSPC.E.S P0, RZ, [R6+0x4] ;  /* 0x0000040006ff73aa */ /* 0x000e640000000500 */
[----:B-1----:R-:W-:Y:S05]  /*90e0*/  @!P0 BRA `(.L_x_4318) ;  /* 0x00000000001c8947 */ /* 0x002fea0003800000 */
[----:B------:R-:W-:-:S04]  /*90f0*/  MOV R2, R6 ;  /* 0x0000000600027202 */ /* 0x000fc80000000f00 */
[----:B------:R-:W-:-:S07]  /*9100*/  MOV R4, R2 ;  /* 0x0000000200047202 */ /* 0x000fce0000000f00 */
.L_x_4319:
[----:B------:R-:W0:Y:S02]  /*9110*/  LDS R2, [R4+0x4] ;  /* 0x0000040004027984 */ /* 0x000e240000000800 */
[----:B0-----:R-:W-:-:S05]  /*9120*/  HFMA2 R3, R2, 1, 1, R0 ;  /* 0x3c003c0002037831 */ /* 0x001fca0000000000 */
[----:B------:R-:W0:Y:S02]  /*9130*/  ATOMS.CAST.SPIN P0, [R4+0x4], R2, R3 ;  /* 0x000004020400758d */ /* 0x000e240001800003 */
[----:B0-----:R-:W-:Y:S05]  /*9140*/  @!P0 BRA `(.L_x_4319) ;  /* 0xfffffffc00f08947 */ /* 0x001fea000383ffff */
[----:B------:R-:W-:Y:S05]  /*9150*/  EXIT ;  /* 0x000000000000794d */ /* 0x000fea0003800000 */
.L_x_4318:
[----:B------:R-:W0:Y:S02]  /*9160*/  LD.E R0, desc[UR6][R6.64+0x4] ;  /* 0x0000040606007980 */ /* 0x000e24000c101900 */
[----:B0-----:R-:W-:-:S05]  /*9170*/  IADD3 R3, PT, PT, R9, R0, RZ ;  /* 0x0000000009037210 */ /* 0x001fca0007ffe0ff */
[----:B------:R-:W-:Y:S01]  /*9180*/  ST.E desc[UR6][R6.64+0x4], R3 ;  /* 0x0000040306007985 */ /* 0x000fe2000c101906 */
[----:B------:R-:W-:Y:S05]  /*9190*/  EXIT ;  /* 0x000000000000794d */ /* 0x000fea0003800000 */
.L_x_4320:
        /* <DEDUP_REMOVED lines=14> */
.L_x_4551:


//--------------------- .text._Z23gemm_half_q_half_kernelILi1ELi176ELb0ELb0ELi32EEvPK6__halfPKjS4_S2_PS0_iiiiPKtS7_iiiiiibS2_i --------------------------
	.section	.text._Z23gemm_half_q_half_kernelILi1ELi176ELb0ELb0ELi32EEvPK6__halfPKjS4_S2_PS0_iiiiPKtS7_iiiiiibS2_i,"ax",@progbits
	.align	128
        .global         _Z23gemm_half_q_half_kernelILi1ELi176ELb0ELb0ELi32EEvPK6__halfPKjS4_S2_PS0_iiiiPKtS7_iiiiiibS2_i
        .type           _Z23gemm_half_q_half_kernelILi1ELi176ELb0ELb0ELi32EEvPK6__halfPKjS4_S2_PS0_iiiiPKtS7_iiiiiibS2_i,@function
        .size           _Z23gemm_half_q_half_kernelILi1ELi176ELb0ELb0ELi32EEvPK6__halfPKjS4_S2_PS0_iiiiPKtS7_iiiiiibS2_i,(.L_x_4552 - _Z23gemm_half_q_half_kernelILi1ELi176ELb0ELb0ELi32EEvPK6__halfPKjS4_S2_PS0_iiiiPKtS7_iiiiiibS2_i)
        .other          _Z23gemm_half_q_half_kernelILi1ELi176ELb0ELb0ELi32EEvPK6__halfPKjS4_S2_PS0_iiiiPKtS7_iiiiiibS2_i,@"STO_CUDA_ENTRY STV_DEFAULT"
_Z23gemm_half_q_half_kernelILi1ELi176ELb0ELb0ELi32EEvPK6__halfPKjS4_S2_PS0_iiiiPKtS7_iiiiiibS2_i:
.text._Z23gemm_half_q_half_kernelILi1ELi176ELb0ELb0ELi32EEvPK6__halfPKjS4_S2_PS0_iiiiPKtS7_iiiiiibS2_i:
        /* <DEDUP_REMOVED lines=9> */
[----:B--2---:R-:W-:-:S05]  /*0090*/  IMAD.U32 R2, RZ, RZ, UR4 ;  /* 0x00000004ff027e24 */ /* 0x004fca000f8e00ff */
[----:B-1----:R-:W-:Y:S01]  /*00a0*/  ISETP.LE.AND P1, PT, R2, UR8, PT ;  /* 0x0000000802007c0c */ /* 0x002fe2000bf23270 */
[----:B0-----:R-:W-:-:S04]  /*00b0*/  IMAD.SHL.U32 R33, R13, 0x20, RZ ;  /* 0x000000200d217824 */ /* 0x001fc800078e00ff */
[C---:B------:R-:W-:Y:S01]  /*00c0*/  VIADD R34, R33.reuse, 0x20 ;  /* 0x0000002021227836 */ /* 0x040fe20000000000 */
[----:B---3--:R-:W-:-:S04]  /*00d0*/  IADD3 R3, PT, PT, R33, R14, RZ ;  /* 0x0000000e21037210 */ /* 0x008fc80007ffe0ff */
        /* <DEDUP_REMOVED lines=21> */
.L_x_4322:
[----:B------:R-:W-:Y:S05]  /*0230*/  BSYNC.RECONVERGENT B0 ;  /* 0x0000000000007941 */ /* 0x000fea0003800200 */
.L_x_4321:
[----:B------:R-:W0:Y:S01]  /*0240*/  LDCU UR4, c[0x0][0x3ac] ;  /* 0x00007580ff0477ac */ /* 0x000e220008000800 */
[----:B------:R-:W-:-:S04]  /*0250*/  IMAD R6, R11, 0x20, R14 ;  /* 0x000000200b067824 */ /* 0x000fc800078e020e */
[----:B------:R-:W-:Y:S02]  /*0260*/  IMAD.SHL.U32 R6, R6, 0x4, RZ ;  /* 0x0000000406067824 */ /* 0x000fe400078e00ff */
[----:B0-----:R-:W-:-:S05]  /*0270*/  IMAD.U32 R3, RZ, RZ, UR4 ;  /* 0x00000004ff037e24 */ /* 0x001fca000f8e00ff */
        /* <DEDUP_REMOVED lines=19> */
[----:B------:R-:W-:Y:S01]  /*03b0*/  IMAD.SHL.U32 R9, R14, 0x10, RZ ;  /* 0x000000100e097824 */ /* 0x000fe200078e00ff */
[----:B------:R-:W-:Y:S01]  /*03c0*/  UMOV UR4, URZ ;  /* 0x000000ff00047c82 */ /* 0x000fe20008000000 */
[----:B------:R-:W-:Y:S01]  /*03d0*/  IMAD.MOV.U32 R8, RZ, RZ, R33 ;  /* 0x000000ffff087224 */ /* 0x000fe200078e0021 */
[----:B------:R-:W-:Y:S02]  /*03e0*/  LEA.HI R10, R11, R6, RZ, 0x3 ;  /* 0x000000060b0a7211 */ /* 0x000fe400078f18ff */
[----:B------:R-:W-:Y:S02]  /*03f0*/  LOP3.LUT R9, R9, 0x10, RZ, 0xc0, !PT ;  /* 0x0000001009097812 */ /* 0x000fe400078ec0ff */
[----:B------:R-:W-:-:S07]  /*0400*/  SHF.R.S32.HI R10, RZ, 0x3, R10 ;  /* 0x00000003ff0a7819 */ /* 0x000fce000001140a */
.L_x_4324:
[----:B0-----:R-:W0:Y:S01]  /*0410*/  LDC.64 R12, c[0x0][0x390] ;  /* 0x0000e400ff0c7b82 */ /* 0x001e220000000a00 */
        /* <DEDUP_REMOVED lines=22> */
[----:B------:R-:W-:Y:S01]  /*0580*/  LOP3.LUT R19, R19, 0xf, RZ, 0xc0, !PT ;  /* 0x0000000f13137812 */ /* 0x000fe200078ec0ff */
[----:B---3--:R-:W-:Y:S01]  /*0590*/  IMAD.IADD R8, R17, 0x1, R8 ;  /* 0x0000000111087824 */ /* 0x008fe200078e0208 */
[----:B------:R-:W-:-:S02]  /*05a0*/  LOP3.LUT R11, R11, 0xf, RZ, 0xc0, !PT ;  /* 0x0000000f0b0b7812 */ /* 0x000fc400078ec0ff */
[----:B------:R-:W-:Y:S01]  /*05b0*/  IADD3 R23, PT, PT, R18, 0x1, R23 ;  /* 0x0000000112177810 */ /* 0x000fe20007ffe017 */
[----:B------:R-:W-:Y:S01]  /*05c0*/  IMAD R18, R19, R19, R19 ;  /* 0x0000001313127224 */ /* 0x000fe200078e0213 */
[----:B------:R-:W-:Y:S01]  /*05d0*/  IADD3 R13, PT, PT, R12, 0x1, R13 ;  /* 0x000000010c0d7810 */ /* 0x000fe20007ffe00d */
[----:B------:R-:W-:Y:S01]  /*05e0*/  IMAD R12, R11, R11, R11 ;  /* 0x0000000b0b0c7224 */ /* 0x000fe200078e020b */
[----:B------:R-:W-:Y:S02]  /*05f0*/  ISETP.GE.AND P0, PT, R8, R21, PT ;  /* 0x000000150800720c */ /* 0x000fe40003f06270 */
[----:B------:R-:W-:Y:S01]  /*0600*/  IADD3 R18, PT, PT, R19, 0x1, R18 ;  /* 0x0000000113127810 */ /* 0x000fe20007ffe012 */
[----:B------:R-:W4:Y:S01]  /*0610*/  I2F.F16 R23, R23 ;  /* 0x0000001700177306 */ /* 0x000f220000200c00 */
[----:B------:R-:W-:-:S07]  /*0620*/  IADD3 R12, PT, PT, R11, 0x1, R12 ;  /* 0x000000010b0c7810 */ /* 0x000fce0007ffe00c */
        /* <DEDUP_REMOVED lines=8> */
.L_x_4323:
[----:B------:R-:W1:Y:S01]  /*06b0*/  LDCU UR4, c[0x0][0x3c8] ;  /* 0x00007900ff0477ac */ /* 0x000e620008000800 */
[----:B0-----:R-:W-:Y:S01]  /*06c0*/  HFMA2 R4, -RZ, RZ, 0, 0 ;  /* 0x00000000ff047431 */ /* 0x001fe200000001ff */
[----:B-1----:R-:W-:-:S13]  /*06d0*/  ISETP.GT.AND P0, PT, R33, UR4, PT ;  /* 0x0000000421007c0c */ /* 0x002fda000bf04270 */
        /* <DEDUP_REMOVED lines=8> */
.L_x_4325:
        /* <DEDUP_REMOVED lines=11> */
.L_x_4326:
        /* <DEDUP_REMOVED lines=11> */
.L_x_4327:
        /* <DEDUP_REMOVED lines=11> */
.L_x_4328:
        /* <DEDUP_REMOVED lines=11> */
.L_x_4329:
[----:B------:R-:W-:Y:S01]  /*0a20*/  VIMNMX R9, PT, PT, R33, UR4, PT ;  /* 0x0000000421097c48 */ /* 0x000fe2000bfe0100 */
[----:B------:R-:W0:Y:S01]  /*0a30*/  S2UR UR5, SR_CgaCtaId ;  /* 0x00000000000579c3 */ /* 0x000e220000008800 */
[----:B------:R-:W1:Y:S01]  /*0a40*/  LDCU.64 UR10, c[0x0][0x388] ;  /* 0x00007100ff0a77ac */ /* 0x000e620008000a00 */
[----:B------:R-:W-:Y:S02]  /*0a50*/  VIMNMX R0, PT, PT, R0, UR4, PT ;  /* 0x0000000400007c48 */ /* 0x000fe4000bfe0100 */
[----:B------:R-:W-:Y:S01]  /*0a60*/  SHF.R.S32.HI R12, RZ, 0x1f, R9 ;  /* 0x0000001fff0c7819 */ /* 0x000fe20000011409 */
[----:B------:R-:W-:Y:S01]  /*0a70*/  UMOV UR4, 0x400 ;  /* 0x0000040000047882 */ /* 0x000fe20000000000 */
[----:B------:R-:W-:Y:S02]  /*0a80*/  PRMT R28, RZ, 0x5410, RZ ;  /* 0x00005410ff1c7816 */ /* 0x000fe400000000ff */
[----:B------:R-:W-:-:S04]  /*0a90*/  LEA.HI R12, R12, R9, RZ, 0x5 ;  /* 0x000000090c0c7211 */ /* 0x000fc800078f28ff */
        /* <DEDUP_REMOVED lines=11> */
[C---:B-1----:R-:W-:Y:S02]  /*0b50*/  LEA R24, P2, R6.reuse, UR10, 0x2 ;  /* 0x0000000a06187c11 */ /* 0x042fe4000f8410ff */
[----:B------:R-:W-:Y:S02]  /*0b60*/  PRMT R0, RZ, 0x5410, RZ ;  /* 0x00005410ff007816 */ /* 0x000fe400000000ff */
[----:B------:R-:W-:-:S07]  /*0b70*/  LEA.HI.X R25, R6, UR11, R5, 0x2, P2 ;  /* 0x0000000b06197c11 */ /* 0x000fce00090f1405 */
[----:B------:R-:W-:Y:S05]  /*0b80*/  @!P0 BRA `(.L_x_4330) ;  /* 0x0000003000808947 */ /* 0x000fea0003800000 */
[C---:B------:R-:W-:Y:S01]  /*0b90*/  IMAD.WIDE R12, R3.reuse, 0x4, R24 ;  /* 0x00000004030c7825 */ /* 0x040fe200078e0218 */
[----:B------:R0:W2:Y:S04]  /*0ba0*/  LDG.E.128.CONSTANT R8, desc[UR6][R24.64] ;  /* 0x0000000618087981 */ /* 0x0000a8000c1e9d00 */
[----:B------:R-:W3:Y:S01]  /*0bb0*/  LDG.E.128.CONSTANT R4, desc[UR6][R12.64] ;  /* 0x000000060c047981 */ /* 0x000ee2000c1e9d00 */
[C---:B------:R-:W-:Y:S01]  /*0bc0*/  IMAD.WIDE R18, R3.reuse, 0x4, R12 ;  /* 0x0000000403127825 */ /* 0x040fe200078e020c */
[----:B------:R-:W-:Y:S02]  /*0bd0*/  ISETP.LE.AND P0, PT, R2, UR8, PT ;  /* 0x0000000802007c0c */ /* 0x000fe4000bf03270 */
[----:B------:R-:W-:Y:S01]  /*0be0*/  PRMT R28, RZ, 0x7610, R28 ;  /* 0x00007610ff1c7816 */ /* 0x000fe2000000001c */
[----:B------:R-:W-:-:S04]  /*0bf0*/  IMAD.WIDE R14, R3, 0x4, R18 ;  /* 0x00000004030e7825 */ /* 0x000fc800078e0212 */
[----:B------:R-:W-:-:S04]  /*0c00*/  IMAD.WIDE R26, R3, 0x4, R14 ;  /* 0x00000004031a7825 */ /* 0x000fc800078e020e */
[----:B0-----:R-:W-:-:S04]  /*0c10*/  IMAD.WIDE R24, R3, 0x4, R26 ;  /* 0x0000000403187825 */ /* 0x001fc800078e021a */
        /* <DEDUP_REMOVED lines=11> */
[----:B------:R-:W-:Y:S01]  /*0cd0*/  LOP3.LUT R33, R5, 0xff, RZ, 0xc0, !PT ;  /* 0x000000ff05217812 */ /* 0x000fe200078ec0ff */
[----:B------:R-:W0:Y:S01]  /*0ce0*/  LDS.64 R38, [UR5] ;  /* 0x00000005ff267984 */ /* 0x000e220008000a00 */
[----:B------:R-:W-:Y:S01]  /*0cf0*/  LOP3.LUT R13, R8, 0xff, RZ, 0xc0, !PT ;  /* 0x000000ff080d7812 */ /* 0x000fe200078ec0ff */
[----:B------:R-:W-:Y:S01]  /*0d00*/  I2F.F16 R28, R20 ;  /* 0x00000014001c7306 */ /* 0x000fe20000200c00 */
[----:B------:R-:W-:Y:S01]  /*0d10*/  LOP3.LUT R0, R9, 0xff, RZ, 0xc0, !PT ;  /* 0x000000ff09007812 */ /* 0x000fe200078ec0ff */
[----:B------:R-:W-:Y:S01]  /*0d20*/  VIADD R41, R33, 0xffffff80 ;  /* 0xffffff8021297836 */ /* 0x000fe20000000000 */
[----:B------:R-:W-:Y:S01]  /*0d30*/  LOP3.LUT R33, R10, 0xff, RZ, 0xc0, !PT ;  /* 0x000000ff0a217812 */ /* 0x000fe200078ec0ff */
[----:B------:R-:W-:Y:S01]  /*0d40*/  VIADD R13, R13, 0xffffff80 ;  /* 0xffffff800d0d7836 */ /* 0x000fe20000000000 */
[----:B------:R-:W-:Y:S01]  /*0d50*/  LOP3.LUT R47, R7, 0xff, RZ, 0xc0, !PT ;  /* 0x000000ff072f7812 */ /* 0x000fe200078ec0ff */
[----:B------:R-:W-:Y:S01]  /*0d60*/  VIADD R0, R0, 0xffffff80 ;  /* 0xffffff8000007836 */ /* 0x000fe20000000000 */
[----:B------:R-:W-:Y:S01]  /*0d70*/  LOP3.LUT R17, R4, 0xff, RZ, 0xc0, !PT ;  /* 0x000000ff04117812 */ /* 0x000fe200078ec0ff */
[----:B------:R-:W-:Y:S01]  /*0d80*/  VIADD R46, R33, 0xffffff80 ;  /* 0xffffff80212e7836 */ /* 0x000fe20000000000 */
[----:B------:R-:W-:Y:S01]  /*0d90*/  LOP3.LUT R33, R6, 0xff, RZ, 0xc0, !PT ;  /* 0x000000ff06217812 */ /* 0x000fe200078ec0ff */
[----:B------:R-:W-:Y:S01]  /*0da0*/  I2F.F16 R13, R13 ;  /* 0x0000000d000d7306 */ /* 0x000fe20000200c00 */
[----:B------:R-:W-:Y:S01]  /*0db0*/  VIADD R52, R47, 0xffffff80 ;  /* 0xffffff802f347836 */ /* 0x000fe20000000000 */
[----:B------:R-:W-:-:S02]  /*0dc0*/  SHF.R.U32.HI R47, RZ, 0x8, R8 ;  /* 0x00000008ff2f7819 */ /* 0x000fc40000011608 */
[----:B------:R-:W-:Y:S02]  /*0dd0*/  IADD3 R35, PT, PT, R33, -0x80, RZ ;  /* 0xffffff8021237810 */ /* 0x000fe40007ffe0ff */
[----:B------:R-:W-:Y:S02]  /*0de0*/  LOP3.LUT R33, R11, 0xff, RZ, 0xc0, !PT ;  /* 0x000000ff0b217812 */ /* 0x000fe400078ec0ff */
[----:B------:R-:W-:Y:S01]  /*0df0*/  I2F.F16 R46, R46 ;  /* 0x0000002e002e7306 */ /* 0x000fe20000200c00 */
[----:B------:R-:W-:Y:S02]  /*0e00*/  IADD3 R17, PT, PT, R17, -0x80, RZ ;  /* 0xffffff8011117810 */ /* 0x000fe40007ffe0ff */
[----:B------:R-:W-:Y:S01]  /*0e10*/  VIADD R51, R33, 0xffffff80 ;  /* 0xffffff8021337836 */ /* 0x000fe20000000000 */
[--C-:B------:R-:W-:Y:S02]  /*0e20*/  SHF.R.U32.HI R33, RZ, 0x8, R9.reuse ;  /* 0x00000008ff217819 */ /* 0x100fe40000011609 */
[----:B------:R-:W-:-:S02]  /*0e30*/  SHF.R.U32.HI R49, RZ, 0x10, R9 ;  /* 0x00000010ff317819 */ /* 0x000fc40000011609 */
[----:B------:R-:W1:Y:S01]  /*0e40*/  I2F.F16 R0, R0 ;  /* 0x0000000000007306 */ /* 0x000e620000200c00 */
[----:B------:R-:W-:Y:S02]  /*0e50*/  LOP3.LUT R48, R33, 0xff, RZ, 0xc0, !PT ;  /* 0x000000ff21307812 */ /* 0x000fe400078ec0ff */
[----:B------:R-:W-:Y:S02]  /*0e60*/  LOP3.LUT R9, R47, 0xff, RZ, 0xc0, !PT ;  /* 0x000000ff2f097812 */ /* 0x000fe400078ec0ff */
[----:B------:R-:W-:Y:S02]  /*0e70*/  IADD3 R50, PT, PT, R48, -0x80, RZ ;  /* 0xffffff8030327810 */ /* 0x000fe40007ffe0ff */
[----:B------:R-:W-:Y:S01]  /*0e80*/  LOP3.LUT R49, R49, 0xff, RZ, 0xc0, !PT ;  /* 0x000000ff31317812 */ /* 0x000fe200078ec0ff */
[----:B------:R-:W-:Y:S01]  /*0e90*/  I2F.F16 R20, R17 ;  /* 0x0000001100147306 */ /* 0x000fe20000200c00 */
[----:B------:R-:W-:-:S03]  /*0ea0*/  SHF.R.U32.HI R8, RZ, 0x10, R8 ;  /* 0x00000010ff087819 */ /* 0x000fc60000011608 */
[----:B------:R-:W-:Y:S02]  /*0eb0*/  VIADD R49, R49, 0xffffff80 ;  /* 0xffffff8031317836 */ /* 0x000fe40000000000 */
[----:B-1----:R-:W-:Y:S02]  /*0ec0*/  HADD2.F32 R53, -RZ, R0.H0_H0 ;  /* 0x20000000ff357230 */ /* 0x002fe40000004100 */
[----:B------:R1:W2:Y:S01]  /*0ed0*/  I2F.F16 R17, R51 ;  /* 0x0000003300117306 */ /* 0x0002a20000200c00 */
[----:B0-----:R-:W-:-:S05]  /*0ee0*/  HADD2.F32 R0, -RZ, R38.H0_H0 ;  /* 0x20000026ff007230 */ /* 0x001fca0000004100 */
[C---:B------:R-:W-:Y:S02]  /*0ef0*/  FFMA.FTZ R48, R0.reuse, R53, RZ ;  /* 0x0000003500307223 */ /* 0x040fe400000100ff */
[----:B------:R0:W3:Y:S01]  /*0f00*/  I2F.F16 R47, R50 ;  /* 0x00000032002f7306 */ /* 0x0000e20000200c00 */
[----:B-1----:R-:W-:Y:S02]  /*0f10*/  VIADD R51, R9, 0xffffff80 ;  /* 0xffffff8009337836 */ /* 0x002fe40000000000 */
[----:B------:R-:W-:Y:S02]  /*0f20*/  HADD2.F32 R9, -RZ, R13.H0_H0 ;  /* 0x2000000dff097230 */ /* 0x000fe40000004100 */
[----:B------:R-:W-:Y:S02]  /*0f30*/  HADD2.F32 R13, -RZ, R46.H0_H0 ;  /* 0x2000002eff0d7230 */ /* 0x000fe40000004100 */
[----:B--2---:R-:W-:Y:S01]  /*0f40*/  HADD2.F32 R17, -RZ, R17.H0_H0 ;  /* 0x20000011ff117230 */ /* 0x004fe20000004100 */
[----:B------:R1:W2:Y:S01]  /*0f50*/  I2F.F16 R46, R51 ;  /* 0x00000033002e7306 */ /* 0x0002a20000200c00 */
[----:B0-----:R-:W-:Y:S01]  /*0f60*/  HADD2.F32 R50, -RZ, R38.H1_H1 ;  /* 0x30000026ff327230 */ /* 0x001fe20000004100 */
[----:B------:R-:W-:Y:S01]  /*0f70*/  SHF.R.U32.HI R38, RZ, 0x8, R10 ;  /* 0x00000008ff267819 */ /* 0x000fe2000001160a */
[----:B------:R-:W-:Y:S01]  /*0f80*/  FFMA.FTZ R9, R9, R0, RZ ;  /* 0x0000000009097223 */ /* 0x000fe200000100ff */
[C---:B------:R-:W-:Y:S01]  /*0f90*/  FFMA.FTZ R13, R0.reuse, R13, RZ ;  /* 0x0000000d000d7223 */ /* 0x040fe200000100ff */
[----:B------:R-:W-:Y:S01]  /*0fa0*/  FFMA.FTZ R17, R0, R17, RZ ;  /* 0x0000001100117223 */ /* 0x000fe200000100ff */
[----:B------:R-:W-:Y:S01]  /*0fb0*/  LOP3.LUT R38, R38, 0xff, RZ, 0xc0, !PT ;  /* 0x000000ff26267812 */ /* 0x000fe200078ec0ff */
[----:B---3--:R-:W-:Y:S01]  /*0fc0*/  HADD2.F32 R47, -RZ, R47.H0_H0 ;  /* 0x2000002fff2f7230 */ /* 0x008fe20000004100 */
[----:B------:R2:W0:Y:S01]  /*0fd0*/  I2F.F16 R33, R52 ;  /* 0x0000003400217306 */ /* 0x0004220000200c00 */
[----:B------:R-:W-:-:S02]  /*0fe0*/  LOP3.LUT R0, R8, 0xff, RZ, 0xc0, !PT ;  /* 0x000000ff08007812 */ /* 0x000fc400078ec0ff */
[----:B-1----:R-:W-:Y:S01]  /*0ff0*/  VIADD R51, R38, 0xffffff80 ;  /* 0xffffff8026337836 */ /* 0x002fe20000000000 */
[----:B------:R-:W-:Y:S01]  /*1000*/  SHF.R.U32.HI R38, RZ, 0x8, R11 ;  /* 0x00000008ff267819 */ /* 0x000fe2000001160b */
[----:B------:R-:W-:Y:S01]  /*1010*/  FFMA.FTZ R48, R50, R47, R48 ;  /* 0x0000002f32307223 */ /* 0x000fe20000010030 */
[----:B------:R-:W-:Y:S02]  /*1020*/  IADD3 R0, PT, PT, R0, -0x80, RZ ;  /* 0xffffff8000007810 */ /* 0x000fe40007ffe0ff */
[----:B------:R-:W-:Y:S01]  /*1030*/  LOP3.LUT R47, R38, 0xff, RZ, 0xc0, !PT ;  /* 0x000000ff262f7812 */ /* 0x000fe200078ec0ff */
[----:B--2---:R-:W-:Y:S01]  /*1040*/  HADD2.F32 R52, -RZ, R46.H0_H0 ;  /* 0x2000002eff347230 */ /* 0x004fe20000004100 */
[----:B------:R1:W-:Y:S04]  /*1050*/  I2F.F16 R8, R49 ;  /* 0x0000003100087306 */ /* 0x0003e80000200c00 */
[----:B------:R-:W-:Y:S01]  /*1060*/  FFMA.FTZ R38, R52, R50, R9 ;  /* 0x0000003234267223 */ /* 0x000fe20000010009 */
[----:B------:R-:W-:Y:S01]  /*1070*/  SHF.R.U32.HI R9, RZ, 0x8, R4 ;  /* 0x00000008ff097819 */ /* 0x000fe20000011604 */
[----:B------:R-:W-:-:S02]  /*1080*/  VIADD R52, R47, 0xffffff80 ;  /* 0xffffff802f347836 */ /* 0x000fc40000000000 */
[----:B------:R-:W2:Y:S01]  /*1090*/  I2F.F16 R46, R51 ;  /* 0x00000033002e7306 */ /* 0x000ea20000200c00 */
[----:B------:R-:W-:Y:S01]  /*10a0*/  LOP3.LUT R47, R9, 0xff, RZ, 0xc0, !PT ;  /* 0x000000ff092f7812 */ /* 0x000fe200078ec0ff */
[----:B0-----:R-:W-:Y:S01]  /*10b0*/  HADD2.F32 R33, -RZ, R33.H0_H0 ;  /* 0x20000021ff217230 */ /* 0x001fe20000004100 */
[----:B-1----:R-:W-:Y:S02]  /*10c0*/  SHF.R.U32.HI R49, RZ, 0x10, R4 ;  /* 0x00000010ff317819 */ /* 0x002fe40000011604 */
[----:B------:R-:W-:Y:S02]  /*10d0*/  IADD3 R4, PT, PT, R47, -0x80, RZ ;  /* 0xffffff802f047810 */ /* 0x000fe40007ffe0ff */
[----:B------:R-:W-:Y:S01]  /*10e0*/  SHF.R.U32.HI R47, RZ, 0x10, R10 ;  /* 0x00000010ff2f7819 */ /* 0x000fe2000001160a */
[----:B------:R-:W0:Y:S01]  /*10f0*/  I2F.F16 R9, R52 ;  /* 0x0000003400097306 */ /* 0x000e220000200c00 */
[----:B------:R-:W-:Y:S02]  /*1100*/  LOP3.LUT R49, R49, 0xff, RZ, 0xc0, !PT ;  /* 0x000000ff31317812 */ /* 0x000fe400078ec0ff */
[----:B------:R-:W-:-:S03]  /*1110*/  LOP3.LUT R47, R47, 0xff, RZ, 0xc0, !PT ;  /* 0x000000ff2f2f7812 */ /* 0x000fc600078ec0ff */
[----:B------:R-:W-:Y:S02]  /*1120*/  VIADD R10, R49, 0xffffff80 ;  /* 0xffffff80310a7836 */ /* 0x000fe40000000000 */
[----:B------:R-:W-:Y:S01]  /*1130*/  VIADD R49, R47, 0xffffff80 ;  /* 0xffffff802f317836 */ /* 0x000fe20000000000 */
[----:B------:R-:W1:Y:S01]  /*1140*/  I2F.F16 R0, R0 ;  /* 0x0000000000007306 */ /* 0x000e620000200c00 */
[----:B--2---:R-:W-:Y:S02]  /*1150*/  HADD2.F32 R46, -RZ, R46.H0_H0 ;  /* 0x2000002eff2e7230 */ /* 0x004fe40000004100 */
[----:B------:R-:W-:Y:S01]  /*1160*/  HADD2.F32 R47, -RZ, R8.H0_H0 ;  /* 0x20000008ff2f7230 */ /* 0x000fe20000004100 */
[----:B------:R-:W-:Y:S01]  /*1170*/  SHF.R.U32.HI R8, RZ, 0x8, R5 ;  /* 0x00000008ff087819 */ /* 0x000fe20000011605 */
[----:B0-----:R-:W-:Y:S01]  /*1180*/  HADD2.F32 R51, -RZ, R9.H0_H0 ;  /* 0x20000009ff337230 */ /* 0x001fe20000004100 */
[----:B------:R-:W-:Y:S01]  /*1190*/  SHF.R.U32.HI R9, RZ, 0x10, R11 ;  /* 0x00000010ff097819 */ /* 0x000fe2000001160b */
[----:B------:R-:W-:-:S02]  /*11a0*/  HADD2.F32 R11, -RZ, R39.H0_H0 ;  /* 0x20000027ff0b7230 */ /* 0x000fc40000004100 */
[C---:B------:R-:W-:Y:S01]  /*11b0*/  FFMA.FTZ R13, R50.reuse, R46, R13 ;  /* 0x0000002e320d7223 */ /* 0x040fe2000001000d */
[----:B------:R-:W0:Y:S01]  /*11c0*/  I2F.F16 R45, R45 ;  /* 0x0000002d002d7306 */ /* 0x000e220000200c00 */
[----:B------:R-:W-:Y:S01]  /*11d0*/  LOP3.LUT R9, R9, 0xff, RZ, 0xc0, !PT ;  /* 0x000000ff09097812 */ /* 0x000fe200078ec0ff */
[----:B------:R-:W-:Y:S01]  /*11e0*/  FFMA.FTZ R50, R50, R51, R17 ;  /* 0x0000003332327223 */ /* 0x000fe20000010011 */
[----:B------:R-:W-:Y:S01]  /*11f0*/  FFMA.FTZ R48, R11, R47, R48 ;  /* 0x0000002f0b307223 */ /* 0x000fe20000010030 */
[----:B------:R-:W-:Y:S01]  /*1200*/  LOP3.LUT R47, R8, 0xff, RZ, 0xc0, !PT ;  /* 0x000000ff082f7812 */ /* 0x000fe200078ec0ff */
[----:B-1----:R-:W-:Y:S01]  /*1210*/  HADD2.F32 R51, -RZ, R0.H0_H0 ;  /* 0x20000000ff337230 */ /* 0x002fe20000004100 */
[----:B------:R-:W-:Y:S01]  /*1220*/  IADD3 R46, PT, PT, R9, -0x80, RZ ;  /* 0xffffff80092e7810 */ /* 0x000fe20007ffe0ff */
[----:B------:R-:W-:Y:S01]  /*1230*/  HADD2.F32 R39, -RZ, R39.H1_H1 ;  /* 0x30000027ff277230 */ /* 0x000fe20000004100 */
[----:B------:R-:W1:Y:S01]  /*1240*/  LDS.64 R8, [UR5+0x8] ;  /* 0x00000805ff087984 */ /* 0x000e620008000a00 */
[----:B------:R2:W3:Y:S01]  /*1250*/  I2F.F16 R17, R49 ;  /* 0x0000003100117306 */ /* 0x0004e20000200c00 */
[----:B------:R-:W-:Y:S01]  /*1260*/  SHF.R.U32.HI R5, RZ, 0x10, R5 ;  /* 0x00000010ff057819 */ /* 0x000fe20000011605 */
[----:B------:R-:W-:-:S02]  /*1270*/  VIADD R47, R47, 0xffffff80 ;  /* 0xffffff802f2f7836 */ /* 0x000fc40000000000 */
[----:B------:R-:W-:Y:S01]  /*1280*/  FFMA.FTZ R38, R51, R11, R38 ;  /* 0x0000000b33267223 */ /* 0x000fe20000010026 */
[----:B------:R-:W-:Y:S01]  /*1290*/  LOP3.LUT R5, R5, 0xff, RZ, 0xc0, !PT ;  /* 0x000000ff05057812 */ /* 0x000fe200078ec0ff */
[----:B0-----:R-:W-:Y:S02]  /*12a0*/  HADD2.F32 R45, -RZ, R45.H0_H0 ;  /* 0x2000002dff2d7230 */ /* 0x001fe40000004100 */
[----:B------:R-:W0:Y:S01]  /*12b0*/  I2F.F16 R46, R46 ;  /* 0x0000002e002e7306 */ /* 0x000e220000200c00 */
[----:B--2---:R-:W-:Y:S01]  /*12c0*/  SHF.R.U32.HI R49, RZ, 0x8, R6 ;  /* 0x00000008ff317819 */ /* 0x004fe20000011606 */
[----:B------:R-:W-:Y:S02]  /*12d0*/  VIADD R5, R5, 0xffffff80 ;  /* 0xffffff8005057836 */ /* 0x000fe40000000000 */
[----:B------:R-:W-:Y:S01]  /*12e0*/  FFMA.FTZ R38, R45, R39, R38 ;  /* 0x000000272d267223 */ /* 0x000fe20000010026 */
[----:B------:R-:W-:Y:S01]  /*12f0*/  LOP3.LUT R49, R49, 0xff, RZ, 0xc0, !PT ;  /* 0x000000ff31317812 */ /* 0x000fe200078ec0ff */
[----:B---3--:R-:W-:-:S02]  /*1300*/  HADD2.F32 R52, -RZ, R17.H0_H0 ;  /* 0x20000011ff347230 */ /* 0x008fc40000004100 */
[----:B------:R-:W2:Y:S03]  /*1310*/  I2F.F16 R43, R43 ;  /* 0x0000002b002b7306 */ /* 0x000ea60000200c00 */
[----:B------:R-:W-:Y:S01]  /*1320*/  FFMA.FTZ R13, R11, R52, R13 ;  /* 0x000000340b0d7223 */ /* 0x000fe2000001000d */
[----:B0-----:R-:W-:-:S04]  /*1330*/  HADD2.F32 R17, -RZ, R46.H0_H0 ;  /* 0x2000002eff117230 */ /* 0x001fc80000004100 */
[----:B------:R-:W0:Y:S01]  /*1340*/  I2F.F16 R44, R44 ;  /* 0x0000002c002c7306 */ /* 0x000e220000200c00 */
[----:B------:R-:W-:Y:S02]  /*1350*/  SHF.R.U32.HI R46, RZ, 0x10, R6 ;  /* 0x00000010ff2e7819 */ /* 0x000fe40000011606 */
[----:B------:R-:W-:Y:S01]  /*1360*/  IADD3 R6, PT, PT, R49, -0x80, RZ ;  /* 0xffffff8031067810 */ /* 0x000fe20007ffe0ff */
[----:B------:R-:W-:Y:S01]  /*1370*/  FFMA.FTZ R50, R11, R17, R50 ;  /* 0x000000110b327223 */ /* 0x000fe20000010032 */
[--C-:B------:R-:W-:Y:S02]  /*1380*/  SHF.R.U32.HI R17, RZ, 0x8, R7.reuse ;  /* 0x00000008ff117819 */ /* 0x100fe40000011607 */
[----:B------:R-:W-:Y:S01]  /*1390*/  LOP3.LUT R46, R46, 0xff, RZ, 0xc0, !PT ;  /* 0x000000ff2e2e7812 */ /* 0x000fe200078ec0ff */
[----:B------:R-:W3:Y:S01]  /*13a0*/  I2F.F16 R4, R4 ;  /* 0x0000000400047306 */ /* 0x000ee20000200c00 */
[----:B------:R-:W-:Y:S01]  /*13b0*/  LOP3.LUT R17, R17, 0xff, RZ, 0xc0, !PT ;  /* 0x000000ff11117812 */ /* 0x000fe200078ec0ff */
[----:B--2---:R-:W-:Y:S01]  /*13c0*/  HADD2.F32 R43, -RZ, R43.H0_H0 ;  /* 0x2000002bff2b7230 */ /* 0x004fe20000004100 */
[----:B------:R-:W-:Y:S01]  /*13d0*/  SHF.R.U32.HI R11, RZ, 0x10, R7 ;  /* 0x00000010ff0b7819 */ /* 0x000fe20000011607 */
[----:B------:R-:W-:-:S02]  /*13e0*/  VIADD R7, R46, 0xffffff80 ;  /* 0xffffff802e077836 */ /* 0x000fc40000000000 */
[----:B------:R-:W-:Y:S02]  /*13f0*/  VIADD R17, R17, 0xffffff80 ;  /* 0xffffff8011117836 */ /* 0x000fe40000000000 */
[----:B------:R-:W-:Y:S01]  /*1400*/  FFMA.FTZ R48, R39, R43, R48 ;  /* 0x0000002b27307223 */ /* 0x000fe20000010030 */
[----:B------:R-:W2:Y:S01]  /*1410*/  I2F.F16 R41, R41 ;  /* 0x0000002900297306 */ /* 0x000ea20000200c00 */
[----:B0-----:R-:W-:Y:S02]  /*1420*/  HADD2.F32 R44, -RZ, R44.H0_H0 ;  /* 0x2000002cff2c7230 */ /* 0x001fe40000004100 */
[----:B------:R-:W-:-:S03]  /*1430*/  HADD2.F32 R43, -RZ, R20.H0_H0 ;  /* 0x20000014ff2b7230 */ /* 0x000fc60000004100 */
[----:B------:R-:W-:Y:S01]  /*1440*/  FFMA.FTZ R13, R39, R44, R13 ;  /* 0x0000002c270d7223 */ /* 0x000fe2000001000d */
[----:B---3--:R-:W-:Y:S01]  /*1450*/  HADD2.F32 R4, -RZ, R4.H0_H0 ;  /* 0x20000004ff047230 */ /* 0x008fe20000004100 */
[----:B------:R-:W-:Y:S01]  /*1460*/  I2F.F16 R35, R35 ;  /* 0x0000002300237306 */ /* 0x000fe20000200c00 */
[----:B--2---:R-:W-:-:S07]  /*1470*/  HADD2.F32 R41, -RZ, R41.H0_H0 ;  /* 0x20000029ff297230 */ /* 0x004fce0000004100 */
[----:B------:R0:W2:Y:S08]  /*1480*/  I2F.F16 R0, R47 ;  /* 0x0000002f00007306 */ /* 0x0000b00000200c00 */
[----:B------:R-:W3:Y:S01]  /*1490*/  I2F.F16 R6, R6 ;  /* 0x0000000600067306 */ /* 0x000ee20000200c00 */
[----:B0-----:R-:W-:Y:S01]  /*14a0*/  HADD2.F32 R47, -RZ, R28.H0_H0 ;  /* 0x2000001cff2f7230 */ /* 0x001fe20000004100 */
[----:B------:R-:W-:Y:S01]  /*14b0*/  LOP3.LUT R28, R11, 0xff, RZ, 0xc0, !PT ;  /* 0x000000ff0b1c7812 */ /* 0x000fe200078ec0ff */
[----:B-1----:R-:W-:-:S03]  /*14c0*/  HADD2.F32 R11, -RZ, R8.H1_H1 ;  /* 0x30000008ff0b7230 */ /* 0x002fc60000004100 */
[----:B------:R-:W-:Y:S01]  /*14d0*/  FFMA.FTZ R50, R39, R47, R50 ;  /* 0x0000002f27327223 */ /* 0x000fe20000010032 */
[----:B------:R-:W-:Y:S01]  /*14e0*/  HADD2.F32 R39, -RZ, R8.H0_H0 ;  /* 0x20000008ff277230 */ /* 0x000fe20000004100 */
[----:B------:R-:W0:Y:S01]  /*14f0*/  I2F.F16 R7, R7 ;  /* 0x0000000700077306 */ /* 0x000e220000200c00 */
[----:B------:R-:W-:Y:S01]  /*1500*/  IADD3 R28, PT, PT, R28, -0x80, RZ ;  /* 0xffffff801c1c7810 */ /* 0x000fe20007ffe0ff */
[----:B--2---:R-:W-:Y:S02]  /*1510*/  HADD2.F32 R0, -RZ, R0.H0_H0 ;  /* 0x20000000ff007230 */ /* 0x004fe40000004100 */
[----:B------:R-:W-:Y:S01]  /*1520*/  FFMA.FTZ R43, R43, R39, R38 ;  /* 0x000000272b2b7223 */ /* 0x000fe20000010026 */
[----:B------:R-:W-:Y:S02]  /*1530*/  HADD2.F32 R38, -RZ, R35.H0_H0 ;  /* 0x20000023ff267230 */ /* 0x000fe40000004100 */
[C---:B------:R-:W-:Y:S01]  /*1540*/  FFMA.FTZ R48, R39.reuse, R41, R48 ;  /* 0x0000002927307223 */ /* 0x040fe20000010030 */
[----:B---3--:R-:W-:Y:S01]  /*1550*/  HADD2.F32 R6, -RZ, R6.H0_H0 ;  /* 0x20000006ff067230 */ /* 0x008fe20000004100 */
[----:B------:R-:W1:Y:S01]  /*1560*/  I2F.F16 R17, R17 ;  /* 0x0000001100117306 */ /* 0x000e620000200c00 */
[----:B------:R-:W-:Y:S01]  /*1570*/  FFMA.FTZ R43, R4, R11, R43 ;  /* 0x0000000b042b7223 */ /* 0x000fe2000001002b */
[----:B------:R-:W-:Y:S01]  /*1580*/  FFMA.FTZ R38, R39, R38, R13 ;  /* 0x0000002627267223 */ /* 0x000fe2000001000d */
[----:B------:R-:W-:Y:S01]  /*1590*/  FFMA.FTZ R13, R11, R0, R48 ;  /* 0x000000000b0d7223 */ /* 0x000fe20000010030 */
[----:B------:R-:W-:-:S02]  /*15a0*/  HADD2.F32 R8, -RZ, R9.H0_H0 ;  /* 0x20000009ff087230 */ /* 0x000fc40000004100 */
[----:B------:R-:W-:Y:S01]  /*15b0*/  FFMA.FTZ R33, R39, R33, R50 ;  /* 0x0000002127217223 */ /* 0x000fe20000010032 */
[----:B------:R-:W-:Y:S01]  /*15c0*/  HADD2.F32 R9, -RZ, R9.H1_H1 ;  /* 0x30000009ff097230 */ /* 0x000fe20000004100 */
[----:B------:R-:W2:Y:S01]  /*15d0*/  I2F.F16 R10, R10 ;  /* 0x0000000a000a7306 */ /* 0x000ea20000200c00 */
[----:B0-----:R-:W-:Y:S02]  /*15e0*/  HADD2.F32 R7, -RZ, R7.H0_H0 ;  /* 0x20000007ff077230 */ /* 0x001fe40000004100 */
[----:B-1----:R-:W-:-:S05]  /*15f0*/  HADD2.F32 R0, -RZ, R17.H0_H0 ;  /* 0x20000011ff007230 */ /* 0x002fca0000004100 */
[----:B------:R-:W0:Y:S01]  /*1600*/  I2F.F16 R5, R5 ;  /* 0x0000000500057306 */ /* 0x000e220000200c00 */
[C---:B------:R-:W-:Y:S01]  /*1610*/  FFMA.FTZ R17, R11.reuse, R6, R38 ;  /* 0x000000060b117223 */ /* 0x040fe20000010026 */
[----:B------:R-:W-:-:S03]  /*1620*/  FFMA.FTZ R33, R11, R0, R33 ;  /* 0x000000000b217223 */ /* 0x000fc60000010021 */
[----:B------:R-:W-:Y:S01]  /*1630*/  FFMA.FTZ R7, R8, R7, R17 ;  /* 0x0000000708077223 */ /* 0x000fe20000010011 */
[----:B------:R-:W-:Y:S02]  /*1640*/  HADD2.F32 R11, -RZ, R30.H0_H0 ;  /* 0x2000001eff0b7230 */ /* 0x000fe40000004100 */
[----:B------:R-:W1:Y:S01]  /*1650*/  I2F.F16 R12, R12 ;  /* 0x0000000c000c7306 */ /* 0x000e620000200c00 */
[----:B--2---:R-:W-:-:S05]  /*1660*/  HADD2.F32 R10, -RZ, R10.H0_H0 ;  /* 0x2000000aff0a7230 */ /* 0x004fca0000004100 */
[----:B------:R-:W-:Y:S01]  /*1670*/  FFMA.FTZ R43, R10, R8, R43 ;  /* 0x000000080a2b7223 */ /* 0x000fe2000001002b */
[----:B0-----:R-:W-:Y:S01]  /*1680*/  HADD2.F32 R5, -RZ, R5.H0_H0 ;  /* 0x20000005ff057230 */ /* 0x001fe20000004100 */
[----:B------:R-:W0:Y:S04]  /*1690*/  I2F.F16 R20, R28 ;  /* 0x0000001c00147306 */ /* 0x000e280000200c00 */
[----:B------:R-:W-:Y:S01]  /*16a0*/  FFMA.FTZ R0, R8, R5, R13 ;  /* 0x0000000508007223 */ /* 0x000fe2000001000d */
[----:B------:R-:W-:Y:S02]  /*16b0*/  HADD2.F32 R5, -RZ, R32.H0_H0 ;  /* 0x20000020ff057230 */ /* 0x000fe40000004100 */
[----:B-1----:R-:W-:Y:S01]  /*16c0*/  HADD2.F32 R12, -RZ, R12.H0_H0 ;  /* 0x2000000cff0c7230 */ /* 0x002fe20000004100 */
[----:B------:R-:W1:Y:S01]  /*16d0*/  I2F.F16 R42, R42 ;  /* 0x0000002a002a7306 */ /* 0x000e620000200c00 */
[----:B------:R-:W-:-:S03]  /*16e0*/  HADD2.F32 R13, -RZ, R29.H0_H0 ;  /* 0x2000001dff0d7230 */ /* 0x000fc60000004100 */
[----:B------:R-:W-:Y:S01]  /*16f0*/  FFMA.FTZ R12, R9, R12, R7 ;  /* 0x0000000c090c7223 */ /* 0x000fe20000010007 */
[----:B------:R-:W-:Y:S02]  /*1700*/  HADD2.F32 R7, -RZ, R31.H0_H0 ;  /* 0x2000001fff077230 */ /* 0x000fe40000004100 */
[----:B0-----:R-:W-:Y:S01]  /*1710*/  HADD2.F32 R20, -RZ, R20.H0_H0 ;  /* 0x20000014ff147230 */ /* 0x001fe20000004100 */
[----:B------:R-:W0:Y:S01]  /*1720*/  I2F.F16 R40, R40 ;  /* 0x0000002800287306 */ /* 0x000e220000200c00 */
[----:B------:R-:W-:-:S03]  /*1730*/  FMUL.FTZ R11, R12, R11 ;  /* 0x0000000b0c0b7220 */ /* 0x000fc60000410000 */
[----:B------:R-:W-:Y:S02]  /*1740*/  FFMA.FTZ R20, R8, R20, R33 ;  /* 0x0000001408147223 */ /* 0x000fe40000010021 */
[----:B------:R-:W-:Y:S01]  /*1750*/  F2FP.F16.F32.PACK_AB R11, RZ, R11 ;  /* 0x0000000bff0b723e */ /* 0x000fe200000000ff */
[----:B-1----:R-:W-:Y:S01]  /*1760*/  HADD2.F32 R42, -RZ, R42.H0_H0 ;  /* 0x2000002aff2a7230 */ /* 0x002fe20000004100 */
[----:B------:R-:W1:Y:S04]  /*1770*/  I2F.F16 R4, R16 ;  /* 0x0000001000047306 */ /* 0x000e680000200c00 */
[----:B------:R-:W-:Y:S01]  /*1780*/  FFMA.FTZ R42, R42, R9, R43 ;  /* 0x000000092a2a7223 */ /* 0x000fe2000001002b */
[----:B0-----:R-:W-:-:S03]  /*1790*/  HADD2.F32 R40, -RZ, R40.H0_H0 ;  /* 0x20000028ff287230 */ /* 0x001fc60000004100 */
[----:B------:R-:W-:Y:S02]  /*17a0*/  FMUL.FTZ R5, R42, R5 ;  /* 0x000000052a057220 */ /* 0x000fe40000410000 */
[----:B------:R-:W-:-:S03]  /*17b0*/  FFMA.FTZ R0, R9, R40, R0 ;  /* 0x0000002809007223 */ /* 0x000fc60000010000 */
        /* <DEDUP_REMOVED lines=8> */
[----:B------:R-:W-:Y:S02]  /*1840*/  HFMA2 R28, R5, 1, 1, RZ ;  /* 0x3c003c00051c7831 */ /* 0x000fe400000000ff */
[----:B------:R-:W-:-:S05]  /*1850*/  PRMT R11, R11, 0x5410, R4 ;  /* 0x000054100b0b7816 */ /* 0x000fca0000000004 */
[----:B------:R-:W-:-:S07]  /*1860*/  HADD2 R0, R11, RZ.H0_H0 ;  /* 0x200000ff0b007230 */ /* 0x000fce0000000000 */
.L_x_4331:
[----:B------:R0:W5:Y:S04]  /*1870*/  LDG.E.128.CONSTANT R8, desc[UR6][R36.64] ;  /* 0x0000000624087981 */ /* 0x000168000c1e9d00 */
[----:B------:R0:W5:Y:S04]  /*1880*/  LDG.E.128.CONSTANT R4, desc[UR6][R22.64] ;  /* 0x0000000616047981 */ /* 0x000168000c1e9d00 */
[----:B------:R-:W5:Y:S04]  /*1890*/  LDG.E.128.CONSTANT R16, desc[UR6][R18.64] ;  /* 0x0000000612107981 */ /* 0x000f68000c1e9d00 */
[----:B------:R-:W5:Y:S01]  /*18a0*/  LDG.E.128.CONSTANT R12, desc[UR6][R14.64] ;  /* 0x000000060e0c7981 */ /* 0x000f62000c1e9d00 */
[----:B------:R-:W-:Y:S05]  /*18b0*/  @P1 BRA `(.L_x_4332) ;  /* 0x0000000c00081947 */ /* 0x000fea0003800000 */
[----:B------:R-:W1:Y:S01]  /*18c0*/  LDS.64 R38, [UR5+0x10] ;  /* 0x00001005ff267984 */ /* 0x000e620008000a00 */
[----:B-----5:R-:W-:Y:S02]  /*18d0*/  LOP3.LUT R20, R17, 0xff, RZ, 0xc0, !PT ;  /* 0x000000ff11147812 */ /* 0x020fe400078ec0ff */
[----:B------:R-:W-:Y:S02]  /*18e0*/  LOP3.LUT R46, R19, 0xff, RZ, 0xc0, !PT ;  /* 0x000000ff132e7812 */ /* 0x000fe400078ec0ff */
[----:B0-----:R-:W-:Y:S01]  /*18f0*/  SHF.R.U32.HI R37, RZ, 0x8, R17 ;  /* 0x00000008ff257819 */ /* 0x001fe20000011611 */
[----:B------:R-:W-:Y:S01]  /*1900*/  VIADD R20, R20, 0xffffff80 ;  /* 0xffffff8014147836 */ /* 0x000fe20000000000 */
[----:B------:R-:W-:Y:S01]  /*1910*/  LOP3.LUT R33, R16, 0xff, RZ, 0xc0, !PT ;  /* 0x000000ff10217812 */ /* 0x000fe200078ec0ff */
[----:B------:R-:W-:Y:S01]  /*1920*/  VIADD R51, R46, 0xffffff80 ;  /* 0xffffff802e337836 */ /* 0x000fe20000000000 */
[----:B------:R-:W-:Y:S02]  /*1930*/  LOP3.LUT R47, R37, 0xff, RZ, 0xc0, !PT ;  /* 0x000000ff252f7812 */ /* 0x000fe400078ec0ff */
[----:B------:R-:W-:Y:S01]  /*1940*/  SHF.R.U32.HI R46, RZ, 0x8, R16 ;  /* 0x00000008ff2e7819 */ /* 0x000fe20000011610 */
[----:B------:R-:W0:Y:S01]  /*1950*/  I2F.F16 R20, R20 ;  /* 0x0000001400147306 */ /* 0x000e220000200c00 */
[----:B------:R-:W-:Y:S01]  /*1960*/  IADD3 R50, PT, PT, R47, -0x80, RZ ;  /* 0xffffff802f327810 */ /* 0x000fe20007ffe0ff */
[----:B------:R-:W-:Y:S01]  /*1970*/  VIADD R33, R33, 0xffffff80 ;  /* 0xffffff8021217836 */ /* 0x000fe20000000000 */
[----:B------:R-:W-:-:S02]  /*1980*/  LOP3.LUT R47, R46, 0xff, RZ, 0xc0, !PT ;  /* 0x000000ff2e2f7812 */ /* 0x000fc400078ec0ff */
[----:B------:R-:W-:Y:S02]  /*1990*/  LOP3.LUT R35, R12, 0xff, RZ, 0xc0, !PT ;  /* 0x000000ff0c237812 */ /* 0x000fe400078ec0ff */
[----:B------:R-:W-:Y:S01]  /*19a0*/  SHF.R.U32.HI R49, RZ, 0x8, R18 ;  /* 0x00000008ff317819 */ /* 0x000fe20000011612 */
[----:B------:R-:W2:Y:S01]  /*19b0*/  I2F.F16 R46, R50 ;  /* 0x00000032002e7306 */ /* 0x000ea20000200c00 */
[----:B------:R-:W-:Y:S01]  /*19c0*/  VIADD R48, R47, 0xffffff80 ;  /* 0xffffff802f307836 */ /* 0x000fe20000000000 */
[----:B------:R-:W-:Y:S02]  /*19d0*/  IADD3 R41, PT, PT, R35, -0x80, RZ ;  /* 0xffffff8023297810 */ /* 0x000fe40007ffe0ff */
[----:B------:R-:W-:Y:S02]  /*19e0*/  LOP3.LUT R35, R18, 0xff, RZ, 0xc0, !PT ;  /* 0x000000ff12237812 */ /* 0x000fe400078ec0ff */
[----:B------:R-:W-:Y:S01]  /*19f0*/  LOP3.LUT R49, R49, 0xff, RZ, 0xc0, !PT ;  /* 0x000000ff31317812 */ /* 0x000fe200078ec0ff */
[----:B0-----:R-:W-:Y:S01]  /*1a00*/  HADD2.F32 R47, -RZ, R20.H0_H0 ;  /* 0x20000014ff2f7230 */ /* 0x001fe20000004100 */
[----:B------:R-:W0:Y:S01]  /*1a10*/  I2F.F16 R33, R33 ;  /* 0x0000002100217306 */ /* 0x000e220000200c00 */
[----:B------:R-:W-:Y:S01]  /*1a20*/  VIADD R35, R35, 0xffffff80 ;  /* 0xffffff8023237836 */ /* 0x000fe20000000000 */
[----:B------:R-:W-:Y:S01]  /*1a30*/  LEA.HI R45, R17, 0xffffff80, RZ, 0x8 ;  /* 0xffffff80112d7811 */ /* 0x000fe200078f40ff */
[----:B------:R-:W-:Y:S01]  /*1a40*/  VIADD R49, R49, 0xffffff80 ;  /* 0xffffff8031317836 */ /* 0x000fe20000000000 */
[----:B------:R-:W-:-:S02]  /*1a50*/  SHF.R.U32.HI R17, RZ, 0x10, R17 ;  /* 0x00000010ff117819 */ /* 0x000fc40000011611 */
[----:B------:R-:W-:Y:S01]  /*1a60*/  LEA.HI R44, R16, 0xffffff80, RZ, 0x8 ;  /* 0xffffff80102c7811 */ /* 0x000fe200078f40ff */
[----:B--2---:R-:W-:Y:S01]  /*1a70*/  HADD2.F32 R46, -RZ, R46.H0_H0 ;  /* 0x2000002eff2e7230 */ /* 0x004fe20000004100 */
[----:B------:R2:W3:Y:S01]  /*1a80*/  I2F.F16 R37, R51 ;  /* 0x0000003300257306 */ /* 0x0004e20000200c00 */
[----:B------:R-:W-:Y:S02]  /*1a90*/  LOP3.LUT R17, R17, 0xff, RZ, 0xc0, !PT ;  /* 0x000000ff11117812 */ /* 0x000fe400078ec0ff */
[----:B------:R-:W-:Y:S01]  /*1aa0*/  SHF.R.U32.HI R16, RZ, 0x10, R16 ;  /* 0x00000010ff107819 */ /* 0x000fe20000011610 */
[--C-:B-1----:R-:W-:Y:S01]  /*1ab0*/  HADD2.F32 R20, -RZ, R38.reuse.H0_H0 ;  /* 0x20000026ff147230 */ /* 0x102fe20000004100 */
[----:B------:R-:W-:Y:S01]  /*1ac0*/  LEA.HI R40, R18, 0xffffff80, RZ, 0x8 ;  /* 0xffffff8012287811 */ /* 0x000fe200078f40ff */
[----:B------:R-:W-:Y:S01]  /*1ad0*/  HADD2.F32 R50, -RZ, R38.H1_H1 ;  /* 0x30000026ff327230 */ /* 0x000fe20000004100 */
[----:B------:R-:W-:Y:S01]  /*1ae0*/  SHF.R.U32.HI R18, RZ, 0x10, R18 ;  /* 0x00000010ff127819 */ /* 0x000fe20000011612 */
[----:B------:R-:W1:Y:S01]  /*1af0*/  I2F.F16 R48, R48 ;  /* 0x0000003000307306 */ /* 0x000e620000200c00 */
[----:B--2---:R-:W-:Y:S01]  /*1b00*/  FFMA.FTZ R51, R20, R47, RZ ;  /* 0x0000002f14337223 */ /* 0x004fe200000100ff */
[----:B0-----:R-:W-:Y:S01]  /*1b10*/  HADD2.F32 R33, -RZ, R33.H0_H0 ;  /* 0x20000021ff217230 */ /* 0x001fe20000004100 */
[----:B------:R-:W-:-:S02]  /*1b20*/  LEA.HI R36, R19, 0xffffff80, RZ, 0x8 ;  /* 0xffffff8013247811 */ /* 0x000fc400078f40ff */
[----:B------:R-:W-:Y:S01]  /*1b30*/  FFMA.FTZ R46, R50, R46, R51 ;  /* 0x0000002e322e7223 */ /* 0x000fe20000010033 */
[----:B------:R-:W-:Y:S01]  /*1b40*/  SHF.R.U32.HI R51, RZ, 0x8, R19 ;  /* 0x00000008ff337819 */ /* 0x000fe20000011613 */
[----:B---3--:R-:W-:Y:S02]  /*1b50*/  HADD2.F32 R37, -RZ, R37.H0_H0 ;  /* 0x20000025ff257230 */ /* 0x008fe40000004100 */
[----:B------:R-:W-:Y:S01]  /*1b60*/  FFMA.FTZ R33, R33, R20, RZ ;  /* 0x0000001421217223 */ /* 0x000fe200000100ff */
[----:B------:R-:W0:Y:S01]  /*1b70*/  I2F.F16 R35, R35 ;  /* 0x0000002300237306 */ /* 0x000e220000200c00 */
[----:B------:R-:W-:Y:S01]  /*1b80*/  LOP3.LUT R51, R51, 0xff, RZ, 0xc0, !PT ;  /* 0x000000ff33337812 */ /* 0x000fe200078ec0ff */
[----:B------:R-:W-:Y:S01]  /*1b90*/  FFMA.FTZ R47, R20, R37, RZ ;  /* 0x00000025142f7223 */ /* 0x000fe200000100ff */
[----:B------:R-:W-:Y:S01]  /*1ba0*/  LOP3.LUT R18, R18, 0xff, RZ, 0xc0, !PT ;  /* 0x000000ff12127812 */ /* 0x000fe200078ec0ff */
[----:B-1----:R-:W-:Y:S01]  /*1bb0*/  HADD2.F32 R52, -RZ, R48.H0_H0 ;  /* 0x20000030ff347230 */ /* 0x002fe20000004100 */
[----:B------:R-:W-:-:S03]  /*1bc0*/  LOP3.LUT R48, R14, 0xff, RZ, 0xc0, !PT ;  /* 0x000000ff0e307812 */ /* 0x000fc600078ec0ff */
[----:B------:R1:W2:Y:S01]  /*1bd0*/  I2F.F16 R38, R49 ;  /* 0x0000003100267306 */ /* 0x0002a20000200c00 */
[----:B------:R-:W-:Y:S01]  /*1be0*/  SHF.R.U32.HI R19, RZ, 0x10, R19 ;  /* 0x00000010ff137819 */ /* 0x000fe20000011613 */
[----:B------:R-:W-:Y:S01]  /*1bf0*/  FFMA.FTZ R37, R52, R50, R33 ;  /* 0x0000003234257223 */ /* 0x000fe20000010021 */
[----:B------:R-:W-:Y:S01]  /*1c00*/  VIADD R33, R48, 0xffffff80 ;  /* 0xffffff8030217836 */ /* 0x000fe20000000000 */
[----:B------:R-:W-:Y:S01]  /*1c10*/  IADD3 R18, PT, PT, R18, -0x80, RZ ;  /* 0xffffff8012127810 */ /* 0x000fe20007ffe0ff */
[----:B------:R-:W-:Y:S01]  /*1c20*/  VIADD R48, R51, 0xffffff80 ;  /* 0xffffff8033307836 */ /* 0x000fe20000000000 */
[----:B------:R-:W-:Y:S01]  /*1c30*/  LOP3.LUT R19, R19, 0xff, RZ, 0xc0, !PT ;  /* 0x000000ff13137812 */ /* 0x000fe200078ec0ff */
[----:B0-----:R-:W-:Y:S01]  /*1c40*/  HADD2.F32 R35, -RZ, R35.H0_H0 ;  /* 0x20000023ff237230 */ /* 0x001fe20000004100 */
[----:B------:R-:W-:Y:S01]  /*1c50*/  LEA.HI R43, R12, 0xffffff80, RZ, 0x8 ;  /* 0xffffff800c2b7811 */ /* 0x000fe200078f40ff */
[----:B-1----:R-:W-:Y:S01]  /*1c60*/  VIADD R49, R17, 0xffffff80 ;  /* 0xffffff8011317836 */ /* 0x002fe20000000000 */
[----:B------:R-:W-:Y:S01]  /*1c70*/  LOP3.LUT R17, R16, 0xff, RZ, 0xc0, !PT ;  /* 0x000000ff10117812 */ /* 0x000fe200078ec0ff */
[----:B------:R-:W0:Y:S01]  /*1c80*/  I2F.F16 R48, R48 ;  /* 0x0000003000307306 */ /* 0x000e220000200c00 */
[----:B------:R-:W-:Y:S01]  /*1c90*/  FFMA.FTZ R35, R20, R35, RZ ;  /* 0x0000002314237223 */ /* 0x000fe200000100ff */
[C---:B------:R-:W-:Y:S01]  /*1ca0*/  LOP3.LUT R20, R13.reuse, 0xff, RZ, 0xc0, !PT ;  /* 0x000000ff0d147812 */ /* 0x040fe200078ec0ff */
[----:B--2---:R-:W-:Y:S01]  /*1cb0*/  HADD2.F32 R38, -RZ, R38.H0_H0 ;  /* 0x20000026ff267230 */ /* 0x004fe20000004100 */
[----:B------:R-:W-:Y:S01]  /*1cc0*/  LEA.HI R42, R13, 0xffffff80, RZ, 0x8 ;  /* 0xffffff800d2a7811 */ /* 0x000fe200078f40ff */
[----:B------:R-:W-:Y:S01]  /*1cd0*/  VIADD R17, R17, 0xffffff80 ;  /* 0xffffff8011117836 */ /* 0x000fe20000000000 */
[----:B------:R-:W-:-:S02]  /*1ce0*/  IADD3 R20, PT, PT, R20, -0x80, RZ ;  /* 0xffffff8014147810 */ /* 0x000fc40007ffe0ff */
[----:B------:R-:W1:Y:S01]  /*1cf0*/  I2F.F16 R16, R49 ;  /* 0x0000003100107306 */ /* 0x000e620000200c00 */
[----:B------:R-:W-:Y:S01]  /*1d00*/  FFMA.FTZ R38, R50, R38, R35 ;  /* 0x0000002632267223 */ /* 0x000fe20000010023 */
[----:B------:R-:W-:-:S04]  /*1d10*/  LOP3.LUT R35, R15, 0xff, RZ, 0xc0, !PT ;  /* 0x000000ff0f237812 */ /* 0x000fc800078ec0ff */
[----:B------:R-:W-:Y:S01]  /*1d20*/  IADD3 R35, PT, PT, R35, -0x80, RZ ;  /* 0xffffff8023237810 */ /* 0x000fe20007ffe0ff */
[----:B0-----:R-:W-:Y:S01]  /*1d30*/  HADD2.F32 R51, -RZ, R48.H0_H0 ;  /* 0x20000030ff337230 */ /* 0x001fe20000004100 */
[----:B------:R-:W0:Y:S01]  /*1d40*/  I2F.F16 R17, R17 ;  /* 0x0000001100117306 */ /* 0x000e220000200c00 */
[----:B------:R-:W-:-:S03]  /*1d50*/  SHF.R.U32.HI R48, RZ, 0x8, R12 ;  /* 0x00000008ff307819 */ /* 0x000fc6000001160c */
[----:B------:R-:W-:Y:S01]  /*1d60*/  FFMA.FTZ R47, R50, R51, R47 ;  /* 0x00000033322f7223 */ /* 0x000fe2000001002f */
[----:B------:R-:W-:Y:S02]  /*1d70*/  VIADD R50, R19, 0xffffff80 ;  /* 0xffffff8013327836 */ /* 0x000fe40000000000 */
[----:B-1----:R-:W-:Y:S01]  /*1d80*/  HADD2.F32 R49, -RZ, R16.H0_H0 ;  /* 0x20000010ff317230 */ /* 0x002fe20000004100 */
[----:B------:R-:W1:Y:S01]  /*1d90*/  I2F.F16 R18, R18 ;  /* 0x0000001200127306 */ /* 0x000e620000200c00 */
[--C-:B------:R-:W-:Y:S01]  /*1da0*/  HADD2.F32 R19, -RZ, R39.reuse.H0_H0 ;  /* 0x20000027ff137230 */ /* 0x100fe20000004100 */
[----:B------:R-:W-:Y:S01]  /*1db0*/  LOP3.LUT R16, R48, 0xff, RZ, 0xc0, !PT ;  /* 0x000000ff30107812 */ /* 0x000fe200078ec0ff */
[----:B------:R-:W-:-:S03]  /*1dc0*/  HADD2.F32 R39, -RZ, R39.H1_H1 ;  /* 0x30000027ff277230 */ /* 0x000fc60000004100 */
[----:B------:R-:W-:Y:S01]  /*1dd0*/  FFMA.FTZ R46, R19, R49, R46 ;  /* 0x00000031132e7223 */ /* 0x000fe2000001002e */
[----:B------:R-:W-:Y:S01]  /*1de0*/  SHF.R.U32.HI R49, RZ, 0x10, R12 ;  /* 0x00000010ff317819 */ /* 0x000fe2000001160c */
[----:B------:R-:W-:Y:S01]  /*1df0*/  VIADD R12, R16, 0xffffff80 ;  /* 0xffffff80100c7836 */ /* 0x000fe20000000000 */
[----:B------:R-:W2:Y:S01]  /*1e00*/  I2F.F16 R48, R50 ;  /* 0x0000003200307306 */ /* 0x000ea20000200c00 */
[----:B0-----:R-:W-:Y:S01]  /*1e10*/  HADD2.F32 R16, -RZ, R17.H0_H0 ;  /* 0x20000011ff107230 */ /* 0x001fe20000004100 */
[----:B------:R-:W-:-:S04]  /*1e20*/  LOP3.LUT R49, R49, 0xff, RZ, 0xc0, !PT ;  /* 0x000000ff31317812 */ /* 0x000fc800078ec0ff */
[----:B------:R-:W-:Y:S01]  /*1e30*/  FFMA.FTZ R37, R16, R19, R37 ;  /* 0x0000001310257223 */ /* 0x000fe20000010025 */
[----:B-1----:R-:W-:Y:S01]  /*1e40*/  HADD2.F32 R17, -RZ, R18.H0_H0 ;  /* 0x20000012ff117230 */ /* 0x002fe20000004100 */
[--C-:B------:R-:W-:Y:S01]  /*1e50*/  SHF.R.U32.HI R16, RZ, 0x8, R13.reuse ;  /* 0x00000008ff107819 */ /* 0x100fe2000001160d */
[----:B------:R-:W0:Y:S01]  /*1e60*/  I2F.F16 R45, R45 ;  /* 0x0000002d002d7306 */ /* 0x000e220000200c00 */
[----:B------:R-:W-:Y:S02]  /*1e70*/  IADD3 R18, PT, PT, R49, -0x80, RZ ;  /* 0xffffff8031127810 */ /* 0x000fe40007ffe0ff */
[----:B------:R-:W-:Y:S01]  /*1e80*/  FFMA.FTZ R38, R19, R17, R38 ;  /* 0x0000001113267223 */ /* 0x000fe20000010026 */
[----:B------:R-:W-:Y:S02]  /*1e90*/  LOP3.LUT R49, R16, 0xff, RZ, 0xc0, !PT ;  /* 0x000000ff10317812 */ /* 0x000fe400078ec0ff */
[----:B------:R-:W1:Y:S01]  /*1ea0*/  LDS.64 R16, [UR5+0x18] ;  /* 0x00001805ff107984 */ /* 0x000e620008000a00 */
[----:B--2---:R-:W-:Y:S01]  /*1eb0*/  HADD2.F32 R50, -RZ, R48.H0_H0 ;  /* 0x20000030ff327230 */ /* 0x004fe20000004100 */
[----:B------:R-:W2:Y:S01]  /*1ec0*/  I2F.F16 R44, R44 ;  /* 0x0000002c002c7306 */ /* 0x000ea20000200c00 */
[----:B------:R-:W-:Y:S01]  /*1ed0*/  SHF.R.U32.HI R48, RZ, 0x10, R13 ;  /* 0x00000010ff307819 */ /* 0x000fe2000001160d */
[----:B------:R-:W-:-:S02]  /*1ee0*/  VIADD R49, R49, 0xffffff80 ;  /* 0xffffff8031317836 */ /* 0x000fc40000000000 */
[----:B------:R-:W-:Y:S01]  /*1ef0*/  FFMA.FTZ R13, R19, R50, R47 ;  /* 0x00000032130d7223 */ /* 0x000fe2000001002f */
[----:B------:R-:W-:Y:S01]  /*1f00*/  LOP3.LUT R48, R48, 0xff, RZ, 0xc0, !PT ;  /* 0x000000ff30307812 */ /* 0x000fe200078ec0ff */
[----:B0-----:R-:W-:Y:S02]  /*1f10*/  HADD2.F32 R50, -RZ, R45.H0_H0 ;  /* 0x2000002dff327230 */ /* 0x001fe40000004100 */
[----:B------:R-:W0:Y:S01]  /*1f20*/  I2F.F16 R36, R36 ;  /* 0x0000002400247306 */ /* 0x000e220000200c00 */
[--C-:B------:R-:W-:Y:S01]  /*1f30*/  SHF.R.U32.HI R47, RZ, 0x8, R14.reuse ;  /* 0x00000008ff2f7819 */ /* 0x100fe2000001160e */
[----:B------:R-:W-:Y:S01]  /*1f40*/  VIADD R45, R48, 0xffffff80 ;  /* 0xffffff80302d7836 */ /* 0x000fe20000000000 */
[----:B------:R-:W-:Y:S01]  /*1f50*/  SHF.R.U32.HI R48, RZ, 0x10, R14 ;  /* 0x00000010ff307819 */ /* 0x000fe2000001160e */
[----:B------:R-:W-:Y:S01]  /*1f60*/  FFMA.FTZ R46, R39, R50, R46 ;  /* 0x00000032272e7223 */ /* 0x000fe2000001002e */
[----:B------:R-:W-:Y:S01]  /*1f70*/  LOP3.LUT R47, R47, 0xff, RZ, 0xc0, !PT ;  /* 0x000000ff2f2f7812 */ /* 0x000fe200078ec0ff */
[----:B--2---:R-:W-:-:S02]  /*1f80*/  HADD2.F32 R50, -RZ, R44.H0_H0 ;  /* 0x2000002cff327230 */ /* 0x004fc40000004100 */
[----:B------:R-:W2:Y:S01]  /*1f90*/  I2F.F16 R40, R40 ;  /* 0x0000002800287306 */ /* 0x000ea20000200c00 */
[----:B------:R-:W-:Y:S02]  /*1fa0*/  LOP3.LUT R48, R48, 0xff, RZ, 0xc0, !PT ;  /* 0x000000ff30307812 */ /* 0x000fe400078ec0ff */
[----:B------:R-:W-:Y:S01]  /*1fb0*/  IADD3 R47, PT, PT, R47, -0x80, RZ ;  /* 0xffffff802f2f7810 */ /* 0x000fe20007ffe0ff */
[----:B------:R-:W-:Y:S01]  /*1fc0*/  FFMA.FTZ R37, R50, R39, R37 ;  /* 0x0000002732257223 */ /* 0x000fe20000010025 */
[----:B------:R-:W-:Y:S01]  /*1fd0*/  SHF.R.U32.HI R50, RZ, 0x10, R15 ;  /* 0x00000010ff327819 */ /* 0x000fe2000001160f */
[----:B------:R-:W-:Y:S01]  /*1fe0*/  VIADD R48, R48, 0xffffff80 ;  /* 0xffffff8030307836 */ /* 0x000fe20000000000 */
[----:B------:R-:W-:Y:S01]  /*1ff0*/  LEA.HI R14, R14, 0xffffff80, RZ, 0x8 ;  /* 0xffffff800e0e7811 */ /* 0x000fe200078f40ff */
[----:B------:R3:W-:Y:S01]  /*2000*/  I2F.F16 R19, R49 ;  /* 0x0000003100137306 */ /* 0x0007e20000200c00 */
[----:B0-----:R-:W-:Y:S01]  /*2010*/  HADD2.F32 R52, -RZ, R36.H0_H0 ;  /* 0x20000024ff347230 */ /* 0x001fe20000004100 */
[----:B------:R-:W-:-:S04]  /*2020*/  LOP3.LUT R50, R50, 0xff, RZ, 0xc0, !PT ;  /* 0x000000ff32327812 */ /* 0x000fc800078ec0ff */
[C---:B------:R-:W-:Y:S01]  /*2030*/  FFMA.FTZ R13, R39.reuse, R52, R13 ;  /* 0x00000034270d7223 */ /* 0x040fe2000001000d */
[----:B--2---:R-:W-:Y:S01]  /*2040*/  HADD2.F32 R40, -RZ, R40.H0_H0 ;  /* 0x20000028ff287230 */ /* 0x004fe20000004100 */
[----:B------:R-:W-:Y:S01]  /*2050*/  I2F.F16 R41, R41 ;  /* 0x0000002900297306 */ /* 0x000fe20000200c00 */
[----:B---3--:R-:W-:Y:S02]  /*2060*/  SHF.R.U32.HI R49, RZ, 0x8, R15 ;  /* 0x00000008ff317819 */ /* 0x008fe4000001160f */
[----:B------:R-:W-:Y:S01]  /*2070*/  IADD3 R50, PT, PT, R50, -0x80, RZ ;  /* 0xffffff8032327810 */ /* 0x000fe20007ffe0ff */
[----:B------:R-:W-:Y:S01]  /*2080*/  FFMA.FTZ R40, R39, R40, R38 ;  /* 0x0000002827287223 */ /* 0x000fe20000010026 */
[----:B------:R-:W-:Y:S01]  /*2090*/  LOP3.LUT R49, R49, 0xff, RZ, 0xc0, !PT ;  /* 0x000000ff31317812 */ /* 0x000fe200078ec0ff */
[--C-:B-1----:R-:W-:Y:S01]  /*20a0*/  HADD2.F32 R39, -RZ, R16.reuse.H0_H0 ;  /* 0x20000010ff277230 */ /* 0x102fe20000004100 */
[----:B------:R-:W-:Y:S01]  /*20b0*/  LEA.HI R15, R15, 0xffffff80, RZ, 0x8 ;  /* 0xffffff800f0f7811 */ /* 0x000fe200078f40ff */
[----:B------:R-:W-:Y:S01]  /*20c0*/  I2F.F16 R20, R20 ;  /* 0x0000001400147306 */ /* 0x000fe20000200c00 */
[----:B------:R-:W-:-:S02]  /*20d0*/  HADD2.F32 R16, -RZ, R16.H1_H1 ;  /* 0x30000010ff107230 */ /* 0x000fc40000004100 */
[----:B------:R-:W-:-:S05]  /*20e0*/  VIADD R36, R49, 0xffffff80 ;  /* 0xffffff8031247836 */ /* 0x000fca0000000000 */
[----:B------:R-:W-:Y:S08]  /*20f0*/  I2F.F16 R33, R33 ;  /* 0x0000002100217306 */ /* 0x000ff00000200c00 */
[----:B------:R-:W-:Y:S08]  /*2100*/  I2F.F16 R35, R35 ;  /* 0x0000002300237306 */ /* 0x000ff00000200c00 */
[----:B------:R-:W0:Y:S08]  /*2110*/  I2F.F16 R12, R12 ;  /* 0x0000000c000c7306 */ /* 0x000e300000200c00 */
[----:B------:R-:W-:Y:S01]  /*2120*/  I2F.F16 R18, R18 ;  /* 0x0000001200127306 */ /* 0x000fe20000200c00 */
[----:B0-----:R-:W-:-:S07]  /*2130*/  HADD2.F32 R12, -RZ, R12.H0_H0 ;  /* 0x2000000cff0c7230 */ /* 0x001fce0000004100 */
[----:B------:R0:W1:Y:S08]  /*2140*/  I2F.F16 R44, R47 ;  /* 0x0000002f002c7306 */ /* 0x0000700000200c00 */
[----:B------:R-:W-:Y:S01]  /*2150*/  I2F.F16 R36, R36 ;  /* 0x0000002400247306 */ /* 0x000fe20000200c00 */
[----:B0-----:R-:W-:-:S05]  /*2160*/  HADD2.F32 R47, -RZ, R20.H0_H0 ;  /* 0x20000014ff2f7230 */ /* 0x001fca0000004100 */
[----:B------:R-:W-:Y:S01]  /*2170*/  FFMA.FTZ R47, R39, R47, R46 ;  /* 0x0000002f272f7223 */ /* 0x000fe2000001002e */
[----:B------:R-:W-:Y:S01]  /*2180*/  HADD2.F32 R46, -RZ, R35.H0_H0 ;  /* 0x20000023ff2e7230 */ /* 0x000fe20000004100 */
[----:B------:R0:W2:Y:S01]  /*2190*/  I2F.F16 R38, R48 ;  /* 0x0000003000267306 */ /* 0x0000a20000200c00 */
[----:B-1----:R-:W-:-:S03]  /*21a0*/  HADD2.F32 R44, -RZ, R44.H0_H0 ;  /* 0x2000002cff2c7230 */ /* 0x002fc60000004100 */
[----:B------:R-:W-:Y:S01]  /*21b0*/  FFMA.FTZ R46, R39, R46, R13 ;  /* 0x0000002e272e7223 */ /* 0x000fe2000001000d */
[----:B------:R-:W-:-:S03]  /*21c0*/  HADD2.F32 R13, -RZ, R18.H0_H0 ;  /* 0x20000012ff0d7230 */ /* 0x000fc60000004100 */
[----:B------:R-:W1:Y:S01]  /*21d0*/  I2F.F16 R45, R45 ;  /* 0x0000002d002d7306 */ /* 0x000e620000200c00 */
[----:B0-----:R-:W-:Y:S02]  /*21e0*/  HADD2.F32 R48, -RZ, R41.H0_H0 ;  /* 0x20000029ff307230 */ /* 0x001fe40000004100 */
[--C-:B------:R-:W-:Y:S02]  /*21f0*/  HADD2.F32 R41, -RZ, R17.reuse.H0_H0 ;  /* 0x20000011ff297230 */ /* 0x100fe40000004100 */
[----:B------:R-:W-:Y:S02]  /*2200*/  HADD2.F32 R17, -RZ, R17.H1_H1 ;  /* 0x30000011ff117230 */ /* 0x000fe40000004100 */
[----:B------:R-:W-:Y:S01]  /*2210*/  FFMA.FTZ R37, R48, R39, R37 ;  /* 0x0000002730257223 */ /* 0x000fe20000010025 */
[----:B------:R-:W-:Y:S01]  /*2220*/  HADD2.F32 R48, -RZ, R33.H0_H0 ;  /* 0x20000021ff307230 */ /* 0x000fe20000004100 */
[----:B------:R-:W0:Y:S01]  /*2230*/  I2F.F16 R43, R43 ;  /* 0x0000002b002b7306 */ /* 0x000e220000200c00 */
[----:B------:R-:W-:-:S02]  /*2240*/  HADD2.F32 R33, -RZ, R19.H0_H0 ;  /* 0x20000013ff217230 */ /* 0x000fc40000004100 */
[----:B------:R-:W-:Y:S01]  /*2250*/  FFMA.FTZ R12, R12, R16, R37 ;  /* 0x000000100c0c7223 */ /* 0x000fe20000010025 */
[----:B--2---:R-:W-:Y:S02]  /*2260*/  HADD2.F32 R38, -RZ, R38.H0_H0 ;  /* 0x20000026ff267230 */ /* 0x004fe40000004100 */
[----:B------:R-:W-:Y:S01]  /*2270*/  FFMA.FTZ R19, R39, R48, R40 ;  /* 0x0000003027137223 */ /* 0x000fe20000010028 */
[C---:B------:R-:W-:Y:S01]  /*2280*/  FFMA.FTZ R40, R16.reuse, R33, R47 ;  /* 0x0000002110287223 */ /* 0x040fe2000001002f */
[----:B------:R-:W-:Y:S01]  /*2290*/  HADD2.F32 R33, -RZ, R36.H0_H0 ;  /* 0x20000024ff217230 */ /* 0x000fe20000004100 */
[----:B------:R-:W2:Y:S01]  /*22a0*/  I2F.F16 R20, R50 ;  /* 0x0000003200147306 */ /* 0x000ea20000200c00 */
[----:B-1----:R-:W-:Y:S02]  /*22b0*/  HADD2.F32 R45, -RZ, R45.H0_H0 ;  /* 0x2000002dff2d7230 */ /* 0x002fe40000004100 */
[----:B------:R-:W-:Y:S01]  /*22c0*/  FFMA.FTZ R13, R13, R41, R12 ;  /* 0x000000290d0d7223 */ /* 0x000fe2000001000c */
[C---:B------:R-:W-:Y:S01]  /*22d0*/  FFMA.FTZ R44, R16.reuse, R44, R19 ;  /* 0x0000002c102c7223 */ /* 0x040fe20000010013 */
[----:B------:R-:W-:Y:S01]  /*22e0*/  FFMA.FTZ R46, R16, R33, R46 ;  /* 0x00000021102e7223 */ /* 0x000fe2000001002e */
[C---:B------:R-:W-:Y:S01]  /*22f0*/  FFMA.FTZ R40, R41.reuse, R45, R40 ;  /* 0x0000002d29287223 */ /* 0x040fe20000010028 */
[----:B0-----:R-:W-:Y:S01]  /*2300*/  HADD2.F32 R12, -RZ, R43.H0_H0 ;  /* 0x2000002bff0c7230 */ /* 0x001fe20000004100 */
[----:B------:R-:W0:Y:S01]  /*2310*/  I2F.F16 R42, R42 ;  /* 0x0000002a002a7306 */ /* 0x000e220000200c00 */
[----:B------:R-:W-:-:S03]  /*2320*/  FFMA.FTZ R19, R41, R38, R44 ;  /* 0x0000002629137223 */ /* 0x000fc6000001002c */
[----:B------:R-:W-:Y:S01]  /*2330*/  FFMA.FTZ R12, R12, R17, R13 ;  /* 0x000000110c0c7223 */ /* 0x000fe2000001000d */
[----:B------:R-:W-:Y:S02]  /*2340*/  HADD2.F32 R13, -RZ, R32.H0_H0 ;  /* 0x20000020ff0d7230 */ /* 0x000fe40000004100 */
[----:B--2---:R-:W-:Y:S01]  /*2350*/  HADD2.F32 R33, -RZ, R20.H0_H0 ;  /* 0x20000014ff217230 */ /* 0x004fe20000004100 */
[----:B------:R-:W1:Y:S02]  /*2360*/  I2F.F16 R14, R14 ;  /* 0x0000000e000e7306 */ /* 0x000e640000200c00 */
[----:B------:R-:W-:Y:S02]  /*2370*/  FMUL.FTZ R12, R13, R12 ;  /* 0x0000000c0d0c7220 */ /* 0x000fe40000410000 */
[----:B------:R-:W-:Y:S01]  /*2380*/  FFMA.FTZ R46, R41, R33, R46 ;  /* 0x00000021292e7223 */ /* 0x000fe2000001002e */
[----:B------:R-:W-:Y:S02]  /*2390*/  HADD2.F32 R33, -RZ, R29.H0_H0 ;  /* 0x2000001dff217230 */ /* 0x000fe40000004100 */
[----:B0-----:R-:W-:Y:S01]  /*23a0*/  HADD2.F32 R42, -RZ, R42.H0_H0 ;  /* 0x2000002aff2a7230 */ /* 0x001fe20000004100 */
[----:B------:R-:W0:Y:S01]  /*23b0*/  I2F.F16 R15, R15 ;  /* 0x0000000f000f7306 */ /* 0x000e220000200c00 */
[----:B------:R-:W-:-:S03]  /*23c0*/  F2FP.F16.F32.PACK_AB R12, RZ, R12 ;  /* 0x0000000cff0c723e */ /* 0x000fc600000000ff */
[----:B------:R-:W-:Y:S01]  /*23d0*/  FFMA.FTZ R40, R17, R42, R40 ;  /* 0x0000002a11287223 */ /* 0x000fe20000010028 */
[----:B-1----:R-:W-:-:S05]  /*23e0*/  HADD2.F32 R14, -RZ, R14.H0_H0 ;  /* 0x2000000eff0e7230 */ /* 0x002fca0000004100 */
[----:B------:R-:W-:Y:S01]  /*23f0*/  FFMA.FTZ R14, R17, R14, R19 ;  /* 0x0000000e110e7223 */ /* 0x000fe20000010013 */
[----:B------:R-:W-:Y:S02]  /*2400*/  HADD2.F32 R19, -RZ, R30.H0_H0 ;  /* 0x2000001eff137230 */ /* 0x000fe40000004100 */
[----:B0-----:R-:W-:Y:S02]  /*2410*/  HADD2.F32 R16, -RZ, R15.H0_H0 ;  /* 0x2000000fff107230 */ /* 0x001fe40000004100 */
[----:B------:R-:W-:Y:S02]  /*2420*/  HADD2.F32 R15, -RZ, R31.H0_H0 ;  /* 0x2000001fff0f7230 */ /* 0x000fe40000004100 */
        /* <DEDUP_REMOVED lines=11> */
.L_x_4332:
[----:B-----5:R1:W5:Y:S04]  /*24e0*/  LDG.E.128.CONSTANT R16, desc[UR6][R26.64] ;  /* 0x000000061a107981 */ /* 0x020368000c1e9d00 */
[----:B------:R1:W5:Y:S01]  /*24f0*/  LDG.E.128.CONSTANT R12, desc[UR6][R24.64] ;  /* 0x00000006180c7981 */ /* 0x000362000c1e9d00 */
[----:B------:R-:W-:Y:S05]  /*2500*/  @P1 BRA `(.L_x_4333) ;  /* 0x0000000c00081947 */ /* 0x000fea0003800000 */
[----:B-1---5:R-:W-:Y:S01]  /*2510*/  LOP3.LUT R24, R17, 0xff, RZ, 0xc0, !PT ;  /* 0x000000ff11187812 */ /* 0x022fe200078ec0ff */
[----:B0-----:R-:W0:Y:S01]  /*2520*/  LDS.64 R36, [UR5+0x20] ;  /* 0x00002005ff247984 */ /* 0x001e220008000a00 */
[----:B------:R-:W-:Y:S02]  /*2530*/  LOP3.LUT R25, R12, 0xff, RZ, 0xc0, !PT ;  /* 0x000000ff0c197812 */ /* 0x000fe400078ec0ff */
[----:B------:R-:W-:Y:S01]  /*2540*/  LOP3.LUT R27, R14, 0xff, RZ, 0xc0, !PT ;  /* 0x000000ff0e1b7812 */ /* 0x000fe200078ec0ff */
[----:B------:R-:W-:Y:S01]  /*2550*/  VIADD R43, R24, 0xffffff80 ;  /* 0xffffff80182b7836 */ /* 0x000fe20000000000 */
[----:B------:R-:W-:Y:S02]  /*2560*/  LOP3.LUT R24, R16, 0xff, RZ, 0xc0, !PT ;  /* 0x000000ff10187812 */ /* 0x000fe400078ec0ff */
[----:B------:R-:W-:Y:S02]  /*2570*/  IADD3 R26, PT, PT, R25, -0x80, RZ ;  /* 0xffffff80191a7810 */ /* 0x000fe40007ffe0ff */
[----:B------:R-:W-:Y:S01]  /*2580*/  LOP3.LUT R25, R13, 0xff, RZ, 0xc0, !PT ;  /* 0x000000ff0d197812 */ /* 0x000fe200078ec0ff */
[----:B------:R-:W-:Y:S01]  /*2590*/  VIADD R24, R24, 0xffffff80 ;  /* 0xffffff8018187836 */ /* 0x000fe20000000000 */
[----:B------:R-:W-:Y:S01]  /*25a0*/  IADD3 R33, PT, PT, R27, -0x80, RZ ;  /* 0xffffff801b217810 */ /* 0x000fe20007ffe0ff */
[----:B------:R-:W1:Y:S01]  /*25b0*/  I2F.F16 R43, R43 ;  /* 0x0000002b002b7306 */ /* 0x000e620000200c00 */
[----:B------:R-:W-:Y:S01]  /*25c0*/  LOP3.LUT R44, R15, 0xff, RZ, 0xc0, !PT ;  /* 0x000000ff0f2c7812 */ /* 0x000fe200078ec0ff */
[----:B------:R-:W-:Y:S01]  /*25d0*/  VIADD R38, R25, 0xffffff80 ;  /* 0xffffff8019267836 */ /* 0x000fe20000000000 */
[----:B------:R-:W-:-:S02]  /*25e0*/  LEA.HI R41, R17, 0xffffff80, RZ, 0x8 ;  /* 0xffffff8011297811 */ /* 0x000fc400078f40ff */
[----:B------:R-:W-:Y:S01]  /*25f0*/  LOP3.LUT R25, R18, 0xff, RZ, 0xc0, !PT ;  /* 0x000000ff12197812 */ /* 0x000fe200078ec0ff */
[----:B------:R-:W-:Y:S01]  /*2600*/  VIADD R47, R44, 0xffffff80 ;  /* 0xffffff802c2f7836 */ /* 0x000fe20000000000 */
[----:B------:R-:W-:Y:S01]  /*2610*/  LEA.HI R42, R16, 0xffffff80, RZ, 0x8 ;  /* 0xffffff80102a7811 */ /* 0x000fe200078f40ff */
[----:B------:R2:W-:Y:S01]  /*2620*/  I2F.F16 R48, R24 ;  /* 0x0000001800307306 */ /* 0x0005e20000200c00 */
[----:B------:R-:W-:Y:S01]  /*2630*/  SHF.R.U32.HI R51, RZ, 0x8, R18 ;  /* 0x00000008ff337819 */ /* 0x000fe20000011612 */
[----:B------:R-:W-:Y:S01]  /*2640*/  VIADD R25, R25, 0xffffff80 ;  /* 0xffffff8019197836 */ /* 0x000fe20000000000 */
[----:B------:R-:W-:Y:S02]  /*2650*/  LEA.HI R40, R18, 0xffffff80, RZ, 0x8 ;  /* 0xffffff8012287811 */ /* 0x000fe400078f40ff */
[----:B------:R-:W-:Y:S01]  /*2660*/  LOP3.LUT R51, R51, 0xff, RZ, 0xc0, !PT ;  /* 0x000000ff33337812 */ /* 0x000fe200078ec0ff */
[----:B-1----:R-:W-:Y:S02]  /*2670*/  HADD2.F32 R49, -RZ, R43.H0_H0 ;  /* 0x2000002bff317230 */ /* 0x002fe40000004100 */
[----:B------:R-:W1:Y:S01]  /*2680*/  I2F.F16 R25, R25 ;  /* 0x0000001900197306 */ /* 0x000e620000200c00 */
[----:B--2---:R-:W-:-:S02]  /*2690*/  LOP3.LUT R24, R19, 0xff, RZ, 0xc0, !PT ;  /* 0x000000ff13187812 */ /* 0x004fc400078ec0ff */
[----:B------:R-:W-:Y:S02]  /*26a0*/  SHF.R.U32.HI R18, RZ, 0x10, R18 ;  /* 0x00000010ff127819 */ /* 0x000fe40000011612 */
[----:B------:R-:W-:Y:S01]  /*26b0*/  LEA.HI R20, R19, 0xffffff80, RZ, 0x8 ;  /* 0xffffff8013147811 */ /* 0x000fe200078f40ff */
[----:B------:R-:W-:Y:S01]  /*26c0*/  VIADD R27, R24, 0xffffff80 ;  /* 0xffffff80181b7836 */ /* 0x000fe20000000000 */
[--C-:B------:R-:W-:Y:S01]  /*26d0*/  SHF.R.U32.HI R24, RZ, 0x8, R17.reuse ;  /* 0x00000008ff187819 */ /* 0x100fe20000011611 */
[----:B------:R-:W2:Y:S01]  /*26e0*/  I2F.F16 R42, R42 ;  /* 0x0000002a002a7306 */ /* 0x000ea20000200c00 */
[----:B------:R-:W-:Y:S02]  /*26f0*/  SHF.R.U32.HI R17, RZ, 0x10, R17 ;  /* 0x00000010ff117819 */ /* 0x000fe40000011611 */
[----:B------:R-:W-:Y:S02]  /*2700*/  LOP3.LUT R44, R24, 0xff, RZ, 0xc0, !PT ;  /* 0x000000ff182c7812 */ /* 0x000fe400078ec0ff */
[----:B------:R-:W-:-:S02]  /*2710*/  LOP3.LUT R18, R18, 0xff, RZ, 0xc0, !PT ;  /* 0x000000ff12127812 */ /* 0x000fc400078ec0ff */
[----:B------:R-:W-:Y:S01]  /*2720*/  IADD3 R46, PT, PT, R44, -0x80, RZ ;  /* 0xffffff802c2e7810 */ /* 0x000fe20007ffe0ff */
[----:B------:R-:W3:Y:S01]  /*2730*/  I2F.F16 R27, R27 ;  /* 0x0000001b001b7306 */ /* 0x000ee20000200c00 */
[----:B------:R-:W-:Y:S01]  /*2740*/  LOP3.LUT R44, R17, 0xff, RZ, 0xc0, !PT ;  /* 0x000000ff112c7812 */ /* 0x000fe200078ec0ff */
[----:B-1----:R-:W-:Y:S01]  /*2750*/  HADD2.F32 R25, -RZ, R25.H0_H0 ;  /* 0x20000019ff197230 */ /* 0x002fe20000004100 */
[--C-:B------:R-:W-:Y:S01]  /*2760*/  SHF.R.U32.HI R17, RZ, 0x8, R16.reuse ;  /* 0x00000008ff117819 */ /* 0x100fe20000011610 */
[----:B------:R-:W-:Y:S01]  /*2770*/  VIADD R18, R18, 0xffffff80 ;  /* 0xffffff8012127836 */ /* 0x000fe20000000000 */
[----:B------:R-:W-:Y:S01]  /*2780*/  SHF.R.U32.HI R16, RZ, 0x10, R16 ;  /* 0x00000010ff107819 */ /* 0x000fe20000011610 */
[----:B------:R-:W-:Y:S01]  /*2790*/  VIADD R44, R44, 0xffffff80 ;  /* 0xffffff802c2c7836 */ /* 0x000fe20000000000 */
[----:B------:R-:W-:Y:S01]  /*27a0*/  LOP3.LUT R17, R17, 0xff, RZ, 0xc0, !PT ;  /* 0x000000ff11117812 */ /* 0x000fe200078ec0ff */
[----:B------:R1:W-:Y:S01]  /*27b0*/  I2F.F16 R24, R47 ;  /* 0x0000002f00187306 */ /* 0x0003e20000200c00 */
[----:B------:R-:W-:Y:S01]  /*27c0*/  LOP3.LUT R16, R16, 0xff, RZ, 0xc0, !PT ;  /* 0x000000ff10107812 */ /* 0x000fe200078ec0ff */
[----:B--2---:R-:W-:Y:S01]  /*27d0*/  HADD2.F32 R42, -RZ, R42.H0_H0 ;  /* 0x2000002aff2a7230 */ /* 0x004fe20000004100 */
[----:B------:R-:W-:Y:S01]  /*27e0*/  LEA.HI R35, R13, 0xffffff80, RZ, 0x8 ;  /* 0xffffff800d237811 */ /* 0x000fe200078f40ff */
[----:B------:R-:W-:Y:S01]  /*27f0*/  VIADD R45, R17, 0xffffff80 ;  /* 0xffffff80112d7836 */ /* 0x000fe20000000000 */
[----:B------:R-:W-:-:S02]  /*2800*/  SHF.R.U32.HI R17, RZ, 0x8, R12 ;  /* 0x00000008ff117819 */ /* 0x000fc4000001160c */
[----:B------:R-:W-:Y:S01]  /*2810*/  IADD3 R50, PT, PT, R16, -0x80, RZ ;  /* 0xffffff8010327810 */ /* 0x000fe20007ffe0ff */
[--C-:B0-----:R-:W-:Y:S01]  /*2820*/  HADD2.F32 R16, -RZ, R36.reuse.H0_H0 ;  /* 0x20000024ff107230 */ /* 0x101fe20000004100 */
[----:B------:R-:W-:Y:S01]  /*2830*/  LOP3.LUT R17, R17, 0xff, RZ, 0xc0, !PT ;  /* 0x000000ff11117812 */ /* 0x000fe200078ec0ff */
[----:B---3--:R-:W-:Y:S01]  /*2840*/  HADD2.F32 R27, -RZ, R27.H0_H0 ;  /* 0x2000001bff1b7230 */ /* 0x008fe20000004100 */
[----:B------:R0:W-:Y:S01]  /*2850*/  I2F.F16 R43, R50 ;  /* 0x00000032002b7306 */ /* 0x0001e20000200c00 */
[----:B------:R-:W-:Y:S02]  /*2860*/  HADD2.F32 R36, -RZ, R36.H1_H1 ;  /* 0x30000024ff247230 */ /* 0x000fe40000004100 */
[C---:B------:R-:W-:Y:S01]  /*2870*/  FFMA.FTZ R49, R16.reuse, R49, RZ ;  /* 0x0000003110317223 */ /* 0x040fe200000100ff */
[----:B-1----:R-:W-:Y:S02]  /*2880*/  VIADD R47, R17, 0xffffff80 ;  /* 0xffffff80112f7836 */ /* 0x002fe40000000000 */
[----:B------:R-:W-:Y:S01]  /*2890*/  FFMA.FTZ R27, R16, R27, RZ ;  /* 0x0000001b101b7223 */ /* 0x000fe200000100ff */
[----:B------:R-:W-:-:S02]  /*28a0*/  HADD2.F32 R17, -RZ, R48.H0_H0 ;  /* 0x20000030ff117230 */ /* 0x000fc40000004100 */
[----:B------:R-:W-:Y:S01]  /*28b0*/  FFMA.FTZ R48, R16, R25, RZ ;  /* 0x0000001910307223 */ /* 0x000fe200000100ff */
[----:B------:R-:W-:Y:S01]  /*28c0*/  LEA.HI R39, R12, 0xffffff80, RZ, 0x8 ;  /* 0xffffff800c277811 */ /* 0x000fe200078f40ff */
[----:B------:R-:W1:Y:S01]  /*28d0*/  I2F.F16 R46, R46 ;  /* 0x0000002e002e7306 */ /* 0x000e620000200c00 */
[----:B0-----:R-:W-:Y:S02]  /*28e0*/  VIADD R50, R51, 0xffffff80 ;  /* 0xffffff8033327836 */ /* 0x001fe40000000000 */
[----:B------:R-:W-:Y:S01]  /*28f0*/  FFMA.FTZ R17, R17, R16, RZ ;  /* 0x0000001011117223 */ /* 0x000fe200000100ff */
[--C-:B------:R-:W-:Y:S02]  /*2900*/  SHF.R.U32.HI R16, RZ, 0x8, R19.reuse ;  /* 0x00000008ff107819 */ /* 0x100fe40000011613 */
[----:B------:R-:W-:Y:S02]  /*2910*/  SHF.R.U32.HI R19, RZ, 0x10, R19 ;  /* 0x00000010ff137819 */ /* 0x000fe40000011613 */
[----:B------:R-:W-:Y:S01]  /*2920*/  LOP3.LUT R16, R16, 0xff, RZ, 0xc0, !PT ;  /* 0x000000ff10107812 */ /* 0x000fe200078ec0ff */
[----:B------:R-:W-:Y:S01]  /*2930*/  I2F.F16 R50, R50 ;  /* 0x0000003200327306 */ /* 0x000fe20000200c00 */
[----:B------:R-:W-:-:S02]  /*2940*/  LOP3.LUT R19, R19, 0xff, RZ, 0xc0, !PT ;  /* 0x000000ff13137812 */ /* 0x000fc400078ec0ff */
[----:B------:R-:W-:Y:S02]  /*2950*/  IADD3 R16, PT, PT, R16, -0x80, RZ ;  /* 0xffffff8010107810 */ /* 0x000fe40007ffe0ff */
[----:B------:R-:W-:Y:S01]  /*2960*/  SHF.R.U32.HI R12, RZ, 0x10, R12 ;  /* 0x00000010ff0c7819 */ /* 0x000fe2000001160c */
[----:B------:R-:W-:Y:S02]  /*2970*/  VIADD R19, R19, 0xffffff80 ;  /* 0xffffff8013137836 */ /* 0x000fe40000000000 */
[----:B------:R-:W0:Y:S01]  /*2980*/  I2F.F16 R45, R45 ;  /* 0x0000002d002d7306 */ /* 0x000e220000200c00 */
[----:B-1----:R-:W-:Y:S01]  /*2990*/  HADD2.F32 R46, -RZ, R46.H0_H0 ;  /* 0x2000002eff2e7230 */ /* 0x002fe20000004100 */
[----:B------:R-:W-:-:S04]  /*29a0*/  LOP3.LUT R12, R12, 0xff, RZ, 0xc0, !PT ;  /* 0x000000ff0c0c7812 */ /* 0x000fc800078ec0ff */
[----:B------:R-:W-:Y:S01]  /*29b0*/  FFMA.FTZ R49, R36, R46, R49 ;  /* 0x0000002e24317223 */ /* 0x000fe20000010031 */
[----:B------:R-:W-:Y:S01]  /*29c0*/  IADD3 R12, PT, PT, R12, -0x80, RZ ;  /* 0xffffff800c0c7810 */ /* 0x000fe20007ffe0ff */
[----:B------:R-:W1:Y:S01]  /*29d0*/  I2F.F16 R16, R16 ;  /* 0x0000001000107306 */ /* 0x000e620000200c00 */
[----:B0-----:R-:W-:-:S07]  /*29e0*/  HADD2.F32 R46, -RZ, R45.H0_H0 ;  /* 0x2000002dff2e7230 */ /* 0x001fce0000004100 */
[----:B------:R-:W0:Y:S01]  /*29f0*/  I2F.F16 R44, R44 ;  /* 0x0000002c002c7306 */ /* 0x000e220000200c00 */
[----:B------:R-:W-:Y:S01]  /*2a00*/  FFMA.FTZ R45, R46, R36, R17 ;  /* 0x000000242e2d7223 */ /* 0x000fe20000010011 */
[----:B------:R-:W-:-:S06]  /*2a10*/  HADD2.F32 R46, -RZ, R37.H0_H0 ;  /* 0x20000025ff2e7230 */ /* 0x000fcc0000004100 */
[----:B------:R2:W3:Y:S08]  /*2a20*/  I2F.F16 R25, R47 ;  /* 0x0000002f00197306 */ /* 0x0004f00000200c00 */
[----:B------:R-:W4:Y:S01]  /*2a30*/  I2F.F16 R18, R18 ;  /* 0x0000001200127306 */ /* 0x000f220000200c00 */
[----:B--2---:R-:W-:Y:S02]  /*2a40*/  HADD2.F32 R47, -RZ, R50.H0_H0 ;  /* 0x20000032ff2f7230 */ /* 0x004fe40000004100 */
[----:B-1----:R-:W-:Y:S01]  /*2a50*/  HADD2.F32 R50, -RZ, R16.H0_H0 ;  /* 0x20000010ff327230 */ /* 0x002fe20000004100 */
[----:B------:R-:W-:-:S02]  /*2a60*/  SHF.R.U32.HI R16, RZ, 0x8, R13 ;  /* 0x00000008ff107819 */ /* 0x000fc4000001160d */
[C---:B------:R-:W-:Y:S01]  /*2a70*/  FFMA.FTZ R48, R36.reuse, R47, R48 ;  /* 0x0000002f24307223 */ /* 0x040fe20000010030 */
[----:B0-----:R-:W-:Y:S01]  /*2a80*/  HADD2.F32 R47, -RZ, R44.H0_H0 ;  /* 0x2000002cff2f7230 */ /* 0x001fe20000004100 */
[----:B------:R-:W0:Y:S01]  /*2a90*/  I2F.F16 R19, R19 ;  /* 0x0000001300137306 */ /* 0x000e220000200c00 */
[----:B------:R-:W-:Y:S01]  /*2aa0*/  FFMA.FTZ R27, R36, R50, R27 ;  /* 0x00000032241b7223 */ /* 0x000fe2000001001b */
[----:B------:R-:W-:Y:S01]  /*2ab0*/  LOP3.LUT R36, R16, 0xff, RZ, 0xc0, !PT ;  /* 0x000000ff10247812 */ /* 0x000fe200078ec0ff */
[----:B---3--:R-:W-:Y:S01]  /*2ac0*/  HADD2.F32 R25, -RZ, R25.H0_H0 ;  /* 0x20000019ff197230 */ /* 0x008fe20000004100 */
[----:B------:R-:W1:Y:S01]  /*2ad0*/  LDS.64 R16, [UR5+0x28] ;  /* 0x00002805ff107984 */ /* 0x000e620008000a00 */
[----:B------:R-:W-:Y:S01]  /*2ae0*/  SHF.R.U32.HI R44, RZ, 0x10, R13 ;  /* 0x00000010ff2c7819 */ /* 0x000fe2000001160d */
[----:B------:R-:W-:Y:S01]  /*2af0*/  FFMA.FTZ R49, R46, R47, R49 ;  /* 0x0000002f2e317223 */ /* 0x000fe20000010031 */
[----:B------:R-:W-:Y:S01]  /*2b00*/  VIADD R13, R36, 0xffffff80 ;  /* 0xffffff80240d7836 */ /* 0x000fe20000000000 */
[----:B------:R-:W-:Y:S01]  /*2b10*/  SHF.R.U32.HI R47, RZ, 0x8, R14 ;  /* 0x00000008ff2f7819 */ /* 0x000fe2000001160e */
[----:B------:R-:W-:Y:S01]  /*2b20*/  HADD2.F32 R36, -RZ, R43.H0_H0 ;  /* 0x2000002bff247230 */ /* 0x000fe20000004100 */
[----:B------:R-:W-:Y:S01]  /*2b30*/  LOP3.LUT R44, R44, 0xff, RZ, 0xc0, !PT ;  /* 0x000000ff2c2c7812 */ /* 0x000fe200078ec0ff */
[----:B----4-:R-:W-:Y:S01]  /*2b40*/  HADD2.F32 R51, -RZ, R18.H0_H0 ;  /* 0x20000012ff337230 */ /* 0x010fe20000004100 */
[----:B------:R-:W-:Y:S01]  /*2b50*/  LOP3.LUT R47, R47, 0xff, RZ, 0xc0, !PT ;  /* 0x000000ff2f2f7812 */ /* 0x000fe200078ec0ff */
[----:B------:R-:W2:Y:S01]  /*2b60*/  I2F.F16 R26, R26 ;  /* 0x0000001a001a7306 */ /* 0x000ea20000200c00 */
[----:B------:R-:W-:Y:S01]  /*2b70*/  FFMA.FTZ R43, R36, R46, R45 ;  /* 0x0000002e242b7223 */ /* 0x000fe2000001002d */
[----:B------:R-:W-:-:S02]  /*2b80*/  VIADD R18, R44, 0xffffff80 ;  /* 0xffffff802c127836 */ /* 0x000fc40000000000 */
[----:B------:R-:W-:Y:S01]  /*2b90*/  FFMA.FTZ R36, R46, R51, R48 ;  /* 0x000000332e247223 */ /* 0x000fe20000010030 */
[----:B0-----:R-:W-:Y:S01]  /*2ba0*/  HADD2.F32 R44, -RZ, R19.H0_H0 ;  /* 0x20000013ff2c7230 */ /* 0x001fe20000004100 */
[----:B------:R-:W-:Y:S01]  /*2bb0*/  LEA.HI R19, R14, 0xffffff80, RZ, 0x8 ;  /* 0xffffff800e137811 */ /* 0x000fe200078f40ff */
[----:B------:R-:W-:Y:S01]  /*2bc0*/  HADD2.F32 R48, -RZ, R37.H1_H1 ;  /* 0x30000025ff307230 */ /* 0x000fe20000004100 */
[----:B------:R-:W0:Y:S02]  /*2bd0*/  I2F.F16 R40, R40 ;  /* 0x0000002800287306 */ /* 0x000e240000200c00 */
[----:B------:R-:W-:Y:S01]  /*2be0*/  FFMA.FTZ R46, R46, R44, R27 ;  /* 0x0000002c2e2e7223 */ /* 0x000fe2000001001b */
[----:B------:R-:W-:Y:S01]  /*2bf0*/  SHF.R.U32.HI R44, RZ, 0x10, R14 ;  /* 0x00000010ff2c7819 */ /* 0x000fe2000001160e */
[----:B------:R-:W-:Y:S01]  /*2c00*/  FFMA.FTZ R43, R42, R48, R43 ;  /* 0x000000302a2b7223 */ /* 0x000fe2000001002b */
[----:B------:R-:W-:Y:S02]  /*2c10*/  IADD3 R14, PT, PT, R47, -0x80, RZ ;  /* 0xffffff802f0e7810 */ /* 0x000fe40007ffe0ff */
[----:B------:R-:W-:Y:S01]  /*2c20*/  SHF.R.U32.HI R47, RZ, 0x8, R15 ;  /* 0x00000008ff2f7819 */ /* 0x000fe2000001160f */
[----:B--2---:R-:W-:Y:S01]  /*2c30*/  HADD2.F32 R42, -RZ, R26.H0_H0 ;  /* 0x2000001aff2a7230 */ /* 0x004fe20000004100 */
[----:B------:R-:W2:Y:S01]  /*2c40*/  I2F.F16 R41, R41 ;  /* 0x0000002900297306 */ /* 0x000ea20000200c00 */
[----:B------:R-:W-:-:S02]  /*2c50*/  LOP3.LUT R45, R44, 0xff, RZ, 0xc0, !PT ;  /* 0x000000ff2c2d7812 */ /* 0x000fc400078ec0ff */
[----:B------:R-:W-:Y:S02]  /*2c60*/  LOP3.LUT R37, R47, 0xff, RZ, 0xc0, !PT ;  /* 0x000000ff2f257812 */ /* 0x000fe400078ec0ff */
[----:B------:R-:W-:Y:S02]  /*2c70*/  SHF.R.U32.HI R44, RZ, 0x10, R15 ;  /* 0x00000010ff2c7819 */ /* 0x000fe4000001160f */
[----:B------:R-:W-:Y:S01]  /*2c80*/  LEA.HI R27, R15, 0xffffff80, RZ, 0x8 ;  /* 0xffffff800f1b7811 */ /* 0x000fe200078f40ff */
[----:B------:R-:W3:Y:S01]  /*2c90*/  I2F.F16 R20, R20 ;  /* 0x0000001400147306 */ /* 0x000ee20000200c00 */
[----:B------:R-:W-:Y:S01]  /*2ca0*/  VIADD R37, R37, 0xffffff80 ;  /* 0xffffff8025257836 */ /* 0x000fe20000000000 */
[----:B------:R-:W-:Y:S01]  /*2cb0*/  LOP3.LUT R44, R44, 0xff, RZ, 0xc0, !PT ;  /* 0x000000ff2c2c7812 */ /* 0x000fe200078ec0ff */
[----:B------:R-:W-:Y:S02]  /*2cc0*/  VIADD R15, R45, 0xffffff80 ;  /* 0xffffff802d0f7836 */ /* 0x000fe40000000000 */
[----:B0-----:R-:W-:Y:S01]  /*2cd0*/  HADD2.F32 R45, -RZ, R40.H0_H0 ;  /* 0x20000028ff2d7230 */ /* 0x001fe20000004100 */
[----:B------:R-:W-:Y:S01]  /*2ce0*/  IADD3 R44, PT, PT, R44, -0x80, RZ ;  /* 0xffffff802c2c7810 */ /* 0x000fe20007ffe0ff */
[----:B-1----:R-:W-:Y:S01]  /*2cf0*/  HADD2.F32 R40, -RZ, R16.H0_H0 ;  /* 0x20000010ff287230 */ /* 0x002fe20000004100 */
[----:B------:R-:W0:Y:S01]  /*2d00*/  I2F.F16 R33, R33 ;  /* 0x0000002100217306 */ /* 0x000e220000200c00 */
[----:B--2---:R-:W-:-:S02]  /*2d10*/  HADD2.F32 R41, -RZ, R41.H0_H0 ;  /* 0x20000029ff297230 */ /* 0x004fc40000004100 */
[----:B------:R-:W-:Y:S01]  /*2d20*/  FFMA.FTZ R36, R48, R45, R36 ;  /* 0x0000002d30247223 */ /* 0x000fe20000010024 */
[----:B------:R-:W-:Y:S01]  /*2d30*/  FFMA.FTZ R42, R42, R40, R43 ;  /* 0x000000282a2a7223 */ /* 0x000fe2000001002b */
[----:B------:R-:W-:Y:S02]  /*2d40*/  HADD2.F32 R43, -RZ, R24.H0_H0 ;  /* 0x20000018ff2b7230 */ /* 0x000fe40000004100 */
[C---:B------:R-:W-:Y:S01]  /*2d50*/  FFMA.FTZ R49, R48.reuse, R41, R49 ;  /* 0x0000002930317223 */ /* 0x040fe20000010031 */
[----:B---3--:R-:W-:Y:S01]  /*2d60*/  HADD2.F32 R47, -RZ, R20.H0_H0 ;  /* 0x20000014ff2f7230 */ /* 0x008fe20000004100 */
[----:B------:R-:W1:Y:S01]  /*2d70*/  I2F.F16 R38, R38 ;  /* 0x0000002600267306 */ /* 0x000e620000200c00 */
[----:B------:R-:W-:Y:S02]  /*2d80*/  HADD2.F32 R20, -RZ, R16.H1_H1 ;  /* 0x30000010ff147230 */ /* 0x000fe40000004100 */
[--C-:B------:R-:W-:Y:S02]  /*2d90*/  HADD2.F32 R16, -RZ, R17.reuse.H0_H0 ;  /* 0x20000011ff107230 */ /* 0x100fe40000004100 */
[----:B------:R-:W-:Y:S01]  /*2da0*/  FFMA.FTZ R46, R48, R47, R46 ;  /* 0x0000002f302e7223 */ /* 0x000fe2000001002e */
[----:B------:R-:W-:-:S02]  /*2db0*/  HADD2.F32 R17, -RZ, R17.H1_H1 ;  /* 0x30000011ff117230 */ /* 0x000fc40000004100 */
[----:B------:R-:W-:Y:S01]  /*2dc0*/  FFMA.FTZ R25, R25, R20, R42 ;  /* 0x0000001419197223 */ /* 0x000fe2000001002a */
[----:B0-----:R-:W-:Y:S01]  /*2dd0*/  HADD2.F32 R33, -RZ, R33.H0_H0 ;  /* 0x20000021ff217230 */ /* 0x001fe20000004100 */
[----:B------:R-:W0:Y:S01]  /*2de0*/  I2F.F16 R13, R13 ;  /* 0x0000000d000d7306 */ /* 0x000e220000200c00 */
[----:B------:R-:W-:-:S03]  /*2df0*/  FFMA.FTZ R46, R40, R43, R46 ;  /* 0x0000002b282e7223 */ /* 0x000fc6000001002e */
        /* <DEDUP_REMOVED lines=37> */
[----:B------:R-:W-:-:S03]  /*3050*/  HADD2.F32 R19, -RZ, R31.H0_H0 ;  /* 0x2000001fff137230 */ /* 0x000fc60000004100 */
[----:B------:R-:W-:Y:S02]  /*3060*/  FFMA.FTZ R15, R17, R20, R15 ;  /* 0x00000014110f7223 */ /* 0x000fe4000001000f */
[----:B------:R-:W-:Y:S01]  /*3070*/  FMUL.FTZ R14, R19, R14 ;  /* 0x0000000e130e7220 */ /* 0x000fe20000410000 */
[----:B0-----:R-:W-:Y:S02]  /*3080*/  HADD2.F32 R16, -RZ, R27.H0_H0 ;  /* 0x2000001bff107230 */ /* 0x001fe40000004100 */
        /* <DEDUP_REMOVED lines=9> */
[----:B------:R-:W-:-:S07]  /*3120*/  HADD2 R0, R15, R0 ;  /* 0x000000000f007230 */ /* 0x000fce0000000000 */
.L_x_4333:
[----:B------:R-:W-:Y:S01]  /*3130*/  UIADD3 UR4, UPT, UPT, UR5, 0x40, URZ ;  /* 0x0000004005047890 */ /* 0x000fe2000fffe0ff */
[----:B------:R-:W-:Y:S01]  /*3140*/  IMAD.MOV.U32 R33, RZ, RZ, R34 ;  /* 0x000000ffff217224 */ /* 0x000fe200078e0022 */
[----:B-1----:R-:W-:Y:S01]  /*3150*/  LEA.HI R26, R8, 0xffffff80, RZ, 0x8 ;  /* 0xffffff80081a7811 */ /* 0x002fe200078f40ff */
[----:B------:R-:W-:Y:S01]  /*3160*/  IMAD.WIDE R24, R3, 0x4, R22 ;  /* 0x0000000403187825 */ /* 0x000fe200078e0216 */
[----:B------:R-:W-:Y:S02]  /*3170*/  LEA.HI R27, R9, 0xffffff80, RZ, 0x8 ;  /* 0xffffff80091b7811 */ /* 0x000fe400078f40ff */
[----:B------:R-:W-:Y:S02]  /*3180*/  LEA.HI R34, R10, 0xffffff80, RZ, 0x8 ;  /* 0xffffff800a227811 */ /* 0x000fe400078f40ff */
[----:B-----5:R-:W-:Y:S02]  /*3190*/  LEA.HI R15, R11, 0xffffff80, RZ, 0x8 ;  /* 0xffffff800b0f7811 */ /* 0x020fe400078f40ff */
[----:B0-----:R-:W-:-:S02]  /*31a0*/  LEA.HI R22, R4, 0xffffff80, RZ, 0x8 ;  /* 0xffffff8004167811 */ /* 0x001fc400078f40ff */
[----:B------:R-:W-:Y:S02]  /*31b0*/  LEA.HI R19, R5, 0xffffff80, RZ, 0x8 ;  /* 0xffffff8005137811 */ /* 0x000fe400078f40ff */
[----:B------:R-:W-:Y:S02]  /*31c0*/  LEA.HI R14, R6, 0xffffff80, RZ, 0x8 ;  /* 0xffffff80060e7811 */ /* 0x000fe400078f40ff */
[----:B------:R-:W-:Y:S01]  /*31d0*/  LEA.HI R23, R7, 0xffffff80, RZ, 0x8 ;  /* 0xffffff8007177811 */ /* 0x000fe200078f40ff */
[----:B------:R-:W-:Y:S06]  /*31e0*/  @P1 BRA `(.L_x_4330) ;  /* 0x0000000800e81947 */ /* 0x000fec0003800000 */
[----:B------:R-:W-:Y:S01]  /*31f0*/  LOP3.LUT R12, R8, 0xff, RZ, 0xc0, !PT ;  /* 0x000000ff080c7812 */ /* 0x000fe200078ec0ff */
[----:B------:R-:W-:Y:S01]  /*3200*/  I2F.F16 R26, R26 ;  /* 0x0000001a001a7306 */ /* 0x000fe20000200c00 */
[----:B------:R-:W-:Y:S02]  /*3210*/  LOP3.LUT R18, R10, 0xff, RZ, 0xc0, !PT ;  /* 0x000000ff0a127812 */ /* 0x000fe400078ec0ff */
[----:B------:R-:W-:Y:S01]  /*3220*/  LOP3.LUT R13, R9, 0xff, RZ, 0xc0, !PT ;  /* 0x000000ff090d7812 */ /* 0x000fe200078ec0ff */
[----:B------:R-:W-:Y:S01]  /*3230*/  VIADD R12, R12, 0xffffff80 ;  /* 0xffffff800c0c7836 */ /* 0x000fe20000000000 */
[----:B------:R-:W-:Y:S02]  /*3240*/  IADD3 R40, PT, PT, R18, -0x80, RZ ;  /* 0xffffff8012287810 */ /* 0x000fe40007ffe0ff */
[----:B------:R-:W-:Y:S01]  /*3250*/  IADD3 R41, PT, PT, R13, -0x80, RZ ;  /* 0xffffff800d297810 */ /* 0x000fe20007ffe0ff */
[----:B------:R0:W-:Y:S01]  /*3260*/  I2F.F16 R42, R12 ;  /* 0x0000000c002a7306 */ /* 0x0001e20000200c00 */
[----:B------:R-:W-:-:S02]  /*3270*/  LOP3.LUT R13, R4, 0xff, RZ, 0xc0, !PT ;  /* 0x000000ff040d7812 */ /* 0x000fc400078ec0ff */
[----:B------:R-:W-:Y:S02]  /*3280*/  LOP3.LUT R16, R5, 0xff, RZ, 0xc0, !PT ;  /* 0x000000ff05107812 */ /* 0x000fe400078ec0ff */
[--C-:B------:R-:W-:Y:S01]  /*3290*/  SHF.R.U32.HI R35, RZ, 0x8, R9.reuse ;  /* 0x00000008ff237819 */ /* 0x100fe20000011609 */
[----:B------:R-:W-:Y:S01]  /*32a0*/  VIADD R13, R13, 0xffffff80 ;  /* 0xffffff800d0d7836 */ /* 0x000fe20000000000 */
[----:B------:R-:W-:Y:S01]  /*32b0*/  SHF.R.U32.HI R9, RZ, 0x10, R9 ;  /* 0x00000010ff097819 */ /* 0x000fe20000011609 */
[----:B------:R-:W-:Y:S01]  /*32c0*/  VIADD R16, R16, 0xffffff80 ;  /* 0xffffff8010107836 */ /* 0x000fe20000000000 */
[----:B0-----:R-:W-:Y:S01]  /*32d0*/  LOP3.LUT R12, R6, 0xff, RZ, 0xc0, !PT ;  /* 0x000000ff060c7812 */ /* 0x001fe200078ec0ff */
[----:B------:R0:W-:Y:S01]  /*32e0*/  I2F.F16 R17, R13 ;  /* 0x0000000d00117306 */ /* 0x0001e20000200c00 */
[----:B------:R-:W-:Y:S02]  /*32f0*/  LOP3.LUT R36, R9, 0xff, RZ, 0xc0, !PT ;  /* 0x000000ff09247812 */ /* 0x000fe400078ec0ff */
[----:B------:R-:W-:Y:S01]  /*3300*/  SHF.R.U32.HI R9, RZ, 0x8, R4 ;  /* 0x00000008ff097819 */ /* 0x000fe20000011604 */
[----:B------:R-:W-:Y:S01]  /*3310*/  VIADD R18, R12, 0xffffff80 ;  /* 0xffffff800c127836 */ /* 0x000fe20000000000 */
[----:B------:R-:W-:Y:S01]  /*3320*/  LOP3.LUT R12, R11, 0xff, RZ, 0xc0, !PT ;  /* 0x000000ff0b0c7812 */ /* 0x000fe200078ec0ff */
[----:B------:R-:W-:Y:S01]  /*3330*/  VIADD R36, R36, 0xffffff80 ;  /* 0xffffff8024247836 */ /* 0x000fe20000000000 */
[----:B------:R-:W-:Y:S01]  /*3340*/  LOP3.LUT R9, R9, 0xff, RZ, 0xc0, !PT ;  /* 0x000000ff09097812 */ /* 0x000fe200078ec0ff */
[----:B------:R1:W2:Y:S01]  /*3350*/  I2F.F16 R20, R16 ;  /* 0x0000001000147306 */ /* 0x0002a20000200c00 */
[----:B0-----:R-:W-:Y:S01]  /*3360*/  LOP3.LUT R13, R7, 0xff, RZ, 0xc0, !PT ;  /* 0x000000ff070d7812 */ /* 0x001fe200078ec0ff */
[----:B------:R-:W-:Y:S01]  /*3370*/  VIADD R39, R12, 0xffffff80 ;  /* 0xffffff800c277836 */ /* 0x000fe20000000000 */
[----:B------:R-:W-:Y:S01]  /*3380*/  SHF.R.U32.HI R12, RZ, 0x8, R8 ;  /* 0x00000008ff0c7819 */ /* 0x000fe20000011608 */
[----:B------:R-:W-:Y:S01]  /*3390*/  VIADD R38, R9, 0xffffff80 ;  /* 0xffffff8009267836 */ /* 0x000fe20000000000 */
[----:B------:R-:W-:-:S02]  /*33a0*/  SHF.R.U32.HI R4, RZ, 0x10, R4 ;  /* 0x00000010ff047819 */ /* 0x000fc40000011604 */
[----:B------:R-:W-:Y:S01]  /*33b0*/  LOP3.LUT R12, R12, 0xff, RZ, 0xc0, !PT ;  /* 0x000000ff0c0c7812 */ /* 0x000fe200078ec0ff */
[----:B------:R-:W0:Y:S01]  /*33c0*/  I2F.F16 R41, R41 ;  /* 0x0000002900297306 */ /* 0x000e220000200c00 */
[----:B-1----:R-:W-:Y:S02]  /*33d0*/  IADD3 R16, PT, PT, R13, -0x80, RZ ;  /* 0xffffff800d107810 */ /* 0x002fe40007ffe0ff */
[--C-:B------:R-:W-:Y:S01]  /*33e0*/  SHF.R.U32.HI R9, RZ, 0x8, R10.reuse ;  /* 0x00000008ff097819 */ /* 0x100fe2000001160a */
[----:B------:R-:W-:Y:S01]  /*33f0*/  VIADD R37, R12, 0xffffff80 ;  /* 0xffffff800c257836 */ /* 0x000fe20000000000 */
[----:B------:R-:W-:Y:S01]  /*3400*/  LOP3.LUT R4, R4, 0xff, RZ, 0xc0, !PT ;  /* 0x000000ff04047812 */ /* 0x000fe200078ec0ff */
[----:B------:R-:W1:Y:S01]  /*3410*/  LDS.64 R12, [UR5+0x30] ;  /* 0x00003005ff0c7984 */ /* 0x000e620008000a00 */
[----:B------:R-:W-:Y:S01]  /*3420*/  SHF.R.U32.HI R45, RZ, 0x10, R10 ;  /* 0x00000010ff2d7819 */ /* 0x000fe2000001160a */
[----:B------:R-:W3:Y:S01]  /*3430*/  I2F.F16 R40, R40 ;  /* 0x0000002800287306 */ /* 0x000ee20000200c00 */
[----:B------:R-:W-:Y:S01]  /*3440*/  LOP3.LUT R43, R9, 0xff, RZ, 0xc0, !PT ;  /* 0x000000ff092b7812 */ /* 0x000fe200078ec0ff */
[----:B--2---:R-:W-:Y:S01]  /*3450*/  HADD2.F32 R20, -RZ, R20.H0_H0 ;  /* 0x20000014ff147230 */ /* 0x004fe20000004100 */
[----:B------:R-:W-:-:S02]  /*3460*/  SHF.R.U32.HI R9, RZ, 0x8, R11 ;  /* 0x00000008ff097819 */ /* 0x000fc4000001160b */
[--C-:B------:R-:W-:Y:S01]  /*3470*/  SHF.R.U32.HI R46, RZ, 0x8, R5.reuse ;  /* 0x00000008ff2e7819 */ /* 0x100fe20000011605 */
[----:B------:R-:W-:Y:S01]  /*3480*/  VIADD R43, R43, 0xffffff80 ;  /* 0xffffff802b2b7836 */ /* 0x000fe20000000000 */
[----:B------:R-:W-:Y:S01]  /*3490*/  SHF.R.U32.HI R44, RZ, 0x10, R5 ;  /* 0x00000010ff2c7819 */ /* 0x000fe20000011605 */
[----:B------:R-:W2:Y:S01]  /*34a0*/  I2F.F16 R39, R39 ;  /* 0x0000002700277306 */ /* 0x000ea20000200c00 */
[----:B------:R-:W-:Y:S01]  /*34b0*/  IADD3 R4, PT, PT, R4, -0x80, RZ ;  /* 0xffffff8004047810 */ /* 0x000fe20007ffe0ff */
[----:B0-----:R-:W-:Y:S01]  /*34c0*/  HADD2.F32 R41, -RZ, R41.H0_H0 ;  /* 0x20000029ff297230 */ /* 0x001fe20000004100 */
[----:B------:R-:W-:Y:S02]  /*34d0*/  LOP3.LUT R5, R45, 0xff, RZ, 0xc0, !PT ;  /* 0x000000ff2d057812 */ /* 0x000fe400078ec0ff */
[----:B------:R-:W-:Y:S02]  /*34e0*/  SHF.R.U32.HI R8, RZ, 0x10, R8 ;  /* 0x00000010ff087819 */ /* 0x000fe40000011608 */
[----:B------:R-:W-:Y:S01]  /*34f0*/  LOP3.LUT R9, R9, 0xff, RZ, 0xc0, !PT ;  /* 0x000000ff09097812 */ /* 0x000fe200078ec0ff */
[----:B------:R-:W0:Y:S01]  /*3500*/  I2F.F16 R37, R37 ;  /* 0x0000002500257306 */ /* 0x000e220000200c00 */
[----:B------:R-:W-:Y:S01]  /*3510*/  LOP3.LUT R8, R8, 0xff, RZ, 0xc0, !PT ;  /* 0x000000ff08087812 */ /* 0x000fe200078ec0ff */
[----:B------:R-:W-:Y:S01]  /*3520*/  VIADD R50, R5, 0xffffff80 ;  /* 0xffffff8005327836 */ /* 0x000fe20000000000 */
[----:B------:R-:W-:Y:S01]  /*3530*/  LOP3.LUT R35, R35, 0xff, RZ, 0xc0, !PT ;  /* 0x000000ff23237812 */ /* 0x000fe200078ec0ff */
[----:B------:R-:W-:Y:S01]  /*3540*/  HADD2.F32 R5, -RZ, R42.H0_H0 ;  /* 0x2000002aff057230 */ /* 0x000fe20000004100 */
[--C-:B------:R-:W-:Y:S01]  /*3550*/  SHF.R.U32.HI R45, RZ, 0x8, R7.reuse ;  /* 0x00000008ff2d7819 */ /* 0x100fe20000011607 */
[----:B------:R-:W-:Y:S01]  /*3560*/  VIADD R8, R8, 0xffffff80 ;  /* 0xffffff8008087836 */ /* 0x000fe20000000000 */
[----:B------:R-:W-:Y:S01]  /*3570*/  SHF.R.U32.HI R47, RZ, 0x10, R7 ;  /* 0x00000010ff2f7819 */ /* 0x000fe20000011607 */
[----:B------:R1:W-:Y:S01]  /*3580*/  I2F.F16 R10, R4 ;  /* 0x00000004000a7306 */ /* 0x0003e20000200c00 */
[----:B------:R-:W-:Y:S01]  /*3590*/  IADD3 R52, PT, PT, R9, -0x80, RZ ;  /* 0xffffff8009347810 */ /* 0x000fe20007ffe0ff */
[----:B---3--:R-:W-:Y:S01]  /*35a0*/  HADD2.F32 R7, -RZ, R40.H0_H0 ;  /* 0x20000028ff077230 */ /* 0x008fe20000004100 */
[----:B------:R-:W-:Y:S01]  /*35b0*/  SHF.R.U32.HI R48, RZ, 0x10, R11 ;  /* 0x00000010ff307819 */ /* 0x000fe2000001160b */
[----:B--2---:R-:W-:Y:S01]  /*35c0*/  HADD2.F32 R9, -RZ, R39.H0_H0 ;  /* 0x20000027ff097230 */ /* 0x004fe20000004100 */
[----:B------:R-:W-:Y:S01]  /*35d0*/  IADD3 R35, PT, PT, R35, -0x80, RZ ;  /* 0xffffff8023237810 */ /* 0x000fe20007ffe0ff */
[----:B0-----:R-:W-:-:S02]  /*35e0*/  HADD2.F32 R53, -RZ, R37.H0_H0 ;  /* 0x20000025ff357230 */ /* 0x001fc40000004100 */
[----:B------:R-:W0:Y:S01]  /*35f0*/  I2F.F16 R43, R43 ;  /* 0x0000002b002b7306 */ /* 0x000e220000200c00 */
[----:B------:R-:W-:Y:S02]  /*3600*/  LOP3.LUT R49, R48, 0xff, RZ, 0xc0, !PT ;  /* 0x000000ff30317812 */ /* 0x000fe400078ec0ff */
[----:B------:R-:W-:Y:S02]  /*3610*/  LOP3.LUT R46, R46, 0xff, RZ, 0xc0, !PT ;  /* 0x000000ff2e2e7812 */ /* 0x000fe400078ec0ff */
[--C-:B------:R-:W-:Y:S01]  /*3620*/  SHF.R.U32.HI R11, RZ, 0x8, R6.reuse ;  /* 0x00000008ff0b7819 */ /* 0x100fe20000011606 */
[--C-:B-1----:R-:W-:Y:S01]  /*3630*/  HADD2.F32 R4, -RZ, R12.reuse.H0_H0 ;  /* 0x2000000cff047230 */ /* 0x102fe20000004100 */
[----:B------:R-:W-:Y:S01]  /*3640*/  SHF.R.U32.HI R6, RZ, 0x10, R6 ;  /* 0x00000010ff067819 */ /* 0x000fe20000011606 */
[----:B------:R-:W1:Y:S01]  /*3650*/  I2F.F16 R35, R35 ;  /* 0x0000002300237306 */ /* 0x000e620000200c00 */
[----:B------:R-:W-:Y:S01]  /*3660*/  VIADD R49, R49, 0xffffff80 ;  /* 0xffffff8031317836 */ /* 0x000fe20000000000 */
[----:B------:R-:W-:Y:S01]  /*3670*/  LOP3.LUT R11, R11, 0xff, RZ, 0xc0, !PT ;  /* 0x000000ff0b0b7812 */ /* 0x000fe200078ec0ff */
[C---:B------:R-:W-:Y:S01]  /*3680*/  FFMA.FTZ R37, R4.reuse, R41, RZ ;  /* 0x0000002904257223 */ /* 0x040fe200000100ff */
[----:B------:R-:W-:Y:S01]  /*3690*/  FFMA.FTZ R40, R5, R4, RZ ;  /* 0x0000000405287223 */ /* 0x000fe200000100ff */
[C---:B------:R-:W-:Y:S01]  /*36a0*/  FFMA.FTZ R41, R4.reuse, R7, RZ ;  /* 0x0000000704297223 */ /* 0x040fe200000100ff */
[----:B------:R-:W-:Y:S01]  /*36b0*/  FFMA.FTZ R51, R4, R9, RZ ;  /* 0x0000000904337223 */ /* 0x000fe200000100ff */
[----:B------:R-:W-:Y:S01]  /*36c0*/  HADD2.F32 R12, -RZ, R12.H1_H1 ;  /* 0x3000000cff0c7230 */ /* 0x000fe20000004100 */
[----:B------:R-:W2:Y:S01]  /*36d0*/  LDS.64 R4, [UR5+0x38] ;  /* 0x00003805ff047984 */ /* 0x000ea20008000a00 */
[----:B------:R-:W3:Y:S01]  /*36e0*/  I2F.F16 R39, R52 ;  /* 0x0000003400277306 */ /* 0x000ee20000200c00 */
[----:B0-----:R-:W-:Y:S01]  /*36f0*/  HADD2.F32 R42, -RZ, R43.H0_H0 ;  /* 0x2000002bff2a7230 */ /* 0x001fe20000004100 */
[----:B------:R-:W-:Y:S01]  /*3700*/  LOP3.LUT R45, R45, 0xff, RZ, 0xc0, !PT ;  /* 0x000000ff2d2d7812 */ /* 0x000fe200078ec0ff */
[----:B------:R-:W-:-:S02]  /*3710*/  VIADD R9, R46, 0xffffff80 ;  /* 0xffffff802e097836 */ /* 0x000fc40000000000 */
[----:B------:R-:W-:Y:S01]  /*3720*/  FFMA.FTZ R7, R53, R12, R40 ;  /* 0x0000000c35077223 */ /* 0x000fe20000010028 */
[----:B------:R-:W-:Y:S02]  /*3730*/  HADD2.F32 R40, -RZ, R13.H0_H0 ;  /* 0x2000000dff287230 */ /* 0x000fe40000004100 */
[C---:B------:R-:W-:Y:S01]  /*3740*/  FFMA.FTZ R41, R12.reuse, R42, R41 ;  /* 0x0000002a0c297223 */ /* 0x040fe20000010029 */
[----:B-1----:R-:W-:Y:S01]  /*3750*/  HADD2.F32 R35, -RZ, R35.H0_H0 ;  /* 0x20000023ff237230 */ /* 0x002fe20000004100 */
[----:B------:R-:W0:Y:S01]  /*3760*/  I2F.F16 R8, R8 ;  /* 0x0000000800087306 */ /* 0x000e220000200c00 */
[----:B------:R-:W-:Y:S01]  /*3770*/  HADD2.F32 R13, -RZ, R13.H1_H1 ;  /* 0x3000000dff0d7230 */ /* 0x000fe20000004100 */
[----:B------:R-:W-:Y:S01]  /*3780*/  LOP3.LUT R47, R47, 0xff, RZ, 0xc0, !PT ;  /* 0x000000ff2f2f7812 */ /* 0x000fe200078ec0ff */
[----:B------:R-:W-:Y:S02]  /*3790*/  VIADD R11, R11, 0xffffff80 ;  /* 0xffffff800b0b7836 */ /* 0x000fe40000000000 */
[----:B------:R-:W-:Y:S01]  /*37a0*/  FFMA.FTZ R37, R12, R35, R37 ;  /* 0x000000230c257223 */ /* 0x000fe20000010025 */
[----:B------:R-:W-:Y:S01]  /*37b0*/  HADD2.F32 R35, -RZ, R26.H0_H0 ;  /* 0x2000001aff237230 */ /* 0x000fe20000004100 */
[----:B------:R-:W-:Y:S01]  /*37c0*/  LOP3.LUT R44, R44, 0xff, RZ, 0xc0, !PT ;  /* 0x000000ff2c2c7812 */ /* 0x000fe200078ec0ff */
[----:B---3--:R-:W-:Y:S01]  /*37d0*/  HADD2.F32 R46, -RZ, R39.H0_H0 ;  /* 0x20000027ff2e7230 */ /* 0x008fe20000004100 */
[----:B------:R-:W1:Y:S01]  /*37e0*/  I2F.F16 R36, R36 ;  /* 0x0000002400247306 */ /* 0x000e620000200c00 */
[----:B------:R-:W-:Y:S01]  /*37f0*/  IADD3 R45, PT, PT, R45, -0x80, RZ ;  /* 0xffffff802d2d7810 */ /* 0x000fe20007ffe0ff */
[----:B------:R-:W-:Y:S01]  /*3800*/  HADD2.F32 R10, -RZ, R10.H0_H0 ;  /* 0x2000000aff0a7230 */ /* 0x000fe20000004100 */
[----:B------:R-:W-:Y:S01]  /*3810*/  IADD3 R44, PT, PT, R44, -0x80, RZ ;  /* 0xffffff802c2c7810 */ /* 0x000fe20007ffe0ff */
[----:B------:R-:W-:Y:S01]  /*3820*/  FFMA.FTZ R51, R12, R46, R51 ;  /* 0x0000002e0c337223 */ /* 0x000fe20000010033 */
[----:B0-----:R-:W-:-:S03]  /*3830*/  HADD2.F32 R42, -RZ, R8.H0_H0 ;  /* 0x20000008ff2a7230 */ /* 0x001fc60000004100 */
[----:B------:R-:W0:Y:S02]  /*3840*/  I2F.F16 R48, R50 ;  /* 0x0000003200307306 */ /* 0x000e240000200c00 */
[----:B------:R-:W-:Y:S01]  /*3850*/  FFMA.FTZ R12, R42, R40, R7 ;  /* 0x000000282a0c7223 */ /* 0x000fe20000010007 */
[----:B------:R-:W-:Y:S01]  /*3860*/  LOP3.LUT R7, R6, 0xff, RZ, 0xc0, !PT ;  /* 0x000000ff06077812 */ /* 0x000fe200078ec0ff */
[----:B-1----:R-:W-:-:S04]  /*3870*/  HADD2.F32 R36, -RZ, R36.H0_H0 ;  /* 0x20000024ff247230 */ /* 0x002fc80000004100 */
[----:B------:R-:W1:Y:S01]  /*3880*/  I2F.F16 R49, R49 ;  /* 0x0000003100317306 */ /* 0x000e620000200c00 */
[----:B------:R-:W-:Y:S01]  /*3890*/  FFMA.FTZ R35, R35, R13, R12 ;  /* 0x0000000d23237223 */ /* 0x000fe2000001000c */
[----:B------:R-:W-:Y:S02]  /*38a0*/  VIADD R7, R7, 0xffffff80 ;  /* 0xffffff8007077836 */ /* 0x000fe40000000000 */
[C---:B------:R-:W-:Y:S01]  /*38b0*/  FFMA.FTZ R36, R40.reuse, R36, R37 ;  /* 0x0000002428247223 */ /* 0x040fe20000010025 */
[----:B------:R-:W-:Y:S02]  /*38c0*/  VIADD R12, R47, 0xffffff80 ;  /* 0xffffff802f0c7836 */ /* 0x000fe40000000000 */
        /* <DEDUP_REMOVED lines=14> */
[----:B--2---:R-:W-:Y:S02]  /*39b0*/  HADD2.F32 R15, -RZ, R4.H0_H0 ;  /* 0x20000004ff0f7230 */ /* 0x004fe40000004100 */
        /* <DEDUP_REMOVED lines=8> */
[----:B------:R-:W0:Y:S01]  /*3a40*/  I2F.F16 R38, R38 ;  /* 0x0000002600267306 */ /* 0x000e220000200c00 */
[----:B-1----:R-:W-:-:S07]  /*3a50*/  HADD2.F32 R18, -RZ, R18.H0_H0 ;  /* 0x20000012ff127230 */ /* 0x002fce0000004100 */
[----:B------:R1:W2:Y:S01]  /*3a60*/  I2F.F16 R6, R11 ;  /* 0x0000000b00067306 */ /* 0x0002a20000200c00 */
[----:B------:R-:W-:Y:S01]  /*3a70*/  FFMA.FTZ R18, R15, R18, R34 ;  /* 0x000000120f127223 */ /* 0x000fe20000010022 */
[----:B0-----:R-:W-:-:S06]  /*3a80*/  HADD2.F32 R38, -RZ, R38.H0_H0 ;  /* 0x20000026ff267230 */ /* 0x001fcc0000004100 */
[----:B------:R-:W0:Y:S01]  /*3a90*/  I2F.F16 R13, R45 ;  /* 0x0000002d000d7306 */ /* 0x000e220000200c00 */
[----:B-1----:R-:W-:Y:S02]  /*3aa0*/  HADD2.F32 R11, -RZ, R4.H1_H1 ;  /* 0x30000004ff0b7230 */ /* 0x002fe40000004100 */
[--C-:B------:R-:W-:Y:S02]  /*3ab0*/  HADD2.F32 R4, -RZ, R5.reuse.H0_H0 ;  /* 0x20000005ff047230 */ /* 0x100fe40000004100 */
[----:B------:R-:W-:Y:S02]  /*3ac0*/  HADD2.F32 R5, -RZ, R5.H1_H1 ;  /* 0x30000005ff057230 */ /* 0x000fe40000004100 */
[----:B------:R-:W-:Y:S01]  /*3ad0*/  FFMA.FTZ R9, R11, R16, R20 ;  /* 0x000000100b097223 */ /* 0x000fe20000010014 */
[----:B--2---:R-:W-:Y:S01]  /*3ae0*/  HADD2.F32 R6, -RZ, R6.H0_H0 ;  /* 0x20000006ff067230 */ /* 0x004fe20000004100 */
[----:B------:R-:W1:Y:S01]  /*3af0*/  I2F.F16 R8, R44 ;  /* 0x0000002c00087306 */ /* 0x000e620000200c00 */
[----:B------:R-:W-:-:S04]  /*3b00*/  FFMA.FTZ R35, R38, R11, R35 ;  /* 0x0000000b26237223 */ /* 0x000fc80000010023 */
[----:B------:R-:W-:Y:S01]  /*3b10*/  FFMA.FTZ R35, R10, R4, R35 ;  /* 0x000000040a237223 */ /* 0x000fe20000010023 */
[----:B0-----:R-:W-:Y:S02]  /*3b20*/  HADD2.F32 R16, -RZ, R13.H0_H0 ;  /* 0x2000000dff107230 */ /* 0x001fe40000004100 */
[----:B------:R-:W0:Y:S01]  /*3b30*/  I2F.F16 R7, R7 ;  /* 0x0000000700077306 */ /* 0x000e220000200c00 */
[C---:B------:R-:W-:Y:S02]  /*3b40*/  FFMA.FTZ R13, R11.reuse, R6, R18 ;  /* 0x000000060b0d7223 */ /* 0x040fe40000010012 */
[----:B------:R-:W-:Y:S01]  /*3b50*/  FFMA.FTZ R17, R11, R16, R17 ;  /* 0x000000100b117223 */ /* 0x000fe20000010011 */
[----:B------:R-:W-:Y:S02]  /*3b60*/  HADD2.F32 R11, -RZ, R31.H0_H0 ;  /* 0x2000001fff0b7230 */ /* 0x000fe40000004100 */
[----:B-1----:R-:W-:Y:S02]  /*3b70*/  HADD2.F32 R8, -RZ, R8.H0_H0 ;  /* 0x20000008ff087230 */ /* 0x002fe40000004100 */
[----:B------:R-:W1:Y:S03]  /*3b80*/  I2F.F16 R12, R12 ;  /* 0x0000000c000c7306 */ /* 0x000e660000200c00 */
[----:B------:R-:W-:Y:S01]  /*3b90*/  FFMA.FTZ R8, R4, R8, R9 ;  /* 0x0000000804087223 */ /* 0x000fe20000010009 */
[----:B------:R-:W-:-:S02]  /*3ba0*/  HADD2.F32 R9, -RZ, R32.H0_H0 ;  /* 0x20000020ff097230 */ /* 0x000fc40000004100 */
[----:B0-----:R-:W-:Y:S02]  /*3bb0*/  HADD2.F32 R7, -RZ, R7.H0_H0 ;  /* 0x20000007ff077230 */ /* 0x001fe40000004100 */
[----:B------:R-:W0:Y:S03]  /*3bc0*/  I2F.F16 R22, R22 ;  /* 0x0000001600167306 */ /* 0x000e260000200c00 */
[C---:B------:R-:W-:Y:S01]  /*3bd0*/  FFMA.FTZ R7, R4.reuse, R7, R13 ;  /* 0x0000000704077223 */ /* 0x040fe2000001000d */
[----:B------:R-:W-:Y:S02]  /*3be0*/  HADD2.F32 R13, -RZ, R29.H0_H0 ;  /* 0x2000001dff0d7230 */ /* 0x000fe40000004100 */
[----:B-1----:R-:W-:Y:S02]  /*3bf0*/  HADD2.F32 R12, -RZ, R12.H0_H0 ;  /* 0x2000000cff0c7230 */ /* 0x002fe40000004100 */
[----:B------:R-:W1:Y:S03]  /*3c00*/  I2F.F16 R19, R19 ;  /* 0x0000001300137306 */ /* 0x000e660000200c00 */
[----:B------:R-:W-:Y:S01]  /*3c10*/  FFMA.FTZ R12, R4, R12, R17 ;  /* 0x0000000c040c7223 */ /* 0x000fe20000010011 */
[----:B0-----:R-:W-:-:S04]  /*3c20*/  HADD2.F32 R22, -RZ, R22.H0_H0 ;  /* 0x20000016ff167230 */ /* 0x001fc80000004100 */
[----:B------:R-:W0:Y:S01]  /*3c30*/  I2F.F16 R14, R14 ;  /* 0x0000000e000e7306 */ /* 0x000e220000200c00 */
[----:B------:R-:W-:Y:S01]  /*3c40*/  FFMA.FTZ R22, R22, R5, R35 ;  /* 0x0000000516167223 */ /* 0x000fe20000010023 */
[----:B-1----:R-:W-:-:S06]  /*3c50*/  HADD2.F32 R6, -RZ, R19.H0_H0 ;  /* 0x20000013ff067230 */ /* 0x002fcc0000004100 */
[----:B------:R-:W1:Y:S01]  /*3c60*/  I2F.F16 R23, R23 ;  /* 0x0000001700177306 */ /* 0x000e620000200c00 */
[----:B------:R-:W-:Y:S01]  /*3c70*/  FMUL.FTZ R22, R9, R22 ;  /* 0x0000001609167220 */ /* 0x000fe20000410000 */
[----:B------:R-:W-:Y:S01]  /*3c80*/  FFMA.FTZ R6, R5, R6, R8 ;  /* 0x0000000605067223 */ /* 0x000fe20000010008 */
[----:B------:R-:W-:-:S03]  /*3c90*/  HADD2.F32 R8, -RZ, R30.H0_H0 ;  /* 0x2000001eff087230 */ /* 0x000fc60000004100 */
[----:B------:R-:W-:Y:S01]  /*3ca0*/  F2FP.F16.F32.PACK_AB R22, RZ, R22 ;  /* 0x00000016ff16723e */ /* 0x000fe200000000ff */
[----:B0-----:R-:W-:Y:S02]  /*3cb0*/  HADD2.F32 R10, -RZ, R14.H0_H0 ;  /* 0x2000000eff0a7230 */ /* 0x001fe40000004100 */
[----:B------:R-:W-:-:S03]  /*3cc0*/  FMUL.FTZ R6, R11, R6 ;  /* 0x000000060b067220 */ /* 0x000fc60000410000 */
[C---:B------:R-:W-:Y:S02]  /*3cd0*/  FFMA.FTZ R7, R5.reuse, R10, R7 ;  /* 0x0000000a05077223 */ /* 0x040fe40000010007 */
        /* <DEDUP_REMOVED lines=11> */
.L_x_4330:
[----:B------:R-:W-:-:S04]  /*3d90*/  VIMNMX R4, PT, PT, R21, UR9, PT ;  /* 0x0000000915047c48 */ /* 0x000fc8000bfe0100 */
[----:B------:R-:W-:-:S13]  /*3da0*/  ISETP.GT.AND P0, PT, R4, R33, PT ;  /* 0x000000210400720c */ /* 0x000fda0003f04270 */
[----:B------:R-:W-:Y:S05]  /*3db0*/  @!P0 BRA `(.L_x_4334) ;  /* 0x0000001400e08947 */ /* 0x000fea0003800000 */
[----:B------:R-:W0:Y:S01]  /*3dc0*/  LDC.64 R2, c[0x0][0x3a8] ;  /* 0x0000ea00ff027b82 */ /* 0x000e220000000a00 */
[----:B------:R-:W-:-:S07]  /*3dd0*/  VIMNMX.U32 R20, PT, PT, R21, UR9, PT ;  /* 0x0000000915147c48 */ /* 0x000fce000bfe0000 */
.L_x_4337:
[C---:B0----5:R-:W-:Y:S01]  /*3de0*/  IMAD.WIDE R8, R3.reuse, 0x4, R24 ;  /* 0x0000000403087825 */ /* 0x061fe200078e0218 */
[----:B------:R0:W5:Y:S01]  /*3df0*/  LDG.E.128.CONSTANT R4, desc[UR6][R24.64] ;  /* 0x0000000618047981 */ /* 0x000162000c1e9d00 */
[----:B------:R-:W-:Y:S02]  /*3e00*/  ISETP.LE.AND P0, PT, R2, UR8, PT ;  /* 0x0000000802007c0c */ /* 0x000fe4000bf03270 */
[C---:B------:R-:W-:Y:S02]  /*3e10*/  IMAD.WIDE R12, R3.reuse, 0x4, R8 ;  /* 0x00000004030c7825 */ /* 0x040fe400078e0208 */
[----:B------:R-:W5:Y:S02]  /*3e20*/  LDG.E.128.CONSTANT R8, desc[UR6][R8.64] ;  /* 0x0000000608087981 */ /* 0x000f64000c1e9d00 */
[----:B-1----:R-:W-:-:S04]  /*3e30*/  IMAD.WIDE R26, R3, 0x4, R12 ;  /* 0x00000004031a7825 */ /* 0x002fc800078e020c */
[----:B------:R-:W-:-:S03]  /*3e40*/  IMAD.WIDE R22, R3, 0x4, R26 ;  /* 0x0000000403167825 */ /* 0x000fc600078e021a */
[----:B------:R-:W-:Y:S05]  /*3e50*/  @P0 BRA `(.L_x_4335) ;  /* 0x0000000800c40947 */ /* 0x000fea0003800000 */
[----:B------:R-:W2:Y:S01]  /*3e60*/  LDG.E.128.CONSTANT R12, desc[UR6][R12.64] ;  /* 0x000000060c0c7981 */ /* 0x000ea2000c1e9d00 */
[----:B-----5:R-:W-:Y:S02]  /*3e70*/  LOP3.LUT R38, R4, 0x3f003f, RZ, 0xc0, !PT ;  /* 0x003f003f04267812 */ /* 0x020fe400078ec0ff */
[--C-:B------:R-:W-:Y:S01]  /*3e80*/  SHF.R.U32.HI R35, RZ, 0xc, R4.reuse ;  /* 0x0000000cff237819 */ /* 0x100fe20000011604 */
[----:B------:R-:W1:Y:S01]  /*3e90*/  LDS.128 R16, [UR4] ;  /* 0x00000004ff107984 */ /* 0x000e620008000c00 */
        /* <DEDUP_REMOVED lines=11> */
[----:B------:R-:W-:-:S02]  /*3f50*/  SHF.R.U32.HI R37, RZ, 0xc, R6 ;  /* 0x0000000cff257819 */ /* 0x000fc40000011606 */
[----:B------:R-:W-:Y:S01]  /*3f60*/  SHF.R.U32.HI R39, RZ, 0x6, R6 ;  /* 0x00000006ff277819 */ /* 0x000fe20000011606 */
[----:B------:R-:W-:Y:S01]  /*3f70*/  HADD2 R43, R41, -1056, -1056 ;  /* 0xe420e420292b7430 */ /* 0x000fe20000000000 */
[----:B------:R-:W-:Y:S02]  /*3f80*/  LOP3.LUT R4, R4, 0x64006400, RZ, 0xfc, !PT ;  /* 0x6400640004047812 */ /* 0x000fe400078efcff */
[----:B------:R-:W-:Y:S02]  /*3f90*/  LOP3.LUT R6, R7, 0x3f003f, RZ, 0xc0, !PT ;  /* 0x003f003f07067812 */ /* 0x000fe400078ec0ff */
[--C-:B------:R-:W-:Y:S01]  /*3fa0*/  SHF.R.U32.HI R34, RZ, 0xc, R7.reuse ;  /* 0x0000000cff227819 */ /* 0x100fe20000011607 */
[----:B------:R-:W-:Y:S01]  /*3fb0*/  HADD2 R41, R4, -1056, -1056 ;  /* 0xe420e42004297430 */ /* 0x000fe20000000000 */
[----:B------:R-:W-:Y:S01]  /*3fc0*/  SHF.R.U32.HI R40, RZ, 0x6, R7 ;  /* 0x00000006ff287819 */ /* 0x000fe20000011607 */
[----:B------:R-:W-:Y:S01]  /*3fd0*/  HADD2 R7, R38, -1056, -1056 ;  /* 0xe420e42026077430 */ /* 0x000fe20000000000 */
[----:B------:R-:W-:-:S02]  /*3fe0*/  LOP3.LUT R5, R5, 0x64006400, RZ, 0xfc, !PT ;  /* 0x6400640005057812 */ /* 0x000fc400078efcff */
[----:B------:R-:W-:Y:S02]  /*3ff0*/  LOP3.LUT R46, R39, 0x3f003f, RZ, 0xc0, !PT ;  /* 0x003f003f272e7812 */ /* 0x000fe400078ec0ff */
[----:B------:R-:W-:Y:S01]  /*4000*/  LOP3.LUT R6, R6, 0x64006400, RZ, 0xfc, !PT ;  /* 0x6400640006067812 */ /* 0x000fe200078efcff */
[----:B------:R-:W-:Y:S01]  /*4010*/  HADD2 R4, R5, -1056, -1056 ;  /* 0xe420e42005047430 */ /* 0x000fe20000000000 */
[----:B------:R-:W-:Y:S01]  /*4020*/  LOP3.LUT R46, R46, 0x64006400, RZ, 0xfc, !PT ;  /* 0x640064002e2e7812 */ /* 0x000fe200078efcff */
[-C--:B-1----:R-:W-:Y:S02]  /*4030*/  HFMA2 R5, R43, R16.reuse, RZ.H0_H0 ;  /* 0x000000102b057231 */ /* 0x082fe400000400ff */
[-C--:B------:R-:W-:Y:S02]  /*4040*/  HFMA2 R38, R7, R16.reuse, RZ ;  /* 0x0000001007267231 */ /* 0x080fe400000000ff */
[----:B------:R-:W-:Y:S02]  /*4050*/  HADD2 R47, R6, -1056, -1056 ;  /* 0xe420e420062f7430 */ /* 0x000fe40000000000 */
[-C--:B------:R-:W-:Y:S01]  /*4060*/  HFMA2 R43, R45, R16.reuse, RZ ;  /* 0x000000102d2b7231 */ /* 0x080fe200000000ff */
[----:B------:R-:W-:Y:S01]  /*4070*/  LOP3.LUT R45, R8, 0x3f003f, RZ, 0xc0, !PT ;  /* 0x003f003f082d7812 */ /* 0x000fe200078ec0ff */
[-C--:B------:R-:W-:Y:S01]  /*4080*/  HFMA2 R5, R4, R17.reuse, R5 ;  /* 0x0000001104057231 */ /* 0x080fe20000000005 */
[----:B------:R-:W-:Y:S01]  /*4090*/  LOP3.LUT R6, R10, 0x3f003f, RZ, 0xc0, !PT ;  /* 0x003f003f0a067812 */ /* 0x000fe200078ec0ff */
[----:B------:R-:W-:Y:S01]  /*40a0*/  HADD2 R46, R46, -1056, -1056 ;  /* 0xe420e4202e2e7430 */ /* 0x000fe20000000000 */
[----:B------:R-:W-:Y:S01]  /*40b0*/  LOP3.LUT R40, R40, 0x3f003f, RZ, 0xc0, !PT ;  /* 0x003f003f28287812 */ /* 0x000fe200078ec0ff */
[-C--:B------:R-:W-:Y:S01]  /*40c0*/  HFMA2 R38, R41, R17.reuse, R38 ;  /* 0x0000001129267231 */ /* 0x080fe20000000026 */
[----:B------:R-:W-:Y:S01]  /*40d0*/  SHF.R.U32.HI R4, RZ, 0x6, R8 ;  /* 0x00000006ff047819 */ /* 0x000fe20000011608 */
[----:B------:R-:W-:Y:S01]  /*40e0*/  HFMA2 R42, R47, R16, RZ.H0_H0 ;  /* 0x000000102f2a7231 */ /* 0x000fe200000400ff */
[----:B------:R-:W-:Y:S01]  /*40f0*/  LOP3.LUT R45, R45, 0x64006400, RZ, 0xfc, !PT ;  /* 0x640064002d2d7812 */ /* 0x000fe200078efcff */
[----:B------:R-:W-:Y:S01]  /*4100*/  HFMA2 R43, R46, R17, R43 ;  /* 0x000000112e2b7231 */ /* 0x000fe2000000002b */
[----:B------:R-:W-:-:S02]  /*4110*/  LOP3.LUT R44, R9, 0x3f003f, RZ, 0xc0, !PT ;  /* 0x003f003f092c7812 */ /* 0x000fc400078ec0ff */
[--C-:B------:R-:W-:Y:S01]  /*4120*/  SHF.R.U32.HI R7, RZ, 0x6, R9.reuse ;  /* 0x00000006ff077819 */ /* 0x100fe20000011609 */
        /* <DEDUP_REMOVED lines=10> */
[----:B------:R-:W-:Y:S01]  /*41d0*/  HADD2 R44, R44, -1056, -1056 ;  /* 0xe420e4202c2c7430 */ /* 0x000fe20000000000 */
[----:B------:R-:W-:Y:S01]  /*41e0*/  SHF.R.U32.HI R8, RZ, 0xc, R9 ;  /* 0x0000000cff087819 */ /* 0x000fe20000011609 */
[----:B------:R-:W-:Y:S01]  /*41f0*/  HFMA2 R42, R47, R17, R42 ;  /* 0x000000112f2a7231 */ /* 0x000fe2000000002a */
[----:B------:R-:W-:Y:S01]  /*4200*/  LOP3.LUT R4, R4, 0x64006400, RZ, 0xfc, !PT ;  /* 0x6400640004047812 */ /* 0x000fe200078efcff */
[-C--:B------:R-:W-:Y:S01]  /*4210*/  HFMA2 R43, R6, R18.reuse, R43 ;  /* 0x00000012062b7231 */ /* 0x080fe2000000002b */
[--C-:B------:R-:W-:Y:S01]  /*4220*/  SHF.R.U32.HI R9, RZ, 0xc, R10.reuse ;  /* 0x0000000cff097819 */ /* 0x100fe2000001160a */
[----:B------:R-:W-:Y:S01]  /*4230*/  HFMA2 R5, R44, R18, R5 ;  /* 0x000000122c057231 */ /* 0x000fe20000000005 */
        /* <DEDUP_REMOVED lines=14> */
[----:B------:R-:W1:Y:S01]  /*4320*/  LDS.128 R4, [UR4+0x10] ;  /* 0x00001004ff047984 */ /* 0x000e620008000c00 */
[----:B------:R-:W-:-:S02]  /*4330*/  LOP3.LUT R41, R41, 0x64006400, RZ, 0xfc, !PT ;  /* 0x6400640029297812 */ /* 0x000fc400078efcff */
[----:B------:R-:W-:Y:S01]  /*4340*/  HFMA2 R39, R39, R18, R42 ;  /* 0x0000001227277231 */ /* 0x000fe2000000002a */
[----:B------:R-:W-:Y:S01]  /*4350*/  LOP3.LUT R38, R35, 0xf000f, RZ, 0xc0, !PT ;  /* 0x000f000f23267812 */ /* 0x000fe200078ec0ff */
[----:B------:R-:W-:Y:S01]  /*4360*/  HADD2 R42, R40, -1056, -1056 ;  /* 0xe420e420282a7430 */ /* 0x000fe20000000000 */
[----:B------:R-:W-:Y:S01]  /*4370*/  LOP3.LUT R47, R34, 0xf000f, RZ, 0xc0, !PT ;  /* 0x000f000f222f7812 */ /* 0x000fe200078ec0ff */
[----:B------:R-:W-:Y:S01]  /*4380*/  HADD2 R18, R41, -1056, -1056 ;  /* 0xe420e42029127430 */ /* 0x000fe20000000000 */
[----:B------:R-:W-:Y:S02]  /*4390*/  LOP3.LUT R41, R36, 0xf000f, RZ, 0xc0, !PT ;  /* 0x000f000f24297812 */ /* 0x000fe400078ec0ff */
[----:B------:R-:W-:Y:S02]  /*43a0*/  LOP3.LUT R9, R9, 0xf000f, RZ, 0xc0, !PT ;  /* 0x000f000f09097812 */ /* 0x000fe400078ec0ff */
[----:B------:R-:W-:Y:S01]  /*43b0*/  LOP3.LUT R45, R16, 0xf000f, RZ, 0xc0, !PT ;  /* 0x000f000f102d7812 */ /* 0x000fe200078ec0ff */
[-C--:B------:R-:W-:Y:S01]  /*43c0*/  HFMA2 R18, R18, R19.reuse, R43 ;  /* 0x0000001312127231 */ /* 0x080fe2000000002b */
[----:B------:R-:W-:Y:S01]  /*43d0*/  LOP3.LUT R43, R37, 0xf000f, RZ, 0xc0, !PT ;  /* 0x000f000f252b7812 */ /* 0x000fe200078ec0ff */
[----:B------:R-:W-:Y:S01]  /*43e0*/  HFMA2 R37, R42, R19, R39 ;  /* 0x000000132a257231 */ /* 0x000fe20000000027 */
[----:B------:R-:W-:-:S02]  /*43f0*/  LOP3.LUT R10, R10, 0xf000f, RZ, 0xc0, !PT ;  /* 0x000f000f0a0a7812 */ /* 0x000fc400078ec0ff */
[----:B------:R-:W-:Y:S02]  /*4400*/  PRMT R32, R32, 0x5410, R31 ;  /* 0x0000541020207816 */ /* 0x000fe4000000001f */
[----:B------:R-:W-:Y:S02]  /*4410*/  PRMT R30, R30, 0x5410, R29 ;  /* 0x000054101e1e7816 */ /* 0x000fe4000000001d */
[----:B--2---:R-:W-:Y:S02]  /*4420*/  SHF.R.U32.HI R35, RZ, 0x8, R12 ;  /* 0x00000008ff237819 */ /* 0x004fe4000001160c */
[----:B------:R-:W-:Y:S02]  /*4430*/  LOP3.LUT R42, R12, 0x3f003f, RZ, 0xc0, !PT ;  /* 0x003f003f0c2a7812 */ /* 0x000fe400078ec0ff */
[----:B------:R-:W-:Y:S02]  /*4440*/  SHF.R.U32.HI R36, RZ, 0x8, R13 ;  /* 0x00000008ff247819 */ /* 0x000fe4000001160d */
[----:B------:R-:W-:-:S02]  /*4450*/  SHF.R.U32.HI R40, RZ, 0x8, R14 ;  /* 0x00000008ff287819 */ /* 0x000fc4000001160e */
[--C-:B------:R-:W-:Y:S02]  /*4460*/  SHF.R.U32.HI R44, RZ, 0xa, R12.reuse ;  /* 0x0000000aff2c7819 */ /* 0x100fe4000001160c */
[----:B------:R-:W-:Y:S02]  /*4470*/  LOP3.LUT R39, R14, 0x3f003f, RZ, 0xc0, !PT ;  /* 0x003f003f0e277812 */ /* 0x000fe400078ec0ff */
[----:B------:R-:W-:Y:S02]  /*4480*/  LOP3.LUT R19, R38, 0x300030, R35, 0xf8, !PT ;  /* 0x0030003026137812 */ /* 0x000fe400078ef823 */
[----:B------:R-:W-:Y:S02]  /*4490*/  SHF.R.U32.HI R12, RZ, 0x6, R12 ;  /* 0x00000006ff0c7819 */ /* 0x000fe4000001160c */
[----:B------:R-:W-:Y:S02]  /*44a0*/  LOP3.LUT R42, R42, 0x64006400, RZ, 0xfc, !PT ;  /* 0x640064002a2a7812 */ /* 0x000fe400078efcff */
[----:B------:R-:W-:-:S02]  /*44b0*/  LOP3.LUT R36, R41, 0x300030, R36, 0xf8, !PT ;  /* 0x0030003029247812 */ /* 0x000fc400078ef824 */
[----:B------:R-:W-:Y:S01]  /*44c0*/  LOP3.LUT R35, R43, 0x300030, R40, 0xf8, !PT ;  /* 0x003000302b237812 */ /* 0x000fe200078ef828 */
[----:B------:R-:W-:Y:S01]  /*44d0*/  HADD2 R42, R42, -1056, -1056 ;  /* 0xe420e4202a2a7430 */ /* 0x000fe20000000000 */
[--C-:B------:R-:W-:Y:S02]  /*44e0*/  SHF.R.U32.HI R41, RZ, 0xa, R13.reuse ;  /* 0x0000000aff297819 */ /* 0x100fe4000001160d */
[----:B------:R-:W-:Y:S02]  /*44f0*/  LOP3.LUT R38, R13, 0x3f003f, RZ, 0xc0, !PT ;  /* 0x003f003f0d267812 */ /* 0x000fe400078ec0ff */
[----:B------:R-:W-:Y:S01]  /*4500*/  SHF.R.U32.HI R40, RZ, 0xa, R14 ;  /* 0x0000000aff287819 */ /* 0x000fe2000001160e */
[----:B-1----:R-:W-:Y:S01]  /*4510*/  HFMA2 R11, R42, R4, R11 ;  /* 0x000000042a0b7231 */ /* 0x002fe2000000000b */
[----:B------:R-:W-:Y:S02]  /*4520*/  LOP3.LUT R34, R15, 0x3f003f, RZ, 0xc0, !PT ;  /* 0x003f003f0f227812 */ /* 0x000fe400078ec0ff */
[----:B------:R-:W-:-:S02]  /*4530*/  SHF.R.U32.HI R13, RZ, 0x6, R13 ;  /* 0x00000006ff0d7819 */ /* 0x000fc4000001160d */
        /* <DEDUP_REMOVED lines=16> */
[--C-:B------:R-:W-:Y:S01]  /*4640*/  SHF.R.U32.HI R46, RZ, 0x8, R15.reuse ;  /* 0x00000008ff2e7819 */ /* 0x100fe2000001160f */
[----:B------:R-:W-:Y:S01]  /*4650*/  HFMA2 R37, R34, R4, R37 ;  /* 0x0000000422257231 */ /* 0x000fe20000000025 */
[--C-:B------:R-:W-:Y:S01]  /*4660*/  SHF.R.U32.HI R16, RZ, 0x6, R15.reuse ;  /* 0x00000006ff107819 */ /* 0x100fe2000001160f */
[----:B------:R-:W-:Y:S01]  /*4670*/  HADD2 R4, R13, -1056, -1056 ;  /* 0xe420e4200d047430 */ /* 0x000fe20000000000 */
[----:B------:R-:W-:Y:S01]  /*4680*/  LOP3.LUT R40, R9, 0x300030, R40, 0xf8, !PT ;  /* 0x0030003009287812 */ /* 0x000fe200078ef828 */
[----:B------:R-:W-:Y:S01]  /*4690*/  HADD2 R9, R14, -1056, -1056 ;  /* 0xe420e4200e097430 */ /* 0x000fe20000000000 */
[----:B------:R-:W-:Y:S01]  /*46a0*/  LOP3.LUT R19, R19, 0x64006400, RZ, 0xfc, !PT ;  /* 0x6400640013137812 */ /* 0x000fe200078efcff */
[-C--:B------:R-:W-:Y:S01]  /*46b0*/  HFMA2 R11, R12, R5.reuse, R11 ;  /* 0x000000050c0b7231 */ /* 0x080fe2000000000b */
[----:B------:R-:W-:Y:S01]  /*46c0*/  SHF.R.U32.HI R43, RZ, 0xa, R15 ;  /* 0x0000000aff2b7819 */ /* 0x000fe2000001160f */
[-C--:B------:R-:W-:Y:S01]  /*46d0*/  HFMA2 R17, R4, R5.reuse, R17 ;  /* 0x0000000504117231 */ /* 0x080fe20000000011 */
[----:B------:R-:W-:Y:S01]  /*46e0*/  LOP3.LUT R15, R47, 0x300030, R46, 0xf8, !PT ;  /* 0x003000302f0f7812 */ /* 0x000fe200078ef82e */
[----:B------:R-:W-:Y:S01]  /*46f0*/  HADD2 R4, R19, -1056, -1056 ;  /* 0xe420e42013047430 */ /* 0x000fe20000000000 */
[----:B------:R-:W-:Y:S01]  /*4700*/  LOP3.LUT R16, R16, 0x3f003f, RZ, 0xc0, !PT ;  /* 0x003f003f10107812 */ /* 0x000fe200078ec0ff */
[----:B------:R-:W-:Y:S01]  /*4710*/  HFMA2 R18, R9, R5, R18 ;  /* 0x0000000509127231 */ /* 0x000fe20000000012 */
[----:B------:R-:W-:-:S02]  /*4720*/  LOP3.LUT R46, R8, 0xf000f, RZ, 0xc0, !PT ;  /* 0x000f000f082e7812 */ /* 0x000fc400078ec0ff */
[----:B------:R-:W-:Y:S01]  /*4730*/  LOP3.LUT R35, R35, 0x64006400, RZ, 0xfc, !PT ;  /* 0x6400640023237812 */ /* 0x000fe200078efcff */
[-C--:B------:R-:W-:Y:S01]  /*4740*/  HFMA2 R11, R4, R6.reuse, R11 ;  /* 0x00000006040b7231 */ /* 0x080fe2000000000b */
[----:B------:R-:W-:Y:S02]  /*4750*/  LOP3.LUT R8, R45, 0x300030, R44, 0xf8, !PT ;  /* 0x003000302d087812 */ /* 0x000fe400078ef82c */
[----:B------:R-:W-:Y:S01]  /*4760*/  LOP3.LUT R16, R16, 0x64006400, RZ, 0xfc, !PT ;  /* 0x6400640010107812 */ /* 0x000fe200078efcff */
[----:B------:R-:W-:Y:S01]  /*4770*/  HADD2 R35, R35, -1056, -1056 ;  /* 0xe420e42023237430 */ /* 0x000fe20000000000 */
[----:B------:R-:W-:Y:S02]  /*4780*/  LOP3.LUT R8, R8, 0x64006400, RZ, 0xfc, !PT ;  /* 0x6400640008087812 */ /* 0x000fe400078efcff */
        /* <DEDUP_REMOVED lines=8> */
[----:B------:R-:W-:Y:S01]  /*4810*/  LOP3.LUT R43, R10, 0x300030, R43, 0xf8, !PT ;  /* 0x003000300a2b7812 */ /* 0x000fe200078ef82b */
        /* <DEDUP_REMOVED lines=8> */
[----:B------:R-:W-:Y:S02]  /*48a0*/  HFMA2 R18, R5, R7, R18 ;  /* 0x0000000705127231 */ /* 0x000fe40000000012 */
[----:B------:R-:W-:Y:S02]  /*48b0*/  HADD2 R4, R41, -1056, -1056 ;  /* 0xe420e42029047430 */ /* 0x000fe40000000000 */
        /* <DEDUP_REMOVED lines=11> */
.L_x_4335:
[----:B-----5:R1:W5:Y:S04]  /*4970*/  LDG.E.128.CONSTANT R4, desc[UR6][R26.64] ;  /* 0x000000061a047981 */ /* 0x020368000c1e9d00 */
[----:B------:R1:W5:Y:S01]  /*4980*/  LDG.E.128.CONSTANT R8, desc[UR6][R22.64] ;  /* 0x0000000616087981 */ /* 0x000362000c1e9d00 */
[----:B------:R-:W-:Y:S01]  /*4990*/  IMAD.MOV.U32 R34, RZ, RZ, R24 ;  /* 0x000000ffff227224 */ /* 0x000fe200078e0018 */
[----:B------:R-:W-:Y:S01]  /*49a0*/  MOV R35, R25 ;  /* 0x0000001900237202 */ /* 0x000fe20000000f00 */
[----:B0-----:R-:W-:Y:S01]  /*49b0*/  IMAD.WIDE R24, R3, 0x4, R22 ;  /* 0x0000000403187825 */ /* 0x001fe200078e0216 */
[----:B------:R-:W-:Y:S06]  /*49c0*/  @P0 BRA `(.L_x_4336) ;  /* 0x0000000800c40947 */ /* 0x000fec0003800000 */
[----:B------:R-:W2:Y:S01]  /*49d0*/  LDG.E.128.CONSTANT R12, desc[UR6][R24.64] ;  /* 0x00000006180c7981 */ /* 0x000ea2000c1e9d00 */
[----:B-----5:R-:W-:Y:S02]  /*49e0*/  LOP3.LUT R36, R4, 0x3f003f, RZ, 0xc0, !PT ;  /* 0x003f003f04247812 */ /* 0x020fe400078ec0ff */
[----:B------:R-:W-:Y:S01]  /*49f0*/  LOP3.LUT R38, R6, 0x3f003f, RZ, 0xc0, !PT ;  /* 0x003f003f06267812 */ /* 0x000fe200078ec0ff */
[----:B------:R-:W0:Y:S01]  /*4a00*/  LDS.128 R16, [UR4+0x20] ;  /* 0x00002004ff107984 */ /* 0x000e220008000c00 */
[--C-:B-1----:R-:W-:Y:S02]  /*4a10*/  SHF.R.U32.HI R23, RZ, 0xc, R6.reuse ;  /* 0x0000000cff177819 */ /* 0x102fe40000011606 */
[----:B------:R-:W-:Y:S02]  /*4a20*/  SHF.R.U32.HI R43, RZ, 0x6, R6 ;  /* 0x00000006ff2b7819 */ /* 0x000fe40000011606 */
[----:B------:R-:W-:Y:S02]  /*4a30*/  SHF.R.U32.HI R27, RZ, 0xc, R4 ;  /* 0x0000000cff1b7819 */ /* 0x000fe40000011604 */
[----:B------:R-:W-:-:S02]  /*4a40*/  LOP3.LUT R6, R7, 0x3f003f, RZ, 0xc0, !PT ;  /* 0x003f003f07067812 */ /* 0x000fc400078ec0ff */
[----:B------:R-:W-:Y:S02]  /*4a50*/  SHF.R.U32.HI R4, RZ, 0x6, R4 ;  /* 0x00000006ff047819 */ /* 0x000fe40000011604 */
[----:B------:R-:W-:Y:S02]  /*4a60*/  LOP3.LUT R36, R36, 0x64006400, RZ, 0xfc, !PT ;  /* 0x6400640024247812 */ /* 0x000fe400078efcff */
[----:B------:R-:W-:Y:S02]  /*4a70*/  LOP3.LUT R37, R5, 0x3f003f, RZ, 0xc0, !PT ;  /* 0x003f003f05257812 */ /* 0x000fe400078ec0ff */
[----:B------:R-:W-:Y:S02]  /*4a80*/  LOP3.LUT R6, R6, 0x64006400, RZ, 0xfc, !PT ;  /* 0x6400640006067812 */ /* 0x000fe400078efcff */
[--C-:B------:R-:W-:Y:S02]  /*4a90*/  SHF.R.U32.HI R26, RZ, 0xc, R7.reuse ;  /* 0x0000000cff1a7819 */ /* 0x100fe40000011607 */
[----:B------:R-:W-:Y:S01]  /*4aa0*/  LOP3.LUT R38, R38, 0x64006400, RZ, 0xfc, !PT ;  /* 0x6400640026267812 */ /* 0x000fe200078efcff */
[----:B------:R-:W-:Y:S01]  /*4ab0*/  HADD2 R47, R6, -1056, -1056 ;  /* 0xe420e420062f7430 */ /* 0x000fe20000000000 */
[----:B------:R-:W-:Y:S01]  /*4ac0*/  SHF.R.U32.HI R45, RZ, 0x6, R7 ;  /* 0x00000006ff2d7819 */ /* 0x000fe20000011607 */
[----:B------:R-:W-:Y:S01]  /*4ad0*/  HADD2 R7, R36, -1056, -1056 ;  /* 0xe420e42024077430 */ /* 0x000fe20000000000 */
[----:B------:R-:W-:Y:S01]  /*4ae0*/  LOP3.LUT R4, R4, 0x3f003f, RZ, 0xc0, !PT ;  /* 0x003f003f04047812 */ /* 0x000fe200078ec0ff */
[----:B------:R-:W-:Y:S01]  /*4af0*/  HADD2 R39, R38, -1056, -1056 ;  /* 0xe420e42026277430 */ /* 0x000fe20000000000 */
[----:B------:R-:W-:-:S02]  /*4b00*/  LOP3.LUT R37, R37, 0x64006400, RZ, 0xfc, !PT ;  /* 0x6400640025257812 */ /* 0x000fc400078efcff */
[--C-:B------:R-:W-:Y:S02]  /*4b10*/  SHF.R.U32.HI R22, RZ, 0xc, R5.reuse ;  /* 0x0000000cff167819 */ /* 0x100fe40000011605 */
[----:B------:R-:W-:Y:S01]  /*4b20*/  SHF.R.U32.HI R5, RZ, 0x6, R5 ;  /* 0x00000006ff057819 */ /* 0x000fe20000011605 */
[----:B------:R-:W-:Y:S01]  /*4b30*/  HADD2 R37, R37, -1056, -1056 ;  /* 0xe420e42025257430 */ /* 0x000fe20000000000 */
[----:B------:R-:W-:Y:S02]  /*4b40*/  LOP3.LUT R4, R4, 0x64006400, RZ, 0xfc, !PT ;  /* 0x6400640004047812 */ /* 0x000fe400078efcff */
[----:B------:R-:W-:Y:S02]  /*4b50*/  LOP3.LUT R5, R5, 0x3f003f, RZ, 0xc0, !PT ;  /* 0x003f003f05057812 */ /* 0x000fe400078ec0ff */
[----:B------:R-:W-:Y:S02]  /*4b60*/  LOP3.LUT R43, R43, 0x3f003f, RZ, 0xc0, !PT ;  /* 0x003f003f2b2b7812 */ /* 0x000fe400078ec0ff */
[----:B------:R-:W-:-:S02]  /*4b70*/  LOP3.LUT R45, R45, 0x3f003f, RZ, 0xc0, !PT ;  /* 0x003f003f2d2d7812 */ /* 0x000fc400078ec0ff */
[----:B------:R-:W-:Y:S01]  /*4b80*/  LOP3.LUT R5, R5, 0x64006400, RZ, 0xfc, !PT ;  /* 0x6400640005057812 */ /* 0x000fe200078efcff */
[-C--:B0-----:R-:W-:Y:S02]  /*4b90*/  HFMA2 R46, R7, R16.reuse, RZ ;  /* 0x00000010072e7231 */ /* 0x081fe400000000ff */
[-C--:B------:R-:W-:Y:S01]  /*4ba0*/  HFMA2 R6, R47, R16.reuse, RZ.H0_H0 ;  /* 0x000000102f067231 */ /* 0x080fe200000400ff */
[----:B------:R-:W-:Y:S01]  /*4bb0*/  LOP3.LUT R7, R8, 0x3f003f, RZ, 0xc0, !PT ;  /* 0x003f003f08077812 */ /* 0x000fe200078ec0ff */
[----:B------:R-:W-:Y:S01]  /*4bc0*/  HADD2 R47, R4, -1056, -1056 ;  /* 0xe420e420042f7430 */ /* 0x000fe20000000000 */
[----:B------:R-:W-:Y:S01]  /*4bd0*/  LOP3.LUT R43, R43, 0x64006400, RZ, 0xfc, !PT ;  /* 0x640064002b2b7812 */ /* 0x000fe200078efcff */
[-C--:B------:R-:W-:Y:S02]  /*4be0*/  HFMA2 R41, R37, R16.reuse, RZ.H0_H0 ;  /* 0x0000001025297231 */ /* 0x080fe400000400ff */
[----:B------:R-:W-:Y:S01]  /*4bf0*/  HFMA2 R37, R39, R16, RZ ;  /* 0x0000001027257231 */ /* 0x000fe200000000ff */
[--C-:B------:R-:W-:Y:S01]  /*4c00*/  SHF.R.U32.HI R40, RZ, 0x6, R8.reuse ;  /* 0x00000006ff287819 */ /* 0x100fe20000011608 */
        /* <DEDUP_REMOVED lines=17> */
[--C-:B------:R-:W-:Y:S01]  /*4d20*/  SHF.R.U32.HI R8, RZ, 0xc, R9.reuse ;  /* 0x0000000cff087819 */ /* 0x100fe20000011609 */
[----:B------:R-:W-:Y:S01]  /*4d30*/  HFMA2 R6, R45, R17, R6 ;  /* 0x000000112d067231 */ /* 0x000fe20000000006 */
[----:B------:R-:W-:Y:S01]  /*4d40*/  SHF.R.U32.HI R36, RZ, 0x6, R9 ;  /* 0x00000006ff247819 */ /* 0x000fe20000011609 */
[----:B------:R-:W-:Y:S01]  /*4d50*/  HFMA2 R17, R4, R18, R41 ;  /* 0x0000001204117231 */ /* 0x000fe20000000029 */
[----:B------:R-:W-:-:S02]  /*4d60*/  LOP3.LUT R42, R42, 0x64006400, RZ, 0xfc, !PT ;  /* 0x640064002a2a7812 */ /* 0x000fc400078efcff */
[--C-:B------:R-:W-:Y:S02]  /*4d70*/  SHF.R.U32.HI R9, RZ, 0xc, R10.reuse ;  /* 0x0000000cff097819 */ /* 0x100fe4000001160a */
[----:B------:R-:W-:Y:S01]  /*4d80*/  SHF.R.U32.HI R38, RZ, 0x6, R10 ;  /* 0x00000006ff267819 */ /* 0x000fe2000001160a */
[----:B------:R-:W-:Y:S01]  /*4d90*/  HADD2 R42, R42, -1056, -1056 ;  /* 0xe420e4202a2a7430 */ /* 0x000fe20000000000 */
[----:B------:R-:W-:Y:S02]  /*4da0*/  LOP3.LUT R40, R40, 0x64006400, RZ, 0xfc, !PT ;  /* 0x6400640028287812 */ /* 0x000fe400078efcff */
[--C-:B------:R-:W-:Y:S02]  /*4db0*/  SHF.R.U32.HI R10, RZ, 0xc, R11.reuse ;  /* 0x0000000cff0a7819 */ /* 0x100fe4000001160b */
        /* <DEDUP_REMOVED lines=9> */
[----:B------:R-:W-:Y:S01]  /*4e50*/  HFMA2 R39, R39, R18, R6 ;  /* 0x0000001227277231 */ /* 0x000fe20000000006 */
[----:B------:R-:W-:-:S02]  /*4e60*/  LOP3.LUT R18, R4, 0x64006400, RZ, 0xfc, !PT ;  /* 0x6400640004127812 */ /* 0x000fc400078efcff */
        /* <DEDUP_REMOVED lines=12> */
[----:B------:R-:W-:Y:S01]  /*4f30*/  HFMA2 R17, R40, R19, R17 ;  /* 0x0000001328117231 */ /* 0x000fe20000000011 */
[----:B------:R-:W-:Y:S02]  /*4f40*/  PRMT R32, R32, 0x5410, R31 ;  /* 0x0000541020207816 */ /* 0x000fe4000000001f */
[----:B------:R-:W-:Y:S02]  /*4f50*/  PRMT R30, R30, 0x5410, R29 ;  /* 0x000054101e1e7816 */ /* 0x000fe4000000001d */
[----:B--2---:R-:W-:Y:S02]  /*4f60*/  SHF.R.U32.HI R45, RZ, 0x8, R13 ;  /* 0x00000008ff2d7819 */ /* 0x004fe4000001160d */
[----:B------:R-:W-:Y:S02]  /*4f70*/  SHF.R.U32.HI R36, RZ, 0x8, R12 ;  /* 0x00000008ff247819 */ /* 0x000fe4000001160c */
[----:B------:R-:W-:Y:S02]  /*4f80*/  SHF.R.U32.HI R43, RZ, 0x8, R14 ;  /* 0x00000008ff2b7819 */ /* 0x000fe4000001160e */
[----:B------:R-:W-:-:S02]  /*4f90*/  LOP3.LUT R23, R46, 0x300030, R45, 0xf8, !PT ;  /* 0x003000302e177812 */ /* 0x000fc400078ef82d */
[----:B------:R-:W-:Y:S02]  /*4fa0*/  LOP3.LUT R37, R12, 0x3f003f, RZ, 0xc0, !PT ;  /* 0x003f003f0c257812 */ /* 0x000fe400078ec0ff */
[----:B------:R-:W-:Y:S02]  /*4fb0*/  LOP3.LUT R38, R14, 0x3f003f, RZ, 0xc0, !PT ;  /* 0x003f003f0e267812 */ /* 0x000fe400078ec0ff */
[----:B------:R-:W-:Y:S02]  /*4fc0*/  LOP3.LUT R46, R16, 0xf000f, RZ, 0xc0, !PT ;  /* 0x000f000f102e7812 */ /* 0x000fe400078ec0ff */
[----:B------:R-:W-:Y:S02]  /*4fd0*/  LOP3.LUT R19, R41, 0x300030, R36, 0xf8, !PT ;  /* 0x0030003029137812 */ /* 0x000fe400078ef824 */
[----:B------:R-:W-:Y:S02]  /*4fe0*/  LOP3.LUT R16, R48, 0x300030, R43, 0xf8, !PT ;  /* 0x0030003030107812 */ /* 0x000fe400078ef82b */
[----:B------:R-:W-:-:S02]  /*4ff0*/  SHF.R.U32.HI R40, RZ, 0xa, R13 ;  /* 0x0000000aff287819 */ /* 0x000fc4000001160d */
[----:B------:R-:W-:Y:S02]  /*5000*/  LOP3.LUT R36, R13, 0x3f003f, RZ, 0xc0, !PT ;  /* 0x003f003f0d247812 */ /* 0x000fe400078ec0ff */
[----:B------:R-:W-:Y:S02]  /*5010*/  LOP3.LUT R22, R15, 0x3f003f, RZ, 0xc0, !PT ;  /* 0x003f003f0f167812 */ /* 0x000fe400078ec0ff */
[----:B------:R-:W-:Y:S02]  /*5020*/  LOP3.LUT R43, R8, 0xf000f, RZ, 0xc0, !PT ;  /* 0x000f000f082b7812 */ /* 0x000fe400078ec0ff */
        /* <DEDUP_REMOVED lines=8> */
[----:B------:R-:W-:-:S02]  /*50b0*/  SHF.R.U32.HI R12, RZ, 0x6, R12 ;  /* 0x00000006ff0c7819 */ /* 0x000fc4000001160c */
[----:B------:R-:W-:Y:S02]  /*50c0*/  LOP3.LUT R36, R36, 0x64006400, RZ, 0xfc, !PT ;  /* 0x6400640024247812 */ /* 0x000fe400078efcff */
[----:B------:R-:W-:Y:S02]  /*50d0*/  LOP3.LUT R22, R22, 0x64006400, RZ, 0xfc, !PT ;  /* 0x6400640016167812 */ /* 0x000fe400078efcff */
[--C-:B------:R-:W-:Y:S01]  /*50e0*/  SHF.R.U32.HI R44, RZ, 0x8, R15.reuse ;  /* 0x00000008ff2c7819 */ /* 0x100fe2000001160f */
[----:B------:R-:W-:Y:S01]  /*50f0*/  HADD2 R36, R36, -1056, -1056 ;  /* 0xe420e42024247430 */ /* 0x000fe20000000000 */
[----:B------:R-:W-:Y:S01]  /*5100*/  LOP3.LUT R13, R13, 0x3f003f, RZ, 0xc0, !PT ;  /* 0x003f003f0d0d7812 */ /* 0x000fe200078ec0ff */
[----:B------:R-:W-:Y:S01]  /*5110*/  HADD2 R22, R22, -1056, -1056 ;  /* 0xe420e42016167430 */ /* 0x000fe20000000000 */
[----:B------:R-:W-:Y:S01]  /*5120*/  SHF.R.U32.HI R14, RZ, 0x6, R14 ;  /* 0x00000006ff0e7819 */ /* 0x000fe2000001160e */
[-C--:B0-----:R-:W-:Y:S01]  /*5130*/  HFMA2 R17, R36, R4.reuse, R17 ;  /* 0x0000000424117231 */ /* 0x081fe20000000011 */
[----:B------:R-:W-:Y:S01]  /*5140*/  SHF.R.U32.HI R15, RZ, 0x6, R15 ;  /* 0x00000006ff0f7819 */ /* 0x000fe2000001160f */
[----:B------:R-:W-:Y:S01]  /*5150*/  HFMA2 R27, R22, R4, R27 ;  /* 0x00000004161b7231 */ /* 0x000fe2000000001b */
[----:B------:R-:W-:Y:S01]  /*5160*/  LOP3.LUT R39, R8, 0x300030, R39, 0xf8, !PT ;  /* 0x0030003008277812 */ /* 0x000fe200078ef827 */
[----:B------:R-:W-:Y:S01]  /*5170*/  HADD2 R8, R37, -1056, -1056 ;  /* 0xe420e42025087430 */ /* 0x000fe20000000000 */
[----:B------:R-:W-:Y:S01]  /*5180*/  LOP3.LUT R42, R9, 0x300030, R42, 0xf8, !PT ;  /* 0x00300030092a7812 */ /* 0x000fe200078ef82a */
[----:B------:R-:W-:Y:S01]  /*5190*/  HADD2 R9, R38, -1056, -1056 ;  /* 0xe420e42026097430 */ /* 0x000fe20000000000 */
[----:B------:R-:W-:-:S02]  /*51a0*/  LOP3.LUT R12, R12, 0x3f003f, RZ, 0xc0, !PT ;  /* 0x003f003f0c0c7812 */ /* 0x000fc400078ec0ff */
[----:B------:R-:W-:Y:S01]  /*51b0*/  LOP3.LUT R13, R13, 0x64006400, RZ, 0xfc, !PT ;  /* 0x640064000d0d7812 */ /* 0x000fe200078efcff */
[-C--:B------:R-:W-:Y:S01]  /*51c0*/  HFMA2 R11, R8, R4.reuse, R11 ;  /* 0x00000004080b7231 */ /* 0x080fe2000000000b */
[----:B------:R-:W-:Y:S01]  /*51d0*/  LOP3.LUT R14, R14, 0x3f003f, RZ, 0xc0, !PT ;  /* 0x003f003f0e0e7812 */ /* 0x000fe200078ec0ff */
        /* <DEDUP_REMOVED lines=14> */
[----:B------:R-:W-:Y:S01]  /*52c0*/  LOP3.LUT R26, R47, 0x300030, R44, 0xf8, !PT ;  /* 0x003000302f1a7812 */ /* 0x000fe200078ef82c */
[----:B------:R-:W-:-:S02]  /*52d0*/  HFMA2 R27, R4, R5, R27 ;  /* 0x00000005041b7231 */ /* 0x000fc4000000001b */
[----:B------:R-:W-:Y:S02]  /*52e0*/  HFMA2 R18, R9, R5, R18 ;  /* 0x0000000509127231 */ /* 0x000fe40000000012 */
[----:B------:R-:W-:Y:S01]  /*52f0*/  HADD2 R4, R19, -1056, -1056 ;  /* 0xe420e42013047430 */ /* 0x000fe20000000000 */
[----:B------:R-:W-:Y:S01]  /*5300*/  LOP3.LUT R41, R41, 0x64006400, RZ, 0xfc, !PT ;  /* 0x6400640029297812 */ /* 0x000fe200078efcff */
[----:B------:R-:W-:Y:S01]  /*5310*/  HADD2 R5, R16, -1056, -1056 ;  /* 0xe420e42010057430 */ /* 0x000fe20000000000 */
[----:B------:R-:W-:Y:S02]  /*5320*/  LOP3.LUT R39, R39, 0x64006400, RZ, 0xfc, !PT ;  /* 0x6400640027277812 */ /* 0x000fe400078efcff */
[----:B------:R-:W-:Y:S01]  /*5330*/  LOP3.LUT R40, R43, 0x300030, R40, 0xf8, !PT ;  /* 0x003000302b287812 */ /* 0x000fe200078ef828 */
[----:B------:R-:W-:Y:S01]  /*5340*/  HFMA2 R11, R4, R6, R11 ;  /* 0x00000006040b7231 */ /* 0x000fe2000000000b */
[----:B------:R-:W-:Y:S01]  /*5350*/  LOP3.LUT R23, R23, 0x64006400, RZ, 0xfc, !PT ;  /* 0x6400640017177812 */ /* 0x000fe200078efcff */
[----:B------:R-:W-:-:S02]  /*5360*/  HADD2 R4, R41, -1056, -1056 ;  /* 0xe420e42029047430 */ /* 0x000fc40000000000 */
[----:B------:R-:W-:Y:S01]  /*5370*/  HFMA2 R18, R5, R6, R18 ;  /* 0x0000000605127231 */ /* 0x000fe20000000012 */
[----:B------:R-:W-:Y:S01]  /*5380*/  LOP3.LUT R26, R26, 0x64006400, RZ, 0xfc, !PT ;  /* 0x640064001a1a7812 */ /* 0x000fe200078efcff */
[----:B------:R-:W-:Y:S01]  /*5390*/  HADD2 R39, R39, -1056, -1056 ;  /* 0xe420e42027277430 */ /* 0x000fe20000000000 */
[----:B------:R-:W-:Y:S01]  /*53a0*/  LOP3.LUT R40, R40, 0x64006400, RZ, 0xfc, !PT ;  /* 0x6400640028287812 */ /* 0x000fe200078efcff */
[----:B------:R-:W-:Y:S01]  /*53b0*/  HADD2 R8, R23, -1056, -1056 ;  /* 0xe420e42017087430 */ /* 0x000fe20000000000 */
[----:B------:R-:W-:Y:S01]  /*53c0*/  LOP3.LUT R42, R42, 0x64006400, RZ, 0xfc, !PT ;  /* 0x640064002a2a7812 */ /* 0x000fe200078efcff */
        /* <DEDUP_REMOVED lines=17> */
.L_x_4336:
[----:B------:R-:W-:Y:S01]  /*54e0*/  VIADD R33, R33, 0x20 ;  /* 0x0000002021217836 */ /* 0x000fe20000000000 */
[----:B------:R-:W-:Y:S01]  /*54f0*/  UIADD3 UR4, UPT, UPT, UR4, 0x40, URZ ;  /* 0x0000004004047890 */ /* 0x000fe2000fffe0ff */
[----:B------:R-:W-:-:S03]  /*5500*/  IMAD.WIDE R24, R3, 0x4, R24 ;  /* 0x0000000403187825 */ /* 0x000fc600078e0218 */
[----:B------:R-:W-:-:S13]  /*5510*/  ISETP.GE.AND P0, PT, R33, R20, PT ;  /* 0x000000142100720c */ /* 0x000fda0003f06270 */
[----:B------:R-:W-:Y:S05]  /*5520*/  @!P0 BRA `(.L_x_4337) ;  /* 0xffffffe8002c8947 */ /* 0x000fea000383ffff */
[----:B------:R-:W-:-:S07]  /*5530*/  IMAD.WIDE R24, R3, 0x18, R34 ;  /* 0x0000001803187825 */ /* 0x000fce00078e0222 */
.L_x_4334:
[----:B------:R-:W0:Y:S02]  /*5540*/  LDCU UR5, c[0x0][0x3d0] ;  /* 0x00007a00ff0577ac */ /* 0x000e240008000800 */
[----:B0-----:R-:W-:-:S04]  /*5550*/  VIMNMX R36, PT, PT, R21, UR5, PT ;  /* 0x0000000515247c48 */ /* 0x001fc8000bfe0100 */
[----:B------:R-:W-:-:S13]  /*5560*/  ISETP.GT.AND P0, PT, R36, R33, PT ;  /* 0x000000212400720c */ /* 0x000fda0003f04270 */
[----:B------:R-:W-:Y:S05]  /*5570*/  @!P0 BRA `(.L_x_4338) ;  /* 0x0000001400688947 */ /* 0x000fea0003800000 */
[----:B------:R-:W-:-:S12]  /*5580*/  UIADD3 UR4, UPT, UPT, UR4, 0x20, URZ ;  /* 0x0000002004047890 */ /* 0x000fd8000fffe0ff */
.L_x_4340:
[----:B------:R-:W0:Y:S02]  /*5590*/  LDC.64 R2, c[0x0][0x3a8] ;  /* 0x0000ea00ff027b82 */ /* 0x000e240000000a00 */
[C---:B0-----:R-:W-:Y:S02]  /*55a0*/  IMAD.WIDE R16, R3.reuse, 0x4, R24 ;  /* 0x0000000403107825 */ /* 0x041fe400078e0218 */
[----:B-1---5:R-:W5:Y:S02]  /*55b0*/  LDG.E.128.CONSTANT R24, desc[UR6][R24.64] ;  /* 0x0000000618187981 */ /* 0x022f64000c1e9d00 */
[C---:B------:R-:W-:Y:S02]  /*55c0*/  IMAD.WIDE R4, R3.reuse, 0x4, R16 ;  /* 0x0000000403047825 */ /* 0x040fe400078e0210 */
[----:B------:R-:W5:Y:S02]  /*55d0*/  LDG.E.128.CONSTANT R16, desc[UR6][R16.64] ;  /* 0x0000000610107981 */ /* 0x000f64000c1e9d00 */
[----:B------:R-:W-:-:S02]  /*55e0*/  IMAD.WIDE R12, R3, 0x4, R4 ;  /* 0x00000004030c7825 */ /* 0x000fc400078e0204 */
[----:B------:R-:W5:Y:S04]  /*55f0*/  LDG.E.128.CONSTANT R4, desc[UR6][R4.64] ;  /* 0x0000000604047981 */ /* 0x000f68000c1e9d00 */
[----:B------:R0:W5:Y:S01]  /*5600*/  LDG.E.128.CONSTANT R8, desc[UR6][R12.64] ;  /* 0x000000060c087981 */ /* 0x000162000c1e9d00 */
[----:B------:R-:W-:Y:S01]  /*5610*/  ISETP.LE.AND P1, PT, R2, UR8, PT ;  /* 0x0000000802007c0c */ /* 0x000fe2000bf23270 */
[----:B------:R-:W-:Y:S02]  /*5620*/  VIADD R33, R33, 0x20 ;  /* 0x0000002021217836 */ /* 0x000fe40000000000 */
[----:B------:R-:W-:-:S03]  /*5630*/  IMAD.WIDE R34, R3, 0x4, R12 ;  /* 0x0000000403227825 */ /* 0x000fc600078e020c */
[----:B------:R-:W-:-:S07]  /*5640*/  ISETP.GE.AND P0, PT, R33, R36, PT ;  /* 0x000000242100720c */ /* 0x000fce0003f06270 */
[----:B0-----:R-:W-:Y:S06]  /*5650*/  @P1 BRA `(.L_x_4339) ;  /* 0x0000001400241947 */ /* 0x001fec0003800000 */
[----:B------:R-:W2:Y:S01]  /*5660*/  LDG.E.128.CONSTANT R12, desc[UR6][R34.64] ;  /* 0x00000006220c7981 */ /* 0x000ea2000c1e9d00 */
[----:B-----5:R-:W-:Y:S02]  /*5670*/  SHF.R.U32.HI R37, RZ, 0xf, R24 ;  /* 0x0000000fff257819 */ /* 0x020fe40000011618 */
[----:B------:R-:W-:Y:S01]  /*5680*/  MOV R39, 0x2800 ;  /* 0x0000280000277802 */ /* 0x000fe20000000f00 */
[----:B------:R-:W0:Y:S01]  /*5690*/  LDS.128 R20, [UR4+-0x20] ;  /* 0xffffe004ff147984 */ /* 0x000e220008000c00 */
[----:B------:R-:W-:Y:S02]  /*56a0*/  SHF.R.U32.HI R38, RZ, 0xe, R16 ;  /* 0x0000000eff267819 */ /* 0x000fe40000011610 */
[----:B------:R-:W-:Y:S02]  /*56b0*/  LOP3.LUT R37, R37, 0x10001, RZ, 0xc0, !PT ;  /* 0x0001000125257812 */ /* 0x000fe400078ec0ff */
[----:B------:R-:W-:Y:S02]  /*56c0*/  PRMT R29, R29, 0x5410, R39 ;  /* 0x000054101d1d7816 */ /* 0x000fe40000000027 */
[----:B------:R-:W-:-:S02]  /*56d0*/  SHF.R.U32.HI R39, RZ, 0xf, R26 ;  /* 0x0000000fff277819 */ /* 0x000fc4000001161a */
[----:B------:R-:W-:Y:S02]  /*56e0*/  LOP3.LUT R42, R37, 0x20002, R38, 0xf8, !PT ;  /* 0x00020002252a7812 */ /* 0x000fe400078ef826 */
[----:B------:R-:W-:Y:S02]  /*56f0*/  SHF.R.U32.HI R37, RZ, 0xf, R25 ;  /* 0x0000000fff257819 */ /* 0x000fe40000011619 */
[----:B------:R-:W-:Y:S02]  /*5700*/  SHF.R.U32.HI R43, RZ, 0xf, R27 ;  /* 0x0000000fff2b7819 */ /* 0x000fe4000001161b */
[----:B------:R-:W-:Y:S02]  /*5710*/  SHF.R.U32.HI R41, RZ, 0xe, R18 ;  /* 0x0000000eff297819 */ /* 0x000fe40000011612 */
[----:B------:R-:W-:Y:S02]  /*5720*/  LOP3.LUT R40, R39, 0x10001, RZ, 0xc0, !PT ;  /* 0x0001000127287812 */ /* 0x000fe400078ec0ff */
[----:B------:R-:W-:-:S02]  /*5730*/  SHF.R.U32.HI R38, RZ, 0xe, R17 ;  /* 0x0000000eff267819 */ /* 0x000fc40000011611 */
[----:B------:R-:W-:Y:S02]  /*5740*/  LOP3.LUT R37, R37, 0x10001, RZ, 0xc0, !PT ;  /* 0x0001000125257812 */ /* 0x000fe400078ec0ff */
[----:B------:R-:W-:Y:S02]  /*5750*/  SHF.R.U32.HI R44, RZ, 0xe, R19 ;  /* 0x0000000eff2c7819 */ /* 0x000fe40000011613 */
        /* <DEDUP_REMOVED lines=10> */
[----:B------:R-:W-:Y:S02]  /*5800*/  LOP3.LUT R45, R27, 0x1f001f, RZ, 0xc0, !PT ;  /* 0x001f001f1b2d7812 */ /* 0x000fe400078ec0ff */
[----:B------:R-:W-:Y:S01]  /*5810*/  LOP3.LUT R44, R44, 0x64006400, RZ, 0xfc, !PT ;  /* 0x640064002c2c7812 */ /* 0x000fe200078efcff */
[----:B------:R-:W-:Y:S01]  /*5820*/  HADD2 R41, R41, -1040, -1040 ;  /* 0xe410e41029297430 */ /* 0x000fe20000000000 */
[----:B------:R-:W-:Y:S02]  /*5830*/  SHF.R.U32.HI R43, RZ, 0xd, R5 ;  /* 0x0000000dff2b7819 */ /* 0x000fe40000011605 */
[----:B------:R-:W-:Y:S01]  /*5840*/  LOP3.LUT R42, R42, 0x64006400, RZ, 0xfc, !PT ;  /* 0x640064002a2a7812 */ /* 0x000fe200078efcff */
[----:B------:R-:W-:Y:S01]  /*5850*/  HADD2 R47, R44, -1040, -1040 ;  /* 0xe410e4102c2f7430 */ /* 0x000fe20000000000 */
[----:B------:R-:W-:Y:S02]  /*5860*/  LOP3.LUT R45, R45, 0x64006400, RZ, 0xfc, !PT ;  /* 0x640064002d2d7812 */ /* 0x000fe400078efcff */
[----:B------:R-:W-:Y:S01]  /*5870*/  LOP3.LUT R38, R38, 0x40004, R43, 0xf8, !PT ;  /* 0x0004000426267812 */ /* 0x000fe200078ef82b */
[----:B------:R-:W-:Y:S01]  /*5880*/  HADD2 R43, R42, -1040, -1040 ;  /* 0xe410e4102a2b7430 */ /* 0x000fe20000000000 */
[----:B------:R-:W-:Y:S01]  /*5890*/  SHF.R.U32.HI R46, RZ, 0xa, R24 ;  /* 0x0000000aff2e7819 */ /* 0x000fe20000011618 */
[----:B------:R-:W-:-:S02]  /*58a0*/  HADD2 R49, R45, -1040, -1040 ;  /* 0xe410e4102d317430 */ /* 0x000fc40000000000 */
[-C--:B0-----:R-:W-:Y:S01]  /*58b0*/  HFMA2 R45, R41, R20.reuse, RZ ;  /* 0x00000014292d7231 */ /* 0x081fe200000000ff */
[----:B------:R-:W-:Y:S01]  /*58c0*/  LOP3.LUT R41, R24, 0x3e003e0, RZ, 0xc0, !PT ;  /* 0x03e003e018297812 */ /* 0x000fe200078ec0ff */
[-C--:B------:R-:W-:Y:S02]  /*58d0*/  HFMA2 R44, R43, R20.reuse, RZ.H0_H0 ;  /* 0x000000142b2c7231 */ /* 0x080fe400000400ff */
[-C--:B------:R-:W-:Y:S02]  /*58e0*/  HFMA2 R43, R47, R20.reuse, RZ ;  /* 0x000000142f2b7231 */ /* 0x080fe400000000ff */
[----:B------:R-:W-:Y:S01]  /*58f0*/  HFMA2 R42, R49, R20, RZ.H0_H0 ;  /* 0x00000014312a7231 */ /* 0x000fe200000400ff */
[----:B------:R-:W-:Y:S02]  /*5900*/  LOP3.LUT R49, R26, 0x3e003e0, RZ, 0xc0, !PT ;  /* 0x03e003e01a317812 */ /* 0x000fe400078ec0ff */
[----:B------:R-:W-:Y:S02]  /*5910*/  SHF.R.U32.HI R20, RZ, 0xa, R26 ;  /* 0x0000000aff147819 */ /* 0x000fe4000001161a */
[----:B------:R-:W-:-:S02]  /*5920*/  LOP3.LUT R26, R41, 0x64006400, RZ, 0xfc, !PT ;  /* 0x64006400291a7812 */ /* 0x000fc400078efcff */
[----:B------:R-:W-:Y:S02]  /*5930*/  LOP3.LUT R47, R25, 0x3e003e0, RZ, 0xc0, !PT ;  /* 0x03e003e0192f7812 */ /* 0x000fe400078ec0ff */
[----:B------:R-:W-:Y:S01]  /*5940*/  LOP3.LUT R24, R27, 0x3e003e0, RZ, 0xc0, !PT ;  /* 0x03e003e01b187812 */ /* 0x000fe200078ec0ff */
[----:B------:R-:W-:Y:S01]  /*5950*/  HFMA2 R26, R26, R29.H1_H1, -48, -48 ;  /* 0xd200d2001a1a7431 */ /* 0x000fe2000006001d */
[----:B------:R-:W-:Y:S02]  /*5960*/  LOP3.LUT R46, R46, 0x1f001f, RZ, 0xc0, !PT ;  /* 0x001f001f2e2e7812 */ /* 0x000fe400078ec0ff */
[----:B------:R-:W-:Y:S02]  /*5970*/  LOP3.LUT R48, R47, 0x64006400, RZ, 0xfc, !PT ;  /* 0x640064002f307812 */ /* 0x000fe400078efcff */
[----:B------:R-:W-:Y:S01]  /*5980*/  LOP3.LUT R24, R24, 0x64006400, RZ, 0xfc, !PT ;  /* 0x6400640018187812 */ /* 0x000fe200078efcff */
[----:B------:R-:W-:Y:S01]  /*5990*/  HFMA2 R45, R26, R21, R45 ;  /* 0x000000151a2d7231 */ /* 0x000fe2000000002d */
[----:B------:R-:W-:-:S02]  /*59a0*/  LOP3.LUT R50, R49, 0x64006400, RZ, 0xfc, !PT ;  /* 0x6400640031327812 */ /* 0x000fc400078efcff */
[----:B------:R-:W-:Y:S01]  /*59b0*/  LOP3.LUT R46, R46, 0x64006400, RZ, 0xfc, !PT ;  /* 0x640064002e2e7812 */ /* 0x000fe200078efcff */
[-C--:B------:R-:W-:Y:S01]  /*59c0*/  HFMA2 R47, R24, R29.reuse.H1_H1, -48, -48 ;  /* 0xd200d200182f7431 */ /* 0x080fe2000006001d */
[----:B------:R-:W-:Y:S01]  /*59d0*/  SHF.R.U32.HI R41, RZ, 0xa, R27 ;  /* 0x0000000aff297819 */ /* 0x000fe2000001161b */
[-C--:B------:R-:W-:Y:S01]  /*59e0*/  HFMA2 R27, R48, R29.reuse.H1_H1, -48, -48 ;  /* 0xd200d200301b7431 */ /* 0x080fe2000006001d */
[----:B------:R-:W-:Y:S01]  /*59f0*/  SHF.R.U32.HI R25, RZ, 0xa, R25 ;  /* 0x0000000aff197819 */ /* 0x000fe20000011619 */
[----:B------:R-:W-:Y:S01]  /*5a00*/  HFMA2 R50, R50, R29.H1_H1, -48, -48 ;  /* 0xd200d20032327431 */ /* 0x000fe2000006001d */
[----:B------:R-:W-:Y:S01]  /*5a10*/  LOP3.LUT R52, R6, 0x3e003e0, RZ, 0xc0, !PT ;  /* 0x03e003e006347812 */ /* 0x000fe200078ec0ff */
[----:B------:R-:W-:Y:S02]  /*5a20*/  HADD2 R24, R46, -1040, -1040 ;  /* 0xe410e4102e187430 */ /* 0x000fe40000000000 */
[-C--:B------:R-:W-:Y:S02]  /*5a30*/  HFMA2 R42, R47, R21.reuse, R42 ;  /* 0x000000152f2a7231 */ /* 0x080fe4000000002a */
[----:B------:R-:W-:-:S02]  /*5a40*/  HFMA2 R43, R50, R21, R43 ;  /* 0x00000015322b7231 */ /* 0x000fc4000000002b */
[----:B------:R-:W-:Y:S01]  /*5a50*/  HFMA2 R44, R27, R21, R44 ;  /* 0x000000151b2c7231 */ /* 0x000fe2000000002c */
[----:B------:R-:W-:Y:S01]  /*5a60*/  LOP3.LUT R46, R25, 0x1f001f, RZ, 0xc0, !PT ;  /* 0x001f001f192e7812 */ /* 0x000fe200078ec0ff */
[----:B------:R-:W-:Y:S01]  /*5a70*/  HFMA2 R21, R24, R22, R45 ;  /* 0x0000001618157231 */ /* 0x000fe2000000002d */
[----:B------:R-:W-:Y:S01]  /*5a80*/  LOP3.LUT R47, R41, 0x1f001f, RZ, 0xc0, !PT ;  /* 0x001f001f292f7812 */ /* 0x000fe200078ec0ff */
[----:B------:R-:W0:Y:S01]  /*5a90*/  LDS.128 R24, [UR4+-0x10] ;  /* 0xfffff004ff187984 */ /* 0x000e220008000c00 */
        /* <DEDUP_REMOVED lines=9> */
[----:B------:R-:W-:Y:S02]  /*5b30*/  LOP3.LUT R41, R41, 0x64006400, RZ, 0xfc, !PT ;  /* 0x6400640029297812 */ /* 0x000fe400078efcff */
[----:B------:R-:W-:Y:S01]  /*5b40*/  LOP3.LUT R20, R20, 0x64006400, RZ, 0xfc, !PT ;  /* 0x6400640014147812 */ /* 0x000fe200078efcff */
[----:B------:R-:W-:Y:S01]  /*5b50*/  HADD2 R48, R45, -1040, -1040 ;  /* 0xe410e4102d307430 */ /* 0x000fe20000000000 */
[----:B------:R-:W-:Y:S01]  /*5b60*/  SHF.R.U32.HI R51, RZ, 0xd, R6 ;  /* 0x0000000dff337819 */ /* 0x000fe20000011606 */
[----:B------:R-:W-:Y:S02]  /*5b70*/  HADD2 R45, R41, -1040, -1040 ;  /* 0xe410e410292d7430 */ /* 0x000fe40000000000 */
[----:B------:R-:W-:-:S02]  /*5b80*/  HFMA2 R41, R47, R22, R42 ;  /* 0x000000162f297231 */ /* 0x000fc4000000002a */
[----:B------:R-:W-:Y:S01]  /*5b90*/  HADD2 R46, R20, -1040, -1040 ;  /* 0xe410e410142e7430 */ /* 0x000fe20000000000 */
[----:B------:R-:W-:Y:S01]  /*5ba0*/  LOP3.LUT R47, R19, 0x1f001f, RZ, 0xc0, !PT ;  /* 0x001f001f132f7812 */ /* 0x000fe200078ec0ff */
[----:B------:R-:W-:Y:S01]  /*5bb0*/  HFMA2 R20, R48, R22, R43 ;  /* 0x0000001630147231 */ /* 0x000fe2000000002b */
[----:B------:R-:W-:Y:S01]  /*5bc0*/  LOP3.LUT R42, R18, 0x1f001f, RZ, 0xc0, !PT ;  /* 0x001f001f122a7812 */ /* 0x000fe200078ec0ff */
[-C--:B------:R-:W-:Y:S02]  /*5bd0*/  HFMA2 R22, R46, R23.reuse, R21 ;  /* 0x000000172e167231 */ /* 0x080fe40000000015 */
[----:B------:R-:W-:Y:S01]  /*5be0*/  HFMA2 R21, R45, R23, R44 ;  /* 0x000000172d157231 */ /* 0x000fe2000000002c */
[----:B------:R-:W-:Y:S02]  /*5bf0*/  LOP3.LUT R47, R47, 0x64006400, RZ, 0xfc, !PT ;  /* 0x640064002f2f7812 */ /* 0x000fe400078efcff */
[----:B------:R-:W-:Y:S02]  /*5c00*/  LOP3.LUT R44, R17, 0x3e003e0, RZ, 0xc0, !PT ;  /* 0x03e003e0112c7812 */ /* 0x000fe400078ec0ff */
[----:B------:R-:W-:Y:S01]  /*5c10*/  LOP3.LUT R45, R16, 0x3e003e0, RZ, 0xc0, !PT ;  /* 0x03e003e0102d7812 */ /* 0x000fe200078ec0ff */
[----:B------:R-:W-:Y:S01]  /*5c20*/  HADD2 R50, R47, -1040, -1040 ;  /* 0xe410e4102f327430 */ /* 0x000fe20000000000 */
[----:B------:R-:W-:-:S02]  /*5c30*/  LOP3.LUT R46, R42, 0x64006400, RZ, 0xfc, !PT ;  /* 0x640064002a2e7812 */ /* 0x000fc400078efcff */
[----:B------:R-:W-:Y:S02]  /*5c40*/  SHF.R.U32.HI R16, RZ, 0xa, R16 ;  /* 0x0000000aff107819 */ /* 0x000fe40000011610 */
[----:B------:R-:W-:Y:S01]  /*5c50*/  LOP3.LUT R42, R19, 0x3e003e0, RZ, 0xc0, !PT ;  /* 0x03e003e0132a7812 */ /* 0x000fe200078ec0ff */
[----:B------:R-:W-:Y:S01]  /*5c60*/  HADD2 R49, R46, -1040, -1040 ;  /* 0xe410e4102e317430 */ /* 0x000fe20000000000 */
[----:B------:R-:W-:Y:S01]  /*5c70*/  SHF.R.U32.HI R17, RZ, 0xa, R17 ;  /* 0x0000000aff117819 */ /* 0x000fe20000011611 */
[-C--:B------:R-:W-:Y:S01]  /*5c80*/  HFMA2 R41, R50, R23.reuse, R41 ;  /* 0x0000001732297231 */ /* 0x080fe20000000029 */
[----:B------:R-:W-:Y:S01]  /*5c90*/  LOP3.LUT R44, R44, 0x64006400, RZ, 0xfc, !PT ;  /* 0x640064002c2c7812 */ /* 0x000fe200078efcff */
[----:B------:R-:W-:Y:S01]  /*5ca0*/  HFMA2 R20, R49, R23, R20 ;  /* 0x0000001731147231 */ /* 0x000fe20000000014 */
[----:B------:R-:W-:Y:S02]  /*5cb0*/  LOP3.LUT R43, R18, 0x3e003e0, RZ, 0xc0, !PT ;  /* 0x03e003e0122b7812 */ /* 0x000fe400078ec0ff */
[----:B------:R-:W-:Y:S01]  /*5cc0*/  SHF.R.U32.HI R19, RZ, 0xa, R19 ;  /* 0x0000000aff137819 */ /* 0x000fe20000011613 */
[----:B------:R-:W-:Y:S01]  /*5cd0*/  HFMA2 R44, R44, R29.H1_H1, -48, -48 ;  /* 0xd200d2002c2c7431 */ /* 0x000fe2000006001d */
[----:B------:R-:W-:-:S02]  /*5ce0*/  LOP3.LUT R16, R16, 0x1f001f, RZ, 0xc0, !PT ;  /* 0x001f001f10107812 */ /* 0x000fc400078ec0ff */
[----:B------:R-:W-:Y:S02]  /*5cf0*/  LOP3.LUT R42, R42, 0x64006400, RZ, 0xfc, !PT ;  /* 0x640064002a2a7812 */ /* 0x000fe400078efcff */
[----:B------:R-:W-:Y:S01]  /*5d00*/  LOP3.LUT R17, R17, 0x1f001f, RZ, 0xc0, !PT ;  /* 0x001f001f11117812 */ /* 0x000fe200078ec0ff */
[-C--:B0-----:R-:W-:Y:S01]  /*5d10*/  HFMA2 R21, R44, R24.reuse, R21 ;  /* 0x000000182c157231 */ /* 0x081fe20000000015 */
[----:B------:R-:W-:Y:S01]  /*5d20*/  SHF.R.U32.HI R18, RZ, 0xa, R18 ;  /* 0x0000000aff127819 */ /* 0x000fe20000011612 */
[-C--:B------:R-:W-:Y:S01]  /*5d30*/  HFMA2 R42, R42, R29.reuse.H1_H1, -48, -48 ;  /* 0xd200d2002a2a7431 */ /* 0x080fe2000006001d */
[----:B------:R-:W-:Y:S02]  /*5d40*/  LOP3.LUT R46, R45, 0x64006400, RZ, 0xfc, !PT ;  /* 0x640064002d2e7812 */ /* 0x000fe400078efcff */
[----:B------:R-:W-:Y:S02]  /*5d50*/  LOP3.LUT R48, R43, 0x64006400, RZ, 0xfc, !PT ;  /* 0x640064002b307812 */ /* 0x000fe400078efcff */
        /* <DEDUP_REMOVED lines=16> */
[C---:B------:R-:W-:Y:S01]  /*5e60*/  LOP3.LUT R49, R5.reuse, 0x1f001f, RZ, 0xc0, !PT ;  /* 0x001f001f05317812 */ /* 0x040fe200078ec0ff */
        /* <DEDUP_REMOVED lines=14> */
[----:B------:R-:W-:Y:S01]  /*5f50*/  HADD2 R49, R49, -1040, -1040 ;  /* 0xe410e41031317430 */ /* 0x000fe20000000000 */
[----:B------:R-:W-:Y:S01]  /*5f60*/  LOP3.LUT R47, R19, 0x64006400, RZ, 0xfc, !PT ;  /* 0x64006400132f7812 */ /* 0x000fe200078efcff */
[-C--:B------:R-:W-:Y:S01]  /*5f70*/  HFMA2 R44, R46, R29.reuse.H1_H1, -48, -48 ;  /* 0xd200d2002e2c7431 */ /* 0x080fe2000006001d */
[----:B------:R-:W-:Y:S01]  /*5f80*/  LOP3.LUT R19, R40, 0x40004, R51, 0xf8, !PT ;  /* 0x0004000428137812 */ /* 0x000fe200078ef833 */
[----:B------:R-:W-:Y:S01]  /*5f90*/  HFMA2 R46, R52, R29.H1_H1, -48, -48 ;  /* 0xd200d200342e7431 */ /* 0x000fe2000006001d */
[----:B------:R-:W-:-:S02]  /*5fa0*/  SHF.R.U32.HI R40, RZ, 0xd, R7 ;  /* 0x0000000dff287819 */ /* 0x000fc40000011607 */
[----:B------:R-:W-:Y:S02]  /*5fb0*/  LOP3.LUT R16, R4, 0x3e003e0, RZ, 0xc0, !PT ;  /* 0x03e003e004107812 */ /* 0x000fe400078ec0ff */
[----:B------:R-:W-:Y:S01]  /*5fc0*/  LOP3.LUT R37, R37, 0x40004, R40, 0xf8, !PT ;  /* 0x0004000425257812 */ /* 0x000fe200078ef828 */
[----:B------:R-:W-:Y:S01]  /*5fd0*/  HFMA2 R40, R49, R26, R18 ;  /* 0x0000001a31287231 */ /* 0x000fe20000000012 */
[----:B------:R-:W-:Y:S02]  /*5fe0*/  LOP3.LUT R18, R6, 0x1f001f, RZ, 0xc0, !PT ;  /* 0x001f001f06127812 */ /* 0x000fe400078ec0ff */
[----:B------:R-:W-:Y:S01]  /*5ff0*/  LOP3.LUT R16, R16, 0x64006400, RZ, 0xfc, !PT ;  /* 0x6400640010107812 */ /* 0x000fe200078efcff */
[----:B------:R-:W-:Y:S01]  /*6000*/  HFMA2 R40, R44, R27, R40 ;  /* 0x0000001b2c287231 */ /* 0x000fe20000000028 */
[----:B------:R-:W-:Y:S02]  /*6010*/  LOP3.LUT R18, R18, 0x64006400, RZ, 0xfc, !PT ;  /* 0x6400640012127812 */ /* 0x000fe400078efcff */
[----:B------:R-:W-:Y:S01]  /*6020*/  SHF.R.U32.HI R49, RZ, 0xc, R9 ;  /* 0x0000000cff317819 */ /* 0x000fe20000011609 */
[----:B------:R-:W-:Y:S01]  /*6030*/  HFMA2 R16, R16, R29.H1_H1, -48, -48 ;  /* 0xd200d20010107431 */ /* 0x000fe2000006001d */
[----:B------:R-:W-:Y:S01]  /*6040*/  LOP3.LUT R48, R7, 0x3e003e0, RZ, 0xc0, !PT ;  /* 0x03e003e007307812 */ /* 0x000fe200078ec0ff */
[----:B------:R-:W-:Y:S01]  /*6050*/  HADD2 R18, R18, -1040, -1040 ;  /* 0xe410e41012127430 */ /* 0x000fe20000000000 */
[----:B------:R-:W-:-:S02]  /*6060*/  LOP3.LUT R49, R38, 0x80008, R49, 0xf8, !PT ;  /* 0x0008000826317812 */ /* 0x000fc400078ef831 */
[----:B------:R-:W-:Y:S02]  /*6070*/  SHF.R.U32.HI R38, RZ, 0xc, R10 ;  /* 0x0000000cff267819 */ /* 0x000fe4000001160a */
[----:B------:R-:W-:Y:S01]  /*6080*/  LOP3.LUT R48, R48, 0x64006400, RZ, 0xfc, !PT ;  /* 0x6400640030307812 */ /* 0x000fe200078efcff */
[----:B------:R-:W-:Y:S01]  /*6090*/  HFMA2 R43, R18, R26, R43 ;  /* 0x0000001a122b7231 */ /* 0x000fe2000000002b */
[----:B------:R-:W-:Y:S02]  /*60a0*/  LOP3.LUT R38, R19, 0x80008, R38, 0xf8, !PT ;  /* 0x0008000813267812 */ /* 0x000fe400078ef826 */
[----:B------:R-:W-:Y:S01]  /*60b0*/  SHF.R.U32.HI R4, RZ, 0xa, R4 ;  /* 0x0000000aff047819 */ /* 0x000fe20000011604 */
[----:B------:R-:W-:Y:S01]  /*60c0*/  HFMA2 R48, R48, R29.H1_H1, -48, -48 ;  /* 0xd200d20030307431 */ /* 0x000fe2000006001d */
        /* <DEDUP_REMOVED lines=14> */
[----:B------:R-:W-:Y:S02]  /*61b0*/  SHF.R.U32.HI R9, RZ, 0xa, R9 ;  /* 0x0000000aff097819 */ /* 0x000fe40000011609 */
[----:B------:R-:W-:Y:S01]  /*61c0*/  LOP3.LUT R20, R20, 0x64006400, RZ, 0xfc, !PT ;  /* 0x6400640014147812 */ /* 0x000fe200078efcff */
[----:B------:R-:W-:Y:S01]  /*61d0*/  HFMA2 R23, R23, R29.H1_H1, -48, -48 ;  /* 0xd200d20017177431 */ /* 0x000fe2000006001d */
[----:B------:R-:W-:Y:S02]  /*61e0*/  LOP3.LUT R9, R9, 0x1f001f, RZ, 0xc0, !PT ;  /* 0x001f001f09097812 */ /* 0x000fe400078ec0ff */
[----:B------:R-:W-:-:S02]  /*61f0*/  PRMT R32, R32, 0x5410, R31 ;  /* 0x0000541020207816 */ /* 0x000fc4000000001f */
[----:B------:R-:W-:Y:S02]  /*6200*/  LOP3.LUT R9, R9, 0x64006400, RZ, 0xfc, !PT ;  /* 0x6400640009097812 */ /* 0x000fe400078efcff */
[----:B------:R-:W-:-:S03]  /*6210*/  PRMT R30, R30, 0x5410, R29 ;  /* 0x000054101e1e7816 */ /* 0x000fc6000000001d */
[----:B------:R-:W-:Y:S01]  /*6220*/  HADD2 R9, R9, -1040, -1040 ;  /* 0xe410e41009097430 */ /* 0x000fe20000000000 */
[----:B--2---:R-:W-:Y:S02]  /*6230*/  LOP3.LUT R21, R12, 0x3e003e0, RZ, 0xc0, !PT ;  /* 0x03e003e00c157812 */ /* 0x004fe400078ec0ff */
[----:B------:R-:W-:Y:S02]  /*6240*/  LOP3.LUT R24, R14, 0x3e003e0, RZ, 0xc0, !PT ;  /* 0x03e003e00e187812 */ /* 0x000fe400078ec0ff */
[----:B------:R-:W-:Y:S01]  /*6250*/  LOP3.LUT R50, R21, 0x64006400, RZ, 0xfc, !PT ;  /* 0x6400640015327812 */ /* 0x000fe200078efcff */
[-C--:B------:R-:W-:Y:S01]  /*6260*/  HFMA2 R21, R20, R29.reuse.H1_H1, -48, -48 ;  /* 0xd200d20014157431 */ /* 0x080fe2000006001d */
[----:B------:R-:W-:Y:S02]  /*6270*/  LOP3.LUT R52, R24, 0x64006400, RZ, 0xfc, !PT ;  /* 0x6400640018347812 */ /* 0x000fe400078efcff */
[----:B------:R-:W-:Y:S01]  /*6280*/  LOP3.LUT R22, R13, 0x3e003e0, RZ, 0xc0, !PT ;  /* 0x03e003e00d167812 */ /* 0x000fe200078ec0ff */
[-C--:B------:R-:W-:Y:S01]  /*6290*/  HFMA2 R24, R50, R29.reuse.H1_H1, -48, -48 ;  /* 0xd200d20032187431 */ /* 0x080fe2000006001d */
[----:B------:R-:W-:Y:S01]  /*62a0*/  LOP3.LUT R42, R15, 0x3e003e0, RZ, 0xc0, !PT ;  /* 0x03e003e00f2a7812 */ /* 0x000fe200078ec0ff */
[----:B------:R-:W-:Y:S01]  /*62b0*/  HADD2 R50, R47, -1040, -1040 ;  /* 0xe410e4102f327430 */ /* 0x000fe20000000000 */
[----:B------:R-:W-:Y:S01]  /*62c0*/  LOP3.LUT R47, R7, 0x1f001f, RZ, 0xc0, !PT ;  /* 0x001f001f072f7812 */ /* 0x000fe200078ec0ff */
[----:B------:R-:W-:Y:S01]  /*62d0*/  HFMA2 R20, R52, R29.H1_H1, -48, -48 ;  /* 0xd200d20034147431 */ /* 0x000fe2000006001d */
[----:B------:R-:W-:-:S02]  /*62e0*/  SHF.R.U32.HI R7, RZ, 0xa, R7 ;  /* 0x0000000aff077819 */ /* 0x000fc40000011607 */
[----:B------:R-:W-:Y:S01]  /*62f0*/  LOP3.LUT R47, R47, 0x64006400, RZ, 0xfc, !PT ;  /* 0x640064002f2f7812 */ /* 0x000fe200078efcff */
[-C--:B------:R-:W-:Y:S01]  /*6300*/  HFMA2 R17, R50, R26.reuse, R17 ;  /* 0x0000001a32117231 */ /* 0x080fe20000000011 */
[----:B------:R-:W-:Y:S02]  /*6310*/  SHF.R.U32.HI R50, RZ, 0xc, R8 ;  /* 0x0000000cff327819 */ /* 0x000fe40000011608 */
[----:B------:R-:W-:Y:S02]  /*6320*/  LOP3.LUT R7, R7, 0x1f001f, RZ, 0xc0, !PT ;  /* 0x001f001f07077812 */ /* 0x000fe400078ec0ff */
[----:B------:R-:W-:Y:S01]  /*6330*/  LOP3.LUT R39, R39, 0x80008, R50, 0xf8, !PT ;  /* 0x0008000827277812 */ /* 0x000fe200078ef832 */
[----:B------:R-:W-:Y:S01]  /*6340*/  HADD2 R50, R47, -1040, -1040 ;  /* 0xe410e4102f327430 */ /* 0x000fe20000000000 */
[----:B------:R-:W-:Y:S01]  /*6350*/  LOP3.LUT R7, R7, 0x64006400, RZ, 0xfc, !PT ;  /* 0x6400640007077812 */ /* 0x000fe200078efcff */
[----:B------:R-:W-:Y:S01]  /*6360*/  HFMA2 R47, R16, R27, R17 ;  /* 0x0000001b102f7231 */ /* 0x000fe20000000011 */
[----:B------:R-:W-:Y:S01]  /*6370*/  SHF.R.U32.HI R8, RZ, 0xa, R8 ;  /* 0x0000000aff087819 */ /* 0x000fe20000011608 */
[----:B------:R-:W0:Y:S01]  /*6380*/  LDS.128 R16, [UR4] ;  /* 0x00000004ff107984 */ /* 0x000e220008000c00 */
[----:B------:R-:W-:Y:S01]  /*6390*/  HFMA2 R45, R50, R26, R45 ;  /* 0x0000001a322d7231 */ /* 0x000fe2000000002d */
[----:B------:R-:W-:-:S02]  /*63a0*/  SHF.R.U32.HI R26, RZ, 0xc, R11 ;  /* 0x0000000cff1a7819 */ /* 0x000fc4000001160b */
[----:B------:R-:W-:Y:S01]  /*63b0*/  SHF.R.U32.HI R50, RZ, 0xb, R13 ;  /* 0x0000000bff327819 */ /* 0x000fe2000001160d */
[----:B------:R-:W-:Y:S01]  /*63c0*/  HFMA2 R45, R48, R27, R45 ;  /* 0x0000001b302d7231 */ /* 0x000fe2000000002d */
[----:B------:R-:W-:Y:S02]  /*63d0*/  LOP3.LUT R37, R37, 0x80008, R26, 0xf8, !PT ;  /* 0x0008000825257812 */ /* 0x000fe400078ef81a */
[----:B------:R-:W-:Y:S02]  /*63e0*/  SHF.R.U32.HI R26, RZ, 0xb, R12 ;  /* 0x0000000bff1a7819 */ /* 0x000fe4000001160c */
[----:B------:R-:W-:Y:S02]  /*63f0*/  LOP3.LUT R27, R4, 0x1f001f, RZ, 0xc0, !PT ;  /* 0x001f001f041b7812 */ /* 0x000fe400078ec0ff */
[----:B------:R-:W-:Y:S02]  /*6400*/  LOP3.LUT R48, R5, 0x1f001f, RZ, 0xc0, !PT ;  /* 0x001f001f05307812 */ /* 0x000fe400078ec0ff */
[----:B------:R-:W-:-:S02]  /*6410*/  LOP3.LUT R39, R39, 0x100010, R26, 0xf8, !PT ;  /* 0x0010001027277812 */ /* 0x000fc400078ef81a */
[----:B------:R-:W-:Y:S02]  /*6420*/  LOP3.LUT R26, R49, 0x100010, R50, 0xf8, !PT ;  /* 0x00100010311a7812 */ /* 0x000fe400078ef832 */
[----:B------:R-:W-:Y:S02]  /*6430*/  SHF.R.U32.HI R50, RZ, 0xb, R15 ;  /* 0x0000000bff327819 */ /* 0x000fe4000001160f */
[----:B------:R-:W-:Y:S02]  /*6440*/  LOP3.LUT R5, R27, 0x64006400, RZ, 0xfc, !PT ;  /* 0x640064001b057812 */ /* 0x000fe400078efcff */
[----:B------:R-:W-:Y:S02]  /*6450*/  LOP3.LUT R48, R48, 0x64006400, RZ, 0xfc, !PT ;  /* 0x6400640030307812 */ /* 0x000fe400078efcff */
[----:B------:R-:W-:Y:S01]  /*6460*/  LOP3.LUT R37, R37, 0x100010, R50, 0xf8, !PT ;  /* 0x0010001025257812 */ /* 0x000fe200078ef832 */
        /* <DEDUP_REMOVED lines=8> */
[----:B------:R-:W-:Y:S02]  /*64f0*/  SHF.R.U32.HI R11, RZ, 0xa, R11 ;  /* 0x0000000aff0b7819 */ /* 0x000fe4000001160b */
[----:B------:R-:W-:Y:S01]  /*6500*/  LOP3.LUT R8, R8, 0x64006400, RZ, 0xfc, !PT ;  /* 0x6400640008087812 */ /* 0x000fe200078efcff */
[-C--:B0-----:R-:W-:Y:S02]  /*6510*/  HFMA2 R40, R5, R16.reuse, R40 ;  /* 0x0000001005287231 */ /* 0x081fe40000000028 */
[----:B------:R-:W-:-:S02]  /*6520*/  HFMA2 R5, R6, R16, R43 ;  /* 0x0000001006057231 */ /* 0x000fc4000000002b */
[----:B------:R-:W-:Y:S02]  /*6530*/  HADD2 R6, R7, -1040, -1040 ;  /* 0xe410e41007067430 */ /* 0x000fe40000000000 */
[-C--:B------:R-:W-:Y:S02]  /*6540*/  HFMA2 R47, R50, R16.reuse, R47 ;  /* 0x00000010322f7231 */ /* 0x080fe4000000002f */
[----:B------:R-:W-:Y:S01]  /*6550*/  HADD2 R7, R46, -1040, -1040 ;  /* 0xe410e4102e077430 */ /* 0x000fe20000000000 */
[----:B------:R-:W-:Y:S01]  /*6560*/  LOP3.LUT R10, R10, 0x1f001f, RZ, 0xc0, !PT ;  /* 0x001f001f0a0a7812 */ /* 0x000fe200078ec0ff */
[----:B------:R-:W-:Y:S01]  /*6570*/  HFMA2 R45, R6, R16, R45 ;  /* 0x00000010062d7231 */ /* 0x000fe2000000002d */
[----:B------:R-:W-:Y:S01]  /*6580*/  LOP3.LUT R11, R11, 0x1f001f, RZ, 0xc0, !PT ;  /* 0x001f001f0b0b7812 */ /* 0x000fe200078ec0ff */
[-C--:B------:R-:W-:Y:S02]  /*6590*/  HFMA2 R40, R7, R17.reuse, R40 ;  /* 0x0000001107287231 */ /* 0x080fe40000000028 */
[----:B------:R-:W-:-:S02]  /*65a0*/  HFMA2 R16, R4, R17, R5 ;  /* 0x0000001104107231 */ /* 0x000fc40000000005 */
[----:B------:R-:W-:Y:S01]  /*65b0*/  HADD2 R8, R8, -1040, -1040 ;  /* 0xe410e41008087430 */ /* 0x000fe20000000000 */
[----:B------:R-:W0:Y:S01]  /*65c0*/  LDS.128 R4, [UR4+0x10] ;  /* 0x00001004ff047984 */ /* 0x000e220008000c00 */
[-C--:B------:R-:W-:Y:S01]  /*65d0*/  HFMA2 R43, R44, R17.reuse, R47 ;  /* 0x000000112c2b7231 */ /* 0x080fe2000000002f */
[----:B------:R-:W-:Y:S01]  /*65e0*/  LOP3.LUT R47, R27, 0x64006400, RZ, 0xfc, !PT ;  /* 0x640064001b2f7812 */ /* 0x000fe200078efcff */
[-C--:B------:R-:W-:Y:S01]  /*65f0*/  HFMA2 R40, R25, R18.reuse, R40 ;  /* 0x0000001219287231 */ /* 0x080fe20000000028 */
[----:B------:R-:W-:Y:S02]  /*6600*/  LOP3.LUT R10, R10, 0x64006400, RZ, 0xfc, !PT ;  /* 0x640064000a0a7812 */ /* 0x000fe400078efcff */
        /* <DEDUP_REMOVED lines=8> */
[----:B------:R-:W-:Y:S01]  /*6690*/  LOP3.LUT R27, R27, 0x64006400, RZ, 0xfc, !PT ;  /* 0x640064001b1b7812 */ /* 0x000fe200078efcff */
[----:B------:R-:W-:Y:S01]  /*66a0*/  HFMA2 R45, R21, R18, R45 ;  /* 0x00000012152d7231 */ /* 0x000fe2000000002d */
[----:B------:R-:W-:Y:S01]  /*66b0*/  LOP3.LUT R44, R13, 0x1f001f, RZ, 0xc0, !PT ;  /* 0x001f001f0d2c7812 */ /* 0x000fe200078ec0ff */
[-C--:B------:R-:W-:Y:S02]  /*66c0*/  HFMA2 R43, R8, R19.reuse, R43 ;  /* 0x00000013082b7231 */ /* 0x080fe4000000002b */
        /* <DEDUP_REMOVED lines=8> */
[----:B------:R-:W-:Y:S01]  /*6750*/  HFMA2 R40, R9, R19, R40 ;  /* 0x0000001309287231 */ /* 0x000fe20000000028 */
[----:B------:R-:W-:Y:S01]  /*6760*/  SHF.R.U32.HI R12, RZ, 0xa, R12 ;  /* 0x0000000aff0c7819 */ /* 0x000fe2000001160c */
[----:B------:R-:W-:Y:S01]  /*6770*/  HADD2 R9, R46, -1040, -1040 ;  /* 0xe410e4102e097430 */ /* 0x000fe20000000000 */
[----:B------:R-:W-:Y:S01]  /*6780*/  LOP3.LUT R47, R47, 0x64006400, RZ, 0xfc, !PT ;  /* 0x640064002f2f7812 */ /* 0x000fe200078efcff */
[----:B------:R-:W-:Y:S01]  /*6790*/  HADD2 R11, R44, -1040, -1040 ;  /* 0xe410e4102c0b7430 */ /* 0x000fe20000000000 */
[----:B------:R-:W-:-:S02]  /*67a0*/  LOP3.LUT R22, R22, 0x64006400, RZ, 0xfc, !PT ;  /* 0x6400640016167812 */ /* 0x000fc400078efcff */
[--C-:B------:R-:W-:Y:S01]  /*67b0*/  SHF.R.U32.HI R49, RZ, 0xb, R14.reuse ;  /* 0x0000000bff317819 */ /* 0x100fe2000001160e */
[----:B------:R-:W-:Y:S01]  /*67c0*/  HADD2 R18, R47, -1040, -1040 ;  /* 0xe410e4102f127430 */ /* 0x000fe20000000000 */
[----:B------:R-:W-:Y:S01]  /*67d0*/  LOP3.LUT R13, R13, 0x1f001f, RZ, 0xc0, !PT ;  /* 0x001f001f0d0d7812 */ /* 0x000fe200078ec0ff */
[----:B------:R-:W-:Y:S01]  /*67e0*/  HFMA2 R22, R22, R29.H1_H1, -48, -48 ;  /* 0xd200d20016167431 */ /* 0x000fe2000006001d */
[----:B------:R-:W-:Y:S02]  /*67f0*/  SHF.R.U32.HI R14, RZ, 0xa, R14 ;  /* 0x0000000aff0e7819 */ /* 0x000fe4000001160e */
[----:B------:R-:W-:Y:S01]  /*6800*/  SHF.R.U32.HI R15, RZ, 0xa, R15 ;  /* 0x0000000aff0f7819 */ /* 0x000fe2000001160f */
[-C--:B0-----:R-:W-:Y:S01]  /*6810*/  HFMA2 R43, R8, R4.reuse, R43 ;  /* 0x00000004082b7231 */ /* 0x081fe2000000002b */
[----:B------:R-:W-:Y:S01]  /*6820*/  LOP3.LUT R12, R12, 0x1f001f, RZ, 0xc0, !PT ;  /* 0x001f001f0c0c7812 */ /* 0x000fe200078ec0ff */
        /* <DEDUP_REMOVED lines=12> */
[----:B------:R-:W-:Y:S01]  /*68f0*/  HFMA2 R42, R42, R29.H1_H1, -48, -48 ;  /* 0xd200d2002a2a7431 */ /* 0x000fe2000006001d */
[----:B------:R-:W-:Y:S01]  /*6900*/  LOP3.LUT R15, R15, 0x64006400, RZ, 0xfc, !PT ;  /* 0x640064000f0f7812 */ /* 0x000fe200078efcff */
[----:B------:R-:W-:-:S02]  /*6910*/  HADD2 R12, R12, -1040, -1040 ;  /* 0xe410e4100c0c7430 */ /* 0x000fc40000000000 */
[-C--:B------:R-:W-:Y:S01]  /*6920*/  HFMA2 R10, R20, R5.reuse, R10 ;  /* 0x00000005140a7231 */ /* 0x080fe2000000000a */
[----:B------:R-:W-:Y:S01]  /*6930*/  LOP3.LUT R38, R38, 0x100010, R49, 0xf8, !PT ;  /* 0x0010001026267812 */ /* 0x000fe200078ef831 */
        /* <DEDUP_REMOVED lines=14> */
[-C--:B------:R-:W-:Y:S02]  /*6a20*/  HFMA2 R43, R4, R7.reuse, R43 ;  /* 0x00000007042b7231 */ /* 0x080fe4000000002b */
[----:B------:R-:W-:Y:S02]  /*6a30*/  HADD2 R6, R37, -1040, -1040 ;  /* 0xe410e41025067430 */ /* 0x000fe40000000000 */
        /* <DEDUP_REMOVED lines=11> */
.L_x_4339:
[----:B------:R-:W-:Y:S01]  /*6af0*/  UIADD3 UR4, UPT, UPT, UR4, 0x40, URZ ;  /* 0x0000004004047890 */ /* 0x000fe2000fffe0ff */
[----:B-----5:R-:W-:Y:S01]  /*6b00*/  IMAD.WIDE R24, R3, 0x4, R34 ;  /* 0x0000000403187825 */ /* 0x020fe200078e0222 */
[----:B------:R-:W-:Y:S10]  /*6b10*/  @!P0 BRA `(.L_x_4340) ;  /* 0xffffffe8009c8947 */ /* 0x000ff4000383ffff */
.L_x_4338:
[----:B------:R-:W0:Y:S02]  /*6b20*/  S2UR UR4, SR_CTAID.Y ;  /* 0x00000000000479c3 */ /* 0x000e240000002600 */
[----:B0-----:R-:W-:-:S13]  /*6b30*/  ISETP.LE.AND P0, PT, R2, UR4, PT ;  /* 0x0000000402007c0c */ /* 0x001fda000bf03270 */
[----:B------:R-:W-:Y:S05]  /*6b40*/  @P0 EXIT ;  /* 0x000000000000094d */ /* 0x000fea0003800000 */
[----:B------:R-:W0:Y:S01]  /*6b50*/  S2R R2, SR_CTAID.X ;  /* 0x0000000000027919 */ /* 0x000e220000002500 */
[----:B-----5:R-:W2:Y:S01]  /*6b60*/  LDC.64 R4, c[0x0][0x3a0] ;  /* 0x0000e800ff047b82 */ /* 0x020ea20000000a00 */
[----:B------:R-:W0:Y:S02]  /*6b70*/  S2R R7, SR_TID.X ;  /* 0x0000000000077919 */ /* 0x000e240000002100 */
[----:B0-----:R-:W-:-:S04]  /*6b80*/  IMAD R2, R2, 0x20, R7 ;  /* 0x0000002002027824 */ /* 0x001fc800078e0207 */
[----:B------:R-:W-:-:S04]  /*6b90*/  IMAD.SHL.U32 R2, R2, 0x4, RZ ;  /* 0x0000000402027824 */ /* 0x000fc800078e00ff */
[----:B------:R-:W-:-:S04]  /*6ba0*/  IMAD R3, R3, UR4, R2 ;  /* 0x0000000403037c24 */ /* 0x000fc8000f8e0202 */
[----:B--2---:R-:W-:-:S05]  /*6bb0*/  IMAD.WIDE R4, R3, 0x2, R4 ;  /* 0x0000000203047825 */ /* 0x004fca00078e0204 */
[----:B------:R0:W-:Y:S01]  /*6bc0*/  ATOM.E.ADD.F16x2.RN.STRONG.GPU P0, RZ, desc[UR6][R4.64], R28 ;  /* 0x8000001c04ff79a2 */ /* 0x0001e2000c10e106 */
[----:B------:R-:W-:Y:S01]  /*6bd0*/  BSSY.RECONVERGENT B0, `(.L_x_4341) ;  /* 0x000000f000007945 */ /* 0x000fe20003800200 */
[----:B------:R-:W-:-:S03]  /*6be0*/  MOV R7, R0 ;  /* 0x0000000000077202 */ /* 0x000fc60000000f00 */
[----:B0-----:R-:W-:Y:S05]  /*6bf0*/  @P0 BRA `(.L_x_4342) ;  /* 0x0000000000300947 */ /* 0x001fea0003800000 */
[----:B------:R-:W0:Y:S02]  /*6c00*/  QSPC.E.S P0, RZ, [R4] ;  /* 0x0000000004ff73aa */ /* 0x000e240000000500 */
[----:B0-----:R-:W-:Y:S05]  /*6c10*/  @!P0 BRA `(.L_x_4343) ;  /* 0x00000000001c8947 */ /* 0x001fea0003800000 */
[----:B------:R-:W-:-:S05]  /*6c20*/  IMAD.MOV.U32 R2, RZ, RZ, R4 ;  /* 0x000000ffff027224 */ /* 0x000fca00078e0004 */
[----:B------:R-:W-:-:S07]  /*6c30*/  MOV R6, R2 ;  /* 0x0000000200067202 */ /* 0x000fce0000000f00 */
.L_x_4344:
[----:B------:R-:W0:Y:S02]  /*6c40*/  LDS R2, [R6] ;  /* 0x0000000006027984 */ /* 0x000e240000000800 */
[----:B0-----:R-:W-:-:S05]  /*6c50*/  HADD2 R3, R2, R28 ;  /* 0x0000001c02037230 */ /* 0x001fca0000000000 */
[----:B------:R-:W0:Y:S02]  /*6c60*/  ATOMS.CAST.SPIN P0, [R6], R2, R3 ;  /* 0x000000020600758d */ /* 0x000e240001800003 */
[----:B0-----:R-:W-:Y:S05]  /*6c70*/  @!P0 BRA `(.L_x_4344) ;  /* 0xfffffffc00f08947 */ /* 0x001fea000383ffff */
[----:B------:R-:W-:Y:S05]  /*6c80*/  BRA `(.L_x_4342) ;  /* 0x00000000000c7947 */ /* 0x000fea0003800000 */
.L_x_4343:
[----:B------:R-:W2:Y:S02]  /*6c90*/  LD.E R2, desc[UR6][R4.64] ;  /* 0x0000000604027980 */ /* 0x000ea4000c101900 */
[----:B--2---:R-:W-:-:S05]  /*6ca0*/  IMAD.IADD R3, R28, 0x1, R2 ;  /* 0x000000011c037824 */ /* 0x004fca00078e0202 */
[----:B------:R0:W-:Y:S02]  /*6cb0*/  ST.E desc[UR6][R4.64], R3 ;  /* 0x0000000304007985 */ /* 0x0001e4000c101906 */
.L_x_4342:
[----:B------:R-:W-:Y:S05]  /*6cc0*/  BSYNC.RECONVERGENT B0 ;  /* 0x0000000000007941 */ /* 0x000fea0003800200 */
.L_x_4341:
[----:B------:R2:W-:Y:S02]  /*6cd0*/  ATOM.E.ADD.F16x2.RN.STRONG.GPU P0, RZ, desc[UR6][R4.64+0x4], R7 ;  /* 0x8000040704ff79a2 */ /* 0x0005e4000c10e106 */
[----:B--2---:R-:W-:Y:S05]  /*6ce0*/  @P0 EXIT ;  /* 0x000000000000094d */ /* 0x004fea0003800000 */
[----:B------:R-:W2:Y:S02]  /*6cf0*/  QSPC.E.S P0, RZ, [R4+0x4] ;  /* 0x0000040004ff73aa */ /* 0x000ea40000000500 */
[----:B--2---:R-:W-:Y:S05]  /*6d00*/  @!P0 BRA `(.L_x_4345) ;  /* 0x00000000001c8947 */ /* 0x004fea0003800000 */
[----:B------:R-:W-:-:S04]  /*6d10*/  MOV R2, R4 ;  /* 0x0000000400027202 */ /* 0x000fc80000000f00 */
[----:B0-----:R-:W-:-:S07]  /*6d20*/  MOV R4, R2 ;  /* 0x0000000200047202 */ /* 0x001fce0000000f00 */
.L_x_4346:
[----:B------:R-:W0:Y:S02]  /*6d30*/  LDS R2, [R4+0x4] ;  /* 0x0000040004027984 */ /* 0x000e240000000800 */
[----:B0-----:R-:W-:-:S05]  /*6d40*/  HFMA2 R3, R2, 1, 1, R0 ;  /* 0x3c003c0002037831 */ /* 0x001fca0000000000 */
[----:B------:R-:W0:Y:S02]  /*6d50*/  ATOMS.CAST.SPIN P0, [R4+0x4], R2, R3 ;  /* 0x000004020400758d */ /* 0x000e240001800003 */
[----:B0-----:R-:W-:Y:S05]  /*6d60*/  @!P0 BRA `(.L_x_4346) ;  /* 0xfffffffc00f08947 */ /* 0x001fea000383ffff */
[----:B------:R-:W-:Y:S05]  /*6d70*/  EXIT ;  /* 0x000000000000794d */ /* 0x000fea0003800000 */
.L_x_4345:
[----:B------:R-:W0:Y:S02]  /*6d80*/  LD.E R0, desc[UR6][R4.64+0x4] ;  /* 0x0000040604007980 */ /* 0x000e24000c101900 */
[----:B0-----:R-:W-:-:S05]  /*6d90*/  IMAD.IADD R3, R7, 0x1, R0 ;  /* 0x0000000107037824 */ /* 0x001fca00078e0200 */
[----:B------:R-:W-:Y:S01]  /*6da0*/  ST.E desc[UR6][R4.64+0x4], R3 ;  /* 0x0000040304007985 */ /* 0x000fe2000c101906 */
[----:B------:R-:W-:Y:S05]  /*6db0*/  EXIT ;  /* 0x000000000000794d */ /* 0x000fea0003800000 */
.L_x_4347:
        /* <DEDUP_REMOVED lines=12> */
.L_x_4552:


//--------------------- .text._Z23gemm_half_q_half_kernelILi1ELi152ELb0ELb0ELi32EEvPK6__halfPKjS4_S2_PS0_iiiiPKtS7_iiiiiibS2_i --------------------------
	.section	.text._Z23gemm_half_q_half_kernelILi1ELi152ELb0ELb0ELi32EEvPK6__halfPKjS4_S2_PS0_iiiiPKtS7_iiiiiibS2_i,"ax",@progbits
	.align	128
        .global         _Z23gemm_half_q_half_kernelILi1ELi152ELb0ELb0ELi32EEvPK6__halfPKjS4_S2_PS0_iiiiPKtS7_iiiiiibS2_i
        .type           _Z23gemm_half_q_half_kernelILi1ELi152ELb0ELb0ELi32EEvPK6__halfPKjS4_S2_PS0_iiiiPKtS7_iiiiiibS2_i,@function
        .size           _Z23gemm_half_q_half_kernelILi1ELi152ELb0ELb0ELi32EEvPK6__halfPKjS4_S2_PS0_iiiiPKtS7_iiiiiibS2_i,(.L_x_4553 - _Z23gemm_half_q_half_kernelILi1ELi152ELb0ELb0ELi32EEvPK6__halfPKjS4_S2_PS0_iiiiPKtS7_iiiiiibS2_i)
        .other          _Z23gemm_half_q_half_kernelILi1ELi152ELb0ELb0ELi32EEvPK6__halfPKjS4_S2_PS0_iiiiPKtS7_iiiiiibS2_i,@"STO_CUDA_ENTRY STV_DEFAULT"
_Z23gemm_half_q_half_kernelILi1ELi152ELb0ELb0ELi32EEvPK6__halfPKjS4_S2_PS0_iiiiPKtS7_iiiiiibS2_i:
.text._Z23gemm_half_q_half_kernelILi1ELi152ELb0ELb0ELi32EEvPK6__halfPKjS4_S2_PS0_iiiiPKtS7_iiiiiibS2_i:
        /* <DEDUP_REMOVED lines=35> */
.L_x_4349:
[----:B------:R-:W-:Y:S05]  /*0230*/  BSYNC.RECONVERGENT B0 ;  /* 0x0000000000007941 */ /* 0x000fea0003800200 */
.L_x_4348:
        /* <DEDUP_REMOVED lines=29> */
.L_x_4351:
        /* <DEDUP_REMOVED lines=26> */
[----:B------:R-:W-:Y:S01]  /*05b0*/  IMAD R16, R17, R17, R17 ;  /* 0x0000001111107224 */ /* 0x000fe200078e0211 */
        /* <DEDUP_REMOVED lines=15> */
.L_x_4350:
        /* <DEDUP_REMOVED lines=11> */
.L_x_4352:
        /* <DEDUP_REMOVED lines=11> */
.L_x_4353:
        /* <DEDUP_REMOVED lines=11> */
.L_x_4354:
        /* <DEDUP_REMOVED lines=11> */
.L_x_4355:
        /* <DEDUP_REMOVED lines=11> */
.L_x_4356:
        /* <DEDUP_REMOVED lines=20> */
[----:B------:R-:W-:Y:S02]  /*0b60*/  LEA.HI.X R21, R0, UR11, R5, 0x2, P2 ;  /* 0x0000000b00157c11 */ /* 0x000fe400090f1405 */
[----:B------:R-:W-:-:S05]  /*0b70*/  PRMT R0, RZ, 0x5410, RZ ;  /* 0x00005410ff007816 */ /* 0x000fca00000000ff */
        /* <DEDUP_REMOVED lines=11> */
[----:B0-----:R-:W-:Y:S01]  /*0c30*/  IMAD.WIDE R20, R35, 0x4, R28 ;  /* 0x0000000423147825 */ /* 0x001fe200078e021c */
        /* <DEDUP_REMOVED lines=13> */
[----:B------:R-:W-:Y:S02]  /*0d10*/  IADD3 R3, PT, PT, R2, -0x80, RZ ;  /* 0xffffff8002037810 */ /* 0x000fe40007ffe0ff */
[----:B------:R-:W-:Y:S02]  /*0d20*/  LOP3.LUT R2, R4, 0xff, RZ, 0xc0, !PT ;  /* 0x000000ff04027812 */ /* 0x000fe400078ec0ff */
[----:B------:R-:W-:Y:S02]  /*0d30*/  IADD3 R0, PT, PT, R0, -0x80, RZ ;  /* 0xffffff8000007810 */ /* 0x000fe40007ffe0ff */
[----:B------:R-:W-:Y:S01]  /*0d40*/  IADD3 R37, PT, PT, R2, -0x80, RZ ;  /* 0xffffff8002257810 */ /* 0x000fe20007ffe0ff */
[----:B------:R-:W1:Y:S01]  /*0d50*/  I2F.F16 R3, R3 ;  /* 0x0000000300037306 */ /* 0x000e620000200c00 */
[----:B------:R-:W-:-:S02]  /*0d60*/  LOP3.LUT R2, R10, 0xff, RZ, 0xc0, !PT ;  /* 0x000000ff0a027812 */ /* 0x000fc400078ec0ff */
[----:B------:R-:W-:Y:S02]  /*0d70*/  LOP3.LUT R47, R7, 0xff, RZ, 0xc0, !PT ;  /* 0x000000ff072f7812 */ /* 0x000fe400078ec0ff */
[----:B------:R-:W-:Y:S02]  /*0d80*/  IADD3 R2, PT, PT, R2, -0x80, RZ ;  /* 0xffffff8002027810 */ /* 0x000fe40007ffe0ff */
[----:B------:R-:W-:Y:S01]  /*0d90*/  SHF.R.U32.HI R39, RZ, 0x8, R9 ;  /* 0x00000008ff277819 */ /* 0x000fe20000011609 */
[----:B------:R-:W2:Y:S01]  /*0da0*/  I2F.F16 R0, R0 ;  /* 0x0000000000007306 */ /* 0x000ea20000200c00 */
[----:B------:R-:W-:Y:S02]  /*0db0*/  IADD3 R52, PT, PT, R47, -0x80, RZ ;  /* 0xffffff802f347810 */ /* 0x000fe40007ffe0ff */
[----:B------:R-:W-:Y:S02]  /*0dc0*/  SHF.R.U32.HI R47, RZ, 0x8, R8 ;  /* 0x00000008ff2f7819 */ /* 0x000fe40000011608 */
[----:B------:R-:W-:-:S02]  /*0dd0*/  LOP3.LUT R48, R39, 0xff, RZ, 0xc0, !PT ;  /* 0x000000ff27307812 */ /* 0x000fc400078ec0ff */
[----:B------:R-:W-:Y:S01]  /*0de0*/  SHF.R.U32.HI R49, RZ, 0x10, R9 ;  /* 0x00000010ff317819 */ /* 0x000fe20000011609 */
[----:B------:R-:W3:Y:S01]  /*0df0*/  I2F.F16 R2, R2 ;  /* 0x0000000200027306 */ /* 0x000ee20000200c00 */
[----:B------:R-:W-:Y:S01]  /*0e00*/  LOP3.LUT R9, R47, 0xff, RZ, 0xc0, !PT ;  /* 0x000000ff2f097812 */ /* 0x000fe200078ec0ff */
[----:B-1----:R-:W-:Y:S01]  /*0e10*/  HADD2.F32 R3, -RZ, R3.H0_H0 ;  /* 0x20000003ff037230 */ /* 0x002fe20000004100 */
[----:B------:R-:W-:Y:S02]  /*0e20*/  LOP3.LUT R15, R5, 0xff, RZ, 0xc0, !PT ;  /* 0x000000ff050f7812 */ /* 0x000fe400078ec0ff */
[----:B------:R-:W-:Y:S02]  /*0e30*/  IADD3 R50, PT, PT, R48, -0x80, RZ ;  /* 0xffffff8030327810 */ /* 0x000fe40007ffe0ff */
[----:B------:R-:W-:Y:S01]  /*0e40*/  IADD3 R51, PT, PT, R9, -0x80, RZ ;  /* 0xffffff8009337810 */ /* 0x000fe20007ffe0ff */
[----:B--2---:R-:W-:Y:S01]  /*0e50*/  HADD2.F32 R53, -RZ, R0.H0_H0 ;  /* 0x20000000ff357230 */ /* 0x004fe20000004100 */
[----:B------:R-:W-:Y:S01]  /*0e60*/  IADD3 R42, PT, PT, R15, -0x80, RZ ;  /* 0xffffff800f2a7810 */ /* 0x000fe20007ffe0ff */
[----:B------:R1:W2:Y:S01]  /*0e70*/  I2F.F16 R47, R50 ;  /* 0x00000032002f7306 */ /* 0x0002a20000200c00 */
[----:B------:R-:W-:-:S02]  /*0e80*/  LOP3.LUT R15, R6, 0xff, RZ, 0xc0, !PT ;  /* 0x000000ff060f7812 */ /* 0x000fc400078ec0ff */
[----:B------:R-:W-:Y:S01]  /*0e90*/  LOP3.LUT R49, R49, 0xff, RZ, 0xc0, !PT ;  /* 0x000000ff31317812 */ /* 0x000fe200078ec0ff */
[----:B0-----:R-:W-:Y:S01]  /*0ea0*/  HADD2.F32 R0, -RZ, R18.H0_H0 ;  /* 0x20000012ff007230 */ /* 0x001fe20000004100 */
[----:B------:R-:W-:Y:S01]  /*0eb0*/  IADD3 R40, PT, PT, R15, -0x80, RZ ;  /* 0xffffff800f287810 */ /* 0x000fe20007ffe0ff */
[----:B---3--:R-:W-:Y:S01]  /*0ec0*/  HADD2.F32 R9, -RZ, R2.H0_H0 ;  /* 0x20000002ff097230 */ /* 0x008fe20000004100 */
[----:B------:R-:W-:Y:S01]  /*0ed0*/  LOP3.LUT R15, R11, 0xff, RZ, 0xc0, !PT ;  /* 0x000000ff0b0f7812 */ /* 0x000fe200078ec0ff */
[----:B------:R0:W3:Y:S01]  /*0ee0*/  I2F.F16 R2, R51 ;  /* 0x0000003300027306 */ /* 0x0000e20000200c00 */
[----:B-1----:R-:W-:Y:S01]  /*0ef0*/  HADD2.F32 R50, -RZ, R18.H1_H1 ;  /* 0x30000012ff327230 */ /* 0x002fe20000004100 */
[----:B------:R-:W-:Y:S01]  /*0f00*/  SHF.R.U32.HI R18, RZ, 0x8, R10 ;  /* 0x00000008ff127819 */ /* 0x000fe2000001160a */
[----:B------:R-:W-:Y:S01]  /*0f10*/  FFMA.FTZ R48, R0, R53, RZ ;  /* 0x0000003500307223 */ /* 0x000fe200000100ff */
[----:B------:R-:W-:Y:S01]  /*0f20*/  IADD3 R15, PT, PT, R15, -0x80, RZ ;  /* 0xffffff800f0f7810 */ /* 0x000fe20007ffe0ff */
[----:B------:R-:W-:Y:S01]  /*0f30*/  FFMA.FTZ R3, R3, R0, RZ ;  /* 0x0000000003037223 */ /* 0x000fe200000100ff */
[----:B------:R-:W-:Y:S01]  /*0f40*/  LOP3.LUT R18, R18, 0xff, RZ, 0xc0, !PT ;  /* 0x000000ff12127812 */ /* 0x000fe200078ec0ff */
[----:B--2---:R-:W-:Y:S01]  /*0f50*/  HADD2.F32 R47, -RZ, R47.H0_H0 ;  /* 0x2000002fff2f7230 */ /* 0x004fe20000004100 */
[----:B------:R3:W-:Y:S01]  /*0f60*/  I2F.F16 R39, R52 ;  /* 0x0000003400277306 */ /* 0x0007e20000200c00 */
[----:B------:R-:W-:Y:S01]  /*0f70*/  SHF.R.U32.HI R8, RZ, 0x10, R8 ;  /* 0x00000010ff087819 */ /* 0x000fe20000011608 */
[----:B------:R-:W-:Y:S01]  /*0f80*/  FFMA.FTZ R9, R0, R9, RZ ;  /* 0x0000000900097223 */ /* 0x000fe200000100ff */
[----:B0-----:R-:W-:Y:S01]  /*0f90*/  IADD3 R51, PT, PT, R18, -0x80, RZ ;  /* 0xffffff8012337810 */ /* 0x001fe20007ffe0ff */
[----:B------:R-:W-:Y:S01]  /*0fa0*/  FFMA.FTZ R48, R50, R47, R48 ;  /* 0x0000002f32307223 */ /* 0x000fe20000010030 */
[----:B------:R-:W-:-:S02]  /*0fb0*/  SHF.R.U32.HI R18, RZ, 0x8, R11 ;  /* 0x00000008ff127819 */ /* 0x000fc4000001160b */
[----:B------:R-:W-:Y:S01]  /*0fc0*/  IADD3 R49, PT, PT, R49, -0x80, RZ ;  /* 0xffffff8031317810 */ /* 0x000fe20007ffe0ff */
[----:B------:R-:W0:Y:S01]  /*0fd0*/  I2F.F16 R15, R15 ;  /* 0x0000000f000f7306 */ /* 0x000e220000200c00 */
[----:B---3--:R-:W-:Y:S01]  /*0fe0*/  HADD2.F32 R52, -RZ, R2.H0_H0 ;  /* 0x20000002ff347230 */ /* 0x008fe20000004100 */
[----:B------:R-:W-:-:S04]  /*0ff0*/  LOP3.LUT R47, R18, 0xff, RZ, 0xc0, !PT ;  /* 0x000000ff122f7812 */ /* 0x000fc800078ec0ff */
[----:B------:R-:W-:Y:S01]  /*1000*/  FFMA.FTZ R18, R52, R50, R3 ;  /* 0x0000003234127223 */ /* 0x000fe20000010003 */
[----:B------:R-:W-:Y:S01]  /*1010*/  SHF.R.U32.HI R3, RZ, 0x8, R4 ;  /* 0x00000008ff037819 */ /* 0x000fe20000011604 */
[----:B------:R-:W1:Y:S01]  /*1020*/  I2F.F16 R2, R51 ;  /* 0x0000003300027306 */ /* 0x000e620000200c00 */
[----:B------:R-:W-:Y:S02]  /*1030*/  IADD3 R52, PT, PT, R47, -0x80, RZ ;  /* 0xffffff802f347810 */ /* 0x000fe40007ffe0ff */
[----:B------:R-:W-:Y:S01]  /*1040*/  LOP3.LUT R47, R3, 0xff, RZ, 0xc0, !PT ;  /* 0x000000ff032f7812 */ /* 0x000fe200078ec0ff */
[----:B0-----:R-:W-:-:S04]  /*1050*/  HADD2.F32 R15, -RZ, R15.H0_H0 ;  /* 0x2000000fff0f7230 */ /* 0x001fc80000004100 */
[----:B------:R-:W0:Y:S01]  /*1060*/  I2F.F16 R3, R52 ;  /* 0x0000003400037306 */ /* 0x000e220000200c00 */
[----:B------:R-:W-:Y:S01]  /*1070*/  FFMA.FTZ R15, R0, R15, RZ ;  /* 0x0000000f000f7223 */ /* 0x000fe200000100ff */
[----:B------:R-:W-:Y:S01]  /*1080*/  LOP3.LUT R0, R8, 0xff, RZ, 0xc0, !PT ;  /* 0x000000ff08007812 */ /* 0x000fe200078ec0ff */
[----:B-1----:R-:W-:-:S05]  /*1090*/  HADD2.F32 R2, -RZ, R2.H0_H0 ;  /* 0x20000002ff027230 */ /* 0x002fca0000004100 */
[----:B------:R1:W2:Y:S01]  /*10a0*/  I2F.F16 R8, R49 ;  /* 0x0000003100087306 */ /* 0x0002a20000200c00 */
[----:B------:R-:W-:Y:S01]  /*10b0*/  IADD3 R0, PT, PT, R0, -0x80, RZ ;  /* 0xffffff8000007810 */ /* 0x000fe20007ffe0ff */
[C---:B------:R-:W-:Y:S01]  /*10c0*/  FFMA.FTZ R9, R50.reuse, R2, R9 ;  /* 0x0000000232097223 */ /* 0x040fe20000010009 */
[----:B------:R-:W-:Y:S01]  /*10d0*/  SHF.R.U32.HI R2, RZ, 0x10, R11 ;  /* 0x00000010ff027819 */ /* 0x000fe2000001160b */
[----:B------:R-:W-:Y:S02]  /*10e0*/  HADD2.F32 R11, -RZ, R19.H0_H0 ;  /* 0x20000013ff0b7230 */ /* 0x000fe40000004100 */
[----:B0-----:R-:W-:Y:S01]  /*10f0*/  HADD2.F32 R3, -RZ, R3.H0_H0 ;  /* 0x20000003ff037230 */ /* 0x001fe20000004100 */
[----:B-1----:R-:W-:Y:S01]  /*1100*/  SHF.R.U32.HI R49, RZ, 0x10, R4 ;  /* 0x00000010ff317819 */ /* 0x002fe20000011604 */
[----:B------:R-:W0:Y:S01]  /*1110*/  I2F.F16 R0, R0 ;  /* 0x0000000000007306 */ /* 0x000e220000200c00 */
[----:B------:R-:W-:Y:S01]  /*1120*/  IADD3 R4, PT, PT, R47, -0x80, RZ ;  /* 0xffffff802f047810 */ /* 0x000fe20007ffe0ff */
[----:B------:R-:W-:Y:S01]  /*1130*/  HADD2.F32 R19, -RZ, R19.H1_H1 ;  /* 0x30000013ff137230 */ /* 0x000fe20000004100 */
[----:B------:R-:W-:Y:S01]  /*1140*/  SHF.R.U32.HI R47, RZ, 0x10, R10 ;  /* 0x00000010ff2f7819 */ /* 0x000fe2000001160a */
[----:B------:R-:W-:Y:S01]  /*1150*/  FFMA.FTZ R50, R50, R3, R15 ;  /* 0x0000000332327223 */ /* 0x000fe2000001000f */
[----:B------:R-:W-:-:S02]  /*1160*/  LOP3.LUT R49, R49, 0xff, RZ, 0xc0, !PT ;  /* 0x000000ff31317812 */ /* 0x000fc400078ec0ff */
[----:B------:R-:W-:Y:S01]  /*1170*/  LOP3.LUT R47, R47, 0xff, RZ, 0xc0, !PT ;  /* 0x000000ff2f2f7812 */ /* 0x000fe200078ec0ff */
[----:B------:R-:W-:Y:S01]  /*1180*/  I2F.F16 R45, R45 ;  /* 0x0000002d002d7306 */ /* 0x000fe20000200c00 */
[----:B------:R-:W-:Y:S02]  /*1190*/  LOP3.LUT R3, R2, 0xff, RZ, 0xc0, !PT ;  /* 0x000000ff02037812 */ /* 0x000fe400078ec0ff */
[----:B------:R-:W-:Y:S02]  /*11a0*/  IADD3 R10, PT, PT, R49, -0x80, RZ ;  /* 0xffffff80310a7810 */ /* 0x000fe40007ffe0ff */
[----:B------:R-:W-:Y:S01]  /*11b0*/  IADD3 R49, PT, PT, R47, -0x80, RZ ;  /* 0xffffff802f317810 */ /* 0x000fe20007ffe0ff */
[----:B--2---:R-:W-:Y:S01]  /*11c0*/  HADD2.F32 R47, -RZ, R8.H0_H0 ;  /* 0x20000008ff2f7230 */ /* 0x004fe20000004100 */
[----:B------:R-:W-:Y:S01]  /*11d0*/  IADD3 R8, PT, PT, R3, -0x80, RZ ;  /* 0xffffff8003087810 */ /* 0x000fe20007ffe0ff */
[----:B------:R-:W1:Y:S01]  /*11e0*/  I2F.F16 R44, R44 ;  /* 0x0000002c002c7306 */ /* 0x000e620000200c00 */
[----:B------:R-:W-:Y:S01]  /*11f0*/  SHF.R.U32.HI R2, RZ, 0x8, R5 ;  /* 0x00000008ff027819 */ /* 0x000fe20000011605 */
[----:B0-----:R-:W-:-:S02]  /*1200*/  HADD2.F32 R51, -RZ, R0.H0_H0 ;  /* 0x20000000ff337230 */ /* 0x001fc40000004100 */
[----:B------:R-:W-:Y:S01]  /*1210*/  FFMA.FTZ R48, R11, R47, R48 ;  /* 0x0000002f0b307223 */ /* 0x000fe20000010030 */
[----:B------:R-:W-:Y:S02]  /*1220*/  SHF.R.U32.HI R5, RZ, 0x10, R5 ;  /* 0x00000010ff057819 */ /* 0x000fe40000011605 */
[----:B------:R-:W-:Y:S01]  /*1230*/  LOP3.LUT R47, R2, 0xff, RZ, 0xc0, !PT ;  /* 0x000000ff022f7812 */ /* 0x000fe200078ec0ff */
[----:B------:R-:W-:Y:S01]  /*1240*/  FFMA.FTZ R18, R51, R11, R18 ;  /* 0x0000000b33127223 */ /* 0x000fe20000010012 */
[----:B------:R0:W2:Y:S01]  /*1250*/  I2F.F16 R15, R49 ;  /* 0x00000031000f7306 */ /* 0x0000a20000200c00 */
[----:B------:R-:W3:Y:S01]  /*1260*/  LDS.64 R2, [UR5+0x8] ;  /* 0x00000805ff027984 */ /* 0x000ee20008000a00 */
[----:B------:R-:W-:Y:S02]  /*1270*/  IADD3 R47, PT, PT, R47, -0x80, RZ ;  /* 0xffffff802f2f7810 */ /* 0x000fe40007ffe0ff */
[----:B------:R-:W-:Y:S01]  /*1280*/  LOP3.LUT R5, R5, 0xff, RZ, 0xc0, !PT ;  /* 0x000000ff05057812 */ /* 0x000fe200078ec0ff */
[----:B-1----:R-:W-:-:S03]  /*1290*/  HADD2.F32 R44, -RZ, R44.H0_H0 ;  /* 0x2000002cff2c7230 */ /* 0x002fc60000004100 */
[----:B------:R-:W1:Y:S01]  /*12a0*/  I2F.F16 R8, R8 ;  /* 0x0000000800087306 */ /* 0x000e620000200c00 */
[----:B0-----:R-:W-:Y:S02]  /*12b0*/  SHF.R.U32.HI R49, RZ, 0x8, R6 ;  /* 0x00000008ff317819 */ /* 0x001fe40000011606 */
[----:B------:R-:W-:Y:S01]  /*12c0*/  IADD3 R5, PT, PT, R5, -0x80, RZ ;  /* 0xffffff8005057810 */ /* 0x000fe20007ffe0ff */
[----:B------:R-:W-:Y:S01]  /*12d0*/  FFMA.FTZ R48, R19, R44, R48 ;  /* 0x0000002c13307223 */ /* 0x000fe20000010030 */
[----:B------:R-:W-:Y:S01]  /*12e0*/  LOP3.LUT R49, R49, 0xff, RZ, 0xc0, !PT ;  /* 0x000000ff31317812 */ /* 0x000fe200078ec0ff */
[----:B--2---:R-:W-:Y:S02]  /*12f0*/  HADD2.F32 R52, -RZ, R15.H0_H0 ;  /* 0x2000000fff347230 */ /* 0x004fe40000004100 */
[----:B------:R-:W0:Y:S03]  /*1300*/  I2F.F16 R38, R38 ;  /* 0x0000002600267306 */ /* 0x000e260000200c00 */
[----:B------:R-:W-:Y:S01]  /*1310*/  FFMA.FTZ R9, R11, R52, R9 ;  /* 0x000000340b097223 */ /* 0x000fe20000010009 */
[----:B-1----:R-:W-:Y:S01]  /*1320*/  HADD2.F32 R15, -RZ, R8.H0_H0 ;  /* 0x20000008ff0f7230 */ /* 0x002fe20000004100 */
[----:B------:R-:W-:-:S03]  /*1330*/  SHF.R.U32.HI R8, RZ, 0x10, R6 ;  /* 0x00000010ff087819 */ /* 0x000fc60000011606 */
[----:B------:R1:W2:Y:S01]  /*1340*/  I2F.F16 R0, R47 ;  /* 0x0000002f00007306 */ /* 0x0002a20000200c00 */
[----:B------:R-:W-:Y:S01]  /*1350*/  IADD3 R6, PT, PT, R49, -0x80, RZ ;  /* 0xffffff8031067810 */ /* 0x000fe20007ffe0ff */
[----:B------:R-:W-:Y:S02]  /*1360*/  HADD2.F32 R49, -RZ, R39.H0_H0 ;  /* 0x20000027ff317230 */ /* 0x000fe40000004100 */
[----:B------:R-:W-:Y:S01]  /*1370*/  FFMA.FTZ R50, R11, R15, R50 ;  /* 0x0000000f0b327223 */ /* 0x000fe20000010032 */
[--C-:B------:R-:W-:Y:S01]  /*1380*/  SHF.R.U32.HI R11, RZ, 0x8, R7.reuse ;  /* 0x00000008ff0b7819 */ /* 0x100fe20000011607 */
[----:B------:R-:W-:Y:S02]  /*1390*/  HADD2.F32 R15, -RZ, R46.H0_H0 ;  /* 0x2000002eff0f7230 */ /* 0x000fe40000004100 */
[----:B------:R-:W-:Y:S01]  /*13a0*/  HADD2.F32 R46, -RZ, R45.H0_H0 ;  /* 0x2000002dff2e7230 */ /* 0x000fe20000004100 */
[----:B------:R-:W-:Y:S01]  /*13b0*/  LOP3.LUT R11, R11, 0xff, RZ, 0xc0, !PT ;  /* 0x000000ff0b0b7812 */ /* 0x000fe200078ec0ff */
[----:B0-----:R-:W-:Y:S01]  /*13c0*/  HADD2.F32 R45, -RZ, R38.H0_H0 ;  /* 0x20000026ff2d7230 */ /* 0x001fe20000004100 */
[----:B-1----:R-:W-:Y:S01]  /*13d0*/  LOP3.LUT R47, R8, 0xff, RZ, 0xc0, !PT ;  /* 0x000000ff082f7812 */ /* 0x002fe200078ec0ff */
[----:B------:R-:W0:Y:S01]  /*13e0*/  I2F.F16 R37, R37 ;  /* 0x0000002500257306 */ /* 0x000e220000200c00 */
[----:B------:R-:W-:Y:S01]  /*13f0*/  SHF.R.U32.HI R8, RZ, 0x10, R7 ;  /* 0x00000010ff087819 */ /* 0x000fe20000011607 */
[----:B------:R-:W-:Y:S01]  /*1400*/  FFMA.FTZ R18, R15, R19, R18 ;  /* 0x000000130f127223 */ /* 0x000fe20000010012 */
[----:B------:R-:W-:Y:S01]  /*1410*/  IADD3 R11, PT, PT, R11, -0x80, RZ ;  /* 0xffffff800b0b7810 */ /* 0x000fe20007ffe0ff */
[C---:B------:R-:W-:Y:S01]  /*1420*/  FFMA.FTZ R9, R19.reuse, R46, R9 ;  /* 0x0000002e13097223 */ /* 0x040fe20000010009 */
[----:B------:R-:W-:Y:S01]  /*1430*/  FFMA.FTZ R50, R19, R45, R50 ;  /* 0x0000002d13327223 */ /* 0x000fe20000010032 */
[----:B------:R-:W-:Y:S01]  /*1440*/  LOP3.LUT R19, R8, 0xff, RZ, 0xc0, !PT ;  /* 0x000000ff08137812 */ /* 0x000fe200078ec0ff */
[--C-:B---3--:R-:W-:Y:S01]  /*1450*/  HADD2.F32 R15, -RZ, R2.reuse.H0_H0 ;  /* 0x20000002ff0f7230 */ /* 0x108fe20000004100 */
[----:B------:R-:W1:Y:S01]  /*1460*/  I2F.F16 R40, R40 ;  /* 0x0000002800287306 */ /* 0x000e620000200c00 */
[----:B------:R-:W-:Y:S01]  /*1470*/  IADD3 R7, PT, PT, R47, -0x80, RZ ;  /* 0xffffff802f077810 */ /* 0x000fe20007ffe0ff */
[----:B------:R-:W-:Y:S01]  /*1480*/  HADD2.F32 R8, -RZ, R2.H1_H1 ;  /* 0x30000002ff087230 */ /* 0x000fe20000004100 */
[----:B------:R-:W-:Y:S01]  /*1490*/  IADD3 R19, PT, PT, R19, -0x80, RZ ;  /* 0xffffff8013137810 */ /* 0x000fe20007ffe0ff */
[----:B--2---:R-:W-:-:S02]  /*14a0*/  HADD2.F32 R39, -RZ, R0.H0_H0 ;  /* 0x20000000ff277230 */ /* 0x004fc40000004100 */
[----:B------:R-:W-:Y:S01]  /*14b0*/  FFMA.FTZ R50, R15, R49, R50 ;  /* 0x000000310f327223 */ /* 0x000fe20000010032 */
[----:B------:R-:W-:Y:S01]  /*14c0*/  HADD2.F32 R2, -RZ, R3.H0_H0 ;  /* 0x20000003ff027230 */ /* 0x000fe20000004100 */
[----:B------:R-:W2:Y:S01]  /*14d0*/  I2F.F16 R42, R42 ;  /* 0x0000002a002a7306 */ /* 0x000ea20000200c00 */
[----:B0-----:R-:W-:Y:S02]  /*14e0*/  HADD2.F32 R37, -RZ, R37.H0_H0 ;  /* 0x20000025ff257230 */ /* 0x001fe40000004100 */
[----:B------:R-:W-:-:S03]  /*14f0*/  HADD2.F32 R3, -RZ, R3.H1_H1 ;  /* 0x30000003ff037230 */ /* 0x000fc60000004100 */
        /* <DEDUP_REMOVED lines=31> */
[----:B------:R-:W-:Y:S02]  /*16f0*/  HADD2.F32 R11, -RZ, R30.H0_H0 ;  /* 0x2000001eff0b7230 */ /* 0x000fe40000004100 */
[----:B-1----:R-:W-:-:S04]  /*1700*/  HADD2.F32 R14, -RZ, R14.H0_H0 ;  /* 0x2000000eff0e7230 */ /* 0x002fc80000004100 */
        /* <DEDUP_REMOVED lines=22> */
.L_x_4358:
        /* <DEDUP_REMOVED lines=8> */
[----:B------:R-:W-:Y:S02]  /*18f0*/  LOP3.LUT R2, R17, 0xff, RZ, 0xc0, !PT ;  /* 0x000000ff11027812 */ /* 0x000fe400078ec0ff */
[----:B------:R-:W-:Y:S02]  /*1900*/  LOP3.LUT R3, R16, 0xff, RZ, 0xc0, !PT ;  /* 0x000000ff10037812 */ /* 0x000fe400078ec0ff */
[----:B------:R-:W-:Y:S02]  /*1910*/  IADD3 R41, PT, PT, R27, -0x80, RZ ;  /* 0xffffff801b297810 */ /* 0x000fe40007ffe0ff */
[----:B------:R-:W-:-:S02]  /*1920*/  LOP3.LUT R27, R18, 0xff, RZ, 0xc0, !PT ;  /* 0x000000ff121b7812 */ /* 0x000fc400078ec0ff */
[----:B0-----:R-:W-:Y:S02]  /*1930*/  SHF.R.U32.HI R29, RZ, 0x8, R17 ;  /* 0x00000008ff1d7819 */ /* 0x001fe40000011611 */
[----:B------:R-:W-:Y:S01]  /*1940*/  IADD3 R48, PT, PT, R46, -0x80, RZ ;  /* 0xffffff802e307810 */ /* 0x000fe20007ffe0ff */
[----:B------:R-:W-:Y:S01]  /*1950*/  I2F.F16 R41, R41 ;  /* 0x0000002900297306 */ /* 0x000fe20000200c00 */
[----:B------:R-:W-:Y:S02]  /*1960*/  IADD3 R2, PT, PT, R2, -0x80, RZ ;  /* 0xffffff8002027810 */ /* 0x000fe40007ffe0ff */
[----:B------:R-:W-:Y:S02]  /*1970*/  SHF.R.U32.HI R46, RZ, 0x8, R16 ;  /* 0x00000008ff2e7819 */ /* 0x000fe40000011610 */
[----:B------:R-:W-:Y:S02]  /*1980*/  IADD3 R3, PT, PT, R3, -0x80, RZ ;  /* 0xffffff8003037810 */ /* 0x000fe40007ffe0ff */
[----:B------:R-:W-:Y:S01]  /*1990*/  IADD3 R27, PT, PT, R27, -0x80, RZ ;  /* 0xffffff801b1b7810 */ /* 0x000fe20007ffe0ff */
[----:B------:R-:W0:Y:S01]  /*19a0*/  I2F.F16 R2, R2 ;  /* 0x0000000200027306 */ /* 0x000e220000200c00 */
[----:B------:R-:W-:-:S02]  /*19b0*/  LOP3.LUT R47, R29, 0xff, RZ, 0xc0, !PT ;  /* 0x000000ff1d2f7812 */ /* 0x000fc400078ec0ff */
[----:B------:R-:W-:Y:S02]  /*19c0*/  LOP3.LUT R46, R46, 0xff, RZ, 0xc0, !PT ;  /* 0x000000ff2e2e7812 */ /* 0x000fe400078ec0ff */
[----:B------:R-:W-:Y:S02]  /*19d0*/  IADD3 R49, PT, PT, R47, -0x80, RZ ;  /* 0xffffff802f317810 */ /* 0x000fe40007ffe0ff */
[----:B------:R-:W-:Y:S01]  /*19e0*/  IADD3 R47, PT, PT, R46, -0x80, RZ ;  /* 0xffffff802e2f7810 */ /* 0x000fe20007ffe0ff */
[----:B------:R-:W2:Y:S01]  /*19f0*/  I2F.F16 R3, R3 ;  /* 0x0000000300037306 */ /* 0x000ea20000200c00 */
[----:B------:R-:W-:Y:S02]  /*1a00*/  SHF.R.U32.HI R50, RZ, 0x8, R18 ;  /* 0x00000008ff327819 */ /* 0x000fe40000011612 */
[----:B------:R-:W-:Y:S02]  /*1a10*/  LEA.HI R45, R17, 0xffffff80, RZ, 0x8 ;  /* 0xffffff80112d7811 */ /* 0x000fe400078f40ff */
[----:B------:R-:W-:Y:S01]  /*1a20*/  LOP3.LUT R50, R50, 0xff, RZ, 0xc0, !PT ;  /* 0x000000ff32327812 */ /* 0x000fe200078ec0ff */
[----:B0-----:R-:W-:-:S02]  /*1a30*/  HADD2.F32 R51, -RZ, R2.H0_H0 ;  /* 0x20000002ff337230 */ /* 0x001fc40000004100 */
[----:B------:R-:W0:Y:S01]  /*1a40*/  I2F.F16 R27, R27 ;  /* 0x0000001b001b7306 */ /* 0x000e220000200c00 */
[--C-:B-1----:R-:W-:Y:S01]  /*1a50*/  HADD2.F32 R2, -RZ, R38.reuse.H0_H0 ;  /* 0x20000026ff027230 */ /* 0x102fe20000004100 */
[----:B------:R-:W-:Y:S02]  /*1a60*/  IADD3 R50, PT, PT, R50, -0x80, RZ ;  /* 0xffffff8032327810 */ /* 0x000fe40007ffe0ff */
[----:B------:R-:W-:Y:S02]  /*1a70*/  SHF.R.U32.HI R17, RZ, 0x10, R17 ;  /* 0x00000010ff117819 */ /* 0x000fe40000011611 */
[----:B------:R-:W-:Y:S01]  /*1a80*/  FFMA.FTZ R52, R2, R51, RZ ;  /* 0x0000003302347223 */ /* 0x000fe200000100ff */
[----:B--2---:R-:W-:Y:S01]  /*1a90*/  HADD2.F32 R3, -RZ, R3.H0_H0 ;  /* 0x20000003ff037230 */ /* 0x004fe20000004100 */
[----:B------:R1:W2:Y:S01]  /*1aa0*/  I2F.F16 R29, R48 ;  /* 0x00000030001d7306 */ /* 0x0002a20000200c00 */
[----:B------:R-:W-:Y:S01]  /*1ab0*/  HADD2.F32 R51, -RZ, R38.H1_H1 ;  /* 0x30000026ff337230 */ /* 0x000fe20000004100 */
[----:B------:R-:W-:-:S02]  /*1ac0*/  LEA.HI R44, R16, 0xffffff80, RZ, 0x8 ;  /* 0xffffff80102c7811 */ /* 0x000fc400078f40ff */
[----:B------:R-:W-:Y:S02]  /*1ad0*/  SHF.R.U32.HI R16, RZ, 0x10, R16 ;  /* 0x00000010ff107819 */ /* 0x000fe40000011610 */
[----:B------:R-:W-:Y:S01]  /*1ae0*/  LEA.HI R40, R18, 0xffffff80, RZ, 0x8 ;  /* 0xffffff8012287811 */ /* 0x000fe200078f40ff */
[----:B0-----:R-:W-:Y:S01]  /*1af0*/  HADD2.F32 R27, -RZ, R27.H0_H0 ;  /* 0x2000001bff1b7230 */ /* 0x001fe20000004100 */
[----:B------:R-:W0:Y:S01]  /*1b00*/  I2F.F16 R47, R47 ;  /* 0x0000002f002f7306 */ /* 0x000e220000200c00 */
[----:B-1----:R-:W-:Y:S01]  /*1b10*/  FFMA.FTZ R48, R3, R2, RZ ;  /* 0x0000000203307223 */ /* 0x002fe200000100ff */
[----:B------:R-:W-:Y:S02]  /*1b20*/  LEA.HI R28, R19, 0xffffff80, RZ, 0x8 ;  /* 0xffffff80131c7811 */ /* 0x000fe400078f40ff */
[----:B------:R-:W-:Y:S01]  /*1b30*/  FFMA.FTZ R3, R2, R27, RZ ;  /* 0x0000001b02037223 */ /* 0x000fe200000100ff */
[----:B------:R-:W-:Y:S01]  /*1b40*/  LEA.HI R43, R12, 0xffffff80, RZ, 0x8 ;  /* 0xffffff800c2b7811 */ /* 0x000fe200078f40ff */
[----:B--2---:R-:W-:-:S02]  /*1b50*/  HADD2.F32 R29, -RZ, R29.H0_H0 ;  /* 0x2000001dff1d7230 */ /* 0x004fc40000004100 */
[----:B------:R-:W1:Y:S01]  /*1b60*/  I2F.F16 R49, R49 ;  /* 0x0000003100317306 */ /* 0x000e620000200c00 */
[C---:B------:R-:W-:Y:S02]  /*1b70*/  LEA.HI R42, R13.reuse, 0xffffff80, RZ, 0x8 ;  /* 0xffffff800d2a7811 */ /* 0x040fe400078f40ff */
[----:B------:R-:W-:Y:S01]  /*1b80*/  FFMA.FTZ R46, R2, R29, RZ ;  /* 0x0000001d022e7223 */ /* 0x000fe200000100ff */
[----:B------:R-:W-:Y:S01]  /*1b90*/  LOP3.LUT R2, R13, 0xff, RZ, 0xc0, !PT ;  /* 0x000000ff0d027812 */ /* 0x000fe200078ec0ff */
[----:B0-----:R-:W-:-:S03]  /*1ba0*/  HADD2.F32 R47, -RZ, R47.H0_H0 ;  /* 0x2000002fff2f7230 */ /* 0x001fc60000004100 */
[----:B------:R-:W-:Y:S01]  /*1bb0*/  I2F.F16 R45, R45 ;  /* 0x0000002d002d7306 */ /* 0x000fe20000200c00 */
[----:B------:R-:W-:Y:S02]  /*1bc0*/  IADD3 R27, PT, PT, R2, -0x80, RZ ;  /* 0xffffff80021b7810 */ /* 0x000fe40007ffe0ff */
[----:B------:R-:W-:Y:S01]  /*1bd0*/  LOP3.LUT R29, R14, 0xff, RZ, 0xc0, !PT ;  /* 0x000000ff0e1d7812 */ /* 0x000fe200078ec0ff */
[----:B------:R-:W-:Y:S01]  /*1be0*/  FFMA.FTZ R2, R47, R51, R48 ;  /* 0x000000332f027223 */ /* 0x000fe20000010030 */
[----:B------:R-:W-:Y:S01]  /*1bf0*/  SHF.R.U32.HI R47, RZ, 0x8, R19 ;  /* 0x00000008ff2f7819 */ /* 0x000fe20000011613 */
[----:B-1----:R-:W-:Y:S02]  /*1c00*/  HADD2.F32 R38, -RZ, R49.H0_H0 ;  /* 0x20000031ff267230 */ /* 0x002fe40000004100 */
[----:B------:R-:W-:Y:S01]  /*1c10*/  I2F.F16 R28, R28 ;  /* 0x0000001c001c7306 */ /* 0x000fe20000200c00 */
[----:B------:R-:W-:Y:S02]  /*1c20*/  LOP3.LUT R47, R47, 0xff, RZ, 0xc0, !PT ;  /* 0x000000ff2f2f7812 */ /* 0x000fe400078ec0ff */
[----:B------:R-:W-:Y:S01]  /*1c30*/  IADD3 R29, PT, PT, R29, -0x80, RZ ;  /* 0xffffff801d1d7810 */ /* 0x000fe20007ffe0ff */
[----:B------:R-:W-:Y:S01]  /*1c40*/  FFMA.FTZ R38, R51, R38, R52 ;  /* 0x0000002633267223 */ /* 0x000fe20000010034 */
[----:B------:R-:W-:-:S03]  /*1c50*/  IADD3 R47, PT, PT, R47, -0x80, RZ ;  /* 0xffffff802f2f7810 */ /* 0x000fc60007ffe0ff */
[----:B------:R-:W0:Y:S08]  /*1c60*/  I2F.F16 R49, R50 ;  /* 0x0000003200317306 */ /* 0x000e300000200c00 */
[----:B------:R-:W1:Y:S01]  /*1c70*/  I2F.F16 R47, R47 ;  /* 0x0000002f002f7306 */ /* 0x000e620000200c00 */
[----:B0-----:R-:W-:-:S07]  /*1c80*/  HADD2.F32 R48, -RZ, R49.H0_H0 ;  /* 0x20000031ff307230 */ /* 0x001fce0000004100 */
[----:B------:R-:W0:Y:S01]  /*1c90*/  I2F.F16 R40, R40 ;  /* 0x0000002800287306 */ /* 0x000e220000200c00 */
[----:B------:R-:W-:Y:S01]  /*1ca0*/  FFMA.FTZ R3, R51, R48, R3 ;  /* 0x0000003033037223 */ /* 0x000fe20000010003 */
[----:B------:R-:W-:Y:S01]  /*1cb0*/  LOP3.LUT R48, R15, 0xff, RZ, 0xc0, !PT ;  /* 0x000000ff0f307812 */ /* 0x000fe200078ec0ff */
[----:B-1----:R-:W-:Y:S01]  /*1cc0*/  HADD2.F32 R52, -RZ, R47.H0_H0 ;  /* 0x2000002fff347230 */ /* 0x002fe20000004100 */
[----:B------:R-:W-:-:S04]  /*1cd0*/  SHF.R.U32.HI R47, RZ, 0x10, R18 ;  /* 0x00000010ff2f7819 */ /* 0x000fc80000011612 */
[----:B------:R-:W-:Y:S01]  /*1ce0*/  I2F.F16 R44, R44 ;  /* 0x0000002c002c7306 */ /* 0x000fe20000200c00 */
[----:B------:R-:W-:Y:S02]  /*1cf0*/  IADD3 R50, PT, PT, R48, -0x80, RZ ;  /* 0xffffff8030327810 */ /* 0x000fe40007ffe0ff */
[----:B------:R-:W-:Y:S01]  /*1d00*/  LOP3.LUT R48, R17, 0xff, RZ, 0xc0, !PT ;  /* 0x000000ff11307812 */ /* 0x000fe200078ec0ff */
[----:B------:R-:W-:Y:S01]  /*1d10*/  FFMA.FTZ R46, R51, R52, R46 ;  /* 0x00000034332e7223 */ /* 0x000fe2000001002e */
[----:B------:R-:W-:Y:S01]  /*1d20*/  LOP3.LUT R47, R47, 0xff, RZ, 0xc0, !PT ;  /* 0x000000ff2f2f7812 */ /* 0x000fe200078ec0ff */
[----:B------:R-:W-:Y:S01]  /*1d30*/  HADD2.F32 R52, -RZ, R28.H0_H0 ;  /* 0x2000001cff347230 */ /* 0x000fe20000004100 */
[----:B------:R-:W-:Y:S01]  /*1d40*/  IADD3 R49, PT, PT, R48, -0x80, RZ ;  /* 0xffffff8030317810 */ /* 0x000fe20007ffe0ff */
[----:B------:R1:W-:Y:S01]  /*1d50*/  I2F.F16 R17, R50 ;  /* 0x0000003200117306 */ /* 0x0003e20000200c00 */
[----:B------:R-:W-:Y:S01]  /*1d60*/  LOP3.LUT R48, R16, 0xff, RZ, 0xc0, !PT ;  /* 0x000000ff10307812 */ /* 0x000fe200078ec0ff */
[----:B0-----:R-:W-:-:S03]  /*1d70*/  HADD2.F32 R40, -RZ, R40.H0_H0 ;  /* 0x20000028ff287230 */ /* 0x001fc60000004100 */
[----:B------:R-:W-:Y:S02]  /*1d80*/  IADD3 R18, PT, PT, R48, -0x80, RZ ;  /* 0xffffff8030127810 */ /* 0x000fe40007ffe0ff */
[----:B------:R-:W-:Y:S01]  /*1d90*/  SHF.R.U32.HI R48, RZ, 0x10, R19 ;  /* 0x00000010ff307819 */ /* 0x000fe20000011613 */
[----:B------:R-:W0:Y:S01]  /*1da0*/  I2F.F16 R16, R49 ;  /* 0x0000003100107306 */ /* 0x000e220000200c00 */
[----:B------:R-:W-:Y:S02]  /*1db0*/  IADD3 R19, PT, PT, R47, -0x80, RZ ;  /* 0xffffff802f137810 */ /* 0x000fe40007ffe0ff */
[----:B------:R-:W-:Y:S02]  /*1dc0*/  LOP3.LUT R47, R48, 0xff, RZ, 0xc0, !PT ;  /* 0x000000ff302f7812 */ /* 0x000fe400078ec0ff */
[----:B------:R-:W-:Y:S02]  /*1dd0*/  SHF.R.U32.HI R48, RZ, 0x8, R12 ;  /* 0x00000008ff307819 */ /* 0x000fe4000001160c */
[----:B-1----:R-:W-:Y:S01]  /*1de0*/  IADD3 R50, PT, PT, R47, -0x80, RZ ;  /* 0xffffff802f327810 */ /* 0x002fe20007ffe0ff */
[----:B------:R-:W1:Y:S01]  /*1df0*/  I2F.F16 R18, R18 ;  /* 0x0000001200127306 */ /* 0x000e620000200c00 */
[----:B------:R-:W-:-:S02]  /*1e00*/  HADD2.F32 R47, -RZ, R39.H0_H0 ;  /* 0x20000027ff2f7230 */ /* 0x000fc40000004100 */
[----:B------:R-:W-:Y:S02]  /*1e10*/  HADD2.F32 R39, -RZ, R39.H1_H1 ;  /* 0x30000027ff277230 */ /* 0x000fe40000004100 */
[----:B0-----:R-:W-:-:S03]  /*1e20*/  HADD2.F32 R49, -RZ, R16.H0_H0 ;  /* 0x20000010ff317230 */ /* 0x001fc60000004100 */
[----:B------:R-:W0:Y:S01]  /*1e30*/  I2F.F16 R19, R19 ;  /* 0x0000001300137306 */ /* 0x000e220000200c00 */
[----:B------:R-:W-:Y:S01]  /*1e40*/  LOP3.LUT R16, R48, 0xff, RZ, 0xc0, !PT ;  /* 0x000000ff30107812 */ /* 0x000fe200078ec0ff */
[----:B------:R-:W-:Y:S01]  /*1e50*/  FFMA.FTZ R38, R47, R49, R38 ;  /* 0x000000312f267223 */ /* 0x000fe20000010026 */
[----:B------:R-:W-:Y:S01]  /*1e60*/  SHF.R.U32.HI R49, RZ, 0x10, R12 ;  /* 0x00000010ff317819 */ /* 0x000fe2000001160c */
[----:B-1----:R-:W-:Y:S01]  /*1e70*/  HADD2.F32 R51, -RZ, R18.H0_H0 ;  /* 0x20000012ff337230 */ /* 0x002fe20000004100 */
[----:B------:R-:W-:-:S03]  /*1e80*/  IADD3 R12, PT, PT, R16, -0x80, RZ ;  /* 0xffffff80100c7810 */ /* 0x000fc60007ffe0ff */
[----:B------:R-:W1:Y:S01]  /*1e90*/  I2F.F16 R48, R50 ;  /* 0x0000003200307306 */ /* 0x000e620000200c00 */
[----:B------:R-:W-:Y:S01]  /*1ea0*/  LOP3.LUT R49, R49, 0xff, RZ, 0xc0, !PT ;  /* 0x000000ff31317812 */ /* 0x000fe200078ec0ff */
[----:B------:R-:W-:Y:S01]  /*1eb0*/  FFMA.FTZ R16, R51, R47, R2 ;  /* 0x0000002f33107223 */ /* 0x000fe20000010002 */
[----:B------:R-:W-:Y:S01]  /*1ec0*/  SHF.R.U32.HI R2, RZ, 0x8, R13 ;  /* 0x00000008ff027819 */ /* 0x000fe2000001160d */
[----:B------:R-:W-:Y:S02]  /*1ed0*/  HADD2.F32 R51, -RZ, R44.H0_H0 ;  /* 0x2000002cff337230 */ /* 0x000fe40000004100 */
[----:B0-----:R-:W-:Y:S01]  /*1ee0*/  HADD2.F32 R18, -RZ, R19.H0_H0 ;  /* 0x20000013ff127230 */ /* 0x001fe20000004100 */
[----:B------:R-:W-:Y:S01]  /*1ef0*/  IADD3 R19, PT, PT, R49, -0x80, RZ ;  /* 0xffffff8031137810 */ /* 0x000fe20007ffe0ff */
[----:B------:R-:W-:Y:S01]  /*1f00*/  I2F.F16 R27, R27 ;  /* 0x0000001b001b7306 */ /* 0x000fe20000200c00 */
[----:B------:R-:W-:Y:S01]  /*1f10*/  LOP3.LUT R49, R2, 0xff, RZ, 0xc0, !PT ;  /* 0x000000ff02317812 */ /* 0x000fe200078ec0ff */
[----:B------:R-:W-:Y:S01]  /*1f20*/  FFMA.FTZ R16, R51, R39, R16 ;  /* 0x0000002733107223 */ /* 0x000fe20000010010 */
[----:B------:R-:W-:-:S02]  /*1f30*/  FFMA.FTZ R18, R47, R18, R3 ;  /* 0x000000122f127223 */ /* 0x000fc40000010003 */
[----:B------:R-:W0:Y:S01]  /*1f40*/  LDS.64 R2, [UR5+0x18] ;  /* 0x00001805ff027984 */ /* 0x000e220008000a00 */
[----:B-1----:R-:W-:Y:S01]  /*1f50*/  HADD2.F32 R50, -RZ, R48.H0_H0 ;  /* 0x20000030ff327230 */ /* 0x002fe20000004100 */
[----:B------:R-:W-:Y:S01]  /*1f60*/  SHF.R.U32.HI R48, RZ, 0x10, R13 ;  /* 0x00000010ff307819 */ /* 0x000fe2000001160d */
[----:B------:R-:W-:Y:S01]  /*1f70*/  I2F.F16 R29, R29 ;  /* 0x0000001d001d7306 */ /* 0x000fe20000200c00 */
[----:B------:R-:W-:Y:S01]  /*1f80*/  IADD3 R49, PT, PT, R49, -0x80, RZ ;  /* 0xffffff8031317810 */ /* 0x000fe20007ffe0ff */
[----:B------:R-:W-:Y:S01]  /*1f90*/  FFMA.FTZ R40, R39, R40, R18 ;  /* 0x0000002827287223 */ /* 0x000fe20000010012 */
[----:B------:R-:W-:Y:S01]  /*1fa0*/  FFMA.FTZ R13, R47, R50, R46 ;  /* 0x000000322f0d7223 */ /* 0x000fe2000001002e */
[----:B------:R-:W-:Y:S01]  /*1fb0*/  LOP3.LUT R48, R48, 0xff, RZ, 0xc0, !PT ;  /* 0x000000ff30307812 */ /* 0x000fe200078ec0ff */
[----:B------:R-:W-:Y:S01]  /*1fc0*/  HADD2.F32 R50, -RZ, R45.H0_H0 ;  /* 0x2000002dff327230 */ /* 0x000fe20000004100 */
[----:B------:R-:W-:Y:S01]  /*1fd0*/  SHF.R.U32.HI R47, RZ, 0x8, R14 ;  /* 0x00000008ff2f7819 */ /* 0x000fe2000001160e */
[C---:B------:R-:W-:Y:S01]  /*1fe0*/  FFMA.FTZ R13, R39.reuse, R52, R13 ;  /* 0x00000034270d7223 */ /* 0x040fe2000001000d */
[----:B------:R1:W-:Y:S01]  /*1ff0*/  I2F.F16 R46, R49 ;  /* 0x00000031002e7306 */ /* 0x0003e20000200c00 */
[----:B------:R-:W-:Y:S01]  /*2000*/  IADD3 R45, PT, PT, R48, -0x80, RZ ;  /* 0xffffff80302d7810 */ /* 0x000fe20007ffe0ff */
[----:B------:R-:W-:Y:S01]  /*2010*/  FFMA.FTZ R38, R39, R50, R38 ;  /* 0x0000003227267223 */ /* 0x000fe20000010026 */
[----:B------:R-:W-:-:S02]  /*2020*/  SHF.R.U32.HI R48, RZ, 0x10, R14 ;  /* 0x00000010ff307819 */ /* 0x000fc4000001160e */
[----:B------:R-:W-:Y:S02]  /*2030*/  LOP3.LUT R47, R47, 0xff, RZ, 0xc0, !PT ;  /* 0x000000ff2f2f7812 */ /* 0x000fe400078ec0ff */
[--C-:B------:R-:W-:Y:S01]  /*2040*/  SHF.R.U32.HI R50, RZ, 0x10, R15.reuse ;  /* 0x00000010ff327819 */ /* 0x100fe2000001160f */
[----:B------:R-:W2:Y:S01]  /*2050*/  I2F.F16 R12, R12 ;  /* 0x0000000c000c7306 */ /* 0x000ea20000200c00 */
[----:B-1----:R-:W-:Y:S02]  /*2060*/  SHF.R.U32.HI R49, RZ, 0x8, R15 ;  /* 0x00000008ff317819 */ /* 0x002fe4000001160f */
[----:B------:R-:W-:Y:S02]  /*2070*/  LOP3.LUT R48, R48, 0xff, RZ, 0xc0, !PT ;  /* 0x000000ff30307812 */ /* 0x000fe400078ec0ff */
[----:B------:R-:W-:Y:S02]  /*2080*/  LOP3.LUT R49, R49, 0xff, RZ, 0xc0, !PT ;  /* 0x000000ff31317812 */ /* 0x000fe400078ec0ff */
[----:B------:R-:W-:Y:S01]  /*2090*/  IADD3 R47, PT, PT, R47, -0x80, RZ ;  /* 0xffffff802f2f7810 */ /* 0x000fe20007ffe0ff */
[----:B------:R-:W1:Y:S01]  /*20a0*/  I2F.F16 R19, R19 ;  /* 0x0000001300137306 */ /* 0x000e620000200c00 */
[----:B------:R-:W-:-:S02]  /*20b0*/  IADD3 R28, PT, PT, R49, -0x80, RZ ;  /* 0xffffff80311c7810 */ /* 0x000fc40007ffe0ff */
[----:B------:R-:W-:Y:S02]  /*20c0*/  LOP3.LUT R50, R50, 0xff, RZ, 0xc0, !PT ;  /* 0x000000ff32327812 */ /* 0x000fe400078ec0ff */
[----:B------:R-:W-:Y:S02]  /*20d0*/  IADD3 R48, PT, PT, R48, -0x80, RZ ;  /* 0xffffff8030307810 */ /* 0x000fe40007ffe0ff */
[----:B------:R-:W-:Y:S01]  /*20e0*/  LEA.HI R14, R14, 0xffffff80, RZ, 0x8 ;  /* 0xffffff800e0e7811 */ /* 0x000fe200078f40ff */
[----:B------:R3:W4:Y:S01]  /*20f0*/  I2F.F16 R44, R47 ;  /* 0x0000002f002c7306 */ /* 0x0007220000200c00 */
[----:B------:R-:W-:Y:S01]  /*2100*/  IADD3 R50, PT, PT, R50, -0x80, RZ ;  /* 0xffffff8032327810 */ /* 0x000fe20007ffe0ff */
[----:B--2---:R-:W-:Y:S01]  /*2110*/  HADD2.F32 R12, -RZ, R12.H0_H0 ;  /* 0x2000000cff0c7230 */ /* 0x004fe20000004100 */
[----:B------:R-:W-:Y:S01]  /*2120*/  LEA.HI R15, R15, 0xffffff80, RZ, 0x8 ;  /* 0xffffff800f0f7811 */ /* 0x000fe200078f40ff */
[--C-:B0-----:R-:W-:Y:S02]  /*2130*/  HADD2.F32 R39, -RZ, R2.reuse.H0_H0 ;  /* 0x20000002ff277230 */ /* 0x101fe40000004100 */
[----:B------:R-:W-:-:S02]  /*2140*/  HADD2.F32 R2, -RZ, R2.H1_H1 ;  /* 0x30000002ff027230 */ /* 0x000fc40000004100 */
[----:B------:R-:W-:Y:S01]  /*2150*/  I2F.F16 R28, R28 ;  /* 0x0000001c001c7306 */ /* 0x000fe20000200c00 */
[----:B---3--:R-:W-:Y:S02]  /*2160*/  HADD2.F32 R47, -RZ, R41.H0_H0 ;  /* 0x20000029ff2f7230 */ /* 0x008fe40000004100 */
[----:B------:R-:W-:Y:S02]  /*2170*/  HADD2.F32 R41, -RZ, R3.H0_H0 ;  /* 0x20000003ff297230 */ /* 0x000fe40000004100 */
[----:B-1----:R-:W-:Y:S02]  /*2180*/  HADD2.F32 R19, -RZ, R19.H0_H0 ;  /* 0x20000013ff137230 */ /* 0x002fe40000004100 */
[----:B------:R-:W-:Y:S01]  /*2190*/  FFMA.FTZ R47, R47, R39, R16 ;  /* 0x000000272f2f7223 */ /* 0x000fe20000010010 */
[----:B------:R-:W-:Y:S01]  /*21a0*/  HADD2.F32 R16, -RZ, R29.H0_H0 ;  /* 0x2000001dff107230 */ /* 0x000fe20000004100 */
[----:B------:R-:W0:Y:S01]  /*21b0*/  I2F.F16 R45, R45 ;  /* 0x0000002d002d7306 */ /* 0x000e220000200c00 */
[----:B------:R-:W-:-:S02]  /*21c0*/  HADD2.F32 R29, -RZ, R46.H0_H0 ;  /* 0x2000002eff1d7230 */ /* 0x000fc40000004100 */
[----:B------:R-:W-:Y:S01]  /*21d0*/  FFMA.FTZ R12, R12, R2, R47 ;  /* 0x000000020c0c7223 */ /* 0x000fe2000001002f */
[----:B----4-:R-:W-:Y:S02]  /*21e0*/  HADD2.F32 R44, -RZ, R44.H0_H0 ;  /* 0x2000002cff2c7230 */ /* 0x010fe40000004100 */
[----:B------:R-:W-:Y:S02]  /*21f0*/  HADD2.F32 R3, -RZ, R3.H1_H1 ;  /* 0x30000003ff037230 */ /* 0x000fe40000004100 */
[----:B------:R-:W-:Y:S01]  /*2200*/  FFMA.FTZ R19, R19, R41, R12 ;  /* 0x0000002913137223 */ /* 0x000fe2000001000c */
[----:B------:R1:W2:Y:S01]  /*2210*/  I2F.F16 R18, R48 ;  /* 0x0000003000127306 */ /* 0x0002a20000200c00 */
[----:B0-----:R-:W-:-:S07]  /*2220*/  HADD2.F32 R45, -RZ, R45.H0_H0 ;  /* 0x2000002dff2d7230 */ /* 0x001fce0000004100 */
[----:B------:R-:W0:Y:S01]  /*2230*/  I2F.F16 R43, R43 ;  /* 0x0000002b002b7306 */ /* 0x000e220000200c00 */
[----:B-1----:R-:W-:-:S05]  /*2240*/  HADD2.F32 R48, -RZ, R27.H0_H0 ;  /* 0x2000001bff307230 */ /* 0x002fca0000004100 */
[C---:B------:R-:W-:Y:S01]  /*2250*/  FFMA.FTZ R49, R39.reuse, R48, R38 ;  /* 0x0000003027317223 */ /* 0x040fe20000010026 */
[----:B------:R-:W-:Y:S01]  /*2260*/  HADD2.F32 R38, -RZ, R17.H0_H0 ;  /* 0x20000011ff267230 */ /* 0x000fe20000004100 */
[----:B------:R-:W1:Y:S01]  /*2270*/  I2F.F16 R27, R50 ;  /* 0x00000032001b7306 */ /* 0x000e620000200c00 */
[C---:B------:R-:W-:Y:S01]  /*2280*/  FFMA.FTZ R17, R39.reuse, R16, R40 ;  /* 0x0000001027117223 */ /* 0x040fe20000010028 */
[C---:B------:R-:W-:Y:S01]  /*2290*/  FFMA.FTZ R16, R2.reuse, R29, R49 ;  /* 0x0000001d02107223 */ /* 0x040fe20000010031 */
[----:B--2---:R-:W-:Y:S02]  /*22a0*/  HADD2.F32 R18, -RZ, R18.H0_H0 ;  /* 0x20000012ff127230 */ /* 0x004fe40000004100 */
[----:B------:R-:W-:Y:S01]  /*22b0*/  FFMA.FTZ R38, R39, R38, R13 ;  /* 0x0000002627267223 */ /* 0x000fe2000001000d */
[----:B------:R-:W-:Y:S02]  /*22c0*/  HADD2.F32 R13, -RZ, R28.H0_H0 ;  /* 0x2000001cff0d7230 */ /* 0x000fe40000004100 */
[----:B------:R-:W-:Y:S01]  /*22d0*/  FFMA.FTZ R44, R2, R44, R17 ;  /* 0x0000002c022c7223 */ /* 0x000fe20000010011 */
[----:B------:R-:W-:Y:S01]  /*22e0*/  FFMA.FTZ R16, R41, R45, R16 ;  /* 0x0000002d29107223 */ /* 0x000fe20000010010 */
[----:B------:R-:W2:Y:S01]  /*22f0*/  I2F.F16 R42, R42 ;  /* 0x0000002a002a7306 */ /* 0x000ea20000200c00 */
[----:B------:R-:W-:-:S02]  /*2300*/  HADD2.F32 R17, -RZ, R32.H0_H0 ;  /* 0x20000020ff117230 */ /* 0x000fc40000004100 */
[----:B------:R-:W-:Y:S01]  /*2310*/  FFMA.FTZ R38, R2, R13, R38 ;  /* 0x0000000d02267223 */ /* 0x000fe20000010026 */
[----:B0-----:R-:W-:Y:S02]  /*2320*/  HADD2.F32 R2, -RZ, R43.H0_H0 ;  /* 0x2000002bff027230 */ /* 0x001fe40000004100 */
[C---:B------:R-:W-:Y:S01]  /*2330*/  FFMA.FTZ R13, R41.reuse, R18, R44 ;  /* 0x00000012290d7223 */ /* 0x040fe2000001002c */
[----:B-1----:R-:W-:Y:S01]  /*2340*/  HADD2.F32 R27, -RZ, R27.H0_H0 ;  /* 0x2000001bff1b7230 */ /* 0x002fe20000004100 */
[----:B------:R-:W0:Y:S01]  /*2350*/  I2F.F16 R14, R14 ;  /* 0x0000000e000e7306 */ /* 0x000e220000200c00 */
[----:B------:R-:W-:Y:S01]  /*2360*/  FFMA.FTZ R2, R2, R3, R19 ;  /* 0x0000000302027223 */ /* 0x000fe20000010013 */
[----:B------:R-:W-:Y:S02]  /*2370*/  HADD2.F32 R19, -RZ, R30.H0_H0 ;  /* 0x2000001eff137230 */ /* 0x000fe40000004100 */
[----:B------:R-:W-:Y:S01]  /*2380*/  FFMA.FTZ R38, R41, R27, R38 ;  /* 0x0000001b29267223 */ /* 0x000fe20000010026 */
[----:B--2---:R-:W-:-:S03]  /*2390*/  HADD2.F32 R42, -RZ, R42.H0_H0 ;  /* 0x2000002aff2a7230 */ /* 0x004fc60000004100 */
[----:B------:R-:W1:Y:S02]  /*23a0*/  I2F.F16 R15, R15 ;  /* 0x0000000f000f7306 */ /* 0x000e640000200c00 */
        /* <DEDUP_REMOVED lines=19> */
.L_x_4359:
[----:B-----5:R1:W5:Y:S04]  /*24e0*/  LDG.E.128.CONSTANT R16, desc[UR6][R24.64] ;  /* 0x0000000618107981 */ /* 0x020368000c1e9d00 */
[----:B------:R1:W5:Y:S01]  /*24f0*/  LDG.E.128.CONSTANT R12, desc[UR6][R22.64] ;  /* 0x00000006160c7981 */ /* 0x000362000c1e9d00 */
[----:B------:R-:W-:Y:S05]  /*2500*/  @P1 BRA `(.L_x_4360) ;  /* 0x0000000c00081947 */ /* 0x000fea0003800000 */
[----:B-1---5:R-:W-:Y:S02]  /*2510*/  LOP3.LUT R24, R13, 0xff, RZ, 0xc0, !PT ;  /* 0x000000ff0d187812 */ /* 0x022fe400078ec0ff */
[----:B------:R-:W-:Y:S02]  /*2520*/  LOP3.LUT R2, R17, 0xff, RZ, 0xc0, !PT ;  /* 0x000000ff11027812 */ /* 0x000fe400078ec0ff */
[----:B------:R-:W-:Y:S02]  /*2530*/  IADD3 R39, PT, PT, R24, -0x80, RZ ;  /* 0xffffff8018277810 */ /* 0x000fe40007ffe0ff */
[----:B------:R-:W-:Y:S02]  /*2540*/  LOP3.LUT R24, R18, 0xff, RZ, 0xc0, !PT ;  /* 0x000000ff12187812 */ /* 0x000fe400078ec0ff */
[----:B------:R-:W-:Y:S02]  /*2550*/  IADD3 R3, PT, PT, R2, -0x80, RZ ;  /* 0xffffff8002037810 */ /* 0x000fe40007ffe0ff */
[----:B------:R-:W-:Y:S01]  /*2560*/  IADD3 R48, PT, PT, R24, -0x80, RZ ;  /* 0xffffff8018307810 */ /* 0x000fe20007ffe0ff */
[----:B------:R-:W1:Y:S01]  /*2570*/  I2F.F16 R39, R39 ;  /* 0x0000002700277306 */ /* 0x000e620000200c00 */
[----:B------:R-:W2:Y:S01]  /*2580*/  LDS.64 R24, [UR5+0x20] ;  /* 0x00002005ff187984 */ /* 0x000ea20008000a00 */
[----:B------:R-:W-:-:S02]  /*2590*/  LOP3.LUT R2, R16, 0xff, RZ, 0xc0, !PT ;  /* 0x000000ff10027812 */ /* 0x000fc400078ec0ff */
[----:B------:R-:W-:Y:S02]  /*25a0*/  LOP3.LUT R23, R12, 0xff, RZ, 0xc0, !PT ;  /* 0x000000ff0c177812 */ /* 0x000fe400078ec0ff */
[----:B------:R-:W-:Y:S02]  /*25b0*/  IADD3 R2, PT, PT, R2, -0x80, RZ ;  /* 0xffffff8002027810 */ /* 0x000fe40007ffe0ff */
[----:B------:R-:W-:Y:S01]  /*25c0*/  IADD3 R23, PT, PT, R23, -0x80, RZ ;  /* 0xffffff8017177810 */ /* 0x000fe20007ffe0ff */
[----:B------:R-:W3:Y:S01]  /*25d0*/  I2F.F16 R3, R3 ;  /* 0x0000000300037306 */ /* 0x000ee20000200c00 */
[----:B------:R-:W-:Y:S02]  /*25e0*/  LEA.HI R42, R17, 0xffffff80, RZ, 0x8 ;  /* 0xffffff80112a7811 */ /* 0x000fe400078f40ff */
[----:B------:R-:W-:Y:S02]  /*25f0*/  SHF.R.U32.HI R50, RZ, 0x8, R18 ;  /* 0x00000008ff327819 */ /* 0x000fe40000011612 */
[----:B------:R-:W-:Y:S01]  /*2600*/  LEA.HI R43, R16, 0xffffff80, RZ, 0x8 ;  /* 0xffffff80102b7811 */ /* 0x000fe200078f40ff */
[----:B-1----:R-:W-:Y:S01]  /*2610*/  HADD2.F32 R39, -RZ, R39.H0_H0 ;  /* 0x20000027ff277230 */ /* 0x002fe20000004100 */
[----:B------:R-:W-:Y:S01]  /*2620*/  LOP3.LUT R50, R50, 0xff, RZ, 0xc0, !PT ;  /* 0x000000ff32327812 */ /* 0x000fe200078ec0ff */
[----:B------:R1:W4:Y:S01]  /*2630*/  I2F.F16 R49, R2 ;  /* 0x0000000200317306 */ /* 0x0003220000200c00 */
[----:B------:R-:W-:-:S02]  /*2640*/  LEA.HI R41, R18, 0xffffff80, RZ, 0x8 ;  /* 0xffffff8012297811 */ /* 0x000fc400078f40ff */
[----:B------:R-:W-:Y:S02]  /*2650*/  IADD3 R50, PT, PT, R50, -0x80, RZ ;  /* 0xffffff8032327810 */ /* 0x000fe40007ffe0ff */
[C---:B------:R-:W-:Y:S01]  /*2660*/  LEA.HI R22, R19.reuse, 0xffffff80, RZ, 0x8 ;  /* 0xffffff8013167811 */ /* 0x040fe200078f40ff */
[----:B---3--:R-:W-:Y:S02]  /*2670*/  HADD2.F32 R51, -RZ, R3.H0_H0 ;  /* 0x20000003ff337230 */ /* 0x008fe40000004100 */
[----:B0-----:R0:W-:Y:S01]  /*2680*/  I2F.F16 R28, R23 ;  /* 0x00000017001c7306 */ /* 0x0011e20000200c00 */
[----:B-1----:R-:W-:Y:S02]  /*2690*/  LOP3.LUT R2, R19, 0xff, RZ, 0xc0, !PT ;  /* 0x000000ff13027812 */ /* 0x002fe400078ec0ff */
[----:B------:R-:W-:Y:S02]  /*26a0*/  SHF.R.U32.HI R18, RZ, 0x10, R18 ;  /* 0x00000010ff127819 */ /* 0x000fe40000011612 */
[----:B------:R-:W-:Y:S01]  /*26b0*/  LEA.HI R38, R13, 0xffffff80, RZ, 0x8 ;  /* 0xffffff800d267811 */ /* 0x000fe200078f40ff */
[----:B----4-:R-:W-:-:S02]  /*26c0*/  HADD2.F32 R3, -RZ, R49.H0_H0 ;  /* 0x20000031ff037230 */ /* 0x010fc40000004100 */
[----:B------:R-:W-:Y:S01]  /*26d0*/  I2F.F16 R48, R48 ;  /* 0x0000003000307306 */ /* 0x000fe20000200c00 */
[----:B0-----:R-:W-:Y:S02]  /*26e0*/  IADD3 R23, PT, PT, R2, -0x80, RZ ;  /* 0xffffff8002177810 */ /* 0x001fe40007ffe0ff */
[--C-:B------:R-:W-:Y:S02]  /*26f0*/  SHF.R.U32.HI R2, RZ, 0x8, R17.reuse ;  /* 0x00000008ff027819 */ /* 0x100fe40000011611 */
[----:B------:R-:W-:Y:S02]  /*2700*/  SHF.R.U32.HI R17, RZ, 0x10, R17 ;  /* 0x00000010ff117819 */ /* 0x000fe40000011611 */
[----:B------:R-:W-:Y:S01]  /*2710*/  LOP3.LUT R2, R2, 0xff, RZ, 0xc0, !PT ;  /* 0x000000ff02027812 */ /* 0x000fe200078ec0ff */
[----:B------:R-:W0:Y:S01]  /*2720*/  I2F.F16 R23, R23 ;  /* 0x0000001700177306 */ /* 0x000e220000200c00 */
[----:B------:R-:W-:Y:S02]  /*2730*/  LOP3.LUT R17, R17, 0xff, RZ, 0xc0, !PT ;  /* 0x000000ff11117812 */ /* 0x000fe400078ec0ff */
[----:B------:R-:W-:-:S02]  /*2740*/  IADD3 R46, PT, PT, R2, -0x80, RZ ;  /* 0xffffff80022e7810 */ /* 0x000fc40007ffe0ff */
[--C-:B------:R-:W-:Y:S02]  /*2750*/  SHF.R.U32.HI R2, RZ, 0x8, R16.reuse ;  /* 0x00000008ff027819 */ /* 0x100fe40000011610 */
[----:B------:R-:W-:Y:S01]  /*2760*/  IADD3 R17, PT, PT, R17, -0x80, RZ ;  /* 0xffffff8011117810 */ /* 0x000fe20007ffe0ff */
[----:B------:R-:W-:Y:S01]  /*2770*/  I2F.F16 R50, R50 ;  /* 0x0000003200327306 */ /* 0x000fe20000200c00 */
[----:B------:R-:W-:Y:S02]  /*2780*/  LOP3.LUT R2, R2, 0xff, RZ, 0xc0, !PT ;  /* 0x000000ff02027812 */ /* 0x000fe400078ec0ff */
[----:B------:R-:W-:Y:S02]  /*2790*/  SHF.R.U32.HI R16, RZ, 0x10, R16 ;  /* 0x00000010ff107819 */ /* 0x000fe40000011610 */
[----:B------:R-:W-:Y:S02]  /*27a0*/  IADD3 R45, PT, PT, R2, -0x80, RZ ;  /* 0xffffff80022d7810 */ /* 0x000fe40007ffe0ff */
[----:B------:R-:W-:Y:S01]  /*27b0*/  SHF.R.U32.HI R2, RZ, 0x8, R12 ;  /* 0x00000008ff027819 */ /* 0x000fe2000001160c */
[----:B------:R1:W3:Y:S01]  /*27c0*/  I2F.F16 R44, R17 ;  /* 0x00000011002c7306 */ /* 0x0002e20000200c00 */
[----:B0-----:R-:W-:Y:S01]  /*27d0*/  HADD2.F32 R23, -RZ, R23.H0_H0 ;  /* 0x20000017ff177230 */ /* 0x001fe20000004100 */
[----:B------:R-:W-:-:S02]  /*27e0*/  LOP3.LUT R16, R16, 0xff, RZ, 0xc0, !PT ;  /* 0x000000ff10107812 */ /* 0x000fc400078ec0ff */
[----:B------:R-:W-:Y:S01]  /*27f0*/  LOP3.LUT R47, R2, 0xff, RZ, 0xc0, !PT ;  /* 0x000000ff022f7812 */ /* 0x000fe200078ec0ff */
[--C-:B--2---:R-:W-:Y:S01]  /*2800*/  HADD2.F32 R2, -RZ, R24.reuse.H0_H0 ;  /* 0x20000018ff027230 */ /* 0x104fe20000004100 */
[----:B------:R-:W-:Y:S01]  /*2810*/  LOP3.LUT R18, R18, 0xff, RZ, 0xc0, !PT ;  /* 0x000000ff12127812 */ /* 0x000fe200078ec0ff */
[----:B------:R-:W-:Y:S01]  /*2820*/  HADD2.F32 R24, -RZ, R24.H1_H1 ;  /* 0x30000018ff187230 */ /* 0x000fe20000004100 */
[----:B------:R-:W0:Y:S01]  /*2830*/  I2F.F16 R46, R46 ;  /* 0x0000002e002e7306 */ /* 0x000e220000200c00 */
[----:B-1----:R-:W-:Y:S02]  /*2840*/  HADD2.F32 R17, -RZ, R48.H0_H0 ;  /* 0x20000030ff117230 */ /* 0x002fe40000004100 */
[C---:B------:R-:W-:Y:S01]  /*2850*/  FFMA.FTZ R49, R2.reuse, R51, RZ ;  /* 0x0000003302317223 */ /* 0x040fe200000100ff */
[----:B------:R-:W-:Y:S01]  /*2860*/  FFMA.FTZ R3, R3, R2, RZ ;  /* 0x0000000203037223 */ /* 0x000fe200000100ff */
[C---:B------:R-:W-:Y:S01]  /*2870*/  FFMA.FTZ R23, R2.reuse, R23, RZ ;  /* 0x0000001702177223 */ /* 0x040fe200000100ff */
[----:B------:R-:W-:Y:S01]  /*2880*/  IADD3 R47, PT, PT, R47, -0x80, RZ ;  /* 0xffffff802f2f7810 */ /* 0x000fe20007ffe0ff */
[----:B------:R-:W-:Y:S01]  /*2890*/  FFMA.FTZ R48, R2, R17, RZ ;  /* 0x0000001102307223 */ /* 0x000fe200000100ff */
[--C-:B------:R-:W-:Y:S01]  /*28a0*/  SHF.R.U32.HI R2, RZ, 0x8, R19.reuse ;  /* 0x00000008ff027819 */ /* 0x100fe20000011613 */
[----:B------:R-:W1:Y:S01]  /*28b0*/  I2F.F16 R45, R45 ;  /* 0x0000002d002d7306 */ /* 0x000e620000200c00 */
[----:B------:R-:W-:Y:S01]  /*28c0*/  SHF.R.U32.HI R19, RZ, 0x10, R19 ;  /* 0x00000010ff137819 */ /* 0x000fe20000011613 */
[----:B---3--:R-:W-:Y:S01]  /*28d0*/  HADD2.F32 R44, -RZ, R44.H0_H0 ;  /* 0x2000002cff2c7230 */ /* 0x008fe20000004100 */
[----:B------:R-:W-:-:S02]  /*28e0*/  LOP3.LUT R2, R2, 0xff, RZ, 0xc0, !PT ;  /* 0x000000ff02027812 */ /* 0x000fc400078ec0ff */
[----:B------:R-:W-:Y:S02]  /*28f0*/  LOP3.LUT R19, R19, 0xff, RZ, 0xc0, !PT ;  /* 0x000000ff13137812 */ /* 0x000fe400078ec0ff */
[----:B------:R-:W-:Y:S01]  /*2900*/  IADD3 R2, PT, PT, R2, -0x80, RZ ;  /* 0xffffff8002027810 */ /* 0x000fe20007ffe0ff */
[----:B0-----:R-:W-:Y:S01]  /*2910*/  HADD2.F32 R46, -RZ, R46.H0_H0 ;  /* 0x2000002eff2e7230 */ /* 0x001fe20000004100 */
[----:B------:R-:W-:Y:S01]  /*2920*/  IADD3 R16, PT, PT, R16, -0x80, RZ ;  /* 0xffffff8010107810 */ /* 0x000fe20007ffe0ff */
[----:B------:R0:W2:Y:S01]  /*2930*/  I2F.F16 R17, R47 ;  /* 0x0000002f00117306 */ /* 0x0000a20000200c00 */
[----:B------:R-:W-:Y:S02]  /*2940*/  IADD3 R18, PT, PT, R18, -0x80, RZ ;  /* 0xffffff8012127810 */ /* 0x000fe40007ffe0ff */
[----:B------:R-:W-:Y:S01]  /*2950*/  IADD3 R19, PT, PT, R19, -0x80, RZ ;  /* 0xffffff8013137810 */ /* 0x000fe20007ffe0ff */
[----:B------:R-:W-:Y:S01]  /*2960*/  FFMA.FTZ R49, R24, R46, R49 ;  /* 0x0000002e18317223 */ /* 0x000fe20000010031 */
[----:B-1----:R-:W-:Y:S01]  /*2970*/  HADD2.F32 R46, -RZ, R45.H0_H0 ;  /* 0x2000002dff2e7230 */ /* 0x002fe20000004100 */
[----:B------:R-:W-:-:S02]  /*2980*/  LOP3.LUT R27, R14, 0xff, RZ, 0xc0, !PT ;  /* 0x000000ff0e1b7812 */ /* 0x000fc400078ec0ff */
[----:B------:R-:W1:Y:S01]  /*2990*/  I2F.F16 R2, R2 ;  /* 0x0000000200027306 */ /* 0x000e620000200c00 */
[----:B0-----:R-:W-:Y:S02]  /*29a0*/  HADD2.F32 R47, -RZ, R50.H0_H0 ;  /* 0x20000032ff2f7230 */ /* 0x001fe40000004100 */
[----:B------:R-:W-:Y:S01]  /*29b0*/  FFMA.FTZ R45, R46, R24, R3 ;  /* 0x000000182e2d7223 */ /* 0x000fe20000010003 */
[----:B------:R-:W-:Y:S02]  /*29c0*/  IADD3 R29, PT, PT, R27, -0x80, RZ ;  /* 0xffffff801b1d7810 */ /* 0x000fe40007ffe0ff */
[----:B------:R-:W-:Y:S01]  /*29d0*/  LOP3.LUT R27, R15, 0xff, RZ, 0xc0, !PT ;  /* 0x000000ff0f1b7812 */ /* 0x000fe200078ec0ff */
[----:B------:R-:W-:Y:S01]  /*29e0*/  FFMA.FTZ R48, R24, R47, R48 ;  /* 0x0000002f18307223 */ /* 0x000fe20000010030 */
[----:B------:R-:W-:Y:S01]  /*29f0*/  HADD2.F32 R47, -RZ, R25.H0_H0 ;  /* 0x20000019ff2f7230 */ /* 0x000fe20000004100 */
[----:B------:R-:W0:Y:S01]  /*2a00*/  I2F.F16 R16, R16 ;  /* 0x0000001000107306 */ /* 0x000e220000200c00 */
[----:B------:R-:W-:Y:S01]  /*2a10*/  LEA.HI R40, R12, 0xffffff80, RZ, 0x8 ;  /* 0xffffff800c287811 */ /* 0x000fe200078f40ff */
[----:B--2---:R-:W-:Y:S01]  /*2a20*/  HADD2.F32 R17, -RZ, R17.H0_H0 ;  /* 0x20000011ff117230 */ /* 0x004fe20000004100 */
[----:B------:R-:W-:Y:S01]  /*2a30*/  SHF.R.U32.HI R12, RZ, 0x10, R12 ;  /* 0x00000010ff0c7819 */ /* 0x000fe2000001160c */
[----:B------:R-:W-:Y:S01]  /*2a40*/  FFMA.FTZ R49, R47, R44, R49 ;  /* 0x0000002c2f317223 */ /* 0x000fe20000010031 */
[----:B------:R-:W-:Y:S01]  /*2a50*/  IADD3 R27, PT, PT, R27, -0x80, RZ ;  /* 0xffffff801b1b7810 */ /* 0x000fe20007ffe0ff */
[----:B-1----:R-:W-:Y:S01]  /*2a60*/  HADD2.F32 R50, -RZ, R2.H0_H0 ;  /* 0x20000002ff327230 */ /* 0x002fe20000004100 */
[----:B------:R-:W-:Y:S01]  /*2a70*/  SHF.R.U32.HI R2, RZ, 0x8, R13 ;  /* 0x00000008ff027819 */ /* 0x000fe2000001160d */
[----:B------:R-:W1:Y:S01]  /*2a80*/  I2F.F16 R18, R18 ;  /* 0x0000001200127306 */ /* 0x000e620000200c00 */
[----:B------:R-:W-:-:S02]  /*2a90*/  LOP3.LUT R12, R12, 0xff, RZ, 0xc0, !PT ;  /* 0x000000ff0c0c7812 */ /* 0x000fc400078ec0ff */
[----:B------:R-:W-:Y:S01]  /*2aa0*/  FFMA.FTZ R46, R24, R50, R23 ;  /* 0x00000032182e7223 */ /* 0x000fe20000010017 */
[----:B------:R-:W-:Y:S02]  /*2ab0*/  LOP3.LUT R23, R2, 0xff, RZ, 0xc0, !PT ;  /* 0x000000ff02177812 */ /* 0x000fe400078ec0ff */
[----:B------:R-:W2:Y:S01]  /*2ac0*/  LDS.64 R2, [UR5+0x28] ;  /* 0x00002805ff027984 */ /* 0x000ea20008000a00 */
[----:B------:R-:W-:Y:S01]  /*2ad0*/  SHF.R.U32.HI R24, RZ, 0x10, R13 ;  /* 0x00000010ff187819 */ /* 0x000fe2000001160d */
[----:B------:R-:W3:Y:S01]  /*2ae0*/  I2F.F16 R19, R19 ;  /* 0x0000001300137306 */ /* 0x000ee20000200c00 */
[----:B------:R-:W-:Y:S01]  /*2af0*/  IADD3 R13, PT, PT, R23, -0x80, RZ ;  /* 0xffffff80170d7810 */ /* 0x000fe20007ffe0ff */
[----:B0-----:R-:W-:Y:S01]  /*2b00*/  HADD2.F32 R44, -RZ, R16.H0_H0 ;  /* 0x20000010ff2c7230 */ /* 0x001fe20000004100 */
[----:B------:R-:W-:Y:S02]  /*2b10*/  LOP3.LUT R24, R24, 0xff, RZ, 0xc0, !PT ;  /* 0x000000ff18187812 */ /* 0x000fe400078ec0ff */
[----:B------:R-:W-:Y:S01]  /*2b20*/  IADD3 R12, PT, PT, R12, -0x80, RZ ;  /* 0xffffff800c0c7810 */ /* 0x000fe20007ffe0ff */
[----:B-1----:R-:W-:-:S02]  /*2b30*/  HADD2.F32 R23, -RZ, R18.H0_H0 ;  /* 0x20000012ff177230 */ /* 0x002fc40000004100 */
[----:B------:R-:W0:Y:S01]  /*2b40*/  I2F.F16 R41, R41 ;  /* 0x0000002900297306 */ /* 0x000e220000200c00 */
[----:B------:R-:W-:Y:S01]  /*2b50*/  IADD3 R16, PT, PT, R24, -0x80, RZ ;  /* 0xffffff8018107810 */ /* 0x000fe20007ffe0ff */
[----:B------:R-:W-:Y:S01]  /*2b60*/  FFMA.FTZ R24, R44, R47, R45 ;  /* 0x0000002f2c187223 */ /* 0x000fe2000001002d */
[----:B------:R-:W-:Y:S01]  /*2b70*/  SHF.R.U32.HI R18, RZ, 0x8, R14 ;  /* 0x00000008ff127819 */ /* 0x000fe2000001160e */
[----:B------:R-:W-:Y:S01]  /*2b80*/  FFMA.FTZ R23, R47, R23, R48 ;  /* 0x000000172f177223 */ /* 0x000fe20000010030 */
[----:B------:R-:W-:Y:S01]  /*2b90*/  SHF.R.U32.HI R44, RZ, 0x10, R14 ;  /* 0x00000010ff2c7819 */ /* 0x000fe2000001160e */
[----:B------:R-:W-:Y:S02]  /*2ba0*/  HADD2.F32 R48, -RZ, R25.H1_H1 ;  /* 0x30000019ff307230 */ /* 0x000fe40000004100 */
[----:B---3--:R-:W-:Y:S01]  /*2bb0*/  HADD2.F32 R51, -RZ, R19.H0_H0 ;  /* 0x20000013ff337230 */ /* 0x008fe20000004100 */
[----:B------:R-:W1:Y:S01]  /*2bc0*/  I2F.F16 R22, R22 ;  /* 0x0000001600167306 */ /* 0x000e620000200c00 */
[----:B------:R-:W-:-:S02]  /*2bd0*/  LOP3.LUT R19, R18, 0xff, RZ, 0xc0, !PT ;  /* 0x000000ff12137812 */ /* 0x000fc400078ec0ff */
[----:B------:R-:W-:Y:S01]  /*2be0*/  LOP3.LUT R45, R44, 0xff, RZ, 0xc0, !PT ;  /* 0x000000ff2c2d7812 */ /* 0x000fe200078ec0ff */
[----:B------:R-:W-:Y:S01]  /*2bf0*/  FFMA.FTZ R46, R47, R51, R46 ;  /* 0x000000332f2e7223 */ /* 0x000fe2000001002e */
[--C-:B------:R-:W-:Y:S01]  /*2c00*/  SHF.R.U32.HI R47, RZ, 0x8, R15.reuse ;  /* 0x00000008ff2f7819 */ /* 0x100fe2000001160f */
[----:B0-----:R-:W-:Y:S01]  /*2c10*/  HADD2.F32 R50, -RZ, R41.H0_H0 ;  /* 0x20000029ff327230 */ /* 0x001fe20000004100 */
[----:B------:R-:W-:Y:S01]  /*2c20*/  SHF.R.U32.HI R44, RZ, 0x10, R15 ;  /* 0x00000010ff2c7819 */ /* 0x000fe2000001160f */
[----:B------:R-:W0:Y:S01]  /*2c30*/  I2F.F16 R42, R42 ;  /* 0x0000002a002a7306 */ /* 0x000e220000200c00 */
[----:B------:R-:W-:Y:S02]  /*2c40*/  LOP3.LUT R25, R47, 0xff, RZ, 0xc0, !PT ;  /* 0x000000ff2f197812 */ /* 0x000fe400078ec0ff */
[----:B------:R-:W-:Y:S01]  /*2c50*/  LEA.HI R18, R14, 0xffffff80, RZ, 0x8 ;  /* 0xffffff800e127811 */ /* 0x000fe200078f40ff */
[----:B------:R-:W-:Y:S01]  /*2c60*/  FFMA.FTZ R23, R48, R50, R23 ;  /* 0x0000003230177223 */ /* 0x000fe20000010017 */
[----:B------:R-:W-:-:S02]  /*2c70*/  IADD3 R14, PT, PT, R19, -0x80, RZ ;  /* 0xffffff80130e7810 */ /* 0x000fc40007ffe0ff */
[----:B------:R-:W-:Y:S01]  /*2c80*/  IADD3 R25, PT, PT, R25, -0x80, RZ ;  /* 0xffffff8019197810 */ /* 0x000fe20007ffe0ff */
[----:B------:R-:W3:Y:S01]  /*2c90*/  I2F.F16 R43, R43 ;  /* 0x0000002b002b7306 */ /* 0x000ee20000200c00 */
[----:B------:R-:W-:Y:S01]  /*2ca0*/  LOP3.LUT R44, R44, 0xff, RZ, 0xc0, !PT ;  /* 0x000000ff2c2c7812 */ /* 0x000fe200078ec0ff */
[----:B-1----:R-:W-:Y:S01]  /*2cb0*/  HADD2.F32 R41, -RZ, R22.H0_H0 ;  /* 0x20000016ff297230 */ /* 0x002fe20000004100 */
[----:B------:R-:W-:Y:S02]  /*2cc0*/  LEA.HI R19, R15, 0xffffff80, RZ, 0x8 ;  /* 0xffffff800f137811 */ /* 0x000fe400078f40ff */
[----:B------:R-:W-:Y:S01]  /*2cd0*/  IADD3 R15, PT, PT, R45, -0x80, RZ ;  /* 0xffffff802d0f7810 */ /* 0x000fe20007ffe0ff */
[----:B--2---:R-:W-:Y:S01]  /*2ce0*/  HADD2.F32 R22, -RZ, R2.H1_H1 ;  /* 0x30000002ff167230 */ /* 0x004fe20000004100 */
[----:B------:R-:W-:Y:S01]  /*2cf0*/  IADD3 R44, PT, PT, R44, -0x80, RZ ;  /* 0xffffff802c2c7810 */ /* 0x000fe20007ffe0ff */
[----:B------:R-:W1:Y:S01]  /*2d00*/  I2F.F16 R29, R29 ;  /* 0x0000001d001d7306 */ /* 0x000e620000200c00 */
[----:B------:R-:W-:Y:S01]  /*2d10*/  FFMA.FTZ R46, R48, R41, R46 ;  /* 0x00000029302e7223 */ /* 0x000fe2000001002e */
[----:B0-----:R-:W-:-:S02]  /*2d20*/  HADD2.F32 R42, -RZ, R42.H0_H0 ;  /* 0x2000002aff2a7230 */ /* 0x001fc40000004100 */
[----:B------:R-:W-:Y:S02]  /*2d30*/  HADD2.F32 R41, -RZ, R28.H0_H0 ;  /* 0x2000001cff297230 */ /* 0x000fe40000004100 */
[----:B---3--:R-:W-:Y:S02]  /*2d40*/  HADD2.F32 R43, -RZ, R43.H0_H0 ;  /* 0x2000002bff2b7230 */ /* 0x008fe40000004100 */
[----:B------:R-:W0:Y:S01]  /*2d50*/  I2F.F16 R27, R27 ;  /* 0x0000001b001b7306 */ /* 0x000e220000200c00 */
[----:B------:R-:W-:Y:S01]  /*2d60*/  FFMA.FTZ R49, R48, R42, R49 ;  /* 0x0000002a30317223 */ /* 0x000fe20000010031 */
[----:B------:R-:W-:Y:S02]  /*2d70*/  HADD2.F32 R42, -RZ, R2.H0_H0 ;  /* 0x20000002ff2a7230 */ /* 0x000fe40000004100 */
[----:B------:R-:W-:Y:S01]  /*2d80*/  FFMA.FTZ R24, R43, R48, R24 ;  /* 0x000000302b187223 */ /* 0x000fe20000010018 */
[----:B------:R-:W-:Y:S02]  /*2d90*/  HADD2.F32 R2, -RZ, R3.H0_H0 ;  /* 0x20000003ff027230 */ /* 0x000fe40000004100 */
[----:B-1----:R-:W-:Y:S01]  /*2da0*/  HADD2.F32 R29, -RZ, R29.H0_H0 ;  /* 0x2000001dff1d7230 */ /* 0x002fe20000004100 */
[----:B------:R-:W1:Y:S01]  /*2db0*/  I2F.F16 R13, R13 ;  /* 0x0000000d000d7306 */ /* 0x000e620000200c00 */
[----:B------:R-:W-:Y:S01]  /*2dc0*/  FFMA.FTZ R24, R41, R42, R24 ;  /* 0x0000002a29187223 */ /* 0x000fe20000010018 */
[----:B------:R-:W-:Y:S01]  /*2dd0*/  FFMA.FTZ R39, R42, R39, R49 ;  /* 0x000000272a277223 */ /* 0x000fe20000010031 */
[----:B------:R-:W-:-:S02]  /*2de0*/  HADD2.F32 R3, -RZ, R3.H1_H1 ;  /* 0x30000003ff037230 */ /* 0x000fc40000004100 */
[C---:B------:R-:W-:Y:S01]  /*2df0*/  FFMA.FTZ R29, R42.reuse, R29, R23 ;  /* 0x0000001d2a1d7223 */ /* 0x040fe20000010017 */
        /* <DEDUP_REMOVED lines=9> */
[----:B------:R-:W-:Y:S02]  /*2e90*/  HADD2.F32 R14, -RZ, R31.H0_H0 ;  /* 0x2000001fff0e7230 */ /* 0x000fe40000004100 */
[----:B------:R-:W-:Y:S01]  /*2ea0*/  FFMA.FTZ R23, R22, R23, R29 ;  /* 0x0000001716177223 */ /* 0x000fe2000001001d */
[----:B-1----:R-:W-:-:S04]  /*2eb0*/  HADD2.F32 R25, -RZ, R25.H0_H0 ;  /* 0x20000019ff197230 */ /* 0x002fc80000004100 */
        /* <DEDUP_REMOVED lines=30> */
[----:B------:R-:W-:Y:S01]  /*30a0*/  HADD2.F32 R19, -RZ, R30.H0_H0 ;  /* 0x2000001eff137230 */ /* 0x000fe20000004100 */
        /* <DEDUP_REMOVED lines=8> */
.L_x_4360:
[----:B------:R-:W-:Y:S01]  /*3130*/  UIADD3 UR4, UPT, UPT, UR5, 0x40, URZ ;  /* 0x0000004005047890 */ /* 0x000fe2000fffe0ff */
[----:B------:R-:W-:Y:S01]  /*3140*/  MOV R38, R26 ;  /* 0x0000001a00267202 */ /* 0x000fe20000000f00 */
[----:B0-----:R-:W-:Y:S01]  /*3150*/  IMAD.WIDE R20, R35, 0x4, R20 ;  /* 0x0000000423147825 */ /* 0x001fe200078e0214 */
[----:B-1----:R-:W-:Y:S02]  /*3160*/  LEA.HI R25, R8, 0xffffff80, RZ, 0x8 ;  /* 0xffffff8008197811 */ /* 0x002fe400078f40ff */
[----:B------:R-:W-:Y:S02]  /*3170*/  LEA.HI R26, R9, 0xffffff80, RZ, 0x8 ;  /* 0xffffff80091a7811 */ /* 0x000fe400078f40ff */
[----:B------:R-:W-:Y:S02]  /*3180*/  LEA.HI R27, R10, 0xffffff80, RZ, 0x8 ;  /* 0xffffff800a1b7811 */ /* 0x000fe400078f40ff */
[----:B-----5:R-:W-:Y:S02]  /*3190*/  LEA.HI R15, R11, 0xffffff80, RZ, 0x8 ;  /* 0xffffff800b0f7811 */ /* 0x020fe400078f40ff */
[----:B------:R-:W-:-:S02]  /*31a0*/  LEA.HI R23, R4, 0xffffff80, RZ, 0x8 ;  /* 0xffffff8004177811 */ /* 0x000fc400078f40ff */
[----:B------:R-:W-:Y:S02]  /*31b0*/  LEA.HI R19, R5, 0xffffff80, RZ, 0x8 ;  /* 0xffffff8005137811 */ /* 0x000fe400078f40ff */
[----:B------:R-:W-:Y:S02]  /*31c0*/  LEA.HI R14, R6, 0xffffff80, RZ, 0x8 ;  /* 0xffffff80060e7811 */ /* 0x000fe400078f40ff */
[----:B------:R-:W-:Y:S01]  /*31d0*/  LEA.HI R24, R7, 0xffffff80, RZ, 0x8 ;  /* 0xffffff8007187811 */ /* 0x000fe200078f40ff */
[----:B------:R-:W-:Y:S06]  /*31e0*/  @P1 BRA `(.L_x_4357) ;  /* 0x0000000800e81947 */ /* 0x000fec0003800000 */
        /* <DEDUP_REMOVED lines=11> */
[----:B------:R2:W-:Y:S01]  /*32a0*/  I2F.F16 R17, R12 ;  /* 0x0000000c00117306 */ /* 0x0005e20000200c00 */
[----:B------:R-:W-:Y:S01]  /*32b0*/  IADD3 R2, PT, PT, R2, -0x80, RZ ;  /* 0xffffff8002027810 */ /* 0x000fe20007ffe0ff */
[----:B0-----:R-:W-:Y:S01]  /*32c0*/  HADD2.F32 R25, -RZ, R25.H0_H0 ;  /* 0x20000019ff197230 */ /* 0x001fe20000004100 */
[--C-:B------:R-:W-:Y:S02]  /*32d0*/  SHF.R.U32.HI R28, RZ, 0x8, R9.reuse ;  /* 0x00000008ff1c7819 */ /* 0x100fe40000011609 */
[----:B------:R-:W-:-:S02]  /*32e0*/  SHF.R.U32.HI R42, RZ, 0x10, R9 ;  /* 0x00000010ff2a7819 */ /* 0x000fc40000011609 */
[----:B------:R-:W-:Y:S01]  /*32f0*/  LOP3.LUT R28, R28, 0xff, RZ, 0xc0, !PT ;  /* 0x000000ff1c1c7812 */ /* 0x000fe200078ec0ff */
[----:B------:R0:W3:Y:S01]  /*3300*/  I2F.F16 R22, R13 ;  /* 0x0000000d00167306 */ /* 0x0000e20000200c00 */
[----:B--2---:R-:W-:Y:S01]  /*3310*/  LOP3.LUT R12, R7, 0xff, RZ, 0xc0, !PT ;  /* 0x000000ff070c7812 */ /* 0x004fe200078ec0ff */
[----:B-1----:R-:W-:Y:S01]  /*3320*/  HADD2.F32 R26, -RZ, R26.H0_H0 ;  /* 0x2000001aff1a7230 */ /* 0x002fe20000004100 */
[----:B------:R-:W-:Y:S02]  /*3330*/  IADD3 R9, PT, PT, R28, -0x80, RZ ;  /* 0xffffff801c097810 */ /* 0x000fe40007ffe0ff */
[----:B------:R-:W-:Y:S02]  /*3340*/  IADD3 R16, PT, PT, R12, -0x80, RZ ;  /* 0xffffff800c107810 */ /* 0x000fe40007ffe0ff */
[----:B------:R-:W-:Y:S01]  /*3350*/  LOP3.LUT R42, R42, 0xff, RZ, 0xc0, !PT ;  /* 0x000000ff2a2a7812 */ /* 0x000fe200078ec0ff */
[----:B------:R1:W2:Y:S01]  /*3360*/  I2F.F16 R3, R2 ;  /* 0x0000000200037306 */ /* 0x0002a20000200c00 */
[----:B0-----:R-:W0:Y:S01]  /*3370*/  LDS.64 R12, [UR5+0x30] ;  /* 0x00003005ff0c7984 */ /* 0x001e220008000a00 */
[----:B------:R-:W-:-:S02]  /*3380*/  SHF.R.U32.HI R28, RZ, 0x8, R4 ;  /* 0x00000008ff1c7819 */ /* 0x000fc40000011604 */
[----:B------:R-:W-:Y:S02]  /*3390*/  SHF.R.U32.HI R4, RZ, 0x10, R4 ;  /* 0x00000010ff047819 */ /* 0x000fe40000011604 */
[----:B------:R-:W-:Y:S01]  /*33a0*/  SHF.R.U32.HI R44, RZ, 0x8, R10 ;  /* 0x00000008ff2c7819 */ /* 0x000fe2000001160a */
[----:B---3--:R-:W-:Y:S01]  /*33b0*/  HADD2.F32 R22, -RZ, R22.H0_H0 ;  /* 0x20000016ff167230 */ /* 0x008fe20000004100 */
[----:B------:R-:W3:Y:S01]  /*33c0*/  I2F.F16 R41, R41 ;  /* 0x0000002900297306 */ /* 0x000ee20000200c00 */
[----:B-1----:R-:W-:Y:S02]  /*33d0*/  LOP3.LUT R2, R6, 0xff, RZ, 0xc0, !PT ;  /* 0x000000ff06027812 */ /* 0x002fe400078ec0ff */
[----:B------:R-:W-:Y:S02]  /*33e0*/  IADD3 R43, PT, PT, R42, -0x80, RZ ;  /* 0xffffff802a2b7810 */ /* 0x000fe40007ffe0ff */
[----:B------:R-:W-:Y:S02]  /*33f0*/  IADD3 R18, PT, PT, R2, -0x80, RZ ;  /* 0xffffff8002127810 */ /* 0x000fe40007ffe0ff */
[----:B------:R-:W-:Y:S01]  /*3400*/  LOP3.LUT R2, R11, 0xff, RZ, 0xc0, !PT ;  /* 0x000000ff0b027812 */ /* 0x000fe200078ec0ff */
[----:B------:R-:W-:Y:S01]  /*3410*/  I2F.F16 R40, R40 ;  /* 0x0000002800287306 */ /* 0x000fe20000200c00 */
[----:B------:R-:W-:Y:S01]  /*3420*/  LOP3.LUT R42, R4, 0xff, RZ, 0xc0, !PT ;  /* 0x000000ff042a7812 */ /* 0x000fe200078ec0ff */
[----:B--2---:R-:W-:Y:S01]  /*3430*/  HADD2.F32 R3, -RZ, R3.H0_H0 ;  /* 0x20000003ff037230 */ /* 0x004fe20000004100 */
[----:B------:R-:W-:-:S02]  /*3440*/  IADD3 R39, PT, PT, R2, -0x80, RZ ;  /* 0xffffff8002277810 */ /* 0x000fc40007ffe0ff */
[----:B------:R-:W-:Y:S02]  /*3450*/  SHF.R.U32.HI R2, RZ, 0x8, R8 ;  /* 0x00000008ff027819 */ /* 0x000fe40000011608 */
[----:B------:R-:W-:Y:S01]  /*3460*/  SHF.R.U32.HI R47, RZ, 0x8, R11 ;  /* 0x00000008ff2f7819 */ /* 0x000fe2000001160b */
[----:B---3--:R-:W-:Y:S01]  /*3470*/  HADD2.F32 R41, -RZ, R41.H0_H0 ;  /* 0x20000029ff297230 */ /* 0x008fe20000004100 */
[----:B------:R-:W-:Y:S01]  /*3480*/  LOP3.LUT R2, R2, 0xff, RZ, 0xc0, !PT ;  /* 0x000000ff02027812 */ /* 0x000fe200078ec0ff */
[----:B------:R-:W1:Y:S01]  /*3490*/  I2F.F16 R39, R39 ;  /* 0x0000002700277306 */ /* 0x000e620000200c00 */
[----:B------:R-:W-:Y:S02]  /*34a0*/  SHF.R.U32.HI R49, RZ, 0x10, R10 ;  /* 0x00000010ff317819 */ /* 0x000fe4000001160a */
[----:B------:R-:W-:Y:S02]  /*34b0*/  IADD3 R2, PT, PT, R2, -0x80, RZ ;  /* 0xffffff8002027810 */ /* 0x000fe40007ffe0ff */
[----:B------:R-:W-:-:S02]  /*34c0*/  LOP3.LUT R44, R44, 0xff, RZ, 0xc0, !PT ;  /* 0x000000ff2c2c7812 */ /* 0x000fc400078ec0ff */
[----:B------:R-:W-:Y:S01]  /*34d0*/  SHF.R.U32.HI R8, RZ, 0x10, R8 ;  /* 0x00000010ff087819 */ /* 0x000fe20000011608 */
[----:B------:R2:W3:Y:S01]  /*34e0*/  I2F.F16 R29, R2 ;  /* 0x00000002001d7306 */ /* 0x0004e20000200c00 */
[----:B------:R-:W-:Y:S02]  /*34f0*/  IADD3 R46, PT, PT, R42, -0x80, RZ ;  /* 0xffffff802a2e7810 */ /* 0x000fe40007ffe0ff */
[----:B------:R-:W-:Y:S02]  /*3500*/  SHF.R.U32.HI R45, RZ, 0x8, R5 ;  /* 0x00000008ff2d7819 */ /* 0x000fe40000011605 */
[----:B------:R-:W-:Y:S02]  /*3510*/  IADD3 R42, PT, PT, R44, -0x80, RZ ;  /* 0xffffff802c2a7810 */ /* 0x000fe40007ffe0ff */
[----:B------:R-:W-:Y:S01]  /*3520*/  LOP3.LUT R49, R49, 0xff, RZ, 0xc0, !PT ;  /* 0x000000ff31317812 */ /* 0x000fe200078ec0ff */
[----:B------:R4:W5:Y:S01]  /*3530*/  I2F.F16 R10, R46 ;  /* 0x0000002e000a7306 */ /* 0x0009620000200c00 */
[----:B--2---:R-:W-:-:S02]  /*3540*/  LOP3.LUT R2, R28, 0xff, RZ, 0xc0, !PT ;  /* 0x000000ff1c027812 */ /* 0x004fc400078ec0ff */
[----:B------:R-:W-:Y:S02]  /*3550*/  LOP3.LUT R8, R8, 0xff, RZ, 0xc0, !PT ;  /* 0x000000ff08087812 */ /* 0x000fe400078ec0ff */
[----:B------:R-:W-:Y:S02]  /*3560*/  IADD3 R2, PT, PT, R2, -0x80, RZ ;  /* 0xffffff8002027810 */ /* 0x000fe40007ffe0ff */
[--C-:B------:R-:W-:Y:S01]  /*3570*/  SHF.R.U32.HI R44, RZ, 0x8, R7.reuse ;  /* 0x00000008ff2c7819 */ /* 0x100fe20000011607 */
[----:B------:R2:W0:Y:S01]  /*3580*/  I2F.F16 R28, R43 ;  /* 0x0000002b001c7306 */ /* 0x0004220000200c00 */
[----:B----4-:R-:W-:Y:S01]  /*3590*/  SHF.R.U32.HI R46, RZ, 0x10, R7 ;  /* 0x00000010ff2e7819 */ /* 0x010fe20000011607 */
[----:B-1----:R-:W-:Y:S01]  /*35a0*/  HADD2.F32 R7, -RZ, R39.H0_H0 ;  /* 0x20000027ff077230 */ /* 0x002fe20000004100 */
[----:B------:R-:W-:Y:S01]  /*35b0*/  IADD3 R49, PT, PT, R49, -0x80, RZ ;  /* 0xffffff8031317810 */ /* 0x000fe20007ffe0ff */
[----:B---3--:R-:W-:Y:S01]  /*35c0*/  HADD2.F32 R51, -RZ, R29.H0_H0 ;  /* 0x2000001dff337230 */ /* 0x008fe20000004100 */
[----:B------:R-:W-:-:S02]  /*35d0*/  IADD3 R8, PT, PT, R8, -0x80, RZ ;  /* 0xffffff8008087810 */ /* 0x000fc40007ffe0ff */
[----:B------:R-:W-:Y:S01]  /*35e0*/  SHF.R.U32.HI R48, RZ, 0x10, R11 ;  /* 0x00000010ff307819 */ /* 0x000fe2000001160b */
[----:B------:R0:W-:Y:S01]  /*35f0*/  I2F.F16 R4, R2 ;  /* 0x0000000200047306 */ /* 0x0001e20000200c00 */
[----:B--2---:R-:W-:Y:S01]  /*3600*/  SHF.R.U32.HI R43, RZ, 0x10, R5 ;  /* 0x00000010ff2b7819 */ /* 0x004fe20000011605 */
[----:B-----5:R-:W-:Y:S01]  /*3610*/  HADD2.F32 R10, -RZ, R10.H0_H0 ;  /* 0x2000000aff0a7230 */ /* 0x020fe20000004100 */
[----:B------:R-:W-:Y:S02]  /*3620*/  LOP3.LUT R5, R47, 0xff, RZ, 0xc0, !PT ;  /* 0x000000ff2f057812 */ /* 0x000fe400078ec0ff */
[----:B------:R-:W-:Y:S02]  /*3630*/  LOP3.LUT R48, R48, 0xff, RZ, 0xc0, !PT ;  /* 0x000000ff30307812 */ /* 0x000fe400078ec0ff */
[----:B------:R-:W-:Y:S01]  /*3640*/  IADD3 R50, PT, PT, R5, -0x80, RZ ;  /* 0xffffff8005327810 */ /* 0x000fe20007ffe0ff */
[----:B------:R-:W-:Y:S01]  /*3650*/  HADD2.F32 R5, -RZ, R40.H0_H0 ;  /* 0x20000028ff057230 */ /* 0x000fe20000004100 */
[----:B------:R-:W1:Y:S01]  /*3660*/  I2F.F16 R42, R42 ;  /* 0x0000002a002a7306 */ /* 0x000e620000200c00 */
[--C-:B0-----:R-:W-:Y:S01]  /*3670*/  HADD2.F32 R2, -RZ, R12.reuse.H0_H0 ;  /* 0x2000000cff027230 */ /* 0x101fe20000004100 */
[----:B------:R-:W-:Y:S01]  /*3680*/  IADD3 R48, PT, PT, R48, -0x80, RZ ;  /* 0xffffff8030307810 */ /* 0x000fe20007ffe0ff */
[----:B------:R-:W-:Y:S01]  /*3690*/  HADD2.F32 R12, -RZ, R12.H1_H1 ;  /* 0x3000000cff0c7230 */ /* 0x000fe20000004100 */
[----:B------:R-:W-:Y:S01]  /*36a0*/  LOP3.LUT R45, R45, 0xff, RZ, 0xc0, !PT ;  /* 0x000000ff2d2d7812 */ /* 0x000fe200078ec0ff */
[----:B------:R-:W-:-:S02]  /*36b0*/  HADD2.F32 R28, -RZ, R28.H0_H0 ;  /* 0x2000001cff1c7230 */ /* 0x000fc40000004100 */
[C---:B------:R-:W-:Y:S01]  /*36c0*/  FFMA.FTZ R29, R2.reuse, R41, RZ ;  /* 0x00000029021d7223 */ /* 0x040fe200000100ff */
[----:B------:R-:W-:Y:S01]  /*36d0*/  FFMA.FTZ R40, R3, R2, RZ ;  /* 0x0000000203287223 */ /* 0x000fe200000100ff */
[----:B------:R0:W-:Y:S01]  /*36e0*/  I2F.F16 R47, R49 ;  /* 0x00000031002f7306 */ /* 0x0001e20000200c00 */
[----:B------:R-:W-:Y:S01]  /*36f0*/  FFMA.FTZ R41, R2, R5, RZ ;  /* 0x0000000502297223 */ /* 0x000fe200000100ff */
[----:B------:R-:W-:Y:S01]  /*3700*/  SHF.R.U32.HI R11, RZ, 0x8, R6 ;  /* 0x00000008ff0b7819 */ /* 0x000fe20000011606 */
[----:B------:R-:W-:Y:S01]  /*3710*/  FFMA.FTZ R5, R51, R12, R40 ;  /* 0x0000000c33057223 */ /* 0x000fe20000010028 */
[--C-:B------:R-:W-:Y:S01]  /*3720*/  HADD2.F32 R40, -RZ, R13.reuse.H0_H0 ;  /* 0x2000000dff287230 */ /* 0x100fe20000004100 */
[----:B------:R-:W-:Y:S01]  /*3730*/  LOP3.LUT R44, R44, 0xff, RZ, 0xc0, !PT ;  /* 0x000000ff2c2c7812 */ /* 0x000fe200078ec0ff */
[----:B------:R-:W-:Y:S01]  /*3740*/  HADD2.F32 R13, -RZ, R13.H1_H1 ;  /* 0x3000000dff0d7230 */ /* 0x000fe20000004100 */
[----:B------:R-:W-:Y:S01]  /*3750*/  SHF.R.U32.HI R6, RZ, 0x10, R6 ;  /* 0x00000010ff067819 */ /* 0x000fe20000011606 */
[----:B------:R-:W2:Y:S01]  /*3760*/  I2F.F16 R9, R9 ;  /* 0x0000000900097306 */ /* 0x000ea20000200c00 */
[----:B0-----:R-:W-:Y:S01]  /*3770*/  FFMA.FTZ R49, R2, R7, RZ ;  /* 0x0000000702317223 */ /* 0x001fe200000100ff */
[----:B-1----:R-:W-:Y:S01]  /*3780*/  HADD2.F32 R42, -RZ, R42.H0_H0 ;  /* 0x2000002aff2a7230 */ /* 0x002fe20000004100 */
[----:B------:R-:W0:Y:S01]  /*3790*/  LDS.64 R2, [UR5+0x38] ;  /* 0x00003805ff027984 */ /* 0x000e220008000a00 */
[----:B------:R-:W-:Y:S01]  /*37a0*/  IADD3 R7, PT, PT, R45, -0x80, RZ ;  /* 0xffffff802d077810 */ /* 0x000fe20007ffe0ff */
[----:B------:R-:W-:Y:S01]  /*37b0*/  HADD2.F32 R4, -RZ, R4.H0_H0 ;  /* 0x20000004ff047230 */ /* 0x000fe20000004100 */
[----:B------:R-:W-:Y:S01]  /*37c0*/  LOP3.LUT R43, R43, 0xff, RZ, 0xc0, !PT ;  /* 0x000000ff2b2b7812 */ /* 0x000fe200078ec0ff */
[----:B------:R-:W-:Y:S01]  /*37d0*/  FFMA.FTZ R41, R12, R42, R41 ;  /* 0x0000002a0c297223 */ /* 0x000fe20000010029 */
[----:B------:R-:W1:Y:S01]  /*37e0*/  I2F.F16 R39, R50 ;  /* 0x0000003200277306 */ /* 0x000e620000200c00 */
[----:B------:R-:W-:-:S02]  /*37f0*/  LOP3.LUT R11, R11, 0xff, RZ, 0xc0, !PT ;  /* 0x000000ff0b0b7812 */ /* 0x000fc400078ec0ff */
[----:B------:R-:W-:Y:S02]  /*3800*/  IADD3 R43, PT, PT, R43, -0x80, RZ ;  /* 0xffffff802b2b7810 */ /* 0x000fe40007ffe0ff */
[----:B------:R-:W-:Y:S01]  /*3810*/  LOP3.LUT R6, R6, 0xff, RZ, 0xc0, !PT ;  /* 0x000000ff06067812 */ /* 0x000fe200078ec0ff */
[----:B--2---:R-:W-:Y:S02]  /*3820*/  HADD2.F32 R9, -RZ, R9.H0_H0 ;  /* 0x20000009ff097230 */ /* 0x004fe40000004100 */
[----:B------:R-:W2:Y:S01]  /*3830*/  I2F.F16 R8, R8 ;  /* 0x0000000800087306 */ /* 0x000ea20000200c00 */
[----:B------:R-:W-:Y:S02]  /*3840*/  LOP3.LUT R46, R46, 0xff, RZ, 0xc0, !PT ;  /* 0x000000ff2e2e7812 */ /* 0x000fe400078ec0ff */
[----:B------:R-:W-:Y:S01]  /*3850*/  IADD3 R6, PT, PT, R6, -0x80, RZ ;  /* 0xffffff8006067810 */ /* 0x000fe20007ffe0ff */
[----:B------:R-:W-:Y:S01]  /*3860*/  FFMA.FTZ R29, R12, R9, R29 ;  /* 0x000000090c1d7223 */ /* 0x000fe2000001001d */
[----:B-1----:R-:W-:-:S03]  /*3870*/  HADD2.F32 R50, -RZ, R39.H0_H0 ;  /* 0x20000027ff327230 */ /* 0x002fc60000004100 */
[----:B------:R-:W1:Y:S01]  /*3880*/  I2F.F16 R48, R48 ;  /* 0x0000003000307306 */ /* 0x000e620000200c00 */
[----:B------:R-:W-:Y:S01]  /*3890*/  FFMA.FTZ R28, R40, R28, R29 ;  /* 0x0000001c281c7223 */ /* 0x000fe2000001001d */
[----:B------:R-:W-:-:S03]  /*38a0*/  FFMA.FTZ R49, R12, R50, R49 ;  /* 0x000000320c317223 */ /* 0x000fc60000010031 */
[----:B------:R-:W-:Y:S01]  /*38b0*/  FFMA.FTZ R28, R13, R26, R28 ;  /* 0x0000001a0d1c7223 */ /* 0x000fe2000001001c */
[----:B------:R-:W-:Y:S02]  /*38c0*/  HADD2.F32 R26, -RZ, R17.H0_H0 ;  /* 0x20000011ff1a7230 */ /* 0x000fe40000004100 */
[----:B--2---:R-:W-:Y:S01]  /*38d0*/  HADD2.F32 R42, -RZ, R8.H0_H0 ;  /* 0x20000008ff2a7230 */ /* 0x004fe20000004100 */
[----:B------:R-:W2:Y:S04]  /*38e0*/  I2F.F16 R27, R27 ;  /* 0x0000001b001b7306 */ /* 0x000ea80000200c00 */
[----:B------:R-:W-:Y:S01]  /*38f0*/  FFMA.FTZ R12, R42, R40, R5 ;  /* 0x000000282a0c7223 */ /* 0x000fe20000010005 */
[----:B------:R-:W-:Y:S01]  /*3900*/  HADD2.F32 R42, -RZ, R47.H0_H0 ;  /* 0x2000002fff2a7230 */ /* 0x000fe20000004100 */
[----:B------:R-:W-:Y:S01]  /*3910*/  IADD3 R5, PT, PT, R11, -0x80, RZ ;  /* 0xffffff800b057810 */ /* 0x000fe20007ffe0ff */
[----:B-1----:R-:W-:Y:S01]  /*3920*/  HADD2.F32 R48, -RZ, R48.H0_H0 ;  /* 0x20000030ff307230 */ /* 0x002fe20000004100 */
[----:B------:R-:W1:Y:S01]  /*3930*/  I2F.F16 R15, R15 ;  /* 0x0000000f000f7306 */ /* 0x000e620000200c00 */
[----:B------:R-:W-:Y:S01]  /*3940*/  FFMA.FTZ R25, R25, R13, R12 ;  /* 0x0000000d19197223 */ /* 0x000fe2000001000c */
[----:B------:R-:W-:Y:S01]  /*3950*/  IADD3 R12, PT, PT, R44, -0x80, RZ ;  /* 0xffffff802c0c7810 */ /* 0x000fe20007ffe0ff */
[C---:B------:R-:W-:Y:S01]  /*3960*/  FFMA.FTZ R41, R40.reuse, R42, R41 ;  /* 0x0000002a28297223 */ /* 0x040fe20000010029 */
[----:B------:R-:W-:Y:S01]  /*3970*/  FFMA.FTZ R49, R40, R48, R49 ;  /* 0x0000003028317223 */ /* 0x000fe20000010031 */
[----:B------:R-:W-:Y:S01]  /*3980*/  IADD3 R11, PT, PT, R46, -0x80, RZ ;  /* 0xffffff802e0b7810 */ /* 0x000fe20007ffe0ff */
[----:B0-----:R-:W-:-:S02]  /*3990*/  HADD2.F32 R9, -RZ, R2.H1_H1 ;  /* 0x30000002ff097230 */ /* 0x001fc40000004100 */
[----:B------:R-:W0:Y:S01]  /*39a0*/  I2F.F16 R16, R16 ;  /* 0x0000001000107306 */ /* 0x000e220000200c00 */
[----:B--2---:R-:W-:-:S05]  /*39b0*/  HADD2.F32 R40, -RZ, R27.H0_H0 ;  /* 0x2000001bff287230 */ /* 0x004fca0000004100 */
[C---:B------:R-:W-:Y:S01]  /*39c0*/  FFMA.FTZ R40, R13.reuse, R40, R41 ;  /* 0x000000280d287223 */ /* 0x040fe20000010029 */
[----:B-1----:R-:W-:Y:S01]  /*39d0*/  HADD2.F32 R42, -RZ, R15.H0_H0 ;  /* 0x2000000fff2a7230 */ /* 0x002fe20000004100 */
[----:B------:R-:W1:Y:S04]  /*39e0*/  I2F.F16 R7, R7 ;  /* 0x0000000700077306 */ /* 0x000e680000200c00 */
[----:B------:R-:W-:Y:S01]  /*39f0*/  FFMA.FTZ R42, R13, R42, R49 ;  /* 0x0000002a0d2a7223 */ /* 0x000fe20000010031 */
[----:B------:R-:W-:Y:S02]  /*3a00*/  HADD2.F32 R13, -RZ, R2.H0_H0 ;  /* 0x20000002ff0d7230 */ /* 0x000fe40000004100 */
[----:B0-----:R-:W-:Y:S01]  /*3a10*/  HADD2.F32 R15, -RZ, R16.H0_H0 ;  /* 0x20000010ff0f7230 */ /* 0x001fe20000004100 */
[----:B------:R-:W0:Y:S01]  /*3a20*/  I2F.F16 R18, R18 ;  /* 0x0000001200127306 */ /* 0x000e220000200c00 */
[----:B------:R-:W-:-:S02]  /*3a30*/  HADD2.F32 R2, -RZ, R3.H0_H0 ;  /* 0x20000003ff027230 */ /* 0x000fc40000004100 */
[----:B------:R-:W-:Y:S01]  /*3a40*/  FFMA.FTZ R25, R26, R13, R25 ;  /* 0x0000000d1a197223 */ /* 0x000fe20000010019 */
[C---:B------:R-:W-:Y:S01]  /*3a50*/  FFMA.FTZ R22, R13.reuse, R22, R28 ;  /* 0x000000160d167223 */ /* 0x040fe2000001001c */
[----:B------:R-:W-:Y:S01]  /*3a60*/  FFMA.FTZ R15, R13, R15, R42 ;  /* 0x0000000f0d0f7223 */ /* 0x000fe2000001002a */
[----:B------:R-:W-:Y:S02]  /*3a70*/  HADD2.F32 R3, -RZ, R3.H1_H1 ;  /* 0x30000003ff037230 */ /* 0x000fe40000004100 */
        /* <DEDUP_REMOVED lines=24> */
[----:B------:R-:W-:Y:S02]  /*3c00*/  HADD2.F32 R11, -RZ, R30.H0_H0 ;  /* 0x2000001eff0b7230 */ /* 0x000fe40000004100 */
        /* <DEDUP_REMOVED lines=24> */
.L_x_4357:
[----:B------:R-:W-:-:S04]  /*3d90*/  VIMNMX R3, PT, PT, R36, UR9, PT ;  /* 0x0000000924037c48 */ /* 0x000fc8000bfe0100 */
[----:B------:R-:W-:-:S13]  /*3da0*/  ISETP.GT.AND P0, PT, R3, R38, PT ;  /* 0x000000260300720c */ /* 0x000fda0003f04270 */
[----:B------:R-:W-:Y:S05]  /*3db0*/  @!P0 BRA `(.L_x_4361) ;  /* 0x00000014007c8947 */ /* 0x000fea0003800000 */
[----:B------:R-:W-:Y:S02]  /*3dc0*/  MOV R2, R20 ;  /* 0x0000001400027202 */ /* 0x000fe40000000f00 */
[----:B------:R-:W-:Y:S02]  /*3dd0*/  MOV R3, R21 ;  /* 0x0000001500037202 */ /* 0x000fe40000000f00 */
[----:B------:R-:W-:-:S07]  /*3de0*/  VIMNMX.U32 R39, PT, PT, R36, UR9, PT ;  /* 0x0000000924277c48 */ /* 0x000fce000bfe0000 */
.L_x_4363:
        /* <DEDUP_REMOVED lines=12> */
[----:B-1----:R-:W-:Y:S06]  /*3eb0*/  @P1 BRA `(.L_x_4362) ;  /* 0x0000001400241947 */ /* 0x002fec0003800000 */
[----:B------:R-:W2:Y:S01]  /*3ec0*/  LDG.E.128.CONSTANT R8, desc[UR6][R28.64] ;  /* 0x000000061c087981 */ /* 0x000ea2000c1e9d00 */
[----:B-----5:R-:W-:Y:S01]  /*3ed0*/  SHF.R.U32.HI R40, RZ, 0xf, R24 ;  /* 0x0000000fff287819 */ /* 0x020fe20000011618 */
[----:B------:R-:W-:Y:S01]  /*3ee0*/  HFMA2 R42, -RZ, RZ, 0, 0.03125 ;  /* 0x00002800ff2a7431 */ /* 0x000fe200000001ff */
[----:B------:R-:W-:Y:S01]  /*3ef0*/  SHF.R.U32.HI R41, RZ, 0xe, R16 ;  /* 0x0000000eff297819 */ /* 0x000fe20000011610 */
[----:B------:R-:W0:Y:S01]  /*3f00*/  LDS.128 R20, [UR4] ;  /* 0x00000004ff147984 */ /* 0x000e220008000c00 */
[----:B------:R-:W-:Y:S02]  /*3f10*/  LOP3.LUT R40, R40, 0x10001, RZ, 0xc0, !PT ;  /* 0x0001000128287812 */ /* 0x000fe400078ec0ff */
[----:B------:R-:W-:Y:S02]  /*3f20*/  LOP3.LUT R46, R26, 0x1f001f, RZ, 0xc0, !PT ;  /* 0x001f001f1a2e7812 */ /* 0x000fe400078ec0ff */
[----:B------:R-:W-:Y:S02]  /*3f30*/  LOP3.LUT R40, R40, 0x20002, R41, 0xf8, !PT ;  /* 0x0002000228287812 */ /* 0x000fe400078ef829 */
[----:B------:R-:W-:-:S02]  /*3f40*/  LOP3.LUT R41, R24, 0x1f001f, RZ, 0xc0, !PT ;  /* 0x001f001f18297812 */ /* 0x000fc400078ec0ff */
[----:B------:R-:W-:Y:S02]  /*3f50*/  PRMT R30, R30, 0x5410, R42 ;  /* 0x000054101e1e7816 */ /* 0x000fe4000000002a */
        /* <DEDUP_REMOVED lines=14> */
[----:B------:R-:W-:Y:S01]  /*4040*/  SHF.R.U32.HI R48, RZ, 0xf, R27 ;  /* 0x0000000fff307819 */ /* 0x000fe2000001161b */
[----:B------:R-:W-:Y:S01]  /*4050*/  HADD2 R47, R47, -1040, -1040 ;  /* 0xe410e4102f2f7430 */ /* 0x000fe20000000000 */
[----:B------:R-:W-:Y:S01]  /*4060*/  SHF.R.U32.HI R51, RZ, 0xe, R19 ;  /* 0x0000000eff337819 */ /* 0x000fe20000011613 */
[----:B------:R-:W-:Y:S01]  /*4070*/  HFMA2 R44, R45, R30.H1_H1, -48, -48 ;  /* 0xd200d2002d2c7431 */ /* 0x000fe2000006001e */
[----:B------:R-:W-:-:S02]  /*4080*/  LOP3.LUT R48, R48, 0x10001, RZ, 0xc0, !PT ;  /* 0x0001000130307812 */ /* 0x000fc400078ec0ff */
[----:B------:R-:W-:Y:S02]  /*4090*/  SHF.R.U32.HI R24, RZ, 0xa, R24 ;  /* 0x0000000aff187819 */ /* 0x000fe40000011618 */
[----:B------:R-:W-:Y:S01]  /*40a0*/  PRMT R33, R33, 0x5410, R32 ;  /* 0x0000541021217816 */ /* 0x000fe20000000020 */
[-C--:B0-----:R-:W-:Y:S02]  /*40b0*/  HFMA2 R45, R41, R20.reuse, RZ ;  /* 0x00000014292d7231 */ /* 0x081fe400000000ff */
        /* <DEDUP_REMOVED lines=8> */
[----:B------:R-:W-:Y:S02]  /*4140*/  SHF.R.U32.HI R47, RZ, 0xf, R26 ;  /* 0x0000000fff2f7819 */ /* 0x000fe4000001161a */
[----:B------:R-:W-:Y:S02]  /*4150*/  LOP3.LUT R42, R26, 0x3e003e0, RZ, 0xc0, !PT ;  /* 0x03e003e01a2a7812 */ /* 0x000fe400078ec0ff */
[----:B------:R-:W-:Y:S02]  /*4160*/  LOP3.LUT R41, R20, 0x20002, R41, 0xf8, !PT ;  /* 0x0002000214297812 */ /* 0x000fe400078ef829 */
[----:B------:R-:W-:Y:S02]  /*4170*/  LOP3.LUT R20, R47, 0x10001, RZ, 0xc0, !PT ;  /* 0x000100012f147812 */ /* 0x000fe400078ec0ff */
[----:B------:R-:W-:-:S02]  /*4180*/  SHF.R.U32.HI R49, RZ, 0xe, R18 ;  /* 0x0000000eff317819 */ /* 0x000fc40000011612 */
[----:B------:R-:W-:Y:S02]  /*4190*/  LOP3.LUT R47, R42, 0x64006400, RZ, 0xfc, !PT ;  /* 0x640064002a2f7812 */ /* 0x000fe400078efcff */
[----:B------:R-:W-:Y:S02]  /*41a0*/  LOP3.LUT R42, R20, 0x20002, R49, 0xf8, !PT ;  /* 0x00020002142a7812 */ /* 0x000fe400078ef831 */
[----:B------:R-:W-:Y:S01]  /*41b0*/  LOP3.LUT R20, R48, 0x20002, R51, 0xf8, !PT ;  /* 0x0002000230147812 */ /* 0x000fe200078ef833 */
[----:B------:R-:W-:Y:S01]  /*41c0*/  HFMA2 R49, R47, R30.H1_H1, -48, -48 ;  /* 0xd200d2002f317431 */ /* 0x000fe2000006001e */
[----:B------:R-:W-:Y:S02]  /*41d0*/  SHF.R.U32.HI R48, RZ, 0xd, R13 ;  /* 0x0000000dff307819 */ /* 0x000fe4000001160d */
[----:B------:R-:W-:Y:S02]  /*41e0*/  SHF.R.U32.HI R25, RZ, 0xa, R25 ;  /* 0x0000000aff197819 */ /* 0x000fe40000011619 */
[----:B------:R-:W-:Y:S01]  /*41f0*/  LOP3.LUT R41, R41, 0x40004, R48, 0xf8, !PT ;  /* 0x0004000429297812 */ /* 0x000fe200078ef830 */
[----:B------:R-:W-:Y:S01]  /*4200*/  HFMA2 R46, R49, R21, R46 ;  /* 0x00000015312e7231 */ /* 0x000fe2000000002e */
[----:B------:R-:W-:-:S02]  /*4210*/  LOP3.LUT R48, R27, 0x3e003e0, RZ, 0xc0, !PT ;  /* 0x03e003e01b307812 */ /* 0x000fc400078ec0ff */
[----:B------:R-:W-:Y:S02]  /*4220*/  LOP3.LUT R25, R25, 0x1f001f, RZ, 0xc0, !PT ;  /* 0x001f001f19197812 */ /* 0x000fe400078ec0ff */
[----:B------:R-:W-:Y:S02]  /*4230*/  LOP3.LUT R24, R24, 0x1f001f, RZ, 0xc0, !PT ;  /* 0x001f001f18187812 */ /* 0x000fe400078ec0ff */
[----:B------:R-:W-:Y:S02]  /*4240*/  SHF.R.U32.HI R26, RZ, 0xa, R26 ;  /* 0x0000000aff1a7819 */ /* 0x000fe4000001161a */
[----:B------:R-:W-:Y:S02]  /*4250*/  LOP3.LUT R49, R48, 0x64006400, RZ, 0xfc, !PT ;  /* 0x6400640030317812 */ /* 0x000fe400078efcff */
[----:B------:R-:W-:Y:S02]  /*4260*/  SHF.R.U32.HI R47, RZ, 0xd, R12 ;  /* 0x0000000dff2f7819 */ /* 0x000fe4000001160c */
[----:B------:R-:W-:Y:S01]  /*4270*/  LOP3.LUT R25, R25, 0x64006400, RZ, 0xfc, !PT ;  /* 0x6400640019197812 */ /* 0x000fe200078efcff */
[----:B------:R-:W-:Y:S01]  /*4280*/  HFMA2 R48, R49, R30.H1_H1, -48, -48 ;  /* 0xd200d20031307431 */ /* 0x000fe2000006001e */
[----:B------:R-:W-:-:S02]  /*4290*/  LOP3.LUT R24, R24, 0x64006400, RZ, 0xfc, !PT ;  /* 0x6400640018187812 */ /* 0x000fc400078efcff */
[----:B------:R-:W-:Y:S01]  /*42a0*/  LOP3.LUT R26, R26, 0x1f001f, RZ, 0xc0, !PT ;  /* 0x001f001f1a1a7812 */ /* 0x000fe200078ec0ff */
[----:B------:R-:W-:Y:S01]  /*42b0*/  HADD2 R25, R25, -1040, -1040 ;  /* 0xe410e41019197430 */ /* 0x000fe20000000000 */
[----:B------:R-:W-:Y:S01]  /*42c0*/  SHF.R.U32.HI R27, RZ, 0xa, R27 ;  /* 0x0000000aff1b7819 */ /* 0x000fe2000001161b */
[----:B------:R-:W-:Y:S01]  /*42d0*/  HADD2 R24, R24, -1040, -1040 ;  /* 0xe410e41018187430 */ /* 0x000fe20000000000 */
[----:B------:R-:W-:Y:S02]  /*42e0*/  LOP3.LUT R40, R40, 0x40004, R47, 0xf8, !PT ;  /* 0x0004000428287812 */ /* 0x000fe400078ef82f */
[----:B------:R-:W-:Y:S01]  /*42f0*/  SHF.R.U32.HI R47, RZ, 0xd, R14 ;  /* 0x0000000dff2f7819 */ /* 0x000fe2000001160e */
[-C--:B------:R-:W-:Y:S01]  /*4300*/  HFMA2 R45, R24, R22.reuse, R45 ;  /* 0x00000016182d7231 */ /* 0x080fe2000000002d */
[----:B------:R-:W-:Y:S01]  /*4310*/  LOP3.LUT R26, R26, 0x64006400, RZ, 0xfc, !PT ;  /* 0x640064001a1a7812 */ /* 0x000fe200078efcff */
[----:B------:R-:W-:Y:S01]  /*4320*/  HFMA2 R44, R25, R22, R44 ;  /* 0x00000016192c7231 */ /* 0x000fe2000000002c */
[----:B------:R-:W-:-:S02]  /*4330*/  LOP3.LUT R27, R27, 0x1f001f, RZ, 0xc0, !PT ;  /* 0x001f001f1b1b7812 */ /* 0x000fc400078ec0ff */
[----:B------:R-:W-:Y:S01]  /*4340*/  LOP3.LUT R42, R42, 0x40004, R47, 0xf8, !PT ;  /* 0x000400042a2a7812 */ /* 0x000fe200078ef82f */
[----:B------:R-:W-:Y:S02]  /*4350*/  HFMA2 R47, R48, R21, R43 ;  /* 0x00000015302f7231 */ /* 0x000fe4000000002b */
[----:B------:R-:W-:Y:S01]  /*4360*/  HADD2 R43, R26, -1040, -1040 ;  /* 0xe410e4101a2b7430 */ /* 0x000fe20000000000 */
[----:B------:R-:W-:Y:S02]  /*4370*/  LOP3.LUT R21, R27, 0x64006400, RZ, 0xfc, !PT ;  /* 0x640064001b157812 */ /* 0x000fe400078efcff */
[----:B------:R-:W0:Y:S01]  /*4380*/  LDS.128 R24, [UR4+0x10] ;  /* 0x00001004ff187984 */ /* 0x000e220008000c00 */
[----:B------:R-:W-:Y:S01]  /*4390*/  HFMA2 R43, R43, R22, R46 ;  /* 0x000000162b2b7231 */ /* 0x000fe2000000002e */
[----:B------:R-:W-:Y:S01]  /*43a0*/  SHF.R.U32.HI R49, RZ, 0xd, R15 ;  /* 0x0000000dff317819 */ /* 0x000fe2000001160f */
[----:B------:R-:W-:Y:S01]  /*43b0*/  HADD2 R48, R21, -1040, -1040 ;  /* 0xe410e41015307430 */ /* 0x000fe20000000000 */
[----:B------:R-:W-:-:S02]  /*43c0*/  LOP3.LUT R46, R16, 0x1f001f, RZ, 0xc0, !PT ;  /* 0x001f001f102e7812 */ /* 0x000fc400078ec0ff */
[----:B------:R-:W-:Y:S02]  /*43d0*/  LOP3.LUT R21, R20, 0x40004, R49, 0xf8, !PT ;  /* 0x0004000414157812 */ /* 0x000fe400078ef831 */
[----:B------:R-:W-:Y:S01]  /*43e0*/  LOP3.LUT R20, R46, 0x64006400, RZ, 0xfc, !PT ;  /* 0x640064002e147812 */ /* 0x000fe200078efcff */
[----:B------:R-:W-:Y:S01]  /*43f0*/  HFMA2 R46, R48, R22, R47 ;  /* 0x00000016302e7231 */ /* 0x000fe2000000002f */
[----:B------:R-:W-:Y:S02]  /*4400*/  SHF.R.U32.HI R22, RZ, 0xc, R5 ;  /* 0x0000000cff167819 */ /* 0x000fe40000011605 */
[----:B------:R-:W-:Y:S01]  /*4410*/  LOP3.LUT R48, R17, 0x1f001f, RZ, 0xc0, !PT ;  /* 0x001f001f11307812 */ /* 0x000fe200078ec0ff */
[----:B------:R-:W-:Y:S01]  /*4420*/  HADD2 R20, R20, -1040, -1040 ;  /* 0xe410e41014147430 */ /* 0x000fe20000000000 */
[----:B------:R-:W-:Y:S02]  /*4430*/  SHF.R.U32.HI R47, RZ, 0xc, R4 ;  /* 0x0000000cff2f7819 */ /* 0x000fe40000011604 */
[----:B------:R-:W-:Y:S01]  /*4440*/  LOP3.LUT R22, R41, 0x80008, R22, 0xf8, !PT ;  /* 0x0008000829167812 */ /* 0x000fe200078ef816 */
[----:B------:R-:W-:Y:S01]  /*4450*/  HFMA2 R41, R20, R23, R45 ;  /* 0x0000001714297231 */ /* 0x000fe2000000002d */
[----:B------:R-:W-:-:S02]  /*4460*/  LOP3.LUT R48, R48, 0x64006400, RZ, 0xfc, !PT ;  /* 0x6400640030307812 */ /* 0x000fc400078efcff */
[----:B------:R-:W-:Y:S02]  /*4470*/  LOP3.LUT R49, R19, 0x1f001f, RZ, 0xc0, !PT ;  /* 0x001f001f13317812 */ /* 0x000fe400078ec0ff */
[----:B------:R-:W-:Y:S01]  /*4480*/  LOP3.LUT R40, R40, 0x80008, R47, 0xf8, !PT ;  /* 0x0008000828287812 */ /* 0x000fe200078ef82f */
[----:B------:R-:W-:Y:S01]  /*4490*/  HADD2 R51, R48, -1040, -1040 ;  /* 0xe410e41030337430 */ /* 0x000fe20000000000 */
[----:B------:R-:W-:Y:S02]  /*44a0*/  LOP3.LUT R20, R18, 0x1f001f, RZ, 0xc0, !PT ;  /* 0x001f001f12147812 */ /* 0x000fe400078ec0ff */
[----:B------:R-:W-:Y:S02]  /*44b0*/  SHF.R.U32.HI R47, RZ, 0xc, R6 ;  /* 0x0000000cff2f7819 */ /* 0x000fe40000011606 */
[----:B------:R-:W-:Y:S02]  /*44c0*/  LOP3.LUT R49, R49, 0x64006400, RZ, 0xfc, !PT ;  /* 0x6400640031317812 */ /* 0x000fe400078efcff */
[----:B------:R-:W-:-:S02]  /*44d0*/  LOP3.LUT R45, R20, 0x64006400, RZ, 0xfc, !PT ;  /* 0x64006400142d7812 */ /* 0x000fc400078efcff */
[----:B------:R-:W-:Y:S01]  /*44e0*/  LOP3.LUT R20, R42, 0x80008, R47, 0xf8, !PT ;  /* 0x000800082a147812 */ /* 0x000fe200078ef82f */
[----:B------:R-:W-:Y:S01]  /*44f0*/  HADD2 R49, R49, -1040, -1040 ;  /* 0xe410e41031317430 */ /* 0x000fe20000000000 */
[----:B------:R-:W-:Y:S01]  /*4500*/  LOP3.LUT R47, R17, 0x3e003e0, RZ, 0xc0, !PT ;  /* 0x03e003e0112f7812 */ /* 0x000fe200078ec0ff */
[-C--:B------:R-:W-:Y:S02]  /*4510*/  HFMA2 R42, R51, R23.reuse, R44 ;  /* 0x00000017332a7231 */ /* 0x080fe4000000002c */
[----:B------:R-:W-:Y:S01]  /*4520*/  HADD2 R50, R45, -1040, -1040 ;  /* 0xe410e4102d327430 */ /* 0x000fe20000000000 */
[----:B------:R-:W-:Y:S02]  /*4530*/  LOP3.LUT R44, R16, 0x3e003e0, RZ, 0xc0, !PT ;  /* 0x03e003e0102c7812 */ /* 0x000fe400078ec0ff */
[----:B------:R-:W-:Y:S01]  /*4540*/  LOP3.LUT R47, R47, 0x64006400, RZ, 0xfc, !PT ;  /* 0x640064002f2f7812 */ /* 0x000fe200078efcff */
[-C--:B------:R-:W-:Y:S01]  /*4550*/  HFMA2 R43, R50, R23.reuse, R43 ;  /* 0x00000017322b7231 */ /* 0x080fe2000000002b */
[----:B------:R-:W-:Y:S01]  /*4560*/  SHF.R.U32.HI R48, RZ, 0xc, R7 ;  /* 0x0000000cff307819 */ /* 0x000fe20000011607 */
[----:B------:R-:W-:Y:S01]  /*4570*/  HFMA2 R46, R49, R23, R46 ;  /* 0x00000017312e7231 */ /* 0x000fe2000000002e */
[----:B------:R-:W-:Y:S01]  /*4580*/  LOP3.LUT R45, R44, 0x64006400, RZ, 0xfc, !PT ;  /* 0x640064002c2d7812 */ /* 0x000fe200078efcff */
[----:B------:R-:W-:Y:S01]  /*4590*/  HFMA2 R47, R47, R30.H1_H1, -48, -48 ;  /* 0xd200d2002f2f7431 */ /* 0x000fe2000006001e */
[----:B------:R-:W-:-:S02]  /*45a0*/  SHF.R.U32.HI R17, RZ, 0xa, R17 ;  /* 0x0000000aff117819 */ /* 0x000fc40000011611 */
[----:B------:R-:W-:Y:S02]  /*45b0*/  SHF.R.U32.HI R23, RZ, 0xa, R16 ;  /* 0x0000000aff177819 */ /* 0x000fe40000011610 */
[----:B------:R-:W-:Y:S02]  /*45c0*/  LOP3.LUT R16, R18, 0x3e003e0, RZ, 0xc0, !PT ;  /* 0x03e003e012107812 */ /* 0x000fe400078ec0ff */
[----:B------:R-:W-:Y:S01]  /*45d0*/  LOP3.LUT R21, R21, 0x80008, R48, 0xf8, !PT ;  /* 0x0008000815157812 */ /* 0x000fe200078ef830 */
[----:B------:R-:W-:Y:S01]  /*45e0*/  HFMA2 R48, R45, R30.H1_H1, -48, -48 ;  /* 0xd200d2002d307431 */ /* 0x000fe2000006001e */
[----:B------:R-:W-:Y:S02]  /*45f0*/  LOP3.LUT R17, R17, 0x1f001f, RZ, 0xc0, !PT ;  /* 0x001f001f11117812 */ /* 0x000fe400078ec0ff */
[----:B------:R-:W-:Y:S01]  /*4600*/  LOP3.LUT R45, R16, 0x64006400, RZ, 0xfc, !PT ;  /* 0x64006400102d7812 */ /* 0x000fe200078efcff */
[-C--:B0-----:R-:W-:Y:S01]  /*4610*/  HFMA2 R16, R47, R24.reuse, R42 ;  /* 0x000000182f107231 */ /* 0x081fe2000000002a */
[----:B------:R-:W-:Y:S01]  /*4620*/  LOP3.LUT R44, R19, 0x3e003e0, RZ, 0xc0, !PT ;  /* 0x03e003e0132c7812 */ /* 0x000fe200078ec0ff */
[----:B------:R-:W-:Y:S01]  /*4630*/  HFMA2 R41, R48, R24, R41 ;  /* 0x0000001830297231 */ /* 0x000fe20000000029 */
[----:B------:R-:W-:-:S02]  /*4640*/  LOP3.LUT R23, R23, 0x1f001f, RZ, 0xc0, !PT ;  /* 0x001f001f17177812 */ /* 0x000fc400078ec0ff */
[----:B------:R-:W-:Y:S02]  /*4650*/  LOP3.LUT R17, R17, 0x64006400, RZ, 0xfc, !PT ;  /* 0x6400640011117812 */ /* 0x000fe400078efcff */
[----:B------:R-:W-:Y:S02]  /*4660*/  SHF.R.U32.HI R18, RZ, 0xa, R18 ;  /* 0x0000000aff127819 */ /* 0x000fe40000011612 */
[----:B------:R-:W-:Y:S01]  /*4670*/  LOP3.LUT R49, R44, 0x64006400, RZ, 0xfc, !PT ;  /* 0x640064002c317812 */ /* 0x000fe200078efcff */
[----:B------:R-:W-:Y:S01]  /*4680*/  HADD2 R17, R17, -1040, -1040 ;  /* 0xe410e41011117430 */ /* 0x000fe20000000000 */
[----:B------:R-:W-:Y:S01]  /*4690*/  LOP3.LUT R23, R23, 0x64006400, RZ, 0xfc, !PT ;  /* 0x6400640017177812 */ /* 0x000fe200078efcff */
[-C--:B------:R-:W-:Y:S01]  /*46a0*/  HFMA2 R44, R45, R30.reuse.H1_H1, -48, -48 ;  /* 0xd200d2002d2c7431 */ /* 0x080fe2000006001e */
[----:B------:R-:W-:Y:S01]  /*46b0*/  SHF.R.U32.HI R19, RZ, 0xa, R19 ;  /* 0x0000000aff137819 */ /* 0x000fe20000011613 */
[----:B------:R-:W-:Y:S01]  /*46c0*/  HFMA2 R49, R49, R30.H1_H1, -48, -48 ;  /* 0xd200d20031317431 */ /* 0x000fe2000006001e */
        /* <DEDUP_REMOVED lines=18> */
[----:B------:R-:W-:Y:S01]  /*47f0*/  HADD2 R24, R17, -1040, -1040 ;  /* 0xe410e41011187430 */ /* 0x000fe20000000000 */
[----:B------:R-:W-:Y:S01]  /*4800*/  PRMT R31, R31, 0x5410, R30 ;  /* 0x000054101f1f7816 */ /* 0x000fe2000000001e */
        /* <DEDUP_REMOVED lines=14> */
[-C--:B------:R-:W-:Y:S01]  /*48f0*/  HFMA2 R18, R23, R30.reuse.H1_H1, -48, -48 ;  /* 0xd200d20017127431 */ /* 0x080fe2000006001e */
[----:B------:R-:W-:Y:S01]  /*4900*/  LOP3.LUT R24, R15, 0x3e003e0, RZ, 0xc0, !PT ;  /* 0x03e003e00f187812 */ /* 0x000fe200078ec0ff */
[----:B------:R-:W-:Y:S01]  /*4910*/  HFMA2 R19, R19, R30.H1_H1, -48, -48 ;  /* 0xd200d20013137431 */ /* 0x000fe2000006001e */
[----:B------:R-:W-:Y:S01]  /*4920*/  LOP3.LUT R17, R17, 0x64006400, RZ, 0xfc, !PT ;  /* 0x6400640011117812 */ /* 0x000fe200078efcff */
[----:B------:R-:W-:Y:S01]  /*4930*/  HFMA2 R43, R43, R26, R46 ;  /* 0x0000001a2b2b7231 */ /* 0x000fe2000000002e */
[----:B------:R-:W-:Y:S01]  /*4940*/  LOP3.LUT R25, R24, 0x64006400, RZ, 0xfc, !PT ;  /* 0x6400640018197812 */ /* 0x000fe200078efcff */
[----:B------:R-:W-:-:S02]  /*4950*/  HFMA2 R47, R19, R27, R16 ;  /* 0x0000001b132f7231 */ /* 0x000fc40000000010 */
[-C--:B------:R-:W-:Y:S02]  /*4960*/  HFMA2 R45, R18, R27.reuse, R45 ;  /* 0x0000001b122d7231 */ /* 0x080fe4000000002d */
[-C--:B------:R-:W-:Y:S01]  /*4970*/  HFMA2 R46, R17, R30.reuse.H1_H1, -48, -48 ;  /* 0xd200d200112e7431 */ /* 0x080fe2000006001e */
[----:B------:R-:W-:Y:S01]  /*4980*/  LOP3.LUT R23, R4, 0x3e003e0, RZ, 0xc0, !PT ;  /* 0x03e003e004177812 */ /* 0x000fe200078ec0ff */
[----:B------:R-:W0:Y:S01]  /*4990*/  LDS.128 R16, [UR4+0x20] ;  /* 0x00002004ff107984 */ /* 0x000e220008000c00 */
[-C--:B------:R-:W-:Y:S01]  /*49a0*/  HFMA2 R24, R25, R30.reuse.H1_H1, -48, -48 ;  /* 0xd200d20019187431 */ /* 0x080fe2000006001e */
[----:B------:R-:W-:Y:S02]  /*49b0*/  LOP3.LUT R26, R6, 0x3e003e0, RZ, 0xc0, !PT ;  /* 0x03e003e0061a7812 */ /* 0x000fe400078ec0ff */
[----:B------:R-:W-:Y:S01]  /*49c0*/  LOP3.LUT R23, R23, 0x64006400, RZ, 0xfc, !PT ;  /* 0x6400640017177812 */ /* 0x000fe200078efcff */
[-C--:B------:R-:W-:Y:S01]  /*49d0*/  HFMA2 R43, R24, R27.reuse, R43 ;  /* 0x0000001b182b7231 */ /* 0x080fe2000000002b */
[----:B------:R-:W-:Y:S01]  /*49e0*/  LOP3.LUT R24, R5, 0x3e003e0, RZ, 0xc0, !PT ;  /* 0x03e003e005187812 */ /* 0x000fe200078ec0ff */
[----:B------:R-:W-:Y:S01]  /*49f0*/  HFMA2 R46, R46, R27, R41 ;  /* 0x0000001b2e2e7231 */ /* 0x000fe20000000029 */
[----:B------:R-:W-:Y:S01]  /*4a00*/  LOP3.LUT R49, R26, 0x64006400, RZ, 0xfc, !PT ;  /* 0x640064001a317812 */ /* 0x000fe200078efcff */
[----:B------:R-:W-:Y:S01]  /*4a10*/  HFMA2 R41, R23, R30.H1_H1, -48, -48 ;  /* 0xd200d20017297431 */ /* 0x000fe2000006001e */
[----:B------:R-:W-:-:S02]  /*4a20*/  LOP3.LUT R25, R24, 0x64006400, RZ, 0xfc, !PT ;  /* 0x6400640018197812 */ /* 0x000fc400078efcff */
[----:B------:R-:W-:Y:S02]  /*4a30*/  SHF.R.U32.HI R12, RZ, 0xa, R12 ;  /* 0x0000000aff0c7819 */ /* 0x000fe4000001160c */
[----:B------:R-:W-:Y:S01]  /*4a40*/  SHF.R.U32.HI R13, RZ, 0xa, R13 ;  /* 0x0000000aff0d7819 */ /* 0x000fe2000001160d */
[-C--:B------:R-:W-:Y:S01]  /*4a50*/  HFMA2 R23, R25, R30.reuse.H1_H1, -48, -48 ;  /* 0xd200d20019177431 */ /* 0x080fe2000006001e */
[----:B------:R-:W-:Y:S01]  /*4a60*/  LOP3.LUT R12, R12, 0x1f001f, RZ, 0xc0, !PT ;  /* 0x001f001f0c0c7812 */ /* 0x000fe200078ec0ff */
[----:B------:R-:W-:Y:S01]  /*4a70*/  HFMA2 R25, R49, R30.H1_H1, -48, -48 ;  /* 0xd200d20031197431 */ /* 0x000fe2000006001e */
[----:B------:R-:W-:Y:S02]  /*4a80*/  LOP3.LUT R13, R13, 0x1f001f, RZ, 0xc0, !PT ;  /* 0x001f001f0d0d7812 */ /* 0x000fe400078ec0ff */
[----:B------:R-:W-:Y:S02]  /*4a90*/  LOP3.LUT R12, R12, 0x64006400, RZ, 0xfc, !PT ;  /* 0x640064000c0c7812 */ /* 0x000fe400078efcff */
        /* <DEDUP_REMOVED lines=8> */
[----:B------:R-:W-:Y:S02]  /*4b20*/  LOP3.LUT R15, R15, 0x64006400, RZ, 0xfc, !PT ;  /* 0x640064000f0f7812 */ /* 0x000fe400078efcff */
[----:B------:R-:W-:Y:S01]  /*4b30*/  SHF.R.U32.HI R4, RZ, 0xa, R4 ;  /* 0x0000000aff047819 */ /* 0x000fe20000011604 */
[----:B------:R-:W-:Y:S01]  /*4b40*/  HADD2 R13, R13, -1040, -1040 ;  /* 0xe410e4100d0d7430 */ /* 0x000fe20000000000 */
[----:B------:R-:W-:Y:S01]  /*4b50*/  LOP3.LUT R27, R7, 0x3e003e0, RZ, 0xc0, !PT ;  /* 0x03e003e0071b7812 */ /* 0x000fe200078ec0ff */
[----:B0-----:R-:W-:Y:S01]  /*4b60*/  HFMA2 R47, R48, R16, R47 ;  /* 0x00000010302f7231 */ /* 0x001fe2000000002f */
[----:B------:R-:W-:Y:S02]  /*4b70*/  LOP3.LUT R4, R4, 0x1f001f, RZ, 0xc0, !PT ;  /* 0x001f001f04047812 */ /* 0x000fe400078ec0ff */
[----:B------:R-:W-:Y:S02]  /*4b80*/  LOP3.LUT R27, R27, 0x64006400, RZ, 0xfc, !PT ;  /* 0x640064001b1b7812 */ /* 0x000fe400078efcff */
[----:B------:R-:W-:-:S03]  /*4b90*/  LOP3.LUT R4, R4, 0x64006400, RZ, 0xfc, !PT ;  /* 0x6400640004047812 */ /* 0x000fc600078efcff */
[-C--:B------:R-:W-:Y:S02]  /*4ba0*/  HFMA2 R27, R27, R30.reuse.H1_H1, -48, -48 ;  /* 0xd200d2001b1b7431 */ /* 0x080fe4000006001e */
[----:B------:R-:W-:Y:S01]  /*4bb0*/  HADD2 R4, R4, -1040, -1040 ;  /* 0xe410e41004047430 */ /* 0x000fe20000000000 */
[----:B--2---:R-:W-:Y:S02]  /*4bc0*/  LOP3.LUT R26, R8, 0x3e003e0, RZ, 0xc0, !PT ;  /* 0x03e003e0081a7812 */ /* 0x004fe400078ec0ff */
[----:B------:R-:W-:Y:S02]  /*4bd0*/  LOP3.LUT R42, R9, 0x3e003e0, RZ, 0xc0, !PT ;  /* 0x03e003e0092a7812 */ /* 0x000fe400078ec0ff */
[----:B------:R-:W-:Y:S02]  /*4be0*/  LOP3.LUT R49, R26, 0x64006400, RZ, 0xfc, !PT ;  /* 0x640064001a317812 */ /* 0x000fe400078efcff */
[----:B------:R-:W-:Y:S02]  /*4bf0*/  LOP3.LUT R51, R42, 0x64006400, RZ, 0xfc, !PT ;  /* 0x640064002a337812 */ /* 0x000fe400078efcff */
[----:B------:R-:W-:Y:S01]  /*4c00*/  SHF.R.U32.HI R48, RZ, 0xb, R11 ;  /* 0x0000000bff307819 */ /* 0x000fe2000001160b */
[-C--:B------:R-:W-:Y:S01]  /*4c10*/  HFMA2 R42, R49, R30.reuse.H1_H1, -48, -48 ;  /* 0xd200d200312a7431 */ /* 0x080fe2000006001e */
[----:B------:R-:W-:Y:S01]  /*4c20*/  SHF.R.U32.HI R49, RZ, 0xb, R8 ;  /* 0x0000000bff317819 */ /* 0x000fe20000011608 */
[----:B------:R-:W-:Y:S01]  /*4c30*/  HFMA2 R26, R51, R30.H1_H1, -48, -48 ;  /* 0xd200d200331a7431 */ /* 0x000fe2000006001e */
[----:B------:R-:W-:Y:S01]  /*4c40*/  LOP3.LUT R21, R21, 0x100010, R48, 0xf8, !PT ;  /* 0x0010001015157812 */ /* 0x000fe200078ef830 */
[----:B------:R-:W-:Y:S01]  /*4c50*/  HADD2 R48, R15, -1040, -1040 ;  /* 0xe410e4100f307430 */ /* 0x000fe20000000000 */
[----:B------:R-:W-:-:S02]  /*4c60*/  LOP3.LUT R40, R40, 0x100010, R49, 0xf8, !PT ;  /* 0x0010001028287812 */ /* 0x000fc400078ef831 */
[----:B------:R-:W-:Y:S02]  /*4c70*/  SHF.R.U32.HI R49, RZ, 0xb, R10 ;  /* 0x0000000bff317819 */ /* 0x000fe4000001160a */
[----:B------:R-:W-:Y:S01]  /*4c80*/  LOP3.LUT R44, R10, 0x3e003e0, RZ, 0xc0, !PT ;  /* 0x03e003e00a2c7812 */ /* 0x000fe200078ec0ff */
[-C--:B------:R-:W-:Y:S01]  /*4c90*/  HFMA2 R48, R48, R16.reuse, R43 ;  /* 0x0000001030307231 */ /* 0x080fe2000000002b */
[----:B------:R-:W-:Y:S01]  /*4ca0*/  LOP3.LUT R20, R20, 0x100010, R49, 0xf8, !PT ;  /* 0x0010001014147812 */ /* 0x000fe200078ef831 */
[----:B------:R-:W-:Y:S01]  /*4cb0*/  HADD2 R49, R12, -1040, -1040 ;  /* 0xe410e4100c317430 */ /* 0x000fe20000000000 */
[----:B------:R-:W-:Y:S02]  /*4cc0*/  LOP3.LUT R24, R11, 0x3e003e0, RZ, 0xc0, !PT ;  /* 0x03e003e00b187812 */ /* 0x000fe400078ec0ff */
[----:B------:R-:W-:Y:S02]  /*4cd0*/  LOP3.LUT R53, R44, 0x64006400, RZ, 0xfc, !PT ;  /* 0x640064002c357812 */ /* 0x000fe400078efcff */
[----:B------:R-:W-:Y:S01]  /*4ce0*/  LOP3.LUT R44, R24, 0x64006400, RZ, 0xfc, !PT ;  /* 0x64006400182c7812 */ /* 0x000fe200078efcff */
[----:B------:R-:W-:Y:S01]  /*4cf0*/  HFMA2 R12, R49, R16, R46 ;  /* 0x00000010310c7231 */ /* 0x000fe2000000002e */
[----:B------:R-:W-:Y:S01]  /*4d00*/  LOP3.LUT R46, R14, 0x64006400, RZ, 0xfc, !PT ;  /* 0x640064000e2e7812 */ /* 0x000fe200078efcff */
[-C--:B------:R-:W-:Y:S01]  /*4d10*/  HFMA2 R24, R53, R30.reuse.H1_H1, -48, -48 ;  /* 0xd200d20035187431 */ /* 0x080fe2000006001e */
[----:B------:R-:W-:Y:S01]  /*4d20*/  LOP3.LUT R14, R5, 0x1f001f, RZ, 0xc0, !PT ;  /* 0x001f001f050e7812 */ /* 0x000fe200078ec0ff */
[----:B------:R-:W-:Y:S01]  /*4d30*/  HFMA2 R44, R44, R30.H1_H1, -48, -48 ;  /* 0xd200d2002c2c7431 */ /* 0x000fe2000006001e */
[----:B------:R-:W-:Y:S01]  /*4d40*/  SHF.R.U32.HI R5, RZ, 0xa, R5 ;  /* 0x0000000aff057819 */ /* 0x000fe20000011605 */
[----:B------:R-:W-:Y:S01]  /*4d50*/  HADD2 R46, R46, -1040, -1040 ;  /* 0xe410e4102e2e7430 */ /* 0x000fe20000000000 */
[----:B------:R-:W-:-:S02]  /*4d60*/  LOP3.LUT R14, R14, 0x64006400, RZ, 0xfc, !PT ;  /* 0x640064000e0e7812 */ /* 0x000fc400078efcff */
[----:B------:R-:W-:Y:S02]  /*4d70*/  LOP3.LUT R5, R5, 0x1f001f, RZ, 0xc0, !PT ;  /* 0x001f001f05057812 */ /* 0x000fe400078ec0ff */
[----:B------:R-:W-:Y:S01]  /*4d80*/  SHF.R.U32.HI R51, RZ, 0xb, R9 ;  /* 0x0000000bff337819 */ /* 0x000fe20000011609 */
[----:B------:R-:W-:Y:S02]  /*4d90*/  HFMA2 R46, R46, R16, R45 ;  /* 0x000000102e2e7231 */ /* 0x000fe4000000002d */
[-C--:B------:R-:W-:Y:S01]  /*4da0*/  HFMA2 R45, R13, R17.reuse, R12 ;  /* 0x000000110d2d7231 */ /* 0x080fe2000000000c */
        /* <DEDUP_REMOVED lines=12> */
[----:B------:R-:W0:Y:S01]  /*4e70*/  LDS.128 R12, [UR4+0x30] ;  /* 0x00003004ff0c7984 */ /* 0x000e220008000c00 */
[----:B------:R-:W-:Y:S01]  /*4e80*/  LOP3.LUT R7, R7, 0x1f001f, RZ, 0xc0, !PT ;  /* 0x001f001f07077812 */ /* 0x000fe200078ec0ff */
[----:B------:R-:W-:-:S02]  /*4e90*/  HFMA2 R43, R43, R17, R46 ;  /* 0x000000112b2b7231 */ /* 0x000fc4000000002e */
[----:B------:R-:W-:Y:S01]  /*4ea0*/  HFMA2 R17, R47, R17, R48 ;  /* 0x000000112f117231 */ /* 0x000fe20000000030 */
        /* <DEDUP_REMOVED lines=29> */
[-C--:B0-----:R-:W-:Y:S01]  /*5080*/  HFMA2 R6, R41, R12.reuse, R6 ;  /* 0x0000000c29067231 */ /* 0x081fe20000000006 */
[----:B------:R-:W-:Y:S01]  /*5090*/  LOP3.LUT R46, R46, 0x64006400, RZ, 0xfc, !PT ;  /* 0x640064002e2e7812 */ /* 0x000fe200078efcff */
        /* <DEDUP_REMOVED lines=13> */
[----:B------:R-:W-:Y:S01]  /*5170*/  LOP3.LUT R22, R22, 0x100010, R51, 0xf8, !PT ;  /* 0x0010001016167812 */ /* 0x000fe200078ef833 */
        /* <DEDUP_REMOVED lines=8> */
[----:B------:R-:W-:Y:S01]  /*5200*/  LOP3.LUT R21, R21, 0x64006400, RZ, 0xfc, !PT ;  /* 0x6400640015157812 */ /* 0x000fe200078efcff */
[----:B------:R-:W-:Y:S02]  /*5210*/  HFMA2 R16, R26, R13, R16 ;  /* 0x0000000d1a107231 */ /* 0x000fe40000000010 */
[----:B------:R-:W-:Y:S02]  /*5220*/  HFMA2 R7, R40, R15, R7 ;  /* 0x0000000f28077231 */ /* 0x000fe40000000007 */
        /* <DEDUP_REMOVED lines=18> */
.L_x_4362:
[----:B------:R-:W-:Y:S01]  /*5350*/  UIADD3 UR4, UPT, UPT, UR4, 0x40, URZ ;  /* 0x0000004004047890 */ /* 0x000fe2000fffe0ff */
[----:B------:R-:W-:Y:S02]  /*5360*/  MOV R20, R2 ;  /* 0x0000000200147202 */ /* 0x000fe40000000f00 */
[----:B------:R-:W-:Y:S01]  /*5370*/  MOV R21, R3 ;  /* 0x0000000300157202 */ /* 0x000fe20000000f00 */
[----:B------:R-:W-:Y:S01]  /*5380*/  IMAD.WIDE R2, R35, 0x4, R28 ;  /* 0x0000000423027825 */ /* 0x000fe200078e021c */
[----:B------:R-:W-:Y:S07]  /*5390*/  @!P0 BRA `(.L_x_4363) ;  /* 0xffffffe800948947 */ /* 0x000fee000383ffff */
[----:B------:R-:W-:-:S07]  /*53a0*/  IMAD.WIDE R20, R35, 0x14, R20 ;  /* 0x0000001423147825 */ /* 0x000fce00078e0214 */
.L_x_4361:
[----:B------:R-:W0:Y:S01]  /*53b0*/  LDCU UR8, c[0x0][0x3d4] ;  /* 0x00007a80ff0877ac */ /* 0x000e220008000800 */
[----:B------:R-:W1:Y:S01]  /*53c0*/  S2UR UR5, SR_CTAID.Y ;  /* 0x00000000000579c3 */ /* 0x000e620000002600 */
[----:B0----5:R-:W-:-:S04]  /*53d0*/  VIMNMX R7, PT, PT, R36, UR8, PT ;  /* 0x0000000824077c48 */ /* 0x021fc8000bfe0100 */
[----:B------:R-:W-:-:S13]  /*53e0*/  ISETP.GT.AND P0, PT, R7, R38, PT ;  /* 0x000000260700720c */ /* 0x000fda0003f04270 */
[----:B-1----:R-:W-:Y:S05]  /*53f0*/  @!P0 BRA `(.L_x_4364) ;  /* 0x0000002400348947 */ /* 0x002fea0003800000 */
[----:B------:R-:W-:-:S12]  /*5400*/  UIADD3 UR4, UPT, UPT, UR4, 0x20, URZ ;  /* 0x0000002004047890 */ /* 0x000fd8000fffe0ff */
.L_x_4369:
[----:B------:R-:W0:Y:S01]  /*5410*/  LDC R34, c[0x0][0x3a8] ;  /* 0x0000ea00ff227b82 */ /* 0x000e220000000800 */
[----:B------:R-:W-:-:S07]  /*5420*/  MOV R5, 0x2c00 ;  /* 0x00002c0000057802 */ /* 0x000fce0000000f00 */
[----:B------:R-:W1:Y:S01]  /*5430*/  LDC R35, c[0x0][0x3ac] ;  /* 0x0000eb00ff237b82 */ /* 0x000e620000000800 */
[----:B0-----:R-:W-:Y:S01]  /*5440*/  ISETP.LE.AND P0, PT, R34, UR5, PT ;  /* 0x0000000522007c0c */ /* 0x001fe2000bf03270 */
[----:B-1----:R-:W-:-:S04]  /*5450*/  IMAD.WIDE R10, R35, 0x4, R20 ;  /* 0x00000004230a7825 */ /* 0x002fc800078e0214 */
[----:B------:R-:W-:-:S08]  /*5460*/  IMAD.WIDE R8, R35, 0x4, R10 ;  /* 0x0000000423087825 */ /* 0x000fd000078e020a */
[----:B------:R-:W-:Y:S05]  /*5470*/  @P0 BRA `(.L_x_4365) ;  /* 0x00000008003c0947 */ /* 0x000fea0003800000 */
[----:B------:R-:W2:Y:S04]  /*5480*/  LDG.E.128.CONSTANT R20, desc[UR6][R20.64] ;  /* 0x0000000614147981 */ /* 0x000ea8000c1e9d00 */
[----:B------:R-:W0:Y:S02]  /*5490*/  LDS.64 R12, [UR4+-0x20] ;  /* 0xffffe004ff0c7984 */ /* 0x000e240008000a00 */
[--C-:B0-----:R-:W-:Y:S02]  /*54a0*/  HADD2.F32 R3, -RZ, R12.reuse.H0_H0 ;  /* 0x2000000cff037230 */ /* 0x101fe40000004100 */
[----:B------:R-:W-:Y:S02]  /*54b0*/  HADD2.F32 R17, -RZ, R12.H1_H1 ;  /* 0x3000000cff117230 */ /* 0x000fe40000004100 */
[----:B------:R-:W-:Y:S01]  /*54c0*/  HADD2.F32 R16, -RZ, R13.H0_H0 ;  /* 0x2000000dff107230 */ /* 0x000fe20000004100 */
[----:B--2---:R-:W-:-:S02]  /*54d0*/  LOP3.LUT R19, R23, 0xf000f, RZ, 0xc0, !PT ;  /* 0x000f000f17137812 */ /* 0x004fc400078ec0ff */
[----:B------:R-:W-:Y:S02]  /*54e0*/  LOP3.LUT R2, R20, 0xf000f, RZ, 0xc0, !PT ;  /* 0x000f000f14027812 */ /* 0x000fe400078ec0ff */
[----:B------:R-:W-:Y:S02]  /*54f0*/  LOP3.LUT R6, R22, 0xf000f, RZ, 0xc0, !PT ;  /* 0x000f000f16067812 */ /* 0x000fe400078ec0ff */
[----:B------:R-:W-:Y:S02]  /*5500*/  LOP3.LUT R26, R20, 0xf000f0, RZ, 0xc0, !PT ;  /* 0x00f000f0141a7812 */ /* 0x000fe400078ec0ff */
[----:B------:R-:W-:Y:S02]  /*5510*/  SHF.R.U32.HI R15, RZ, 0x8, R20 ;  /* 0x00000008ff0f7819 */ /* 0x000fe40000011614 */
[----:B------:R-:W-:Y:S02]  /*5520*/  LOP3.LUT R4, R21, 0xf000f, RZ, 0xc0, !PT ;  /* 0x000f000f15047812 */ /* 0x000fe400078ec0ff */
[----:B------:R-:W-:Y:S01]  /*5530*/  LOP3.LUT R20, R19, 0x64006400, RZ, 0xfc, !PT ;  /* 0x6400640013147812 */ /* 0x000fe200078efcff */
[----:B------:R-:W-:Y:S01]  /*5540*/  HADD2.F32 R19, -RZ, R13.H1_H1 ;  /* 0x3000000dff137230 */ /* 0x000fe20000004100 */
[----:B------:R-:W-:Y:S01]  /*5550*/  LOP3.LUT R2, R2, 0x64006400, RZ, 0xfc, !PT ;  /* 0x6400640002027812 */ /* 0x000fe200078efcff */
[----:B------:R-:W0:Y:S01]  /*5560*/  LDS.64 R12, [UR4+-0x18] ;  /* 0xffffe804ff0c7984 */ /* 0x000e220008000a00 */
[----:B------:R-:W-:Y:S01]  /*5570*/  LOP3.LUT R6, R6, 0x64006400, RZ, 0xfc, !PT ;  /* 0x6400640006067812 */ /* 0x000fe200078efcff */
[----:B------:R-:W-:Y:S01]  /*5580*/  HADD2 R20, R20, -1032, -1032 ;  /* 0xe408e40814147430 */ /* 0x000fe20000000000 */
[----:B------:R-:W-:-:S02]  /*5590*/  LOP3.LUT R4, R4, 0x64006400, RZ, 0xfc, !PT ;  /* 0x6400640004047812 */ /* 0x000fc400078efcff */
[----:B------:R-:W-:Y:S01]  /*55a0*/  LOP3.LUT R24, R21, 0xf000f0, RZ, 0xc0, !PT ;  /* 0x00f000f015187812 */ /* 0x000fe200078ec0ff */
[----:B------:R-:W-:Y:S01]  /*55b0*/  HADD2 R39, R6, -1032, -1032 ;  /* 0xe408e40806277430 */ /* 0x000fe20000000000 */
[----:B------:R-:W-:Y:S01]  /*55c0*/  SHF.R.U32.HI R14, RZ, 0x8, R21 ;  /* 0x00000008ff0e7819 */ /* 0x000fe20000011615 */
        /* <DEDUP_REMOVED lines=9> */
[----:B------:R-:W-:-:S02]  /*5660*/  HADD2.F32 R28, -RZ, R21.H1_H1 ;  /* 0x30000015ff1c7230 */ /* 0x000fc40000004100 */
[C---:B------:R-:W-:Y:S01]  /*5670*/  FFMA.FTZ R40, R3.reuse, R6, RZ ;  /* 0x0000000603287223 */ /* 0x040fe200000100ff */
[----:B------:R-:W-:Y:S01]  /*5680*/  FFMA.FTZ R21, R2, R3, RZ ;  /* 0x0000000302157223 */ /* 0x000fe200000100ff */
[----:B------:R-:W-:Y:S01]  /*5690*/  FFMA.FTZ R27, R3, R4, RZ ;  /* 0x00000004031b7223 */ /* 0x000fe200000100ff */
[----:B------:R-:W-:Y:S01]  /*56a0*/  HADD2.F32 R6, -RZ, R39.H1_H1 ;  /* 0x30000027ff067230 */ /* 0x000fe20000004100 */
[----:B------:R-:W-:Y:S01]  /*56b0*/  LOP3.LUT R26, R26, 0x64006400, RZ, 0xfc, !PT ;  /* 0x640064001a1a7812 */ /* 0x000fe200078efcff */
[----:B------:R-:W-:Y:S01]  /*56c0*/  HADD2.F32 R4, -RZ, R29.H1_H1 ;  /* 0x3000001dff047230 */ /* 0x000fe20000004100 */
[----:B------:R-:W-:Y:S01]  /*56d0*/  LOP3.LUT R2, R25, 0x64006400, RZ, 0xfc, !PT ;  /* 0x6400640019027812 */ /* 0x000fe200078efcff */
[----:B------:R-:W-:Y:S01]  /*56e0*/  FFMA.FTZ R36, R3, R36, RZ ;  /* 0x0000002403247223 */ /* 0x000fe200000100ff */
[-C--:B------:R-:W-:Y:S01]  /*56f0*/  HFMA2 R24, R24, R5.reuse.H0_H0, -72, -72 ;  /* 0xd480d48018187431 */ /* 0x080fe20000040005 */
[----:B------:R-:W-:Y:S01]  /*5700*/  LOP3.LUT R18, R18, 0x64006400, RZ, 0xfc, !PT ;  /* 0x6400640012127812 */ /* 0x000fe200078efcff */
[----:B------:R-:W-:Y:S01]  /*5710*/  FFMA.FTZ R27, R17, R6, R27 ;  /* 0x00000006111b7223 */ /* 0x000fe2000001001b */
[----:B------:R-:W-:-:S02]  /*5720*/  HFMA2 R26, R26, R5.H0_H0, -72, -72 ;  /* 0xd480d4801a1a7431 */ /* 0x000fc40000040005 */
[----:B------:R-:W-:Y:S01]  /*5730*/  FFMA.FTZ R3, R17, R4, R36 ;  /* 0x0000000411037223 */ /* 0x000fe20000010024 */
[-C--:B------:R-:W-:Y:S02]  /*5740*/  HFMA2 R25, R2, R5.reuse.H0_H0, -72, -72 ;  /* 0xd480d48002197431 */ /* 0x080fe40000040005 */
[----:B------:R-:W-:Y:S02]  /*5750*/  HADD2.F32 R6, -RZ, R20.H1_H1 ;  /* 0x30000014ff067230 */ /* 0x000fe40000004100 */
[----:B------:R-:W-:Y:S01]  /*5760*/  FFMA.FTZ R21, R28, R17, R21 ;  /* 0x000000111c157223 */ /* 0x000fe20000010015 */
[----:B------:R-:W-:Y:S02]  /*5770*/  HADD2.F32 R4, -RZ, R24.H0_H0 ;  /* 0x20000018ff047230 */ /* 0x000fe40000004100 */
[----:B------:R-:W-:Y:S02]  /*5780*/  HFMA2 R28, R18, R5.H0_H0, -72, -72 ;  /* 0xd480d480121c7431 */ /* 0x000fe40000040005 */
        /* <DEDUP_REMOVED lines=14> */
[----:B------:R-:W-:Y:S01]  /*5870*/  SHF.R.U32.HI R22, RZ, 0x8, R22 ;  /* 0x00000008ff167819 */ /* 0x000fe20000011616 */
[----:B------:R-:W-:Y:S01]  /*5880*/  FFMA.FTZ R27, R19, R18, R27 ;  /* 0x00000012131b7223 */ /* 0x000fe2000001001b */
[----:B------:R-:W-:Y:S01]  /*5890*/  LOP3.LUT R2, R15, 0xf000f, RZ, 0xc0, !PT ;  /* 0x000f000f0f027812 */ /* 0x000fe200078ec0ff */
[----:B------:R-:W-:Y:S01]  /*58a0*/  FFMA.FTZ R19, R19, R20, R3 ;  /* 0x0000001413137223 */ /* 0x000fe20000010003 */
[----:B------:R-:W-:Y:S01]  /*58b0*/  SHF.R.U32.HI R23, RZ, 0x8, R23 ;  /* 0x00000008ff177819 */ /* 0x000fe20000011617 */
        /* <DEDUP_REMOVED lines=9> */
[----:B------:R-:W-:Y:S01]  /*5950*/  HADD2.F32 R2, -RZ, R13.H0_H0 ;  /* 0x2000000dff027230 */ /* 0x000fe20000004100 */
        /* <DEDUP_REMOVED lines=16> */
[----:B------:R-:W-:Y:S02]  /*5a60*/  HADD2.F32 R19, -RZ, R25.H1_H1 ;  /* 0x30000019ff137230 */ /* 0x000fe40000004100 */
[----:B------:R-:W-:Y:S01]  /*5a70*/  FFMA.FTZ R17, R17, R12, R4 ;  /* 0x0000000c11117223 */ /* 0x000fe20000010004 */
[----:B------:R-:W-:Y:S01]  /*5a80*/  HADD2.F32 R25, -RZ, R26.H1_H1 ;  /* 0x3000001aff197230 */ /* 0x000fe20000004100 */
[----:B------:R-:W-:Y:S01]  /*5a90*/  LOP3.LUT R4, R15, 0x64006400, RZ, 0xfc, !PT ;  /* 0x640064000f047812 */ /* 0x000fe200078efcff */
[-C--:B------:R-:W-:Y:S01]  /*5aa0*/  HFMA2 R14, R14, R5.reuse.H0_H0, -72, -72 ;  /* 0xd480d4800e0e7431 */ /* 0x080fe20000040005 */
[----:B------:R-:W-:Y:S01]  /*5ab0*/  LOP3.LUT R22, R22, 0xf000f0, RZ, 0xc0, !PT ;  /* 0x00f000f016167812 */ /* 0x000fe200078ec0ff */
[----:B------:R-:W-:Y:S01]  /*5ac0*/  HADD2.F32 R15, -RZ, R3.H1_H1 ;  /* 0x30000003ff0f7230 */ /* 0x000fe20000004100 */
[----:B------:R-:W-:Y:S01]  /*5ad0*/  LOP3.LUT R23, R23, 0xf000f0, RZ, 0xc0, !PT ;  /* 0x00f000f017177812 */ /* 0x000fe200078ec0ff */
[----:B------:R-:W-:Y:S01]  /*5ae0*/  FFMA.FTZ R25, R12, R25, R18 ;  /* 0x000000190c197223 */ /* 0x000fe20000010012 */
[----:B------:R-:W-:Y:S01]  /*5af0*/  HFMA2 R18, R4, R5.H0_H0, -72, -72 ;  /* 0xd480d48004127431 */ /* 0x000fe20000040005 */
[----:B------:R-:W-:Y:S01]  /*5b00*/  LOP3.LUT R22, R22, 0x64006400, RZ, 0xfc, !PT ;  /* 0x6400640016167812 */ /* 0x000fe200078efcff */
[----:B------:R-:W-:Y:S01]  /*5b10*/  HADD2.F32 R3, -RZ, R14.H0_H0 ;  /* 0x2000000eff037230 */ /* 0x000fe20000004100 */
[----:B------:R-:W-:Y:S01]  /*5b20*/  LOP3.LUT R4, R23, 0x64006400, RZ, 0xfc, !PT ;  /* 0x6400640017047812 */ /* 0x000fe200078efcff */
[----:B------:R-:W-:Y:S01]  /*5b30*/  FFMA.FTZ R19, R12, R19, R21 ;  /* 0x000000130c137223 */ /* 0x000fe20000010015 */
[----:B------:R-:W-:-:S02]  /*5b40*/  HADD2.F32 R6, -RZ, R18.H0_H0 ;  /* 0x20000012ff067230 */ /* 0x000fc40000004100 */
[-C--:B------:R-:W-:Y:S02]  /*5b50*/  HFMA2 R22, R22, R5.reuse.H0_H0, -72, -72 ;  /* 0xd480d48016167431 */ /* 0x080fe40000040005 */
[----:B------:R-:W-:Y:S01]  /*5b60*/  FFMA.FTZ R15, R12, R15, R27 ;  /* 0x0000000f0c0f7223 */ /* 0x000fe2000001001b */
[----:B------:R-:W-:Y:S02]  /*5b70*/  HFMA2 R20, R4, R5.H0_H0, -72, -72 ;  /* 0xd480d48004147431 */ /* 0x000fe40000040005 */
[----:B------:R-:W-:Y:S01]  /*5b80*/  FFMA.FTZ R12, R2, R3, R19 ;  /* 0x00000003020c7223 */ /* 0x000fe20000010013 */
[----:B------:R-:W-:Y:S02]  /*5b90*/  HADD2.F32 R13, -RZ, R13.H1_H1 ;  /* 0x3000000dff0d7230 */ /* 0x000fe40000004100 */
[----:B------:R-:W-:Y:S01]  /*5ba0*/  FFMA.FTZ R17, R6, R2, R17 ;  /* 0x0000000206117223 */ /* 0x000fe20000010011 */
[----:B------:R-:W-:Y:S02]  /*5bb0*/  HADD2.F32 R3, -RZ, R22.H0_H0 ;  /* 0x20000016ff037230 */ /* 0x000fe40000004100 */
[----:B------:R-:W-:-:S02]  /*5bc0*/  HADD2.F32 R16, -RZ, R20.H0_H0 ;  /* 0x20000014ff107230 */ /* 0x000fc40000004100 */
[----:B------:R-:W-:Y:S02]  /*5bd0*/  HADD2.F32 R4, -RZ, R18.H1_H1 ;  /* 0x30000012ff047230 */ /* 0x000fe40000004100 */
        /* <DEDUP_REMOVED lines=25> */
.L_x_4365:
[----:B------:R-:W-:Y:S05]  /*5d70*/  @P0 BRA `(.L_x_4366) ;  /* 0x00000008003c0947 */ /* 0x000fea0003800000 */
[----:B------:R-:W2:Y:S04]  /*5d80*/  LDG.E.128.CONSTANT R12, desc[UR6][R10.64] ;  /* 0x000000060a0c7981 */ /* 0x000ea8000c1e9d00 */
[----:B------:R-:W0:Y:S02]  /*5d90*/  LDS.64 R16, [UR4+-0x10] ;  /* 0xfffff004ff107984 */ /* 0x000e240008000a00 */
        /* <DEDUP_REMOVED lines=13> */
[--C-:B------:R-:W-:Y:S02]  /*5e70*/  HADD2.F32 R2, -RZ, R23.reuse.H0_H0 ;  /* 0x20000017ff027230 */ /* 0x100fe40000004100 */
[----:B------:R-:W-:Y:S02]  /*5e80*/  HADD2 R26, R4, -1032, -1032 ;  /* 0xe408e408041a7430 */ /* 0x000fe40000000000 */
[----:B------:R-:W-:Y:S02]  /*5e90*/  HADD2.F32 R23, -RZ, R23.H1_H1 ;  /* 0x30000017ff177230 */ /* 0x000fe40000004100 */
[----:B------:R-:W-:Y:S01]  /*5ea0*/  HADD2 R27, R6, -1032, -1032 ;  /* 0xe408e408061b7430 */ /* 0x000fe20000000000 */
[----:B------:R-:W-:Y:S01]  /*5eb0*/  LOP3.LUT R20, R13, 0xf000f0, RZ, 0xc0, !PT ;  /* 0x00f000f00d147812 */ /* 0x000fe200078ec0ff */
[----:B------:R-:W-:-:S02]  /*5ec0*/  HADD2 R28, R10, -1032, -1032 ;  /* 0xe408e4080a1c7430 */ /* 0x000fc40000000000 */
[----:B------:R-:W-:Y:S01]  /*5ed0*/  FFMA.FTZ R2, R2, R3, RZ ;  /* 0x0000000302027223 */ /* 0x000fe200000100ff */
[----:B------:R-:W-:Y:S01]  /*5ee0*/  LOP3.LUT R21, R14, 0xf000f0, RZ, 0xc0, !PT ;  /* 0x00f000f00e157812 */ /* 0x000fe200078ec0ff */
[----:B------:R-:W-:Y:S01]  /*5ef0*/  HADD2.F32 R24, -RZ, R26.H0_H0 ;  /* 0x2000001aff187230 */ /* 0x000fe20000004100 */
[----:B------:R-:W-:Y:S01]  /*5f00*/  LOP3.LUT R22, R12, 0xf000f0, RZ, 0xc0, !PT ;  /* 0x00f000f00c167812 */ /* 0x000fe200078ec0ff */
[----:B------:R-:W-:Y:S02]  /*5f10*/  HADD2.F32 R4, -RZ, R27.H0_H0 ;  /* 0x2000001bff047230 */ /* 0x000fe40000004100 */
[----:B------:R-:W-:Y:S01]  /*5f20*/  FFMA.FTZ R23, R23, R18, R2 ;  /* 0x0000001217177223 */ /* 0x000fe20000010002 */
[----:B------:R-:W-:Y:S01]  /*5f30*/  HADD2.F32 R6, -RZ, R28.H0_H0 ;  /* 0x2000001cff067230 */ /* 0x000fe20000004100 */
[----:B------:R-:W-:Y:S01]  /*5f40*/  LOP3.LUT R20, R20, 0x64006400, RZ, 0xfc, !PT ;  /* 0x6400640014147812 */ /* 0x000fe200078efcff */
[----:B------:R-:W0:Y:S01]  /*5f50*/  LDS.64 R10, [UR4+-0x8] ;  /* 0xfffff804ff0a7984 */ /* 0x000e220008000a00 */
[----:B------:R-:W-:Y:S01]  /*5f60*/  LOP3.LUT R2, R21, 0x64006400, RZ, 0xfc, !PT ;  /* 0x6400640015027812 */ /* 0x000fe200078efcff */
[----:B------:R-:W-:Y:S01]  /*5f70*/  FFMA.FTZ R25, R3, R24, RZ ;  /* 0x0000001803197223 */ /* 0x000fe200000100ff */
[----:B------:R-:W-:Y:S01]  /*5f80*/  LOP3.LUT R19, R15, 0xf000f0, RZ, 0xc0, !PT ;  /* 0x00f000f00f137812 */ /* 0x000fe200078ec0ff */
[C---:B------:R-:W-:Y:S01]  /*5f90*/  FFMA.FTZ R4, R3.reuse, R4, RZ ;  /* 0x0000000403047223 */ /* 0x040fe200000100ff */
[----:B------:R-:W-:Y:S01]  /*5fa0*/  LOP3.LUT R22, R22, 0x64006400, RZ, 0xfc, !PT ;  /* 0x6400640016167812 */ /* 0x000fe200078efcff */
        /* <DEDUP_REMOVED lines=24> */
[----:B------:R-:W-:Y:S01]  /*6130*/  SHF.R.U32.HI R15, RZ, 0x8, R15 ;  /* 0x00000008ff0f7819 */ /* 0x000fe2000001160f */
[----:B------:R-:W-:Y:S02]  /*6140*/  HADD2.F32 R20, -RZ, R25.H1_H1 ;  /* 0x30000019ff147230 */ /* 0x000fe40000004100 */
[----:B------:R-:W-:Y:S01]  /*6150*/  FFMA.FTZ R23, R2, R17, R23 ;  /* 0x0000001102177223 */ /* 0x000fe20000010017 */
[C---:B------:R-:W-:Y:S01]  /*6160*/  FFMA.FTZ R19, R17.reuse, R4, R6 ;  /* 0x0000000411137223 */ /* 0x040fe20000010006 */
[C---:B------:R-:W-:Y:S01]  /*6170*/  FFMA.FTZ R27, R17.reuse, R18, R27 ;  /* 0x00000012111b7223 */ /* 0x040fe2000001001b */
[----:B------:R-:W-:Y:S01]  /*6180*/  SHF.R.U32.HI R12, RZ, 0x8, R12 ;  /* 0x00000008ff0c7819 */ /* 0x000fe2000001160c */
[----:B------:R-:W-:Y:S01]  /*6190*/  FFMA.FTZ R17, R17, R20, R3 ;  /* 0x0000001411117223 */ /* 0x000fe20000010003 */
[----:B------:R-:W-:-:S02]  /*61a0*/  LOP3.LUT R3, R13, 0xf000f, RZ, 0xc0, !PT ;  /* 0x000f000f0d037812 */ /* 0x000fc400078ec0ff */
[----:B------:R-:W-:Y:S01]  /*61b0*/  LOP3.LUT R6, R15, 0xf000f, RZ, 0xc0, !PT ;  /* 0x000f000f0f067812 */ /* 0x000fe200078ec0ff */
[--C-:B0-----:R-:W-:Y:S01]  /*61c0*/  HADD2.F32 R16, -RZ, R10.reuse.H0_H0 ;  /* 0x2000000aff107230 */ /* 0x101fe20000004100 */
[----:B------:R-:W-:Y:S01]  /*61d0*/  SHF.R.U32.HI R14, RZ, 0x8, R14 ;  /* 0x00000008ff0e7819 */ /* 0x000fe2000001160e */
[----:B------:R-:W-:Y:S01]  /*61e0*/  HADD2.F32 R10, -RZ, R10.H1_H1 ;  /* 0x3000000aff0a7230 */ /* 0x000fe20000004100 */
        /* <DEDUP_REMOVED lines=10> */
[----:B------:R-:W-:Y:S02]  /*6290*/  HADD2.F32 R20, -RZ, R3.H0_H0 ;  /* 0x20000003ff147230 */ /* 0x000fe40000004100 */
[----:B------:R-:W-:Y:S02]  /*62a0*/  HADD2 R26, R4, -1032, -1032 ;  /* 0xe408e408041a7430 */ /* 0x000fe40000000000 */
[----:B------:R-:W-:Y:S01]  /*62b0*/  HADD2.F32 R6, -RZ, R24.H0_H0 ;  /* 0x20000018ff067230 */ /* 0x000fe20000004100 */
[----:B------:R-:W-:Y:S01]  /*62c0*/  LOP3.LUT R12, R12, 0xf000f0, RZ, 0xc0, !PT ;  /* 0x00f000f00c0c7812 */ /* 0x000fe200078ec0ff */
[--C-:B------:R-:W-:Y:S02]  /*62d0*/  HADD2.F32 R4, -RZ, R22.reuse.H0_H0 ;  /* 0x20000016ff047230 */ /* 0x100fe40000004100 */
[----:B------:R-:W-:Y:S01]  /*62e0*/  FFMA.FTZ R25, R16, R20, R17 ;  /* 0x0000001410197223 */ /* 0x000fe20000010011 */
[----:B------:R-:W-:Y:S01]  /*62f0*/  HADD2.F32 R17, -RZ, R22.H1_H1 ;  /* 0x30000016ff117230 */ /* 0x000fe20000004100 */
        /* <DEDUP_REMOVED lines=8> */
[----:B------:R-:W-:Y:S01]  /*6380*/  FFMA.FTZ R18, R16, R18, R27 ;  /* 0x0000001210127223 */ /* 0x000fe2000001001b */
[----:B------:R-:W-:Y:S01]  /*6390*/  HADD2.F32 R23, -RZ, R26.H1_H1 ;  /* 0x3000001aff177230 */ /* 0x000fe20000004100 */
[----:B------:R-:W-:Y:S01]  /*63a0*/  LOP3.LUT R14, R14, 0x64006400, RZ, 0xfc, !PT ;  /* 0x640064000e0e7812 */ /* 0x000fe200078efcff */
[----:B------:R-:W-:Y:S02]  /*63b0*/  HADD2.F32 R19, -RZ, R24.H1_H1 ;  /* 0x30000018ff137230 */ /* 0x000fe40000004100 */
[-C--:B------:R-:W-:Y:S01]  /*63c0*/  HFMA2 R16, R4, R5.reuse.H0_H0, -72, -72 ;  /* 0xd480d48004107431 */ /* 0x080fe20000040005 */
[----:B------:R-:W-:Y:S01]  /*63d0*/  LOP3.LUT R4, R15, 0x64006400, RZ, 0xfc, !PT ;  /* 0x640064000f047812 */ /* 0x000fe200078efcff */
[----:B------:R-:W-:-:S02]  /*63e0*/  HFMA2 R12, R12, R5.H0_H0, -72, -72 ;  /* 0xd480d4800c0c7431 */ /* 0x000fc40000040005 */
[----:B------:R-:W-:Y:S02]  /*63f0*/  HADD2.F32 R13, -RZ, R3.H1_H1 ;  /* 0x30000003ff0d7230 */ /* 0x000fe40000004100 */
[C---:B------:R-:W-:Y:S01]  /*6400*/  FFMA.FTZ R23, R10.reuse, R23, R18 ;  /* 0x000000170a177223 */ /* 0x040fe20000010012 */
[----:B------:R-:W-:Y:S02]  /*6410*/  HADD2.F32 R2, -RZ, R11.H0_H0 ;  /* 0x2000000bff027230 */ /* 0x000fe40000004100 */
[----:B------:R-:W-:Y:S01]  /*6420*/  FFMA.FTZ R19, R10, R19, R21 ;  /* 0x000000130a137223 */ /* 0x000fe20000010015 */
[----:B------:R-:W-:Y:S02]  /*6430*/  HADD2.F32 R3, -RZ, R16.H0_H0 ;  /* 0x20000010ff037230 */ /* 0x000fe40000004100 */
[----:B------:R-:W-:Y:S02]  /*6440*/  HFMA2 R15, R14, R5.H0_H0, -72, -72 ;  /* 0xd480d4800e0f7431 */ /* 0x000fe40000040005 */
[----:B------:R-:W-:-:S02]  /*6450*/  HADD2.F32 R6, -RZ, R12.H0_H0 ;  /* 0x2000000cff067230 */ /* 0x000fc40000004100 */
[----:B------:R-:W-:Y:S02]  /*6460*/  HFMA2 R18, R4, R5.H0_H0, -72, -72 ;  /* 0xd480d48004127431 */ /* 0x000fe40000040005 */
[----:B------:R-:W-:Y:S01]  /*6470*/  FFMA.FTZ R13, R10, R13, R25 ;  /* 0x0000000d0a0d7223 */ /* 0x000fe20000010019 */
[----:B------:R-:W-:Y:S01]  /*6480*/  FFMA.FTZ R10, R2, R3, R19 ;  /* 0x00000003020a7223 */ /* 0x000fe20000010013 */
[----:B------:R-:W-:Y:S02]  /*6490*/  HADD2.F32 R3, -RZ, R15.H0_H0 ;  /* 0x2000000fff037230 */ /* 0x000fe40000004100 */
[----:B------:R-:W-:Y:S01]  /*64a0*/  FFMA.FTZ R17, R6, R2, R17 ;  /* 0x0000000206117223 */ /* 0x000fe20000010011 */
[----:B------:R-:W-:Y:S02]  /*64b0*/  HADD2.F32 R14, -RZ, R18.H0_H0 ;  /* 0x20000012ff0e7230 */ /* 0x000fe40000004100 */
        /* <DEDUP_REMOVED lines=27> */
.L_x_4366:
[----:B------:R-:W-:Y:S05]  /*6670*/  @P0 BRA `(.L_x_4367) ;  /* 0x00000008003c0947 */ /* 0x000fea0003800000 */
[----:B------:R-:W2:Y:S04]  /*6680*/  LDG.E.128.CONSTANT R12, desc[UR6][R8.64] ;  /* 0x00000006080c7981 */ /* 0x000ea8000c1e9d00 */
[----:B------:R-:W0:Y:S02]  /*6690*/  LDS.64 R10, [UR4] ;  /* 0x00000004ff0a7984 */ /* 0x000e240008000a00 */
[--C-:B0-----:R-:W-:Y:S02]  /*66a0*/  HADD2.F32 R3, -RZ, R10.reuse.H0_H0 ;  /* 0x2000000aff037230 */ /* 0x101fe40000004100 */
[----:B------:R-:W-:Y:S02]  /*66b0*/  HADD2.F32 R18, -RZ, R10.H1_H1 ;  /* 0x3000000aff127230 */ /* 0x000fe40000004100 */
[----:B------:R-:W-:Y:S01]  /*66c0*/  HADD2.F32 R16, -RZ, R11.H0_H0 ;  /* 0x2000000bff107230 */ /* 0x000fe20000004100 */
[----:B--2---:R-:W-:-:S02]  /*66d0*/  LOP3.LUT R2, R12, 0xf000f, RZ, 0xc0, !PT ;  /* 0x000f000f0c027812 */ /* 0x004fc400078ec0ff */
        /* <DEDUP_REMOVED lines=8> */
[--C-:B------:R-:W-:Y:S02]  /*6760*/  HADD2.F32 R2, -RZ, R23.reuse.H0_H0 ;  /* 0x20000017ff027230 */ /* 0x100fe40000004100 */
[----:B------:R-:W-:Y:S02]  /*6770*/  HADD2 R26, R4, -1032, -1032 ;  /* 0xe408e408041a7430 */ /* 0x000fe40000000000 */
[----:B------:R-:W-:Y:S02]  /*6780*/  HADD2.F32 R23, -RZ, R23.H1_H1 ;  /* 0x30000017ff177230 */ /* 0x000fe40000004100 */
[----:B------:R-:W-:Y:S01]  /*6790*/  HADD2 R27, R6, -1032, -1032 ;  /* 0xe408e408061b7430 */ /* 0x000fe20000000000 */
[----:B------:R-:W-:Y:S01]  /*67a0*/  LOP3.LUT R20, R13, 0xf000f0, RZ, 0xc0, !PT ;  /* 0x00f000f00d147812 */ /* 0x000fe200078ec0ff */
[----:B------:R-:W-:Y:S02]  /*67b0*/  HADD2 R28, R10, -1032, -1032 ;  /* 0xe408e4080a1c7430 */ /* 0x000fe40000000000 */
[----:B------:R-:W-:Y:S01]  /*67c0*/  FFMA.FTZ R2, R2, R3, RZ ;  /* 0x0000000302027223 */ /* 0x000fe200000100ff */
        /* <DEDUP_REMOVED lines=46> */
[----:B------:R-:W-:Y:S02]  /*6ab0*/  LOP3.LUT R6, R15, 0xf000f, RZ, 0xc0, !PT ;  /* 0x000f000f0f067812 */ /* 0x000fe400078ec0ff */
[----:B------:R-:W-:Y:S01]  /*6ac0*/  SHF.R.U32.HI R14, RZ, 0x8, R14 ;  /* 0x00000008ff0e7819 */ /* 0x000fe2000001160e */
[--C-:B0-----:R-:W-:Y:S01]  /*6ad0*/  HADD2.F32 R16, -RZ, R10.reuse.H0_H0 ;  /* 0x2000000aff107230 */ /* 0x101fe20000004100 */
[----:B------:R-:W-:Y:S01]  /*6ae0*/  LOP3.LUT R2, R12, 0xf000f, RZ, 0xc0, !PT ;  /* 0x000f000f0c027812 */ /* 0x000fe200078ec0ff */
[----:B------:R-:W-:Y:S01]  /*6af0*/  HADD2.F32 R10, -RZ, R10.H1_H1 ;  /* 0x3000000aff0a7230 */ /* 0x000fe20000004100 */
        /* <DEDUP_REMOVED lines=71> */
.L_x_4367:
[----:B------:R-:W-:Y:S01]  /*6f70*/  IMAD.WIDE R20, R35, 0x4, R8 ;  /* 0x0000000423147825 */ /* 0x000fe200078e0208 */
[----:B------:R-:W-:Y:S06]  /*6f80*/  @P0 BRA `(.L_x_4368) ;  /* 0x00000008003c0947 */ /* 0x000fec0003800000 */
[----:B------:R-:W2:Y:S04]  /*6f90*/  LDG.E.128.CONSTANT R8, desc[UR6][R20.64] ;  /* 0x0000000614087981 */ /* 0x000ea8000c1e9d00 */
[----:B------:R-:W0:Y:S02]  /*6fa0*/  LDS.64 R12, [UR4+0x10] ;  /* 0x00001004ff0c7984 */ /* 0x000e240008000a00 */
[--C-:B0-----:R-:W-:Y:S02]  /*6fb0*/  HADD2.F32 R3, -RZ, R12.reuse.H0_H0 ;  /* 0x2000000cff037230 */ /* 0x101fe40000004100 */
        /* <DEDUP_REMOVED lines=17> */
[----:B------:R-:W-:Y:S02]  /*70d0*/  HADD2.F32 R23, -RZ, R23.H1_H1 ;  /* 0x30000017ff177230 */ /* 0x000fe40000004100 */
[----:B------:R-:W-:Y:S02]  /*70e0*/  HADD2 R36, R4, -1032, -1032 ;  /* 0xe408e40804247430 */ /* 0x000fe40000000000 */
[----:B------:R-:W-:Y:S01]  /*70f0*/  HADD2.F32 R2, -RZ, R26.H0_H0 ;  /* 0x2000001aff027230 */ /* 0x000fe20000004100 */
[----:B------:R-:W-:Y:S01]  /*7100*/  LOP3.LUT R19, R10, 0xf000f0, RZ, 0xc0, !PT ;  /* 0x00f000f00a137812 */ /* 0x000fe200078ec0ff */
[----:B------:R-:W-:Y:S02]  /*7110*/  HADD2.F32 R4, -RZ, R28.H0_H0 ;  /* 0x2000001cff047230 */ /* 0x000fe40000004100 */
[----:B------:R-:W-:Y:S01]  /*7120*/  FFMA.FTZ R25, R3, R24, RZ ;  /* 0x0000001803197223 */ /* 0x000fe200000100ff */
[----:B------:R-:W0:Y:S01]  /*7130*/  LDS.64 R8, [UR4+0x18] ;  /* 0x00001804ff087984 */ /* 0x000e220008000a00 */
[----:B------:R-:W-:-:S02]  /*7140*/  HADD2.F32 R6, -RZ, R36.H0_H0 ;  /* 0x20000024ff067230 */ /* 0x000fc40000004100 */
[----:B------:R-:W-:Y:S01]  /*7150*/  FFMA.FTZ R24, R2, R3, RZ ;  /* 0x0000000302187223 */ /* 0x000fe200000100ff */
[----:B------:R-:W-:Y:S01]  /*7160*/  FFMA.FTZ R27, R3, R4, RZ ;  /* 0x00000004031b7223 */ /* 0x000fe200000100ff */
[----:B------:R-:W-:Y:S01]  /*7170*/  FFMA.FTZ R4, R12, R23, R25 ;  /* 0x000000170c047223 */ /* 0x000fe20000010019 */
[----:B------:R-:W-:Y:S01]  /*7180*/  LOP3.LUT R2, R19, 0x64006400, RZ, 0xfc, !PT ;  /* 0x6400640013027812 */ /* 0x000fe200078efcff */
[----:B------:R-:W-:Y:S01]  /*7190*/  HADD2.F32 R23, -RZ, R28.H1_H1 ;  /* 0x3000001cff177230 */ /* 0x000fe20000004100 */
[----:B------:R-:W-:Y:S01]  /*71a0*/  LOP3.LUT R17, R11, 0xf000f0, RZ, 0xc0, !PT ;  /* 0x00f000f00b117812 */ /* 0x000fe200078ec0ff */
[----:B------:R-:W-:Y:S01]  /*71b0*/  FFMA.FTZ R29, R3, R6, RZ ;  /* 0x00000006031d7223 */ /* 0x000fe200000100ff */
[----:B------:R-:W-:Y:S01]  /*71c0*/  LOP3.LUT R22, R22, 0x64006400, RZ, 0xfc, !PT ;  /* 0x6400640016167812 */ /* 0x000fe200078efcff */
[----:B------:R-:W-:Y:S01]  /*71d0*/  HADD2.F32 R3, -RZ, R26.H1_H1 ;  /* 0x3000001aff037230 */ /* 0x000fe20000004100 */
[----:B------:R-:W-:Y:S01]  /*71e0*/  LOP3.LUT R18, R18, 0x64006400, RZ, 0xfc, !PT ;  /* 0x6400640012127812 */ /* 0x000fe200078efcff */
[----:B------:R-:W-:-:S02]  /*71f0*/  HFMA2 R25, R2, R5.H0_H0, -72, -72 ;  /* 0xd480d48002197431 */ /* 0x000fc40000040005 */
[----:B------:R-:W-:Y:S01]  /*7200*/  FFMA.FTZ R26, R12, R23, R27 ;  /* 0x000000170c1a7223 */ /* 0x000fe2000001001b */
[----:B------:R-:W-:Y:S01]  /*7210*/  LOP3.LUT R2, R17, 0x64006400, RZ, 0xfc, !PT ;  /* 0x6400640011027812 */ /* 0x000fe200078efcff */
[-C--:B------:R-:W-:Y:S01]  /*7220*/  HFMA2 R23, R22, R5.reuse.H0_H0, -72, -72 ;  /* 0xd480d48016177431 */ /* 0x080fe20000040005 */
[----:B------:R-:W-:Y:S01]  /*7230*/  SHF.R.U32.HI R14, RZ, 0x8, R10 ;  /* 0x00000008ff0e7819 */ /* 0x000fe2000001160a */
[-C--:B------:R-:W-:Y:S01]  /*7240*/  HFMA2 R22, R18, R5.reuse.H0_H0, -72, -72 ;  /* 0xd480d48012167431 */ /* 0x080fe20000040005 */
[----:B------:R-:W-:Y:S01]  /*7250*/  SHF.R.U32.HI R10, RZ, 0x8, R11 ;  /* 0x00000008ff0a7819 */ /* 0x000fe2000001160b */
[----:B------:R-:W-:Y:S02]  /*7260*/  HADD2.F32 R19, -RZ, R36.H1_H1 ;  /* 0x30000024ff137230 */ /* 0x000fe40000004100 */
[----:B------:R-:W-:Y:S02]  /*7270*/  HFMA2 R27, R2, R5.H0_H0, -72, -72 ;  /* 0xd480d480021b7431 */ /* 0x000fe40000040005 */
[----:B------:R-:W-:-:S02]  /*7280*/  HADD2.F32 R11, -RZ, R13.H0_H0 ;  /* 0x2000000dff0b7230 */ /* 0x000fc40000004100 */
[----:B------:R-:W-:Y:S01]  /*7290*/  FFMA.FTZ R24, R3, R12, R24 ;  /* 0x0000000c03187223 */ /* 0x000fe20000010018 */
        /* <DEDUP_REMOVED lines=10> */
[----:B------:R-:W-:Y:S02]  /*7340*/  HADD2.F32 R4, -RZ, R23.H1_H1 ;  /* 0x30000017ff047230 */ /* 0x000fe40000004100 */
[----:B------:R-:W-:Y:S01]  /*7350*/  FFMA.FTZ R23, R11, R17, R18 ;  /* 0x000000110b177223 */ /* 0x000fe20000010012 */
[----:B------:R-:W-:Y:S02]  /*7360*/  HADD2.F32 R12, -RZ, R25.H1_H1 ;  /* 0x30000019ff0c7230 */ /* 0x000fe40000004100 */
[----:B------:R-:W-:Y:S01]  /*7370*/  FFMA.FTZ R11, R2, R13, R3 ;  /* 0x0000000d020b7223 */ /* 0x000fe20000010003 */
[----:B------:R-:W-:Y:S01]  /*7380*/  LOP3.LUT R2, R16, 0xf000f, RZ, 0xc0, !PT ;  /* 0x000f000f10027812 */ /* 0x000fe200078ec0ff */
[----:B------:R-:W-:-:S02]  /*7390*/  HADD2.F32 R22, -RZ, R27.H1_H1 ;  /* 0x3000001bff167230 */ /* 0x000fc40000004100 */
        /* <DEDUP_REMOVED lines=8> */
[----:B------:R-:W-:Y:S01]  /*7420*/  HADD2 R13, R2, -1032, -1032 ;  /* 0xe408e408020d7430 */ /* 0x000fe20000000000 */
[----:B------:R-:W-:Y:S01]  /*7430*/  LOP3.LUT R6, R10, 0xf000f, RZ, 0xc0, !PT ;  /* 0x000f000f0a067812 */ /* 0x000fe200078ec0ff */
[----:B------:R-:W-:Y:S01]  /*7440*/  HADD2 R25, R4, -1032, -1032 ;  /* 0xe408e40804197430 */ /* 0x000fe20000000000 */
[----:B------:R-:W-:Y:S01]  /*7450*/  LOP3.LUT R3, R3, 0x64006400, RZ, 0xfc, !PT ;  /* 0x6400640003037812 */ /* 0x000fe200078efcff */
[----:B------:R-:W-:Y:S01]  /*7460*/  HADD2.F32 R8, -RZ, R8.H1_H1 ;  /* 0x30000008ff087230 */ /* 0x000fe20000004100 */
[----:B------:R-:W-:Y:S01]  /*7470*/  LOP3.LUT R6, R6, 0x64006400, RZ, 0xfc, !PT ;  /* 0x6400640006067812 */ /* 0x000fe200078efcff */
[----:B------:R-:W-:Y:S01]  /*7480*/  HADD2.F32 R4, -RZ, R13.H0_H0 ;  /* 0x2000000dff047230 */ /* 0x000fe20000004100 */
[----:B------:R-:W-:Y:S01]  /*7490*/  LOP3.LUT R15, R15, 0xf000f0, RZ, 0xc0, !PT ;  /* 0x00f000f00f0f7812 */ /* 0x000fe200078ec0ff */
[----:B------:R-:W-:Y:S01]  /*74a0*/  HADD2 R24, R3, -1032, -1032 ;  /* 0xe408e40803187430 */ /* 0x000fe20000000000 */
[----:B------:R-:W-:Y:S01]  /*74b0*/  LOP3.LUT R16, R16, 0xf000f0, RZ, 0xc0, !PT ;  /* 0x00f000f010107812 */ /* 0x000fe200078ec0ff */
[----:B------:R-:W-:-:S02]  /*74c0*/  HADD2 R3, R6, -1032, -1032 ;  /* 0xe408e40806037430 */ /* 0x000fc40000000000 */
[----:B------:R-:W-:Y:S01]  /*74d0*/  FFMA.FTZ R4, R4, R12, R11 ;  /* 0x0000000c04047223 */ /* 0x000fe2000001000b */
[----:B------:R-:W-:Y:S01]  /*74e0*/  HADD2.F32 R11, -RZ, R13.H1_H1 ;  /* 0x3000000dff0b7230 */ /* 0x000fe20000004100 */
[----:B------:R-:W-:Y:S01]  /*74f0*/  LOP3.LUT R16, R16, 0x64006400, RZ, 0xfc, !PT ;  /* 0x6400640010107812 */ /* 0x000fe200078efcff */
[----:B------:R-:W-:Y:S01]  /*7500*/  HADD2.F32 R6, -RZ, R24.H0_H0 ;  /* 0x20000018ff067230 */ /* 0x000fe20000004100 */
[----:B------:R-:W-:Y:S01]  /*7510*/  LOP3.LUT R14, R14, 0xf000f0, RZ, 0xc0, !PT ;  /* 0x00f000f00e0e7812 */ /* 0x000fe200078ec0ff */
[----:B------:R-:W-:Y:S02]  /*7520*/  HADD2.F32 R18, -RZ, R25.H0_H0 ;  /* 0x20000019ff127230 */ /* 0x000fe40000004100 */
[----:B------:R-:W-:Y:S01]  /*7530*/  FFMA.FTZ R11, R11, R8, R4 ;  /* 0x000000080b0b7223 */ /* 0x000fe20000010004 */
[----:B------:R-:W-:Y:S01]  /*7540*/  LOP3.LUT R4, R15, 0x64006400, RZ, 0xfc, !PT ;  /* 0x640064000f047812 */ /* 0x000fe200078efcff */
[----:B------:R-:W-:Y:S01]  /*7550*/  FFMA.FTZ R17, R12, R6, R17 ;  /* 0x000000060c117223 */ /* 0x000fe20000010011 */
[----:B------:R-:W-:Y:S01]  /*7560*/  LOP3.LUT R10, R10, 0xf000f0, RZ, 0xc0, !PT ;  /* 0x00f000f00a0a7812 */ /* 0x000fe200078ec0ff */
[----:B------:R-:W-:Y:S01]  /*7570*/  HADD2.F32 R22, -RZ, R3.H0_H0 ;  /* 0x20000003ff167230 */ /* 0x000fe20000004100 */
[----:B------:R-:W-:Y:S01]  /*7580*/  LOP3.LUT R14, R14, 0x64006400, RZ, 0xfc, !PT ;  /* 0x640064000e0e7812 */ /* 0x000fe200078efcff */
[----:B------:R-:W-:-:S02]  /*7590*/  HFMA2 R6, R4, R5.H0_H0, -72, -72 ;  /* 0xd480d48004067431 */ /* 0x000fc40000040005 */
[----:B------:R-:W-:Y:S02]  /*75a0*/  HADD2.F32 R13, -RZ, R24.H1_H1 ;  /* 0x30000018ff0d7230 */ /* 0x000fe40000004100 */
[-C--:B------:R-:W-:Y:S01]  /*75b0*/  HFMA2 R16, R16, R5.reuse.H0_H0, -72, -72 ;  /* 0xd480d48010107431 */ /* 0x080fe20000040005 */
[----:B------:R-:W-:Y:S01]  /*75c0*/  LOP3.LUT R10, R10, 0x64006400, RZ, 0xfc, !PT ;  /* 0x640064000a0a7812 */ /* 0x000fe200078efcff */
[C---:B------:R-:W-:Y:S01]  /*75d0*/  FFMA.FTZ R18, R12.reuse, R18, R19 ;  /* 0x000000120c127223 */ /* 0x040fe20000010013 */
[----:B------:R-:W-:Y:S02]  /*75e0*/  HADD2.F32 R19, -RZ, R25.H1_H1 ;  /* 0x30000019ff137230 */ /* 0x000fe40000004100 */
[----:B------:R-:W-:Y:S01]  /*75f0*/  FFMA.FTZ R23, R12, R22, R23 ;  /* 0x000000160c177223 */ /* 0x000fe20000010017 */
[----:B------:R-:W-:Y:S02]  /*7600*/  HADD2.F32 R15, -RZ, R3.H1_H1 ;  /* 0x30000003ff0f7230 */ /* 0x000fe40000004100 */
[----:B------:R-:W-:-:S02]  /*7610*/  HFMA2 R14, R14, R5.H0_H0, -72, -72 ;  /* 0xd480d4800e0e7431 */ /* 0x000fc40000040005 */
[----:B------:R-:W-:Y:S02]  /*7620*/  HADD2.F32 R2, -RZ, R9.H0_H0 ;  /* 0x20000009ff027230 */ /* 0x000fe40000004100 */
[C---:B------:R-:W-:Y:S01]  /*7630*/  FFMA.FTZ R13, R8.reuse, R13, R17 ;  /* 0x0000000d080d7223 */ /* 0x040fe20000010011 */
[----:B------:R-:W-:Y:S02]  /*7640*/  HADD2.F32 R3, -RZ, R6.H0_H0 ;  /* 0x20000006ff037230 */ /* 0x000fe40000004100 */
[----:B------:R-:W-:Y:S02]  /*7650*/  HFMA2 R5, R10, R5.H0_H0, -72, -72 ;  /* 0xd480d4800a057431 */ /* 0x000fe40000040005 */
[----:B------:R-:W-:Y:S02]  /*7660*/  HADD2.F32 R4, -RZ, R16.H0_H0 ;  /* 0x20000010ff047230 */ /* 0x000fe40000004100 */
[C---:B------:R-:W-:Y:S01]  /*7670*/  FFMA.FTZ R19, R8.reuse, R19, R18 ;  /* 0x0000001308137223 */ /* 0x040fe20000010012 */
        /* <DEDUP_REMOVED lines=32> */
.L_x_4368:
[----:B------:R-:W-:Y:S01]  /*7880*/  IADD3 R38, PT, PT, R38, 0x20, RZ ;  /* 0x0000002026267810 */ /* 0x000fe20007ffe0ff */
[----:B------:R-:W-:Y:S01]  /*7890*/  UIADD3 UR4, UPT, UPT, UR4, 0x40, URZ ;  /* 0x0000004004047890 */ /* 0x000fe2000fffe0ff */
[----:B------:R-:W-:Y:S02]  /*78a0*/  IMAD.WIDE R20, R35, 0x4, R20 ;  /* 0x0000000423147825 */ /* 0x000fe400078e0214 */
[----:B------:R-:W-:-:S13]  /*78b0*/  ISETP.GE.AND P0, PT, R38, R7, PT ;  /* 0x000000072600720c */ /* 0x000fda0003f06270 */
[----:B------:R-:W-:Y:S05]  /*78c0*/  @!P0 BRA `(.L_x_4369) ;  /* 0xffffffd800d08947 */ /* 0x000fea000383ffff */
.L_x_4364:
        /* <DEDUP_REMOVED lines=10> */
[----:B------:R-:W-:Y:S01]  /*7970*/  BSSY.RECONVERGENT B0, `(.L_x_4370) ;  /* 0x000000f000007945 */ /* 0x000fe20003800200 */
[----:B------:R-:W-:-:S03]  /*7980*/  MOV R7, R0 ;  /* 0x0000000000077202 */ /* 0x000fc60000000f00 */
[----:B0-----:R-:W-:Y:S05]  /*7990*/  @P0 BRA `(.L_x_4371) ;  /* 0x0000000000300947 */ /* 0x001fea0003800000 */
[----:B------:R-:W0:Y:S02]  /*79a0*/  QSPC.E.S P0, RZ, [R4] ;  /* 0x0000000004ff73aa */ /* 0x000e240000000500 */
[----:B0-----:R-:W-:Y:S05]  /*79b0*/  @!P0 BRA `(.L_x_4372) ;  /* 0x00000000001c8947 */ /* 0x001fea0003800000 */
[----:B------:R-:W-:-:S04]  /*79c0*/  MOV R2, R4 ;  /* 0x0000000400027202 */ /* 0x000fc80000000f00 */
[----:B------:R-:W-:-:S07]  /*79d0*/  MOV R6, R2 ;  /* 0x0000000200067202 */ /* 0x000fce0000000f00 */
.L_x_4373:
[----:B------:R-:W0:Y:S02]  /*79e0*/  LDS R2, [R6] ;  /* 0x0000000006027984 */ /* 0x000e240000000800 */
[----:B0-----:R-:W-:-:S05]  /*79f0*/  HFMA2 R3, R2, 1, 1, R37 ;  /* 0x3c003c0002037831 */ /* 0x001fca0000000025 */
[----:B------:R-:W0:Y:S02]  /*7a00*/  ATOMS.CAST.SPIN P0, [R6], R2, R3 ;  /* 0x000000020600758d */ /* 0x000e240001800003 */
[----:B0-----:R-:W-:Y:S05]  /*7a10*/  @!P0 BRA `(.L_x_4373) ;  /* 0xfffffffc00f08947 */ /* 0x001fea000383ffff */
[----:B------:R-:W-:Y:S05]  /*7a20*/  BRA `(.L_x_4371) ;  /* 0x00000000000c7947 */ /* 0x000fea0003800000 */
.L_x_4372:
[----:B------:R-:W2:Y:S02]  /*7a30*/  LD.E R2, desc[UR6][R4.64] ;  /* 0x0000000604027980 */ /* 0x000ea4000c101900 */
[----:B--2---:R-:W-:-:S05]  /*7a40*/  IADD3 R3, PT, PT, R37, R2, RZ ;  /* 0x0000000225037210 */ /* 0x004fca0007ffe0ff */
[----:B------:R0:W-:Y:S02]  /*7a50*/  ST.E desc[UR6][R4.64], R3 ;  /* 0x0000000304007985 */ /* 0x0001e4000c101906 */
.L_x_4371:
[----:B------:R-:W-:Y:S05]  /*7a60*/  BSYNC.RECONVERGENT B0 ;  /* 0x0000000000007941 */ /* 0x000fea0003800200 */
.L_x_4370:
[----:B------:R1:W-:Y:S02]  /*7a70*/  ATOM.E.ADD.F16x2.RN.STRONG.GPU P0, RZ, desc[UR6][R4.64+0x4], R7 ;  /* 0x8000040704ff79a2 */ /* 0x0003e4000c10e106 */
[----:B-1----:R-:W-:Y:S05]  /*7a80*/  @P0 EXIT ;  /* 0x000000000000094d */ /* 0x002fea0003800000 */
[----:B------:R-:W1:Y:S02]  /*7a90*/  QSPC.E.S P0, RZ, [R4+0x4] ;  /* 0x0000040004ff73aa */ /* 0x000e640000000500 */
[----:B-1----:R-:W-:Y:S05]  /*7aa0*/  @!P0 BRA `(.L_x_4374) ;  /* 0x00000000001c8947 */ /* 0x002fea0003800000 */
[----:B------:R-:W-:-:S04]  /*7ab0*/  MOV R2, R4 ;  /* 0x0000000400027202 */ /* 0x000fc80000000f00 */
[----:B0-----:R-:W-:-:S07]  /*7ac0*/  MOV R4, R2 ;  /* 0x0000000200047202 */ /* 0x001fce0000000f00 */
.L_x_4375:
[----:B------:R-:W0:Y:S02]  /*7ad0*/  LDS R2, [R4+0x4] ;  /* 0x0000040004027984 */ /* 0x000e240000000800 */
[----:B0-----:R-:W-:-:S05]  /*7ae0*/  HADD2 R3, R2, R0 ;  /* 0x0000000002037230 */ /* 0x001fca0000000000 */
[----:B------:R-:W0:Y:S02]  /*7af0*/  ATOMS.CAST.SPIN P0, [R4+0x4], R2, R3 ;  /* 0x000004020400758d */ /* 0x000e240001800003 */
[----:B0-----:R-:W-:Y:S05]  /*7b00*/  @!P0 BRA `(.L_x_4375) ;  /* 0xfffffffc00f08947 */ /* 0x001fea000383ffff */
[----:B------:R-:W-:Y:S05]  /*7b10*/  EXIT ;  /* 0x000000000000794d */ /* 0x000fea0003800000 */
.L_x_4374:
[----:B------:R-:W0:Y:S02]  /*7b20*/  LD.E R0, desc[UR6][R4.64+0x4] ;  /* 0x0000040604007980 */ /* 0x000e24000c101900 */
[----:B0-----:R-:W-:-:S05]  /*7b30*/  IADD3 R3, PT, PT, R7, R0, RZ ;  /* 0x0000000007037210 */ /* 0x001fca0007ffe0ff */
[----:B------:R-:W-:Y:S01]  /*7b40*/  ST.E desc[UR6][R4.64+0x4], R3 ;  /* 0x0000040304007985 */ /* 0x000fe2000c101906 */
[----:B------:R-:W-:Y:S05]  /*7b50*/  EXIT ;  /* 0x000000000000794d */ /* 0x000fea0003800000 */
.L_x_4376:
        /* <DEDUP_REMOVED lines=10> */
.L_x_4553:


//--------------------- .text._Z23gemm_half_q_half_kernelILi1ELi140ELb0ELb0ELi32EEvPK6__halfPKjS4_S2_PS0_iiiiPKtS7_iiiiiibS2_i --------------------------
	.section	.text._Z23gemm_half_q_half_kernelILi1ELi140ELb0ELb0ELi32EEvPK6__halfPKjS4_S2_PS0_iiiiPKtS7_iiiiiibS2_i,"ax",@progbits
	.align	128
        .global         _Z23gemm_half_q_half_kernelILi1ELi140ELb0ELb0ELi32EEvPK6__halfPKjS4_S2_PS0_iiiiPKtS7_iiiiiibS2_i
        .type           _Z23gemm_half_q_half_kernelILi1ELi140ELb0ELb0ELi32EEvPK6__halfPKjS4_S2_PS0_iiiiPKtS7_iiiiiibS2_i,@function
        .size           _Z23gemm_half_q_half_kernelILi1ELi140ELb0ELb0ELi32EEvPK6__halfPKjS4_S2_PS0_iiiiPKtS7_iiiiiibS2_i,(.L_x_4554 - _Z23gemm_half_q_half_kernelILi1ELi140ELb0ELb0ELi32EEvPK6__halfPKjS4_S2_PS0_iiiiPKtS7_iiiiiibS2_i)
        .other          _Z23gemm_half_q_half_kernelILi1ELi140ELb0ELb0ELi32EEvPK6__halfPKjS4_S2_PS0_iiiiPKtS7_iiiiiibS2_i,@"STO_CUDA_ENTRY STV_DEFAULT"
_Z23gemm_half_q_half_kernelILi1ELi140ELb0ELb0ELi32EEvPK6__halfPKjS4_S2_PS0_iiiiPKtS7_iiiiiibS2_i:
.text._Z23gemm_half_q_half_kernelILi1ELi140ELb0ELb0ELi32EEvPK6__halfPKjS4_S2_PS0_iiiiPKtS7_iiiiiibS2_i:
        /* <DEDUP_REMOVED lines=35> */
.L_x_4378:
[----:B------:R-:W-:Y:S05]  /*0230*/  BSYNC.RECONVERGENT B0 ;  /* 0x0000000000007941 */ /* 0x000fea0003800200 */
.L_x_4377:
        /* <DEDUP_REMOVED lines=29> */
.L_x_4380:
        /* <DEDUP_REMOVED lines=42> */
.L_x_4379:
        /* <DEDUP_REMOVED lines=11> */
.L_x_4381:
        /* <DEDUP_REMOVED lines=11> */
.L_x_4382:
        /* <DEDUP_REMOVED lines=11> */
.L_x_4383:
        /* <DEDUP_REMOVED lines=11> */
.L_x_4384:
        /* <DEDUP_REMOVED lines=11> */
.L_x_4385:
        /* <DEDUP_REMOVED lines=24> */
[----:B------:R0:W2:Y:S04]  /*0ba0*/  LDG.E.128.CONSTANT R4, desc[UR6][R16.64] ;  /* 0x0000000610047981 */ /* 0x0000a8000c1e9d00 */
[----:B------:R-:W3:Y:S01]  /*0bb0*/  LDG.E.128.CONSTANT R8, desc[UR6][R12.64] ;  /* 0x000000060c087981 */ /* 0x000ee2000c1e9d00 */
[----:B------:R-:W-:Y:S01]  /*0bc0*/  ISETP.LE.AND P0, PT, R28, UR8, PT ;  /* 0x000000081c007c0c */ /* 0x000fe2000bf03270 */
[----:B------:R-:W-:Y:S01]  /*0bd0*/  IMAD.WIDE R22, R29, 0x4, R12 ;  /* 0x000000041d167825 */ /* 0x000fe200078e020c */
[----:B------:R-:W-:-:S03]  /*0be0*/  PRMT R31, RZ, 0x7610, R31 ;  /* 0x00007610ff1f7816 */ /* 0x000fc6000000001f */
        /* <DEDUP_REMOVED lines=11> */
[----:B------:R-:W0:Y:S01]  /*0ca0*/  LDS.64 R30, [UR5] ;  /* 0x00000005ff1e7984 */ /* 0x000e220008000a00 */
        /* <DEDUP_REMOVED lines=11> */
[----:B------:R-:W1:Y:S01]  /*0d60*/  I2F.F16 R13, R13 ;  /* 0x0000000d000d7306 */ /* 0x000e620000200c00 */
[----:B------:R-:W-:Y:S02]  /*0d70*/  SHF.R.U32.HI R34, RZ, 0x8, R5 ;  /* 0x00000008ff227819 */ /* 0x000fe40000011605 */
[----:B------:R-:W-:Y:S02]  /*0d80*/  IADD3 R41, PT, PT, R40, -0x80, RZ ;  /* 0xffffff8028297810 */ /* 0x000fe40007ffe0ff */
[----:B------:R-:W-:-:S02]  /*0d90*/  SHF.R.U32.HI R40, RZ, 0x8, R4 ;  /* 0x00000008ff287819 */ /* 0x000fc40000011604 */
[----:B------:R-:W-:Y:S01]  /*0da0*/  SHF.R.U32.HI R5, RZ, 0x10, R5 ;  /* 0x00000010ff057819 */ /* 0x000fe20000011605 */
[----:B------:R2:W3:Y:S01]  /*0db0*/  I2F.F16 R15, R0 ;  /* 0x00000000000f7306 */ /* 0x0004e20000200c00 */
[----:B------:R-:W-:Y:S02]  /*0dc0*/  LOP3.LUT R40, R40, 0xff, RZ, 0xc0, !PT ;  /* 0x000000ff28287812 */ /* 0x000fe400078ec0ff */
[----:B------:R-:W-:Y:S02]  /*0dd0*/  SHF.R.U32.HI R4, RZ, 0x10, R4 ;  /* 0x00000010ff047819 */ /* 0x000fe40000011604 */
[----:B------:R-:W-:Y:S01]  /*0de0*/  IADD3 R45, PT, PT, R40, -0x80, RZ ;  /* 0xffffff80282d7810 */ /* 0x000fe20007ffe0ff */
[----:B-1----:R-:W-:Y:S02]  /*0df0*/  HADD2.F32 R44, -RZ, R13.H0_H0 ;  /* 0x2000000dff2c7230 */ /* 0x002fe40000004100 */
[----:B------:R-:W1:Y:S01]  /*0e00*/  I2F.F16 R39, R39 ;  /* 0x0000002700277306 */ /* 0x000e620000200c00 */
[----:B--2---:R-:W-:-:S02]  /*0e10*/  LOP3.LUT R0, R34, 0xff, RZ, 0xc0, !PT ;  /* 0x000000ff22007812 */ /* 0x004fc400078ec0ff */
[----:B------:R-:W-:Y:S02]  /*0e20*/  LOP3.LUT R4, R4, 0xff, RZ, 0xc0, !PT ;  /* 0x000000ff04047812 */ /* 0x000fe400078ec0ff */
[----:B------:R-:W-:Y:S01]  /*0e30*/  IADD3 R43, PT, PT, R0, -0x80, RZ ;  /* 0xffffff80002b7810 */ /* 0x000fe20007ffe0ff */
[----:B0-----:R-:W-:Y:S01]  /*0e40*/  HADD2.F32 R0, -RZ, R30.H0_H0 ;  /* 0x2000001eff007230 */ /* 0x001fe20000004100 */
[----:B------:R-:W-:Y:S01]  /*0e50*/  IADD3 R4, PT, PT, R4, -0x80, RZ ;  /* 0xffffff8004047810 */ /* 0x000fe20007ffe0ff */
[----:B------:R-:W0:Y:S01]  /*0e60*/  I2F.F16 R19, R19 ;  /* 0x0000001300137306 */ /* 0x000e220000200c00 */
[----:B---3--:R-:W-:Y:S01]  /*0e70*/  HADD2.F32 R13, -RZ, R15.H0_H0 ;  /* 0x2000000fff0d7230 */ /* 0x008fe20000004100 */
[----:B------:R-:W-:Y:S01]  /*0e80*/  LOP3.LUT R18, R8, 0xff, RZ, 0xc0, !PT ;  /* 0x000000ff08127812 */ /* 0x000fe200078ec0ff */
[----:B------:R-:W-:-:S03]  /*0e90*/  FFMA.FTZ R44, R0, R44, RZ ;  /* 0x0000002c002c7223 */ /* 0x000fc600000100ff */
[----:B------:R-:W-:Y:S01]  /*0ea0*/  FFMA.FTZ R42, R13, R0, RZ ;  /* 0x000000000d2a7223 */ /* 0x000fe200000100ff */
[----:B-1----:R-:W-:Y:S01]  /*0eb0*/  HADD2.F32 R15, -RZ, R39.H0_H0 ;  /* 0x20000027ff0f7230 */ /* 0x002fe20000004100 */
[----:B------:R-:W1:Y:S01]  /*0ec0*/  I2F.F16 R43, R43 ;  /* 0x0000002b002b7306 */ /* 0x000e620000200c00 */
[----:B------:R-:W-:-:S03]  /*0ed0*/  IADD3 R18, PT, PT, R18, -0x80, RZ ;  /* 0xffffff8012127810 */ /* 0x000fc60007ffe0ff */
[----:B------:R-:W-:Y:S01]  /*0ee0*/  FFMA.FTZ R40, R0, R15, RZ ;  /* 0x0000000f00287223 */ /* 0x000fe200000100ff */
[----:B------:R-:W-:Y:S01]  /*0ef0*/  LOP3.LUT R15, R10, 0xff, RZ, 0xc0, !PT ;  /* 0x000000ff0a0f7812 */ /* 0x000fe200078ec0ff */
[----:B0-----:R-:W-:Y:S02]  /*0f00*/  HADD2.F32 R19, -RZ, R19.H0_H0 ;  /* 0x20000013ff137230 */ /* 0x001fe40000004100 */
[----:B------:R-:W0:Y:S01]  /*0f10*/  I2F.F16 R13, R45 ;  /* 0x0000002d000d7306 */ /* 0x000e220000200c00 */
[----:B------:R-:W-:Y:S02]  /*0f20*/  IADD3 R15, PT, PT, R15, -0x80, RZ ;  /* 0xffffff800f0f7810 */ /* 0x000fe40007ffe0ff */
[----:B------:R-:W-:Y:S01]  /*0f30*/  FFMA.FTZ R39, R0, R19, RZ ;  /* 0x0000001300277223 */ /* 0x000fe200000100ff */
[----:B------:R-:W-:Y:S01]  /*0f40*/  SHF.R.U32.HI R0, RZ, 0x8, R6 ;  /* 0x00000008ff007819 */ /* 0x000fe20000011606 */
[----:B-1----:R-:W-:-:S03]  /*0f50*/  HADD2.F32 R43, -RZ, R43.H0_H0 ;  /* 0x2000002bff2b7230 */ /* 0x002fc60000004100 */
[----:B------:R1:W2:Y:S01]  /*0f60*/  I2F.F16 R34, R41 ;  /* 0x0000002900227306 */ /* 0x0002a20000200c00 */
[----:B------:R-:W-:-:S04]  /*0f70*/  LOP3.LUT R19, R0, 0xff, RZ, 0xc0, !PT ;  /* 0x000000ff00137812 */ /* 0x000fc800078ec0ff */
[----:B------:R-:W-:Y:S01]  /*0f80*/  IADD3 R19, PT, PT, R19, -0x80, RZ ;  /* 0xffffff8013137810 */ /* 0x000fe20007ffe0ff */
[----:B0-----:R-:W-:Y:S02]  /*0f90*/  HADD2.F32 R45, -RZ, R13.H0_H0 ;  /* 0x2000000dff2d7230 */ /* 0x001fe40000004100 */
[----:B------:R0:W3:Y:S01]  /*0fa0*/  I2F.F16 R0, R15 ;  /* 0x0000000f00007306 */ /* 0x0000e20000200c00 */
[----:B-1----:R-:W-:Y:S01]  /*0fb0*/  HADD2.F32 R41, -RZ, R30.H1_H1 ;  /* 0x3000001eff297230 */ /* 0x002fe20000004100 */
[----:B------:R-:W-:Y:S01]  /*0fc0*/  LOP3.LUT R30, R11, 0xff, RZ, 0xc0, !PT ;  /* 0x000000ff0b1e7812 */ /* 0x000fe200078ec0ff */
[----:B--2---:R-:W-:-:S05]  /*0fd0*/  HADD2.F32 R34, -RZ, R34.H0_H0 ;  /* 0x20000022ff227230 */ /* 0x004fca0000004100 */
[----:B------:R-:W1:Y:S01]  /*0fe0*/  I2F.F16 R19, R19 ;  /* 0x0000001300137306 */ /* 0x000e620000200c00 */
[----:B0-----:R-:W-:Y:S01]  /*0ff0*/  FFMA.FTZ R15, R41, R43, R44 ;  /* 0x0000002b290f7223 */ /* 0x001fe2000001002c */
[----:B------:R-:W-:Y:S02]  /*1000*/  IADD3 R43, PT, PT, R30, -0x80, RZ ;  /* 0xffffff801e2b7810 */ /* 0x000fe40007ffe0ff */
[----:B------:R-:W-:Y:S01]  /*1010*/  LOP3.LUT R30, R5, 0xff, RZ, 0xc0, !PT ;  /* 0x000000ff051e7812 */ /* 0x000fe200078ec0ff */
[----:B------:R-:W-:Y:S01]  /*1020*/  FFMA.FTZ R5, R45, R41, R42 ;  /* 0x000000292d057223 */ /* 0x000fe2000001002a */
[----:B------:R-:W-:Y:S01]  /*1030*/  SHF.R.U32.HI R42, RZ, 0x8, R7 ;  /* 0x00000008ff2a7819 */ /* 0x000fe20000011607 */
[----:B---3--:R-:W-:Y:S01]  /*1040*/  HADD2.F32 R0, -RZ, R0.H0_H0 ;  /* 0x20000000ff007230 */ /* 0x008fe20000004100 */
[----:B------:R-:W-:Y:S01]  /*1050*/  IADD3 R30, PT, PT, R30, -0x80, RZ ;  /* 0xffffff801e1e7810 */ /* 0x000fe20007ffe0ff */
[----:B------:R0:W-:Y:S01]  /*1060*/  I2F.F16 R13, R43 ;  /* 0x0000002b000d7306 */ /* 0x0001e20000200c00 */
[----:B------:R-:W-:-:S04]  /*1070*/  LOP3.LUT R42, R42, 0xff, RZ, 0xc0, !PT ;  /* 0x000000ff2a2a7812 */ /* 0x000fc800078ec0ff */
[----:B------:R-:W-:Y:S01]  /*1080*/  IADD3 R44, PT, PT, R42, -0x80, RZ ;  /* 0xffffff802a2c7810 */ /* 0x000fe20007ffe0ff */
[----:B-1----:R-:W-:Y:S01]  /*1090*/  HADD2.F32 R19, -RZ, R19.H0_H0 ;  /* 0x20000013ff137230 */ /* 0x002fe20000004100 */
[----:B------:R-:W-:Y:S01]  /*10a0*/  SHF.R.U32.HI R42, RZ, 0x8, R8 ;  /* 0x00000008ff2a7819 */ /* 0x000fe20000011608 */
[----:B------:R-:W-:Y:S01]  /*10b0*/  I2F.F16 R30, R30 ;  /* 0x0000001e001e7306 */ /* 0x000fe20000200c00 */
[----:B0-----:R-:W-:Y:S02]  /*10c0*/  SHF.R.U32.HI R43, RZ, 0x10, R6 ;  /* 0x00000010ff2b7819 */ /* 0x001fe40000011606 */
[----:B------:R-:W-:Y:S01]  /*10d0*/  FFMA.FTZ R19, R41, R19, R40 ;  /* 0x0000001329137223 */ /* 0x000fe20000010028 */
[----:B------:R-:W-:Y:S02]  /*10e0*/  LOP3.LUT R42, R42, 0xff, RZ, 0xc0, !PT ;  /* 0x000000ff2a2a7812 */ /* 0x000fe400078ec0ff */
[----:B------:R-:W-:Y:S02]  /*10f0*/  LOP3.LUT R43, R43, 0xff, RZ, 0xc0, !PT ;  /* 0x000000ff2b2b7812 */ /* 0x000fe400078ec0ff */
[----:B------:R-:W0:Y:S01]  /*1100*/  I2F.F16 R40, R44 ;  /* 0x0000002c00287306 */ /* 0x000e220000200c00 */
[----:B------:R-:W-:-:S02]  /*1110*/  IADD3 R6, PT, PT, R42, -0x80, RZ ;  /* 0xffffff802a067810 */ /* 0x000fc40007ffe0ff */
[----:B------:R-:W-:-:S05]  /*1120*/  IADD3 R43, PT, PT, R43, -0x80, RZ ;  /* 0xffffff802b2b7810 */ /* 0x000fca0007ffe0ff */
[----:B------:R-:W1:Y:S01]  /*1130*/  I2F.F16 R4, R4 ;  /* 0x0000000400047306 */ /* 0x000e620000200c00 */
[----:B0-----:R-:W-:Y:S01]  /*1140*/  HADD2.F32 R42, -RZ, R40.H0_H0 ;  /* 0x20000028ff2a7230 */ /* 0x001fe20000004100 */
[----:B------:R-:W-:-:S06]  /*1150*/  SHF.R.U32.HI R40, RZ, 0x10, R7 ;  /* 0x00000010ff287819 */ /* 0x000fcc0000011607 */
[----:B------:R-:W0:Y:S01]  /*1160*/  I2F.F16 R32, R32 ;  /* 0x0000002000207306 */ /* 0x000e220000200c00 */
[----:B------:R-:W-:Y:S01]  /*1170*/  FFMA.FTZ R7, R41, R42, R39 ;  /* 0x0000002a29077223 */ /* 0x000fe20000010027 */
[----:B------:R-:W-:Y:S02]  /*1180*/  LOP3.LUT R41, R40, 0xff, RZ, 0xc0, !PT ;  /* 0x000000ff28297812 */ /* 0x000fe400078ec0ff */
[----:B------:R-:W-:Y:S01]  /*1190*/  SHF.R.U32.HI R40, RZ, 0x10, R8 ;  /* 0x00000010ff287819 */ /* 0x000fe20000011608 */
[----:B------:R-:W-:Y:S01]  /*11a0*/  HADD2.F32 R8, -RZ, R31.H0_H0 ;  /* 0x2000001fff087230 */ /* 0x000fe20000004100 */
[----:B------:R-:W-:Y:S01]  /*11b0*/  IADD3 R44, PT, PT, R41, -0x80, RZ ;  /* 0xffffff80292c7810 */ /* 0x000fe20007ffe0ff */
[----:B------:R-:W-:Y:S01]  /*11c0*/  HADD2.F32 R41, -RZ, R30.H0_H0 ;  /* 0x2000001eff297230 */ /* 0x000fe20000004100 */
[----:B------:R2:W3:Y:S01]  /*11d0*/  I2F.F16 R39, R43 ;  /* 0x0000002b00277306 */ /* 0x0004e20000200c00 */
[----:B-1----:R-:W-:Y:S01]  /*11e0*/  HADD2.F32 R42, -RZ, R4.H0_H0 ;  /* 0x20000004ff2a7230 */ /* 0x002fe20000004100 */
[----:B------:R-:W-:-:S02]  /*11f0*/  SHF.R.U32.HI R4, RZ, 0x8, R9 ;  /* 0x00000008ff047819 */ /* 0x000fc40000011609 */
[----:B------:R-:W-:Y:S01]  /*1200*/  FFMA.FTZ R15, R8, R41, R15 ;  /* 0x00000029080f7223 */ /* 0x000fe2000001000f */
[----:B------:R-:W-:Y:S01]  /*1210*/  LOP3.LUT R40, R40, 0xff, RZ, 0xc0, !PT ;  /* 0x000000ff28287812 */ /* 0x000fe200078ec0ff */
[----:B------:R-:W-:Y:S01]  /*1220*/  FFMA.FTZ R41, R42, R8, R5 ;  /* 0x000000082a297223 */ /* 0x000fe20000010005 */
[----:B------:R-:W-:Y:S01]  /*1230*/  LOP3.LUT R42, R4, 0xff, RZ, 0xc0, !PT ;  /* 0x000000ff042a7812 */ /* 0x000fe200078ec0ff */
[----:B------:R-:W1:Y:S01]  /*1240*/  I2F.F16 R30, R44 ;  /* 0x0000002c001e7306 */ /* 0x000e620000200c00 */
[----:B------:R-:W4:Y:S01]  /*1250*/  LDS.64 R4, [UR5+0x8] ;  /* 0x00000805ff047984 */ /* 0x000f220008000a00 */
[----:B--2---:R-:W-:Y:S01]  /*1260*/  SHF.R.U32.HI R43, RZ, 0x10, R9 ;  /* 0x00000010ff2b7819 */ /* 0x004fe20000011609 */
[----:B0-----:R-:W-:Y:S01]  /*1270*/  HADD2.F32 R32, -RZ, R32.H0_H0 ;  /* 0x20000020ff207230 */ /* 0x001fe20000004100 */
[----:B------:R-:W-:Y:S02]  /*1280*/  IADD3 R9, PT, PT, R42, -0x80, RZ ;  /* 0xffffff802a097810 */ /* 0x000fe40007ffe0ff */
[----:B------:R-:W-:Y:S01]  /*1290*/  LOP3.LUT R43, R43, 0xff, RZ, 0xc0, !PT ;  /* 0x000000ff2b2b7812 */ /* 0x000fe200078ec0ff */
[----:B---3--:R-:W-:Y:S01]  /*12a0*/  HADD2.F32 R39, -RZ, R39.H0_H0 ;  /* 0x20000027ff277230 */ /* 0x008fe20000004100 */
[----:B------:R-:W0:Y:S01]  /*12b0*/  I2F.F16 R38, R38 ;  /* 0x0000002600267306 */ /* 0x000e220000200c00 */
[----:B------:R-:W-:-:S02]  /*12c0*/  IADD3 R40, PT, PT, R40, -0x80, RZ ;  /* 0xffffff8028287810 */ /* 0x000fc40007ffe0ff */
[----:B------:R-:W-:Y:S01]  /*12d0*/  IADD3 R43, PT, PT, R43, -0x80, RZ ;  /* 0xffffff802b2b7810 */ /* 0x000fe20007ffe0ff */
[C---:B------:R-:W-:Y:S01]  /*12e0*/  FFMA.FTZ R19, R8.reuse, R39, R19 ;  /* 0x0000002708137223 */ /* 0x040fe20000010013 */
[--C-:B------:R-:W-:Y:S01]  /*12f0*/  SHF.R.U32.HI R39, RZ, 0x8, R10.reuse ;  /* 0x00000008ff277819 */ /* 0x100fe2000001160a */
[----:B-1----:R-:W-:Y:S02]  /*1300*/  HADD2.F32 R42, -RZ, R30.H0_H0 ;  /* 0x2000001eff2a7230 */ /* 0x002fe40000004100 */
[----:B------:R-:W-:Y:S01]  /*1310*/  I2F.F16 R18, R18 ;  /* 0x0000001200127306 */ /* 0x000fe20000200c00 */
[----:B------:R-:W-:Y:S02]  /*1320*/  LOP3.LUT R39, R39, 0xff, RZ, 0xc0, !PT ;  /* 0x000000ff27277812 */ /* 0x000fe400078ec0ff */
[----:B------:R-:W-:Y:S01]  /*1330*/  FFMA.FTZ R7, R8, R42, R7 ;  /* 0x0000002a08077223 */ /* 0x000fe20000010007 */
[----:B------:R-:W-:Y:S02]  /*1340*/  SHF.R.U32.HI R42, RZ, 0x10, R10 ;  /* 0x00000010ff2a7819 */ /* 0x000fe4000001160a */
[----:B------:R-:W-:-:S02]  /*1350*/  SHF.R.U32.HI R10, RZ, 0x8, R11 ;  /* 0x00000008ff0a7819 */ /* 0x000fc4000001160b */
[----:B------:R1:W2:Y:S01]  /*1360*/  I2F.F16 R30, R43 ;  /* 0x0000002b001e7306 */ /* 0x0002a20000200c00 */
[----:B------:R-:W-:Y:S01]  /*1370*/  IADD3 R8, PT, PT, R39, -0x80, RZ ;  /* 0xffffff8027087810 */ /* 0x000fe20007ffe0ff */
[----:B0-----:R-:W-:Y:S01]  /*1380*/  HADD2.F32 R38, -RZ, R38.H0_H0 ;  /* 0x20000026ff267230 */ /* 0x001fe20000004100 */
[----:B------:R-:W-:Y:S01]  /*1390*/  LOP3.LUT R39, R42, 0xff, RZ, 0xc0, !PT ;  /* 0x000000ff2a277812 */ /* 0x000fe200078ec0ff */
[----:B------:R-:W-:Y:S01]  /*13a0*/  HADD2.F32 R42, -RZ, R31.H1_H1 ;  /* 0x3000001fff2a7230 */ /* 0x000fe20000004100 */
[----:B------:R-:W-:Y:S02]  /*13b0*/  LOP3.LUT R31, R10, 0xff, RZ, 0xc0, !PT ;  /* 0x000000ff0a1f7812 */ /* 0x000fe400078ec0ff */
[----:B------:R-:W-:Y:S01]  /*13c0*/  SHF.R.U32.HI R11, RZ, 0x10, R11 ;  /* 0x00000010ff0b7819 */ /* 0x000fe2000001160b */
[----:B------:R-:W0:Y:S01]  /*13d0*/  I2F.F16 R8, R8 ;  /* 0x0000000800087306 */ /* 0x000e220000200c00 */
[----:B-1----:R-:W-:Y:S01]  /*13e0*/  HADD2.F32 R43, -RZ, R36.H0_H0 ;  /* 0x20000024ff2b7230 */ /* 0x002fe20000004100 */
[----:B------:R-:W-:Y:S01]  /*13f0*/  IADD3 R39, PT, PT, R39, -0x80, RZ ;  /* 0xffffff8027277810 */ /* 0x000fe20007ffe0ff */
[----:B------:R-:W-:Y:S01]  /*1400*/  HADD2.F32 R36, -RZ, R37.H0_H0 ;  /* 0x20000025ff247230 */ /* 0x000fe20000004100 */
[----:B------:R-:W-:Y:S01]  /*1410*/  IADD3 R37, PT, PT, R31, -0x80, RZ ;  /* 0xffffff801f257810 */ /* 0x000fe20007ffe0ff */
[C---:B------:R-:W-:Y:S01]  /*1420*/  FFMA.FTZ R7, R42.reuse, R32, R7 ;  /* 0x000000202a077223 */ /* 0x040fe20000010007 */
[----:B------:R-:W-:Y:S01]  /*1430*/  LOP3.LUT R31, R11, 0xff, RZ, 0xc0, !PT ;  /* 0x000000ff0b1f7812 */ /* 0x000fe200078ec0ff */
[C---:B------:R-:W-:Y:S01]  /*1440*/  FFMA.FTZ R15, R42.reuse, R43, R15 ;  /* 0x0000002b2a0f7223 */ /* 0x040fe2000001000f */
[----:B------:R-:W1:Y:S01]  /*1450*/  I2F.F16 R6, R6 ;  /* 0x0000000600067306 */ /* 0x000e620000200c00 */
[--C-:B----4-:R-:W-:Y:S01]  /*1460*/  HADD2.F32 R32, -RZ, R4.reuse.H0_H0 ;  /* 0x20000004ff207230 */ /* 0x110fe20000004100 */
[----:B------:R-:W-:Y:S01]  /*1470*/  IADD3 R31, PT, PT, R31, -0x80, RZ ;  /* 0xffffff801f1f7810 */ /* 0x000fe20007ffe0ff */
[----:B------:R-:W-:Y:S01]  /*1480*/  FFMA.FTZ R19, R42, R36, R19 ;  /* 0x000000242a137223 */ /* 0x000fe20000010013 */
[----:B------:R-:W-:Y:S01]  /*1490*/  FFMA.FTZ R38, R38, R42, R41 ;  /* 0x0000002a26267223 */ /* 0x000fe20000010029 */
[----:B------:R-:W-:-:S02]  /*14a0*/  HADD2.F32 R4, -RZ, R4.H1_H1 ;  /* 0x30000004ff047230 */ /* 0x000fc40000004100 */
[C---:B------:R-:W-:Y:S01]  /*14b0*/  FFMA.FTZ R15, R32.reuse, R34, R15 ;  /* 0x00000022200f7223 */ /* 0x040fe2000001000f */
[----:B------:R-:W-:Y:S01]  /*14c0*/  HADD2.F32 R34, -RZ, R13.H0_H0 ;  /* 0x2000000dff227230 */ /* 0x000fe20000004100 */
[----:B------:R-:W3:Y:S01]  /*14d0*/  I2F.F16 R9, R9 ;  /* 0x0000000900097306 */ /* 0x000ee20000200c00 */
[C---:B------:R-:W-:Y:S01]  /*14e0*/  FFMA.FTZ R19, R32.reuse, R0, R19 ;  /* 0x0000000020137223 */ /* 0x040fe20000010013 */
[----:B--2---:R-:W-:Y:S02]  /*14f0*/  HADD2.F32 R30, -RZ, R30.H0_H0 ;  /* 0x2000001eff1e7230 */ /* 0x004fe40000004100 */
[----:B------:R-:W-:Y:S01]  /*1500*/  FFMA.FTZ R34, R32, R34, R7 ;  /* 0x0000002220227223 */ /* 0x000fe20000010007 */
[----:B0-----:R-:W-:Y:S02]  /*1510*/  HADD2.F32 R7, -RZ, R8.H0_H0 ;  /* 0x20000008ff077230 */ /* 0x001fe40000004100 */
[----:B-1----:R-:W-:Y:S01]  /*1520*/  HADD2.F32 R13, -RZ, R6.H0_H0 ;  /* 0x20000006ff0d7230 */ /* 0x002fe20000004100 */
[----:B------:R-:W0:Y:S02]  /*1530*/  I2F.F16 R11, R37 ;  /* 0x00000025000b7306 */ /* 0x000e240000200c00 */
[----:B------:R-:W-:Y:S01]  /*1540*/  FFMA.FTZ R7, R4, R7, R19 ;  /* 0x0000000704077223 */ /* 0x000fe20000010013 */
[----:B---3--:R-:W-:-:S05]  /*1550*/  HADD2.F32 R9, -RZ, R9.H0_H0 ;  /* 0x20000009ff097230 */ /* 0x008fca0000004100 */
[----:B------:R1:W2:Y:S01]  /*1560*/  I2F.F16 R10, R39 ;  /* 0x00000027000a7306 */ /* 0x0002a20000200c00 */
[----:B------:R-:W-:Y:S01]  /*1570*/  FFMA.FTZ R9, R4, R9, R15 ;  /* 0x0000000904097223 */ /* 0x000fe2000001000f */
[----:B0-----:R-:W-:-:S06]  /*1580*/  HADD2.F32 R11, -RZ, R11.H0_H0 ;  /* 0x2000000bff0b7230 */ /* 0x001fcc0000004100 */
[----:B------:R-:W0:Y:S01]  /*1590*/  I2F.F16 R40, R40 ;  /* 0x0000002800287306 */ /* 0x000e220000200c00 */
[----:B-1----:R-:W-:Y:S02]  /*15a0*/  HADD2.F32 R39, -RZ, R18.H0_H0 ;  /* 0x20000012ff277230 */ /* 0x002fe40000004100 */
[--C-:B------:R-:W-:Y:S02]  /*15b0*/  HADD2.F32 R18, -RZ, R5.reuse.H0_H0 ;  /* 0x20000005ff127230 */ /* 0x100fe40000004100 */
[----:B------:R-:W-:Y:S01]  /*15c0*/  FFMA.FTZ R11, R4, R11, R34 ;  /* 0x0000000b040b7223 */ /* 0x000fe20000010022 */
[----:B------:R-:W-:Y:S02]  /*15d0*/  HADD2.F32 R5, -RZ, R5.H1_H1 ;  /* 0x30000005ff057230 */ /* 0x000fe40000004100 */
[----:B------:R-:W-:Y:S01]  /*15e0*/  FFMA.FTZ R38, R39, R32, R38 ;  /* 0x0000002027267223 */ /* 0x000fe20000010026 */
[----:B--2---:R-:W-:Y:S01]  /*15f0*/  HADD2.F32 R10, -RZ, R10.H0_H0 ;  /* 0x2000000aff0a7230 */ /* 0x004fe20000004100 */
[----:B------:R-:W1:Y:S01]  /*1600*/  I2F.F16 R31, R31 ;  /* 0x0000001f001f7306 */ /* 0x000e620000200c00 */
[----:B------:R-:W-:Y:S01]  /*1610*/  FFMA.FTZ R30, R18, R30, R9 ;  /* 0x0000001e121e7223 */ /* 0x000fe20000010009 */
[----:B------:R-:W-:Y:S01]  /*1620*/  FFMA.FTZ R13, R13, R4, R38 ;  /* 0x000000040d0d7223 */ /* 0x000fe20000010026 */
[----:B------:R-:W-:-:S02]  /*1630*/  HADD2.F32 R9, -RZ, R26.H0_H0 ;  /* 0x2000001aff097230 */ /* 0x000fc40000004100 */
[----:B------:R-:W-:Y:S01]  /*1640*/  FFMA.FTZ R7, R18, R10, R7 ;  /* 0x0000000a12077223 */ /* 0x000fe20000010007 */
[----:B0-----:R-:W-:Y:S02]  /*1650*/  HADD2.F32 R40, -RZ, R40.H0_H0 ;  /* 0x20000028ff287230 */ /* 0x001fe40000004100 */
[----:B------:R-:W0:Y:S03]  /*1660*/  I2F.F16 R12, R12 ;  /* 0x0000000c000c7306 */ /* 0x000e260000200c00 */
        /* <DEDUP_REMOVED lines=11> */
[----:B------:R-:W-:Y:S01]  /*1720*/  FMUL.FTZ R11, R12, R11 ;  /* 0x0000000b0c0b7220 */ /* 0x000fe20000410000 */
[----:B------:R-:W-:Y:S01]  /*1730*/  FFMA.FTZ R0, R0, R5, R13 ;  /* 0x0000000500007223 */ /* 0x000fe2000001000d */
[----:B------:R-:W-:-:S03]  /*1740*/  HADD2.F32 R13, -RZ, R24.H0_H0 ;  /* 0x20000018ff0d7230 */ /* 0x000fc60000004100 */
[----:B------:R-:W-:Y:S01]  /*1750*/  F2FP.F16.F32.PACK_AB R11, RZ, R11 ;  /* 0x0000000bff0b723e */ /* 0x000fe200000000ff */
[----:B0-----:R-:W-:Y:S02]  /*1760*/  HADD2.F32 R4, -RZ, R33.H0_H0 ;  /* 0x20000021ff047230 */ /* 0x001fe40000004100 */
        /* <DEDUP_REMOVED lines=13> */
.L_x_4387:
[----:B------:R0:W5:Y:S01]  /*1840*/  LDG.E.128.CONSTANT R4, desc[UR6][R22.64] ;  /* 0x0000000616047981 */ /* 0x000162000c1e9d00 */
[----:B------:R-:W-:-:S03]  /*1850*/  IMAD.WIDE R12, R29, 0x4, R16 ;  /* 0x000000041d0c7825 */ /* 0x000fc600078e0210 */
[----:B------:R0:W5:Y:S01]  /*1860*/  LDG.E.128.CONSTANT R8, desc[UR6][R20.64] ;  /* 0x0000000614087981 */ /* 0x000162000c1e9d00 */
[----:B------:R-:W-:Y:S01]  /*1870*/  IMAD.WIDE R18, R29, 0x4, R12 ;  /* 0x000000041d127825 */ /* 0x000fe200078e020c */
[----:B------:R-:W-:Y:S06]  /*1880*/  @P1 BRA `(.L_x_4388) ;  /* 0x0000000c00081947 */ /* 0x000fec0003800000 */
[----:B------:R-:W1:Y:S01]  /*1890*/  LDS.64 R32, [UR5+0x10] ;  /* 0x00001005ff207984 */ /* 0x000e620008000a00 */
[----:B-----5:R-:W-:Y:S02]  /*18a0*/  LOP3.LUT R0, R5, 0xff, RZ, 0xc0, !PT ;  /* 0x000000ff05007812 */ /* 0x020fe400078ec0ff */
[----:B0-----:R-:W-:Y:S02]  /*18b0*/  LOP3.LUT R23, R6, 0xff, RZ, 0xc0, !PT ;  /* 0x000000ff06177812 */ /* 0x001fe400078ec0ff */
[----:B------:R-:W-:Y:S02]  /*18c0*/  IADD3 R15, PT, PT, R0, -0x80, RZ ;  /* 0xffffff80000f7810 */ /* 0x000fe40007ffe0ff */
[----:B------:R-:W-:Y:S02]  /*18d0*/  LOP3.LUT R0, R4, 0xff, RZ, 0xc0, !PT ;  /* 0x000000ff04007812 */ /* 0x000fe400078ec0ff */
[----:B------:R-:W-:Y:S02]  /*18e0*/  IADD3 R39, PT, PT, R23, -0x80, RZ ;  /* 0xffffff8017277810 */ /* 0x000fe40007ffe0ff */
[----:B------:R-:W-:Y:S01]  /*18f0*/  LOP3.LUT R23, R7, 0xff, RZ, 0xc0, !PT ;  /* 0x000000ff07177812 */ /* 0x000fe200078ec0ff */
[----:B------:R-:W0:Y:S01]  /*1900*/  I2F.F16 R15, R15 ;  /* 0x0000000f000f7306 */ /* 0x000e220000200c00 */
[----:B------:R-:W-:-:S02]  /*1910*/  IADD3 R0, PT, PT, R0, -0x80, RZ ;  /* 0xffffff8000007810 */ /* 0x000fc40007ffe0ff */
[----:B------:R-:W-:Y:S02]  /*1920*/  IADD3 R23, PT, PT, R23, -0x80, RZ ;  /* 0xffffff8017177810 */ /* 0x000fe40007ffe0ff */
[----:B------:R-:W-:Y:S02]  /*1930*/  SHF.R.U32.HI R35, RZ, 0x8, R5 ;  /* 0x00000008ff237819 */ /* 0x000fe40000011605 */
[----:B------:R-:W-:Y:S01]  /*1940*/  LOP3.LUT R40, R9, 0xff, RZ, 0xc0, !PT ;  /* 0x000000ff09287812 */ /* 0x000fe200078ec0ff */
[----:B------:R2:W3:Y:S01]  /*1950*/  I2F.F16 R21, R0 ;  /* 0x0000000000157306 */ /* 0x0004e20000200c00 */
[----:B------:R-:W-:Y:S02]  /*1960*/  SHF.R.U32.HI R41, RZ, 0x8, R4 ;  /* 0x00000008ff297819 */ /* 0x000fe40000011604 */
[----:B------:R-:W-:Y:S02]  /*1970*/  IADD3 R42, PT, PT, R40, -0x80, RZ ;  /* 0xffffff80282a7810 */ /* 0x000fe40007ffe0ff */
[----:B------:R-:W-:Y:S01]  /*1980*/  LOP3.LUT R41, R41, 0xff, RZ, 0xc0, !PT ;  /* 0x000000ff29297812 */ /* 0x000fe200078ec0ff */
[----:B0-----:R-:W-:-:S02]  /*1990*/  HADD2.F32 R43, -RZ, R15.H0_H0 ;  /* 0x2000000fff2b7230 */ /* 0x001fc40000004100 */
[----:B------:R-:W0:Y:S01]  /*19a0*/  I2F.F16 R23, R23 ;  /* 0x0000001700177306 */ /* 0x000e220000200c00 */
[----:B--2---:R-:W-:Y:S02]  /*19b0*/  LOP3.LUT R0, R35, 0xff, RZ, 0xc0, !PT ;  /* 0x000000ff23007812 */ /* 0x004fe400078ec0ff */
[----:B------:R-:W-:Y:S02]  /*19c0*/  IADD3 R44, PT, PT, R41, -0x80, RZ ;  /* 0xffffff80292c7810 */ /* 0x000fe40007ffe0ff */
[----:B------:R-:W-:Y:S01]  /*19d0*/  IADD3 R40, PT, PT, R0, -0x80, RZ ;  /* 0xffffff8000287810 */ /* 0x000fe20007ffe0ff */
[----:B---3--:R-:W-:Y:S02]  /*19e0*/  HADD2.F32 R15, -RZ, R21.H0_H0 ;  /* 0x20000015ff0f7230 */ /* 0x008fe40000004100 */
[----:B------:R-:W2:Y:S01]  /*19f0*/  I2F.F16 R39, R39 ;  /* 0x0000002700277306 */ /* 0x000ea20000200c00 */
[----:B------:R-:W-:Y:S02]  /*1a00*/  LEA.HI R38, R5, 0xffffff80, RZ, 0x8 ;  /* 0xffffff8005267811 */ /* 0x000fe400078f40ff */
[----:B------:R-:W-:Y:S01]  /*1a10*/  SHF.R.U32.HI R5, RZ, 0x10, R5 ;  /* 0x00000010ff057819 */ /* 0x000fe20000011605 */
[--C-:B-1----:R-:W-:Y:S01]  /*1a20*/  HADD2.F32 R0, -RZ, R32.reuse.H0_H0 ;  /* 0x20000020ff007230 */ /* 0x102fe20000004100 */
[----:B------:R-:W-:Y:S01]  /*1a30*/  LEA.HI R37, R4, 0xffffff80, RZ, 0x8 ;  /* 0xffffff8004257811 */ /* 0x000fe200078f40ff */
[----:B------:R-:W-:Y:S01]  /*1a40*/  HADD2.F32 R32, -RZ, R32.H1_H1 ;  /* 0x30000020ff207230 */ /* 0x000fe20000004100 */
[----:B------:R-:W-:Y:S01]  /*1a50*/  SHF.R.U32.HI R4, RZ, 0x10, R4 ;  /* 0x00000010ff047819 */ /* 0x000fe20000011604 */
[----:B------:R-:W1:Y:S01]  /*1a60*/  I2F.F16 R40, R40 ;  /* 0x0000002800287306 */ /* 0x000e620000200c00 */
[----:B0-----:R-:W-:-:S02]  /*1a70*/  HADD2.F32 R23, -RZ, R23.H0_H0 ;  /* 0x20000017ff177230 */ /* 0x001fc40000004100 */
[----:B------:R-:W-:Y:S01]  /*1a80*/  FFMA.FTZ R41, R15, R0, RZ ;  /* 0x000000000f297223 */ /* 0x000fe200000100ff */
[----:B------:R-:W-:Y:S01]  /*1a90*/  FFMA.FTZ R43, R0, R43, RZ ;  /* 0x0000002b002b7223 */ /* 0x000fe200000100ff */
[----:B------:R-:W-:Y:S02]  /*1aa0*/  LOP3.LUT R4, R4, 0xff, RZ, 0xc0, !PT ;  /* 0x000000ff04047812 */ /* 0x000fe400078ec0ff */
[----:B------:R-:W-:Y:S01]  /*1ab0*/  LEA.HI R22, R6, 0xffffff80, RZ, 0x8 ;  /* 0xffffff8006167811 */ /* 0x000fe200078f40ff */
[----:B--2---:R-:W-:Y:S01]  /*1ac0*/  HADD2.F32 R21, -RZ, R39.H0_H0 ;  /* 0x20000027ff157230 */ /* 0x004fe20000004100 */
[----:B------:R-:W0:Y:S01]  /*1ad0*/  I2F.F16 R15, R44 ;  /* 0x0000002c000f7306 */ /* 0x000e220000200c00 */
[----:B------:R-:W-:Y:S01]  /*1ae0*/  FFMA.FTZ R39, R0, R23, RZ ;  /* 0x0000001700277223 */ /* 0x000fe200000100ff */
        /* <DEDUP_REMOVED lines=10> */
[----:B0-----:R-:W-:Y:S01]  /*1b90*/  HADD2.F32 R44, -RZ, R15.H0_H0 ;  /* 0x2000000fff2c7230 */ /* 0x001fe20000004100 */
[----:B------:R-:W-:Y:S02]  /*1ba0*/  LEA.HI R36, R8, 0xffffff80, RZ, 0x8 ;  /* 0xffffff8008247811 */ /* 0x000fe400078f40ff */
[----:B------:R-:W-:Y:S01]  /*1bb0*/  I2F.F16 R4, R4 ;  /* 0x0000000400047306 */ /* 0x000fe20000200c00 */
[----:B-1----:R-:W-:-:S02]  /*1bc0*/  IADD3 R42, PT, PT, R40, -0x80, RZ ;  /* 0xffffff80282a7810 */ /* 0x002fc40007ffe0ff */
[----:B------:R-:W-:Y:S02]  /*1bd0*/  LOP3.LUT R40, R11, 0xff, RZ, 0xc0, !PT ;  /* 0x000000ff0b287812 */ /* 0x000fe400078ec0ff */
[----:B------:R-:W-:Y:S02]  /*1be0*/  LOP3.LUT R20, R8, 0xff, RZ, 0xc0, !PT ;  /* 0x000000ff08147812 */ /* 0x000fe400078ec0ff */
[----:B------:R-:W-:Y:S01]  /*1bf0*/  IADD3 R43, PT, PT, R40, -0x80, RZ ;  /* 0xffffff80282b7810 */ /* 0x000fe20007ffe0ff */
[----:B------:R-:W0:Y:S01]  /*1c00*/  I2F.F16 R42, R42 ;  /* 0x0000002a002a7306 */ /* 0x000e220000200c00 */
[----:B------:R-:W-:Y:S01]  /*1c10*/  LOP3.LUT R40, R5, 0xff, RZ, 0xc0, !PT ;  /* 0x000000ff05287812 */ /* 0x000fe200078ec0ff */
[----:B------:R-:W-:Y:S01]  /*1c20*/  FFMA.FTZ R5, R44, R32, R41 ;  /* 0x000000202c057223 */ /* 0x000fe20000010029 */
[----:B------:R-:W-:Y:S02]  /*1c30*/  SHF.R.U32.HI R41, RZ, 0x8, R7 ;  /* 0x00000008ff297819 */ /* 0x000fe40000011607 */
[----:B------:R-:W-:-:S02]  /*1c40*/  IADD3 R40, PT, PT, R40, -0x80, RZ ;  /* 0xffffff8028287810 */ /* 0x000fc40007ffe0ff */
[----:B------:R-:W-:Y:S01]  /*1c50*/  LOP3.LUT R41, R41, 0xff, RZ, 0xc0, !PT ;  /* 0x000000ff29297812 */ /* 0x000fe200078ec0ff */
[----:B------:R1:W-:Y:S01]  /*1c60*/  I2F.F16 R15, R43 ;  /* 0x0000002b000f7306 */ /* 0x0003e20000200c00 */
[----:B------:R-:W-:Y:S02]  /*1c70*/  SHF.R.U32.HI R7, RZ, 0x10, R7 ;  /* 0x00000010ff077819 */ /* 0x000fe40000011607 */
[----:B------:R-:W-:Y:S02]  /*1c80*/  IADD3 R41, PT, PT, R41, -0x80, RZ ;  /* 0xffffff8029297810 */ /* 0x000fe40007ffe0ff */
[----:B------:R-:W-:Y:S01]  /*1c90*/  LEA.HI R34, R9, 0xffffff80, RZ, 0x8 ;  /* 0xffffff8009227811 */ /* 0x000fe200078f40ff */
[----:B0-----:R-:W-:Y:S02]  /*1ca0*/  HADD2.F32 R42, -RZ, R42.H0_H0 ;  /* 0x2000002aff2a7230 */ /* 0x001fe40000004100 */
[----:B------:R-:W-:Y:S01]  /*1cb0*/  I2F.F16 R40, R40 ;  /* 0x0000002800287306 */ /* 0x000fe20000200c00 */
[----:B-1----:R-:W-:-:S02]  /*1cc0*/  SHF.R.U32.HI R43, RZ, 0x10, R6 ;  /* 0x00000010ff2b7819 */ /* 0x002fc40000011606 */
[----:B------:R-:W-:Y:S01]  /*1cd0*/  IADD3 R20, PT, PT, R20, -0x80, RZ ;  /* 0xffffff8014147810 */ /* 0x000fe20007ffe0ff */
[----:B------:R-:W-:Y:S01]  /*1ce0*/  FFMA.FTZ R21, R32, R42, R21 ;  /* 0x0000002a20157223 */ /* 0x000fe20000010015 */
[----:B------:R-:W-:Y:S02]  /*1cf0*/  SHF.R.U32.HI R42, RZ, 0x8, R8 ;  /* 0x00000008ff2a7819 */ /* 0x000fe40000011608 */
[----:B------:R-:W-:Y:S01]  /*1d00*/  LOP3.LUT R43, R43, 0xff, RZ, 0xc0, !PT ;  /* 0x000000ff2b2b7812 */ /* 0x000fe200078ec0ff */
[----:B------:R-:W0:Y:S01]  /*1d10*/  I2F.F16 R41, R41 ;  /* 0x0000002900297306 */ /* 0x000e220000200c00 */
[----:B------:R-:W-:-:S04]  /*1d20*/  LOP3.LUT R42, R42, 0xff, RZ, 0xc0, !PT ;  /* 0x000000ff2a2a7812 */ /* 0x000fc800078ec0ff */
[----:B------:R-:W-:-:S03]  /*1d30*/  IADD3 R6, PT, PT, R42, -0x80, RZ ;  /* 0xffffff802a067810 */ /* 0x000fc60007ffe0ff */
[----:B------:R-:W-:Y:S01]  /*1d40*/  I2F.F16 R38, R38 ;  /* 0x0000002600267306 */ /* 0x000fe20000200c00 */
[----:B0-----:R-:W-:Y:S01]  /*1d50*/  HADD2.F32 R42, -RZ, R41.H0_H0 ;  /* 0x20000029ff2a7230 */ /* 0x001fe20000004100 */
[----:B------:R-:W-:-:S06]  /*1d60*/  IADD3 R41, PT, PT, R43, -0x80, RZ ;  /* 0xffffff802b297810 */ /* 0x000fcc0007ffe0ff */
[----:B------:R-:W-:Y:S01]  /*1d70*/  I2F.F16 R37, R37 ;  /* 0x0000002500257306 */ /* 0x000fe20000200c00 */
[----:B------:R-:W-:Y:S01]  /*1d80*/  FFMA.FTZ R39, R32, R42, R39 ;  /* 0x0000002a20277223 */ /* 0x000fe20000010027 */
[----:B------:R-:W-:Y:S01]  /*1d90*/  LOP3.LUT R32, R7, 0xff, RZ, 0xc0, !PT ;  /* 0x000000ff07207812 */ /* 0x000fe200078ec0ff */
[----:B------:R-:W-:Y:S01]  /*1da0*/  HADD2.F32 R42, -RZ, R4.H0_H0 ;  /* 0x20000004ff2a7230 */ /* 0x000fe20000004100 */
[----:B------:R-:W-:Y:S01]  /*1db0*/  SHF.R.U32.HI R7, RZ, 0x10, R8 ;  /* 0x00000010ff077819 */ /* 0x000fe20000011608 */
[----:B------:R-:W-:Y:S01]  /*1dc0*/  HADD2.F32 R8, -RZ, R33.H0_H0 ;  /* 0x20000021ff087230 */ /* 0x000fe20000004100 */
[----:B------:R-:W-:Y:S01]  /*1dd0*/  IADD3 R43, PT, PT, R32, -0x80, RZ ;  /* 0xffffff80202b7810 */ /* 0x000fe20007ffe0ff */
[----:B------:R-:W-:Y:S01]  /*1de0*/  HADD2.F32 R32, -RZ, R40.H0_H0 ;  /* 0x20000028ff207230 */ /* 0x000fe20000004100 */
[----:B------:R-:W-:Y:S01]  /*1df0*/  LOP3.LUT R7, R7, 0xff, RZ, 0xc0, !PT ;  /* 0x000000ff07077812 */ /* 0x000fe200078ec0ff */
[----:B------:R-:W0:Y:S01]  /*1e00*/  I2F.F16 R41, R41 ;  /* 0x0000002900297306 */ /* 0x000e220000200c00 */
[----:B------:R-:W-:-:S02]  /*1e10*/  SHF.R.U32.HI R4, RZ, 0x8, R9 ;  /* 0x00000008ff047819 */ /* 0x000fc40000011609 */
[----:B------:R-:W-:Y:S01]  /*1e20*/  FFMA.FTZ R23, R8, R32, R23 ;  /* 0x0000002008177223 */ /* 0x000fe20000010017 */
[----:B------:R-:W-:Y:S01]  /*1e30*/  IADD3 R32, PT, PT, R7, -0x80, RZ ;  /* 0xffffff8007207810 */ /* 0x000fe20007ffe0ff */
[----:B------:R-:W-:Y:S01]  /*1e40*/  FFMA.FTZ R7, R42, R8, R5 ;  /* 0x000000082a077223 */ /* 0x000fe20000010005 */
[----:B------:R-:W-:Y:S02]  /*1e50*/  LOP3.LUT R42, R4, 0xff, RZ, 0xc0, !PT ;  /* 0x000000ff042a7812 */ /* 0x000fe400078ec0ff */
[----:B------:R-:W1:Y:S01]  /*1e60*/  I2F.F16 R40, R43 ;  /* 0x0000002b00287306 */ /* 0x000e620000200c00 */
[----:B------:R-:W2:Y:S01]  /*1e70*/  LDS.64 R4, [UR5+0x18] ;  /* 0x00001805ff047984 */ /* 0x000ea20008000a00 */
[----:B0-----:R-:W-:-:S06]  /*1e80*/  HADD2.F32 R44, -RZ, R41.H0_H0 ;  /* 0x20000029ff2c7230 */ /* 0x001fcc0000004100 */
[----:B------:R-:W0:Y:S01]  /*1e90*/  I2F.F16 R14, R14 ;  /* 0x0000000e000e7306 */ /* 0x000e220000200c00 */
[----:B------:R-:W-:Y:S02]  /*1ea0*/  SHF.R.U32.HI R41, RZ, 0x10, R9 ;  /* 0x00000010ff297819 */ /* 0x000fe40000011609 */
[----:B------:R-:W-:Y:S01]  /*1eb0*/  IADD3 R9, PT, PT, R42, -0x80, RZ ;  /* 0xffffff802a097810 */ /* 0x000fe20007ffe0ff */
[C---:B------:R-:W-:Y:S01]  /*1ec0*/  FFMA.FTZ R21, R8.reuse, R44, R21 ;  /* 0x0000002c08157223 */ /* 0x040fe20000010015 */
[----:B------:R-:W-:Y:S01]  /*1ed0*/  HADD2.F32 R44, -RZ, R38.H0_H0 ;  /* 0x20000026ff2c7230 */ /* 0x000fe20000004100 */
[----:B------:R-:W-:Y:S01]  /*1ee0*/  LOP3.LUT R41, R41, 0xff, RZ, 0xc0, !PT ;  /* 0x000000ff29297812 */ /* 0x000fe200078ec0ff */
[----:B-1----:R-:W-:Y:S01]  /*1ef0*/  HADD2.F32 R42, -RZ, R40.H0_H0 ;  /* 0x20000028ff2a7230 */ /* 0x002fe20000004100 */
[----:B------:R-:W-:Y:S01]  /*1f00*/  SHF.R.U32.HI R40, RZ, 0x8, R10 ;  /* 0x00000008ff287819 */ /* 0x000fe2000001160a */
[----:B------:R-:W-:Y:S01]  /*1f10*/  I2F.F16 R22, R22 ;  /* 0x0000001600167306 */ /* 0x000fe20000200c00 */
[----:B------:R-:W-:Y:S01]  /*1f20*/  HADD2.F32 R38, -RZ, R37.H0_H0 ;  /* 0x20000025ff267230 */ /* 0x000fe20000004100 */
[----:B------:R-:W-:Y:S01]  /*1f30*/  SHF.R.U32.HI R37, RZ, 0x8, R11 ;  /* 0x00000008ff257819 */ /* 0x000fe2000001160b */
[----:B------:R-:W-:Y:S01]  /*1f40*/  FFMA.FTZ R39, R8, R42, R39 ;  /* 0x0000002a08277223 */ /* 0x000fe20000010027 */
[----:B------:R-:W-:Y:S01]  /*1f50*/  LOP3.LUT R42, R40, 0xff, RZ, 0xc0, !PT ;  /* 0x000000ff282a7812 */ /* 0x000fe200078ec0ff */
[----:B------:R-:W-:Y:S01]  /*1f60*/  HADD2.F32 R40, -RZ, R33.H1_H1 ;  /* 0x30000021ff287230 */ /* 0x000fe20000004100 */
[----:B------:R-:W-:-:S02]  /*1f70*/  LOP3.LUT R37, R37, 0xff, RZ, 0xc0, !PT ;  /* 0x000000ff25257812 */ /* 0x000fc400078ec0ff */
[----:B------:R-:W-:Y:S01]  /*1f80*/  I2F.F16 R20, R20 ;  /* 0x0000001400147306 */ /* 0x000fe20000200c00 */
[----:B------:R-:W-:Y:S01]  /*1f90*/  IADD3 R33, PT, PT, R42, -0x80, RZ ;  /* 0xffffff802a217810 */ /* 0x000fe20007ffe0ff */
[----:B------:R-:W-:Y:S01]  /*1fa0*/  FFMA.FTZ R7, R38, R40, R7 ;  /* 0x0000002826077223 */ /* 0x000fe20000010007 */
[----:B------:R-:W-:Y:S01]  /*1fb0*/  IADD3 R41, PT, PT, R41, -0x80, RZ ;  /* 0xffffff8029297810 */ /* 0x000fe20007ffe0ff */
[----:B0-----:R-:W-:Y:S01]  /*1fc0*/  HADD2.F32 R42, -RZ, R14.H0_H0 ;  /* 0x2000000eff2a7230 */ /* 0x001fe20000004100 */
[----:B------:R-:W-:Y:S01]  /*1fd0*/  SHF.R.U32.HI R43, RZ, 0x10, R10 ;  /* 0x00000010ff2b7819 */ /* 0x000fe2000001160a */
[C---:B------:R-:W-:Y:S01]  /*1fe0*/  FFMA.FTZ R23, R40.reuse, R44, R23 ;  /* 0x0000002c28177223 */ /* 0x040fe20000010017 */
[----:B------:R-:W-:Y:S01]  /*1ff0*/  SHF.R.U32.HI R38, RZ, 0x10, R11 ;  /* 0x00000010ff267819 */ /* 0x000fe2000001160b */
[----:B------:R-:W0:Y:S01]  /*2000*/  I2F.F16 R0, R45 ;  /* 0x0000002d00007306 */ /* 0x000e220000200c00 */
[----:B------:R-:W-:Y:S01]  /*2010*/  LEA.HI R14, R11, 0xffffff80, RZ, 0x8 ;  /* 0xffffff800b0e7811 */ /* 0x000fe200078f40ff */
[----:B------:R-:W-:Y:S01]  /*2020*/  FFMA.FTZ R39, R40, R42, R39 ;  /* 0x0000002a28277223 */ /* 0x000fe20000010027 */
[----:B------:R-:W-:-:S02]  /*2030*/  IADD3 R11, PT, PT, R37, -0x80, RZ ;  /* 0xffffff80250b7810 */ /* 0x000fc40007ffe0ff */
[----:B------:R-:W-:Y:S02]  /*2040*/  LOP3.LUT R43, R43, 0xff, RZ, 0xc0, !PT ;  /* 0x000000ff2b2b7812 */ /* 0x000fe400078ec0ff */
[----:B------:R-:W-:Y:S01]  /*2050*/  LOP3.LUT R37, R38, 0xff, RZ, 0xc0, !PT ;  /* 0x000000ff26257812 */ /* 0x000fe200078ec0ff */
[----:B------:R1:W3:Y:S01]  /*2060*/  I2F.F16 R8, R41 ;  /* 0x0000002900087306 */ /* 0x0002e20000200c00 */
[----:B------:R-:W-:Y:S01]  /*2070*/  IADD3 R43, PT, PT, R43, -0x80, RZ ;  /* 0xffffff802b2b7810 */ /* 0x000fe20007ffe0ff */
[--C-:B--2---:R-:W-:Y:S01]  /*2080*/  HADD2.F32 R38, -RZ, R4.reuse.H0_H0 ;  /* 0x20000004ff267230 */ /* 0x104fe20000004100 */
[----:B------:R-:W-:Y:S01]  /*2090*/  IADD3 R37, PT, PT, R37, -0x80, RZ ;  /* 0xffffff8025257810 */ /* 0x000fe20007ffe0ff */
[----:B------:R-:W-:Y:S01]  /*20a0*/  HADD2.F32 R4, -RZ, R4.H1_H1 ;  /* 0x30000004ff047230 */ /* 0x000fe20000004100 */
[----:B------:R-:W-:Y:S01]  /*20b0*/  LEA.HI R10, R10, 0xffffff80, RZ, 0x8 ;  /* 0xffffff800a0a7811 */ /* 0x000fe200078f40ff */
[----:B0-----:R-:W-:Y:S02]  /*20c0*/  HADD2.F32 R0, -RZ, R0.H0_H0 ;  /* 0x20000000ff007230 */ /* 0x001fe40000004100 */
[----:B------:R-:W0:Y:S01]  /*20d0*/  I2F.F16 R6, R6 ;  /* 0x0000000600067306 */ /* 0x000e220000200c00 */
[----:B-1----:R-:W-:-:S05]  /*20e0*/  HADD2.F32 R41, -RZ, R22.H0_H0 ;  /* 0x20000016ff297230 */ /* 0x002fca0000004100 */
[----:B------:R-:W-:Y:S01]  /*20f0*/  FFMA.FTZ R21, R40, R41, R21 ;  /* 0x0000002928157223 */ /* 0x000fe20000010015 */
[----:B------:R-:W-:Y:S01]  /*2100*/  HADD2.F32 R41, -RZ, R35.H0_H0 ;  /* 0x20000023ff297230 */ /* 0x000fe20000004100 */
[----:B------:R-:W1:Y:S01]  /*2110*/  I2F.F16 R9, R9 ;  /* 0x0000000900097306 */ /* 0x000e620000200c00 */
[----:B------:R-:W-:Y:S02]  /*2120*/  HADD2.F32 R40, -RZ, R20.H0_H0 ;  /* 0x20000014ff287230 */ /* 0x000fe40000004100 */
[C---:B------:R-:W-:Y:S01]  /*2130*/  FFMA.FTZ R21, R38.reuse, R0, R21 ;  /* 0x0000000026157223 */ /* 0x040fe20000010015 */
[----:B------:R-:W-:Y:S02]  /*2140*/  HADD2.F32 R20, -RZ, R5.H0_H0 ;  /* 0x20000005ff147230 */ /* 0x000fe40000004100 */
[----:B------:R-:W-:Y:S01]  /*2150*/  FFMA.FTZ R23, R38, R41, R23 ;  /* 0x0000002926177223 */ /* 0x000fe20000010017 */
[----:B---3--:R-:W-:Y:S02]  /*2160*/  HADD2.F32 R8, -RZ, R8.H0_H0 ;  /* 0x20000008ff087230 */ /* 0x008fe40000004100 */
[----:B------:R-:W-:Y:S01]  /*2170*/  FFMA.FTZ R7, R40, R38, R7 ;  /* 0x0000002628077223 */ /* 0x000fe20000010007 */
[----:B------:R-:W-:Y:S01]  /*2180*/  HADD2.F32 R40, -RZ, R15.H0_H0 ;  /* 0x2000000fff287230 */ /* 0x000fe20000004100 */
[----:B------:R-:W2:Y:S01]  /*2190*/  I2F.F16 R33, R33 ;  /* 0x0000002100217306 */ /* 0x000ea20000200c00 */
[----:B0-----:R-:W-:-:S02]  /*21a0*/  HADD2.F32 R6, -RZ, R6.H0_H0 ;  /* 0x20000006ff067230 */ /* 0x001fc40000004100 */
[----:B------:R-:W-:Y:S02]  /*21b0*/  HADD2.F32 R5, -RZ, R5.H1_H1 ;  /* 0x30000005ff057230 */ /* 0x000fe40000004100 */
[----:B------:R-:W-:Y:S01]  /*21c0*/  FFMA.FTZ R40, R38, R40, R39 ;  /* 0x0000002826287223 */ /* 0x000fe20000010027 */
[----:B------:R-:W-:Y:S02]  /*21d0*/  HADD2.F32 R15, -RZ, R24.H0_H0 ;  /* 0x20000018ff0f7230 */ /* 0x000fe40000004100 */
[----:B------:R-:W-:Y:S01]  /*21e0*/  FFMA.FTZ R7, R6, R4, R7 ;  /* 0x0000000406077223 */ /* 0x000fe20000010007 */
[----:B-1----:R-:W-:Y:S01]  /*21f0*/  HADD2.F32 R9, -RZ, R9.H0_H0 ;  /* 0x20000009ff097230 */ /* 0x002fe20000004100 */
[----:B------:R-:W0:Y:S04]  /*2200*/  I2F.F16 R11, R11 ;  /* 0x0000000b000b7306 */ /* 0x000e280000200c00 */
[----:B------:R-:W-:Y:S01]  /*2210*/  FFMA.FTZ R9, R4, R9, R23 ;  /* 0x0000000904097223 */ /* 0x000fe20000010017 */
[----:B--2---:R-:W-:-:S03]  /*2220*/  HADD2.F32 R33, -RZ, R33.H0_H0 ;  /* 0x20000021ff217230 */ /* 0x004fc60000004100 */
[----:B------:R-:W1:Y:S01]  /*2230*/  I2F.F16 R32, R32 ;  /* 0x0000002000207306 */ /* 0x000e620000200c00 */
[----:B------:R-:W-:Y:S01]  /*2240*/  FFMA.FTZ R8, R20, R8, R9 ;  /* 0x0000000814087223 */ /* 0x000fe20000010009 */
[----:B------:R-:W-:Y:S02]  /*2250*/  HADD2.F32 R9, -RZ, R26.H0_H0 ;  /* 0x2000001aff097230 */ /* 0x000fe40000004100 */
        /* <DEDUP_REMOVED lines=37> */
.L_x_4388:
[----:B-----5:R1:W5:Y:S04]  /*24b0*/  LDG.E.128.CONSTANT R4, desc[UR6][R18.64] ;  /* 0x0000000612047981 */ /* 0x020368000c1e9d00 */
[----:B------:R1:W5:Y:S01]  /*24c0*/  LDG.E.128.CONSTANT R8, desc[UR6][R16.64] ;  /* 0x0000000610087981 */ /* 0x000362000c1e9d00 */
[----:B0-----:R-:W-:-:S03]  /*24d0*/  IMAD.WIDE R20, R29, 0x4, R18 ;  /* 0x000000041d147825 */ /* 0x001fc600078e0212 */
[----:B------:R-:W5:Y:S01]  /*24e0*/  LDG.E.128.CONSTANT R12, desc[UR6][R12.64] ;  /* 0x000000060c0c7981 */ /* 0x000f62000c1e9d00 */
[----:B------:R-:W-:Y:S05]  /*24f0*/  @P1 BRA `(.L_x_4389) ;  /* 0x0000000c00081947 */ /* 0x000fea0003800000 */
[----:B------:R-:W0:Y:S01]  /*2500*/  LDS.64 R32, [UR5+0x20] ;  /* 0x00002005ff207984 */ /* 0x000e220008000a00 */
[----:B-----5:R-:W-:Y:S02]  /*2510*/  LOP3.LUT R0, R9, 0xff, RZ, 0xc0, !PT ;  /* 0x000000ff09007812 */ /* 0x020fe400078ec0ff */
[----:B------:R-:W-:Y:S02]  /*2520*/  LOP3.LUT R23, R10, 0xff, RZ, 0xc0, !PT ;  /* 0x000000ff0a177812 */ /* 0x000fe400078ec0ff */
[----:B-1----:R-:W-:Y:S02]  /*2530*/  IADD3 R17, PT, PT, R0, -0x80, RZ ;  /* 0xffffff8000117810 */ /* 0x002fe40007ffe0ff */
        /* <DEDUP_REMOVED lines=12> */
[----:B-1----:R-:W-:-:S02]  /*2600*/  HADD2.F32 R43, -RZ, R17.H0_H0 ;  /* 0x20000011ff2b7230 */ /* 0x002fc40000004100 */
[----:B------:R-:W1:Y:S01]  /*2610*/  I2F.F16 R23, R23 ;  /* 0x0000001700177306 */ /* 0x000e620000200c00 */
[----:B--2---:R-:W-:Y:S02]  /*2620*/  LOP3.LUT R0, R35, 0xff, RZ, 0xc0, !PT ;  /* 0x000000ff23007812 */ /* 0x004fe400078ec0ff */
[----:B------:R-:W-:Y:S02]  /*2630*/  IADD3 R44, PT, PT, R41, -0x80, RZ ;  /* 0xffffff80292c7810 */ /* 0x000fe40007ffe0ff */
[----:B------:R-:W-:Y:S01]  /*2640*/  IADD3 R40, PT, PT, R0, -0x80, RZ ;  /* 0xffffff8000287810 */ /* 0x000fe20007ffe0ff */
[----:B---3--:R-:W-:Y:S02]  /*2650*/  HADD2.F32 R17, -RZ, R19.H0_H0 ;  /* 0x20000013ff117230 */ /* 0x008fe40000004100 */
[----:B------:R-:W2:Y:S01]  /*2660*/  I2F.F16 R39, R39 ;  /* 0x0000002700277306 */ /* 0x000ea20000200c00 */
[----:B------:R-:W-:Y:S02]  /*2670*/  LEA.HI R38, R9, 0xffffff80, RZ, 0x8 ;  /* 0xffffff8009267811 */ /* 0x000fe400078f40ff */
[----:B------:R-:W-:Y:S01]  /*2680*/  SHF.R.U32.HI R9, RZ, 0x10, R9 ;  /* 0x00000010ff097819 */ /* 0x000fe20000011609 */
[--C-:B0-----:R-:W-:Y:S01]  /*2690*/  HADD2.F32 R0, -RZ, R32.reuse.H0_H0 ;  /* 0x20000020ff007230 */ /* 0x101fe20000004100 */
[----:B------:R-:W-:Y:S01]  /*26a0*/  LEA.HI R37, R8, 0xffffff80, RZ, 0x8 ;  /* 0xffffff8008257811 */ /* 0x000fe200078f40ff */
[----:B------:R-:W-:Y:S01]  /*26b0*/  HADD2.F32 R32, -RZ, R32.H1_H1 ;  /* 0x30000020ff207230 */ /* 0x000fe20000004100 */
[----:B------:R-:W-:Y:S01]  /*26c0*/  SHF.R.U32.HI R8, RZ, 0x10, R8 ;  /* 0x00000010ff087819 */ /* 0x000fe20000011608 */
[----:B------:R-:W0:Y:S01]  /*26d0*/  I2F.F16 R40, R40 ;  /* 0x0000002800287306 */ /* 0x000e220000200c00 */
[----:B-1----:R-:W-:-:S02]  /*26e0*/  HADD2.F32 R23, -RZ, R23.H0_H0 ;  /* 0x20000017ff177230 */ /* 0x002fc40000004100 */
[----:B------:R-:W-:Y:S01]  /*26f0*/  FFMA.FTZ R41, R17, R0, RZ ;  /* 0x0000000011297223 */ /* 0x000fe200000100ff */
[----:B------:R-:W-:Y:S01]  /*2700*/  FFMA.FTZ R43, R0, R43, RZ ;  /* 0x0000002b002b7223 */ /* 0x000fe200000100ff */
[----:B------:R-:W-:Y:S02]  /*2710*/  LOP3.LUT R8, R8, 0xff, RZ, 0xc0, !PT ;  /* 0x000000ff08087812 */ /* 0x000fe400078ec0ff */
[----:B------:R-:W-:Y:S01]  /*2720*/  LEA.HI R22, R10, 0xffffff80, RZ, 0x8 ;  /* 0xffffff800a167811 */ /* 0x000fe200078f40ff */
[----:B--2---:R-:W-:Y:S01]  /*2730*/  HADD2.F32 R19, -RZ, R39.H0_H0 ;  /* 0x20000027ff137230 */ /* 0x004fe20000004100 */
[----:B------:R-:W1:Y:S01]  /*2740*/  I2F.F16 R17, R44 ;  /* 0x0000002c00117306 */ /* 0x000e620000200c00 */
[----:B------:R-:W-:Y:S01]  /*2750*/  FFMA.FTZ R39, R0, R23, RZ ;  /* 0x0000001700277223 */ /* 0x000fe200000100ff */
[----:B------:R-:W-:Y:S02]  /*2760*/  LOP3.LUT R23, R14, 0xff, RZ, 0xc0, !PT ;  /* 0x000000ff0e177812 */ /* 0x000fe400078ec0ff */
[----:B------:R-:W-:Y:S01]  /*2770*/  FFMA.FTZ R19, R0, R19, RZ ;  /* 0x0000001300137223 */ /* 0x000fe200000100ff */
[----:B------:R-:W-:-:S02]  /*2780*/  SHF.R.U32.HI R0, RZ, 0x8, R10 ;  /* 0x00000008ff007819 */ /* 0x000fc4000001160a */
[----:B------:R-:W-:Y:S01]  /*2790*/  IADD3 R45, PT, PT, R23, -0x80, RZ ;  /* 0xffffff80172d7810 */ /* 0x000fe20007ffe0ff */
[----:B0-----:R-:W-:Y:S01]  /*27a0*/  HADD2.F32 R23, -RZ, R40.H0_H0 ;  /* 0x20000028ff177230 */ /* 0x001fe20000004100 */
[----:B------:R-:W-:Y:S01]  /*27b0*/  LOP3.LUT R40, R0, 0xff, RZ, 0xc0, !PT ;  /* 0x000000ff00287812 */ /* 0x000fe200078ec0ff */
[----:B------:R0:W-:Y:S01]  /*27c0*/  I2F.F16 R35, R42 ;  /* 0x0000002a00237306 */ /* 0x0001e20000200c00 */
[----:B------:R-:W-:Y:S02]  /*27d0*/  IADD3 R8, PT, PT, R8, -0x80, RZ ;  /* 0xffffff8008087810 */ /* 0x000fe40007ffe0ff */
[----:B------:R-:W-:Y:S01]  /*27e0*/  FFMA.FTZ R23, R32, R23, R43 ;  /* 0x0000001720177223 */ /* 0x000fe2000001002b */
[----:B------:R-:W-:Y:S01]  /*27f0*/  LEA.HI R16, R11, 0xffffff80, RZ, 0x8 ;  /* 0xffffff800b107811 */ /* 0x000fe200078f40ff */
[----:B-1----:R-:W-:Y:S01]  /*2800*/  HADD2.F32 R44, -RZ, R17.H0_H0 ;  /* 0x20000011ff2c7230 */ /* 0x002fe20000004100 */
[----:B------:R-:W-:Y:S02]  /*2810*/  LEA.HI R36, R12, 0xffffff80, RZ, 0x8 ;  /* 0xffffff800c247811 */ /* 0x000fe400078f40ff */
[----:B------:R-:W-:Y:S01]  /*2820*/  I2F.F16 R8, R8 ;  /* 0x0000000800087306 */ /* 0x000fe20000200c00 */
[----:B0-----:R-:W-:-:S02]  /*2830*/  IADD3 R42, PT, PT, R40, -0x80, RZ ;  /* 0xffffff80282a7810 */ /* 0x001fc40007ffe0ff */
        /* <DEDUP_REMOVED lines=142> */
.L_x_4389:
[----:B-----5:R-:W2:Y:S01]  /*3120*/  LDG.E.128.CONSTANT R8, desc[UR6][R20.64] ;  /* 0x0000000614087981 */ /* 0x020ea2000c1e9d00 */
[----:B------:R-:W-:Y:S01]  /*3130*/  UIADD3 UR4, UPT, UPT, UR5, 0x40, URZ ;  /* 0x0000004005047890 */ /* 0x000fe2000fffe0ff */
[----:B------:R-:W-:Y:S01]  /*3140*/  MOV R0, R2 ;  /* 0x0000000200007202 */ /* 0x000fe20000000f00 */
[----:B-1----:R-:W-:Y:S01]  /*3150*/  IMAD.WIDE R16, R29, 0x4, R20 ;  /* 0x000000041d107825 */ /* 0x002fe200078e0214 */
[----:B------:R-:W-:Y:S02]  /*3160*/  LEA.HI R35, R4, 0xffffff80, RZ, 0x8 ;  /* 0xffffff8004237811 */ /* 0x000fe400078f40ff */
[----:B------:R-:W-:Y:S02]  /*3170*/  LEA.HI R36, R5, 0xffffff80, RZ, 0x8 ;  /* 0xffffff8005247811 */ /* 0x000fe400078f40ff */
[----:B------:R-:W-:Y:S02]  /*3180*/  LEA.HI R37, R6, 0xffffff80, RZ, 0x8 ;  /* 0xffffff8006257811 */ /* 0x000fe400078f40ff */
[----:B------:R-:W-:-:S02]  /*3190*/  LEA.HI R14, R7, 0xffffff80, RZ, 0x8 ;  /* 0xffffff80070e7811 */ /* 0x000fc400078f40ff */
[----:B--2---:R-:W-:Y:S02]  /*31a0*/  LEA.HI R33, R8, 0xffffff80, RZ, 0x8 ;  /* 0xffffff8008217811 */ /* 0x004fe400078f40ff */
[----:B------:R-:W-:Y:S02]  /*31b0*/  LEA.HI R23, R9, 0xffffff80, RZ, 0x8 ;  /* 0xffffff8009177811 */ /* 0x000fe400078f40ff */
[----:B------:R-:W-:Y:S02]  /*31c0*/  LEA.HI R12, R10, 0xffffff80, RZ, 0x8 ;  /* 0xffffff800a0c7811 */ /* 0x000fe400078f40ff */
[----:B------:R-:W-:Y:S01]  /*31d0*/  LEA.HI R34, R11, 0xffffff80, RZ, 0x8 ;  /* 0xffffff800b227811 */ /* 0x000fe200078f40ff */
[----:B------:R-:W-:Y:S06]  /*31e0*/  @P1 BRA `(.L_x_4386) ;  /* 0x0000000800e81947 */ /* 0x000fec0003800000 */
[----:B------:R-:W0:Y:S01]  /*31f0*/  LDS.64 R18, [UR5+0x30] ;  /* 0x00003005ff127984 */ /* 0x000e220008000a00 */
[----:B------:R-:W-:Y:S01]  /*3200*/  LOP3.LUT R2, R4, 0xff, RZ, 0xc0, !PT ;  /* 0x000000ff04027812 */ /* 0x000fe200078ec0ff */
[----:B------:R-:W-:Y:S01]  /*3210*/  I2F.F16 R14, R14 ;  /* 0x0000000e000e7306 */ /* 0x000fe20000200c00 */
[----:B------:R-:W-:Y:S02]  /*3220*/  LOP3.LUT R13, R5, 0xff, RZ, 0xc0, !PT ;  /* 0x000000ff050d7812 */ /* 0x000fe400078ec0ff */
[----:B------:R-:W-:Y:S02]  /*3230*/  IADD3 R2, PT, PT, R2, -0x80, RZ ;  /* 0xffffff8002027810 */ /* 0x000fe40007ffe0ff */
[----:B------:R-:W-:Y:S02]  /*3240*/  IADD3 R39, PT, PT, R13, -0x80, RZ ;  /* 0xffffff800d277810 */ /* 0x000fe40007ffe0ff */
[----:B------:R-:W-:Y:S01]  /*3250*/  LOP3.LUT R13, R8, 0xff, RZ, 0xc0, !PT ;  /* 0x000000ff080d7812 */ /* 0x000fe200078ec0ff */
[----:B------:R1:W-:Y:S01]  /*3260*/  I2F.F16 R41, R2 ;  /* 0x0000000200297306 */ /* 0x0003e20000200c00 */
[----:B------:R-:W-:-:S02]  /*3270*/  SHF.R.U32.HI R40, RZ, 0x10, R5 ;  /* 0x00000010ff287819 */ /* 0x000fc40000011605 */
[----:B------:R-:W-:Y:S02]  /*3280*/  IADD3 R21, PT, PT, R13, -0x80, RZ ;  /* 0xffffff800d157810 */ /* 0x000fe40007ffe0ff */
[----:B------:R-:W-:Y:S02]  /*3290*/  LOP3.LUT R13, R9, 0xff, RZ, 0xc0, !PT ;  /* 0x000000ff090d7812 */ /* 0x000fe400078ec0ff */
[----:B------:R-:W-:Y:S01]  /*32a0*/  LOP3.LUT R40, R40, 0xff, RZ, 0xc0, !PT ;  /* 0x000000ff28287812 */ /* 0x000fe200078ec0ff */
[----:B------:R-:W2:Y:S01]  /*32b0*/  I2F.F16 R39, R39 ;  /* 0x0000002700277306 */ /* 0x000ea20000200c00 */
[----:B-1----:R-:W-:Y:S02]  /*32c0*/  LOP3.LUT R2, R10, 0xff, RZ, 0xc0, !PT ;  /* 0x000000ff0a027812 */ /* 0x002fe400078ec0ff */
[----:B------:R-:W-:Y:S02]  /*32d0*/  IADD3 R32, PT, PT, R13, -0x80, RZ ;  /* 0xffffff800d207810 */ /* 0x000fe40007ffe0ff */
[----:B------:R-:W-:-:S02]  /*32e0*/  IADD3 R22, PT, PT, R2, -0x80, RZ ;  /* 0xffffff8002167810 */ /* 0x000fc40007ffe0ff */
[----:B------:R-:W-:Y:S01]  /*32f0*/  LOP3.LUT R2, R7, 0xff, RZ, 0xc0, !PT ;  /* 0x000000ff07027812 */ /* 0x000fe200078ec0ff */
[----:B------:R-:W1:Y:S01]  /*3300*/  I2F.F16 R35, R35 ;  /* 0x0000002300237306 */ /* 0x000e620000200c00 */
[----:B------:R-:W-:Y:S02]  /*3310*/  LOP3.LUT R13, R6, 0xff, RZ, 0xc0, !PT ;  /* 0x000000ff060d7812 */ /* 0x000fe400078ec0ff */
[----:B------:R-:W-:Y:S02]  /*3320*/  IADD3 R15, PT, PT, R2, -0x80, RZ ;  /* 0xffffff80020f7810 */ /* 0x000fe40007ffe0ff */
[--C-:B------:R-:W-:Y:S02]  /*3330*/  SHF.R.U32.HI R2, RZ, 0x8, R4.reuse ;  /* 0x00000008ff027819 */ /* 0x100fe40000011604 */
[----:B------:R-:W-:Y:S01]  /*3340*/  IADD3 R13, PT, PT, R13, -0x80, RZ ;  /* 0xffffff800d0d7810 */ /* 0x000fe20007ffe0ff */
[----:B--2---:R-:W-:Y:S01]  /*3350*/  HADD2.F32 R43, -RZ, R39.H0_H0 ;  /* 0x20000027ff2b7230 */ /* 0x004fe20000004100 */
[----:B------:R-:W-:Y:S01]  /*3360*/  LOP3.LUT R2, R2, 0xff, RZ, 0xc0, !PT ;  /* 0x000000ff02027812 */ /* 0x000fe200078ec0ff */
[----:B------:R-:W2:Y:S01]  /*3370*/  I2F.F16 R15, R15 ;  /* 0x0000000f000f7306 */ /* 0x000ea20000200c00 */
[----:B------:R-:W-:-:S02]  /*3380*/  SHF.R.U32.HI R4, RZ, 0x10, R4 ;  /* 0x00000010ff047819 */ /* 0x000fc40000011604 */
[----:B------:R-:W-:Y:S02]  /*3390*/  IADD3 R38, PT, PT, R2, -0x80, RZ ;  /* 0xffffff8002267810 */ /* 0x000fe40007ffe0ff */
[----:B------:R-:W-:Y:S01]  /*33a0*/  SHF.R.U32.HI R2, RZ, 0x8, R5 ;  /* 0x00000008ff027819 */ /* 0x000fe20000011605 */
[----:B-1----:R-:W-:Y:S01]  /*33b0*/  HADD2.F32 R35, -RZ, R35.H0_H0 ;  /* 0x20000023ff237230 */ /* 0x002fe20000004100 */
[----:B------:R-:W-:Y:S01]  /*33c0*/  LOP3.LUT R4, R4, 0xff, RZ, 0xc0, !PT ;  /* 0x000000ff04047812 */ /* 0x000fe200078ec0ff */
[----:B------:R-:W1:Y:S01]  /*33d0*/  I2F.F16 R13, R13 ;  /* 0x0000000d000d7306 */ /* 0x000e620000200c00 */
[----:B------:R-:W-:Y:S01]  /*33e0*/  LOP3.LUT R5, R2, 0xff, RZ, 0xc0, !PT ;  /* 0x000000ff02057812 */ /* 0x000fe200078ec0ff */
[----:B0-----:R-:W-:Y:S01]  /*33f0*/  HADD2.F32 R2, -RZ, R18.H0_H0 ;  /* 0x20000012ff027230 */ /* 0x001fe20000004100 */
[----:B------:R-:W-:Y:S02]  /*3400*/  IADD3 R4, PT, PT, R4, -0x80, RZ ;  /* 0xffffff8004047810 */ /* 0x000fe40007ffe0ff */
[----:B------:R-:W-:Y:S01]  /*3410*/  IADD3 R42, PT, PT, R5, -0x80, RZ ;  /* 0xffffff80052a7810 */ /* 0x000fe20007ffe0ff */
[----:B------:R-:W-:Y:S01]  /*3420*/  HADD2.F32 R5, -RZ, R41.H0_H0 ;  /* 0x20000029ff057230 */ /* 0x000fe20000004100 */
[----:B------:R-:W-:Y:S01]  /*3430*/  LOP3.LUT R20, R11, 0xff, RZ, 0xc0, !PT ;  /* 0x000000ff0b147812 */ /* 0x000fe200078ec0ff */
[----:B------:R-:W0:Y:S01]  /*3440*/  I2F.F16 R38, R38 ;  /* 0x0000002600267306 */ /* 0x000e220000200c00 */
[----:B--2---:R-:W-:-:S02]  /*3450*/  HADD2.F32 R15, -RZ, R15.H0_H0 ;  /* 0x2000000fff0f7230 */ /* 0x004fc40000004100 */
[----:B------:R-:W-:Y:S01]  /*3460*/  FFMA.FTZ R41, R5, R2, RZ ;  /* 0x0000000205297223 */ /* 0x000fe200000100ff */
[C---:B------:R-:W-:Y:S01]  /*3470*/  FFMA.FTZ R5, R2.reuse, R43, RZ ;  /* 0x0000002b02057223 */ /* 0x040fe200000100ff */
[----:B------:R-:W-:Y:S01]  /*3480*/  SHF.R.U32.HI R43, RZ, 0x8, R6 ;  /* 0x00000008ff2b7819 */ /* 0x000fe20000011606 */
[----:B------:R-:W-:Y:S01]  /*3490*/  FFMA.FTZ R15, R2, R15, RZ ;  /* 0x0000000f020f7223 */ /* 0x000fe200000100ff */
[----:B-1----:R-:W-:Y:S01]  /*34a0*/  HADD2.F32 R13, -RZ, R13.H0_H0 ;  /* 0x2000000dff0d7230 */ /* 0x002fe20000004100 */
[----:B------:R1:W2:Y:S01]  /*34b0*/  I2F.F16 R39, R42 ;  /* 0x0000002a00277306 */ /* 0x0002a20000200c00 */
[----:B------:R-:W-:Y:S02]  /*34c0*/  LOP3.LUT R43, R43, 0xff, RZ, 0xc0, !PT ;  /* 0x000000ff2b2b7812 */ /* 0x000fe400078ec0ff */
[----:B------:R-:W-:Y:S01]  /*34d0*/  IADD3 R20, PT, PT, R20, -0x80, RZ ;  /* 0xffffff8014147810 */ /* 0x000fe20007ffe0ff */
[----:B------:R-:W-:Y:S01]  /*34e0*/  FFMA.FTZ R13, R2, R13, RZ ;  /* 0x0000000d020d7223 */ /* 0x000fe200000100ff */
[----:B------:R-:W-:Y:S01]  /*34f0*/  IADD3 R2, PT, PT, R40, -0x80, RZ ;  /* 0xffffff8028027810 */ /* 0x000fe20007ffe0ff */
[----:B------:R-:W-:Y:S01]  /*3500*/  HADD2.F32 R40, -RZ, R18.H1_H1 ;  /* 0x30000012ff287230 */ /* 0x000fe20000004100 */
[----:B------:R-:W-:Y:S01]  /*3510*/  SHF.R.U32.HI R18, RZ, 0x8, R7 ;  /* 0x00000008ff127819 */ /* 0x000fe20000011607 */
[----:B0-----:R-:W-:Y:S01]  /*3520*/  HADD2.F32 R38, -RZ, R38.H0_H0 ;  /* 0x20000026ff267230 */ /* 0x001fe20000004100 */
[----:B-1----:R-:W-:Y:S01]  /*3530*/  IADD3 R42, PT, PT, R43, -0x80, RZ ;  /* 0xffffff802b2a7810 */ /* 0x002fe20007ffe0ff */
[----:B------:R-:W-:Y:S01]  /*3540*/  I2F.F16 R4, R4 ;  /* 0x0000000400047306 */ /* 0x000fe20000200c00 */
[----:B------:R-:W-:-:S02]  /*3550*/  SHF.R.U32.HI R43, RZ, 0x10, R8 ;  /* 0x00000010ff2b7819 */ /* 0x000fc40000011608 */
[----:B------:R-:W-:Y:S01]  /*3560*/  FFMA.FTZ R38, R38, R40, R41 ;  /* 0x0000002826267223 */ /* 0x000fe20000010029 */
[----:B------:R-:W-:Y:S02]  /*3570*/  LOP3.LUT R41, R18, 0xff, RZ, 0xc0, !PT ;  /* 0x000000ff12297812 */ /* 0x000fe400078ec0ff */
[----:B------:R-:W-:Y:S02]  /*3580*/  SHF.R.U32.HI R18, RZ, 0x8, R8 ;  /* 0x00000008ff127819 */ /* 0x000fe40000011608 */
[----:B------:R-:W0:Y:S01]  /*3590*/  I2F.F16 R42, R42 ;  /* 0x0000002a002a7306 */ /* 0x000e220000200c00 */
[----:B------:R-:W-:Y:S02]  /*35a0*/  IADD3 R41, PT, PT, R41, -0x80, RZ ;  /* 0xffffff8029297810 */ /* 0x000fe40007ffe0ff */
[----:B------:R-:W-:Y:S02]  /*35b0*/  LOP3.LUT R18, R18, 0xff, RZ, 0xc0, !PT ;  /* 0x000000ff12127812 */ /* 0x000fe400078ec0ff */
[----:B------:R-:W-:-:S02]  /*35c0*/  LOP3.LUT R43, R43, 0xff, RZ, 0xc0, !PT ;  /* 0x000000ff2b2b7812 */ /* 0x000fc400078ec0ff */
[----:B------:R-:W-:Y:S01]  /*35d0*/  IADD3 R8, PT, PT, R18, -0x80, RZ ;  /* 0xffffff8012087810 */ /* 0x000fe20007ffe0ff */
[----:B------:R-:W1:Y:S01]  /*35e0*/  I2F.F16 R41, R41 ;  /* 0x0000002900297306 */ /* 0x000e620000200c00 */
[----:B--2---:R-:W-:Y:S01]  /*35f0*/  HADD2.F32 R18, -RZ, R39.H0_H0 ;  /* 0x20000027ff127230 */ /* 0x004fe20000004100 */
[----:B------:R-:W-:Y:S01]  /*3600*/  SHF.R.U32.HI R39, RZ, 0x10, R7 ;  /* 0x00000010ff277819 */ /* 0x000fe20000011607 */
[--C-:B------:R-:W-:Y:S02]  /*3610*/  HADD2.F32 R7, -RZ, R19.reuse.H0_H0 ;  /* 0x20000013ff077230 */ /* 0x100fe40000004100 */
[----:B------:R-:W-:Y:S02]  /*3620*/  HADD2.F32 R19, -RZ, R19.H1_H1 ;  /* 0x30000013ff137230 */ /* 0x000fe40000004100 */
[----:B------:R-:W-:Y:S01]  /*3630*/  FFMA.FTZ R18, R40, R18, R5 ;  /* 0x0000001228127223 */ /* 0x000fe20000010005 */
[----:B------:R-:W-:Y:S01]  /*3640*/  SHF.R.U32.HI R5, RZ, 0x10, R6 ;  /* 0x00000010ff057819 */ /* 0x000fe20000011606 */
[----:B0-----:R-:W-:Y:S01]  /*3650*/  HADD2.F32 R42, -RZ, R42.H0_H0 ;  /* 0x2000002aff2a7230 */ /* 0x001fe20000004100 */
[----:B------:R-:W-:Y:S01]  /*3660*/  LOP3.LUT R39, R39, 0xff, RZ, 0xc0, !PT ;  /* 0x000000ff27277812 */ /* 0x000fe200078ec0ff */
[----:B------:R-:W0:Y:S01]  /*3670*/  I2F.F16 R2, R2 ;  /* 0x0000000200027306 */ /* 0x000e220000200c00 */
[----:B------:R-:W-:-:S02]  /*3680*/  LOP3.LUT R5, R5, 0xff, RZ, 0xc0, !PT ;  /* 0x000000ff05057812 */ /* 0x000fc400078ec0ff */
[C---:B------:R-:W-:Y:S01]  /*3690*/  FFMA.FTZ R42, R40.reuse, R42, R13 ;  /* 0x0000002a282a7223 */ /* 0x040fe2000001000d */
[----:B------:R-:W-:Y:S01]  /*36a0*/  IADD3 R6, PT, PT, R43, -0x80, RZ ;  /* 0xffffff802b067810 */ /* 0x000fe20007ffe0ff */
[----:B-1----:R-:W-:Y:S01]  /*36b0*/  HADD2.F32 R41, -RZ, R41.H0_H0 ;  /* 0x20000029ff297230 */ /* 0x002fe20000004100 */
[----:B------:R-:W-:Y:S01]  /*36c0*/  IADD3 R13, PT, PT, R5, -0x80, RZ ;  /* 0xffffff80050d7810 */ /* 0x000fe20007ffe0ff */
[----:B------:R-:W-:Y:S01]  /*36d0*/  HADD2.F32 R5, -RZ, R4.H0_H0 ;  /* 0x20000004ff057230 */ /* 0x000fe20000004100 */
[----:B------:R-:W-:Y:S01]  /*36e0*/  SHF.R.U32.HI R4, RZ, 0x8, R9 ;  /* 0x00000008ff047819 */ /* 0x000fe20000011609 */
[----:B------:R-:W1:Y:S01]  /*36f0*/  I2F.F16 R36, R36 ;  /* 0x0000002400247306 */ /* 0x000e620000200c00 */
[----:B------:R-:W-:Y:S01]  /*3700*/  FFMA.FTZ R40, R40, R41, R15 ;  /* 0x0000002928287223 */ /* 0x000fe2000001000f */
[----:B------:R-:W-:Y:S01]  /*3710*/  IADD3 R15, PT, PT, R39, -0x80, RZ ;  /* 0xffffff80270f7810 */ /* 0x000fe20007ffe0ff */
[----:B------:R-:W-:Y:S01]  /*3720*/  FFMA.FTZ R38, R5, R7, R38 ;  /* 0x0000000705267223 */ /* 0x000fe20000010026 */
[----:B------:R-:W-:-:S02]  /*3730*/  LOP3.LUT R39, R4, 0xff, RZ, 0xc0, !PT ;  /* 0x000000ff04277812 */ /* 0x000fc400078ec0ff */
[----:B------:R-:W2:Y:S01]  /*3740*/  LDS.64 R4, [UR5+0x38] ;  /* 0x00003805ff047984 */ /* 0x000ea20008000a00 */
[----:B------:R-:W-:Y:S01]  /*3750*/  SHF.R.U32.HI R41, RZ, 0x10, R9 ;  /* 0x00000010ff297819 */ /* 0x000fe20000011609 */
[----:B------:R-:W3:Y:S01]  /*3760*/  I2F.F16 R13, R13 ;  /* 0x0000000d000d7306 */ /* 0x000ee20000200c00 */
[----:B------:R-:W-:Y:S01]  /*3770*/  IADD3 R9, PT, PT, R39, -0x80, RZ ;  /* 0xffffff8027097810 */ /* 0x000fe20007ffe0ff */
[----:B0-----:R-:W-:Y:S01]  /*3780*/  HADD2.F32 R43, -RZ, R2.H0_H0 ;  /* 0x20000002ff2b7230 */ /* 0x001fe20000004100 */
[----:B------:R-:W-:Y:S01]  /*3790*/  LOP3.LUT R41, R41, 0xff, RZ, 0xc0, !PT ;  /* 0x000000ff29297812 */ /* 0x000fe200078ec0ff */
[----:B------:R-:W-:Y:S01]  /*37a0*/  FFMA.FTZ R38, R35, R19, R38 ;  /* 0x0000001323267223 */ /* 0x000fe20000010026 */
[----:B------:R-:W-:Y:S02]  /*37b0*/  SHF.R.U32.HI R39, RZ, 0x8, R10 ;  /* 0x00000008ff277819 */ /* 0x000fe4000001160a */
[----:B------:R-:W-:Y:S01]  /*37c0*/  IADD3 R2, PT, PT, R41, -0x80, RZ ;  /* 0xffffff8029027810 */ /* 0x000fe20007ffe0ff */
[----:B------:R-:W0:Y:S01]  /*37d0*/  I2F.F16 R15, R15 ;  /* 0x0000000f000f7306 */ /* 0x000e220000200c00 */
[----:B------:R-:W-:Y:S01]  /*37e0*/  LOP3.LUT R39, R39, 0xff, RZ, 0xc0, !PT ;  /* 0x000000ff27277812 */ /* 0x000fe200078ec0ff */
[----:B------:R-:W-:Y:S01]  /*37f0*/  FFMA.FTZ R18, R7, R43, R18 ;  /* 0x0000002b07127223 */ /* 0x000fe20000010012 */
[----:B------:R-:W-:Y:S01]  /*3800*/  SHF.R.U32.HI R41, RZ, 0x10, R10 ;  /* 0x00000010ff297819 */ /* 0x000fe2000001160a */
[----:B-1----:R-:W-:Y:S01]  /*3810*/  HADD2.F32 R36, -RZ, R36.H0_H0 ;  /* 0x20000024ff247230 */ /* 0x002fe20000004100 */
[----:B------:R-:W-:Y:S01]  /*3820*/  IADD3 R10, PT, PT, R39, -0x80, RZ ;  /* 0xffffff80270a7810 */ /* 0x000fe20007ffe0ff */
[----:B---3--:R-:W-:-:S02]  /*3830*/  HADD2.F32 R13, -RZ, R13.H0_H0 ;  /* 0x2000000dff0d7230 */ /* 0x008fc40000004100 */
[----:B------:R-:W1:Y:S01]  /*3840*/  I2F.F16 R37, R37 ;  /* 0x0000002500257306 */ /* 0x000e620000200c00 */
[----:B------:R-:W-:Y:S01]  /*3850*/  LOP3.LUT R41, R41, 0xff, RZ, 0xc0, !PT ;  /* 0x000000ff29297812 */ /* 0x000fe200078ec0ff */
[----:B------:R-:W-:Y:S01]  /*3860*/  FFMA.FTZ R18, R19, R36, R18 ;  /* 0x0000002413127223 */ /* 0x000fe20000010012 */
[----:B------:R-:W-:Y:S01]  /*3870*/  FFMA.FTZ R42, R7, R13, R42 ;  /* 0x0000000d072a7223 */ /* 0x000fe2000001002a */
[----:B------:R-:W-:Y:S01]  /*3880*/  SHF.R.U32.HI R13, RZ, 0x8, R11 ;  /* 0x00000008ff0d7819 */ /* 0x000fe2000001160b */
[----:B0-----:R-:W-:-:S03]  /*3890*/  HADD2.F32 R15, -RZ, R15.H0_H0 ;  /* 0x2000000fff0f7230 */ /* 0x001fc60000004100 */
[----:B------:R-:W0:Y:S01]  /*38a0*/  I2F.F16 R21, R21 ;  /* 0x0000001500157306 */ /* 0x000e220000200c00 */
[----:B------:R-:W-:Y:S02]  /*38b0*/  SHF.R.U32.HI R11, RZ, 0x10, R11 ;  /* 0x00000010ff0b7819 */ /* 0x000fe4000001160b */
[----:B------:R-:W-:Y:S01]  /*38c0*/  LOP3.LUT R13, R13, 0xff, RZ, 0xc0, !PT ;  /* 0x000000ff0d0d7812 */ /* 0x000fe200078ec0ff */
[----:B------:R-:W-:Y:S01]  /*38d0*/  FFMA.FTZ R40, R7, R15, R40 ;  /* 0x0000000f07287223 */ /* 0x000fe20000010028 */
[----:B------:R-:W-:Y:S01]  /*38e0*/  HADD2.F32 R15, -RZ, R14.H0_H0 ;  /* 0x2000000eff0f7230 */ /* 0x000fe20000004100 */
[----:B------:R-:W-:Y:S01]  /*38f0*/  LOP3.LUT R14, R11, 0xff, RZ, 0xc0, !PT ;  /* 0x000000ff0b0e7812 */ /* 0x000fe200078ec0ff */
[----:B-1----:R-:W-:Y:S01]  /*3900*/  HADD2.F32 R37, -RZ, R37.H0_H0 ;  /* 0x20000025ff257230 */ /* 0x002fe20000004100 */
[----:B------:R-:W1:Y:S01]  /*3910*/  I2F.F16 R32, R32 ;  /* 0x0000002000207306 */ /* 0x000e620000200c00 */
[----:B------:R-:W-:Y:S01]  /*3920*/  IADD3 R13, PT, PT, R13, -0x80, RZ ;  /* 0xffffff800d0d7810 */ /* 0x000fe20007ffe0ff */
[----:B------:R-:W-:Y:S01]  /*3930*/  FFMA.FTZ R40, R19, R15, R40 ;  /* 0x0000000f13287223 */ /* 0x000fe20000010028 */
[----:B------:R-:W-:Y:S01]  /*3940*/  IADD3 R7, PT, PT, R41, -0x80, RZ ;  /* 0xffffff8029077810 */ /* 0x000fe20007ffe0ff */
[----:B------:R-:W-:Y:S01]  /*3950*/  FFMA.FTZ R42, R19, R37, R42 ;  /* 0x00000025132a7223 */ /* 0x000fe2000001002a */
[----:B------:R-:W-:Y:S01]  /*3960*/  IADD3 R14, PT, PT, R14, -0x80, RZ ;  /* 0xffffff800e0e7810 */ /* 0x000fe20007ffe0ff */
[----:B--2---:R-:W-:-:S02]  /*3970*/  HADD2.F32 R15, -RZ, R4.H0_H0 ;  /* 0x20000004ff0f7230 */ /* 0x004fc40000004100 */
[----:B------:R-:W2:Y:S01]  /*3980*/  I2F.F16 R8, R8 ;  /* 0x0000000800087306 */ /* 0x000ea20000200c00 */
[----:B0-----:R-:W-:Y:S02]  /*3990*/  HADD2.F32 R21, -RZ, R21.H0_H0 ;  /* 0x20000015ff157230 */ /* 0x001fe40000004100 */
[----:B------:R-:W-:Y:S02]  /*39a0*/  HADD2.F32 R11, -RZ, R4.H1_H1 ;  /* 0x30000004ff0b7230 */ /* 0x000fe40000004100 */
[--C-:B------:R-:W-:Y:S02]  /*39b0*/  HADD2.F32 R4, -RZ, R5.reuse.H0_H0 ;  /* 0x20000005ff047230 */ /* 0x100fe40000004100 */
        /* <DEDUP_REMOVED lines=19> */
[----:B0-----:R-:W-:-:S07]  /*3af0*/  HADD2.F32 R8, -RZ, R13.H0_H0 ;  /* 0x2000000dff087230 */ /* 0x001fce0000004100 */
[----:B------:R-:W0:Y:S01]  /*3b00*/  I2F.F16 R2, R2 ;  /* 0x0000000200027306 */ /* 0x000e220000200c00 */
[C---:B------:R-:W-:Y:S01]  /*3b10*/  FFMA.FTZ R13, R11.reuse, R10, R22 ;  /* 0x0000000a0b0d7223 */ /* 0x040fe20000010016 */
        /* <DEDUP_REMOVED lines=22> */
[----:B------:R-:W-:Y:S01]  /*3c80*/  FFMA.FTZ R6, R5, R6, R8 ;  /* 0x0000000605067223 */ /* 0x000fe20000010008 */
[----:B------:R-:W-:-:S03]  /*3c90*/  HADD2.F32 R8, -RZ, R25.H0_H0 ;  /* 0x20000019ff087230 */ /* 0x000fc60000004100 */
[----:B------:R-:W-:Y:S01]  /*3ca0*/  F2FP.F16.F32.PACK_AB R2, RZ, R2 ;  /* 0x00000002ff02723e */ /* 0x000fe200000000ff */
[----:B-1----:R-:W-:Y:S02]  /*3cb0*/  HADD2.F32 R12, -RZ, R12.H0_H0 ;  /* 0x2000000cff0c7230 */ /* 0x002fe40000004100 */
[----:B------:R-:W-:-:S03]  /*3cc0*/  FMUL.FTZ R6, R11, R6 ;  /* 0x000000060b067220 */ /* 0x000fc60000410000 */
[C---:B------:R-:W-:Y:S02]  /*3cd0*/  FFMA.FTZ R7, R5.reuse, R12, R7 ;  /* 0x0000000c05077223 */ /* 0x040fe40000010007 */
        /* <DEDUP_REMOVED lines=11> */
.L_x_4386:
[----:B------:R-:W-:-:S04]  /*3d90*/  VIMNMX R5, PT, PT, R3, UR9, PT ;  /* 0x0000000903057c48 */ /* 0x000fc8000bfe0100 */
[----:B------:R-:W-:-:S13]  /*3da0*/  ISETP.GT.AND P0, PT, R5, R0, PT ;  /* 0x000000000500720c */ /* 0x000fda0003f04270 */
[----:B------:R-:W-:Y:S05]  /*3db0*/  @!P0 BRA `(.L_x_4390) ;  /* 0x0000002400488947 */ /* 0x000fea0003800000 */
[----:B------:R-:W-:Y:S02]  /*3dc0*/  MOV R10, R16 ;  /* 0x00000010000a7202 */ /* 0x000fe40000000f00 */
[----:B------:R-:W-:Y:S02]  /*3dd0*/  MOV R11, R17 ;  /* 0x00000011000b7202 */ /* 0x000fe40000000f00 */
[----:B------:R-:W-:-:S07]  /*3de0*/  VIMNMX.U32 R15, PT, PT, R3, UR9, PT ;  /* 0x00000009030f7c48 */ /* 0x000fce000bfe0000 */
.L_x_4395:
[----:B------:R-:W0:Y:S01]  /*3df0*/  LDC R28, c[0x0][0x3a8] ;  /* 0x0000ea00ff1c7b82 */ /* 0x000e220000000800 */
[----:B------:R-:W-:-:S07]  /*3e00*/  HFMA2 R12, -RZ, RZ, 0, 0.0625 ;  /* 0x00002c00ff0c7431 */ /* 0x000fce00000001ff */
[----:B------:R-:W1:Y:S01]  /*3e10*/  LDC R29, c[0x0][0x3ac] ;  /* 0x0000eb00ff1d7b82 */ /* 0x000e620000000800 */
[----:B0-----:R-:W-:Y:S01]  /*3e20*/  ISETP.LE.AND P0, PT, R28, UR8, PT ;  /* 0x000000081c007c0c */ /* 0x001fe2000bf03270 */
[----:B-1----:R-:W-:-:S04]  /*3e30*/  IMAD.WIDE R16, R29, 0x4, R10 ;  /* 0x000000041d107825 */ /* 0x002fc800078e020a */
[----:B------:R-:W-:-:S08]  /*3e40*/  IMAD.WIDE R8, R29, 0x4, R16 ;  /* 0x000000041d087825 */ /* 0x000fd000078e0210 */
        /* <DEDUP_REMOVED lines=11> */
[----:B------:R-:W-:Y:S02]  /*3f00*/  LOP3.LUT R36, R7, 0xf000f, RZ, 0xc0, !PT ;  /* 0x000f000f07247812 */ /* 0x000fe400078ec0ff */
[----:B------:R-:W-:-:S02]  /*3f10*/  LOP3.LUT R13, R13, 0x64006400, RZ, 0xfc, !PT ;  /* 0x640064000d0d7812 */ /* 0x000fc400078efcff */
        /* <DEDUP_REMOVED lines=13> */
[----:B------:R-:W-:Y:S01]  /*3ff0*/  LOP3.LUT R23, R6, 0xf000f0, RZ, 0xc0, !PT ;  /* 0x00f000f006177812 */ /* 0x000fe200078ec0ff */
[----:B------:R-:W-:-:S02]  /*4000*/  HADD2.F32 R7, -RZ, R39.H0_H0 ;  /* 0x20000027ff077230 */ /* 0x000fc40000004100 */
[----:B------:R-:W-:Y:S01]  /*4010*/  FFMA.FTZ R5, R5, R2, RZ ;  /* 0x0000000205057223 */ /* 0x000fe200000100ff */
[----:B------:R-:W-:Y:S01]  /*4020*/  HADD2.F32 R13, -RZ, R36.H0_H0 ;  /* 0x20000024ff0d7230 */ /* 0x000fe20000004100 */
[----:B------:R-:W0:Y:S01]  /*4030*/  LDS.64 R18, [UR4+0x8] ;  /* 0x00000804ff127984 */ /* 0x000e220008000a00 */
[----:B------:R-:W-:Y:S02]  /*4040*/  HADD2.F32 R42, -RZ, R38.H1_H1 ;  /* 0x30000026ff2a7230 */ /* 0x000fe40000004100 */
[C---:B------:R-:W-:Y:S01]  /*4050*/  FFMA.FTZ R38, R2.reuse, R41, RZ ;  /* 0x0000002902267223 */ /* 0x040fe200000100ff */
[C---:B------:R-:W-:Y:S01]  /*4060*/  FFMA.FTZ R40, R2.reuse, R7, RZ ;  /* 0x0000000702287223 */ /* 0x040fe200000100ff */
[----:B------:R-:W-:Y:S01]  /*4070*/  FFMA.FTZ R2, R2, R13, RZ ;  /* 0x0000000d02027223 */ /* 0x000fe200000100ff */
        /* <DEDUP_REMOVED lines=11> */
[C---:B------:R-:W-:Y:S01]  /*4130*/  FFMA.FTZ R7, R35.reuse, R7, R38 ;  /* 0x0000000723077223 */ /* 0x040fe20000010026 */
[----:B------:R-:W-:Y:S02]  /*4140*/  HFMA2 R33, R33, R12.H0_H0, -72, -72 ;  /* 0xd480d48021217431 */ /* 0x000fe4000004000c */
[----:B------:R-:W-:Y:S02]  /*4150*/  HADD2.F32 R36, -RZ, R23.H0_H0 ;  /* 0x20000017ff247230 */ /* 0x000fe40000004100 */
[----:B------:R-:W-:Y:S01]  /*4160*/  FFMA.FTZ R13, R35, R13, R40 ;  /* 0x0000000d230d7223 */ /* 0x000fe20000010028 */
[----:B------:R-:W-:-:S02]  /*4170*/  HADD2.F32 R38, -RZ, R21.H0_H0 ;  /* 0x20000015ff267230 */ /* 0x000fc40000004100 */
[----:B------:R-:W-:Y:S01]  /*4180*/  FFMA.FTZ R39, R35, R39, R2 ;  /* 0x0000002723277223 */ /* 0x000fe20000010002 */
        /* <DEDUP_REMOVED lines=9> */
[----:B------:R-:W-:Y:S01]  /*4220*/  SHF.R.U32.HI R4, RZ, 0x8, R4 ;  /* 0x00000008ff047819 */ /* 0x000fe20000011604 */
[----:B------:R-:W-:Y:S02]  /*4230*/  HADD2.F32 R33, -RZ, R33.H1_H1 ;  /* 0x30000021ff217230 */ /* 0x000fe40000004100 */
[C---:B------:R-:W-:Y:S01]  /*4240*/  FFMA.FTZ R21, R32.reuse, R5, R7 ;  /* 0x0000000520157223 */ /* 0x040fe20000010007 */
[----:B------:R-:W-:Y:S01]  /*4250*/  FFMA.FTZ R13, R13, R32, R36 ;  /* 0x000000200d0d7223 */ /* 0x000fe20000010024 */
[C---:B------:R-:W-:Y:S01]  /*4260*/  FFMA.FTZ R7, R32.reuse, R23, R38 ;  /* 0x0000001720077223 */ /* 0x040fe20000010026 */
[----:B------:R-:W-:Y:S01]  /*4270*/  SHF.R.U32.HI R6, RZ, 0x8, R6 ;  /* 0x00000008ff067819 */ /* 0x000fe20000011606 */
[----:B------:R-:W-:Y:S01]  /*4280*/  FFMA.FTZ R32, R32, R33, R2 ;  /* 0x0000002120207223 */ /* 0x000fe20000010002 */
[----:B------:R-:W-:-:S02]  /*4290*/  LOP3.LUT R2, R4, 0xf000f, RZ, 0xc0, !PT ;  /* 0x000f000f04027812 */ /* 0x000fc400078ec0ff */
[----:B------:R-:W-:Y:S01]  /*42a0*/  LOP3.LUT R5, R14, 0xf000f, RZ, 0xc0, !PT ;  /* 0x000f000f0e057812 */ /* 0x000fe200078ec0ff */
[--C-:B0-----:R-:W-:Y:S01]  /*42b0*/  HADD2.F32 R22, -RZ, R18.reuse.H0_H0 ;  /* 0x20000012ff167230 */ /* 0x101fe20000004100 */
[----:B------:R-:W-:Y:S01]  /*42c0*/  LOP3.LUT R23, R6, 0xf000f, RZ, 0xc0, !PT ;  /* 0x000f000f06177812 */ /* 0x000fe200078ec0ff */
        /* <DEDUP_REMOVED lines=25> */
[----:B------:R-:W-:Y:S01]  /*4460*/  HADD2.F32 R23, -RZ, R23.H1_H1 ;  /* 0x30000017ff177230 */ /* 0x000fe20000004100 */
[----:B------:R-:W-:Y:S01]  /*4470*/  LOP3.LUT R21, R21, 0x64006400, RZ, 0xfc, !PT ;  /* 0x6400640015157812 */ /* 0x000fe200078efcff */
[----:B------:R-:W-:Y:S01]  /*4480*/  FFMA.FTZ R4, R18, R33, R38 ;  /* 0x0000002112047223 */ /* 0x000fe20000010026 */
[----:B------:R-:W-:Y:S01]  /*4490*/  LOP3.LUT R20, R20, 0xf000f0, RZ, 0xc0, !PT ;  /* 0x00f000f014147812 */ /* 0x000fe200078ec0ff */
[-C--:B------:R-:W-:Y:S01]  /*44a0*/  HFMA2 R32, R13, R12.reuse.H0_H0, -72, -72 ;  /* 0xd480d4800d207431 */ /* 0x080fe2000004000c */
[----:B------:R-:W-:Y:S01]  /*44b0*/  LOP3.LUT R13, R6, 0x64006400, RZ, 0xfc, !PT ;  /* 0x64006400060d7812 */ /* 0x000fe200078efcff */
[----:B------:R-:W-:Y:S01]  /*44c0*/  HFMA2 R33, R21, R12.H0_H0, -72, -72 ;  /* 0xd480d48015217431 */ /* 0x000fe2000004000c */
[----:B------:R-:W-:Y:S01]  /*44d0*/  LOP3.LUT R21, R20, 0x64006400, RZ, 0xfc, !PT ;  /* 0x6400640014157812 */ /* 0x000fe200078efcff */
[----:B------:R-:W-:-:S02]  /*44e0*/  HADD2.F32 R6, -RZ, R2.H1_H1 ;  /* 0x30000002ff067230 */ /* 0x000fc40000004100 */
[----:B------:R-:W-:Y:S01]  /*44f0*/  FFMA.FTZ R14, R23, R18, R36 ;  /* 0x00000012170e7223 */ /* 0x000fe20000010024 */
[-C--:B------:R-:W-:Y:S02]  /*4500*/  HFMA2 R20, R13, R12.reuse.H0_H0, -72, -72 ;  /* 0xd480d4800d147431 */ /* 0x080fe4000004000c */
[----:B------:R-:W-:Y:S02]  /*4510*/  HADD2.F32 R5, -RZ, R19.H0_H0 ;  /* 0x20000013ff057230 */ /* 0x000fe40000004100 */
[----:B------:R-:W-:Y:S02]  /*4520*/  HFMA2 R21, R21, R12.H0_H0, -72, -72 ;  /* 0xd480d48015157431 */ /* 0x000fe4000004000c */
        /* <DEDUP_REMOVED lines=34> */
.L_x_4391:
[----:B------:R-:W-:Y:S05]  /*4750*/  @P0 BRA `(.L_x_4392) ;  /* 0x00000008003c0947 */ /* 0x000fea0003800000 */
[----:B------:R-:W2:Y:S04]  /*4760*/  LDG.E.128.CONSTANT R4, desc[UR6][R16.64] ;  /* 0x0000000610047981 */ /* 0x000ea8000c1e9d00 */
[----:B------:R-:W0:Y:S02]  /*4770*/  LDS.64 R18, [UR4+0x10] ;  /* 0x00001004ff127984 */ /* 0x000e240008000a00 */
[--C-:B0-----:R-:W-:Y:S02]  /*4780*/  HADD2.F32 R2, -RZ, R18.reuse.H0_H0 ;  /* 0x20000012ff027230 */ /* 0x101fe40000004100 */
[----:B------:R-:W-:Y:S02]  /*4790*/  HADD2.F32 R18, -RZ, R18.H1_H1 ;  /* 0x30000012ff127230 */ /* 0x000fe40000004100 */
[----:B------:R-:W-:-:S02]  /*47a0*/  HADD2.F32 R23, -RZ, R19.H0_H0 ;  /* 0x20000013ff177230 */ /* 0x000fc40000004100 */
[----:B------:R-:W-:Y:S01]  /*47b0*/  HADD2.F32 R19, -RZ, R19.H1_H1 ;  /* 0x30000013ff137230 */ /* 0x000fe20000004100 */
[----:B--2---:R-:W-:Y:S02]  /*47c0*/  LOP3.LUT R13, R4, 0xf000f, RZ, 0xc0, !PT ;  /* 0x000f000f040d7812 */ /* 0x004fe400078ec0ff */
        /* <DEDUP_REMOVED lines=14> */
[----:B------:R-:W-:Y:S01]  /*48b0*/  HADD2 R34, R16, -1032, -1032 ;  /* 0xe408e40810227430 */ /* 0x000fe20000000000 */
[----:B------:R-:W-:Y:S01]  /*48c0*/  SHF.R.U32.HI R20, RZ, 0x8, R7 ;  /* 0x00000008ff147819 */ /* 0x000fe20000011607 */
[----:B------:R-:W-:Y:S01]  /*48d0*/  HADD2.F32 R39, -RZ, R35.H0_H0 ;  /* 0x20000023ff277230 */ /* 0x000fe20000004100 */
[----:B------:R-:W-:Y:S01]  /*48e0*/  LOP3.LUT R22, R4, 0xf000f0, RZ, 0xc0, !PT ;  /* 0x00f000f004167812 */ /* 0x000fe200078ec0ff */
[----:B------:R-:W-:Y:S02]  /*48f0*/  HADD2.F32 R7, -RZ, R36.H0_H0 ;  /* 0x20000024ff077230 */ /* 0x000fe40000004100 */
[----:B------:R-:W-:Y:S01]  /*4900*/  FFMA.FTZ R38, R5, R2, RZ ;  /* 0x0000000205267223 */ /* 0x000fe200000100ff */
[----:B------:R-:W-:Y:S01]  /*4910*/  HADD2.F32 R13, -RZ, R34.H0_H0 ;  /* 0x20000022ff0d7230 */ /* 0x000fe20000004100 */
[----:B------:R-:W0:Y:S01]  /*4920*/  LDS.64 R16, [UR4+0x18] ;  /* 0x00001804ff107984 */ /* 0x000e220008000a00 */
[----:B------:R-:W-:Y:S02]  /*4930*/  HADD2.F32 R37, -RZ, R37.H1_H1 ;  /* 0x30000025ff257230 */ /* 0x000fe40000004100 */
[C---:B------:R-:W-:Y:S01]  /*4940*/  FFMA.FTZ R5, R2.reuse, R39, RZ ;  /* 0x0000002702057223 */ /* 0x040fe200000100ff */
[C---:B------:R-:W-:Y:S01]  /*4950*/  FFMA.FTZ R7, R2.reuse, R7, RZ ;  /* 0x0000000702077223 */ /* 0x040fe200000100ff */
[----:B------:R-:W-:Y:S01]  /*4960*/  FFMA.FTZ R13, R2, R13, RZ ;  /* 0x0000000d020d7223 */ /* 0x000fe200000100ff */
[----:B------:R-:W-:Y:S01]  /*4970*/  LOP3.LUT R33, R6, 0xf000f0, RZ, 0xc0, !PT ;  /* 0x00f000f006217812 */ /* 0x000fe200078ec0ff */
[----:B------:R-:W-:Y:S01]  /*4980*/  FFMA.FTZ R2, R37, R18, R38 ;  /* 0x0000001225027223 */ /* 0x000fe20000010026 */
[----:B------:R-:W-:Y:S01]  /*4990*/  HADD2.F32 R38, -RZ, R35.H1_H1 ;  /* 0x30000023ff267230 */ /* 0x000fe20000004100 */
[----:B------:R-:W-:Y:S01]  /*49a0*/  LOP3.LUT R35, R22, 0x64006400, RZ, 0xfc, !PT ;  /* 0x6400640016237812 */ /* 0x000fe200078efcff */
[----:B------:R-:W-:Y:S01]  /*49b0*/  HADD2.F32 R36, -RZ, R36.H1_H1 ;  /* 0x30000024ff247230 */ /* 0x000fe20000004100 */
[----:B------:R-:W-:-:S02]  /*49c0*/  LOP3.LUT R37, R32, 0x64006400, RZ, 0xfc, !PT ;  /* 0x6400640020257812 */ /* 0x000fc400078efcff */
[----:B------:R-:W-:Y:S01]  /*49d0*/  LOP3.LUT R33, R33, 0x64006400, RZ, 0xfc, !PT ;  /* 0x6400640021217812 */ /* 0x000fe200078efcff */
[-C--:B------:R-:W-:Y:S01]  /*49e0*/  HFMA2 R32, R35, R12.reuse.H0_H0, -72, -72 ;  /* 0xd480d48023207431 */ /* 0x080fe2000004000c */
[----:B------:R-:W-:Y:S01]  /*49f0*/  LOP3.LUT R21, R21, 0x64006400, RZ, 0xfc, !PT ;  /* 0x6400640015157812 */ /* 0x000fe200078efcff */
[C---:B------:R-:W-:Y:S01]  /*4a00*/  FFMA.FTZ R36, R18.reuse, R36, R7 ;  /* 0x0000002412247223 */ /* 0x040fe20000010007 */
[-C--:B------:R-:W-:Y:S02]  /*4a10*/  HFMA2 R7, R37, R12.reuse.H0_H0, -72, -72 ;  /* 0xd480d48025077431 */ /* 0x080fe4000004000c */
[----:B------:R-:W-:Y:S01]  /*4a20*/  FFMA.FTZ R22, R18, R38, R5 ;  /* 0x0000002612167223 */ /* 0x000fe20000010005 */
[-C--:B------:R-:W-:Y:S02]  /*4a30*/  HFMA2 R5, R33, R12.reuse.H0_H0, -72, -72 ;  /* 0xd480d48021057431 */ /* 0x080fe4000004000c */
[----:B------:R-:W-:Y:S02]  /*4a40*/  HADD2.F32 R37, -RZ, R34.H1_H1 ;  /* 0x30000022ff257230 */ /* 0x000fe40000004100 */
[----:B------:R-:W-:-:S02]  /*4a50*/  HFMA2 R21, R21, R12.H0_H0, -72, -72 ;  /* 0xd480d48015157431 */ /* 0x000fc4000004000c */
[----:B------:R-:W-:Y:S01]  /*4a60*/  HADD2.F32 R33, -RZ, R32.H0_H0 ;  /* 0x20000020ff217230 */ /* 0x000fe20000004100 */
        /* <DEDUP_REMOVED lines=11> */
[----:B------:R-:W-:Y:S01]  /*4b20*/  SHF.R.U32.HI R6, RZ, 0x8, R6 ;  /* 0x00000008ff067819 */ /* 0x000fe20000011606 */
[C---:B------:R-:W-:Y:S01]  /*4b30*/  FFMA.FTZ R13, R19.reuse, R2, R22 ;  /* 0x00000002130d7223 */ /* 0x040fe20000010016 */
        /* <DEDUP_REMOVED lines=10> */
[----:B------:R-:W-:Y:S01]  /*4be0*/  HADD2 R33, R2, -1032, -1032 ;  /* 0xe408e40802217430 */ /* 0x000fe20000000000 */
[----:B------:R-:W-:Y:S01]  /*4bf0*/  LOP3.LUT R23, R20, 0xf000f, RZ, 0xc0, !PT ;  /* 0x000f000f14177812 */ /* 0x000fe200078ec0ff */
[----:B0-----:R-:W-:Y:S01]  /*4c00*/  HADD2.F32 R22, -RZ, R16.H0_H0 ;  /* 0x20000010ff167230 */ /* 0x001fe20000004100 */
        /* <DEDUP_REMOVED lines=8> */
[----:B------:R-:W-:Y:S01]  /*4c90*/  FFMA.FTZ R32, R32, R22, R7 ;  /* 0x0000001620207223 */ /* 0x000fe20000010007 */
[----:B------:R-:W-:Y:S01]  /*4ca0*/  HADD2.F32 R16, -RZ, R16.H1_H1 ;  /* 0x30000010ff107230 */ /* 0x000fe20000004100 */
[----:B------:R-:W-:Y:S01]  /*4cb0*/  LOP3.LUT R14, R14, 0xf000f0, RZ, 0xc0, !PT ;  /* 0x00f000f00e0e7812 */ /* 0x000fe200078ec0ff */
[----:B------:R-:W-:Y:S02]  /*4cc0*/  HADD2.F32 R23, -RZ, R36.H0_H0 ;  /* 0x20000024ff177230 */ /* 0x000fe40000004100 */
[----:B------:R-:W-:Y:S01]  /*4cd0*/  FFMA.FTZ R21, R22, R21, R13 ;  /* 0x0000001516157223 */ /* 0x000fe2000001000d */
[----:B------:R-:W-:Y:S01]  /*4ce0*/  HADD2.F32 R7, -RZ, R35.H1_H1 ;  /* 0x30000023ff077230 */ /* 0x000fe20000004100 */
[----:B------:R-:W-:Y:S01]  /*4cf0*/  LOP3.LUT R6, R6, 0xf000f0, RZ, 0xc0, !PT ;  /* 0x00f000f006067812 */ /* 0x000fe200078ec0ff */
[----:B------:R-:W-:-:S02]  /*4d00*/  HADD2.F32 R13, -RZ, R33.H1_H1 ;  /* 0x30000021ff0d7230 */ /* 0x000fc40000004100 */
[----:B------:R-:W-:Y:S01]  /*4d10*/  FFMA.FTZ R18, R22, R23, R18 ;  /* 0x0000001716127223 */ /* 0x000fe20000010012 */
[--C-:B------:R-:W-:Y:S02]  /*4d20*/  HADD2.F32 R34, -RZ, R5.reuse.H0_H0 ;  /* 0x20000005ff227230 */ /* 0x100fe40000004100 */
[----:B------:R-:W-:Y:S01]  /*4d30*/  FFMA.FTZ R33, R16, R7, R21 ;  /* 0x0000000710217223 */ /* 0x000fe20000010015 */
[----:B------:R-:W-:Y:S01]  /*4d40*/  LOP3.LUT R21, R4, 0x64006400, RZ, 0xfc, !PT ;  /* 0x6400640004157812 */ /* 0x000fe200078efcff */
[----:B------:R-:W-:Y:S01]  /*4d50*/  FFMA.FTZ R13, R13, R16, R32 ;  /* 0x000000100d0d7223 */ /* 0x000fe20000010020 */
        /* <DEDUP_REMOVED lines=47> */
.L_x_4392:
[----:B------:R-:W-:Y:S05]  /*5050*/  @P0 BRA `(.L_x_4393) ;  /* 0x00000008003c0947 */ /* 0x000fea0003800000 */
[----:B------:R-:W2:Y:S04]  /*5060*/  LDG.E.128.CONSTANT R4, desc[UR6][R8.64] ;  /* 0x0000000608047981 */ /* 0x000ea8000c1e9d00 */
[----:B------:R-:W0:Y:S02]  /*5070*/  LDS.64 R16, [UR4+0x20] ;  /* 0x00002004ff107984 */ /* 0x000e240008000a00 */
[--C-:B0-----:R-:W-:Y:S02]  /*5080*/  HADD2.F32 R2, -RZ, R16.reuse.H0_H0 ;  /* 0x20000010ff027230 */ /* 0x101fe40000004100 */
[----:B------:R-:W-:Y:S02]  /*5090*/  HADD2.F32 R22, -RZ, R16.H1_H1 ;  /* 0x30000010ff167230 */ /* 0x000fe40000004100 */
[----:B------:R-:W-:Y:S01]  /*50a0*/  HADD2.F32 R23, -RZ, R17.H0_H0 ;  /* 0x20000011ff177230 */ /* 0x000fe20000004100 */
[----:B--2---:R-:W-:-:S02]  /*50b0*/  LOP3.LUT R13, R4, 0xf000f, RZ, 0xc0, !PT ;  /* 0x000f000f040d7812 */ /* 0x004fc400078ec0ff */
[C---:B------:R-:W-:Y:S02]  /*50c0*/  LOP3.LUT R20, R5.reuse, 0xf000f, RZ, 0xc0, !PT ;  /* 0x000f000f05147812 */ /* 0x040fe400078ec0ff */
[----:B------:R-:W-:Y:S02]  /*50d0*/  LOP3.LUT R32, R5, 0xf000f0, RZ, 0xc0, !PT ;  /* 0x00f000f005207812 */ /* 0x000fe400078ec0ff */
[----:B------:R-:W-:Y:S02]  /*50e0*/  SHF.R.U32.HI R14, RZ, 0x8, R5 ;  /* 0x00000008ff0e7819 */ /* 0x000fe40000011605 */
        /* <DEDUP_REMOVED lines=12> */
[----:B------:R-:W-:Y:S01]  /*51b0*/  HADD2 R34, R34, -1032, -1032 ;  /* 0xe408e40822227430 */ /* 0x000fe20000000000 */
[----:B------:R-:W-:Y:S01]  /*51c0*/  SHF.R.U32.HI R18, RZ, 0x8, R7 ;  /* 0x00000008ff127819 */ /* 0x000fe20000011607 */
[----:B------:R-:W-:Y:S01]  /*51d0*/  HADD2.F32 R39, -RZ, R35.H0_H0 ;  /* 0x20000023ff277230 */ /* 0x000fe20000004100 */
[----:B------:R-:W0:Y:S01]  /*51e0*/  LDS.64 R16, [UR4+0x28] ;  /* 0x00002804ff107984 */ /* 0x000e220008000a00 */
[----:B------:R-:W-:-:S02]  /*51f0*/  HADD2.F32 R7, -RZ, R36.H0_H0 ;  /* 0x20000024ff077230 */ /* 0x000fc40000004100 */
[----:B------:R-:W-:Y:S01]  /*5200*/  FFMA.FTZ R38, R5, R2, RZ ;  /* 0x0000000205267223 */ /* 0x000fe200000100ff */
[----:B------:R-:W-:Y:S01]  /*5210*/  HADD2.F32 R13, -RZ, R34.H0_H0 ;  /* 0x20000022ff0d7230 */ /* 0x000fe20000004100 */
[----:B------:R-:W-:Y:S01]  /*5220*/  LOP3.LUT R33, R6, 0xf000f0, RZ, 0xc0, !PT ;  /* 0x00f000f006217812 */ /* 0x000fe200078ec0ff */
[----:B------:R-:W-:Y:S02]  /*5230*/  HADD2.F32 R37, -RZ, R37.H1_H1 ;  /* 0x30000025ff257230 */ /* 0x000fe40000004100 */
[C---:B------:R-:W-:Y:S01]  /*5240*/  FFMA.FTZ R5, R2.reuse, R39, RZ ;  /* 0x0000002702057223 */ /* 0x040fe200000100ff */
[C---:B------:R-:W-:Y:S01]  /*5250*/  FFMA.FTZ R7, R2.reuse, R7, RZ ;  /* 0x0000000702077223 */ /* 0x040fe200000100ff */
[----:B------:R-:W-:Y:S01]  /*5260*/  FFMA.FTZ R13, R2, R13, RZ ;  /* 0x0000000d020d7223 */ /* 0x000fe200000100ff */
[----:B------:R-:W-:Y:S02]  /*5270*/  HADD2.F32 R36, -RZ, R36.H1_H1 ;  /* 0x30000024ff247230 */ /* 0x000fe40000004100 */
[----:B------:R-:W-:Y:S01]  /*5280*/  FFMA.FTZ R2, R37, R22, R38 ;  /* 0x0000001625027223 */ /* 0x000fe20000010026 */
[----:B------:R-:W-:Y:S01]  /*5290*/  HADD2.F32 R37, -RZ, R35.H1_H1 ;  /* 0x30000023ff257230 */ /* 0x000fe20000004100 */
[----:B------:R-:W-:-:S02]  /*52a0*/  LOP3.LUT R35, R32, 0x64006400, RZ, 0xfc, !PT ;  /* 0x6400640020237812 */ /* 0x000fc400078efcff */
[----:B------:R-:W-:Y:S01]  /*52b0*/  LOP3.LUT R21, R4, 0xf000f0, RZ, 0xc0, !PT ;  /* 0x00f000f004157812 */ /* 0x000fe200078ec0ff */
[C---:B------:R-:W-:Y:S01]  /*52c0*/  FFMA.FTZ R36, R22.reuse, R36, R7 ;  /* 0x0000002416247223 */ /* 0x040fe20000010007 */
[----:B------:R-:W-:Y:S01]  /*52d0*/  LOP3.LUT R33, R33, 0x64006400, RZ, 0xfc, !PT ;  /* 0x6400640021217812 */ /* 0x000fe200078efcff */
[----:B------:R-:W-:Y:S01]  /*52e0*/  FFMA.FTZ R32, R22, R37, R5 ;  /* 0x0000002516207223 */ /* 0x000fe20000010005 */
[----:B------:R-:W-:Y:S01]  /*52f0*/  LOP3.LUT R21, R21, 0x64006400, RZ, 0xfc, !PT ;  /* 0x6400640015157812 */ /* 0x000fe200078efcff */
[-C--:B------:R-:W-:Y:S02]  /*5300*/  HFMA2 R7, R35, R12.reuse.H0_H0, -72, -72 ;  /* 0xd480d48023077431 */ /* 0x080fe4000004000c */
[----:B------:R-:W-:Y:S02]  /*5310*/  HADD2.F32 R37, -RZ, R34.H1_H1 ;  /* 0x30000022ff257230 */ /* 0x000fe40000004100 */
[-C--:B------:R-:W-:Y:S01]  /*5320*/  HFMA2 R5, R33, R12.reuse.H0_H0, -72, -72 ;  /* 0xd480d48021057431 */ /* 0x080fe2000004000c */
[----:B------:R-:W-:Y:S01]  /*5330*/  LOP3.LUT R19, R19, 0x64006400, RZ, 0xfc, !PT ;  /* 0x6400640013137812 */ /* 0x000fe200078efcff */
[----:B------:R-:W-:-:S02]  /*5340*/  HFMA2 R21, R21, R12.H0_H0, -72, -72 ;  /* 0xd480d48015157431 */ /* 0x000fc4000004000c */
[----:B------:R-:W-:Y:S02]  /*5350*/  HADD2.F32 R34, -RZ, R7.H0_H0 ;  /* 0x20000007ff227230 */ /* 0x000fe40000004100 */
[----:B------:R-:W-:Y:S01]  /*5360*/  FFMA.FTZ R22, R22, R37, R13 ;  /* 0x0000002516167223 */ /* 0x000fe2000001000d */
[----:B------:R-:W-:Y:S02]  /*5370*/  HADD2.F32 R35, -RZ, R5.H0_H0 ;  /* 0x20000005ff237230 */ /* 0x000fe40000004100 */
[----:B------:R-:W-:Y:S02]  /*5380*/  HFMA2 R38, R19, R12.H0_H0, -72, -72 ;  /* 0xd480d48013267431 */ /* 0x000fe4000004000c */
[----:B------:R-:W-:Y:S02]  /*5390*/  HADD2.F32 R13, -RZ, R7.H1_H1 ;  /* 0x30000007ff0d7230 */ /* 0x000fe40000004100 */
[----:B------:R-:W-:Y:S01]  /*53a0*/  FFMA.FTZ R19, R23, R34, R32 ;  /* 0x0000002217137223 */ /* 0x000fe20000010020 */
[----:B------:R-:W-:-:S02]  /*53b0*/  HADD2.F32 R33, -RZ, R21.H0_H0 ;  /* 0x20000015ff217230 */ /* 0x000fc40000004100 */
[----:B------:R-:W-:Y:S01]  /*53c0*/  FFMA.FTZ R36, R23, R35, R36 ;  /* 0x0000002317247223 */ /* 0x000fe20000010024 */
[----:B------:R-:W-:Y:S02]  /*53d0*/  HADD2.F32 R5, -RZ, R5.H1_H1 ;  /* 0x30000005ff057230 */ /* 0x000fe40000004100 */
[C---:B------:R-:W-:Y:S01]  /*53e0*/  FFMA.FTZ R13, R20.reuse, R13, R19 ;  /* 0x0000000d140d7223 */ /* 0x040fe20000010013 */
[----:B------:R-:W-:Y:S02]  /*53f0*/  HADD2.F32 R21, -RZ, R21.H1_H1 ;  /* 0x30000015ff157230 */ /* 0x000fe40000004100 */
[----:B------:R-:W-:Y:S01]  /*5400*/  FFMA.FTZ R2, R33, R23, R2 ;  /* 0x0000001721027223 */ /* 0x000fe20000010002 */
[----:B------:R-:W-:Y:S01]  /*5410*/  SHF.R.U32.HI R6, RZ, 0x8, R6 ;  /* 0x00000008ff067819 */ /* 0x000fe20000011606 */
[----:B------:R-:W-:Y:S01]  /*5420*/  FFMA.FTZ R19, R20, R5, R36 ;  /* 0x0000000514137223 */ /* 0x000fe20000010024 */
[--C-:B------:R-:W-:Y:S01]  /*5430*/  HADD2.F32 R32, -RZ, R38.reuse.H0_H0 ;  /* 0x20000026ff207230 */ /* 0x100fe20000004100 */
[----:B------:R-:W-:Y:S01]  /*5440*/  LOP3.LUT R5, R14, 0xf000f, RZ, 0xc0, !PT ;  /* 0x000f000f0e057812 */ /* 0x000fe200078ec0ff */
[----:B------:R-:W-:Y:S01]  /*5450*/  FFMA.FTZ R7, R21, R20, R2 ;  /* 0x0000001415077223 */ /* 0x000fe20000010002 */
[----:B------:R-:W-:Y:S01]  /*5460*/  SHF.R.U32.HI R4, RZ, 0x8, R4 ;  /* 0x00000008ff047819 */ /* 0x000fe20000011604 */
[----:B------:R-:W-:Y:S01]  /*5470*/  HADD2.F32 R33, -RZ, R38.H1_H1 ;  /* 0x30000026ff217230 */ /* 0x000fe20000004100 */
[----:B------:R-:W-:Y:S01]  /*5480*/  LOP3.LUT R21, R6, 0xf000f, RZ, 0xc0, !PT ;  /* 0x000f000f06157812 */ /* 0x000fe200078ec0ff */
[----:B------:R-:W-:Y:S01]  /*5490*/  FFMA.FTZ R22, R23, R32, R22 ;  /* 0x0000002017167223 */ /* 0x000fe20000010016 */
[----:B------:R-:W-:-:S02]  /*54a0*/  LOP3.LUT R5, R5, 0x64006400, RZ, 0xfc, !PT ;  /* 0x6400640005057812 */ /* 0x000fc400078efcff */
[----:B------:R-:W-:Y:S01]  /*54b0*/  LOP3.LUT R2, R4, 0xf000f, RZ, 0xc0, !PT ;  /* 0x000f000f04027812 */ /* 0x000fe200078ec0ff */
        /* <DEDUP_REMOVED lines=73> */
.L_x_4393:
[----:B------:R-:W-:Y:S02]  /*5950*/  MOV R16, R10 ;  /* 0x0000000a00107202 */ /* 0x000fe40000000f00 */
[----:B------:R-:W-:Y:S01]  /*5960*/  MOV R17, R11 ;  /* 0x0000000b00117202 */ /* 0x000fe20000000f00 */
        /* <DEDUP_REMOVED lines=9> */
[----:B------:R-:W-:Y:S02]  /*5a00*/  SHF.R.U32.HI R13, RZ, 0x8, R5 ;  /* 0x00000008ff0d7819 */ /* 0x000fe40000011605 */
[----:B------:R-:W-:Y:S02]  /*5a10*/  LOP3.LUT R18, R5, 0xf000f, RZ, 0xc0, !PT ;  /* 0x000f000f05127812 */ /* 0x000fe400078ec0ff */
[----:B------:R-:W-:Y:S02]  /*5a20*/  LOP3.LUT R5, R4, 0xf000f, RZ, 0xc0, !PT ;  /* 0x000f000f04057812 */ /* 0x000fe400078ec0ff */
[----:B------:R-:W-:Y:S02]  /*5a30*/  LOP3.LUT R19, R6, 0xf000f, RZ, 0xc0, !PT ;  /* 0x000f000f06137812 */ /* 0x000fe400078ec0ff */
[----:B------:R-:W-:-:S02]  /*5a40*/  LOP3.LUT R5, R5, 0x64006400, RZ, 0xfc, !PT ;  /* 0x6400640005057812 */ /* 0x000fc400078efcff */
[----:B------:R-:W-:Y:S02]  /*5a50*/  LOP3.LUT R32, R4, 0xf000f0, RZ, 0xc0, !PT ;  /* 0x00f000f004207812 */ /* 0x000fe400078ec0ff */
[----:B------:R-:W-:Y:S01]  /*5a60*/  SHF.R.U32.HI R14, RZ, 0x8, R4 ;  /* 0x00000008ff0e7819 */ /* 0x000fe20000011604 */
[----:B------:R-:W-:Y:S01]  /*5a70*/  HADD2 R35, R5, -1032, -1032 ;  /* 0xe408e40805237430 */ /* 0x000fe20000000000 */
[----:B------:R-:W-:Y:S02]  /*5a80*/  LOP3.LUT R33, R6, 0xf000f0, RZ, 0xc0, !PT ;  /* 0x00f000f006217812 */ /* 0x000fe400078ec0ff */
[----:B------:R-:W-:Y:S02]  /*5a90*/  SHF.R.U32.HI R4, RZ, 0x8, R6 ;  /* 0x00000008ff047819 */ /* 0x000fe40000011606 */
[----:B------:R-:W-:Y:S01]  /*5aa0*/  LOP3.LUT R20, R7, 0xf000f0, RZ, 0xc0, !PT ;  /* 0x00f000f007147812 */ /* 0x000fe200078ec0ff */
[----:B------:R-:W-:Y:S01]  /*5ab0*/  HADD2.F32 R5, -RZ, R35.H0_H0 ;  /* 0x20000023ff057230 */ /* 0x000fe20000004100 */
[----:B------:R-:W-:-:S02]  /*5ac0*/  SHF.R.U32.HI R6, RZ, 0x8, R7 ;  /* 0x00000008ff067819 */ /* 0x000fc40000011607 */
[----:B------:R-:W-:Y:S02]  /*5ad0*/  LOP3.LUT R18, R18, 0x64006400, RZ, 0xfc, !PT ;  /* 0x6400640012127812 */ /* 0x000fe400078efcff */
[----:B------:R-:W-:Y:S01]  /*5ae0*/  LOP3.LUT R7, R7, 0xf000f, RZ, 0xc0, !PT ;  /* 0x000f000f07077812 */ /* 0x000fe200078ec0ff */
[----:B------:R-:W-:Y:S01]  /*5af0*/  FFMA.FTZ R5, R5, R2, RZ ;  /* 0x0000000205057223 */ /* 0x000fe200000100ff */
[----:B------:R-:W-:Y:S01]  /*5b00*/  LOP3.LUT R19, R19, 0x64006400, RZ, 0xfc, !PT ;  /* 0x6400640013137812 */ /* 0x000fe200078efcff */
[----:B------:R-:W-:Y:S01]  /*5b10*/  HADD2 R38, R18, -1032, -1032 ;  /* 0xe408e40812267430 */ /* 0x000fe20000000000 */
[----:B------:R-:W-:Y:S02]  /*5b20*/  LOP3.LUT R7, R7, 0x64006400, RZ, 0xfc, !PT ;  /* 0x6400640007077812 */ /* 0x000fe400078efcff */
[----:B------:R-:W-:Y:S01]  /*5b30*/  LOP3.LUT R21, R21, 0x64006400, RZ, 0xfc, !PT ;  /* 0x6400640015157812 */ /* 0x000fe200078efcff */
[----:B------:R-:W-:Y:S02]  /*5b40*/  HADD2 R36, R19, -1032, -1032 ;  /* 0xe408e40813247430 */ /* 0x000fe40000000000 */
[----:B------:R-:W-:Y:S01]  /*5b50*/  HADD2.F32 R37, -RZ, R38.H0_H0 ;  /* 0x20000026ff257230 */ /* 0x000fe20000004100 */
[----:B------:R-:W0:Y:S01]  /*5b60*/  LDS.64 R18, [UR4+0x38] ;  /* 0x00003804ff127984 */ /* 0x000e220008000a00 */
[----:B------:R-:W-:-:S02]  /*5b70*/  HADD2 R34, R7, -1032, -1032 ;  /* 0xe408e40807227430 */ /* 0x000fc40000000000 */
[----:B------:R-:W-:Y:S01]  /*5b80*/  HADD2.F32 R39, -RZ, R38.H1_H1 ;  /* 0x30000026ff277230 */ /* 0x000fe20000004100 */
[----:B------:R-:W-:Y:S01]  /*5b90*/  LOP3.LUT R33, R33, 0x64006400, RZ, 0xfc, !PT ;  /* 0x6400640021217812 */ /* 0x000fe200078efcff */
[--C-:B------:R-:W-:Y:S02]  /*5ba0*/  HADD2.F32 R7, -RZ, R36.reuse.H0_H0 ;  /* 0x20000024ff077230 */ /* 0x100fe40000004100 */
[----:B------:R-:W-:Y:S02]  /*5bb0*/  HFMA2 R21, R21, R12.H0_H0, -72, -72 ;  /* 0xd480d48015157431 */ /* 0x000fe4000004000c */
[----:B------:R-:W-:Y:S01]  /*5bc0*/  HADD2.F32 R38, -RZ, R35.H1_H1 ;  /* 0x30000023ff267230 */ /* 0x000fe20000004100 */
[----:B------:R-:W-:Y:S01]  /*5bd0*/  LOP3.LUT R35, R32, 0x64006400, RZ, 0xfc, !PT ;  /* 0x6400640020237812 */ /* 0x000fe200078efcff */
[----:B------:R-:W-:Y:S02]  /*5be0*/  HADD2.F32 R36, -RZ, R36.H1_H1 ;  /* 0x30000024ff247230 */ /* 0x000fe40000004100 */
[----:B------:R-:W-:Y:S01]  /*5bf0*/  FFMA.FTZ R7, R2, R7, RZ ;  /* 0x0000000702077223 */ /* 0x000fe200000100ff */
[----:B------:R-:W-:-:S02]  /*5c00*/  HADD2.F32 R9, -RZ, R34.H0_H0 ;  /* 0x20000022ff097230 */ /* 0x000fc40000004100 */
[----:B------:R-:W-:Y:S01]  /*5c10*/  FFMA.FTZ R32, R38, R22, R5 ;  /* 0x0000001626207223 */ /* 0x000fe20000010005 */
[-C--:B------:R-:W-:Y:S01]  /*5c20*/  HFMA2 R5, R33, R12.reuse.H0_H0, -72, -72 ;  /* 0xd480d48021057431 */ /* 0x080fe2000004000c */
[----:B------:R-:W-:Y:S01]  /*5c30*/  LOP3.LUT R33, R20, 0x64006400, RZ, 0xfc, !PT ;  /* 0x6400640014217812 */ /* 0x000fe200078efcff */
[----:B------:R-:W-:Y:S01]  /*5c40*/  FFMA.FTZ R37, R2, R37, RZ ;  /* 0x0000002502257223 */ /* 0x000fe200000100ff */
[----:B------:R-:W-:Y:S01]  /*5c50*/  FFMA.FTZ R36, R22, R36, R7 ;  /* 0x0000002416247223 */ /* 0x000fe20000010007 */
[-C--:B------:R-:W-:Y:S02]  /*5c60*/  HFMA2 R7, R35, R12.reuse.H0_H0, -72, -72 ;  /* 0xd480d48023077431 */ /* 0x080fe4000004000c */
[----:B------:R-:W-:Y:S01]  /*5c70*/  FFMA.FTZ R9, R2, R9, RZ ;  /* 0x0000000902097223 */ /* 0x000fe200000100ff */
[----:B------:R-:W-:Y:S02]  /*5c80*/  HADD2.F32 R20, -RZ, R21.H0_H0 ;  /* 0x20000015ff147230 */ /* 0x000fe40000004100 */
[----:B------:R-:W-:Y:S01]  /*5c90*/  FFMA.FTZ R2, R22, R39, R37 ;  /* 0x0000002716027223 */ /* 0x000fe20000010025 */
[----:B------:R-:W-:-:S02]  /*5ca0*/  HFMA2 R38, R33, R12.H0_H0, -72, -72 ;  /* 0xd480d48021267431 */ /* 0x000fc4000004000c */
[----:B------:R-:W-:Y:S02]  /*5cb0*/  HADD2.F32 R34, -RZ, R34.H1_H1 ;  /* 0x30000022ff227230 */ /* 0x000fe40000004100 */
        /* <DEDUP_REMOVED lines=9> */
[----:B------:R-:W-:Y:S01]  /*5d50*/  FFMA.FTZ R2, R23, R2, R34 ;  /* 0x0000000217027223 */ /* 0x000fe20000010022 */
[----:B------:R-:W-:Y:S02]  /*5d60*/  HADD2.F32 R9, -RZ, R7.H1_H1 ;  /* 0x30000007ff097230 */ /* 0x000fe40000004100 */
[C---:B------:R-:W-:Y:S01]  /*5d70*/  FFMA.FTZ R20, R8.reuse, R5, R20 ;  /* 0x0000000508147223 */ /* 0x040fe20000010014 */
        /* <DEDUP_REMOVED lines=22> */
[----:B------:R-:W-:-:S02]  /*5ee0*/  HADD2.F32 R35, -RZ, R5.H0_H0 ;  /* 0x20000005ff237230 */ /* 0x000fc40000004100 */
[----:B------:R-:W-:Y:S02]  /*5ef0*/  HADD2.F32 R32, -RZ, R34.H0_H0 ;  /* 0x20000022ff207230 */ /* 0x000fe40000004100 */
[C---:B------:R-:W-:Y:S01]  /*5f00*/  FFMA.FTZ R23, R22.reuse, R21, R7 ;  /* 0x0000001516177223 */ /* 0x040fe20000010007 */
[----:B------:R-:W-:Y:S02]  /*5f10*/  HADD2.F32 R33, -RZ, R37.H0_H0 ;  /* 0x20000025ff217230 */ /* 0x000fe40000004100 */
[----:B------:R-:W-:Y:S01]  /*5f20*/  FFMA.FTZ R7, R22, R35, R8 ;  /* 0x0000002316077223 */ /* 0x000fe20000010008 */
[----:B------:R-:W-:Y:S01]  /*5f30*/  HADD2.F32 R21, -RZ, R36.H1_H1 ;  /* 0x30000024ff157230 */ /* 0x000fe20000004100 */
[----:B------:R-:W-:Y:S01]  /*5f40*/  LOP3.LUT R8, R13, 0xf000f0, RZ, 0xc0, !PT ;  /* 0x00f000f00d087812 */ /* 0x000fe200078ec0ff */
[----:B------:R-:W-:Y:S01]  /*5f50*/  FFMA.FTZ R32, R32, R22, R9 ;  /* 0x0000001620207223 */ /* 0x000fe20000010009 */
[----:B------:R-:W-:Y:S01]  /*5f60*/  FFMA.FTZ R20, R22, R33, R20 ;  /* 0x0000002116147223 */ /* 0x000fe20000010014 */
[----:B------:R-:W-:-:S02]  /*5f70*/  HADD2.F32 R9, -RZ, R34.H1_H1 ;  /* 0x30000022ff097230 */ /* 0x000fc40000004100 */
[----:B------:R-:W-:Y:S01]  /*5f80*/  FFMA.FTZ R33, R18, R21, R23 ;  /* 0x0000001512217223 */ /* 0x000fe20000010017 */
[----:B------:R-:W-:Y:S01]  /*5f90*/  HADD2.F32 R35, -RZ, R37.H1_H1 ;  /* 0x30000025ff237230 */ /* 0x000fe20000004100 */
[----:B------:R-:W-:Y:S01]  /*5fa0*/  LOP3.LUT R21, R14, 0x64006400, RZ, 0xfc, !PT ;  /* 0x640064000e157812 */ /* 0x000fe200078efcff */
[----:B------:R-:W-:Y:S01]  /*5fb0*/  HADD2.F32 R2, -RZ, R19.H0_H0 ;  /* 0x20000013ff027230 */ /* 0x000fe20000004100 */
[----:B------:R-:W-:Y:S01]  /*5fc0*/  LOP3.LUT R23, R8, 0x64006400, RZ, 0xfc, !PT ;  /* 0x6400640008177812 */ /* 0x000fe200078efcff */
[----:B------:R-:W-:Y:S01]  /*5fd0*/  FFMA.FTZ R13, R9, R18, R32 ;  /* 0x00000012090d7223 */ /* 0x000fe20000010020 */
[----:B------:R-:W-:Y:S01]  /*5fe0*/  FFMA.FTZ R9, R18, R35, R20 ;  /* 0x0000002312097223 */ /* 0x000fe20000010014 */
[-C--:B------:R-:W-:Y:S01]  /*5ff0*/  HFMA2 R20, R21, R12.reuse.H0_H0, -72, -72 ;  /* 0xd480d48015147431 */ /* 0x080fe2000004000c */
[----:B------:R-:W-:Y:S01]  /*6000*/  LOP3.LUT R21, R4, 0x64006400, RZ, 0xfc, !PT ;  /* 0x6400640004157812 */ /* 0x000fe200078efcff */
[----:B------:R-:W-:Y:S01]  /*6010*/  HFMA2 R22, R23, R12.H0_H0, -72, -72 ;  /* 0xd480d48017167431 */ /* 0x000fe2000004000c */
[----:B------:R-:W-:Y:S01]  /*6020*/  LOP3.LUT R23, R6, 0x64006400, RZ, 0xfc, !PT ;  /* 0x6400640006177812 */ /* 0x000fe200078efcff */
[----:B------:R-:W-:-:S02]  /*6030*/  HADD2.F32 R6, -RZ, R5.H1_H1 ;  /* 0x30000005ff067230 */ /* 0x000fc40000004100 */
[-C--:B------:R-:W-:Y:S02]  /*6040*/  HFMA2 R21, R21, R12.reuse.H0_H0, -72, -72 ;  /* 0xd480d48015157431 */ /* 0x080fe4000004000c */
[----:B------:R-:W-:Y:S02]  /*6050*/  HADD2.F32 R5, -RZ, R22.H0_H0 ;  /* 0x20000016ff057230 */ /* 0x000fe40000004100 */
[----:B------:R-:W-:Y:S02]  /*6060*/  HFMA2 R23, R23, R12.H0_H0, -72, -72 ;  /* 0xd480d48017177431 */ /* 0x000fe4000004000c */
[----:B------:R-:W-:Y:S02]  /*6070*/  HADD2.F32 R4, -RZ, R20.H0_H0 ;  /* 0x20000014ff047230 */ /* 0x000fe40000004100 */
[----:B------:R-:W-:Y:S01]  /*6080*/  FFMA.FTZ R7, R18, R6, R7 ;  /* 0x0000000612077223 */ /* 0x000fe20000010007 */
[----:B------:R-:W-:Y:S02]  /*6090*/  HADD2.F32 R19, -RZ, R19.H1_H1 ;  /* 0x30000013ff137230 */ /* 0x000fe40000004100 */
        /* <DEDUP_REMOVED lines=30> */
.L_x_4394:
[----:B------:R-:W-:Y:S01]  /*6280*/  IADD3 R0, PT, PT, R0, 0x20, RZ ;  /* 0x0000002000007810 */ /* 0x000fe20007ffe0ff */
[----:B------:R-:W-:Y:S01]  /*6290*/  UIADD3 UR4, UPT, UPT, UR4, 0x40, URZ ;  /* 0x0000004004047890 */ /* 0x000fe2000fffe0ff */
[----:B------:R-:W-:Y:S02]  /*62a0*/  IMAD.WIDE R10, R29, 0x4, R10 ;  /* 0x000000041d0a7825 */ /* 0x000fe400078e020a */
[----:B------:R-:W-:-:S13]  /*62b0*/  ISETP.GE.AND P0, PT, R0, R15, PT ;  /* 0x0000000f0000720c */ /* 0x000fda0003f06270 */
[----:B------:R-:W-:Y:S05]  /*62c0*/  @!P0 BRA `(.L_x_4395) ;  /* 0xffffffd800c88947 */ /* 0x000fea000383ffff */
[----:B------:R-:W-:-:S07]  /*62d0*/  IMAD.WIDE R16, R29, 0x10, R16 ;  /* 0x000000101d107825 */ /* 0x000fce00078e0210 */
.L_x_4390:
[----:B------:R-:W0:Y:S02]  /*62e0*/  LDCU UR5, c[0x0][0x3d8] ;  /* 0x00007b00ff0577ac */ /* 0x000e240008000800 */
[----:B0-----:R-:W-:-:S04]  /*62f0*/  VIMNMX R33, PT, PT, R3, UR5, PT ;  /* 0x0000000503217c48 */ /* 0x001fc8000bfe0100 */
[----:B------:R-:W-:-:S13]  /*6300*/  ISETP.GT.AND P0, PT, R33, R0, PT ;  /* 0x000000002100720c */ /* 0x000fda0003f04270 */
[----:B------:R-:W-:Y:S05]  /*6310*/  @!P0 BRA `(.L_x_4396) ;  /* 0x0000001400008947 */ /* 0x000fea0003800000 */
[----:B------:R-:W-:-:S12]  /*6320*/  UIADD3 UR4, UPT, UPT, UR4, 0x20, URZ ;  /* 0x0000002004047890 */ /* 0x000fd8000fffe0ff */
.L_x_4398:
[----:B------:R-:W0:Y:S02]  /*6330*/  LDC.64 R28, c[0x0][0x3a8] ;  /* 0x0000ea00ff1c7b82 */ /* 0x000e240000000a00 */
[C---:B0-----:R-:W-:Y:S02]  /*6340*/  IMAD.WIDE R4, R29.reuse, 0x4, R16 ;  /* 0x000000041d047825 */ /* 0x041fe400078e0210 */
[----:B------:R-:W5:Y:S04]  /*6350*/  LDG.E.128.CONSTANT R16, desc[UR6][R16.64] ;  /* 0x0000000610107981 */ /* 0x000f68000c1e9d00 */
[----:B------:R0:W5:Y:S01]  /*6360*/  LDG.E.128.CONSTANT R8, desc[UR6][R4.64] ;  /* 0x0000000604087981 */ /* 0x000162000c1e9d00 */
[----:B------:R-:W-:Y:S01]  /*6370*/  ISETP.LE.AND P1, PT, R28, UR8, PT ;  /* 0x000000081c007c0c */ /* 0x000fe2000bf23270 */
[----:B------:R-:W-:Y:S01]  /*6380*/  IMAD.WIDE R2, R29, 0x4, R4 ;  /* 0x000000041d027825 */ /* 0x000fe200078e0204 */
[----:B------:R-:W-:-:S04]  /*6390*/  IADD3 R0, PT, PT, R0, 0x20, RZ ;  /* 0x0000002000007810 */ /* 0x000fc80007ffe0ff */
[----:B------:R-:W-:-:S07]  /*63a0*/  ISETP.GE.AND P0, PT, R0, R33, PT ;  /* 0x000000210000720c */ /* 0x000fce0003f06270 */
[----:B0-----:R-:W-:Y:S06]  /*63b0*/  @P1 BRA `(.L_x_4397) ;  /* 0x0000001000cc1947 */ /* 0x001fec0003800000 */
[----:B------:R-:W2:Y:S01]  /*63c0*/  LDG.E.128.CONSTANT R4, desc[UR6][R2.64] ;  /* 0x0000000602047981 */ /* 0x000ea2000c1e9d00 */
[----:B------:R-:W-:Y:S01]  /*63d0*/  HFMA2 R15, -RZ, RZ, 0, 0.015625 ;  /* 0x00002400ff0f7431 */ /* 0x000fe200000001ff */
[----:B-----5:R-:W-:Y:S02]  /*63e0*/  SHF.R.U32.HI R12, RZ, 0xf, R17 ;  /* 0x0000000fff0c7819 */ /* 0x020fe40000011611 */
[----:B------:R-:W0:Y:S01]  /*63f0*/  LDS.128 R20, [UR4+-0x20] ;  /* 0xffffe004ff147984 */ /* 0x000e220008000c00 */
[----:B------:R-:W-:Y:S02]  /*6400*/  SHF.R.U32.HI R13, RZ, 0xe, R9 ;  /* 0x0000000eff0d7819 */ /* 0x000fe40000011609 */
[----:B------:R-:W-:Y:S02]  /*6410*/  LOP3.LUT R12, R12, 0x10001, RZ, 0xc0, !PT ;  /* 0x000100010c0c7812 */ /* 0x000fe400078ec0ff */
[----:B------:R-:W-:Y:S02]  /*6420*/  SHF.R.U32.HI R32, RZ, 0xf, R19 ;  /* 0x0000000fff207819 */ /* 0x000fe40000011613 */
[----:B------:R-:W-:-:S02]  /*6430*/  PRMT R24, R24, 0x5410, R15 ;  /* 0x0000541018187816 */ /* 0x000fc4000000000f */
[----:B------:R-:W-:Y:S02]  /*6440*/  LOP3.LUT R15, R12, 0x20002, R13, 0xf8, !PT ;  /* 0x000200020c0f7812 */ /* 0x000fe400078ef80d */
[----:B------:R-:W-:Y:S02]  /*6450*/  SHF.R.U32.HI R12, RZ, 0xf, R16 ;  /* 0x0000000fff0c7819 */ /* 0x000fe40000011610 */
[----:B------:R-:W-:Y:S02]  /*6460*/  MOV R14, 0x3000 ;  /* 0x00003000000e7802 */ /* 0x000fe40000000f00 */
[----:B------:R-:W-:Y:S02]  /*6470*/  LOP3.LUT R34, R32, 0x10001, RZ, 0xc0, !PT ;  /* 0x0001000120227812 */ /* 0x000fe400078ec0ff */
[----:B------:R-:W-:Y:S02]  /*6480*/  SHF.R.U32.HI R37, RZ, 0xe, R11 ;  /* 0x0000000eff257819 */ /* 0x000fe4000001160b */
[----:B------:R-:W-:-:S02]  /*6490*/  SHF.R.U32.HI R13, RZ, 0xe, R8 ;  /* 0x0000000eff0d7819 */ /* 0x000fc40000011608 */
[----:B------:R-:W-:Y:S02]  /*64a0*/  LOP3.LUT R12, R12, 0x10001, RZ, 0xc0, !PT ;  /* 0x000100010c0c7812 */ /* 0x000fe400078ec0ff */
[----:B------:R-:W-:Y:S02]  /*64b0*/  PRMT R25, R25, 0x5410, R14 ;  /* 0x0000541019197816 */ /* 0x000fe4000000000e */
[----:B------:R-:W-:Y:S02]  /*64c0*/  SHF.R.U32.HI R14, RZ, 0xf, R18 ;  /* 0x0000000fff0e7819 */ /* 0x000fe40000011612 */
[----:B------:R-:W-:Y:S02]  /*64d0*/  LOP3.LUT R34, R34, 0x20002, R37, 0xf8, !PT ;  /* 0x0002000222227812 */ /* 0x000fe400078ef825 */
[----:B------:R-:W-:Y:S02]  /*64e0*/  LOP3.LUT R36, R12, 0x20002, R13, 0xf8, !PT ;  /* 0x000200020c247812 */ /* 0x000fe400078ef80d */
[----:B------:R-:W-:-:S02]  /*64f0*/  LOP3.LUT R37, R18, 0x70007, RZ, 0xc0, !PT ;  /* 0x0007000712257812 */ /* 0x000fc400078ec0ff */
        /* <DEDUP_REMOVED lines=13> */
[-C--:B0-----:R-:W-:Y:S01]  /*65d0*/  HFMA2 R39, R13, R20.reuse, RZ.H0_H0 ;  /* 0x000000140d277231 */ /* 0x081fe200000400ff */
[----:B------:R-:W-:Y:S01]  /*65e0*/  LOP3.LUT R12, R12, 0x64006400, RZ, 0xfc, !PT ;  /* 0x640064000c0c7812 */ /* 0x000fe200078efcff */
[-C--:B------:R-:W-:Y:S01]  /*65f0*/  HFMA2 R40, R41, R20.reuse, RZ ;  /* 0x0000001429287231 */ /* 0x080fe200000000ff */
[----:B------:R-:W-:Y:S01]  /*6600*/  LOP3.LUT R14, R14, 0x64006400, RZ, 0xfc, !PT ;  /* 0x640064000e0e7812 */ /* 0x000fe200078efcff */
[----:B------:R-:W-:Y:S01]  /*6610*/  HFMA2 R38, R43, R20, RZ.H0_H0 ;  /* 0x000000142b267231 */ /* 0x000fe200000400ff */
[----:B------:R-:W-:-:S02]  /*6620*/  LOP3.LUT R13, R18, 0x380038, RZ, 0xc0, !PT ;  /* 0x00380038120d7812 */ /* 0x000fc400078ec0ff */
[----:B------:R-:W-:Y:S02]  /*6630*/  SHF.R.U32.HI R18, RZ, 0x6, R18 ;  /* 0x00000006ff127819 */ /* 0x000fe40000011612 */
[----:B------:R-:W-:Y:S02]  /*6640*/  SHF.R.U32.HI R16, RZ, 0x6, R16 ;  /* 0x00000006ff107819 */ /* 0x000fe40000011610 */
[----:B------:R-:W-:Y:S02]  /*6650*/  PRMT R27, R27, 0x5410, R26 ;  /* 0x000054101b1b7816 */ /* 0x000fe4000000001a */
[----:B------:R-:W-:-:S04]  /*6660*/  LOP3.LUT R42, R16, 0x70007, RZ, 0xc0, !PT ;  /* 0x00070007102a7812 */ /* 0x000fc800078ec0ff */
[----:B------:R-:W-:-:S05]  /*6670*/  LOP3.LUT R42, R42, 0x64006400, RZ, 0xfc, !PT ;  /* 0x640064002a2a7812 */ /* 0x000fca00078efcff */
[----:B------:R-:W-:Y:S01]  /*6680*/  HADD2 R42, R42, -1028, -1028 ;  /* 0xe404e4042a2a7430 */ /* 0x000fe20000000000 */
[----:B--2---:R-:W-:Y:S02]  /*6690*/  SHF.R.U32.HI R32, RZ, 0xd, R5 ;  /* 0x0000000dff207819 */ /* 0x004fe40000011605 */
[----:B------:R-:W-:Y:S02]  /*66a0*/  SHF.R.U32.HI R44, RZ, 0xd, R6 ;  /* 0x0000000dff2c7819 */ /* 0x000fe40000011606 */
[----:B------:R-:W-:Y:S02]  /*66b0*/  LOP3.LUT R32, R15, 0x40004, R32, 0xf8, !PT ;  /* 0x000400040f207812 */ /* 0x000fe400078ef820 */
[----:B------:R-:W-:Y:S02]  /*66c0*/  LOP3.LUT R15, R17, 0x70007, RZ, 0xc0, !PT ;  /* 0x00070007110f7812 */ /* 0x000fe400078ec0ff */
[----:B------:R-:W-:Y:S02]  /*66d0*/  SHF.R.U32.HI R17, RZ, 0x6, R17 ;  /* 0x00000006ff117819 */ /* 0x000fe40000011611 */
[----:B------:R-:W-:-:S02]  /*66e0*/  LOP3.LUT R15, R15, 0x64006400, RZ, 0xfc, !PT ;  /* 0x640064000f0f7812 */ /* 0x000fc400078efcff */
[----:B------:R-:W-:-:S03]  /*66f0*/  LOP3.LUT R32, R32, 0x64006400, RZ, 0xfc, !PT ;  /* 0x6400640020207812 */ /* 0x000fc600078efcff */
[----:B------:R-:W-:Y:S02]  /*6700*/  HADD2 R15, R15, -1028, -1028 ;  /* 0xe404e4040f0f7430 */ /* 0x000fe40000000000 */
[----:B------:R-:W-:Y:S02]  /*6710*/  HADD2 R32, R32, -1028, -1028 ;  /* 0xe404e40420207430 */ /* 0x000fe40000000000 */
[----:B------:R-:W-:Y:S02]  /*6720*/  HFMA2 R37, R15, R20, RZ ;  /* 0x000000140f257231 */ /* 0x000fe400000000ff */
[-C--:B------:R-:W-:Y:S02]  /*6730*/  HFMA2 R20, R12, R25.reuse.H1_H1, -132, -132 ;  /* 0xd820d8200c147431 */ /* 0x080fe40000060019 */
[----:B------:R-:W-:Y:S01]  /*6740*/  HFMA2 R12, R14, R25.H1_H1, -132, -132 ;  /* 0xd820d8200e0c7431 */ /* 0x000fe20000060019 */
[----:B------:R-:W-:Y:S02]  /*6750*/  LOP3.LUT R14, R13, 0x64006400, RZ, 0xfc, !PT ;  /* 0x640064000d0e7812 */ /* 0x000fe400078efcff */
[----:B------:R-:W-:Y:S01]  /*6760*/  LOP3.LUT R13, R19, 0x380038, RZ, 0xc0, !PT ;  /* 0x00380038130d7812 */ /* 0x000fe200078ec0ff */
[----:B------:R-:W-:Y:S01]  /*6770*/  HFMA2 R39, R12, R21, R39 ;  /* 0x000000150c277231 */ /* 0x000fe20000000027 */
[----:B------:R-:W-:Y:S01]  /*6780*/  LOP3.LUT R12, R17, 0x70007, RZ, 0xc0, !PT ;  /* 0x00070007110c7812 */ /* 0x000fe200078ec0ff */
[----:B------:R-:W-:Y:S01]  /*6790*/  HFMA2 R15, R14, R25.H1_H1, -132, -132 ;  /* 0xd820d8200e0f7431 */ /* 0x000fe20000060019 */
[----:B------:R-:W-:Y:S01]  /*67a0*/  LOP3.LUT R14, R13, 0x64006400, RZ, 0xfc, !PT ;  /* 0x640064000d0e7812 */ /* 0x000fe200078efcff */
[----:B------:R-:W-:Y:S01]  /*67b0*/  HFMA2 R37, R20, R21, R37 ;  /* 0x0000001514257231 */ /* 0x000fe20000000025 */
[----:B------:R-:W-:Y:S01]  /*67c0*/  LOP3.LUT R12, R12, 0x64006400, RZ, 0xfc, !PT ;  /* 0x640064000c0c7812 */ /* 0x000fe200078efcff */
[----:B------:R-:W-:Y:S01]  /*67d0*/  HFMA2 R39, R42, R22, R39 ;  /* 0x000000162a277231 */ /* 0x000fe20000000027 */
[----:B------:R-:W-:Y:S01]  /*67e0*/  SHF.R.U32.HI R19, RZ, 0x6, R19 ;  /* 0x00000006ff137819 */ /* 0x000fe20000011613 */
[----:B------:R-:W-:-:S02]  /*67f0*/  HFMA2 R13, R14, R25.H1_H1, -132, -132 ;  /* 0xd820d8200e0d7431 */ /* 0x000fc40000060019 */
[-C--:B------:R-:W-:Y:S02]  /*6800*/  HFMA2 R40, R15, R21.reuse, R40 ;  /* 0x000000150f287231 */ /* 0x080fe40000000028 */
[----:B------:R-:W-:Y:S01]  /*6810*/  HADD2 R14, R12, -1028, -1028 ;  /* 0xe404e4040c0e7430 */ /* 0x000fe20000000000 */
[----:B------:R-:W-:Y:S02]  /*6820*/  LOP3.LUT R12, R18, 0x70007, RZ, 0xc0, !PT ;  /* 0x00070007120c7812 */ /* 0x000fe400078ec0ff */
[----:B------:R-:W-:Y:S01]  /*6830*/  LOP3.LUT R42, R17, 0x380038, RZ, 0xc0, !PT ;  /* 0x00380038112a7812 */ /* 0x000fe200078ec0ff */
[----:B------:R-:W-:Y:S02]  /*6840*/  HFMA2 R38, R13, R21, R38 ;  /* 0x000000150d267231 */ /* 0x000fe40000000026 */
[----:B------:R-:W-:Y:S01]  /*6850*/  HFMA2 R37, R14, R22, R37 ;  /* 0x000000160e257231 */ /* 0x000fe20000000025 */
[----:B------:R-:W-:Y:S02]  /*6860*/  LOP3.LUT R41, R12, 0x64006400, RZ, 0xfc, !PT ;  /* 0x640064000c297812 */ /* 0x000fe400078efcff */
[----:B------:R-:W0:Y:S01]  /*6870*/  LDS.128 R12, [UR4+-0x10] ;  /* 0xfffff004ff0c7984 */ /* 0x000e220008000c00 */
[----:B------:R-:W-:-:S02]  /*6880*/  SHF.R.U32.HI R21, RZ, 0xd, R4 ;  /* 0x0000000dff157819 */ /* 0x000fc40000011604 */
[----:B------:R-:W-:Y:S01]  /*6890*/  HADD2 R41, R41, -1028, -1028 ;  /* 0xe404e40429297430 */ /* 0x000fe20000000000 */
[----:B------:R-:W-:Y:S02]  /*68a0*/  LOP3.LUT R42, R42, 0x64006400, RZ, 0xfc, !PT ;  /* 0x640064002a2a7812 */ /* 0x000fe400078efcff */
[----:B------:R-:W-:Y:S01]  /*68b0*/  LOP3.LUT R20, R36, 0x40004, R21, 0xf8, !PT ;  /* 0x0004000424147812 */ /* 0x000fe200078ef815 */
[----:B------:R-:W-:Y:S01]  /*68c0*/  HFMA2 R40, R41, R22, R40 ;  /* 0x0000001629287231 */ /* 0x000fe20000000028 */
[----:B------:R-:W-:Y:S01]  /*68d0*/  LOP3.LUT R36, R19, 0x70007, RZ, 0xc0, !PT ;  /* 0x0007000713247812 */ /* 0x000fe200078ec0ff */
[----:B------:R-:W-:Y:S01]  /*68e0*/  HFMA2 R42, R42, R25.H1_H1, -132, -132 ;  /* 0xd820d8202a2a7431 */ /* 0x000fe20000060019 */
[----:B------:R-:W-:Y:S02]  /*68f0*/  LOP3.LUT R21, R35, 0x40004, R44, 0xf8, !PT ;  /* 0x0004000423157812 */ /* 0x000fe400078ef82c */
[----:B------:R-:W-:Y:S01]  /*6900*/  LOP3.LUT R36, R36, 0x64006400, RZ, 0xfc, !PT ;  /* 0x6400640024247812 */ /* 0x000fe200078efcff */
[----:B------:R-:W-:Y:S01]  /*6910*/  HFMA2 R37, R42, R23, R37 ;  /* 0x000000172a257231 */ /* 0x000fe20000000025 */
[----:B------:R-:W-:-:S02]  /*6920*/  SHF.R.U32.HI R35, RZ, 0xd, R7 ;  /* 0x0000000dff237819 */ /* 0x000fc40000011607 */
[----:B------:R-:W-:Y:S01]  /*6930*/  LOP3.LUT R17, R17, 0x1c001c0, RZ, 0xc0, !PT ;  /* 0x01c001c011117812 */ /* 0x000fe200078ec0ff */
[----:B------:R-:W-:Y:S01]  /*6940*/  HADD2 R41, R36, -1028, -1028 ;  /* 0xe404e40424297430 */ /* 0x000fe20000000000 */
[----:B------:R-:W-:Y:S02]  /*6950*/  LOP3.LUT R36, R16, 0x380038, RZ, 0xc0, !PT ;  /* 0x0038003810247812 */ /* 0x000fe400078ec0ff */
[----:B------:R-:W-:Y:S02]  /*6960*/  LOP3.LUT R34, R34, 0x40004, R35, 0xf8, !PT ;  /* 0x0004000422227812 */ /* 0x000fe400078ef823 */
[----:B------:R-:W-:Y:S01]  /*6970*/  LOP3.LUT R36, R36, 0x64006400, RZ, 0xfc, !PT ;  /* 0x6400640024247812 */ /* 0x000fe200078efcff */
[----:B------:R-:W-:Y:S01]  /*6980*/  HFMA2 R38, R41, R22, R38 ;  /* 0x0000001629267231 */ /* 0x000fe20000000026 */
[----:B------:R-:W-:Y:S02]  /*6990*/  LOP3.LUT R41, R18, 0x380038, RZ, 0xc0, !PT ;  /* 0x0038003812297812 */ /* 0x000fe400078ec0ff */
[----:B------:R-:W-:Y:S01]  /*69a0*/  LOP3.LUT R22, R19, 0x380038, RZ, 0xc0, !PT ;  /* 0x0038003813167812 */ /* 0x000fe200078ec0ff */
[----:B------:R-:W-:Y:S01]  /*69b0*/  HFMA2 R36, R36, R25.H1_H1, -132, -132 ;  /* 0xd820d82024247431 */ /* 0x000fe20000060019 */
[----:B------:R-:W-:-:S02]  /*69c0*/  LOP3.LUT R35, R16, 0x1c001c0, RZ, 0xc0, !PT ;  /* 0x01c001c010237812 */ /* 0x000fc400078ec0ff */
[----:B------:R-:W-:Y:S02]  /*69d0*/  LOP3.LUT R16, R41, 0x64006400, RZ, 0xfc, !PT ;  /* 0x6400640029107812 */ /* 0x000fe400078efcff */
[----:B------:R-:W-:Y:S01]  /*69e0*/  LOP3.LUT R22, R22, 0x64006400, RZ, 0xfc, !PT ;  /* 0x6400640016167812 */ /* 0x000fe200078efcff */
[----:B------:R-:W-:Y:S01]  /*69f0*/  HFMA2 R39, R36, R23, R39 ;  /* 0x0000001724277231 */ /* 0x000fe20000000027 */
[----:B------:R-:W-:Y:S01]  /*6a00*/  LOP3.LUT R17, R17, 0x64006400, RZ, 0xfc, !PT ;  /* 0x6400640011117812 */ /* 0x000fe200078efcff */
[-C--:B------:R-:W-:Y:S01]  /*6a10*/  HFMA2 R41, R16, R25.reuse.H1_H1, -132, -132 ;  /* 0xd820d82010297431 */ /* 0x080fe20000060019 */
[----:B------:R-:W-:Y:S01]  /*6a20*/  LOP3.LUT R18, R18, 0x1c001c0, RZ, 0xc0, !PT ;  /* 0x01c001c012127812 */ /* 0x000fe200078ec0ff */
[----:B------:R-:W-:Y:S01]  /*6a30*/  HFMA2 R43, R22, R25.H1_H1, -132, -132 ;  /* 0xd820d820162b7431 */ /* 0x000fe20000060019 */
[----:B------:R-:W-:Y:S01]  /*6a40*/  LOP3.LUT R35, R35, 0x64006400, RZ, 0xfc, !PT ;  /* 0x6400640023237812 */ /* 0x000fe200078efcff */
[-C--:B------:R-:W-:Y:S01]  /*6a50*/  HFMA2 R36, R17, R24.reuse.H1_H1, -20, -20 ;  /* 0xcd00cd0011247431 */ /* 0x080fe20000060018 */
[----:B------:R-:W-:Y:S01]  /*6a60*/  LOP3.LUT R22, R19, 0x1c001c0, RZ, 0xc0, !PT ;  /* 0x01c001c013167812 */ /* 0x000fe200078ec0ff */
[-C--:B------:R-:W-:Y:S01]  /*6a70*/  HFMA2 R40, R41, R23.reuse, R40 ;  /* 0x0000001729287231 */ /* 0x080fe20000000028 */
[----:B------:R-:W-:Y:S01]  /*6a80*/  LOP3.LUT R19, R18, 0x64006400, RZ, 0xfc, !PT ;  /* 0x6400640012137812 */ /* 0x000fe200078efcff */
[----:B------:R-:W-:Y:S01]  /*6a90*/  HFMA2 R16, R35, R24.H1_H1, -20, -20 ;  /* 0xcd00cd0023107431 */ /* 0x000fe20000060018 */
[----:B------:R-:W-:Y:S01]  /*6aa0*/  LOP3.LUT R17, R9, 0x70007, RZ, 0xc0, !PT ;  /* 0x0007000709117812 */ /* 0x000fe200078ec0ff */
[----:B0-----:R-:W-:Y:S01]  /*6ab0*/  HFMA2 R36, R36, R12, R37 ;  /* 0x0000000c24247231 */ /* 0x001fe20000000025 */
        /* <DEDUP_REMOVED lines=9> */
[----:B------:R-:W-:Y:S01]  /*6b50*/  HFMA2 R38, R37, R24.H1_H1, -20, -20 ;  /* 0xcd00cd0025267431 */ /* 0x000fe20000060018 */
[----:B------:R-:W-:Y:S01]  /*6b60*/  LOP3.LUT R18, R18, 0x64006400, RZ, 0xfc, !PT ;  /* 0x6400640012127812 */ /* 0x000fe200078efcff */
[----:B------:R-:W-:Y:S01]  /*6b70*/  HADD2 R17, R17, -1028, -1028 ;  /* 0xe404e40411117430 */ /* 0x000fe20000000000 */
[----:B------:R-:W-:Y:S01]  /*6b80*/  LOP3.LUT R40, R8, 0x380038, RZ, 0xc0, !PT ;  /* 0x0038003808287812 */ /* 0x000fe200078ec0ff */
[----:B------:R-:W-:Y:S01]  /*6b90*/  HADD2 R16, R16, -1028, -1028 ;  /* 0xe404e40410107430 */ /* 0x000fe20000000000 */
[----:B------:R-:W-:Y:S01]  /*6ba0*/  SHF.R.U32.HI R8, RZ, 0x6, R8 ;  /* 0x00000006ff087819 */ /* 0x000fe20000011608 */
[----:B------:R-:W-:-:S02]  /*6bb0*/  HADD2 R19, R18, -1028, -1028 ;  /* 0xe404e40412137430 */ /* 0x000fc40000000000 */
[----:B------:R-:W-:Y:S01]  /*6bc0*/  HFMA2 R23, R38, R12, R23 ;  /* 0x0000000c26177231 */ /* 0x000fe20000000017 */
[C---:B------:R-:W-:Y:S01]  /*6bd0*/  LOP3.LUT R12, R11.reuse, 0x70007, RZ, 0xc0, !PT ;  /* 0x000700070b0c7812 */ /* 0x040fe200078ec0ff */
[-C--:B------:R-:W-:Y:S02]  /*6be0*/  HFMA2 R35, R16, R13.reuse, R35 ;  /* 0x0000000d10237231 */ /* 0x080fe40000000023 */
[-C--:B------:R-:W-:Y:S02]  /*6bf0*/  HFMA2 R36, R17, R13.reuse, R36 ;  /* 0x0000000d11247231 */ /* 0x080fe40000000024 */
[----:B------:R-:W-:Y:S01]  /*6c00*/  HFMA2 R22, R19, R13, R22 ;  /* 0x0000000d13167231 */ /* 0x000fe20000000016 */
[----:B------:R-:W-:Y:S01]  /*6c10*/  LOP3.LUT R12, R12, 0x64006400, RZ, 0xfc, !PT ;  /* 0x640064000c0c7812 */ /* 0x000fe200078efcff */
[----:B------:R-:W0:Y:S01]  /*6c20*/  LDS.128 R16, [UR4] ;  /* 0x00000004ff107984 */ /* 0x000e220008000c00 */
[----:B------:R-:W-:Y:S02]  /*6c30*/  LOP3.LUT R42, R40, 0x64006400, RZ, 0xfc, !PT ;  /* 0x64006400282a7812 */ /* 0x000fe400078efcff */
[----:B------:R-:W-:Y:S01]  /*6c40*/  LOP3.LUT R38, R11, 0x380038, RZ, 0xc0, !PT ;  /* 0x003800380b267812 */ /* 0x000fe200078ec0ff */
[----:B------:R-:W-:Y:S01]  /*6c50*/  HADD2 R44, R12, -1028, -1028 ;  /* 0xe404e4040c2c7430 */ /* 0x000fe20000000000 */
[----:B------:R-:W-:Y:S01]  /*6c60*/  SHF.R.U32.HI R12, RZ, 0x6, R11 ;  /* 0x00000006ff0c7819 */ /* 0x000fe2000001160b */
[----:B------:R-:W-:Y:S01]  /*6c70*/  HFMA2 R42, R42, R25.H1_H1, -132, -132 ;  /* 0xd820d8202a2a7431 */ /* 0x000fe20000060019 */
[----:B------:R-:W-:-:S02]  /*6c80*/  LOP3.LUT R39, R10, 0x380038, RZ, 0xc0, !PT ;  /* 0x003800380a277812 */ /* 0x000fc400078ec0ff */
[----:B------:R-:W-:Y:S01]  /*6c90*/  LOP3.LUT R11, R8, 0x70007, RZ, 0xc0, !PT ;  /* 0x00070007080b7812 */ /* 0x000fe200078ec0ff */
[----:B------:R-:W-:Y:S01]  /*6ca0*/  HFMA2 R23, R44, R13, R23 ;  /* 0x0000000d2c177231 */ /* 0x000fe20000000017 */
[----:B------:R-:W-:Y:S02]  /*6cb0*/  LOP3.LUT R37, R9, 0x380038, RZ, 0xc0, !PT ;  /* 0x0038003809257812 */ /* 0x000fe400078ec0ff */
[----:B------:R-:W-:Y:S02]  /*6cc0*/  LOP3.LUT R40, R39, 0x64006400, RZ, 0xfc, !PT ;  /* 0x6400640027287812 */ /* 0x000fe400078efcff */
[----:B------:R-:W-:Y:S01]  /*6cd0*/  LOP3.LUT R13, R11, 0x64006400, RZ, 0xfc, !PT ;  /* 0x640064000b0d7812 */ /* 0x000fe200078efcff */
[----:B------:R-:W-:Y:S01]  /*6ce0*/  HFMA2 R11, R42, R14, R35 ;  /* 0x0000000e2a0b7231 */ /* 0x000fe20000000023 */
[----:B------:R-:W-:Y:S01]  /*6cf0*/  LOP3.LUT R44, R37, 0x64006400, RZ, 0xfc, !PT ;  /* 0x64006400252c7812 */ /* 0x000fe200078efcff */
[----:B------:R-:W-:Y:S01]  /*6d00*/  HFMA2 R35, R40, R25.H1_H1, -132, -132 ;  /* 0xd820d82028237431 */ /* 0x000fe20000060019 */
[----:B------:R-:W-:-:S02]  /*6d10*/  LOP3.LUT R38, R38, 0x64006400, RZ, 0xfc, !PT ;  /* 0x6400640026267812 */ /* 0x000fc400078efcff */
[----:B------:R-:W-:Y:S01]  /*6d20*/  SHF.R.U32.HI R9, RZ, 0x6, R9 ;  /* 0x00000006ff097819 */ /* 0x000fe20000011609 */
[-C--:B------:R-:W-:Y:S01]  /*6d30*/  HFMA2 R37, R44, R25.reuse.H1_H1, -132, -132 ;  /* 0xd820d8202c257431 */ /* 0x080fe20000060019 */
[----:B------:R-:W-:Y:S01]  /*6d40*/  SHF.R.U32.HI R10, RZ, 0x6, R10 ;  /* 0x00000006ff0a7819 */ /* 0x000fe2000001160a */
[----:B------:R-:W-:Y:S01]  /*6d50*/  HFMA2 R40, R38, R25.H1_H1, -132, -132 ;  /* 0xd820d82026287431 */ /* 0x000fe20000060019 */
[----:B------:R-:W-:Y:S01]  /*6d60*/  LOP3.LUT R34, R34, 0x64006400, RZ, 0xfc, !PT ;  /* 0x6400640022227812 */ /* 0x000fe200078efcff */
[----:B------:R-:W-:Y:S01]  /*6d70*/  HADD2 R38, R13, -1028, -1028 ;  /* 0xe404e4040d267430 */ /* 0x000fe20000000000 */
[----:B------:R-:W-:Y:S01]  /*6d80*/  LOP3.LUT R13, R9, 0x70007, RZ, 0xc0, !PT ;  /* 0x00070007090d7812 */ /* 0x000fe200078ec0ff */
[-C--:B------:R-:W-:Y:S02]  /*6d90*/  HFMA2 R36, R37, R14.reuse, R36 ;  /* 0x0000000e25247231 */ /* 0x080fe40000000024 */
[-C--:B------:R-:W-:Y:S02]  /*6da0*/  HFMA2 R22, R35, R14.reuse, R22 ;  /* 0x0000000e23167231 */ /* 0x080fe40000000016 */
[----:B------:R-:W-:-:S02]  /*6db0*/  HFMA2 R23, R40, R14, R23 ;  /* 0x0000000e28177231 */ /* 0x000fc40000000017 */
[----:B------:R-:W-:Y:S01]  /*6dc0*/  HFMA2 R11, R38, R15, R11 ;  /* 0x0000000f260b7231 */ /* 0x000fe2000000000b */
        /* <DEDUP_REMOVED lines=13> */
[----:B------:R-:W-:Y:S01]  /*6ea0*/  HFMA2 R36, R41, R15, R36 ;  /* 0x0000000f29247231 */ /* 0x000fe20000000024 */
[----:B------:R-:W-:Y:S01]  /*6eb0*/  LOP3.LUT R13, R10, 0x380038, RZ, 0xc0, !PT ;  /* 0x003800380a0d7812 */ /* 0x000fe200078ec0ff */
[----:B------:R-:W-:Y:S01]  /*6ec0*/  HFMA2 R14, R14, R25.H1_H1, -132, -132 ;  /* 0xd820d8200e0e7431 */ /* 0x000fe20000060019 */
[----:B------:R-:W-:Y:S01]  /*6ed0*/  LOP3.LUT R8, R8, 0x1c001c0, RZ, 0xc0, !PT ;  /* 0x01c001c008087812 */ /* 0x000fe200078ec0ff */
[-C--:B------:R-:W-:Y:S02]  /*6ee0*/  HFMA2 R22, R37, R15.reuse, R22 ;  /* 0x0000000f25167231 */ /* 0x080fe40000000016 */
[----:B------:R-:W-:-:S02]  /*6ef0*/  HFMA2 R15, R40, R15, R23 ;  /* 0x0000000f280f7231 */ /* 0x000fc40000000017 */
[-C--:B------:R-:W-:Y:S01]  /*6f00*/  HFMA2 R35, R38, R25.reuse.H1_H1, -132, -132 ;  /* 0xd820d82026237431 */ /* 0x080fe20000060019 */
[----:B------:R-:W-:Y:S01]  /*6f10*/  LOP3.LUT R10, R10, 0x1c001c0, RZ, 0xc0, !PT ;  /* 0x01c001c00a0a7812 */ /* 0x000fe200078ec0ff */
[-C--:B0-----:R-:W-:Y:S01]  /*6f20*/  HFMA2 R23, R14, R16.reuse, R11 ;  /* 0x000000100e177231 */ /* 0x081fe2000000000b */
[----:B------:R-:W-:Y:S02]  /*6f30*/  LOP3.LUT R14, R13, 0x64006400, RZ, 0xfc, !PT ;  /* 0x640064000d0e7812 */ /* 0x000fe400078efcff */
[----:B------:R-:W-:Y:S01]  /*6f40*/  LOP3.LUT R13, R9, 0x1c001c0, RZ, 0xc0, !PT ;  /* 0x01c001c0090d7812 */ /* 0x000fe200078ec0ff */
[----:B------:R-:W-:Y:S01]  /*6f50*/  HFMA2 R11, R35, R16, R36 ;  /* 0x00000010230b7231 */ /* 0x000fe20000000024 */
[----:B------:R-:W-:Y:S01]  /*6f60*/  LOP3.LUT R35, R12, 0x380038, RZ, 0xc0, !PT ;  /* 0x003800380c237812 */ /* 0x000fe200078ec0ff */
[----:B------:R-:W-:Y:S01]  /*6f70*/  HFMA2 R37, R14, R25.H1_H1, -132, -132 ;  /* 0xd820d8200e257431 */ /* 0x000fe20000060019 */
[----:B------:R-:W-:Y:S02]  /*6f80*/  LOP3.LUT R9, R8, 0x64006400, RZ, 0xfc, !PT ;  /* 0x6400640008097812 */ /* 0x000fe400078efcff */
[----:B------:R-:W-:-:S02]  /*6f90*/  LOP3.LUT R36, R35, 0x64006400, RZ, 0xfc, !PT ;  /* 0x6400640023247812 */ /* 0x000fc400078efcff */
[----:B------:R-:W-:Y:S01]  /*6fa0*/  LOP3.LUT R13, R13, 0x64006400, RZ, 0xfc, !PT ;  /* 0x640064000d0d7812 */ /* 0x000fe200078efcff */
[----:B------:R-:W-:Y:S01]  /*6fb0*/  HFMA2 R8, R37, R16, R22 ;  /* 0x0000001025087231 */ /* 0x000fe20000000016 */
[----:B------:R-:W-:Y:S01]  /*6fc0*/  LOP3.LUT R35, R10, 0x64006400, RZ, 0xfc, !PT ;  /* 0x640064000a237812 */ /* 0x000fe200078efcff */
[----:B------:R-:W-:Y:S01]  /*6fd0*/  HFMA2 R36, R36, R25.H1_H1, -132, -132 ;  /* 0xd820d82024247431 */ /* 0x000fe20000060019 */
[----:B------:R-:W-:Y:S01]  /*6fe0*/  LOP3.LUT R40, R12, 0x1c001c0, RZ, 0xc0, !PT ;  /* 0x01c001c00c287812 */ /* 0x000fe200078ec0ff */
[-C--:B------:R-:W-:Y:S01]  /*6ff0*/  HFMA2 R22, R13, R24.reuse.H1_H1, -20, -20 ;  /* 0xcd00cd000d167431 */ /* 0x080fe20000060018 */
[----:B------:R-:W-:Y:S01]  /*7000*/  LOP3.LUT R14, R4, 0x380038, RZ, 0xc0, !PT ;  /* 0x00380038040e7812 */ /* 0x000fe200078ec0ff */
[-C--:B------:R-:W-:Y:S01]  /*7010*/  HFMA2 R10, R9, R24.reuse.H1_H1, -20, -20 ;  /* 0xcd00cd00090a7431 */ /* 0x080fe20000060018 */
[----:B------:R-:W-:Y:S01]  /*7020*/  SHF.R.U32.HI R13, RZ, 0x6, R4 ;  /* 0x00000006ff0d7819 */ /* 0x000fe20000011604 */
[----:B------:R-:W-:Y:S02]  /*7030*/  HFMA2 R35, R35, R24.H1_H1, -20, -20 ;  /* 0xcd00cd0023237431 */ /* 0x000fe40000060018 */
[----:B------:R-:W-:-:S02]  /*7040*/  HFMA2 R16, R36, R16, R15 ;  /* 0x0000001024107231 */ /* 0x000fc4000000000f */
[-C--:B------:R-:W-:Y:S02]  /*7050*/  HFMA2 R23, R10, R17.reuse, R23 ;  /* 0x000000110a177231 */ /* 0x080fe40000000017 */
[-C--:B------:R-:W-:Y:S02]  /*7060*/  HFMA2 R22, R22, R17.reuse, R11 ;  /* 0x0000001116167231 */ /* 0x080fe4000000000b */
[----:B------:R-:W-:Y:S01]  /*7070*/  HFMA2 R15, R35, R17, R8 ;  /* 0x00000011230f7231 */ /* 0x000fe20000000008 */
[----:B------:R-:W-:Y:S01]  /*7080*/  LOP3.LUT R38, R4, 0x70007, RZ, 0xc0, !PT ;  /* 0x0007000704267812 */ /* 0x000fe200078ec0ff */
[----:B------:R-:W0:Y:S01]  /*7090*/  LDS.128 R8, [UR4+0x10] ;  /* 0x00001004ff087984 */ /* 0x000e220008000c00 */
[----:B------:R-:W-:Y:S02]  /*70a0*/  LOP3.LUT R41, R40, 0x64006400, RZ, 0xfc, !PT ;  /* 0x6400640028297812 */ /* 0x000fe400078efcff */
[C---:B------:R-:W-:Y:S02]  /*70b0*/  LOP3.LUT R35, R5.reuse, 0x380038, RZ, 0xc0, !PT ;  /* 0x0038003805237812 */ /* 0x040fe400078ec0ff */
[----:B------:R-:W-:Y:S01]  /*70c0*/  SHF.R.U32.HI R4, RZ, 0x6, R5 ;  /* 0x00000006ff047819 */ /* 0x000fe20000011605 */
[----:B------:R-:W-:Y:S01]  /*70d0*/  HFMA2 R41, R41, R24.H1_H1, -20, -20 ;  /* 0xcd00cd0029297431 */ /* 0x000fe20000060018 */
[----:B------:R-:W-:-:S02]  /*70e0*/  LOP3.LUT R37, R5, 0x70007, RZ, 0xc0, !PT ;  /* 0x0007000705257812 */ /* 0x000fc400078ec0ff */
[C---:B------:R-:W-:Y:S02]  /*70f0*/  LOP3.LUT R12, R6.reuse, 0x380038, RZ, 0xc0, !PT ;  /* 0x00380038060c7812 */ /* 0x040fe400078ec0ff */
[----:B------:R-:W-:Y:S01]  /*7100*/  SHF.R.U32.HI R5, RZ, 0x6, R6 ;  /* 0x00000006ff057819 */ /* 0x000fe20000011606 */
[----:B------:R-:W-:Y:S01]  /*7110*/  HFMA2 R16, R41, R17, R16 ;  /* 0x0000001129107231 */ /* 0x000fe20000000010 */
        /* <DEDUP_REMOVED lines=17> */
[-C--:B------:R-:W-:Y:S01]  /*7230*/  HFMA2 R14, R14, R25.reuse.H1_H1, -132, -132 ;  /* 0xd820d8200e0e7431 */ /* 0x080fe20000060019 */
[----:B------:R-:W-:Y:S01]  /*7240*/  LOP3.LUT R37, R6, 0x380038, RZ, 0xc0, !PT ;  /* 0x0038003806257812 */ /* 0x000fe200078ec0ff */
[-C--:B------:R-:W-:Y:S02]  /*7250*/  HFMA2 R15, R38, R18.reuse, R15 ;  /* 0x00000012260f7231 */ /* 0x080fe4000000000f */
[----:B------:R-:W-:Y:S01]  /*7260*/  HFMA2 R18, R7, R18, R16 ;  /* 0x0000001207127231 */ /* 0x000fe20000000010 */
[----:B------:R-:W-:Y:S01]  /*7270*/  LOP3.LUT R16, R35, 0x64006400, RZ, 0xfc, !PT ;  /* 0x6400640023107812 */ /* 0x000fe200078efcff */
[-C--:B------:R-:W-:Y:S01]  /*7280*/  HFMA2 R35, R36, R25.reuse.H1_H1, -132, -132 ;  /* 0xd820d82024237431 */ /* 0x080fe20000060019 */
[----:B------:R-:W-:Y:S01]  /*7290*/  LOP3.LUT R7, R13, 0x70007, RZ, 0xc0, !PT ;  /* 0x000700070d077812 */ /* 0x000fe200078ec0ff */
[----:B------:R-:W-:-:S02]  /*72a0*/  HFMA2 R12, R12, R25.H1_H1, -132, -132 ;  /* 0xd820d8200c0c7431 */ /* 0x000fc40000060019 */
[----:B------:R-:W-:Y:S02]  /*72b0*/  HFMA2 R23, R14, R19, R23 ;  /* 0x000000130e177231 */ /* 0x000fe40000000017 */
[----:B------:R-:W-:Y:S01]  /*72c0*/  HFMA2 R17, R16, R25.H1_H1, -132, -132 ;  /* 0xd820d82010117431 */ /* 0x000fe20000060019 */
[----:B------:R-:W-:Y:S01]  /*72d0*/  LOP3.LUT R7, R7, 0x64006400, RZ, 0xfc, !PT ;  /* 0x6400640007077812 */ /* 0x000fe200078efcff */
[-C--:B------:R-:W-:Y:S01]  /*72e0*/  HFMA2 R12, R12, R19.reuse, R15 ;  /* 0x000000130c0c7231 */ /* 0x080fe2000000000f */
[----:B------:R-:W-:Y:S02]  /*72f0*/  LOP3.LUT R15, R13, 0x380038, RZ, 0xc0, !PT ;  /* 0x003800380d0f7812 */ /* 0x000fe400078ec0ff */
[----:B------:R-:W-:Y:S01]  /*7300*/  LOP3.LUT R38, R37, 0x64006400, RZ, 0xfc, !PT ;  /* 0x6400640025267812 */ /* 0x000fe200078efcff */
[----:B------:R-:W-:Y:S02]  /*7310*/  HFMA2 R14, R17, R19, R22 ;  /* 0x00000013110e7231 */ /* 0x000fe40000000016 */
[----:B------:R-:W-:-:S02]  /*7320*/  HADD2 R16, R7, -1028, -1028 ;  /* 0xe404e40407107430 */ /* 0x000fc40000000000 */
[----:B------:R-:W-:Y:S01]  /*7330*/  HFMA2 R19, R35, R19, R18 ;  /* 0x0000001323137231 */ /* 0x000fe20000000012 */
[----:B------:R-:W-:Y:S02]  /*7340*/  LOP3.LUT R35, R6, 0x70007, RZ, 0xc0, !PT ;  /* 0x0007000706237812 */ /* 0x000fe400078ec0ff */
[----:B------:R-:W-:Y:S01]  /*7350*/  LOP3.LUT R17, R4, 0x70007, RZ, 0xc0, !PT ;  /* 0x0007000704117812 */ /* 0x000fe200078ec0ff */
[----:B0-----:R-:W-:Y:S01]  /*7360*/  HFMA2 R7, R16, R8, R23 ;  /* 0x0000000810077231 */ /* 0x001fe20000000017 */
[----:B------:R-:W-:Y:S02]  /*7370*/  LOP3.LUT R35, R35, 0x64006400, RZ, 0xfc, !PT ;  /* 0x6400640023237812 */ /* 0x000fe400078efcff */
[C---:B------:R-:W-:Y:S02]  /*7380*/  LOP3.LUT R22, R5.reuse, 0x70007, RZ, 0xc0, !PT ;  /* 0x0007000705167812 */ /* 0x040fe400078ec0ff */
        /* <DEDUP_REMOVED lines=13> */
[-C--:B------:R-:W-:Y:S01]  /*7460*/  HFMA2 R22, R36, R25.reuse.H1_H1, -132, -132 ;  /* 0xd820d82024167431 */ /* 0x080fe20000060019 */
[----:B------:R-:W-:Y:S01]  /*7470*/  LOP3.LUT R6, R6, 0x1c001c0, RZ, 0xc0, !PT ;  /* 0x01c001c006067812 */ /* 0x000fe200078ec0ff */
[-C--:B------:R-:W-:Y:S01]  /*7480*/  HFMA2 R36, R38, R25.reuse.H1_H1, -132, -132 ;  /* 0xd820d82026247431 */ /* 0x080fe20000060019 */
[----:B------:R-:W-:Y:S01]  /*7490*/  LOP3.LUT R13, R13, 0x1c001c0, RZ, 0xc0, !PT ;  /* 0x01c001c00d0d7812 */ /* 0x000fe200078ec0ff */
[----:B------:R-:W-:Y:S01]  /*74a0*/  HFMA2 R12, R15, R8, R12 ;  /* 0x000000080f0c7231 */ /* 0x000fe2000000000c */
[----:B------:R-:W-:Y:S01]  /*74b0*/  LOP3.LUT R8, R5, 0x1c001c0, RZ, 0xc0, !PT ;  /* 0x01c001c005087812 */ /* 0x000fe200078ec0ff */
[----:B------:R-:W-:Y:S01]  /*74c0*/  HFMA2 R18, R18, R25.H1_H1, -132, -132 ;  /* 0xd820d82012127431 */ /* 0x000fe20000060019 */
[----:B------:R-:W-:Y:S01]  /*74d0*/  LOP3.LUT R5, R4, 0x64006400, RZ, 0xfc, !PT ;  /* 0x6400640004057812 */ /* 0x000fe200078efcff */
[----:B------:R-:W-:Y:S01]  /*74e0*/  HFMA2 R19, R36, R9, R19 ;  /* 0x0000000924137231 */ /* 0x000fe20000000013 */
[----:B------:R-:W-:Y:S01]  /*74f0*/  LOP3.LUT R17, R6, 0x64006400, RZ, 0xfc, !PT ;  /* 0x6400640006117812 */ /* 0x000fe200078efcff */
[----:B------:R-:W-:Y:S01]  /*7500*/  HFMA2 R16, R16, R25.H1_H1, -132, -132 ;  /* 0xd820d82010107431 */ /* 0x000fe20000060019 */
[----:B------:R-:W-:Y:S01]  /*7510*/  LOP3.LUT R15, R8, 0x64006400, RZ, 0xfc, !PT ;  /* 0x64006400080f7812 */ /* 0x000fe200078efcff */
[----:B------:R-:W-:-:S02]  /*7520*/  HFMA2 R6, R5, R24.H1_H1, -20, -20 ;  /* 0xcd00cd0005067431 */ /* 0x000fc40000060018 */
[-C--:B------:R-:W-:Y:S02]  /*7530*/  HFMA2 R5, R18, R9.reuse, R14 ;  /* 0x0000000912057231 */ /* 0x080fe4000000000e */
[-C--:B------:R-:W-:Y:S01]  /*7540*/  HFMA2 R8, R17, R24.reuse.H1_H1, -20, -20 ;  /* 0xcd00cd0011087431 */ /* 0x080fe20000060018 */
[----:B------:R-:W-:Y:S01]  /*7550*/  LOP3.LUT R13, R13, 0x64006400, RZ, 0xfc, !PT ;  /* 0x640064000d0d7812 */ /* 0x000fe200078efcff */
[----:B------:R-:W-:Y:S01]  /*7560*/  HFMA2 R15, R15, R24.H1_H1, -20, -20 ;  /* 0xcd00cd000f0f7431 */ /* 0x000fe20000060018 */
[----:B------:R-:W-:Y:S01]  /*7570*/  LOP3.LUT R21, R21, 0x64006400, RZ, 0xfc, !PT ;  /* 0x6400640015157812 */ /* 0x000fe200078efcff */
[-C--:B------:R-:W-:Y:S01]  /*7580*/  HFMA2 R12, R22, R9.reuse, R12 ;  /* 0x00000009160c7231 */ /* 0x080fe2000000000c */
[----:B------:R-:W-:Y:S01]  /*7590*/  LOP3.LUT R20, R20, 0x64006400, RZ, 0xfc, !PT ;  /* 0x6400640014147812 */ /* 0x000fe200078efcff */
[----:B------:R-:W-:Y:S02]  /*75a0*/  HFMA2 R19, R8, R10, R19 ;  /* 0x0000000a08137231 */ /* 0x000fe40000000013 */
[----:B------:R-:W-:-:S02]  /*75b0*/  HFMA2 R7, R16, R9, R7 ;  /* 0x0000000910077231 */ /* 0x000fc40000000007 */
[----:B------:R-:W-:Y:S02]  /*75c0*/  HFMA2 R5, R6, R10, R5 ;  /* 0x0000000a06057231 */ /* 0x000fe40000000005 */
[----:B------:R-:W-:Y:S01]  /*75d0*/  HFMA2 R4, R13, R24.H1_H1, -20, -20 ;  /* 0xcd00cd000d047431 */ /* 0x000fe20000060018 */
[----:B------:R-:W-:Y:S01]  /*75e0*/  PRMT R25, R25, 0x5410, R24 ;  /* 0x0000541019197816 */ /* 0x000fe20000000018 */
[-C--:B------:R-:W-:Y:S02]  /*75f0*/  HFMA2 R12, R15, R10.reuse, R12 ;  /* 0x0000000a0f0c7231 */ /* 0x080fe4000000000c */
[----:B------:R-:W-:Y:S02]  /*7600*/  HADD2 R21, R21, -1028, -1028 ;  /* 0xe404e40415157430 */ /* 0x000fe40000000000 */
[----:B------:R-:W-:Y:S02]  /*7610*/  HFMA2 R19, R34, R11, R19 ;  /* 0x0000000b22137231 */ /* 0x000fe40000000013 */
        /* <DEDUP_REMOVED lines=13> */
.L_x_4397:
[----:B------:R-:W-:Y:S01]  /*76f0*/  UIADD3 UR4, UPT, UPT, UR4, 0x40, URZ ;  /* 0x0000004004047890 */ /* 0x000fe2000fffe0ff */
[----:B-----5:R-:W-:Y:S01]  /*7700*/  IMAD.WIDE R16, R29, 0x4, R2 ;  /* 0x000000041d107825 */ /* 0x020fe200078e0202 */
[----:B------:R-:W-:Y:S10]  /*7710*/  @!P0 BRA `(.L_x_4398) ;  /* 0xffffffec00048947 */ /* 0x000ff4000383ffff */
.L_x_4396:
        /* <DEDUP_REMOVED lines=17> */
.L_x_4402:
[----:B------:R-:W0:Y:S02]  /*7830*/  LDS R2, [R0] ;  /* 0x0000000000027984 */ /* 0x000e240000000800 */
[----:B0-----:R-:W-:-:S05]  /*7840*/  HADD2 R3, R2, R31 ;  /* 0x0000001f02037230 */ /* 0x001fca0000000000 */
[----:B------:R-:W0:Y:S02]  /*7850*/  ATOMS.CAST.SPIN P0, [R0], R2, R3 ;  /* 0x000000020000758d */ /* 0x000e240001800003 */
[----:B0-----:R-:W-:Y:S05]  /*7860*/  @!P0 BRA `(.L_x_4402) ;  /* 0xfffffffc00f08947 */ /* 0x001fea000383ffff */
[----:B------:R-:W-:Y:S05]  /*7870*/  BRA `(.L_x_4400) ;  /* 0x00000000000c7947 */ /* 0x000fea0003800000 */
.L_x_4401:
[----:B------:R-:W2:Y:S02]  /*7880*/  LD.E R0, desc[UR6][R4.64] ;  /* 0x0000000604007980 */ /* 0x000ea4000c101900 */
[----:B--2---:R-:W-:-:S05]  /*7890*/  IADD3 R3, PT, PT, R31, R0, RZ ;  /* 0x000000001f037210 */ /* 0x004fca0007ffe0ff */
[----:B------:R0:W-:Y:S02]  /*78a0*/  ST.E desc[UR6][R4.64], R3 ;  /* 0x0000000304007985 */ /* 0x0001e4000c101906 */
.L_x_4400:
[----:B------:R-:W-:Y:S05]  /*78b0*/  BSYNC.RECONVERGENT B0 ;  /* 0x0000000000007941 */ /* 0x000fea0003800200 */
.L_x_4399:
[----:B------:R1:W-:Y:S02]  /*78c0*/  ATOM.E.ADD.F16x2.RN.STRONG.GPU P0, RZ, desc[UR6][R4.64+0x4], R30 ;  /* 0x8000041e04ff79a2 */ /* 0x0003e4000c10e106 */
[----:B-1----:R-:W-:Y:S05]  /*78d0*/  @P0 EXIT ;  /* 0x000000000000094d */ /* 0x002fea0003800000 */
[----:B------:R-:W1:Y:S02]  /*78e0*/  QSPC.E.S P0, RZ, [R4+0x4] ;  /* 0x0000040004ff73aa */ /* 0x000e640000000500 */
[----:B-1----:R-:W-:Y:S05]  /*78f0*/  @!P0 BRA `(.L_x_4403) ;  /* 0x00000000001c8947 */ /* 0x002fea0003800000 */
[----:B------:R-:W-:-:S04]  /*7900*/  MOV R2, R4 ;  /* 0x0000000400027202 */ /* 0x000fc80000000f00 */
[----:B------:R-:W-:-:S07]  /*7910*/  MOV R0, R2 ;  /* 0x0000000200007202 */ /* 0x000fce0000000f00 */
.L_x_4404:
[----:B------:R-:W0:Y:S02]  /*7920*/  LDS R2, [R0+0x4] ;  /* 0x0000040000027984 */ /* 0x000e240000000800 */
[----:B0-----:R-:W-:-:S05]  /*7930*/  HFMA2 R3, R2, 1, 1, R30 ;  /* 0x3c003c0002037831 */ /* 0x001fca000000001e */
[----:B------:R-:W0:Y:S02]  /*7940*/  ATOMS.CAST.SPIN P0, [R0+0x4], R2, R3 ;  /* 0x000004020000758d */ /* 0x000e240001800003 */
[----:B0-----:R-:W-:Y:S05]  /*7950*/  @!P0 BRA `(.L_x_4404) ;  /* 0xfffffffc00f08947 */ /* 0x001fea000383ffff */
[----:B------:R-:W-:Y:S05]  /*7960*/  EXIT ;  /* 0x000000000000794d */ /* 0x000fea0003800000 */
.L_x_4403:
[----:B------:R-:W0:Y:S02]  /*7970*/  LD.E R0, desc[UR6][R4.64+0x4] ;  /* 0x0000040604007980 */ /* 0x000e24000c101900 */
[----:B0-----:R-:W-:-:S05]  /*7980*/  IADD3 R3, PT, PT, R30, R0, RZ ;  /* 0x000000001e037210 */ /* 0x001fca0007ffe0ff */
[----:B------:R-:W-:Y:S01]  /*7990*/  ST.E desc[UR6][R4.64+0x4], R3 ;  /* 0x0000040304007985 */ /* 0x000fe2000c101906 */
[----:B------:R-:W-:Y:S05]  /*79a0*/  EXIT ;  /* 0x000000000000794d */ /* 0x000fea0003800000 */
.L_x_4405:
        /* <DEDUP_REMOVED lines=13> */
.L_x_4554:


//--------------------- .text._Z23gemm_half_q_half_kernelILi1ELi20ELb0ELb0ELi32EEvPK6__halfPKjS4_S2_PS0_iiiiPKtS7_iiiiiibS2_i --------------------------
	.section	.text._Z23gemm_half_q_half_kernelILi1ELi20ELb0ELb0ELi32EEvPK6__halfPKjS4_S2_PS0_iiiiPKtS7_iiiiiibS2_i,"ax",@progbits
	.align	128
        .global         _Z23gemm_half_q_half_kernelILi1ELi20ELb0ELb0ELi32EEvPK6__halfPKjS4_S2_PS0_iiiiPKtS7_iiiiiibS2_i
        .type           _Z23gemm_half_q_half_kernelILi1ELi20ELb0ELb0ELi32EEvPK6__halfPKjS4_S2_PS0_iiiiPKtS7_iiiiiibS2_i,@function
        .size           _Z23gemm_half_q_half_kernelILi1ELi20ELb0ELb0ELi32EEvPK6__halfPKjS4_S2_PS0_iiiiPKtS7_iiiiiibS2_i,(.L_x_4555 - _Z23gemm_half_q_half_kernelILi1ELi20ELb0ELb0ELi32EEvPK6__halfPKjS4_S2_PS0_iiiiPKtS7_iiiiiibS2_i)
        .other          _Z23gemm_half_q_half_kernelILi1ELi20ELb0ELb0ELi32EEvPK6__halfPKjS4_S2_PS0_iiiiPKtS7_iiiiiibS2_i,@"STO_CUDA_ENTRY STV_DEFAULT"
_Z23gemm_half_q_half_kernelILi1ELi20ELb0ELb0ELi32EEvPK6__halfPKjS4_S2_PS0_iiiiPKtS7_iiiiiibS2_i:
.text._Z23gemm_half_q_half_kernelILi1ELi20ELb0ELb0ELi32EEvPK6__halfPKjS4_S2_PS0_iiiiPKtS7_iiiiiibS2_i:
        /* <DEDUP_REMOVED lines=12> */
[C---:B---3--:R-:W-:Y:S01]  /*00c0*/  IMAD.IADD R11, R32.reuse, 0x1, R13 ;  /* 0x00000001200b7824 */ /* 0x048fe200078e020d */
        /* <DEDUP_REMOVED lines=21> */
.L_x_4407:
[----:B------:R-:W-:Y:S05]  /*0220*/  BSYNC.RECONVERGENT B0 ;  /* 0x0000000000007941 */ /* 0x000fea0003800200 */
.L_x_4406:
[----:B------:R-:W1:Y:S01]  /*0230*/  LDCU UR4, c[0x0][0x3ac] ;  /* 0x00007580ff0477ac */ /* 0x000e620008000800 */
[----:B------:R-:W-:-:S04]  /*0240*/  IMAD R4, R4, 0x20, R13 ;  /* 0x0000002004047824 */ /* 0x000fc800078e020d */
[----:B------:R-:W-:Y:S02]  /*0250*/  IMAD.SHL.U32 R4, R4, 0x4, RZ ;  /* 0x0000000404047824 */ /* 0x000fe400078e00ff */
[----:B-1----:R-:W-:-:S05]  /*0260*/  IMAD.U32 R37, RZ, RZ, UR4 ;  /* 0x00000004ff257e24 */ /* 0x002fca000f8e00ff */
[----:B------:R-:W-:-:S13]  /*0270*/  ISETP.GE.AND P0, PT, R4, R37, PT ;  /* 0x000000250400720c */ /* 0x000fda0003f06270 */
[----:B------:R-:W-:Y:S05]  /*0280*/  @P0 EXIT ;  /* 0x000000000000094d */ /* 0x000fea0003800000 */
[----:B0-----:R-:W0:Y:S01]  /*0290*/  LDC.U8 R0, c[0x0][0x3e0] ;  /* 0x0000f800ff007b82 */ /* 0x001e220000000000 */
        /* <DEDUP_REMOVED lines=12> */
[----:B------:R-:W-:-:S04]  /*0360*/  IMAD.SHL.U32 R7, R59, 0x40, RZ ;  /* 0x000000403b077824 */ /* 0x000fc800078e00ff */
        /* <DEDUP_REMOVED lines=9> */
.L_x_4409:
[----:B0-----:R-:W0:Y:S01]  /*0400*/  LDC.64 R6, c[0x0][0x390] ;  /* 0x0000e400ff067b82 */ /* 0x001e220000000a00 */
[----:B-----5:R-:W-:-:S04]  /*0410*/  VIADD R0, R12, UR4 ;  /* 0x000000040c007c36 */ /* 0x020fc80008000000 */
        /* <DEDUP_REMOVED lines=24> */
[----:B------:R-:W-:Y:S02]  /*05a0*/  IADD3 R6, PT, PT, R6, 0x1, R7 ;  /* 0x0000000106067810 */ /* 0x000fe40007ffe007 */
[----:B------:R-:W-:Y:S01]  /*05b0*/  IADD3 R15, PT, PT, R15, 0x1, R18 ;  /* 0x000000010f0f7810 */ /* 0x000fe20007ffe012 */
[----:B------:R-:W-:Y:S01]  /*05c0*/  IMAD R7, R0, R0, R0 ;  /* 0x0000000000077224 */ /* 0x000fe200078e0200 */
[----:B0-----:R-:W4:Y:S01]  /*05d0*/  I2F.F16 R9, R6 ;  /* 0x0000000600097306 */ /* 0x001f220000200c00 */
[C---:B------:R-:W-:Y:S01]  /*05e0*/  IMAD R18, R17.reuse, R17, R17 ;  /* 0x0000001111127224 */ /* 0x040fe200078e0211 */
[----:B------:R-:W-:Y:S02]  /*05f0*/  ISETP.GE.AND P0, PT, R16, R31, PT ;  /* 0x0000001f1000720c */ /* 0x000fe40003f06270 */
[----:B------:R-:W-:Y:S02]  /*0600*/  IADD3 R7, PT, PT, R0, 0x1, R7 ;  /* 0x0000000100077810 */ /* 0x000fe40007ffe007 */
[----:B------:R-:W-:-:S02]  /*0610*/  IADD3 R18, PT, PT, R17, 0x1, R18 ;  /* 0x0000000111127810 */ /* 0x000fc40007ffe012 */
        /* <DEDUP_REMOVED lines=8> */
.L_x_4408:
[----:B------:R-:W1:Y:S01]  /*06a0*/  LDCU UR4, c[0x0][0x3c8] ;  /* 0x00007900ff0477ac */ /* 0x000e620008000800 */
[----:B0-----:R-:W-:Y:S01]  /*06b0*/  IMAD.MOV.U32 R2, RZ, RZ, RZ ;  /* 0x000000ffff027224 */ /* 0x001fe200078e00ff */
        /* <DEDUP_REMOVED lines=9> */
.L_x_4410:
        /* <DEDUP_REMOVED lines=11> */
.L_x_4411:
        /* <DEDUP_REMOVED lines=11> */
.L_x_4412:
        /* <DEDUP_REMOVED lines=11> */
.L_x_4413:
        /* <DEDUP_REMOVED lines=11> */
.L_x_4414:
        /* <DEDUP_REMOVED lines=15> */
[----:B------:R-:W-:Y:S01]  /*0b00*/  SHF.R.S32.HI R2, RZ, 0x1f, R4 ;  /* 0x0000001fff027819 */ /* 0x000fe20000011404 */
[----:B------:R-:W-:-:S03]  /*0b10*/  UMOV UR4, UR5 ;  /* 0x0000000500047c82 */ /* 0x000fc60008000000 */
[----:B------:R-:W-:-:S04]  /*0b20*/  IADD3 R4, P0, PT, R4, R3, RZ ;  /* 0x0000000304047210 */ /* 0x000fc80007f1e0ff */
[----:B------:R-:W-:Y:S02]  /*0b30*/  LEA.HI.X.SX32 R3, R3, R2, 0x1, P0 ;  /* 0x0000000203037211 */ /* 0x000fe400000f0eff */
[----:B------:R-:W-:Y:S02]  /*0b40*/  ISETP.GT.AND P0, PT, R5, R32, PT ;  /* 0x000000200500720c */ /* 0x000fe40003f04270 */
[----:B-1----:R-:W-:-:S04]  /*0b50*/  LEA R2, P1, R4, UR10, 0x2 ;  /* 0x0000000a04027c11 */ /* 0x002fc8000f8210ff */
[----:B------:R-:W-:-:S07]  /*0b60*/  LEA.HI.X R3, R4, UR11, R3, 0x2, P1 ;  /* 0x0000000b04037c11 */ /* 0x000fce00088f1403 */
[----:B------:R-:W-:Y:S05]  /*0b70*/  @!P0 BRA `(.L_x_4415) ;  /* 0x0000001400548947 */ /* 0x000fea0003800000 */
[C---:B------:R-:W-:Y:S01]  /*0b80*/  IMAD.WIDE R32, R37.reuse, 0x4, R2 ;  /* 0x0000000425207825 */ /* 0x040fe200078e0202 */
[----:B------:R-:W2:Y:S04]  /*0b90*/  LDG.E.128.CONSTANT R20, desc[UR6][R2.64] ;  /* 0x0000000602147981 */ /* 0x000ea8000c1e9d00 */
[----:B------:R2:W3:Y:S01]  /*0ba0*/  LDG.E.128.CONSTANT R12, desc[UR6][R32.64] ;  /* 0x00000006200c7981 */ /* 0x0004e2000c1e9d00 */
[----:B------:R-:W-:-:S05]  /*0bb0*/  IMAD.WIDE R34, R37, 0x4, R32 ;  /* 0x0000000425227825 */ /* 0x000fca00078e0220 */
[----:B------:R0:W4:Y:S01]  /*0bc0*/  LDG.E.128.CONSTANT R16, desc[UR6][R34.64] ;  /* 0x0000000622107981 */ /* 0x000122000c1e9d00 */
[----:B------:R-:W-:-:S05]  /*0bd0*/  IMAD.WIDE R38, R37, 0x4, R34 ;  /* 0x0000000425267825 */ /* 0x000fca00078e0222 */
[----:B------:R1:W5:Y:S01]  /*0be0*/  LDG.E.128.CONSTANT R4, desc[UR6][R38.64] ;  /* 0x0000000626047981 */ /* 0x000362000c1e9d00 */
[----:B------:R-:W-:-:S05]  /*0bf0*/  IMAD.WIDE R24, R37, 0x4, R38 ;  /* 0x0000000425187825 */ /* 0x000fca00078e0226 */
[----:B------:R-:W5:Y:S01]  /*0c00*/  LDG.E.128.CONSTANT R8, desc[UR6][R24.64] ;  /* 0x0000000618087981 */ /* 0x000f62000c1e9d00 */
[----:B------:R-:W-:Y:S01]  /*0c10*/  IMAD.MOV.U32 R42, RZ, RZ, 0x2800 ;  /* 0x00002800ff2a7424 */ /* 0x000fe200078e00ff */
[----:B------:R-:W-:Y:S01]  /*0c20*/  ISETP.LE.AND P0, PT, R36, UR8, PT ;  /* 0x0000000824007c0c */ /* 0x000fe2000bf03270 */
[----:B------:R-:W-:Y:S01]  /*0c30*/  UIADD3 UR4, UPT, UPT, UR5, 0x40, URZ ;  /* 0x0000004005047890 */ /* 0x000fe2000fffe0ff */
[----:B--2---:R-:W-:Y:S02]  /*0c40*/  LOP3.LUT R33, R21, 0x3e003e0, RZ, 0xc0, !PT ;  /* 0x03e003e015217812 */ /* 0x004fe400078ec0ff */
[----:B0-----:R-:W-:Y:S02]  /*0c50*/  LOP3.LUT R35, R23, 0x3e003e0, RZ, 0xc0, !PT ;  /* 0x03e003e017237812 */ /* 0x001fe400078ec0ff */
[----:B------:R-:W-:Y:S02]  /*0c60*/  LOP3.LUT R32, R20, 0x3e003e0, RZ, 0xc0, !PT ;  /* 0x03e003e014207812 */ /* 0x000fe400078ec0ff */
[----:B------:R-:W-:-:S02]  /*0c70*/  LOP3.LUT R33, R33, 0x64006400, RZ, 0xfc, !PT ;  /* 0x6400640021217812 */ /* 0x000fc400078efcff */
[----:B------:R-:W-:Y:S02]  /*0c80*/  LOP3.LUT R43, R35, 0x64006400, RZ, 0xfc, !PT ;  /* 0x64006400232b7812 */ /* 0x000fe400078efcff */
[----:B------:R-:W-:Y:S01]  /*0c90*/  LOP3.LUT R55, R32, 0x64006400, RZ, 0xfc, !PT ;  /* 0x6400640020377812 */ /* 0x000fe200078efcff */
[-C--:B------:R-:W-:Y:S01]  /*0ca0*/  HFMA2 R56, R33, R42.reuse.H0_H0, -48, -48 ;  /* 0xd200d20021387431 */ /* 0x080fe2000004002a */
[----:B---3--:R-:W-:Y:S01]  /*0cb0*/  LOP3.LUT R35, R13, 0x3e003e0, RZ, 0xc0, !PT ;  /* 0x03e003e00d237812 */ /* 0x008fe200078ec0ff */
[-C--:B------:R-:W-:Y:S01]  /*0cc0*/  HFMA2 R58, R43, R42.reuse.H0_H0, -48, -48 ;  /* 0xd200d2002b3a7431 */ /* 0x080fe2000004002a */
[----:B-1----:R-:W-:Y:S01]  /*0cd0*/  LOP3.LUT R39, R15, 0x3e003e0, RZ, 0xc0, !PT ;  /* 0x03e003e00f277812 */ /* 0x002fe200078ec0ff */
[----:B------:R-:W-:Y:S01]  /*0ce0*/  HFMA2 R55, R55, R42.H0_H0, -48, -48 ;  /* 0xd200d20037377431 */ /* 0x000fe2000004002a */
[----:B------:R-:W-:Y:S02]  /*0cf0*/  LOP3.LUT R34, R22, 0x3e003e0, RZ, 0xc0, !PT ;  /* 0x03e003e016227812 */ /* 0x000fe400078ec0ff */
[----:B----4-:R-:W-:-:S02]  /*0d00*/  LOP3.LUT R32, R19, 0x3e003e0, RZ, 0xc0, !PT ;  /* 0x03e003e013207812 */ /* 0x010fc400078ec0ff */
        /* <DEDUP_REMOVED lines=11> */
[-C--:B------:R-:W-:Y:S01]  /*0dc0*/  HFMA2 R50, R33, R42.reuse.H0_H0, -48, -48 ;  /* 0xd200d20021327431 */ /* 0x080fe2000004002a */
[----:B-----5:R-:W-:Y:S02]  /*0dd0*/  LOP3.LUT R32, R6, 0x3e003e0, RZ, 0xc0, !PT ;  /* 0x03e003e006207812 */ /* 0x020fe400078ec0ff */
[----:B------:R-:W-:Y:S02]  /*0de0*/  LOP3.LUT R34, R7, 0x3e003e0, RZ, 0xc0, !PT ;  /* 0x03e003e007227812 */ /* 0x000fe400078ec0ff */
[----:B------:R-:W-:Y:S02]  /*0df0*/  LOP3.LUT R41, R41, 0x64006400, RZ, 0xfc, !PT ;  /* 0x6400640029297812 */ /* 0x000fe400078efcff */
[----:B------:R-:W-:Y:S02]  /*0e00*/  LOP3.LUT R2, R40, 0x20002, R3, 0xf8, !PT ;  /* 0x0002000228027812 */ /* 0x000fe400078ef803 */
        /* <DEDUP_REMOVED lines=32> */
[----:B------:R-:W-:Y:S01]  /*1010*/  SHF.R.U32.HI R3, RZ, 0xf, R21 ;  /* 0x0000000fff037819 */ /* 0x000fe20000011615 */
[-C--:B------:R-:W-:Y:S01]  /*1020*/  HFMA2 R40, R40, R42.reuse.H0_H0, -48, -48 ;  /* 0xd200d20028287431 */ /* 0x080fe2000004002a */
[----:B------:R-:W-:Y:S01]  /*1030*/  SHF.R.U32.HI R32, RZ, 0xe, R13 ;  /* 0x0000000eff207819 */ /* 0x000fe2000001160d */
[-C--:B------:R-:W-:Y:S01]  /*1040*/  HFMA2 R41, R41, R42.reuse.H0_H0, -48, -48 ;  /* 0xd200d20029297431 */ /* 0x080fe2000004002a */
[----:B------:R-:W-:Y:S01]  /*1050*/  LOP3.LUT R3, R3, 0x10001, RZ, 0xc0, !PT ;  /* 0x0001000103037812 */ /* 0x000fe200078ec0ff */
[----:B------:R-:W-:Y:S01]  /*1060*/  HFMA2 R42, R43, R42.H0_H0, -48, -48 ;  /* 0xd200d2002b2a7431 */ /* 0x000fe2000004002a */
[----:B------:R-:W-:-:S02]  /*1070*/  SHF.R.U32.HI R43, RZ, 0xf, R22 ;  /* 0x0000000fff2b7819 */ /* 0x000fc40000011616 */
[----:B------:R-:W-:Y:S02]  /*1080*/  SHF.R.U32.HI R44, RZ, 0xf, R23 ;  /* 0x0000000fff2c7819 */ /* 0x000fe40000011617 */
[----:B------:R-:W-:Y:S02]  /*1090*/  LOP3.LUT R3, R3, 0x20002, R32, 0xf8, !PT ;  /* 0x0002000203037812 */ /* 0x000fe400078ef820 */
[----:B------:R-:W-:Y:S02]  /*10a0*/  LOP3.LUT R43, R43, 0x10001, RZ, 0xc0, !PT ;  /* 0x000100012b2b7812 */ /* 0x000fe400078ec0ff */
[----:B------:R-:W-:Y:S02]  /*10b0*/  SHF.R.U32.HI R32, RZ, 0xe, R14 ;  /* 0x0000000eff207819 */ /* 0x000fe4000001160e */
[----:B------:R-:W-:Y:S02]  /*10c0*/  LOP3.LUT R44, R44, 0x10001, RZ, 0xc0, !PT ;  /* 0x000100012c2c7812 */ /* 0x000fe400078ec0ff */
[----:B------:R-:W-:-:S02]  /*10d0*/  SHF.R.U32.HI R45, RZ, 0xe, R15 ;  /* 0x0000000eff2d7819 */ /* 0x000fc4000001160f */
[----:B------:R-:W-:Y:S02]  /*10e0*/  LOP3.LUT R43, R43, 0x20002, R32, 0xf8, !PT ;  /* 0x000200022b2b7812 */ /* 0x000fe400078ef820 */
[----:B------:R-:W-:Y:S02]  /*10f0*/  LOP3.LUT R32, R44, 0x20002, R45, 0xf8, !PT ;  /* 0x000200022c207812 */ /* 0x000fe400078ef82d */
[----:B------:R-:W-:Y:S02]  /*1100*/  SHF.R.U32.HI R44, RZ, 0xd, R17 ;  /* 0x0000000dff2c7819 */ /* 0x000fe40000011611 */
[----:B------:R-:W-:Y:S02]  /*1110*/  SHF.R.U32.HI R45, RZ, 0xd, R16 ;  /* 0x0000000dff2d7819 */ /* 0x000fe40000011610 */
[----:B------:R-:W-:Y:S02]  /*1120*/  LOP3.LUT R3, R3, 0x40004, R44, 0xf8, !PT ;  /* 0x0004000403037812 */ /* 0x000fe400078ef82c */
[----:B------:R-:W-:-:S02]  /*1130*/  SHF.R.U32.HI R44, RZ, 0xd, R18 ;  /* 0x0000000dff2c7819 */ /* 0x000fc40000011612 */
[----:B------:R-:W-:Y:S02]  /*1140*/  LOP3.LUT R2, R2, 0x40004, R45, 0xf8, !PT ;  /* 0x0004000402027812 */ /* 0x000fe400078ef82d */
[----:B------:R-:W-:Y:S02]  /*1150*/  SHF.R.U32.HI R45, RZ, 0xd, R19 ;  /* 0x0000000dff2d7819 */ /* 0x000fe40000011613 */
[----:B------:R-:W-:Y:S02]  /*1160*/  LOP3.LUT R43, R43, 0x40004, R44, 0xf8, !PT ;  /* 0x000400042b2b7812 */ /* 0x000fe400078ef82c */
[----:B------:R-:W-:Y:S02]  /*1170*/  SHF.R.U32.HI R44, RZ, 0xc, R5 ;  /* 0x0000000cff2c7819 */ /* 0x000fe40000011605 */
[----:B------:R-:W-:Y:S02]  /*1180*/  LOP3.LUT R32, R32, 0x40004, R45, 0xf8, !PT ;  /* 0x0004000420207812 */ /* 0x000fe400078ef82d */
[----:B------:R-:W-:-:S02]  /*1190*/  SHF.R.U32.HI R45, RZ, 0xc, R4 ;  /* 0x0000000cff2d7819 */ /* 0x000fc40000011604 */
[----:B------:R-:W-:Y:S02]  /*11a0*/  LOP3.LUT R3, R3, 0x80008, R44, 0xf8, !PT ;  /* 0x0008000803037812 */ /* 0x000fe400078ef82c */
[----:B------:R-:W-:Y:S02]  /*11b0*/  SHF.R.U32.HI R44, RZ, 0xc, R6 ;  /* 0x0000000cff2c7819 */ /* 0x000fe40000011606 */
[----:B------:R-:W-:Y:S02]  /*11c0*/  LOP3.LUT R2, R2, 0x80008, R45, 0xf8, !PT ;  /* 0x0008000802027812 */ /* 0x000fe400078ef82d */
[----:B------:R-:W-:Y:S02]  /*11d0*/  LOP3.LUT R45, R43, 0x80008, R44, 0xf8, !PT ;  /* 0x000800082b2d7812 */ /* 0x000fe400078ef82c */
[----:B------:R-:W-:Y:S02]  /*11e0*/  SHF.R.U32.HI R43, RZ, 0xb, R8 ;  /* 0x0000000bff2b7819 */ /* 0x000fe40000011608 */
[----:B------:R-:W-:-:S02]  /*11f0*/  SHF.R.U32.HI R44, RZ, 0xb, R9 ;  /* 0x0000000bff2c7819 */ /* 0x000fc40000011609 */
[----:B------:R-:W-:Y:S02]  /*1200*/  SHF.R.U32.HI R61, RZ, 0xc, R7 ;  /* 0x0000000cff3d7819 */ /* 0x000fe40000011607 */
[----:B------:R-:W-:Y:S02]  /*1210*/  LOP3.LUT R43, R2, 0x100010, R43, 0xf8, !PT ;  /* 0x00100010022b7812 */ /* 0x000fe400078ef82b */
[----:B------:R-:W-:Y:S02]  /*1220*/  LOP3.LUT R44, R3, 0x100010, R44, 0xf8, !PT ;  /* 0x00100010032c7812 */ /* 0x000fe400078ef82c */
[----:B------:R-:W-:Y:S02]  /*1230*/  LOP3.LUT R32, R32, 0x80008, R61, 0xf8, !PT ;  /* 0x0008000820207812 */ /* 0x000fe400078ef83d */
[----:B------:R-:W-:Y:S02]  /*1240*/  SHF.R.U32.HI R2, RZ, 0xb, R10 ;  /* 0x0000000bff027819 */ /* 0x000fe4000001160a */
[----:B------:R-:W-:-:S02]  /*1250*/  SHF.R.U32.HI R3, RZ, 0xb, R11 ;  /* 0x0000000bff037819 */ /* 0x000fc4000001160b */
[----:B------:R-:W-:Y:S02]  /*1260*/  LOP3.LUT R45, R45, 0x100010, R2, 0xf8, !PT ;  /* 0x001000102d2d7812 */ /* 0x000fe400078ef802 */
[----:B------:R-:W-:Y:S01]  /*1270*/  LOP3.LUT R46, R32, 0x100010, R3, 0xf8, !PT ;  /* 0x00100010202e7812 */ /* 0x000fe200078ef803 */
[----:B------:R-:W-:Y:S01]  /*1280*/  IMAD.WIDE R2, R37, 0x4, R24 ;  /* 0x0000000425027825 */ /* 0x000fe200078e0218 */
[----:B------:R-:W-:Y:S01]  /*1290*/  LEA R32, R59, 0x20, 0x5 ;  /* 0x000000203b207811 */ /* 0x000fe200078e28ff */
[----:B------:R-:W-:Y:S06]  /*12a0*/  @P0 BRA `(.L_x_4415) ;  /* 0x0000000c00880947 */ /* 0x000fec0003800000 */
[----:B------:R-:W0:Y:S01]  /*12b0*/  LDS.128 R24, [UR5] ;  /* 0x00000005ff187984 */ /* 0x000e220008000c00 */
[----:B------:R-:W-:Y:S02]  /*12c0*/  LOP3.LUT R59, R20, 0x1f001f, RZ, 0xc0, !PT ;  /* 0x001f001f143b7812 */ /* 0x000fe400078ec0ff */
        /* <DEDUP_REMOVED lines=8> */
[----:B------:R-:W-:Y:S01]  /*1350*/  SHF.R.U32.HI R22, RZ, 0xa, R22 ;  /* 0x0000000aff167819 */ /* 0x000fe20000011616 */
[----:B------:R-:W-:Y:S01]  /*1360*/  HADD2 R60, R60, -1040, -1040 ;  /* 0xe410e4103c3c7430 */ /* 0x000fe20000000000 */
        /* <DEDUP_REMOVED lines=12> */
[----:B------:R-:W-:-:S02]  /*1430*/  LOP3.LUT R44, R44, 0x64006400, RZ, 0xfc, !PT ;  /* 0x640064002c2c7812 */ /* 0x000fc400078efcff */
[----:B------:R-:W-:Y:S02]  /*1440*/  LOP3.LUT R46, R46, 0x64006400, RZ, 0xfc, !PT ;  /* 0x640064002e2e7812 */ /* 0x000fe400078efcff */
[----:B------:R-:W-:Y:S01]  /*1450*/  PRMT R30, R30, 0x5410, R29 ;  /* 0x000054101e1e7816 */ /* 0x000fe2000000001d */
[-C--:B0-----:R-:W-:Y:S02]  /*1460*/  HFMA2 R59, R59, R24.reuse, RZ ;  /* 0x000000183b3b7231 */ /* 0x081fe400000000ff */
[----:B------:R-:W-:Y:S01]  /*1470*/  HFMA2 R61, R61, R24, RZ.H0_H0 ;  /* 0x000000183d3d7231 */ /* 0x000fe200000400ff */
[----:B------:R-:W-:Y:S01]  /*1480*/  PRMT R28, R28, 0x5410, R0 ;  /* 0x000054101c1c7816 */ /* 0x000fe20000000000 */
[----:B------:R-:W-:Y:S02]  /*1490*/  HADD2 R46, R46, -1040, -1040 ;  /* 0xe410e4102e2e7430 */ /* 0x000fe40000000000 */
[-C--:B------:R-:W-:Y:S02]  /*14a0*/  HFMA2 R61, R57, R25.reuse, R61 ;  /* 0x00000019393d7231 */ /* 0x080fe4000000003d */
[----:B------:R-:W-:Y:S01]  /*14b0*/  HFMA2 R55, R55, R25, R59 ;  /* 0x0000001937377231 */ /* 0x000fe2000000003b */
[----:B------:R-:W-:-:S02]  /*14c0*/  LOP3.LUT R59, R21, 0x1f001f, RZ, 0xc0, !PT ;  /* 0x001f001f153b7812 */ /* 0x000fc400078ec0ff */
[----:B------:R-:W-:Y:S02]  /*14d0*/  SHF.R.U32.HI R21, RZ, 0xa, R21 ;  /* 0x0000000aff157819 */ /* 0x000fe40000011615 */
[----:B------:R-:W-:Y:S01]  /*14e0*/  LOP3.LUT R59, R59, 0x64006400, RZ, 0xfc, !PT ;  /* 0x640064003b3b7812 */ /* 0x000fe200078efcff */
[----:B------:R-:W-:Y:S01]  /*14f0*/  HFMA2 R61, R22, R26, R61 ;  /* 0x0000001a163d7231 */ /* 0x000fe2000000003d */
[----:B------:R-:W-:-:S03]  /*1500*/  LOP3.LUT R21, R21, 0x1f001f, RZ, 0xc0, !PT ;  /* 0x001f001f15157812 */ /* 0x000fc600078ec0ff */
[----:B------:R-:W-:Y:S01]  /*1510*/  HADD2 R59, R59, -1040, -1040 ;  /* 0xe410e4103b3b7430 */ /* 0x000fe20000000000 */
[----:B------:R-:W-:-:S03]  /*1520*/  LOP3.LUT R21, R21, 0x64006400, RZ, 0xfc, !PT ;  /* 0x6400640015157812 */ /* 0x000fc600078efcff */
[-C--:B------:R-:W-:Y:S02]  /*1530*/  HFMA2 R59, R59, R24.reuse, RZ ;  /* 0x000000183b3b7231 */ /* 0x080fe400000000ff */
[----:B------:R-:W-:Y:S02]  /*1540*/  HFMA2 R24, R60, R24, RZ ;  /* 0x000000183c187231 */ /* 0x000fe400000000ff */
[-C--:B------:R-:W-:Y:S02]  /*1550*/  HFMA2 R59, R56, R25.reuse, R59 ;  /* 0x00000019383b7231 */ /* 0x080fe4000000003b */
[----:B------:R-:W-:Y:S02]  /*1560*/  HFMA2 R56, R20, R26, R55 ;  /* 0x0000001a14387231 */ /* 0x000fe40000000037 */
[----:B------:R-:W-:Y:S02]  /*1570*/  HFMA2 R24, R58, R25, R24 ;  /* 0x000000193a187231 */ /* 0x000fe40000000018 */
[----:B------:R-:W-:-:S02]  /*1580*/  HADD2 R58, R21, -1040, -1040 ;  /* 0xe410e410153a7430 */ /* 0x000fc40000000000 */
[----:B------:R-:W-:Y:S02]  /*1590*/  HADD2 R55, R23, -1040, -1040 ;  /* 0xe410e41017377430 */ /* 0x000fe40000000000 */
[----:B------:R-:W0:Y:S01]  /*15a0*/  LDS.128 R20, [UR5+0x10] ;  /* 0x00001005ff147984 */ /* 0x000e220008000c00 */
[-C--:B------:R-:W-:Y:S02]  /*15b0*/  HFMA2 R25, R58, R26.reuse, R59 ;  /* 0x0000001a3a197231 */ /* 0x080fe4000000003b */
[----:B------:R-:W-:Y:S01]  /*15c0*/  HFMA2 R55, R55, R26, R24 ;  /* 0x0000001a37377231 */ /* 0x000fe20000000018 */
[----:B------:R-:W-:Y:S02]  /*15d0*/  LOP3.LUT R24, R12, 0x1f001f, RZ, 0xc0, !PT ;  /* 0x001f001f0c187812 */ /* 0x000fe400078ec0ff */
[----:B------:R-:W-:Y:S02]  /*15e0*/  LOP3.LUT R26, R13, 0x1f001f, RZ, 0xc0, !PT ;  /* 0x001f001f0d1a7812 */ /* 0x000fe400078ec0ff */
[----:B------:R-:W-:-:S02]  /*15f0*/  LOP3.LUT R24, R24, 0x64006400, RZ, 0xfc, !PT ;  /* 0x6400640018187812 */ /* 0x000fc400078efcff */
[----:B------:R-:W-:Y:S02]  /*1600*/  LOP3.LUT R26, R26, 0x64006400, RZ, 0xfc, !PT ;  /* 0x640064001a1a7812 */ /* 0x000fe400078efcff */
[----:B------:R-:W-:Y:S01]  /*1610*/  SHF.R.U32.HI R12, RZ, 0xa, R12 ;  /* 0x0000000aff0c7819 */ /* 0x000fe2000001160c */
[----:B------:R-:W-:Y:S01]  /*1620*/  HADD2 R57, R24, -1040, -1040 ;  /* 0xe410e41018397430 */ /* 0x000fe20000000000 */
[----:B------:R-:W-:Y:S01]  /*1630*/  LOP3.LUT R24, R14, 0x1f001f, RZ, 0xc0, !PT ;  /* 0x001f001f0e187812 */ /* 0x000fe200078ec0ff */
[----:B------:R-:W-:Y:S01]  /*1640*/  HADD2 R26, R26, -1040, -1040 ;  /* 0xe410e4101a1a7430 */ /* 0x000fe20000000000 */
[----:B------:R-:W-:Y:S02]  /*1650*/  SHF.R.U32.HI R13, RZ, 0xa, R13 ;  /* 0x0000000aff0d7819 */ /* 0x000fe4000001160d */
[----:B------:R-:W-:Y:S01]  /*1660*/  LOP3.LUT R24, R24, 0x64006400, RZ, 0xfc, !PT ;  /* 0x6400640018187812 */ /* 0x000fe200078efcff */
[-C--:B------:R-:W-:Y:S01]  /*1670*/  HFMA2 R25, R26, R27.reuse, R25 ;  /* 0x0000001b1a197231 */ /* 0x080fe20000000019 */
[----:B------:R-:W-:Y:S01]  /*1680*/  LOP3.LUT R26, R15, 0x1f001f, RZ, 0xc0, !PT ;  /* 0x001f001f0f1a7812 */ /* 0x000fe200078ec0ff */
[----:B------:R-:W-:Y:S01]  /*1690*/  HFMA2 R56, R57, R27, R56 ;  /* 0x0000001b39387231 */ /* 0x000fe20000000038 */
        /* <DEDUP_REMOVED lines=8> */
[----:B------:R-:W-:Y:S02]  /*1720*/  SHF.R.U32.HI R14, RZ, 0xa, R14 ;  /* 0x0000000aff0e7819 */ /* 0x000fe4000001160e */
[----:B------:R-:W-:Y:S01]  /*1730*/  LOP3.LUT R12, R12, 0x64006400, RZ, 0xfc, !PT ;  /* 0x640064000c0c7812 */ /* 0x000fe200078efcff */
[----:B------:R-:W-:Y:S01]  /*1740*/  HFMA2 R55, R26, R27, R55 ;  /* 0x0000001b1a377231 */ /* 0x000fe20000000037 */
[----:B------:R-:W-:-:S02]  /*1750*/  LOP3.LUT R13, R13, 0x64006400, RZ, 0xfc, !PT ;  /* 0x640064000d0d7812 */ /* 0x000fc400078efcff */
[----:B------:R-:W-:Y:S02]  /*1760*/  LOP3.LUT R15, R15, 0x64006400, RZ, 0xfc, !PT ;  /* 0x640064000f0f7812 */ /* 0x000fe400078efcff */
[----:B------:R-:W-:Y:S01]  /*1770*/  LOP3.LUT R14, R14, 0x1f001f, RZ, 0xc0, !PT ;  /* 0x001f001f0e0e7812 */ /* 0x000fe200078ec0ff */
[-C--:B0-----:R-:W-:Y:S02]  /*1780*/  HFMA2 R24, R53, R20.reuse, R24 ;  /* 0x0000001435187231 */ /* 0x081fe40000000018 */
[----:B------:R-:W-:Y:S02]  /*1790*/  HADD2 R53, R12, -1040, -1040 ;  /* 0xe410e4100c357430 */ /* 0x000fe40000000000 */
[-C--:B------:R-:W-:Y:S01]  /*17a0*/  HFMA2 R56, R51, R20.reuse, R56 ;  /* 0x0000001433387231 */ /* 0x080fe20000000038 */
[----:B------:R-:W-:Y:S01]  /*17b0*/  LOP3.LUT R14, R14, 0x64006400, RZ, 0xfc, !PT ;  /* 0x640064000e0e7812 */ /* 0x000fe200078efcff */
[----:B------:R-:W-:Y:S01]  /*17c0*/  HADD2 R13, R13, -1040, -1040 ;  /* 0xe410e4100d0d7430 */ /* 0x000fe20000000000 */
[----:B------:R-:W-:Y:S01]  /*17d0*/  SHF.R.U32.HI R26, RZ, 0xa, R16 ;  /* 0x0000000aff1a7819 */ /* 0x000fe20000011610 */
[----:B------:R-:W-:Y:S01]  /*17e0*/  HADD2 R12, R15, -1040, -1040 ;  /* 0xe410e4100f0c7430 */ /* 0x000fe20000000000 */
[----:B------:R-:W-:Y:S01]  /*17f0*/  SHF.R.U32.HI R27, RZ, 0xa, R17 ;  /* 0x0000000aff1b7819 */ /* 0x000fe20000011611 */
        /* <DEDUP_REMOVED lines=10> */
[----:B------:R-:W0:Y:S01]  /*18a0*/  LDS.128 R12, [UR5+0x20] ;  /* 0x00002005ff0c7984 */ /* 0x000e220008000c00 */
[-C--:B------:R-:W-:Y:S01]  /*18b0*/  HFMA2 R56, R53, R21.reuse, R56 ;  /* 0x0000001535387231 */ /* 0x080fe20000000038 */
[----:B------:R-:W-:Y:S01]  /*18c0*/  SHF.R.U32.HI R51, RZ, 0xa, R18 ;  /* 0x0000000aff337819 */ /* 0x000fe20000011612 */
[----:B------:R-:W-:-:S02]  /*18d0*/  HFMA2 R53, R57, R21, R24 ;  /* 0x0000001539357231 */ /* 0x000fc40000000018 */
[----:B------:R-:W-:Y:S01]  /*18e0*/  HADD2 R25, R25, -1040, -1040 ;  /* 0xe410e41019197430 */ /* 0x000fe20000000000 */
[----:B------:R-:W-:Y:S01]  /*18f0*/  LOP3.LUT R18, R19, 0x1f001f, RZ, 0xc0, !PT ;  /* 0x001f001f13127812 */ /* 0x000fe200078ec0ff */
[----:B------:R-:W-:Y:S01]  /*1900*/  HADD2 R58, R17, -1040, -1040 ;  /* 0xe410e410113a7430 */ /* 0x000fe20000000000 */
[----:B------:R-:W-:Y:S02]  /*1910*/  LOP3.LUT R57, R16, 0x64006400, RZ, 0xfc, !PT ;  /* 0x6400640010397812 */ /* 0x000fe400078efcff */
        /* <DEDUP_REMOVED lines=16> */
[----:B------:R-:W-:Y:S01]  /*1a20*/  SHF.R.U32.HI R20, RZ, 0xa, R4 ;  /* 0x0000000aff147819 */ /* 0x000fe20000011604 */
[-C--:B------:R-:W-:Y:S01]  /*1a30*/  HFMA2 R54, R48, R23.reuse, R54 ;  /* 0x0000001730367231 */ /* 0x080fe20000000036 */
[----:B------:R-:W-:Y:S01]  /*1a40*/  LOP3.LUT R51, R51, 0x64006400, RZ, 0xfc, !PT ;  /* 0x6400640033337812 */ /* 0x000fe200078efcff */
[----:B------:R-:W-:Y:S01]  /*1a50*/  HFMA2 R55, R50, R23, R55 ;  /* 0x0000001732377231 */ /* 0x000fe20000000037 */
[----:B------:R-:W-:-:S02]  /*1a60*/  LOP3.LUT R4, R5, 0x1f001f, RZ, 0xc0, !PT ;  /* 0x001f001f05047812 */ /* 0x000fc400078ec0ff */
[----:B------:R-:W-:Y:S02]  /*1a70*/  SHF.R.U32.HI R21, RZ, 0xa, R5 ;  /* 0x0000000aff157819 */ /* 0x000fe40000011605 */
[----:B------:R-:W-:Y:S02]  /*1a80*/  LOP3.LUT R5, R6, 0x1f001f, RZ, 0xc0, !PT ;  /* 0x001f001f06057812 */ /* 0x000fe400078ec0ff */
        /* <DEDUP_REMOVED lines=18> */
[----:B------:R-:W0:Y:S01]  /*1bb0*/  LDS.128 R4, [UR5+0x30] ;  /* 0x00003005ff047984 */ /* 0x000e220008000c00 */
        /* <DEDUP_REMOVED lines=35> */
[----:B------:R-:W-:Y:S01]  /*1df0*/  SHF.R.U32.HI R8, RZ, 0xa, R8 ;  /* 0x0000000aff087819 */ /* 0x000fe20000011608 */
[-C--:B------:R-:W-:Y:S01]  /*1e00*/  HFMA2 R54, R21, R15.reuse, R54 ;  /* 0x0000000f15367231 */ /* 0x080fe20000000036 */
[----:B------:R-:W-:Y:S01]  /*1e10*/  SHF.R.U32.HI R10, RZ, 0xa, R10 ;  /* 0x0000000aff0a7819 */ /* 0x000fe2000001160a */
[-C--:B0-----:R-:W-:Y:S02]  /*1e20*/  HFMA2 R56, R17, R4.reuse, R56 ;  /* 0x0000000411387231 */ /* 0x081fe40000000038 */
[----:B------:R-:W-:Y:S02]  /*1e30*/  HFMA2 R55, R16, R15, R55 ;  /* 0x0000000f10377231 */ /* 0x000fe40000000037 */
[----:B------:R-:W-:-:S02]  /*1e40*/  HFMA2 R53, R22, R4, R53 ;  /* 0x0000000416357231 */ /* 0x000fc40000000035 */
[----:B------:R-:W-:Y:S01]  /*1e50*/  HADD2 R13, R18, -1040, -1040 ;  /* 0xe410e410120d7430 */ /* 0x000fe20000000000 */
[----:B------:R-:W-:Y:S01]  /*1e60*/  LOP3.LUT R8, R8, 0x1f001f, RZ, 0xc0, !PT ;  /* 0x001f001f08087812 */ /* 0x000fe200078ec0ff */
[----:B------:R-:W-:Y:S01]  /*1e70*/  HADD2 R12, R25, -1040, -1040 ;  /* 0xe410e410190c7430 */ /* 0x000fe20000000000 */
        /* <DEDUP_REMOVED lines=10> */
[----:B------:R-:W-:Y:S01]  /*1f20*/  SHF.R.U32.HI R9, RZ, 0xa, R9 ;  /* 0x0000000aff097819 */ /* 0x000fe20000011609 */
[----:B------:R-:W-:Y:S01]  /*1f30*/  HFMA2 R55, R42, R5, R55 ;  /* 0x000000052a377231 */ /* 0x000fe20000000037 */
[----:B------:R-:W-:Y:S01]  /*1f40*/  LOP3.LUT R11, R11, 0x64006400, RZ, 0xfc, !PT ;  /* 0x640064000b0b7812 */ /* 0x000fe200078efcff */
[----:B------:R-:W-:Y:S01]  /*1f50*/  HADD2 R5, R8, -1040, -1040 ;  /* 0xe410e41008057430 */ /* 0x000fe20000000000 */
[----:B------:R-:W-:Y:S01]  /*1f60*/  LOP3.LUT R9, R9, 0x1f001f, RZ, 0xc0, !PT ;  /* 0x001f001f09097812 */ /* 0x000fe200078ec0ff */
[----:B------:R-:W-:-:S02]  /*1f70*/  HADD2 R10, R10, -1040, -1040 ;  /* 0xe410e4100a0a7430 */ /* 0x000fc40000000000 */
[----:B------:R-:W-:Y:S01]  /*1f80*/  HADD2 R4, R11, -1040, -1040 ;  /* 0xe410e4100b047430 */ /* 0x000fe20000000000 */
[----:B------:R-:W-:Y:S01]  /*1f90*/  LOP3.LUT R9, R9, 0x64006400, RZ, 0xfc, !PT ;  /* 0x6400640009097812 */ /* 0x000fe200078efcff */
[-C--:B------:R-:W-:Y:S02]  /*1fa0*/  HFMA2 R56, R5, R6.reuse, R56 ;  /* 0x0000000605387231 */ /* 0x080fe40000000038 */
[----:B------:R-:W-:Y:S02]  /*1fb0*/  HADD2 R5, R44, -1040, -1040 ;  /* 0xe410e4102c057430 */ /* 0x000fe40000000000 */
[-C--:B------:R-:W-:Y:S02]  /*1fc0*/  HFMA2 R53, R10, R6.reuse, R53 ;  /* 0x000000060a357231 */ /* 0x080fe40000000035 */
[----:B------:R-:W-:Y:S02]  /*1fd0*/  HFMA2 R55, R4, R6, R55 ;  /* 0x0000000604377231 */ /* 0x000fe40000000037 */
[----:B------:R-:W-:-:S02]  /*1fe0*/  HADD2 R4, R45, -1040, -1040 ;  /* 0xe410e4102d047430 */ /* 0x000fc40000000000 */
[----:B------:R-:W-:Y:S02]  /*1ff0*/  HADD2 R9, R9, -1040, -1040 ;  /* 0xe410e41009097430 */ /* 0x000fe40000000000 */
[-C--:B------:R-:W-:Y:S02]  /*2000*/  HFMA2 R56, R43, R7.reuse, R56 ;  /* 0x000000072b387231 */ /* 0x080fe40000000038 */
[-C--:B------:R-:W-:Y:S02]  /*2010*/  HFMA2 R55, R46, R7.reuse, R55 ;  /* 0x000000072e377231 */ /* 0x080fe40000000037 */
[----:B------:R-:W-:Y:S02]  /*2020*/  HFMA2 R54, R9, R6, R54 ;  /* 0x0000000609367231 */ /* 0x000fe40000000036 */
        /* <DEDUP_REMOVED lines=8> */
[----:B------:R-:W-:Y:S02]  /*20b0*/  HFMA2 R27, R56, R30, RZ ;  /* 0x0000001e381b7231 */ /* 0x000fe400000000ff */
[----:B------:R-:W-:-:S07]  /*20c0*/  HFMA2 R26, R53, R28, RZ.H0_H0 ;  /* 0x0000001c351a7231 */ /* 0x000fce00000400ff */
.L_x_4415:
[----:B------:R-:W-:-:S04]  /*20d0*/  VIMNMX R5, PT, PT, R31, UR12, PT ;  /* 0x0000000c1f057c48 */ /* 0x000fc8000bfe0100 */
[----:B------:R-:W-:-:S13]  /*20e0*/  ISETP.GT.AND P0, PT, R5, R32, PT ;  /* 0x000000200500720c */ /* 0x000fda0003f04270 */
[----:B------:R-:W-:Y:S05]  /*20f0*/  @!P0 BRA `(.L_x_4416) ;  /* 0x0000001400008947 */ /* 0x000fea0003800000 */
[----:B------:R-:W-:Y:S01]  /*2100*/  VIMNMX.U32 R31, PT, PT, R31, UR12, PT ;  /* 0x0000000c1f1f7c48 */ /* 0x000fe2000bfe0000 */
[----:B------:R-:W-:-:S12]  /*2110*/  UIADD3 UR4, UPT, UPT, UR4, 0x20, URZ ;  /* 0x0000002004047890 */ /* 0x000fd8000fffe0ff */
.L_x_4418:
[----:B------:R-:W0:Y:S01]  /*2120*/  LDC.64 R36, c[0x0][0x3a8] ;  /* 0x0000ea00ff247b82 */ /* 0x000e220000000a00 */
[----:B-----5:R1:W5:Y:S01]  /*2130*/  LDG.E.128.CONSTANT R20, desc[UR6][R2.64] ;  /* 0x0000000602147981 */ /* 0x020362000c1e9d00 */
[----:B0-----:R-:W-:-:S05]  /*2140*/  IMAD.WIDE R4, R37, 0x4, R2 ;  /* 0x0000000425047825 */ /* 0x001fca00078e0202 */
[----:B------:R1:W5:Y:S01]  /*2150*/  LDG.E.128.CONSTANT R12, desc[UR6][R4.64] ;  /* 0x00000006040c7981 */ /* 0x000362000c1e9d00 */
[----:B------:R-:W-:Y:S01]  /*2160*/  ISETP.LE.AND P1, PT, R36, UR8, PT ;  /* 0x0000000824007c0c */ /* 0x000fe2000bf23270 */
[----:B------:R-:W-:Y:S02]  /*2170*/  VIADD R32, R32, 0x20 ;  /* 0x0000002020207836 */ /* 0x000fe40000000000 */
[----:B------:R-:W-:-:S03]  /*2180*/  IMAD.WIDE R16, R37, 0x4, R4 ;  /* 0x0000000425107825 */ /* 0x000fc600078e0204 */
[----:B------:R-:W-:-:S07]  /*2190*/  ISETP.GE.AND P0, PT, R32, R31, PT ;  /* 0x0000001f2000720c */ /* 0x000fce0003f06270 */
[----:B-1----:R-:W-:Y:S06]  /*21a0*/  @P1 BRA `(.L_x_4417) ;  /* 0x0000001000c81947 */ /* 0x002fec0003800000 */
[----:B------:R-:W2:Y:S01]  /*21b0*/  LDG.E.128.CONSTANT R4, desc[UR6][R16.64] ;  /* 0x0000000610047981 */ /* 0x000ea2000c1e9d00 */
[--C-:B-----5:R-:W-:Y:S01]  /*21c0*/  SHF.R.U32.HI R56, RZ, 0xe, R13.reuse ;  /* 0x0000000eff387819 */ /* 0x120fe2000001160d */
[----:B------:R-:W-:Y:S01]  /*21d0*/  IMAD.MOV.U32 R52, RZ, RZ, 0x3000 ;  /* 0x00003000ff347424 */ /* 0x000fe200078e00ff */
[C---:B------:R-:W-:Y:S01]  /*21e0*/  LOP3.LUT R33, R13.reuse, 0x380038, RZ, 0xc0, !PT ;  /* 0x003800380d217812 */ /* 0x040fe200078ec0ff */
[----:B------:R-:W0:Y:S01]  /*21f0*/  LDS.128 R8, [UR4+-0x20] ;  /* 0xffffe004ff087984 */ /* 0x000e220008000c00 */
[----:B------:R-:W-:Y:S02]  /*2200*/  SHF.R.U32.HI R3, RZ, 0x6, R13 ;  /* 0x00000006ff037819 */ /* 0x000fe4000001160d */
[----:B------:R-:W-:Y:S01]  /*2210*/  LOP3.LUT R49, R13, 0x70007, RZ, 0xc0, !PT ;  /* 0x000700070d317812 */ /* 0x000fe200078ec0ff */
[----:B------:R-:W-:Y:S01]  /*2220*/  IMAD.MOV.U32 R13, RZ, RZ, 0x2400 ;  /* 0x00002400ff0d7424 */ /* 0x000fe200078e00ff */
[----:B------:R-:W-:Y:S02]  /*2230*/  SHF.R.U32.HI R50, RZ, 0xf, R21 ;  /* 0x0000000fff327819 */ /* 0x000fe40000011615 */
[----:B------:R-:W-:-:S02]  /*2240*/  LOP3.LUT R43, R21, 0x70007, RZ, 0xc0, !PT ;  /* 0x00070007152b7812 */ /* 0x000fc400078ec0ff */
[----:B------:R-:W-:Y:S02]  /*2250*/  LOP3.LUT R41, R21, 0x380038, RZ, 0xc0, !PT ;  /* 0x0038003815297812 */ /* 0x000fe400078ec0ff */
[----:B------:R-:W-:Y:S02]  /*2260*/  SHF.R.U32.HI R24, RZ, 0x6, R21 ;  /* 0x00000006ff187819 */ /* 0x000fe40000011615 */
[--C-:B------:R-:W-:Y:S02]  /*2270*/  SHF.R.U32.HI R21, RZ, 0xf, R20.reuse ;  /* 0x0000000fff157819 */ /* 0x100fe40000011614 */
[C---:B------:R-:W-:Y:S02]  /*2280*/  LOP3.LUT R42, R20.reuse, 0x380038, RZ, 0xc0, !PT ;  /* 0x00380038142a7812 */ /* 0x040fe400078ec0ff */
[----:B------:R-:W-:Y:S02]  /*2290*/  SHF.R.U32.HI R38, RZ, 0x6, R20 ;  /* 0x00000006ff267819 */ /* 0x000fe40000011614 */
[----:B------:R-:W-:-:S02]  /*22a0*/  LOP3.LUT R44, R20, 0x70007, RZ, 0xc0, !PT ;  /* 0x00070007142c7812 */ /* 0x000fc400078ec0ff */
[----:B------:R-:W-:Y:S02]  /*22b0*/  SHF.R.U32.HI R20, RZ, 0xf, R22 ;  /* 0x0000000fff147819 */ /* 0x000fe40000011616 */
[----:B------:R-:W-:Y:S02]  /*22c0*/  PRMT R0, R0, 0x5410, R13 ;  /* 0x0000541000007816 */ /* 0x000fe4000000000d */
[----:B------:R-:W-:Y:S02]  /*22d0*/  LOP3.LUT R13, R50, 0x10001, RZ, 0xc0, !PT ;  /* 0x00010001320d7812 */ /* 0x000fe400078ec0ff */
        /* <DEDUP_REMOVED lines=10> */
[----:B------:R-:W-:Y:S02]  /*2380*/  LOP3.LUT R14, R20, 0x10001, RZ, 0xc0, !PT ;  /* 0x00010001140e7812 */ /* 0x000fe400078ec0ff */
[----:B------:R-:W-:Y:S01]  /*2390*/  LOP3.LUT R20, R13, 0x20002, R56, 0xf8, !PT ;  /* 0x000200020d147812 */ /* 0x000fe200078ef838 */
[----:B------:R-:W-:Y:S01]  /*23a0*/  HADD2 R13, R43, -1028, -1028 ;  /* 0xe404e4042b0d7430 */ /* 0x000fe20000000000 */
[----:B------:R-:W-:Y:S02]  /*23b0*/  LOP3.LUT R41, R41, 0x64006400, RZ, 0xfc, !PT ;  /* 0x6400640029297812 */ /* 0x000fe400078efcff */
[----:B------:R-:W-:Y:S02]  /*23c0*/  LOP3.LUT R46, R46, 0x64006400, RZ, 0xfc, !PT ;  /* 0x640064002e2e7812 */ /* 0x000fe400078efcff */
[----:B------:R-:W-:-:S02]  /*23d0*/  LOP3.LUT R45, R22, 0x380038, RZ, 0xc0, !PT ;  /* 0x00380038162d7812 */ /* 0x000fc400078ec0ff */
[----:B------:R-:W-:Y:S02]  /*23e0*/  SHF.R.U32.HI R39, RZ, 0x6, R22 ;  /* 0x00000006ff277819 */ /* 0x000fe40000011616 */
[----:B------:R-:W-:Y:S02]  /*23f0*/  LOP3.LUT R44, R44, 0x64006400, RZ, 0xfc, !PT ;  /* 0x640064002c2c7812 */ /* 0x000fe400078efcff */
[--C-:B------:R-:W-:Y:S02]  /*2400*/  SHF.R.U32.HI R22, RZ, 0xe, R12.reuse ;  /* 0x0000000eff167819 */ /* 0x100fe4000001160c */
[C---:B------:R-:W-:Y:S01]  /*2410*/  LOP3.LUT R25, R12.reuse, 0x380038, RZ, 0xc0, !PT ;  /* 0x003800380c197812 */ /* 0x040fe200078ec0ff */
[----:B------:R-:W-:Y:S01]  /*2420*/  HADD2 R43, R44, -1028, -1028 ;  /* 0xe404e4042c2b7430 */ /* 0x000fe20000000000 */
[----:B------:R-:W-:Y:S02]  /*2430*/  SHF.R.U32.HI R2, RZ, 0x6, R12 ;  /* 0x00000006ff027819 */ /* 0x000fe4000001160c */
[----:B------:R-:W-:Y:S01]  /*2440*/  LOP3.LUT R47, R12, 0x70007, RZ, 0xc0, !PT ;  /* 0x000700070c2f7812 */ /* 0x000fe200078ec0ff */
[----:B0-----:R-:W-:Y:S01]  /*2450*/  HFMA2 R43, R43, R8, RZ.H0_H0 ;  /* 0x000000082b2b7231 */ /* 0x001fe200000400ff */
[----:B------:R-:W-:-:S02]  /*2460*/  SHF.R.U32.HI R12, RZ, 0xe, R15 ;  /* 0x0000000eff0c7819 */ /* 0x000fc4000001160f */
[C---:B------:R-:W-:Y:S02]  /*2470*/  LOP3.LUT R35, R15.reuse, 0x380038, RZ, 0xc0, !PT ;  /* 0x003800380f237812 */ /* 0x040fe400078ec0ff */
[----:B------:R-:W-:Y:S02]  /*2480*/  SHF.R.U32.HI R19, RZ, 0x6, R15 ;  /* 0x00000006ff137819 */ /* 0x000fe4000001160f */
[----:B------:R-:W-:Y:S01]  /*2490*/  LOP3.LUT R54, R15, 0x70007, RZ, 0xc0, !PT ;  /* 0x000700070f367812 */ /* 0x000fe200078ec0ff */
[----:B------:R-:W-:Y:S01]  /*24a0*/  HFMA2 R15, R41, R52.H0_H0, -132, -132 ;  /* 0xd820d820290f7431 */ /* 0x000fe20000040034 */
[----:B------:R-:W-:Y:S01]  /*24b0*/  LOP3.LUT R23, R14, 0x20002, R23, 0xf8, !PT ;  /* 0x000200020e177812 */ /* 0x000fe200078ef817 */
[----:B------:R-:W-:Y:S01]  /*24c0*/  HFMA2 R14, R13, R8, RZ ;  /* 0x000000080d0e7231 */ /* 0x000fe200000000ff */
[----:B------:R-:W-:Y:S01]  /*24d0*/  LOP3.LUT R53, R53, 0x64006400, RZ, 0xfc, !PT ;  /* 0x6400640035357812 */ /* 0x000fe200078efcff */
[----:B------:R-:W-:Y:S01]  /*24e0*/  HADD2 R41, R46, -1028, -1028 ;  /* 0xe404e4042e297430 */ /* 0x000fe20000000000 */
[----:B------:R-:W-:-:S02]  /*24f0*/  LOP3.LUT R21, R21, 0x10001, RZ, 0xc0, !PT ;  /* 0x0001000115157812 */ /* 0x000fc400078ec0ff */
[----:B------:R-:W-:Y:S01]  /*2500*/  LOP3.LUT R13, R42, 0x64006400, RZ, 0xfc, !PT ;  /* 0x640064002a0d7812 */ /* 0x000fe200078efcff */
[----:B------:R-:W-:Y:S01]  /*2510*/  HADD2 R53, R53, -1028, -1028 ;  /* 0xe404e40435357430 */ /* 0x000fe20000000000 */
[----:B------:R-:W-:Y:S01]  /*2520*/  LOP3.LUT R55, R55, 0x10001, RZ, 0xc0, !PT ;  /* 0x0001000137377812 */ /* 0x000fe200078ec0ff */
[----:B------:R-:W-:Y:S01]  /*2530*/  HFMA2 R42, R15, R9, R14 ;  /* 0x000000090f2a7231 */ /* 0x000fe2000000000e */
[----:B------:R-:W-:Y:S01]  /*2540*/  LOP3.LUT R22, R21, 0x20002, R22, 0xf8, !PT ;  /* 0x0002000215167812 */ /* 0x000fe200078ef816 */
[----:B------:R-:W-:Y:S01]  /*2550*/  HFMA2 R44, R13, R52.H0_H0, -132, -132 ;  /* 0xd820d8200d2c7431 */ /* 0x000fe20000040034 */
[----:B------:R-:W-:Y:S01]  /*2560*/  LOP3.LUT R21, R55, 0x20002, R12, 0xf8, !PT ;  /* 0x0002000237157812 */ /* 0x000fe200078ef80c */
[-C--:B------:R-:W-:Y:S02]  /*2570*/  HFMA2 R12, R41, R8.reuse, RZ ;  /* 0x00000008290c7231 */ /* 0x080fe400000000ff */
[----:B------:R-:W-:Y:S01]  /*2580*/  HFMA2 R41, R53, R8, RZ.H0_H0 ;  /* 0x0000000835297231 */ /* 0x000fe200000400ff */
        /* <DEDUP_REMOVED lines=8> */
[C---:B------:R-:W-:Y:S01]  /*2610*/  LOP3.LUT R48, R39.reuse, 0x380038, RZ, 0xc0, !PT ;  /* 0x0038003827307812 */ /* 0x040fe200078ec0ff */
[----:B------:R-:W-:Y:S01]  /*2620*/  HFMA2 R46, R15, R52.H0_H0, -132, -132 ;  /* 0xd820d8200f2e7431 */ /* 0x000fe20000040034 */
[----:B------:R-:W-:Y:S01]  /*2630*/  LOP3.LUT R14, R14, 0x64006400, RZ, 0xfc, !PT ;  /* 0x640064000e0e7812 */ /* 0x000fe200078efcff */
[----:B------:R-:W-:Y:S01]  /*2640*/  HADD2 R45, R43, -1028, -1028 ;  /* 0xe404e4042b2d7430 */ /* 0x000fe20000000000 */
[----:B------:R-:W-:-:S02]  /*2650*/  LOP3.LUT R43, R39, 0x70007, RZ, 0xc0, !PT ;  /* 0x00070007272b7812 */ /* 0x000fc400078ec0ff */
[----:B------:R-:W-:Y:S01]  /*2660*/  LOP3.LUT R33, R33, 0x64006400, RZ, 0xfc, !PT ;  /* 0x6400640021217812 */ /* 0x000fe200078efcff */
[----:B------:R-:W-:Y:S02]  /*2670*/  HFMA2 R41, R46, R9, R41 ;  /* 0x000000092e297231 */ /* 0x000fe40000000029 */
[----:B------:R-:W-:Y:S02]  /*2680*/  HADD2 R53, R14, -1028, -1028 ;  /* 0xe404e4040e357430 */ /* 0x000fe40000000000 */
[-C--:B------:R-:W-:Y:S01]  /*2690*/  HFMA2 R9, R45, R10.reuse, R44 ;  /* 0x0000000a2d097231 */ /* 0x080fe2000000002c */
[----:B------:R-:W0:Y:S01]  /*26a0*/  LDS.128 R12, [UR4+-0x10] ;  /* 0xfffff004ff0c7984 */ /* 0x000e220008000c00 */
[----:B------:R-:W-:Y:S01]  /*26b0*/  LOP3.LUT R45, R40, 0x70007, RZ, 0xc0, !PT ;  /* 0x00070007282d7812 */ /* 0x000fe200078ec0ff */
[----:B------:R-:W-:Y:S01]  /*26c0*/  HFMA2 R42, R53, R10, R42 ;  /* 0x0000000a352a7231 */ /* 0x000fe2000000002a */
[----:B------:R-:W-:Y:S02]  /*26d0*/  LOP3.LUT R46, R43, 0x64006400, RZ, 0xfc, !PT ;  /* 0x640064002b2e7812 */ /* 0x000fe400078efcff */
[----:B------:R-:W-:-:S02]  /*26e0*/  LOP3.LUT R50, R45, 0x64006400, RZ, 0xfc, !PT ;  /* 0x640064002d327812 */ /* 0x000fc400078efcff */
[----:B------:R-:W-:Y:S01]  /*26f0*/  LOP3.LUT R44, R24, 0x380038, RZ, 0xc0, !PT ;  /* 0x00380038182c7812 */ /* 0x000fe200078ec0ff */
[----:B------:R-:W-:Y:S01]  /*2700*/  HADD2 R55, R46, -1028, -1028 ;  /* 0xe404e4042e377430 */ /* 0x000fe20000000000 */
[----:B------:R-:W-:Y:S01]  /*2710*/  LOP3.LUT R43, R38, 0x380038, RZ, 0xc0, !PT ;  /* 0x00380038262b7812 */ /* 0x000fe200078ec0ff */
[----:B------:R-:W-:Y:S01]  /*2720*/  HADD2 R50, R50, -1028, -1028 ;  /* 0xe404e40432327430 */ /* 0x000fe20000000000 */
[----:B------:R-:W-:Y:S01]  /*2730*/  LOP3.LUT R45, R44, 0x64006400, RZ, 0xfc, !PT ;  /* 0x640064002c2d7812 */ /* 0x000fe200078efcff */
[-C--:B------:R-:W-:Y:S01]  /*2740*/  HFMA2 R44, R55, R10.reuse, R8 ;  /* 0x0000000a372c7231 */ /* 0x080fe20000000008 */
[----:B------:R-:W-:Y:S02]  /*2750*/  LOP3.LUT R53, R48, 0x64006400, RZ, 0xfc, !PT ;  /* 0x6400640030357812 */ /* 0x000fe400078efcff */
        /* <DEDUP_REMOVED lines=11> */
[----:B------:R-:W-:-:S02]  /*2810*/  HFMA2 R45, R53, R11, R44 ;  /* 0x0000000b352d7231 */ /* 0x000fc4000000002c */
[-C--:B------:R-:W-:Y:S01]  /*2820*/  HFMA2 R8, R8, R11.reuse, R9 ;  /* 0x0000000b08087231 */ /* 0x080fe20000000009 */
[----:B------:R-:W-:Y:S01]  /*2830*/  LOP3.LUT R40, R40, 0x1c001c0, RZ, 0xc0, !PT ;  /* 0x01c001c028287812 */ /* 0x000fe200078ec0ff */
[----:B------:R-:W-:Y:S01]  /*2840*/  HFMA2 R53, R43, R52.H0_H0, -132, -132 ;  /* 0xd820d8202b357431 */ /* 0x000fe20000040034 */
[----:B------:R-:W-:Y:S02]  /*2850*/  LOP3.LUT R9, R38, 0x64006400, RZ, 0xfc, !PT ;  /* 0x6400640026097812 */ /* 0x000fe400078efcff */
        /* <DEDUP_REMOVED lines=10> */
[----:B------:R-:W-:-:S02]  /*2900*/  HFMA2 R38, R43, R0.H1_H1, -20, -20 ;  /* 0xcd00cd002b267431 */ /* 0x000fc40000060000 */
[-C--:B0-----:R-:W-:Y:S02]  /*2910*/  HFMA2 R8, R9, R12.reuse, R8 ;  /* 0x0000000c09087231 */ /* 0x081fe40000000008 */
[-C--:B------:R-:W-:Y:S02]  /*2920*/  HFMA2 R10, R39, R12.reuse, R42 ;  /* 0x0000000c270a7231 */ /* 0x080fe4000000002a */
[-C--:B------:R-:W-:Y:S02]  /*2930*/  HFMA2 R45, R24, R12.reuse, R45 ;  /* 0x0000000c182d7231 */ /* 0x080fe4000000002d */
[----:B------:R-:W-:Y:S01]  /*2940*/  HFMA2 R12, R38, R12, R11 ;  /* 0x0000000c260c7231 */ /* 0x000fe2000000000b */
        /* <DEDUP_REMOVED lines=21> */
[----:B------:R-:W-:-:S02]  /*2aa0*/  LOP3.LUT R54, R54, 0x64006400, RZ, 0xfc, !PT ;  /* 0x6400640036367812 */ /* 0x000fc400078efcff */
[----:B------:R-:W-:Y:S01]  /*2ab0*/  PRMT R30, R30, 0x5410, R29 ;  /* 0x000054101e1e7816 */ /* 0x000fe2000000001d */
[----:B------:R-:W-:Y:S01]  /*2ac0*/  HADD2 R49, R49, -1028, -1028 ;  /* 0xe404e40431317430 */ /* 0x000fe20000000000 */
[----:B------:R-:W-:-:S03]  /*2ad0*/  PRMT R28, R28, 0x5410, R0 ;  /* 0x000054101c1c7816 */ /* 0x000fc60000000000 */
[----:B------:R-:W-:Y:S01]  /*2ae0*/  HFMA2 R10, R49, R13, R10 ;  /* 0x0000000d310a7231 */ /* 0x000fe2000000000a */
[----:B--2---:R-:W-:Y:S02]  /*2af0*/  LOP3.LUT R61, R5, 0x380038, RZ, 0xc0, !PT ;  /* 0x00380038053d7812 */ /* 0x004fe400078ec0ff */
[----:B------:R-:W-:Y:S02]  /*2b00*/  LOP3.LUT R59, R6, 0x380038, RZ, 0xc0, !PT ;  /* 0x00380038063b7812 */ /* 0x000fe400078ec0ff */
[----:B------:R-:W-:Y:S02]  /*2b10*/  SHF.R.U32.HI R34, RZ, 0x6, R4 ;  /* 0x00000006ff227819 */ /* 0x000fe40000011604 */
[----:B------:R-:W-:Y:S02]  /*2b20*/  SHF.R.U32.HI R39, RZ, 0x6, R5 ;  /* 0x00000006ff277819 */ /* 0x000fe40000011605 */
[----:B------:R-:W-:Y:S02]  /*2b30*/  SHF.R.U32.HI R24, RZ, 0x6, R6 ;  /* 0x00000006ff187819 */ /* 0x000fe40000011606 */
[----:B------:R-:W-:-:S02]  /*2b40*/  SHF.R.U32.HI R41, RZ, 0x6, R7 ;  /* 0x00000006ff297819 */ /* 0x000fc40000011607 */
[----:B------:R-:W-:Y:S02]  /*2b50*/  LOP3.LUT R61, R61, 0x64006400, RZ, 0xfc, !PT ;  /* 0x640064003d3d7812 */ /* 0x000fe400078efcff */
        /* <DEDUP_REMOVED lines=20> */
[----:B------:R-:W-:Y:S02]  /*2ca0*/  HFMA2 R52, R56, R52.H0_H0, -132, -132 ;  /* 0xd820d82038347431 */ /* 0x000fe40000040034 */
[----:B------:R-:W-:Y:S02]  /*2cb0*/  HADD2 R56, R51, -1028, -1028 ;  /* 0xe404e40433387430 */ /* 0x000fe40000000000 */
[----:B------:R-:W-:Y:S01]  /*2cc0*/  HADD2 R51, R54, -1028, -1028 ;  /* 0xe404e40436337430 */ /* 0x000fe20000000000 */
[C---:B------:R-:W-:Y:S02]  /*2cd0*/  LOP3.LUT R54, R19.reuse, 0x1c001c0, RZ, 0xc0, !PT ;  /* 0x01c001c013367812 */ /* 0x040fe400078ec0ff */
[----:B------:R-:W-:Y:S01]  /*2ce0*/  LOP3.LUT R19, R19, 0x70007, RZ, 0xc0, !PT ;  /* 0x0007000713137812 */ /* 0x000fe200078ec0ff */
[----:B------:R-:W-:-:S02]  /*2cf0*/  HFMA2 R45, R56, R13, R45 ;  /* 0x0000000d382d7231 */ /* 0x000fc4000000002d */
[----:B------:R-:W-:Y:S02]  /*2d00*/  HFMA2 R47, R51, R13, R12 ;  /* 0x0000000d332f7231 */ /* 0x000fe4000000000c */
[-C--:B------:R-:W-:Y:S02]  /*2d10*/  HFMA2 R13, R55, R14.reuse, R8 ;  /* 0x0000000e370d7231 */ /* 0x080fe40000000008 */
[-C--:B------:R-:W-:Y:S01]  /*2d20*/  HFMA2 R12, R53, R14.reuse, R10 ;  /* 0x0000000e350c7231 */ /* 0x080fe2000000000a */
[C---:B------:R-:W-:Y:S02]  /*2d30*/  LOP3.LUT R51, R18.reuse, 0x1c001c0, RZ, 0xc0, !PT ;  /* 0x01c001c012337812 */ /* 0x040fe400078ec0ff */
[----:B------:R-:W-:Y:S01]  /*2d40*/  LOP3.LUT R18, R18, 0x70007, RZ, 0xc0, !PT ;  /* 0x0007000712127812 */ /* 0x000fe200078ec0ff */
[-C--:B------:R-:W-:Y:S02]  /*2d50*/  HFMA2 R53, R11, R14.reuse, R45 ;  /* 0x0000000e0b357231 */ /* 0x080fe4000000002d */
[----:B------:R-:W-:Y:S01]  /*2d60*/  HFMA2 R14, R9, R14, R47 ;  /* 0x0000000e090e7231 */ /* 0x000fe2000000002f */
[----:B------:R-:W-:Y:S01]  /*2d70*/  LOP3.LUT R47, R3, 0x1c001c0, RZ, 0xc0, !PT ;  /* 0x01c001c0032f7812 */ /* 0x000fe200078ec0ff */
[----:B------:R-:W0:Y:S01]  /*2d80*/  LDS.128 R8, [UR4] ;  /* 0x00000004ff087984 */ /* 0x000e220008000c00 */
        /* <DEDUP_REMOVED lines=16> */
[----:B------:R-:W-:Y:S01]  /*2e90*/  LOP3.LUT R55, R55, 0x64006400, RZ, 0xfc, !PT ;  /* 0x6400640037377812 */ /* 0x000fe200078efcff */
[-C--:B------:R-:W-:Y:S01]  /*2ea0*/  HFMA2 R45, R49, R0.reuse.H1_H1, -20, -20 ;  /* 0xcd00cd00312d7431 */ /* 0x080fe20000060000 */
[----:B------:R-:W-:Y:S02]  /*2eb0*/  LOP3.LUT R18, R18, 0x64006400, RZ, 0xfc, !PT ;  /* 0x6400640012127812 */ /* 0x000fe400078efcff */
[----:B------:R-:W-:Y:S01]  /*2ec0*/  LOP3.LUT R3, R3, 0x64006400, RZ, 0xfc, !PT ;  /* 0x6400640003037812 */ /* 0x000fe200078efcff */
[----:B------:R-:W-:Y:S01]  /*2ed0*/  HFMA2 R49, R55, R0.H1_H1, -20, -20 ;  /* 0xcd00cd0037317431 */ /* 0x000fe20000060000 */
[----:B------:R-:W-:Y:S01]  /*2ee0*/  LOP3.LUT R19, R19, 0x64006400, RZ, 0xfc, !PT ;  /* 0x6400640013137812 */ /* 0x000fe200078efcff */
[----:B------:R-:W-:Y:S02]  /*2ef0*/  HADD2 R18, R18, -1028, -1028 ;  /* 0xe404e40412127430 */ /* 0x000fe40000000000 */
[----:B------:R-:W-:Y:S01]  /*2f00*/  HFMA2 R55, R60, R15, R13 ;  /* 0x0000000f3c377231 */ /* 0x000fe2000000000d */
[----:B------:R-:W-:Y:S01]  /*2f10*/  SHF.R.U32.HI R13, RZ, 0xd, R4 ;  /* 0x0000000dff0d7819 */ /* 0x000fe20000011604 */
[----:B------:R-:W-:Y:S01]  /*2f20*/  HADD2 R3, R3, -1028, -1028 ;  /* 0xe404e40403037430 */ /* 0x000fe20000000000 */
[----:B------:R-:W-:Y:S01]  /*2f30*/  LOP3.LUT R4, R4, 0x70007, RZ, 0xc0, !PT ;  /* 0x0007000704047812 */ /* 0x000fe200078ec0ff */
[----:B------:R-:W-:-:S02]  /*2f40*/  HADD2 R19, R19, -1028, -1028 ;  /* 0xe404e40413137430 */ /* 0x000fc40000000000 */
[-C--:B------:R-:W-:Y:S01]  /*2f50*/  HFMA2 R53, R18, R15.reuse, R53 ;  /* 0x0000000f12357231 */ /* 0x080fe20000000035 */
[----:B------:R-:W-:Y:S01]  /*2f60*/  LOP3.LUT R22, R22, 0x40004, R13, 0xf8, !PT ;  /* 0x0004000416167812 */ /* 0x000fe200078ef80d */
[-C--:B------:R-:W-:Y:S01]  /*2f70*/  HFMA2 R3, R3, R15.reuse, R12 ;  /* 0x0000000f03037231 */ /* 0x080fe2000000000c */
[----:B------:R-:W-:Y:S01]  /*2f80*/  SHF.R.U32.HI R60, RZ, 0xd, R6 ;  /* 0x0000000dff3c7819 */ /* 0x000fe20000011606 */
[----:B------:R-:W-:Y:S02]  /*2f90*/  HFMA2 R18, R19, R15, R14 ;  /* 0x0000000f13127231 */ /* 0x000fe4000000000e */
[-C--:B0-----:R-:W-:Y:S01]  /*2fa0*/  HFMA2 R55, R35, R8.reuse, R55 ;  /* 0x0000000823377231 */ /* 0x081fe20000000037 */
[----:B------:R-:W0:Y:S01]  /*2fb0*/  LDS.128 R12, [UR4+0x10] ;  /* 0x00001004ff0c7984 */ /* 0x000e220008000c00 */
[----:B------:R-:W-:Y:S01]  /*2fc0*/  LOP3.LUT R6, R6, 0x70007, RZ, 0xc0, !PT ;  /* 0x0007000706067812 */ /* 0x000fe200078ec0ff */
[-C--:B------:R-:W-:Y:S01]  /*2fd0*/  HFMA2 R53, R25, R8.reuse, R53 ;  /* 0x0000000819357231 */ /* 0x080fe20000000035 */
[----:B------:R-:W-:Y:S01]  /*2fe0*/  LOP3.LUT R4, R4, 0x64006400, RZ, 0xfc, !PT ;  /* 0x6400640004047812 */ /* 0x000fe200078efcff */
[-C--:B------:R-:W-:Y:S01]  /*2ff0*/  HFMA2 R18, R43, R8.reuse, R18 ;  /* 0x000000082b127231 */ /* 0x080fe20000000012 */
[----:B------:R-:W-:Y:S01]  /*3000*/  LOP3.LUT R6, R6, 0x64006400, RZ, 0xfc, !PT ;  /* 0x6400640006067812 */ /* 0x000fe200078efcff */
[----:B------:R-:W-:-:S02]  /*3010*/  HFMA2 R3, R33, R8, R3 ;  /* 0x0000000821037231 */ /* 0x000fc40000000003 */
[-C--:B------:R-:W-:Y:S02]  /*3020*/  HFMA2 R55, R2, R9.reuse, R55 ;  /* 0x0000000902377231 */ /* 0x080fe40000000037 */
[----:B------:R-:W-:Y:S01]  /*3030*/  HADD2 R4, R4, -1028, -1028 ;  /* 0xe404e40404047430 */ /* 0x000fe20000000000 */
[----:B------:R-:W-:Y:S01]  /*3040*/  SHF.R.U32.HI R57, RZ, 0xd, R5 ;  /* 0x0000000dff397819 */ /* 0x000fe20000011605 */
        /* <DEDUP_REMOVED lines=8> */
[-C--:B------:R-:W-:Y:S01]  /*30d0*/  HFMA2 R53, R6, R10.reuse, R53 ;  /* 0x0000000a06357231 */ /* 0x080fe20000000035 */
[----:B------:R-:W-:Y:S02]  /*30e0*/  LOP3.LUT R24, R24, 0x70007, RZ, 0xc0, !PT ;  /* 0x0007000718187812 */ /* 0x000fe400078ec0ff */
[----:B------:R-:W-:Y:S01]  /*30f0*/  LOP3.LUT R34, R34, 0x64006400, RZ, 0xfc, !PT ;  /* 0x6400640022227812 */ /* 0x000fe200078efcff */
[----:B------:R-:W-:Y:S01]  /*3100*/  HADD2 R2, R5, -1028, -1028 ;  /* 0xe404e40405027430 */ /* 0x000fe20000000000 */
[----:B------:R-:W-:Y:S01]  /*3110*/  LOP3.LUT R23, R23, 0x40004, R60, 0xf8, !PT ;  /* 0x0004000417177812 */ /* 0x000fe200078ef83c */
        /* <DEDUP_REMOVED lines=9> */
[----:B------:R-:W-:-:S02]  /*31b0*/  LOP3.LUT R7, R7, 0x64006400, RZ, 0xfc, !PT ;  /* 0x6400640007077812 */ /* 0x000fc400078efcff */
[----:B------:R-:W-:Y:S01]  /*31c0*/  LOP3.LUT R39, R39, 0x70007, RZ, 0xc0, !PT ;  /* 0x0007000727277812 */ /* 0x000fe200078ec0ff */
[----:B------:R-:W-:Y:S01]  /*31d0*/  HFMA2 R3, R48, R11, R3 ;  /* 0x0000000b30037231 */ /* 0x000fe20000000003 */
[C---:B------:R-:W-:Y:S01]  /*31e0*/  LOP3.LUT R51, R41.reuse, 0x1c001c0, RZ, 0xc0, !PT ;  /* 0x01c001c029337812 */ /* 0x040fe200078ec0ff */
[----:B------:R-:W-:Y:S01]  /*31f0*/  HADD2 R7, R7, -1028, -1028 ;  /* 0xe404e40407077430 */ /* 0x000fe20000000000 */
[----:B------:R-:W-:Y:S01]  /*3200*/  LOP3.LUT R41, R41, 0x70007, RZ, 0xc0, !PT ;  /* 0x0007000729297812 */ /* 0x000fe200078ec0ff */
[-C--:B0-----:R-:W-:Y:S01]  /*3210*/  HFMA2 R6, R5, R12.reuse, R6 ;  /* 0x0000000c05067231 */ /* 0x081fe20000000006 */
[----:B------:R-:W-:Y:S01]  /*3220*/  LOP3.LUT R39, R39, 0x64006400, RZ, 0xfc, !PT ;  /* 0x6400640027277812 */ /* 0x000fe200078efcff */
[----:B------:R-:W-:Y:S02]  /*3230*/  HFMA2 R19, R24, R12, R53 ;  /* 0x0000000c18137231 */ /* 0x000fe40000000035 */
[----:B------:R-:W-:Y:S01]  /*3240*/  HFMA2 R18, R7, R10, R18 ;  /* 0x0000000a07127231 */ /* 0x000fe20000000012 */
[----:B------:R-:W-:-:S02]  /*3250*/  LOP3.LUT R41, R41, 0x64006400, RZ, 0xfc, !PT ;  /* 0x6400640029297812 */ /* 0x000fc400078efcff */
[----:B------:R-:W-:Y:S01]  /*3260*/  LOP3.LUT R22, R22, 0x64006400, RZ, 0xfc, !PT ;  /* 0x6400640016167812 */ /* 0x000fe200078efcff */
[----:B------:R-:W-:Y:S02]  /*3270*/  HADD2 R2, R39, -1028, -1028 ;  /* 0xe404e40427027430 */ /* 0x000fe40000000000 */
[-C--:B------:R-:W-:Y:S01]  /*3280*/  HFMA2 R7, R42, R13.reuse, R6 ;  /* 0x0000000d2a077231 */ /* 0x080fe20000000006 */
[----:B------:R-:W-:Y:S01]  /*3290*/  LOP3.LUT R23, R23, 0x64006400, RZ, 0xfc, !PT ;  /* 0x6400640017177812 */ /* 0x000fe200078efcff */
[----:B------:R-:W-:Y:S01]  /*32a0*/  HFMA2 R19, R38, R13, R19 ;  /* 0x0000000d26137231 */ /* 0x000fe20000000013 */
[----:B------:R-:W-:Y:S01]  /*32b0*/  LOP3.LUT R47, R47, 0x64006400, RZ, 0xfc, !PT ;  /* 0x640064002f2f7812 */ /* 0x000fe200078efcff */
[----:B------:R-:W-:Y:S01]  /*32c0*/  HFMA2 R18, R44, R11, R18 ;  /* 0x0000000b2c127231 */ /* 0x000fe20000000012 */
[----:B------:R-:W-:Y:S01]  /*32d0*/  LOP3.LUT R20, R20, 0x40004, R57, 0xf8, !PT ;  /* 0x0004000414147812 */ /* 0x000fe200078ef839 */
[----:B------:R-:W-:Y:S01]  /*32e0*/  HADD2 R41, R41, -1028, -1028 ;  /* 0xe404e40429297430 */ /* 0x000fe20000000000 */
[----:B------:R-:W-:Y:S01]  /*32f0*/  LOP3.LUT R51, R51, 0x64006400, RZ, 0xfc, !PT ;  /* 0x6400640033337812 */ /* 0x000fe200078efcff */
[----:B------:R-:W-:-:S02]  /*3300*/  HFMA2 R7, R45, R14, R7 ;  /* 0x0000000e2d077231 */ /* 0x000fc40000000007 */
[----:B------:R-:W-:Y:S02]  /*3310*/  HFMA2 R3, R2, R12, R3 ;  /* 0x0000000c02037231 */ /* 0x000fe40000000003 */
[----:B------:R-:W-:Y:S02]  /*3320*/  HFMA2 R19, R49, R14, R19 ;  /* 0x0000000e31137231 */ /* 0x000fe40000000013 */
[----:B------:R-:W-:Y:S01]  /*3330*/  HADD2 R22, R22, -1028, -1028 ;  /* 0xe404e40416167430 */ /* 0x000fe20000000000 */
[----:B------:R-:W-:Y:S01]  /*3340*/  LOP3.LUT R21, R21, 0x40004, R60, 0xf8, !PT ;  /* 0x0004000415157812 */ /* 0x000fe200078ef83c */
[----:B------:R-:W-:Y:S01]  /*3350*/  HFMA2 R18, R41, R12, R18 ;  /* 0x0000000c29127231 */ /* 0x000fe20000000012 */
[----:B------:R-:W-:Y:S01]  /*3360*/  LOP3.LUT R20, R20, 0x64006400, RZ, 0xfc, !PT ;  /* 0x6400640014147812 */ /* 0x000fe200078efcff */
[----:B------:R-:W-:Y:S01]  /*3370*/  HADD2 R2, R23, -1028, -1028 ;  /* 0xe404e40417027430 */ /* 0x000fe20000000000 */
[----:B------:R-:W-:Y:S01]  /*3380*/  LOP3.LUT R21, R21, 0x64006400, RZ, 0xfc, !PT ;  /* 0x6400640015157812 */ /* 0x000fe200078efcff */
[----:B------:R-:W-:-:S02]  /*3390*/  HFMA2 R47, R47, R0.H1_H1, -20, -20 ;  /* 0xcd00cd002f2f7431 */ /* 0x000fc40000060000 */
[----:B------:R-:W-:Y:S02]  /*33a0*/  HFMA2 R7, R22, R15, R7 ;  /* 0x0000000f16077231 */ /* 0x000fe40000000007 */
[----:B------:R-:W-:Y:S02]  /*33b0*/  HFMA2 R3, R40, R13, R3 ;  /* 0x0000000d28037231 */ /* 0x000fe40000000003 */
[----:B------:R-:W-:Y:S02]  /*33c0*/  HFMA2 R51, R51, R0.H1_H1, -20, -20 ;  /* 0xcd00cd0033337431 */ /* 0x000fe40000060000 */
        /* <DEDUP_REMOVED lines=16> */
.L_x_4417:
[----:B------:R-:W-:Y:S01]  /*34d0*/  UIADD3 UR4, UPT, UPT, UR4, 0x40, URZ ;  /* 0x0000004004047890 */ /* 0x000fe2000fffe0ff */
[----:B------:R-:W-:Y:S01]  /*34e0*/  IMAD.WIDE R2, R37, 0x4, R16 ;  /* 0x0000000425027825 */ /* 0x000fe200078e0210 */
[----:B------:R-:W-:Y:S10]  /*34f0*/  @!P0 BRA `(.L_x_4418) ;  /* 0xffffffec00088947 */ /* 0x000ff4000383ffff */
.L_x_4416:
[----:B------:R-:W0:Y:S02]  /*3500*/  S2UR UR4, SR_CTAID.Y ;  /* 0x00000000000479c3 */ /* 0x000e240000002600 */
[----:B0-----:R-:W-:-:S13]  /*3510*/  ISETP.LE.AND P0, PT, R36, UR4, PT ;  /* 0x0000000424007c0c */ /* 0x001fda000bf03270 */
        /* <DEDUP_REMOVED lines=15> */
.L_x_4422:
[----:B------:R-:W0:Y:S02]  /*3610*/  LDS R2, [R0] ;  /* 0x0000000000027984 */ /* 0x000e240000000800 */
[----:B0-----:R-:W-:-:S05]  /*3620*/  HADD2 R3, R2, R27 ;  /* 0x0000001b02037230 */ /* 0x001fca0000000000 */
[----:B------:R-:W0:Y:S02]  /*3630*/  ATOMS.CAST.SPIN P0, [R0], R2, R3 ;  /* 0x000000020000758d */ /* 0x000e240001800003 */
[----:B0-----:R-:W-:Y:S05]  /*3640*/  @!P0 BRA `(.L_x_4422) ;  /* 0xfffffffc00f08947 */ /* 0x001fea000383ffff */
[----:B------:R-:W-:Y:S05]  /*3650*/  BRA `(.L_x_4420) ;  /* 0x00000000000c7947 */ /* 0x000fea0003800000 */
.L_x_4421:
[----:B------:R-:W2:Y:S02]  /*3660*/  LD.E R0, desc[UR6][R4.64] ;  /* 0x0000000604007980 */ /* 0x000ea4000c101900 */
[----:B--2---:R-:W-:-:S05]  /*3670*/  IMAD.IADD R3, R27, 0x1, R0 ;  /* 0x000000011b037824 */ /* 0x004fca00078e0200 */
[----:B------:R0:W-:Y:S02]  /*3680*/  ST.E desc[UR6][R4.64], R3 ;  /* 0x0000000304007985 */ /* 0x0001e4000c101906 */
.L_x_4420:
[----:B------:R-:W-:Y:S05]  /*3690*/  BSYNC.RECONVERGENT B0 ;  /* 0x0000000000007941 */ /* 0x000fea0003800200 */
.L_x_4419:
[----:B------:R1:W-:Y:S02]  /*36a0*/  ATOM.E.ADD.F16x2.RN.STRONG.GPU P0, RZ, desc[UR6][R4.64+0x4], R26 ;  /* 0x8000041a04ff79a2 */ /* 0x0003e4000c10e106 */
[----:B-1----:R-:W-:Y:S05]  /*36b0*/  @P0 EXIT ;  /* 0x000000000000094d */ /* 0x002fea0003800000 */
[----:B------:R-:W1:Y:S02]  /*36c0*/  QSPC.E.S P0, RZ, [R4+0x4] ;  /* 0x0000040004ff73aa */ /* 0x000e640000000500 */
[----:B-1----:R-:W-:Y:S05]  /*36d0*/  @!P0 BRA `(.L_x_4423) ;  /* 0x00000000001c8947 */ /* 0x002fea0003800000 */
[----:B------:R-:W-:-:S05]  /*36e0*/  IMAD.MOV.U32 R2, RZ, RZ, R4 ;  /* 0x000000ffff027224 */ /* 0x000fca00078e0004 */
[----:B------:R-:W-:-:S07]  /*36f0*/  MOV R0, R2 ;  /* 0x0000000200007202 */ /* 0x000fce0000000f00 */
.L_x_4424:
[----:B------:R-:W0:Y:S02]  /*3700*/  LDS R2, [R0+0x4] ;  /* 0x0000040000027984 */ /* 0x000e240000000800 */
[----:B0-----:R-:W-:-:S05]  /*3710*/  HFMA2 R3, R2, 1, 1, R26 ;  /* 0x3c003c0002037831 */ /* 0x001fca000000001a */
[----:B------:R-:W0:Y:S02]  /*3720*/  ATOMS.CAST.SPIN P0, [R0+0x4], R2, R3 ;  /* 0x000004020000758d */ /* 0x000e240001800003 */
[----:B0-----:R-:W-:Y:S05]  /*3730*/  @!P0 BRA `(.L_x_4424) ;  /* 0xfffffffc00f08947 */ /* 0x001fea000383ffff */
[----:B------:R-:W-:Y:S05]  /*3740*/  EXIT ;  /* 0x000000000000794d */ /* 0x000fea0003800000 */
.L_x_4423:
[----:B------:R-:W0:Y:S02]  /*3750*/  LD.E R0, desc[UR6][R4.64+0x4] ;  /* 0x0000040604007980 */ /* 0x000e24000c101900 */
[----:B0-----:R-:W-:-:S05]  /*3760*/  IMAD.IADD R3, R26, 0x1, R0 ;  /* 0x000000011a037824 */ /* 0x001fca00078e0200 */
[----:B------:R-:W-:Y:S01]  /*3770*/  ST.E desc[UR6][R4.64+0x4], R3 ;  /* 0x0000040304007985 */ /* 0x000fe2000c101906 */
[----:B------:R-:W-:Y:S05]  /*3780*/  EXIT ;  /* 0x000000000000794d */ /* 0x000fea0003800000 */
.L_x_4425:
        /* <DEDUP_REMOVED lines=15> */
.L_x_4555:


//--------------------- .text._Z23gemm_half_q_half_kernelILi1ELi38ELb0ELb0ELi32EEvPK6__halfPKjS4_S2_PS0_iiiiPKtS7_iiiiiibS2_i --------------------------
	.section	.text._Z23gemm_half_q_half_kernelILi1ELi38ELb0ELb0ELi32EEvPK6__halfPKjS4_S2_PS0_iiiiPKtS7_iiiiiibS2_i,"ax",@progbits
	.align	128
        .global         _Z23gemm_half_q_half_kernelILi1ELi38ELb0ELb0ELi32EEvPK6__halfPKjS4_S2_PS0_iiiiPKtS7_iiiiiibS2_i
        .type           _Z23gemm_half_q_half_kernelILi1ELi38ELb0ELb0ELi32EEvPK6__halfPKjS4_S2_PS0_iiiiPKtS7_iiiiiibS2_i,@function
        .size           _Z23gemm_half_q_half_kernelILi1ELi38ELb0ELb0ELi32EEvPK6__halfPKjS4_S2_PS0_iiiiPKtS7_iiiiiibS2_i,(.L_x_4556 - _Z23gemm_half_q_half_kernelILi1ELi38ELb0ELb0ELi32EEvPK6__halfPKjS4_S2_PS0_iiiiPKtS7_iiiiiibS2_i)
        .other          _Z23gemm_half_q_half_kernelILi1ELi38ELb0ELb0ELi32EEvPK6__halfPKjS4_S2_PS0_iiiiPKtS7_iiiiiibS2_i,@"STO_CUDA_ENTRY STV_DEFAULT"
_Z23gemm_half_q_half_kernelILi1ELi38ELb0ELb0ELi32EEvPK6__halfPKjS4_S2_PS0_iiiiPKtS7_iiiiiibS2_i:
.text._Z23gemm_half_q_half_kernelILi1ELi38ELb0ELb0ELi32EEvPK6__halfPKjS4_S2_PS0_iiiiPKtS7_iiiiiibS2_i:
        /* <DEDUP_REMOVED lines=12> */
[C---:B------:R-:W-:Y:S02]  /*00c0*/  VIADD R27, R0.reuse, 0x20 ;  /* 0x00000020001b7836 */ /* 0x040fe40000000000 */
[----:B---3--:R-:W-:-:S03]  /*00d0*/  IMAD.IADD R3, R0, 0x1, R15 ;  /* 0x0000000100037824 */ /* 0x008fc600078e020f */
        /* <DEDUP_REMOVED lines=21> */
.L_x_4427:
[----:B------:R-:W-:Y:S05]  /*0230*/  BSYNC.RECONVERGENT B0 ;  /* 0x0000000000007941 */ /* 0x000fea0003800200 */
.L_x_4426:
[----:B------:R-:W1:Y:S01]  /*0240*/  LDCU UR4, c[0x0][0x3ac] ;  /* 0x00007580ff0477ac */ /* 0x000e620008000800 */
[----:B0-----:R-:W-:-:S04]  /*0250*/  IMAD R8, R12, 0x20, R15 ;  /* 0x000000200c087824 */ /* 0x001fc800078e020f */
[----:B------:R-:W-:Y:S02]  /*0260*/  IMAD.SHL.U32 R8, R8, 0x4, RZ ;  /* 0x0000000408087824 */ /* 0x000fe400078e00ff */
[----:B-1----:R-:W-:-:S05]  /*0270*/  IMAD.U32 R23, RZ, RZ, UR4 ;  /* 0x00000004ff177e24 */ /* 0x002fca000f8e00ff */
        /* <DEDUP_REMOVED lines=25> */
.L_x_4429:
        /* <DEDUP_REMOVED lines=42> */
.L_x_4428:
[----:B------:R-:W1:Y:S01]  /*06b0*/  LDCU UR4, c[0x0][0x3c8] ;  /* 0x00007900ff0477ac */ /* 0x000e620008000800 */
[----:B------:R-:W-:Y:S01]  /*06c0*/  IMAD.MOV.U32 R5, RZ, RZ, RZ ;  /* 0x000000ffff057224 */ /* 0x000fe200078e00ff */
[----:B-1----:R-:W-:-:S13]  /*06d0*/  ISETP.GT.AND P0, PT, R0, UR4, PT ;  /* 0x0000000400007c0c */ /* 0x002fda000bf04270 */
[----:B------:R-:W-:Y:S05]  /*06e0*/  @!P0 BRA `(.L_x_4430) ;  /* 0x00000000001c8947 */ /* 0x000fea0003800000 */
[----:B------:R-:W1:Y:S02]  /*06f0*/  LDC R5, c[0x0][0x3cc] ;  /* 0x0000f300ff057b82 */ /* 0x000e640000000800 */
[----:B-1----:R-:W-:-:S05]  /*0700*/  VIMNMX R5, PT, PT, R0, R5, PT ;  /* 0x0000000500057248 */ /* 0x002fca0003fe0100 */
[----:B------:R-:W-:-:S05]  /*0710*/  VIADD R5, R5, -UR4 ;  /* 0x8000000405057c36 */ /* 0x000fca0008000000 */
[----:B0-----:R-:W-:-:S04]  /*0720*/  SHF.R.S32.HI R6, RZ, 0x1f, R5 ;  /* 0x0000001fff067819 */ /* 0x001fc80000011405 */
[----:B------:R-:W-:-:S04]  /*0730*/  LEA.HI R6, R6, R5, RZ, 0x5 ;  /* 0x0000000506067211 */ /* 0x000fc800078f28ff */
[----:B------:R-:W-:-:S05]  /*0740*/  SHF.R.S32.HI R6, RZ, 0x5, R6 ;  /* 0x00000005ff067819 */ /* 0x000fca0000011406 */
[----:B------:R-:W-:-:S07]  /*0750*/  IMAD R5, R6, 0x6, RZ ;  /* 0x0000000606057824 */ /* 0x000fce00078e02ff */
.L_x_4430:
        /* <DEDUP_REMOVED lines=11> */
.L_x_4431:
        /* <DEDUP_REMOVED lines=11> */
.L_x_4432:
        /* <DEDUP_REMOVED lines=11> */
.L_x_4433:
        /* <DEDUP_REMOVED lines=11> */
.L_x_4434:
[----:B------:R-:W-:Y:S01]  /*0a20*/  VIMNMX R11, PT, PT, R0, UR4, PT ;  /* 0x00000004000b7c48 */ /* 0x000fe2000bfe0100 */
[----:B------:R-:W0:Y:S01]  /*0a30*/  S2UR UR5, SR_CgaCtaId ;  /* 0x00000000000579c3 */ /* 0x000e220000008800 */
[----:B------:R-:W1:Y:S01]  /*0a40*/  LDCU.64 UR10, c[0x0][0x388] ;  /* 0x00007100ff0a77ac */ /* 0x000e620008000a00 */
[----:B------:R-:W-:Y:S02]  /*0a50*/  PRMT R26, RZ, 0x5410, RZ ;  /* 0x00005410ff1a7816 */ /* 0x000fe400000000ff */
[----:B------:R-:W-:Y:S01]  /*0a60*/  SHF.R.S32.HI R12, RZ, 0x1f, R11 ;  /* 0x0000001fff0c7819 */ /* 0x000fe2000001140b */
[----:B------:R-:W-:Y:S01]  /*0a70*/  UMOV UR4, 0x400 ;  /* 0x0000040000047882 */ /* 0x000fe20000000000 */
[----:B------:R-:W-:Y:S02]  /*0a80*/  PRMT R25, RZ, 0x5410, RZ ;  /* 0x00005410ff197816 */ /* 0x000fe400000000ff */
[----:B------:R-:W-:-:S04]  /*0a90*/  LEA.HI R12, R12, R11, RZ, 0x5 ;  /* 0x0000000b0c0c7211 */ /* 0x000fc800078f28ff */
[----:B------:R-:W-:-:S05]  /*0aa0*/  SHF.R.S32.HI R12, RZ, 0x5, R12 ;  /* 0x00000005ff0c7819 */ /* 0x000fca000001140c */
[----:B------:R-:W-:-:S05]  /*0ab0*/  IMAD R5, R12, 0x8, R5 ;  /* 0x000000080c057824 */ /* 0x000fca00078e0205 */
[----:B------:R-:W-:Y:S02]  /*0ac0*/  IADD3 R5, PT, PT, R7, R5, R6 ;  /* 0x0000000507057210 */ /* 0x000fe40007ffe006 */
[----:B------:R-:W-:Y:S01]  /*0ad0*/  SHF.R.S32.HI R6, RZ, 0x1f, R8 ;  /* 0x0000001fff067819 */ /* 0x000fe20000011408 */
[----:B0-----:R-:W-:Y:S01]  /*0ae0*/  ULEA UR5, UR5, UR4, 0x18 ;  /* 0x0000000405057291 */ /* 0x001fe2000f8ec0ff */
[----:B------:R-:W-:Y:S02]  /*0af0*/  IADD3 R10, PT, PT, R10, R5, R9 ;  /* 0x000000050a0a7210 */ /* 0x000fe40007ffe009 */
[----:B------:R-:W-:-:S03]  /*0b00*/  VIMNMX R7, PT, PT, R4, UR9, PT ;  /* 0x0000000904077c48 */ /* 0x000fc6000bfe0100 */
[----:B------:R-:W-:Y:S01]  /*0b10*/  IMAD R5, R10, R23, RZ ;  /* 0x000000170a057224 */ /* 0x000fe200078e02ff */
[----:B------:R-:W-:-:S04]  /*0b20*/  UMOV UR4, UR5 ;  /* 0x0000000500047c82 */ /* 0x000fc80008000000 */
        /* <DEDUP_REMOVED lines=8> */
[C---:B------:R-:W-:Y:S02]  /*0bb0*/  IMAD.WIDE R28, R23.reuse, 0x4, R16 ;  /* 0x00000004171c7825 */ /* 0x040fe400078e0210 */
[----:B------:R-:W3:Y:S04]  /*0bc0*/  LDG.E.128.CONSTANT R16, desc[UR6][R16.64] ;  /* 0x0000000610107981 */ /* 0x000ee8000c1e9d00 */
[----:B------:R-:W4:Y:S01]  /*0bd0*/  LDG.E.128.CONSTANT R12, desc[UR6][R28.64] ;  /* 0x000000061c0c7981 */ /* 0x000f22000c1e9d00 */
[----:B------:R-:W-:Y:S01]  /*0be0*/  ISETP.LE.AND P0, PT, R22, UR8, PT ;  /* 0x0000000816007c0c */ /* 0x000fe2000bf03270 */
[----:B------:R-:W-:-:S05]  /*0bf0*/  IMAD.WIDE R34, R23, 0x4, R28 ;  /* 0x0000000417227825 */ /* 0x000fca00078e021c */
[----:B------:R0:W5:Y:S01]  /*0c00*/  LDG.E.128.CONSTANT R4, desc[UR6][R34.64] ;  /* 0x0000000622047981 */ /* 0x000162000c1e9d00 */
[----:B------:R-:W-:Y:S01]  /*0c10*/  PRMT R26, RZ, 0x7610, R26 ;  /* 0x00007610ff1a7816 */ /* 0x000fe2000000001a */
[----:B0-----:R-:W-:Y:S01]  /*0c20*/  IMAD.WIDE R34, R23, 0x4, R34 ;  /* 0x0000000417227825 */ /* 0x001fe200078e0222 */
[----:B--2---:R-:W-:Y:S02]  /*0c30*/  SHF.R.U32.HI R0, RZ, 0xc, R8 ;  /* 0x0000000cff007819 */ /* 0x004fe40000011608 */
[----:B------:R-:W-:Y:S02]  /*0c40*/  SHF.R.U32.HI R32, RZ, 0xc, R9 ;  /* 0x0000000cff207819 */ /* 0x000fe40000011609 */
        /* <DEDUP_REMOVED lines=9> */
[----:B------:R-:W-:Y:S02]  /*0ce0*/  LOP3.LUT R42, R31, 0x300030, R42, 0xf8, !PT ;  /* 0x003000301f2a7812 */ /* 0x000fe400078ef82a */
[----:B------:R-:W-:Y:S02]  /*0cf0*/  LOP3.LUT R41, R0, 0x300030, R41, 0xf8, !PT ;  /* 0x0030003000297812 */ /* 0x000fe400078ef829 */
[----:B---3--:R-:W-:Y:S02]  /*0d00*/  SHF.R.U32.HI R32, RZ, 0xc, R19 ;  /* 0x0000000cff207819 */ /* 0x008fe40000011613 */
[----:B------:R-:W-:Y:S02]  /*0d10*/  SHF.R.U32.HI R0, RZ, 0xc, R16 ;  /* 0x0000000cff007819 */ /* 0x000fe40000011610 */
[----:B------:R-:W-:Y:S02]  /*0d20*/  SHF.R.U32.HI R30, RZ, 0xc, R17 ;  /* 0x0000000cff1e7819 */ /* 0x000fe40000011611 */
[----:B------:R-:W-:-:S02]  /*0d30*/  SHF.R.U32.HI R31, RZ, 0xc, R18 ;  /* 0x0000000cff1f7819 */ /* 0x000fc40000011612 */
[----:B------:R-:W-:Y:S02]  /*0d40*/  LOP3.LUT R40, R37, 0x300030, R40, 0xf8, !PT ;  /* 0x0030003025287812 */ /* 0x000fe400078ef828 */
[--C-:B------:R-:W-:Y:S02]  /*0d50*/  SHF.R.U32.HI R36, RZ, 0x8, R12.reuse ;  /* 0x00000008ff247819 */ /* 0x100fe4000001160c */
[----:B------:R-:W-:Y:S02]  /*0d60*/  SHF.R.U32.HI R37, RZ, 0xa, R15 ;  /* 0x0000000aff257819 */ /* 0x000fe4000001160f */
[----:B------:R-:W-:Y:S02]  /*0d70*/  LOP3.LUT R32, R32, 0xf000f, RZ, 0xc0, !PT ;  /* 0x000f000f20207812 */ /* 0x000fe400078ec0ff */
[----:B------:R-:W-:Y:S02]  /*0d80*/  SHF.R.U32.HI R28, RZ, 0xa, R12 ;  /* 0x0000000aff1c7819 */ /* 0x000fe4000001160c */
[----:B------:R-:W-:-:S02]  /*0d90*/  SHF.R.U32.HI R39, RZ, 0xa, R13 ;  /* 0x0000000aff277819 */ /* 0x000fc4000001160d */
[----:B------:R-:W-:Y:S02]  /*0da0*/  SHF.R.U32.HI R38, RZ, 0xa, R14 ;  /* 0x0000000aff267819 */ /* 0x000fe4000001160e */
[----:B------:R-:W-:Y:S02]  /*0db0*/  LOP3.LUT R29, R0, 0xf000f, RZ, 0xc0, !PT ;  /* 0x000f000f001d7812 */ /* 0x000fe400078ec0ff */
[----:B------:R-:W-:Y:S02]  /*0dc0*/  LOP3.LUT R30, R30, 0xf000f, RZ, 0xc0, !PT ;  /* 0x000f000f1e1e7812 */ /* 0x000fe400078ec0ff */
[----:B------:R-:W-:Y:S02]  /*0dd0*/  LOP3.LUT R31, R31, 0xf000f, RZ, 0xc0, !PT ;  /* 0x000f000f1f1f7812 */ /* 0x000fe400078ec0ff */
[----:B------:R-:W-:Y:S02]  /*0de0*/  LOP3.LUT R36, R33, 0x300030, R36, 0xf8, !PT ;  /* 0x0030003021247812 */ /* 0x000fe400078ef824 */
[----:B------:R-:W-:Y:S01]  /*0df0*/  LOP3.LUT R37, R32, 0x300030, R37, 0xf8, !PT ;  /* 0x0030003020257812 */ /* 0x000fe200078ef825 */
[----:B------:R-:W-:Y:S01]  /*0e00*/  IMAD.WIDE R32, R23, 0x4, R34 ;  /* 0x0000000417207825 */ /* 0x000fe200078e0222 */
[----:B------:R-:W-:-:S02]  /*0e10*/  LOP3.LUT R0, R29, 0x300030, R28, 0xf8, !PT ;  /* 0x003000301d007812 */ /* 0x000fc400078ef81c */
[----:B------:R-:W-:Y:S02]  /*0e20*/  LOP3.LUT R39, R30, 0x300030, R39, 0xf8, !PT ;  /* 0x003000301e277812 */ /* 0x000fe400078ef827 */
[----:B------:R-:W-:Y:S01]  /*0e30*/  LOP3.LUT R38, R31, 0x300030, R38, 0xf8, !PT ;  /* 0x003000301f267812 */ /* 0x000fe200078ef826 */
[----:B------:R-:W-:Y:S06]  /*0e40*/  @P0 BRA `(.L_x_4436) ;  /* 0x0000000800400947 */ /* 0x000fec0003800000 */
[----:B------:R-:W0:Y:S01]  /*0e50*/  LDS.128 R28, [UR5] ;  /* 0x00000005ff1c7984 */ /* 0x000e220008000c00 */
[----:B------:R-:W-:Y:S02]  /*0e60*/  LOP3.LUT R25, R8, 0x3f003f, RZ, 0xc0, !PT ;  /* 0x003f003f08197812 */ /* 0x000fe400078ec0ff */
[----:B------:R-:W-:Y:S02]  /*0e70*/  SHF.R.U32.HI R8, RZ, 0x6, R8 ;  /* 0x00000006ff087819 */ /* 0x000fe40000011608 */
        /* <DEDUP_REMOVED lines=8> */
[----:B------:R-:W-:Y:S02]  /*0f00*/  SHF.R.U32.HI R10, RZ, 0x6, R10 ;  /* 0x00000006ff0a7819 */ /* 0x000fe4000001160a */
        /* <DEDUP_REMOVED lines=10> */
[----:B------:R-:W-:Y:S02]  /*0fb0*/  LOP3.LUT R10, R10, 0x64006400, RZ, 0xfc, !PT ;  /* 0x640064000a0a7812 */ /* 0x000fe400078efcff */
[----:B------:R-:W-:Y:S01]  /*0fc0*/  SHF.R.U32.HI R11, RZ, 0x6, R11 ;  /* 0x00000006ff0b7819 */ /* 0x000fe2000001160b */
        /* <DEDUP_REMOVED lines=8> */
[----:B------:R-:W-:Y:S01]  /*1050*/  HFMA2 R45, R49, R28, RZ.H0_H0 ;  /* 0x0000001c312d7231 */ /* 0x000fe200000400ff */
        /* <DEDUP_REMOVED lines=8> */
[----:B------:R-:W-:-:S02]  /*10e0*/  LOP3.LUT R46, R8, 0x64006400, RZ, 0xfc, !PT ;  /* 0x64006400082e7812 */ /* 0x000fc400078efcff */
[----:B------:R-:W0:Y:S01]  /*10f0*/  LDS.128 R8, [UR5+0x10] ;  /* 0x00001005ff087984 */ /* 0x000e220008000c00 */
[----:B------:R-:W-:Y:S01]  /*1100*/  SHF.R.U32.HI R16, RZ, 0x6, R16 ;  /* 0x00000006ff107819 */ /* 0x000fe20000011610 */
[----:B------:R-:W-:Y:S01]  /*1110*/  HFMA2 R29, R48, R29, R45 ;  /* 0x0000001d301d7231 */ /* 0x000fe2000000002d */
[----:B------:R-:W-:Y:S01]  /*1120*/  SHF.R.U32.HI R18, RZ, 0x6, R18 ;  /* 0x00000006ff127819 */ /* 0x000fe20000011612 */
[----:B------:R-:W-:Y:S01]  /*1130*/  HADD2 R46, R46, -1056, -1056 ;  /* 0xe420e4202e2e7430 */ /* 0x000fe20000000000 */
[----:B------:R-:W-:Y:S01]  /*1140*/  LOP3.LUT R48, R28, 0x64006400, RZ, 0xfc, !PT ;  /* 0x640064001c307812 */ /* 0x000fe200078efcff */
[----:B------:R-:W-:Y:S01]  /*1150*/  HADD2 R47, R47, -1056, -1056 ;  /* 0xe420e4202f2f7430 */ /* 0x000fe20000000000 */
[----:B------:R-:W-:Y:S02]  /*1160*/  LOP3.LUT R16, R16, 0x3f003f, RZ, 0xc0, !PT ;  /* 0x003f003f10107812 */ /* 0x000fe400078ec0ff */
        /* <DEDUP_REMOVED lines=27> */
[----:B------:R-:W-:Y:S02]  /*1320*/  SHF.R.U32.HI R28, RZ, 0x6, R14 ;  /* 0x00000006ff1c7819 */ /* 0x000fe4000001160e */
        /* <DEDUP_REMOVED lines=24> */
[----:B------:R-:W-:Y:S01]  /*14b0*/  HFMA2 R29, R14, R8, R29 ;  /* 0x000000080e1d7231 */ /* 0x000fe2000000001d */
[----:B------:R-:W-:Y:S01]  /*14c0*/  LOP3.LUT R13, R13, 0x3f003f, RZ, 0xc0, !PT ;  /* 0x003f003f0d0d7812 */ /* 0x000fe200078ec0ff */
[-C--:B------:R-:W-:Y:S02]  /*14d0*/  HFMA2 R43, R46, R9.reuse, R43 ;  /* 0x000000092e2b7231 */ /* 0x080fe4000000002b */
[----:B------:R-:W-:Y:S01]  /*14e0*/  HADD2 R8, R15, -1056, -1056 ;  /* 0xe420e4200f087430 */ /* 0x000fe20000000000 */
[----:B------:R-:W-:Y:S01]  /*14f0*/  LOP3.LUT R41, R41, 0x64006400, RZ, 0xfc, !PT ;  /* 0x6400640029297812 */ /* 0x000fe200078efcff */
[----:B------:R-:W-:Y:S02]  /*1500*/  HADD2 R36, R36, -1056, -1056 ;  /* 0xe420e42024247430 */ /* 0x000fe40000000000 */
        /* <DEDUP_REMOVED lines=19> */
[----:B------:R-:W-:Y:S01]  /*1640*/  PRMT R3, R3, 0x5410, R20 ;  /* 0x0000541003037816 */ /* 0x000fe20000000014 */
[-C--:B------:R-:W-:Y:S02]  /*1650*/  HFMA2 R44, R9, R10.reuse, R44 ;  /* 0x0000000a092c7231 */ /* 0x080fe4000000002c */
[----:B------:R-:W-:Y:S02]  /*1660*/  HFMA2 R25, R38, R11, R25 ;  /* 0x0000000b26197231 */ /* 0x000fe40000000019 */
[----:B------:R-:W-:Y:S01]  /*1670*/  HADD2 R39, R39, -1056, -1056 ;  /* 0xe420e42027277430 */ /* 0x000fe20000000000 */
[----:B------:R-:W-:Y:S01]  /*1680*/  PRMT R21, R21, 0x5410, R24 ;  /* 0x0000541015157816 */ /* 0x000fe20000000018 */
        /* <DEDUP_REMOVED lines=10> */
[----:B------:R-:W-:-:S04]  /*1730*/  HFMA2 R26, R43, R3, RZ ;  /* 0x000000032b1a7231 */ /* 0x000fc800000000ff */
[----:B------:R-:W-:-:S07]  /*1740*/  HFMA2 R25, R25, R21, RZ.H0_H0 ;  /* 0x0000001519197231 */ /* 0x000fce00000400ff */
.L_x_4436:
[----:B------:R-:W2:Y:S04]  /*1750*/  LDG.E.128.CONSTANT R8, desc[UR6][R32.64] ;  /* 0x0000000620087981 */ /* 0x000ea8000c1e9d00 */
[----:B------:R-:W3:Y:S01]  /*1760*/  LDG.E.128.CONSTANT R12, desc[UR6][R34.64] ;  /* 0x00000006220c7981 */ /* 0x000ee2000c1e9d00 */
[----:B-----5:R-:W-:Y:S01]  /*1770*/  SHF.R.U32.HI R0, RZ, 0xc, R4 ;  /* 0x0000000cff007819 */ /* 0x020fe20000011604 */
[----:B------:R-:W-:Y:S01]  /*1780*/  UIADD3 UR4, UPT, UPT, UR5, 0x40, URZ ;  /* 0x0000004005047890 */ /* 0x000fe2000fffe0ff */
[----:B------:R-:W-:Y:S01]  /*1790*/  SHF.R.U32.HI R16, RZ, 0xc, R5 ;  /* 0x0000000cff107819 */ /* 0x000fe20000011605 */
[----:B------:R-:W-:Y:S01]  /*17a0*/  IMAD.WIDE R30, R23, 0x4, R32 ;  /* 0x00000004171e7825 */ /* 0x000fe200078e0220 */
[----:B------:R-:W-:Y:S02]  /*17b0*/  LOP3.LUT R0, R0, 0xf000f, RZ, 0xc0, !PT ;  /* 0x000f000f00007812 */ /* 0x000fe400078ec0ff */
[----:B------:R-:W-:-:S02]  /*17c0*/  SHF.R.U32.HI R18, RZ, 0xc, R7 ;  /* 0x0000000cff127819 */ /* 0x000fc40000011607 */
[----:B------:R-:W-:Y:S02]  /*17d0*/  SHF.R.U32.HI R17, RZ, 0xc, R6 ;  /* 0x0000000cff117819 */ /* 0x000fe40000011606 */
[----:B------:R-:W-:Y:S02]  /*17e0*/  LOP3.LUT R16, R16, 0xf000f, RZ, 0xc0, !PT ;  /* 0x000f000f10107812 */ /* 0x000fe400078ec0ff */
[----:B------:R-:W-:Y:S02]  /*17f0*/  LOP3.LUT R18, R18, 0xf000f, RZ, 0xc0, !PT ;  /* 0x000f000f12127812 */ /* 0x000fe400078ec0ff */
[----:B------:R-:W-:Y:S02]  /*1800*/  LOP3.LUT R19, R17, 0xf000f, RZ, 0xc0, !PT ;  /* 0x000f000f11137812 */ /* 0x000fe400078ec0ff */
[----:B--2---:R-:W-:Y:S02]  /*1810*/  SHF.R.U32.HI R29, RZ, 0x8, R8 ;  /* 0x00000008ff1d7819 */ /* 0x004fe40000011608 */
[----:B------:R-:W-:-:S02]  /*1820*/  SHF.R.U32.HI R39, RZ, 0x8, R9 ;  /* 0x00000008ff277819 */ /* 0x000fc40000011609 */
[----:B------:R-:W-:Y:S02]  /*1830*/  LOP3.LUT R29, R0, 0x300030, R29, 0xf8, !PT ;  /* 0x00300030001d7812 */ /* 0x000fe400078ef81d */
[----:B---3--:R-:W-:Y:S02]  /*1840*/  SHF.R.U32.HI R0, RZ, 0xc, R12 ;  /* 0x0000000cff007819 */ /* 0x008fe4000001160c */
[----:B------:R-:W-:Y:S02]  /*1850*/  SHF.R.U32.HI R37, RZ, 0x8, R11 ;  /* 0x00000008ff257819 */ /* 0x000fe4000001160b */
[----:B------:R-:W-:Y:S02]  /*1860*/  SHF.R.U32.HI R28, RZ, 0xa, R8 ;  /* 0x0000000aff1c7819 */ /* 0x000fe40000011608 */
[----:B------:R-:W-:Y:S02]  /*1870*/  SHF.R.U32.HI R38, RZ, 0x8, R10 ;  /* 0x00000008ff267819 */ /* 0x000fe4000001160a */
[----:B------:R-:W-:-:S02]  /*1880*/  LOP3.LUT R17, R0, 0xf000f, RZ, 0xc0, !PT ;  /* 0x000f000f00117812 */ /* 0x000fc400078ec0ff */
[----:B------:R-:W-:Y:S02]  /*1890*/  LOP3.LUT R39, R16, 0x300030, R39, 0xf8, !PT ;  /* 0x0030003010277812 */ /* 0x000fe400078ef827 */
[----:B------:R-:W-:Y:S02]  /*18a0*/  LOP3.LUT R37, R18, 0x300030, R37, 0xf8, !PT ;  /* 0x0030003012257812 */ /* 0x000fe400078ef825 */
[----:B------:R-:W-:Y:S02]  /*18b0*/  SHF.R.U32.HI R0, RZ, 0xc, R13 ;  /* 0x0000000cff007819 */ /* 0x000fe4000001160d */
[----:B------:R-:W-:Y:S02]  /*18c0*/  SHF.R.U32.HI R16, RZ, 0xc, R14 ;  /* 0x0000000cff107819 */ /* 0x000fe4000001160e */
[----:B------:R-:W-:Y:S02]  /*18d0*/  SHF.R.U32.HI R18, RZ, 0xc, R15 ;  /* 0x0000000cff127819 */ /* 0x000fe4000001160f */
[----:B------:R-:W-:-:S02]  /*18e0*/  LOP3.LUT R38, R19, 0x300030, R38, 0xf8, !PT ;  /* 0x0030003013267812 */ /* 0x000fc400078ef826 */
[----:B------:R-:W-:Y:S02]  /*18f0*/  LOP3.LUT R28, R17, 0x300030, R28, 0xf8, !PT ;  /* 0x00300030111c7812 */ /* 0x000fe400078ef81c */
[----:B------:R-:W-:Y:S02]  /*1900*/  SHF.R.U32.HI R36, RZ, 0xa, R9 ;  /* 0x0000000aff247819 */ /* 0x000fe40000011609 */
[----:B------:R-:W-:Y:S02]  /*1910*/  SHF.R.U32.HI R35, RZ, 0xa, R10 ;  /* 0x0000000aff237819 */ /* 0x000fe4000001160a */
[----:B------:R-:W-:Y:S02]  /*1920*/  SHF.R.U32.HI R34, RZ, 0xa, R11 ;  /* 0x0000000aff227819 */ /* 0x000fe4000001160b */
[----:B------:R-:W-:Y:S01]  /*1930*/  LOP3.LUT R17, R0, 0xf000f, RZ, 0xc0, !PT ;  /* 0x000f000f00117812 */ /* 0x000fe200078ec0ff */
[----:B------:R-:W-:Y:S01]  /*1940*/  IMAD.MOV.U32 R0, RZ, RZ, R27 ;  /* 0x000000ffff007224 */ /* 0x000fe200078e001b */
[----:B------:R-:W-:-:S02]  /*1950*/  LOP3.LUT R16, R16, 0xf000f, RZ, 0xc0, !PT ;  /* 0x000f000f10107812 */ /* 0x000fc400078ec0ff */
[----:B------:R-:W-:Y:S02]  /*1960*/  LOP3.LUT R19, R18, 0xf000f, RZ, 0xc0, !PT ;  /* 0x000f000f12137812 */ /* 0x000fe400078ec0ff */
[----:B------:R-:W-:Y:S02]  /*1970*/  LOP3.LUT R36, R17, 0x300030, R36, 0xf8, !PT ;  /* 0x0030003011247812 */ /* 0x000fe400078ef824 */
[----:B------:R-:W-:Y:S02]  /*1980*/  LOP3.LUT R35, R16, 0x300030, R35, 0xf8, !PT ;  /* 0x0030003010237812 */ /* 0x000fe400078ef823 */
[----:B------:R-:W-:Y:S01]  /*1990*/  LOP3.LUT R34, R19, 0x300030, R34, 0xf8, !PT ;  /* 0x0030003013227812 */ /* 0x000fe200078ef822 */
[----:B------:R-:W-:Y:S06]  /*19a0*/  @P1 BRA `(.L_x_4435) ;  /* 0x0000000800401947 */ /* 0x000fec0003800000 */
[----:B------:R-:W0:Y:S01]  /*19b0*/  LDS.128 R16, [UR5+0x20] ;  /* 0x00002005ff107984 */ /* 0x000e220008000c00 */
[----:B------:R-:W-:Y:S02]  /*19c0*/  LOP3.LUT R41, R4, 0x3f003f, RZ, 0xc0, !PT ;  /* 0x003f003f04297812 */ /* 0x000fe400078ec0ff */
[----:B------:R-:W-:Y:S02]  /*19d0*/  SHF.R.U32.HI R42, RZ, 0x6, R4 ;  /* 0x00000006ff2a7819 */ /* 0x000fe40000011604 */
[----:B------:R-:W-:Y:S02]  /*19e0*/  LOP3.LUT R4, R6, 0x3f003f, RZ, 0xc0, !PT ;  /* 0x003f003f06047812 */ /* 0x000fe400078ec0ff */
[----:B------:R-:W-:Y:S02]  /*19f0*/  SHF.R.U32.HI R44, RZ, 0x6, R5 ;  /* 0x00000006ff2c7819 */ /* 0x000fe40000011605 */
[----:B------:R-:W-:Y:S02]  /*1a00*/  LOP3.LUT R4, R4, 0x64006400, RZ, 0xfc, !PT ;  /* 0x6400640004047812 */ /* 0x000fe400078efcff */
[----:B------:R-:W-:-:S02]  /*1a10*/  SHF.R.U32.HI R6, RZ, 0x6, R6 ;  /* 0x00000006ff067819 */ /* 0x000fc40000011606 */
        /* <DEDUP_REMOVED lines=21> */
[----:B0-----:R-:W-:-:S02]  /*1b70*/  HFMA2 R4, R47, R16, RZ ;  /* 0x000000102f047231 */ /* 0x001fc400000000ff */
[-C--:B------:R-:W-:Y:S02]  /*1b80*/  HFMA2 R46, R51, R16.reuse, RZ.H0_H0 ;  /* 0x00000010332e7231 */ /* 0x080fe400000400ff */
[-C--:B------:R-:W-:Y:S02]  /*1b90*/  HFMA2 R44, R41, R16.reuse, RZ ;  /* 0x00000010292c7231 */ /* 0x080fe400000000ff */
[----:B------:R-:W-:Y:S01]  /*1ba0*/  HFMA2 R42, R43, R16, RZ.H0_H0 ;  /* 0x000000102b2a7231 */ /* 0x000fe200000400ff */
[----:B------:R-:W-:Y:S02]  /*1bb0*/  LOP3.LUT R47, R7, 0x3f003f, RZ, 0xc0, !PT ;  /* 0x003f003f072f7812 */ /* 0x000fe400078ec0ff */
[----:B------:R-:W-:Y:S01]  /*1bc0*/  SHF.R.U32.HI R12, RZ, 0x6, R12 ;  /* 0x00000006ff0c7819 */ /* 0x000fe2000001160c */
[-C--:B------:R-:W-:Y:S02]  /*1bd0*/  HFMA2 R42, R45, R17.reuse, R42 ;  /* 0x000000112d2a7231 */ /* 0x080fe4000000002a */
        /* <DEDUP_REMOVED lines=16> */
[----:B------:R-:W-:Y:S01]  /*1ce0*/  LOP3.LUT R14, R14, 0x3f003f, RZ, 0xc0, !PT ;  /* 0x003f003f0e0e7812 */ /* 0x000fe200078ec0ff */
[-C--:B------:R-:W-:Y:S01]  /*1cf0*/  HFMA2 R16, R17, R18.reuse, R16 ;  /* 0x0000001211107231 */ /* 0x080fe20000000010 */
[----:B------:R-:W-:Y:S01]  /*1d00*/  LOP3.LUT R33, R33, 0x64006400, RZ, 0xfc, !PT ;  /* 0x6400640021217812 */ /* 0x000fe200078efcff */
[----:B------:R-:W-:Y:S01]  /*1d10*/  HADD2 R17, R12, -1056, -1056 ;  /* 0xe420e4200c117430 */ /* 0x000fe20000000000 */
[----:B------:R-:W-:Y:S02]  /*1d20*/  LOP3.LUT R13, R13, 0x3f003f, RZ, 0xc0, !PT ;  /* 0x003f003f0d0d7812 */ /* 0x000fe400078ec0ff */
[----:B------:R-:W-:Y:S01]  /*1d30*/  LOP3.LUT R14, R14, 0x64006400, RZ, 0xfc, !PT ;  /* 0x640064000e0e7812 */ /* 0x000fe200078efcff */
[----:B------:R-:W-:Y:S01]  /*1d40*/  HADD2 R33, R33, -1056, -1056 ;  /* 0xe420e42021217430 */ /* 0x000fe20000000000 */
[----:B------:R-:W-:Y:S01]  /*1d50*/  LOP3.LUT R41, R8, 0x3f003f, RZ, 0xc0, !PT ;  /* 0x003f003f08297812 */ /* 0x000fe200078ec0ff */
[----:B------:R-:W-:Y:S01]  /*1d60*/  HFMA2 R44, R17, R19, R44 ;  /* 0x00000013112c7231 */ /* 0x000fe2000000002c */
[----:B------:R-:W-:Y:S01]  /*1d70*/  SHF.R.U32.HI R43, RZ, 0x6, R8 ;  /* 0x00000006ff2b7819 */ /* 0x000fe20000011608 */
[----:B------:R-:W-:Y:S01]  /*1d80*/  HADD2 R17, R14, -1056, -1056 ;  /* 0xe420e4200e117430 */ /* 0x000fe20000000000 */
[----:B------:R-:W-:Y:S01]  /*1d90*/  LOP3.LUT R40, R15, 0x3f003f, RZ, 0xc0, !PT ;  /* 0x003f003f0f287812 */ /* 0x000fe200078ec0ff */
[----:B------:R-:W-:Y:S01]  /*1da0*/  HFMA2 R42, R33, R18, R42 ;  /* 0x00000012212a7231 */ /* 0x000fe2000000002a */
[----:B------:R-:W-:-:S02]  /*1db0*/  LOP3.LUT R8, R9, 0x3f003f, RZ, 0xc0, !PT ;  /* 0x003f003f09087812 */ /* 0x000fc400078ec0ff */
[----:B------:R-:W-:Y:S01]  /*1dc0*/  LOP3.LUT R13, R13, 0x64006400, RZ, 0xfc, !PT ;  /* 0x640064000d0d7812 */ /* 0x000fe200078efcff */
[-C--:B------:R-:W-:Y:S01]  /*1dd0*/  HFMA2 R16, R17, R19.reuse, R16 ;  /* 0x0000001311107231 */ /* 0x080fe20000000010 */
[----:B------:R-:W-:Y:S02]  /*1de0*/  SHF.R.U32.HI R15, RZ, 0x6, R15 ;  /* 0x00000006ff0f7819 */ /* 0x000fe4000001160f */
[----:B------:R-:W-:Y:S01]  /*1df0*/  SHF.R.U32.HI R9, RZ, 0x6, R9 ;  /* 0x00000006ff097819 */ /* 0x000fe20000011609 */
[----:B------:R-:W-:Y:S01]  /*1e00*/  HADD2 R13, R13, -1056, -1056 ;  /* 0xe420e4200d0d7430 */ /* 0x000fe20000000000 */
[----:B------:R-:W-:Y:S02]  /*1e10*/  LOP3.LUT R45, R10, 0x3f003f, RZ, 0xc0, !PT ;  /* 0x003f003f0a2d7812 */ /* 0x000fe400078ec0ff */
        /* <DEDUP_REMOVED lines=8> */
[----:B------:R-:W-:Y:S01]  /*1ea0*/  SHF.R.U32.HI R10, RZ, 0x6, R10 ;  /* 0x00000006ff0a7819 */ /* 0x000fe2000001160a */
[----:B------:R-:W-:Y:S01]  /*1eb0*/  HADD2 R13, R8, -1056, -1056 ;  /* 0xe420e420080d7430 */ /* 0x000fe20000000000 */
[----:B------:R-:W-:Y:S01]  /*1ec0*/  LOP3.LUT R45, R45, 0x64006400, RZ, 0xfc, !PT ;  /* 0x640064002d2d7812 */ /* 0x000fe200078efcff */
[----:B------:R-:W-:Y:S01]  /*1ed0*/  HFMA2 R46, R33, R18, R46 ;  /* 0x00000012212e7231 */ /* 0x000fe2000000002e */
[----:B------:R-:W-:Y:S01]  /*1ee0*/  LOP3.LUT R27, R11, 0x3f003f, RZ, 0xc0, !PT ;  /* 0x003f003f0b1b7812 */ /* 0x000fe200078ec0ff */
[-C--:B0-----:R-:W-:Y:S01]  /*1ef0*/  HFMA2 R42, R13, R4.reuse, R42 ;  /* 0x000000040d2a7231 */ /* 0x081fe2000000002a */
[----:B------:R-:W-:Y:S01]  /*1f00*/  SHF.R.U32.HI R11, RZ, 0x6, R11 ;  /* 0x00000006ff0b7819 */ /* 0x000fe2000001160b */
[----:B------:R-:W-:Y:S01]  /*1f10*/  HADD2 R45, R45, -1056, -1056 ;  /* 0xe420e4202d2d7430 */ /* 0x000fe20000000000 */
[----:B------:R-:W-:Y:S01]  /*1f20*/  LOP3.LUT R15, R15, 0x64006400, RZ, 0xfc, !PT ;  /* 0x640064000f0f7812 */ /* 0x000fe200078efcff */
[----:B------:R-:W-:Y:S01]  /*1f30*/  HFMA2 R44, R41, R4, R44 ;  /* 0x00000004292c7231 */ /* 0x000fe2000000002c */
[----:B------:R-:W-:-:S02]  /*1f40*/  LOP3.LUT R43, R43, 0x3f003f, RZ, 0xc0, !PT ;  /* 0x003f003f2b2b7812 */ /* 0x000fc400078ec0ff */
        /* <DEDUP_REMOVED lines=34> */
[----:B------:R-:W-:Y:S01]  /*2170*/  PRMT R3, R3, 0x5410, R20 ;  /* 0x0000541003037816 */ /* 0x000fe20000000014 */
[----:B------:R-:W-:Y:S01]  /*2180*/  HADD2 R39, R39, -1056, -1056 ;  /* 0xe420e42027277430 */ /* 0x000fe20000000000 */
[----:B------:R-:W-:Y:S01]  /*2190*/  PRMT R21, R21, 0x5410, R24 ;  /* 0x0000541015157816 */ /* 0x000fe20000000018 */
        /* <DEDUP_REMOVED lines=17> */
.L_x_4435:
[----:B------:R-:W-:-:S04]  /*22b0*/  VIMNMX R5, PT, PT, R2, UR12, PT ;  /* 0x0000000c02057c48 */ /* 0x000fc8000bfe0100 */
[----:B------:R-:W-:-:S13]  /*22c0*/  ISETP.GT.AND P0, PT, R5, R0, PT ;  /* 0x000000000500720c */ /* 0x000fda0003f04270 */
[----:B------:R-:W-:Y:S05]  /*22d0*/  @!P0 BRA `(.L_x_4437) ;  /* 0x00000014000c8947 */ /* 0x000fea0003800000 */
[----:B------:R-:W-:-:S07]  /*22e0*/  VIMNMX.U32 R27, PT, PT, R2, UR12, PT ;  /* 0x0000000c021b7c48 */ /* 0x000fce000bfe0000 */
.L_x_4439:
        /* <DEDUP_REMOVED lines=13> */
[----:B------:R-:W0:Y:S01]  /*23c0*/  LDS.128 R12, [UR4] ;  /* 0x00000004ff0c7984 */ /* 0x000e220008000c00 */
[----:B------:R-:W-:Y:S01]  /*23d0*/  SHF.R.U32.HI R39, RZ, 0x6, R16 ;  /* 0x00000006ff277819 */ /* 0x000fe20000011610 */
[----:B------:R-:W-:Y:S01]  /*23e0*/  IMAD.MOV.U32 R33, RZ, RZ, 0x2400 ;  /* 0x00002400ff217424 */ /* 0x000fe200078e00ff */
[----:B------:R-:W-:Y:S02]  /*23f0*/  LOP3.LUT R43, R16, 0x70007, RZ, 0xc0, !PT ;  /* 0x00070007102b7812 */ /* 0x000fe400078ec0ff */
[----:B------:R-:W-:Y:S02]  /*2400*/  SHF.R.U32.HI R45, RZ, 0xf, R18 ;  /* 0x0000000fff2d7819 */ /* 0x000fe40000011612 */
[----:B------:R-:W-:-:S02]  /*2410*/  LOP3.LUT R16, R18, 0x380038, RZ, 0xc0, !PT ;  /* 0x0038003812107812 */ /* 0x000fc400078ec0ff */
[----:B------:R-:W-:Y:S02]  /*2420*/  SHF.R.U32.HI R37, RZ, 0x6, R18 ;  /* 0x00000006ff257819 */ /* 0x000fe40000011612 */
[----:B------:R-:W-:Y:S02]  /*2430*/  SHF.R.U32.HI R46, RZ, 0xf, R19 ;  /* 0x0000000fff2e7819 */ /* 0x000fe40000011613 */
[C---:B------:R-:W-:Y:S02]  /*2440*/  LOP3.LUT R42, R17.reuse, 0x70007, RZ, 0xc0, !PT ;  /* 0x00070007112a7812 */ /* 0x040fe400078ec0ff */
[----:B------:R-:W-:Y:S02]  /*2450*/  LOP3.LUT R18, R18, 0x70007, RZ, 0xc0, !PT ;  /* 0x0007000712127812 */ /* 0x000fe400078ec0ff */
[----:B------:R-:W-:Y:S02]  /*2460*/  SHF.R.U32.HI R35, RZ, 0xf, R17 ;  /* 0x0000000fff237819 */ /* 0x000fe40000011611 */
[----:B------:R-:W-:-:S02]  /*2470*/  LOP3.LUT R40, R17, 0x380038, RZ, 0xc0, !PT ;  /* 0x0038003811287812 */ /* 0x000fc400078ec0ff */
[----:B------:R-:W-:Y:S02]  /*2480*/  SHF.R.U32.HI R36, RZ, 0x6, R17 ;  /* 0x00000006ff247819 */ /* 0x000fe40000011611 */
[----:B------:R-:W-:Y:S02]  /*2490*/  LOP3.LUT R47, R44, 0x10001, RZ, 0xc0, !PT ;  /* 0x000100012c2f7812 */ /* 0x000fe400078ec0ff */
[----:B------:R-:W-:Y:S02]  /*24a0*/  LOP3.LUT R17, R19, 0x380038, RZ, 0xc0, !PT ;  /* 0x0038003813117812 */ /* 0x000fe400078ec0ff */
[----:B------:R-:W-:Y:S02]  /*24b0*/  SHF.R.U32.HI R38, RZ, 0x6, R19 ;  /* 0x00000006ff267819 */ /* 0x000fe40000011613 */
[----:B------:R-:W-:Y:S02]  /*24c0*/  PRMT R20, R20, 0x5410, R32 ;  /* 0x0000541014147816 */ /* 0x000fe40000000020 */
[----:B------:R-:W-:-:S02]  /*24d0*/  LOP3.LUT R44, R45, 0x10001, RZ, 0xc0, !PT ;  /* 0x000100012d2c7812 */ /* 0x000fc400078ec0ff */
[----:B------:R-:W-:Y:S02]  /*24e0*/  LOP3.LUT R19, R19, 0x70007, RZ, 0xc0, !PT ;  /* 0x0007000713137812 */ /* 0x000fe400078ec0ff */
[----:B------:R-:W-:Y:S02]  /*24f0*/  SHF.R.U32.HI R32, RZ, 0xe, R11 ;  /* 0x0000000eff207819 */ /* 0x000fe4000001160b */
[----:B------:R-:W-:Y:S02]  /*2500*/  LOP3.LUT R45, R46, 0x10001, RZ, 0xc0, !PT ;  /* 0x000100012e2d7812 */ /* 0x000fe400078ec0ff */
[----:B------:R-:W-:Y:S02]  /*2510*/  SHF.R.U32.HI R34, RZ, 0xe, R8 ;  /* 0x0000000eff227819 */ /* 0x000fe40000011608 */
[----:B------:R-:W-:Y:S02]  /*2520*/  LOP3.LUT R42, R42, 0x64006400, RZ, 0xfc, !PT ;  /* 0x640064002a2a7812 */ /* 0x000fe400078efcff */
[----:B------:R-:W-:-:S02]  /*2530*/  LOP3.LUT R18, R18, 0x64006400, RZ, 0xfc, !PT ;  /* 0x6400640012127812 */ /* 0x000fc400078efcff */
[----:B------:R-:W-:Y:S02]  /*2540*/  LOP3.LUT R43, R43, 0x64006400, RZ, 0xfc, !PT ;  /* 0x640064002b2b7812 */ /* 0x000fe400078efcff */
[----:B------:R-:W-:Y:S01]  /*2550*/  LOP3.LUT R32, R45, 0x20002, R32, 0xf8, !PT ;  /* 0x000200022d207812 */ /* 0x000fe200078ef820 */
[----:B------:R-:W-:Y:S01]  /*2560*/  HADD2 R49, R18, -1028, -1028 ;  /* 0xe404e40412317430 */ /* 0x000fe20000000000 */
[----:B------:R-:W-:Y:S01]  /*2570*/  LOP3.LUT R19, R19, 0x64006400, RZ, 0xfc, !PT ;  /* 0x6400640013137812 */ /* 0x000fe200078efcff */
[----:B------:R-:W-:Y:S01]  /*2580*/  HADD2 R43, R43, -1028, -1028 ;  /* 0xe404e4042b2b7430 */ /* 0x000fe20000000000 */
[----:B------:R-:W-:Y:S01]  /*2590*/  LOP3.LUT R34, R47, 0x20002, R34, 0xf8, !PT ;  /* 0x000200022f227812 */ /* 0x000fe200078ef822 */
[----:B------:R-:W-:Y:S01]  /*25a0*/  HADD2 R47, R42, -1028, -1028 ;  /* 0xe404e4042a2f7430 */ /* 0x000fe20000000000 */
[----:B------:R-:W-:Y:S01]  /*25b0*/  LOP3.LUT R45, R40, 0x64006400, RZ, 0xfc, !PT ;  /* 0x64006400282d7812 */ /* 0x000fe200078efcff */
[----:B------:R-:W-:Y:S01]  /*25c0*/  HADD2 R19, R19, -1028, -1028 ;  /* 0xe404e40413137430 */ /* 0x000fe20000000000 */
[----:B------:R-:W-:Y:S01]  /*25d0*/  LOP3.LUT R41, R41, 0x64006400, RZ, 0xfc, !PT ;  /* 0x6400640029297812 */ /* 0x000fe200078efcff */
[----:B0-----:R-:W-:-:S02]  /*25e0*/  HFMA2 R42, R43, R12, RZ.H0_H0 ;  /* 0x0000000c2b2a7231 */ /* 0x001fc400000400ff */
[----:B------:R-:W-:Y:S02]  /*25f0*/  HFMA2 R18, R49, R12, RZ ;  /* 0x0000000c31127231 */ /* 0x000fe400000000ff */
[-C--:B------:R-:W-:Y:S01]  /*2600*/  HFMA2 R40, R45, R20.reuse.H1_H1, -132, -132 ;  /* 0xd820d8202d287431 */ /* 0x080fe20000060014 */
[----:B------:R-:W-:Y:S01]  /*2610*/  LOP3.LUT R43, R16, 0x64006400, RZ, 0xfc, !PT ;  /* 0x64006400102b7812 */ /* 0x000fe200078efcff */
[----:B------:R-:W-:Y:S02]  /*2620*/  HFMA2 R45, R41, R20.H1_H1, -132, -132 ;  /* 0xd820d820292d7431 */ /* 0x000fe40000060014 */
[-C--:B------:R-:W-:Y:S02]  /*2630*/  HFMA2 R41, R47, R12.reuse, RZ ;  /* 0x0000000c2f297231 */ /* 0x080fe400000000ff */
[----:B------:R-:W-:Y:S01]  /*2640*/  HFMA2 R12, R19, R12, RZ.H0_H0 ;  /* 0x0000000c130c7231 */ /* 0x000fe200000400ff */
[----:B------:R-:W-:Y:S01]  /*2650*/  LOP3.LUT R19, R36, 0x70007, RZ, 0xc0, !PT ;  /* 0x0007000724137812 */ /* 0x000fe200078ec0ff */
[----:B------:R-:W-:Y:S01]  /*2660*/  HFMA2 R42, R45, R13, R42 ;  /* 0x0000000d2d2a7231 */ /* 0x000fe2000000002a */
[----:B------:R-:W-:Y:S01]  /*2670*/  LOP3.LUT R16, R39, 0x70007, RZ, 0xc0, !PT ;  /* 0x0007000727107812 */ /* 0x000fe200078ec0ff */
[----:B------:R-:W-:Y:S01]  /*2680*/  HFMA2 R43, R43, R20.H1_H1, -132, -132 ;  /* 0xd820d8202b2b7431 */ /* 0x000fe20000060014 */
[----:B------:R-:W-:-:S02]  /*2690*/  PRMT R3, R3, 0x5410, R33 ;  /* 0x0000541003037816 */ /* 0x000fc40000000021 */
[----:B------:R-:W-:Y:S01]  /*26a0*/  SHF.R.U32.HI R33, RZ, 0xe, R10 ;  /* 0x0000000eff217819 */ /* 0x000fe2000001160a */
[-C--:B------:R-:W-:Y:S01]  /*26b0*/  HFMA2 R41, R40, R13.reuse, R41 ;  /* 0x0000000d28297231 */ /* 0x080fe20000000029 */
[----:B------:R-:W-:Y:S01]  /*26c0*/  LOP3.LUT R19, R19, 0x64006400, RZ, 0xfc, !PT ;  /* 0x6400640013137812 */ /* 0x000fe200078efcff */
[-C--:B------:R-:W-:Y:S01]  /*26d0*/  HFMA2 R40, R43, R13.reuse, R18 ;  /* 0x0000000d2b287231 */ /* 0x080fe20000000012 */
[----:B------:R-:W-:Y:S02]  /*26e0*/  LOP3.LUT R45, R17, 0x64006400, RZ, 0xfc, !PT ;  /* 0x64006400112d7812 */ /* 0x000fe400078efcff */
[----:B------:R-:W-:Y:S02]  /*26f0*/  LOP3.LUT R16, R16, 0x64006400, RZ, 0xfc, !PT ;  /* 0x6400640010107812 */ /* 0x000fe400078efcff */
[----:B------:R-:W-:Y:S01]  /*2700*/  LOP3.LUT R17, R37, 0x70007, RZ, 0xc0, !PT ;  /* 0x0007000725117812 */ /* 0x000fe200078ec0ff */
[----:B------:R-:W-:Y:S01]  /*2710*/  HFMA2 R45, R45, R20.H1_H1, -132, -132 ;  /* 0xd820d8202d2d7431 */ /* 0x000fe20000060014 */
[----:B------:R-:W-:Y:S01]  /*2720*/  LOP3.LUT R33, R44, 0x20002, R33, 0xf8, !PT ;  /* 0x000200022c217812 */ /* 0x000fe200078ef821 */
        /* <DEDUP_REMOVED lines=8> */
[----:B------:R-:W-:-:S02]  /*27b0*/  HFMA2 R42, R19, R14, R42 ;  /* 0x0000000e132a7231 */ /* 0x000fc4000000002a */
[-C--:B------:R-:W-:Y:S01]  /*27c0*/  HFMA2 R41, R44, R14.reuse, R41 ;  /* 0x0000000e2c297231 */ /* 0x080fe20000000029 */
[----:B------:R-:W0:Y:S01]  /*27d0*/  LDS.128 R16, [UR4+0x10] ;  /* 0x00001004ff107984 */ /* 0x000e220008000c00 */
[----:B------:R-:W-:Y:S01]  /*27e0*/  LOP3.LUT R44, R37, 0x380038, RZ, 0xc0, !PT ;  /* 0x00380038252c7812 */ /* 0x000fe200078ec0ff */
[----:B------:R-:W-:Y:S01]  /*27f0*/  HFMA2 R40, R43, R14, R40 ;  /* 0x0000000e2b287231 */ /* 0x000fe20000000028 */
[----:B------:R-:W-:Y:S02]  /*2800*/  LOP3.LUT R43, R36, 0x380038, RZ, 0xc0, !PT ;  /* 0x00380038242b7812 */ /* 0x000fe400078ec0ff */
[----:B------:R-:W-:Y:S02]  /*2810*/  LOP3.LUT R35, R35, 0x20002, R48, 0xf8, !PT ;  /* 0x0002000223237812 */ /* 0x000fe400078ef830 */
[----:B------:R-:W-:Y:S02]  /*2820*/  LOP3.LUT R46, R12, 0x64006400, RZ, 0xfc, !PT ;  /* 0x640064000c2e7812 */ /* 0x000fe400078efcff */
[----:B------:R-:W-:-:S02]  /*2830*/  LOP3.LUT R12, R39, 0x380038, RZ, 0xc0, !PT ;  /* 0x00380038270c7812 */ /* 0x000fc400078ec0ff */
        /* <DEDUP_REMOVED lines=20> */
[C---:B------:R-:W-:Y:S02]  /*2980*/  LOP3.LUT R43, R8.reuse, 0x380038, RZ, 0xc0, !PT ;  /* 0x00380038082b7812 */ /* 0x040fe400078ec0ff */
[----:B------:R-:W-:Y:S01]  /*2990*/  SHF.R.U32.HI R12, RZ, 0x6, R8 ;  /* 0x00000006ff0c7819 */ /* 0x000fe20000011608 */
[-C--:B------:R-:W-:Y:S01]  /*29a0*/  HFMA2 R49, R48, R3.reuse.H1_H1, -20, -20 ;  /* 0xcd00cd0030317431 */ /* 0x080fe20000060003 */
[----:B------:R-:W-:Y:S01]  /*29b0*/  LOP3.LUT R46, R8, 0x70007, RZ, 0xc0, !PT ;  /* 0x00070007082e7812 */ /* 0x000fe200078ec0ff */
[----:B------:R-:W-:Y:S01]  /*29c0*/  HFMA2 R48, R36, R3.H1_H1, -20, -20 ;  /* 0xcd00cd0024307431 */ /* 0x000fe20000060003 */
[C---:B------:R-:W-:Y:S02]  /*29d0*/  LOP3.LUT R8, R9.reuse, 0x380038, RZ, 0xc0, !PT ;  /* 0x0038003809087812 */ /* 0x040fe400078ec0ff */
[----:B------:R-:W-:Y:S01]  /*29e0*/  SHF.R.U32.HI R13, RZ, 0x6, R9 ;  /* 0x00000006ff0d7819 */ /* 0x000fe20000011609 */
[-C--:B0-----:R-:W-:Y:S01]  /*29f0*/  HFMA2 R42, R49, R16.reuse, R42 ;  /* 0x00000010312a7231 */ /* 0x081fe2000000002a */
[----:B------:R-:W-:Y:S01]  /*2a00*/  LOP3.LUT R47, R38, 0x1c001c0, RZ, 0xc0, !PT ;  /* 0x01c001c0262f7812 */ /* 0x000fe200078ec0ff */
[----:B------:R-:W-:Y:S01]  /*2a10*/  HFMA2 R41, R48, R16, R41 ;  /* 0x0000001030297231 */ /* 0x000fe20000000029 */
[----:B------:R-:W-:-:S02]  /*2a20*/  LOP3.LUT R9, R9, 0x70007, RZ, 0xc0, !PT ;  /* 0x0007000709097812 */ /* 0x000fc400078ec0ff */
[----:B------:R-:W-:Y:S02]  /*2a30*/  LOP3.LUT R38, R37, 0x64006400, RZ, 0xfc, !PT ;  /* 0x6400640025267812 */ /* 0x000fe400078efcff */
[----:B------:R-:W-:Y:S02]  /*2a40*/  LOP3.LUT R46, R46, 0x64006400, RZ, 0xfc, !PT ;  /* 0x640064002e2e7812 */ /* 0x000fe400078efcff */
[----:B------:R-:W-:Y:S01]  /*2a50*/  LOP3.LUT R36, R47, 0x64006400, RZ, 0xfc, !PT ;  /* 0x640064002f247812 */ /* 0x000fe200078efcff */
[-C--:B------:R-:W-:Y:S01]  /*2a60*/  HFMA2 R47, R38, R3.reuse.H1_H1, -20, -20 ;  /* 0xcd00cd00262f7431 */ /* 0x080fe20000060003 */
[----:B------:R-:W-:Y:S01]  /*2a70*/  LOP3.LUT R9, R9, 0x64006400, RZ, 0xfc, !PT ;  /* 0x6400640009097812 */ /* 0x000fe200078efcff */
[----:B------:R-:W-:Y:S01]  /*2a80*/  HADD2 R37, R46, -1028, -1028 ;  /* 0xe404e4042e257430 */ /* 0x000fe20000000000 */
[C---:B------:R-:W-:Y:S01]  /*2a90*/  LOP3.LUT R39, R10.reuse, 0x380038, RZ, 0xc0, !PT ;  /* 0x003800380a277812 */ /* 0x040fe200078ec0ff */
[----:B------:R-:W-:Y:S01]  /*2aa0*/  HFMA2 R38, R36, R3.H1_H1, -20, -20 ;  /* 0xcd00cd0024267431 */ /* 0x000fe20000060003 */
[----:B------:R-:W-:Y:S01]  /*2ab0*/  SHF.R.U32.HI R14, RZ, 0x6, R10 ;  /* 0x00000006ff0e7819 */ /* 0x000fe2000001160a */
[----:B------:R-:W-:Y:S01]  /*2ac0*/  HADD2 R36, R9, -1028, -1028 ;  /* 0xe404e40409247430 */ /* 0x000fe20000000000 */
[C---:B------:R-:W-:Y:S01]  /*2ad0*/  LOP3.LUT R44, R11.reuse, 0x380038, RZ, 0xc0, !PT ;  /* 0x003800380b2c7812 */ /* 0x040fe200078ec0ff */
[-C--:B------:R-:W-:Y:S01]  /*2ae0*/  HFMA2 R40, R47, R16.reuse, R40 ;  /* 0x000000102f287231 */ /* 0x080fe20000000028 */
[----:B------:R-:W-:Y:S01]  /*2af0*/  SHF.R.U32.HI R15, RZ, 0x6, R11 ;  /* 0x00000006ff0f7819 */ /* 0x000fe2000001160b */
        /* <DEDUP_REMOVED lines=40> */
[C---:B------:R-:W-:Y:S01]  /*2d80*/  LOP3.LUT R40, R15.reuse, 0x380038, RZ, 0xc0, !PT ;  /* 0x003800380f287812 */ /* 0x040fe200078ec0ff */
[-C--:B------:R-:W-:Y:S01]  /*2d90*/  HFMA2 R42, R17, R19.reuse, R42 ;  /* 0x00000013112a7231 */ /* 0x080fe2000000002a */
[----:B------:R-:W-:Y:S01]  /*2da0*/  LOP3.LUT R17, R12, 0x380038, RZ, 0xc0, !PT ;  /* 0x003800380c117812 */ /* 0x000fe200078ec0ff */
[----:B------:R-:W-:Y:S01]  /*2db0*/  HADD2 R38, R38, -1028, -1028 ;  /* 0xe404e40426267430 */ /* 0x000fe20000000000 */
[----:B------:R-:W-:Y:S01]  /*2dc0*/  LOP3.LUT R39, R18, 0x64006400, RZ, 0xfc, !PT ;  /* 0x6400640012277812 */ /* 0x000fe200078efcff */
[-C--:B------:R-:W-:Y:S01]  /*2dd0*/  HFMA2 R18, R41, R20.reuse.H1_H1, -132, -132 ;  /* 0xd820d82029127431 */ /* 0x080fe20000060014 */
[----:B------:R-:W-:Y:S01]  /*2de0*/  LOP3.LUT R12, R12, 0x1c001c0, RZ, 0xc0, !PT ;  /* 0x01c001c00c0c7812 */ /* 0x000fe200078ec0ff */
[----:B------:R-:W-:Y:S01]  /*2df0*/  HFMA2 R45, R38, R19, R45 ;  /* 0x00000013262d7231 */ /* 0x000fe2000000002d */
[----:B------:R-:W-:Y:S01]  /*2e00*/  LOP3.LUT R14, R14, 0x1c001c0, RZ, 0xc0, !PT ;  /* 0x01c001c00e0e7812 */ /* 0x000fe200078ec0ff */
[----:B------:R-:W-:Y:S01]  /*2e10*/  HFMA2 R39, R39, R20.H1_H1, -132, -132 ;  /* 0xd820d82027277431 */ /* 0x000fe20000060014 */
[----:B------:R-:W-:Y:S01]  /*2e20*/  LOP3.LUT R15, R15, 0x1c001c0, RZ, 0xc0, !PT ;  /* 0x01c001c00f0f7812 */ /* 0x000fe200078ec0ff */
[-C--:B0-----:R-:W-:Y:S01]  /*2e30*/  HFMA2 R37, R18, R8.reuse, R37 ;  /* 0x0000000812257231 */ /* 0x081fe20000000025 */
[----:B------:R-:W-:Y:S01]  /*2e40*/  LOP3.LUT R43, R40, 0x64006400, RZ, 0xfc, !PT ;  /* 0x64006400282b7812 */ /* 0x000fe200078efcff */
[----:B------:R-:W-:Y:S01]  /*2e50*/  HFMA2 R39, R39, R8, R16 ;  /* 0x0000000827277231 */ /* 0x000fe20000000010 */
[----:B------:R-:W-:-:S02]  /*2e60*/  LOP3.LUT R52, R12, 0x64006400, RZ, 0xfc, !PT ;  /* 0x640064000c347812 */ /* 0x000fc400078efcff */
[----:B------:R-:W-:Y:S01]  /*2e70*/  LOP3.LUT R14, R14, 0x64006400, RZ, 0xfc, !PT ;  /* 0x640064000e0e7812 */ /* 0x000fe200078efcff */
[----:B------:R-:W-:Y:S01]  /*2e80*/  HFMA2 R36, R43, R20.H1_H1, -132, -132 ;  /* 0xd820d8202b247431 */ /* 0x000fe20000060014 */
        /* <DEDUP_REMOVED lines=8> */
[----:B------:R-:W-:Y:S01]  /*2f10*/  PRMT R21, R21, 0x5410, R24 ;  /* 0x0000541015157816 */ /* 0x000fe20000000018 */
[----:B------:R-:W-:-:S02]  /*2f20*/  HFMA2 R37, R14, R9, R37 ;  /* 0x000000090e257231 */ /* 0x000fc40000000025 */
[----:B------:R-:W-:Y:S02]  /*2f30*/  HFMA2 R50, R50, R3.H1_H1, -20, -20 ;  /* 0xcd00cd0032327431 */ /* 0x000fe40000060003 */
[-C--:B------:R-:W-:Y:S02]  /*2f40*/  HFMA2 R41, R12, R9.reuse, R41 ;  /* 0x000000090c297231 */ /* 0x080fe40000000029 */
[----:B------:R-:W-:Y:S02]  /*2f50*/  HFMA2 R17, R17, R20.H1_H1, -132, -132 ;  /* 0xd820d82011117431 */ /* 0x000fe40000060014 */
[----:B------:R-:W-:Y:S02]  /*2f60*/  HFMA2 R39, R50, R9, R39 ;  /* 0x0000000932277231 */ /* 0x000fe40000000027 */
[----:B------:R-:W-:-:S04]  /*2f70*/  HFMA2 R43, R17, R8, R42 ;  /* 0x00000008112b7231 */ /* 0x000fc8000000002a */
[----:B------:R-:W-:Y:S01]  /*2f80*/  HFMA2 R43, R52, R9, R43 ;  /* 0x00000009342b7231 */ /* 0x000fe2000000002b */
[--C-:B--2---:R-:W-:Y:S02]  /*2f90*/  SHF.R.U32.HI R13, RZ, 0xd, R4.reuse ;  /* 0x0000000dff0d7819 */ /* 0x104fe40000011604 */
[----:B------:R-:W-:Y:S02]  /*2fa0*/  LOP3.LUT R18, R4, 0x380038, RZ, 0xc0, !PT ;  /* 0x0038003804127812 */ /* 0x000fe400078ec0ff */
[----:B------:R-:W-:Y:S02]  /*2fb0*/  LOP3.LUT R34, R34, 0x40004, R13, 0xf8, !PT ;  /* 0x0004000422227812 */ /* 0x000fe400078ef80d */
[----:B------:R-:W0:Y:S01]  /*2fc0*/  LDS.128 R12, [UR4+0x30] ;  /* 0x00003004ff0c7984 */ /* 0x000e220008000c00 */
[----:B------:R-:W-:Y:S02]  /*2fd0*/  SHF.R.U32.HI R16, RZ, 0x6, R4 ;  /* 0x00000006ff107819 */ /* 0x000fe40000011604 */
[----:B------:R-:W-:-:S02]  /*2fe0*/  SHF.R.U32.HI R50, RZ, 0xd, R5 ;  /* 0x0000000dff327819 */ /* 0x000fc40000011605 */
[----:B------:R-:W-:Y:S02]  /*2ff0*/  LOP3.LUT R4, R4, 0x70007, RZ, 0xc0, !PT ;  /* 0x0007000704047812 */ /* 0x000fe400078ec0ff */
[----:B------:R-:W-:Y:S02]  /*3000*/  LOP3.LUT R35, R35, 0x40004, R50, 0xf8, !PT ;  /* 0x0004000423237812 */ /* 0x000fe400078ef832 */
        /* <DEDUP_REMOVED lines=8> */
[----:B------:R-:W-:Y:S01]  /*3090*/  LOP3.LUT R33, R33, 0x40004, R50, 0xf8, !PT ;  /* 0x0004000421217812 */ /* 0x000fe200078ef832 */
        /* <DEDUP_REMOVED lines=10> */
[----:B------:R-:W-:Y:S01]  /*3140*/  HFMA2 R6, R50, R10, R43 ;  /* 0x0000000a32067231 */ /* 0x000fe2000000002b */
[----:B------:R-:W-:-:S02]  /*3150*/  SHF.R.U32.HI R19, RZ, 0x6, R7 ;  /* 0x00000006ff137819 */ /* 0x000fc40000011607 */
[----:B------:R-:W-:Y:S01]  /*3160*/  LOP3.LUT R47, R18, 0x64006400, RZ, 0xfc, !PT ;  /* 0x64006400122f7812 */ /* 0x000fe200078efcff */
[----:B------:R-:W-:Y:S01]  /*3170*/  HFMA2 R37, R4, R10, R37 ;  /* 0x0000000a04257231 */ /* 0x000fe20000000025 */
        /* <DEDUP_REMOVED lines=15> */
[C---:B------:R-:W-:Y:S01]  /*3270*/  LOP3.LUT R49, R8.reuse, 0x1c001c0, RZ, 0xc0, !PT ;  /* 0x01c001c008317812 */ /* 0x040fe200078ec0ff */
[-C--:B------:R-:W-:Y:S01]  /*3280*/  HFMA2 R38, R47, R20.reuse.H1_H1, -132, -132 ;  /* 0xd820d8202f267431 */ /* 0x080fe20000060014 */
[----:B------:R-:W-:Y:S01]  /*3290*/  LOP3.LUT R5, R5, 0x64006400, RZ, 0xfc, !PT ;  /* 0x6400640005057812 */ /* 0x000fe200078efcff */
[----:B------:R-:W-:Y:S01]  /*32a0*/  HFMA2 R48, R53, R20.H1_H1, -132, -132 ;  /* 0xd820d82035307431 */ /* 0x000fe20000060014 */
[----:B------:R-:W-:-:S02]  /*32b0*/  LOP3.LUT R8, R8, 0x70007, RZ, 0xc0, !PT ;  /* 0x0007000708087812 */ /* 0x000fc400078ec0ff */
[C---:B------:R-:W-:Y:S01]  /*32c0*/  LOP3.LUT R51, R19.reuse, 0x1c001c0, RZ, 0xc0, !PT ;  /* 0x01c001c013337812 */ /* 0x040fe200078ec0ff */
[----:B------:R-:W-:Y:S01]  /*32d0*/  HADD2 R50, R5, -1028, -1028 ;  /* 0xe404e40405327430 */ /* 0x000fe20000000000 */
[----:B------:R-:W-:Y:S02]  /*32e0*/  LOP3.LUT R16, R16, 0x64006400, RZ, 0xfc, !PT ;  /* 0x6400640010107812 */ /* 0x000fe400078efcff */
[----:B------:R-:W-:Y:S01]  /*32f0*/  LOP3.LUT R19, R19, 0x70007, RZ, 0xc0, !PT ;  /* 0x0007000713137812 */ /* 0x000fe200078ec0ff */
[----:B------:R-:W-:Y:S01]  /*3300*/  HFMA2 R39, R50, R10, R39 ;  /* 0x0000000a32277231 */ /* 0x000fe20000000027 */
[----:B------:R-:W-:Y:S01]  /*3310*/  SHF.R.U32.HI R9, RZ, 0xd, R7 ;  /* 0x0000000dff097819 */ /* 0x000fe20000011607 */
[----:B------:R-:W-:Y:S01]  /*3320*/  HADD2 R5, R16, -1028, -1028 ;  /* 0xe404e40410057430 */ /* 0x000fe20000000000 */
[----:B------:R-:W-:Y:S01]  /*3330*/  LOP3.LUT R8, R8, 0x64006400, RZ, 0xfc, !PT ;  /* 0x6400640008087812 */ /* 0x000fe200078efcff */
[----:B------:R-:W-:Y:S01]  /*3340*/  HFMA2 R44, R44, R11, R39 ;  /* 0x0000000b2c2c7231 */ /* 0x000fe20000000027 */
[----:B------:R-:W-:-:S02]  /*3350*/  LOP3.LUT R19, R19, 0x64006400, RZ, 0xfc, !PT ;  /* 0x6400640013137812 */ /* 0x000fc400078efcff */
[----:B------:R-:W-:Y:S01]  /*3360*/  LOP3.LUT R32, R32, 0x40004, R9, 0xf8, !PT ;  /* 0x0004000420207812 */ /* 0x000fe200078ef809 */
[----:B------:R-:W-:Y:S01]  /*3370*/  HADD2 R9, R8, -1028, -1028 ;  /* 0xe404e40408097430 */ /* 0x000fe20000000000 */
[----:B------:R-:W-:Y:S01]  /*3380*/  LOP3.LUT R7, R7, 0x70007, RZ, 0xc0, !PT ;  /* 0x0007000707077812 */ /* 0x000fe200078ec0ff */
[----:B------:R-:W-:Y:S02]  /*3390*/  HADD2 R4, R19, -1028, -1028 ;  /* 0xe404e40413047430 */ /* 0x000fe40000000000 */
[-C--:B0-----:R-:W-:Y:S01]  /*33a0*/  HFMA2 R19, R5, R12.reuse, R6 ;  /* 0x0000000c05137231 */ /* 0x081fe20000000006 */
[----:B------:R-:W-:Y:S02]  /*33b0*/  LOP3.LUT R47, R17, 0x1c001c0, RZ, 0xc0, !PT ;  /* 0x01c001c0112f7812 */ /* 0x000fe400078ec0ff */
        /* <DEDUP_REMOVED lines=8> */
[----:B------:R-:W-:Y:S02]  /*3440*/  HFMA2 R45, R45, R3.H1_H1, -20, -20 ;  /* 0xcd00cd002d2d7431 */ /* 0x000fe40000060003 */
[----:B------:R-:W-:Y:S02]  /*3450*/  HFMA2 R9, R18, R13, R9 ;  /* 0x0000000d12097231 */ /* 0x000fe40000000009 */
[----:B------:R-:W-:Y:S01]  /*3460*/  HFMA2 R41, R52, R10, R41 ;  /* 0x0000000a34297231 */ /* 0x000fe20000000029 */
[----:B------:R-:W-:Y:S01]  /*3470*/  LOP3.LUT R34, R34, 0x64006400, RZ, 0xfc, !PT ;  /* 0x6400640022227812 */ /* 0x000fe200078efcff */
[----:B------:R-:W-:Y:S01]  /*3480*/  HFMA2 R49, R49, R3.H1_H1, -20, -20 ;  /* 0xcd00cd0031317431 */ /* 0x000fe20000060003 */
[----:B------:R-:W-:Y:S01]  /*3490*/  LOP3.LUT R33, R33, 0x64006400, RZ, 0xfc, !PT ;  /* 0x6400640021217812 */ /* 0x000fe200078efcff */
[----:B------:R-:W-:-:S02]  /*34a0*/  HADD2 R17, R17, -1028, -1028 ;  /* 0xe404e40411117430 */ /* 0x000fc40000000000 */
[----:B------:R-:W-:Y:S02]  /*34b0*/  HFMA2 R7, R45, R14, R7 ;  /* 0x0000000e2d077231 */ /* 0x000fe40000000007 */
[----:B------:R-:W-:Y:S01]  /*34c0*/  HFMA2 R41, R40, R11, R41 ;  /* 0x0000000b28297231 */ /* 0x000fe20000000029 */
[----:B------:R-:W-:Y:S01]  /*34d0*/  LOP3.LUT R47, R47, 0x64006400, RZ, 0xfc, !PT ;  /* 0x640064002f2f7812 */ /* 0x000fe200078efcff */
[----:B------:R-:W-:Y:S02]  /*34e0*/  HFMA2 R44, R17, R12, R44 ;  /* 0x0000000c112c7231 */ /* 0x000fe4000000002c */
[----:B------:R-:W-:Y:S02]  /*34f0*/  HFMA2 R9, R49, R14, R9 ;  /* 0x0000000e31097231 */ /* 0x000fe40000000009 */
[----:B------:R-:W-:Y:S01]  /*3500*/  HADD2 R34, R34, -1028, -1028 ;  /* 0xe404e40422227430 */ /* 0x000fe20000000000 */
[----:B------:R-:W-:Y:S01]  /*3510*/  LOP3.LUT R51, R51, 0x64006400, RZ, 0xfc, !PT ;  /* 0x6400640033337812 */ /* 0x000fe200078efcff */
        /* <DEDUP_REMOVED lines=9> */
[----:B------:R-:W-:Y:S01]  /*35b0*/  HFMA2 R41, R48, R13, R41 ;  /* 0x0000000d30297231 */ /* 0x000fe20000000029 */
[----:B------:R-:W-:Y:S01]  /*35c0*/  PRMT R3, R3, 0x5410, R20 ;  /* 0x0000541003037816 */ /* 0x000fe20000000014 */
        /* <DEDUP_REMOVED lines=14> */
.L_x_4438:
[----:B------:R-:W-:Y:S01]  /*36b0*/  UIADD3 UR4, UPT, UPT, UR4, 0x40, URZ ;  /* 0x0000004004047890 */ /* 0x000fe2000fffe0ff */
[----:B------:R-:W-:Y:S02]  /*36c0*/  IMAD.MOV.U32 R4, RZ, RZ, R30 ;  /* 0x000000ffff047224 */ /* 0x000fe400078e001e */
[----:B------:R-:W-:Y:S02]  /*36d0*/  IMAD.MOV.U32 R5, RZ, RZ, R31 ;  /* 0x000000ffff057224 */ /* 0x000fe400078e001f */
[----:B------:R-:W-:Y:S01]  /*36e0*/  IMAD.WIDE R30, R23, 0x4, R28 ;  /* 0x00000004171e7825 */ /* 0x000fe200078e021c */
[----:B------:R-:W-:Y:S06]  /*36f0*/  @!P0 BRA `(.L_x_4439) ;  /* 0xffffffe800fc8947 */ /* 0x000fec000383ffff */
[----:B------:R-:W-:-:S07]  /*3700*/  IMAD.WIDE R30, R23, 0xc, R4 ;  /* 0x0000000c171e7825 */ /* 0x000fce00078e0204 */
.L_x_4437:
[----:B------:R-:W0:Y:S01]  /*3710*/  LDCU UR8, c[0x0][0x3dc] ;  /* 0x00007b80ff0877ac */ /* 0x000e220008000800 */
[----:B------:R-:W1:Y:S01]  /*3720*/  S2UR UR5, SR_CTAID.Y ;  /* 0x00000000000579c3 */ /* 0x000e620000002600 */
[----:B0-----:R-:W-:-:S04]  /*3730*/  VIMNMX R13, PT, PT, R2, UR8, PT ;  /* 0x00000008020d7c48 */ /* 0x001fc8000bfe0100 */
[----:B------:R-:W-:-:S13]  /*3740*/  ISETP.GT.AND P0, PT, R13, R0, PT ;  /* 0x000000000d00720c */ /* 0x000fda0003f04270 */
[----:B-1----:R-:W-:Y:S05]  /*3750*/  @!P0 BRA `(.L_x_4440) ;  /* 0x00000008007c8947 */ /* 0x002fea0003800000 */
[----:B------:R-:W-:-:S12]  /*3760*/  UIADD3 UR4, UPT, UPT, UR4, 0x10, URZ ;  /* 0x0000001004047890 */ /* 0x000fd8000fffe0ff */
.L_x_4442:
[----:B------:R-:W0:Y:S01]  /*3770*/  LDC R22, c[0x0][0x3a8] ;  /* 0x0000ea00ff167b82 */ /* 0x000e220000000800 */
[----:B------:R-:W-:-:S05]  /*3780*/  VIADD R0, R0, 0x10 ;  /* 0x0000001000007836 */ /* 0x000fca0000000000 */
[----:B------:R-:W-:Y:S02]  /*3790*/  ISETP.GE.AND P0, PT, R0, R13, PT ;  /* 0x0000000d0000720c */ /* 0x000fe40003f06270 */
[----:B------:R-:W1:Y:S01]  /*37a0*/  LDC R23, c[0x0][0x3ac] ;  /* 0x0000eb00ff177b82 */ /* 0x000e620000000800 */
[----:B0-----:R-:W-:-:S13]  /*37b0*/  ISETP.LE.AND P1, PT, R22, UR5, PT ;  /* 0x0000000516007c0c */ /* 0x001fda000bf23270 */
[----:B-1----:R-:W-:Y:S05]  /*37c0*/  @P1 BRA `(.L_x_4441) ;  /* 0x0000000800541947 */ /* 0x002fea0003800000 */
[----:B-----5:R-:W2:Y:S01]  /*37d0*/  LDG.E.128.CONSTANT R8, desc[UR6][R30.64] ;  /* 0x000000061e087981 */ /* 0x020ea2000c1e9d00 */
[----:B------:R-:W-:Y:S01]  /*37e0*/  IMAD.MOV.U32 R2, RZ, RZ, 0x3400 ;  /* 0x00003400ff027424 */ /* 0x000fe200078e00ff */
[----:B------:R-:W-:Y:S01]  /*37f0*/  PRMT R21, R21, 0x5410, R24 ;  /* 0x0000541015157816 */ /* 0x000fe20000000018 */
[----:B------:R-:W-:Y:S02]  /*3800*/  IMAD.MOV.U32 R15, RZ, RZ, 0x2c00 ;  /* 0x00002c00ff0f7424 */ /* 0x000fe400078e00ff */
[----:B------:R-:W-:Y:S01]  /*3810*/  IMAD.MOV.U32 R16, RZ, RZ, 0x2400 ;  /* 0x00002400ff107424 */ /* 0x000fe200078e00ff */
[----:B------:R-:W-:Y:S02]  /*3820*/  PRMT R3, R3, 0x5410, R2 ;  /* 0x0000541003037816 */ /* 0x000fe40000000002 */
[----:B--2---:R-:W-:Y:S02]  /*3830*/  LOP3.LUT R5, R9, 0xc000c, RZ, 0xc0, !PT ;  /* 0x000c000c09057812 */ /* 0x004fe400078ec0ff */
[----:B------:R-:W-:-:S02]  /*3840*/  SHF.R.U32.HI R14, RZ, 0x8, R8 ;  /* 0x00000008ff0e7819 */ /* 0x000fc40000011608 */
[----:B------:R-:W-:Y:S02]  /*3850*/  LOP3.LUT R7, R11, 0xc000c, RZ, 0xc0, !PT ;  /* 0x000c000c0b077812 */ /* 0x000fe400078ec0ff */
[----:B------:R-:W-:Y:S02]  /*3860*/  SHF.R.U32.HI R2, RZ, 0x8, R10 ;  /* 0x00000008ff027819 */ /* 0x000fe4000001160a */
[----:B------:R-:W-:Y:S02]  /*3870*/  LOP3.LUT R6, R10, 0xc000c, RZ, 0xc0, !PT ;  /* 0x000c000c0a067812 */ /* 0x000fe400078ec0ff */
[----:B------:R-:W-:Y:S02]  /*3880*/  LOP3.LUT R42, R5, 0x64006400, RZ, 0xfc, !PT ;  /* 0x64006400052a7812 */ /* 0x000fe400078efcff */
[----:B------:R-:W-:Y:S02]  /*3890*/  LOP3.LUT R4, R8, 0xc000c, RZ, 0xc0, !PT ;  /* 0x000c000c08047812 */ /* 0x000fe400078ec0ff */
[----:B------:R-:W-:Y:S01]  /*38a0*/  SHF.R.U32.HI R29, RZ, 0x8, R9 ;  /* 0x00000008ff1d7819 */ /* 0x000fe20000011609 */
        /* <DEDUP_REMOVED lines=12> */
[----:B------:R-:W-:Y:S01]  /*3970*/  SHF.R.U32.HI R33, RZ, 0x8, R11 ;  /* 0x00000008ff217819 */ /* 0x000fe2000001160b */
[-C--:B------:R-:W-:Y:S01]  /*3980*/  HFMA2 R40, R5, R3.reuse.H1_H1, -258, -258 ;  /* 0xdc08dc0805287431 */ /* 0x080fe20000060003 */
[----:B------:R-:W-:Y:S01]  /*3990*/  LOP3.LUT R6, R6, 0x64006400, RZ, 0xfc, !PT ;  /* 0x6400640006067812 */ /* 0x000fe200078efcff */
[-C--:B------:R-:W-:Y:S01]  /*39a0*/  HFMA2 R36, R7, R3.reuse.H1_H1, -258, -258 ;  /* 0xdc08dc0807247431 */ /* 0x080fe20000060003 */
[----:B------:R-:W-:Y:S02]  /*39b0*/  LOP3.LUT R4, R8, 0x300030, RZ, 0xc0, !PT ;  /* 0x0030003008047812 */ /* 0x000fe400078ec0ff */
[----:B------:R-:W-:Y:S01]  /*39c0*/  LOP3.LUT R5, R9, 0x300030, RZ, 0xc0, !PT ;  /* 0x0030003009057812 */ /* 0x000fe200078ec0ff */
[----:B------:R-:W-:Y:S01]  /*39d0*/  HFMA2 R38, R6, R3.H1_H1, -258, -258 ;  /* 0xdc08dc0806267431 */ /* 0x000fe20000060003 */
        /* <DEDUP_REMOVED lines=9> */
[----:B------:R-:W-:Y:S01]  /*3a70*/  HFMA2 R34, R17, R3.H1_H1, -258, -258 ;  /* 0xdc08dc0811227431 */ /* 0x000fe20000060003 */
        /* <DEDUP_REMOVED lines=47> */
[----:B------:R-:W-:Y:S01]  /*3d70*/  HADD2 R49, R49, -1026, -1026 ;  /* 0xe402e40231317430 */ /* 0x000fe20000000000 */
[----:B------:R-:W1:Y:S01]  /*3d80*/  LDS.128 R8, [UR4] ;  /* 0x00000004ff087984 */ /* 0x000e620008000c00 */
[----:B------:R-:W-:Y:S01]  /*3d90*/  LOP3.LUT R47, R47, 0x64006400, RZ, 0xfc, !PT ;  /* 0x640064002f2f7812 */ /* 0x000fe200078efcff */
[-C--:B0-----:R-:W-:Y:S01]  /*3da0*/  HFMA2 R45, R45, R4.reuse, RZ ;  /* 0x000000042d2d7231 */ /* 0x081fe200000000ff */
[----:B------:R-:W-:Y:S01]  /*3db0*/  LOP3.LUT R51, R51, 0x64006400, RZ, 0xfc, !PT ;  /* 0x6400640033337812 */ /* 0x000fe200078efcff */
[----:B------:R-:W-:-:S02]  /*3dc0*/  HFMA2 R49, R49, R4, RZ ;  /* 0x0000000431317231 */ /* 0x000fc400000000ff */
[----:B------:R-:W-:Y:S01]  /*3dd0*/  HADD2 R47, R47, -1026, -1026 ;  /* 0xe402e4022f2f7430 */ /* 0x000fe20000000000 */
[----:B------:R-:W-:Y:S01]  /*3de0*/  LOP3.LUT R14, R14, 0x30003, RZ, 0xc0, !PT ;  /* 0x000300030e0e7812 */ /* 0x000fe200078ec0ff */
[----:B------:R-:W-:Y:S01]  /*3df0*/  HADD2 R51, R51, -1026, -1026 ;  /* 0xe402e40233337430 */ /* 0x000fe20000000000 */
[----:B------:R-:W-:Y:S01]  /*3e00*/  LOP3.LUT R2, R2, 0x30003, RZ, 0xc0, !PT ;  /* 0x0003000302027812 */ /* 0x000fe200078ec0ff */
[-C--:B------:R-:W-:Y:S02]  /*3e10*/  HFMA2 R45, R12, R5.reuse, R45 ;  /* 0x000000050c2d7231 */ /* 0x080fe4000000002d */
[-C--:B------:R-:W-:Y:S02]  /*3e20*/  HFMA2 R47, R47, R4.reuse, RZ.H0_H0 ;  /* 0x000000042f2f7231 */ /* 0x080fe400000400ff */
[-C--:B------:R-:W-:Y:S02]  /*3e30*/  HFMA2 R49, R43, R5.reuse, R49 ;  /* 0x000000052b317231 */ /* 0x080fe40000000031 */
[----:B------:R-:W-:Y:S01]  /*3e40*/  HFMA2 R4, R51, R4, RZ.H0_H0 ;  /* 0x0000000433047231 */ /* 0x000fe200000400ff */
        /* <DEDUP_REMOVED lines=15> */
[----:B------:R-:W-:Y:S01]  /*3f40*/  HADD2 R7, R14, -1026, -1026 ;  /* 0xe402e4020e077430 */ /* 0x000fe20000000000 */
[----:B------:R-:W-:Y:S01]  /*3f50*/  LOP3.LUT R33, R33, 0x64006400, RZ, 0xfc, !PT ;  /* 0x6400640021217812 */ /* 0x000fe200078efcff */
[----:B------:R-:W-:Y:S01]  /*3f60*/  HADD2 R2, R2, -1026, -1026 ;  /* 0xe402e40202027430 */ /* 0x000fe20000000000 */
[----:B------:R-:W-:Y:S01]  /*3f70*/  PRMT R3, R3, 0x5410, R20 ;  /* 0x0000541003037816 */ /* 0x000fe20000000014 */
[----:B------:R-:W-:Y:S02]  /*3f80*/  HADD2 R29, R29, -1026, -1026 ;  /* 0xe402e4021d1d7430 */ /* 0x000fe40000000000 */
[----:B------:R-:W-:-:S02]  /*3f90*/  HADD2 R6, R33, -1026, -1026 ;  /* 0xe402e40221067430 */ /* 0x000fc40000000000 */
[-C--:B-1----:R-:W-:Y:S02]  /*3fa0*/  HFMA2 R4, R7, R8.reuse, R4 ;  /* 0x0000000807047231 */ /* 0x082fe40000000004 */
        /* <DEDUP_REMOVED lines=23> */
.L_x_4441:
[----:B------:R-:W-:Y:S01]  /*4120*/  UIADD3 UR4, UPT, UPT, UR4, 0x20, URZ ;  /* 0x0000002004047890 */ /* 0x000fe2000fffe0ff */
[----:B------:R-:W-:Y:S01]  /*4130*/  IMAD.WIDE R30, R23, 0x4, R30 ;  /* 0x00000004171e7825 */ /* 0x000fe200078e021e */
[----:B------:R-:W-:Y:S10]  /*4140*/  @!P0 BRA `(.L_x_4442) ;  /* 0xfffffff400888947 */ /* 0x000ff4000383ffff */
.L_x_4440:
        /* <DEDUP_REMOVED lines=16> */
.L_x_4446:
[----:B------:R-:W0:Y:S02]  /*4250*/  LDS R2, [R0] ;  /* 0x0000000000027984 */ /* 0x000e240000000800 */
[----:B0-----:R-:W-:-:S05]  /*4260*/  HADD2 R3, R2, R26 ;  /* 0x0000001a02037230 */ /* 0x001fca0000000000 */
[----:B------:R-:W0:Y:S02]  /*4270*/  ATOMS.CAST.SPIN P0, [R0], R2, R3 ;  /* 0x000000020000758d */ /* 0x000e240001800003 */
[----:B0-----:R-:W-:Y:S05]  /*4280*/  @!P0 BRA `(.L_x_4446) ;  /* 0xfffffffc00f08947 */ /* 0x001fea000383ffff */
[----:B------:R-:W-:Y:S05]  /*4290*/  BRA `(.L_x_4444) ;  /* 0x00000000000c7947 */ /* 0x000fea0003800000 */
.L_x_4445:
[----:B------:R-:W2:Y:S02]  /*42a0*/  LD.E R0, desc[UR6][R4.64] ;  /* 0x0000000604007980 */ /* 0x000ea4000c101900 */
[----:B--2---:R-:W-:-:S05]  /*42b0*/  IMAD.IADD R3, R26, 0x1, R0 ;  /* 0x000000011a037824 */ /* 0x004fca00078e0200 */
[----:B------:R0:W-:Y:S02]  /*42c0*/  ST.E desc[UR6][R4.64], R3 ;  /* 0x0000000304007985 */ /* 0x0001e4000c101906 */
.L_x_4444:
[----:B------:R-:W-:Y:S05]  /*42d0*/  BSYNC.RECONVERGENT B0 ;  /* 0x0000000000007941 */ /* 0x000fea0003800200 */
.L_x_4443:
[----:B------:R1:W-:Y:S02]  /*42e0*/  ATOM.E.ADD.F16x2.RN.STRONG.GPU P0, RZ, desc[UR6][R4.64+0x4], R25 ;  /* 0x8000041904ff79a2 */ /* 0x0003e4000c10e106 */
[----:B-1----:R-:W-:Y:S05]  /*42f0*/  @P0 EXIT ;  /* 0x000000000000094d */ /* 0x002fea0003800000 */
[----:B------:R-:W1:Y:S02]  /*4300*/  QSPC.E.S P0, RZ, [R4+0x4] ;  /* 0x0000040004ff73aa */ /* 0x000e640000000500 */
[----:B-1----:R-:W-:Y:S05]  /*4310*/  @!P0 BRA `(.L_x_4447) ;  /* 0x00000000001c8947 */ /* 0x002fea0003800000 */
[----:B------:R-:W-:-:S05]  /*4320*/  IMAD.MOV.U32 R2, RZ, RZ, R4 ;  /* 0x000000ffff027224 */ /* 0x000fca00078e0004 */
[----:B------:R-:W-:-:S07]  /*4330*/  MOV R0, R2 ;  /* 0x0000000200007202 */ /* 0x000fce0000000f00 */
.L_x_4448:
[----:B------:R-:W0:Y:S02]  /*4340*/  LDS R2, [R0+0x4] ;  /* 0x0000040000027984 */ /* 0x000e240000000800 */
[----:B0-----:R-:W-:-:S05]  /*4350*/  HFMA2 R3, R2, 1, 1, R25 ;  /* 0x3c003c0002037831 */ /* 0x001fca0000000019 */
[----:B------:R-:W0:Y:S02]  /*4360*/  ATOMS.CAST.SPIN P0, [R0+0x4], R2, R3 ;  /* 0x000004020000758d */ /* 0x000e240001800003 */
[----:B0-----:R-:W-:Y:S05]  /*4370*/  @!P0 BRA `(.L_x_4448) ;  /* 0xfffffffc00f08947 */ /* 0x001fea000383ffff */
[----:B------:R-:W-:Y:S05]  /*4380*/  EXIT ;  /* 0x000000000000794d */ /* 0x000fea0003800000 */
.L_x_4447:
[----:B------:R-:W0:Y:S02]  /*4390*/  LD.E R0, desc[UR6][R4.64+0x4] ;  /* 0x0000040604007980 */ /* 0x000e24000c101900 */
[----:B0-----:R-:W-:-:S05]  /*43a0*/  IMAD.IADD R3, R25, 0x1, R0 ;  /* 0x0000000119037824 */ /* 0x001fca00078e0200 */
[----:B------:R-:W-:Y:S01]  /*43b0*/  ST.E desc[UR6][R4.64+0x4], R3 ;  /* 0x0000040304007985 */ /* 0x000fe2000c101906 */
[----:B------:R-:W-:Y:S05]  /*43c0*/  EXIT ;  /* 0x000000000000794d */ /* 0x000fea0003800000 */
.L_x_4449:
        /* <DEDUP_REMOVED lines=11> */
.L_x_4556:


//--------------------- .text._Z23gemm_half_q_half_kernelILi1ELi128ELb0ELb0ELi32EEvPK6__halfPKjS4_S2_PS0_iiiiPKtS7_iiiiiibS2_i --------------------------
	.section	.text._Z23gemm_half_q_half_kernelILi1ELi128ELb0ELb0ELi32EEvPK6__halfPKjS4_S2_PS0_iiiiPKtS7_iiiiiibS2_i,"ax",@progbits
	.align	128
        .global         _Z23gemm_half_q_half_kernelILi1ELi128ELb0ELb0ELi32EEvPK6__halfPKjS4_S2_PS0_iiiiPKtS7_iiiiiibS2_i
        .type           _Z23gemm_half_q_half_kernelILi1ELi128ELb0ELb0ELi32EEvPK6__halfPKjS4_S2_PS0_iiiiPKtS7_iiiiiibS2_i,@function
        .size           _Z23gemm_half_q_half_kernelILi1ELi128ELb0ELb0ELi32EEvPK6__halfPKjS4_S2_PS0_iiiiPKtS7_iiiiiibS2_i,(.L_x_4557 - _Z23gemm_half_q_half_kernelILi1ELi128ELb0ELb0ELi32EEvPK6__halfPKjS4_S2_PS0_iiiiPKtS7_iiiiiibS2_i)
        .other          _Z23gemm_half_q_half_kernelILi1ELi128ELb0ELb0ELi32EEvPK6__halfPKjS4_S2_PS0_iiiiPKtS7_iiiiiibS2_i,@"STO_CUDA_ENTRY STV_DEFAULT"
_Z23gemm_half_q_half_kernelILi1ELi128ELb0ELb0ELi32EEvPK6__halfPKjS4_S2_PS0_iiiiPKtS7_iiiiiibS2_i:
.text._Z23gemm_half_q_half_kernelILi1ELi128ELb0ELb0ELi32EEvPK6__halfPKjS4_S2_PS0_iiiiPKtS7_iiiiiibS2_i:
[----:B------:R-:W-:Y:S01]  /*0000*/  LDC R1, c[0x0][0x37c] ;  /* 0x0000df00ff017b82 */ /* 0x000fe20000000800 */
[----:B------:R-:W0:Y:S07]  /*0010*/  S2R R2, SR_CTAID.Z ;  /* 0x0000000000027919 */ /* 0x000e2e0000002700 */
[----:B------:R-:W1:Y:S01]  /*0020*/  S2UR UR8, SR_CTAID.Y ;  /* 0x00000000000879c3 */ /* 0x000e620000002600 */
[----:B------:R-:W2:Y:S01]  /*0030*/  LDCU.64 UR6, c[0x0][0x358] ;  /* 0x00006b00ff0677ac */ /* 0x000ea20008000a00 */
[----:B------:R-:W-:Y:S01]  /*0040*/  BSSY.RECONVERGENT B0, `(.L_x_4450) ;  /* 0x0000021000007945 */ /* 0x000fe20003800200 */
[----:B------:R-:W3:Y:S01]  /*0050*/  S2R R0, SR_TID.X ;  /* 0x0000000000007919 */ /* 0x000ee20000002100 */
[----:B------:R-:W3:Y:S04]  /*0060*/  S2R R3, SR_CTAID.X ;  /* 0x0000000000037919 */ /* 0x000ee80000002500 */
[----:B------:R-:W1:Y:S08]  /*0070*/  LDC R20, c[0x0][0x3a8] ;  /* 0x0000ea00ff147b82 */ /* 0x000e700000000800 */
[----:B------:R-:W4:Y:S08]  /*0080*/  LDC R6, c[0x0][0x3b0] ;  /* 0x0000ec00ff067b82 */ /* 0x000f300000000800 */
[----:B------:R-:W5:Y:S01]  /*0090*/  LDC R7, c[0x0][0x3ac] ;  /* 0x0000eb00ff077b82 */ /* 0x000f620000000800 */
[----:B0-----:R-:W-:-:S02]  /*00a0*/  SHF.L.U32 R5, R2, 0x5, RZ ;  /* 0x0000000502057819 */ /* 0x001fc400000006ff */
[----:B-1----:R-:W-:Y:S02]  /*00b0*/  ISETP.LE.AND P1, PT, R20, UR8, PT ;  /* 0x0000000814007c0c */ /* 0x002fe4000bf23270 */
[-C--:B---3--:R-:W-:Y:S02]  /*00c0*/  LEA R22, R3, R0.reuse, 0x5 ;  /* 0x0000000003167211 */ /* 0x088fe400078e28ff */
[C---:B------:R-:W-:Y:S02]  /*00d0*/  IADD3 R3, PT, PT, R5.reuse, R0, RZ ;  /* 0x0000000005037210 */ /* 0x040fe40007ffe0ff */
[----:B----4-:R-:W-:Y:S01]  /*00e0*/  VIADDMNMX R10, R5, 0x20, R6, PT ;  /* 0x00000020050a7846 */ /* 0x010fe20003800106 */
[----:B------:R-:W-:-:S03]  /*00f0*/  IMAD.SHL.U32 R22, R22, 0x4, RZ ;  /* 0x0000000416167824 */ /* 0x000fc600078e00ff */
[----:B------:R-:W-:Y:S02]  /*0100*/  ISETP.GE.OR P0, PT, R3, R10, P1 ;  /* 0x0000000a0300720c */ /* 0x000fe40000f06670 */
[----:B-----5:R-:W-:-:S11]  /*0110*/  ISETP.GE.AND P2, PT, R22, R7, PT ;  /* 0x000000071600720c */ /* 0x020fd60003f46270 */
[----:B--2---:R-:W-:Y:S05]  /*0120*/  @P0 BRA `(.L_x_4451) ;  /* 0x0000000000480947 */ /* 0x004fea0003800000 */
        /* <DEDUP_REMOVED lines=18> */
.L_x_4451:
[----:B------:R-:W-:Y:S05]  /*0250*/  BSYNC.RECONVERGENT B0 ;  /* 0x0000000000007941 */ /* 0x000fea0003800200 */
.L_x_4450:
        /* <DEDUP_REMOVED lines=24> */
.L_x_4453:
[----:B------:R-:W0:Y:S01]  /*03e0*/  LDC.64 R2, c[0x0][0x390] ;  /* 0x0000e400ff027b82 */ /* 0x000e220000000a00 */
[----:B-----5:R-:W-:-:S04]  /*03f0*/  VIADD R0, R11, UR4 ;  /* 0x000000040b007c36 */ /* 0x020fc80008000000 */
        /* <DEDUP_REMOVED lines=24> */
[C---:B------:R-:W-:Y:S01]  /*0580*/  IMAD R4, R15.reuse, R15, R15 ;  /* 0x0000000f0f047224 */ /* 0x040fe200078e020f */
[----:B------:R-:W-:Y:S01]  /*0590*/  IADD3 R18, PT, PT, R18, 0x1, R3 ;  /* 0x0000000112127810 */ /* 0x000fe20007ffe003 */
[----:B------:R-:W-:Y:S01]  /*05a0*/  IMAD R3, R0, R0, R0 ;  /* 0x0000000000037224 */ /* 0x000fe200078e0200 */
[----:B---3--:R-:W-:Y:S02]  /*05b0*/  IADD3 R13, PT, PT, R16, R13, RZ ;  /* 0x0000000d100d7210 */ /* 0x008fe40007ffe0ff */
[----:B------:R-:W-:Y:S01]  /*05c0*/  IADD3 R15, PT, PT, R15, 0x1, R4 ;  /* 0x000000010f0f7810 */ /* 0x000fe20007ffe004 */
[----:B------:R-:W4:Y:S01]  /*05d0*/  I2F.F16 R21, R21 ;  /* 0x0000001500157306 */ /* 0x000f220000200c00 */
[----:B------:R-:W-:-:S02]  /*05e0*/  IADD3 R19, PT, PT, R0, 0x1, R3 ;  /* 0x0000000100137810 */ /* 0x000fc40007ffe003 */
[----:B------:R-:W-:-:S05]  /*05f0*/  ISETP.GE.AND P0, PT, R13, R10, PT ;  /* 0x0000000a0d00720c */ /* 0x000fca0003f06270 */
        /* <DEDUP_REMOVED lines=8> */
.L_x_4452:
        /* <DEDUP_REMOVED lines=11> */
.L_x_4454:
        /* <DEDUP_REMOVED lines=11> */
.L_x_4455:
        /* <DEDUP_REMOVED lines=11> */
.L_x_4456:
        /* <DEDUP_REMOVED lines=11> */
.L_x_4457:
        /* <DEDUP_REMOVED lines=11> */
.L_x_4458:
[----:B------:R-:W-:Y:S01]  /*09f0*/  VIMNMX R13, PT, PT, R5, UR4, PT ;  /* 0x00000004050d7c48 */ /* 0x000fe2000bfe0100 */
[----:B------:R-:W0:Y:S01]  /*0a00*/  LDCU.64 UR10, c[0x0][0x388] ;  /* 0x00007100ff0a77ac */ /* 0x000e220008000a00 */
[----:B------:R-:W-:Y:S02]  /*0a10*/  VIMNMX R6, PT, PT, R6, UR4, PT ;  /* 0x0000000406067c48 */ /* 0x000fe4000bfe0100 */
[----:B------:R-:W-:-:S04]  /*0a20*/  SHF.R.S32.HI R14, RZ, 0x1f, R13 ;  /* 0x0000001fff0e7819 */ /* 0x000fc8000001140d */
[----:B------:R-:W-:-:S04]  /*0a30*/  LEA.HI R14, R14, R13, RZ, 0x5 ;  /* 0x0000000d0e0e7211 */ /* 0x000fc800078f28ff */
[----:B------:R-:W-:-:S04]  /*0a40*/  SHF.R.S32.HI R13, RZ, 0x5, R14 ;  /* 0x00000005ff0d7819 */ /* 0x000fc8000001140e */
[----:B------:R-:W-:-:S04]  /*0a50*/  LEA R8, R13, R8, 0x3 ;  /* 0x000000080d087211 */ /* 0x000fc800078e18ff */
[----:B------:R-:W-:-:S04]  /*0a60*/  IADD3 R8, PT, PT, R10, R8, R9 ;  /* 0x000000080a087210 */ /* 0x000fc80007ffe009 */
[----:B------:R-:W-:-:S05]  /*0a70*/  IADD3 R8, PT, PT, R12, R8, R11 ;  /* 0x000000080c087210 */ /* 0x000fca0007ffe00b */
[----:B------:R-:W-:Y:S01]  /*0a80*/  IMAD R9, R8, R7, RZ ;  /* 0x0000000708097224 */ /* 0x000fe200078e02ff */
[----:B------:R-:W-:-:S04]  /*0a90*/  SHF.R.S32.HI R8, RZ, 0x1f, R22 ;  /* 0x0000001fff087819 */ /* 0x000fc80000011416 */
[----:B------:R-:W-:-:S04]  /*0aa0*/  IADD3 R10, P0, PT, R22, R9, RZ ;  /* 0x00000009160a7210 */ /* 0x000fc80007f1e0ff */
[----:B------:R-:W-:Y:S02]  /*0ab0*/  LEA.HI.X.SX32 R9, R9, R8, 0x1, P0 ;  /* 0x0000000809097211 */ /* 0x000fe400000f0eff */
[----:B------:R-:W-:Y:S02]  /*0ac0*/  ISETP.GT.AND P0, PT, R6, R5, PT ;  /* 0x000000050600720c */ /* 0x000fe40003f04270 */
[C---:B0-----:R-:W-:Y:S02]  /*0ad0*/  LEA R8, P2, R10.reuse, UR10, 0x2 ;  /* 0x0000000a0a087c11 */ /* 0x041fe4000f8410ff */
[----:B------:R-:W-:Y:S02]  /*0ae0*/  PRMT R6, RZ, 0x5410, RZ ;  /* 0x00005410ff067816 */ /* 0x000fe400000000ff */
[----:B------:R-:W-:Y:S02]  /*0af0*/  LEA.HI.X R9, R10, UR11, R9, 0x2, P2 ;  /* 0x0000000b0a097c11 */ /* 0x000fe400090f1409 */
[----:B------:R-:W-:-:S05]  /*0b00*/  PRMT R5, RZ, 0x5410, RZ ;  /* 0x00005410ff057816 */ /* 0x000fca00000000ff */
[----:B------:R-:W-:Y:S05]  /*0b10*/  @!P0 BRA `(.L_x_4459) ;  /* 0x0000003000a48947 */ /* 0x000fea0003800000 */
[C---:B------:R-:W-:Y:S02]  /*0b20*/  IMAD.WIDE R16, R7.reuse, 0x4, R8 ;  /* 0x0000000407107825 */ /* 0x040fe400078e0208 */
[----:B------:R-:W2:Y:S04]  /*0b30*/  LDG.E.128.CONSTANT R8, desc[UR6][R8.64] ;  /* 0x0000000608087981 */ /* 0x000ea8000c1e9d00 */
[----:B------:R-:W3:Y:S01]  /*0b40*/  LDG.E.128.CONSTANT R12, desc[UR6][R16.64] ;  /* 0x00000006100c7981 */ /* 0x000ee2000c1e9d00 */
[----:B------:R-:W-:Y:S01]  /*0b50*/  ISETP.LE.AND P0, PT, R20, UR8, PT ;  /* 0x0000000814007c0c */ /* 0x000fe2000bf03270 */
        /* <DEDUP_REMOVED lines=10> */
[----:B------:R-:W-:Y:S06]  /*0c00*/  @P0 BRA `(.L_x_4460) ;  /* 0x0000000800f40947 */ /* 0x000fec0003800000 */
[----:B------:R-:W0:Y:S01]  /*0c10*/  S2UR UR5, SR_CgaCtaId ;  /* 0x00000000000579c3 */ /* 0x000e220000008800 */
[----:B------:R-:W-:Y:S01]  /*0c20*/  UMOV UR4, 0x400 ;  /* 0x0000040000047882 */ /* 0x000fe20000000000 */
[----:B------:R-:W-:Y:S01]  /*0c30*/  LOP3.LUT R29, R8, 0xff, RZ, 0xc0, !PT ;  /* 0x000000ff081d7812 */ /* 0x000fe200078ec0ff */
[----:B------:R-:W-:Y:S01]  /*0c40*/  I2F.F16 R26, R26 ;  /* 0x0000001a001a7306 */ /* 0x000fe20000200c00 */
[--C-:B------:R-:W-:Y:S02]  /*0c50*/  SHF.R.U32.HI R32, RZ, 0x8, R8.reuse ;  /* 0x00000008ff207819 */ /* 0x100fe40000011608 */
[----:B------:R-:W-:Y:S01]  /*0c60*/  SHF.R.U32.HI R6, RZ, 0x10, R8 ;  /* 0x00000010ff067819 */ /* 0x000fe20000011608 */
[----:B------:R-:W-:Y:S01]  /*0c70*/  VIADD R29, R29, 0xffffff80 ;  /* 0xffffff801d1d7836 */ /* 0x000fe20000000000 */
[----:B------:R-:W-:Y:S02]  /*0c80*/  LOP3.LUT R32, R32, 0xff, RZ, 0xc0, !PT ;  /* 0x000000ff20207812 */ /* 0x000fe400078ec0ff */
[----:B------:R-:W-:Y:S01]  /*0c90*/  LOP3.LUT R6, R6, 0xff, RZ, 0xc0, !PT ;  /* 0x000000ff06067812 */ /* 0x000fe200078ec0ff */
[----:B------:R-:W1:Y:S01]  /*0ca0*/  I2F.F16 R5, R29 ;  /* 0x0000001d00057306 */ /* 0x000e620000200c00 */
[----:B------:R-:W-:-:S02]  /*0cb0*/  IADD3 R32, PT, PT, R32, -0x80, RZ ;  /* 0xffffff8020207810 */ /* 0x000fc40007ffe0ff */
[----:B------:R-:W-:-:S05]  /*0cc0*/  IADD3 R28, PT, PT, R6, -0x80, RZ ;  /* 0xffffff80061c7810 */ /* 0x000fca0007ffe0ff */
[----:B------:R-:W2:Y:S01]  /*0cd0*/  I2F.F16 R8, R32 ;  /* 0x0000002000087306 */ /* 0x000ea20000200c00 */
[----:B0-----:R-:W-:Y:S01]  /*0ce0*/  ULEA UR4, UR5, UR4, 0x18 ;  /* 0x0000000405047291 */ /* 0x001fe2000f8ec0ff */
[----:B-1----:R-:W-:-:S06]  /*0cf0*/  HADD2.F32 R5, -RZ, R5.H0_H0 ;  /* 0x20000005ff057230 */ /* 0x002fcc0000004100 */
[----:B------:R-:W0:Y:S02]  /*0d00*/  I2F.F16 R28, R28 ;  /* 0x0000001c001c7306 */ /* 0x000e240000200c00 */
[----:B------:R-:W1:Y:S01]  /*0d10*/  LDS.64 R16, [UR4] ;  /* 0x00000004ff107984 */ /* 0x000e620008000a00 */
[----:B--2---:R-:W-:-:S05]  /*0d20*/  HADD2.F32 R29, -RZ, R8.H0_H0 ;  /* 0x20000008ff1d7230 */ /* 0x004fca0000004100 */
[----:B------:R-:W-:Y:S08]  /*0d30*/  I2F.F16 R27, R27 ;  /* 0x0000001b001b7306 */ /* 0x000ff00000200c00 */
[----:B------:R-:W-:Y:S08]  /*0d40*/  I2F.F16 R25, R25 ;  /* 0x0000001900197306 */ /* 0x000ff00000200c00 */
[----:B------:R-:W-:Y:S08]  /*0d50*/  I2F.F16 R18, R18 ;  /* 0x0000001200127306 */ /* 0x000ff00000200c00 */
[----:B------:R-:W-:Y:S08]  /*0d60*/  I2F.F16 R23, R23 ;  /* 0x0000001700177306 */ /* 0x000ff00000200c00 */
[----:B------:R-:W2:Y:S01]  /*0d70*/  I2F.F16 R19, R19 ;  /* 0x0000001300137306 */ /* 0x000ea20000200c00 */
[----:B-1----:R-:W-:-:S02]  /*0d80*/  HADD2.F32 R6, -RZ, R16.H0_H0 ;  /* 0x20000010ff067230 */ /* 0x002fc40000004100 */
[----:B------:R-:W-:-:S05]  /*0d90*/  HADD2.F32 R16, -RZ, R16.H1_H1 ;  /* 0x30000010ff107230 */ /* 0x000fca0000004100 */
[----:B------:R-:W-:Y:S01]  /*0da0*/  I2F.F16 R21, R21 ;  /* 0x0000001500157306 */ /* 0x000fe20000200c00 */
[----:B------:R-:W-:Y:S01]  /*0db0*/  FFMA.FTZ R8, R5, R6, RZ ;  /* 0x0000000605087223 */ /* 0x000fe200000100ff */
[----:B------:R-:W-:-:S03]  /*0dc0*/  HADD2.F32 R5, -RZ, R17.H0_H0 ;  /* 0x20000011ff057230 */ /* 0x000fc60000004100 */
[----:B------:R-:W-:Y:S01]  /*0dd0*/  FFMA.FTZ R8, R29, R16, R8 ;  /* 0x000000101d087223 */ /* 0x000fe20000010008 */
[----:B0-----:R-:W-:Y:S02]  /*0de0*/  HADD2.F32 R29, -RZ, R28.H0_H0 ;  /* 0x2000001cff1d7230 */ /* 0x001fe40000004100 */
[----:B------:R-:W0:Y:S01]  /*0df0*/  I2F.F16 R24, R24 ;  /* 0x0000001800187306 */ /* 0x000e220000200c00 */
[----:B------:R-:W-:Y:S02]  /*0e00*/  HADD2.F32 R28, -RZ, R17.H1_H1 ;  /* 0x30000011ff1c7230 */ /* 0x000fe40000004100 */
[----:B--2---:R-:W-:Y:S02]  /*0e10*/  HADD2.F32 R19, -RZ, R19.H0_H0 ;  /* 0x20000013ff137230 */ /* 0x004fe40000004100 */
[----:B------:R-:W-:Y:S01]  /*0e20*/  FFMA.FTZ R29, R29, R5, R8 ;  /* 0x000000051d1d7223 */ /* 0x000fe20000010008 */
[----:B------:R-:W-:Y:S01]  /*0e30*/  HADD2.F32 R8, -RZ, R26.H0_H0 ;  /* 0x2000001aff087230 */ /* 0x000fe20000004100 */
[----:B------:R-:W-:-:S04]  /*0e40*/  SHF.R.U32.HI R26, RZ, 0x8, R9 ;  /* 0x00000008ff1a7819 */ /* 0x000fc80000011609 */
[----:B------:R-:W-:Y:S01]  /*0e50*/  FFMA.FTZ R17, R8, R28, R29 ;  /* 0x0000001c08117223 */ /* 0x000fe2000001001d */
[----:B------:R-:W-:Y:S02]  /*0e60*/  LOP3.LUT R8, R9, 0xff, RZ, 0xc0, !PT ;  /* 0x000000ff09087812 */ /* 0x000fe400078ec0ff */
[----:B------:R-:W-:Y:S02]  /*0e70*/  LOP3.LUT R26, R26, 0xff, RZ, 0xc0, !PT ;  /* 0x000000ff1a1a7812 */ /* 0x000fe400078ec0ff */
[----:B------:R-:W-:Y:S01]  /*0e80*/  IADD3 R8, PT, PT, R8, -0x80, RZ ;  /* 0xffffff8008087810 */ /* 0x000fe20007ffe0ff */
[----:B0-----:R-:W-:Y:S01]  /*0e90*/  HADD2.F32 R24, -RZ, R24.H0_H0 ;  /* 0x20000018ff187230 */ /* 0x001fe20000004100 */
[----:B------:R-:W-:Y:S01]  /*0ea0*/  SHF.R.U32.HI R9, RZ, 0x10, R9 ;  /* 0x00000010ff097819 */ /* 0x000fe20000011609 */
[----:B------:R-:W-:-:S03]  /*0eb0*/  VIADD R26, R26, 0xffffff80 ;  /* 0xffffff801a1a7836 */ /* 0x000fc60000000000 */
[----:B------:R-:W0:Y:S01]  /*0ec0*/  I2F.F16 R8, R8 ;  /* 0x0000000800087306 */ /* 0x000e220000200c00 */
[----:B------:R-:W-:-:S04]  /*0ed0*/  LOP3.LUT R9, R9, 0xff, RZ, 0xc0, !PT ;  /* 0x000000ff09097812 */ /* 0x000fc800078ec0ff */
[----:B------:R-:W-:-:S03]  /*0ee0*/  IADD3 R9, PT, PT, R9, -0x80, RZ ;  /* 0xffffff8009097810 */ /* 0x000fc60007ffe0ff */
[----:B------:R-:W1:Y:S01]  /*0ef0*/  I2F.F16 R26, R26 ;  /* 0x0000001a001a7306 */ /* 0x000e620000200c00 */
[----:B0-----:R-:W-:-:S07]  /*0f00*/  HADD2.F32 R29, -RZ, R8.H0_H0 ;  /* 0x20000008ff1d7230 */ /* 0x001fce0000004100 */
[----:B------:R-:W0:Y:S01]  /*0f10*/  I2F.F16 R9, R9 ;  /* 0x0000000900097306 */ /* 0x000e220000200c00 */
[----:B------:R-:W-:Y:S01]  /*0f20*/  FFMA.FTZ R29, R6, R29, RZ ;  /* 0x0000001d061d7223 */ /* 0x000fe200000100ff */
[----:B-1----:R-:W-:-:S05]  /*0f30*/  HADD2.F32 R33, -RZ, R26.H0_H0 ;  /* 0x2000001aff217230 */ /* 0x002fca0000004100 */
[----:B------:R-:W-:Y:S01]  /*0f40*/  FFMA.FTZ R8, R16, R33, R29 ;  /* 0x0000002110087223 */ /* 0x000fe2000001001d */
[----:B0-----:R-:W-:Y:S01]  /*0f50*/  HADD2.F32 R29, -RZ, R9.H0_H0 ;  /* 0x20000009ff1d7230 */ /* 0x001fe20000004100 */
[----:B------:R-:W-:-:S04]  /*0f60*/  SHF.R.U32.HI R9, RZ, 0x8, R10 ;  /* 0x00000008ff097819 */ /* 0x000fc8000001160a */
[----:B------:R-:W-:Y:S01]  /*0f70*/  FFMA.FTZ R33, R5, R29, R8 ;  /* 0x0000001d05217223 */ /* 0x000fe20000010008 */
[----:B------:R-:W-:Y:S01]  /*0f80*/  LOP3.LUT R8, R10, 0xff, RZ, 0xc0, !PT ;  /* 0x000000ff0a087812 */ /* 0x000fe200078ec0ff */
[----:B------:R-:W-:Y:S01]  /*0f90*/  HADD2.F32 R29, -RZ, R27.H0_H0 ;  /* 0x2000001bff1d7230 */ /* 0x000fe20000004100 */
[----:B------:R-:W-:Y:S02]  /*0fa0*/  LOP3.LUT R9, R9, 0xff, RZ, 0xc0, !PT ;  /* 0x000000ff09097812 */ /* 0x000fe400078ec0ff */
[----:B------:R-:W-:Y:S02]  /*0fb0*/  IADD3 R8, PT, PT, R8, -0x80, RZ ;  /* 0xffffff8008087810 */ /* 0x000fe40007ffe0ff */
[----:B------:R-:W-:Y:S01]  /*0fc0*/  IADD3 R9, PT, PT, R9, -0x80, RZ ;  /* 0xffffff8009097810 */ /* 0x000fe20007ffe0ff */
[----:B------:R-:W-:Y:S01]  /*0fd0*/  FFMA.FTZ R26, R28, R29, R33 ;  /* 0x0000001d1c1a7223 */ /* 0x000fe20000010021 */
[----:B------:R-:W-:Y:S02]  /*0fe0*/  SHF.R.U32.HI R10, RZ, 0x10, R10 ;  /* 0x00000010ff0a7819 */ /* 0x000fe4000001160a */
[----:B------:R-:W0:Y:S02]  /*0ff0*/  I2F.F16 R8, R8 ;  /* 0x0000000800087306 */ /* 0x000e240000200c00 */
[----:B------:R-:W-:-:S05]  /*1000*/  LOP3.LUT R10, R10, 0xff, RZ, 0xc0, !PT ;  /* 0x000000ff0a0a7812 */ /* 0x000fca00078ec0ff */
[----:B------:R-:W-:Y:S01]  /*1010*/  VIADD R10, R10, 0xffffff80 ;  /* 0xffffff800a0a7836 */ /* 0x000fe20000000000 */
[----:B------:R-:W1:Y:S01]  /*1020*/  I2F.F16 R9, R9 ;  /* 0x0000000900097306 */ /* 0x000e620000200c00 */
[----:B0-----:R-:W-:Y:S01]  /*1030*/  HADD2.F32 R27, -RZ, R8.H0_H0 ;  /* 0x20000008ff1b7230 */ /* 0x001fe20000004100 */
[----:B------:R-:W-:-:S06]  /*1040*/  LOP3.LUT R8, R11, 0xff, RZ, 0xc0, !PT ;  /* 0x000000ff0b087812 */ /* 0x000fcc00078ec0ff */
[----:B------:R-:W0:Y:S01]  /*1050*/  I2F.F16 R10, R10 ;  /* 0x0000000a000a7306 */ /* 0x000e220000200c00 */
[----:B------:R-:W-:Y:S01]  /*1060*/  FFMA.FTZ R27, R6, R27, RZ ;  /* 0x0000001b061b7223 */ /* 0x000fe200000100ff */
[----:B-1----:R-:W-:-:S05]  /*1070*/  HADD2.F32 R29, -RZ, R9.H0_H0 ;  /* 0x20000009ff1d7230 */ /* 0x002fca0000004100 */
[----:B------:R-:W-:Y:S01]  /*1080*/  FFMA.FTZ R32, R16, R29, R27 ;  /* 0x0000001d10207223 */ /* 0x000fe2000001001b */
[----:B------:R-:W-:Y:S01]  /*1090*/  IADD3 R29, PT, PT, R8, -0x80, RZ ;  /* 0xffffff80081d7810 */ /* 0x000fe20007ffe0ff */
[----:B0-----:R-:W-:-:S03]  /*10a0*/  HADD2.F32 R27, -RZ, R10.H0_H0 ;  /* 0x2000000aff1b7230 */ /* 0x001fc60000004100 */
[----:B------:R-:W0:Y:S02]  /*10b0*/  I2F.F16 R9, R29 ;  /* 0x0000001d00097306 */ /* 0x000e240000200c00 */
[----:B------:R-:W-:Y:S01]  /*10c0*/  FFMA.FTZ R27, R5, R27, R32 ;  /* 0x0000001b051b7223 */ /* 0x000fe20000010020 */
[----:B0-----:R-:W-:-:S05]  /*10d0*/  HADD2.F32 R9, -RZ, R9.H0_H0 ;  /* 0x20000009ff097230 */ /* 0x001fca0000004100 */
[----:B------:R-:W-:Y:S01]  /*10e0*/  FFMA.FTZ R9, R6, R9, RZ ;  /* 0x0000000906097223 */ /* 0x000fe200000100ff */
[--C-:B------:R-:W-:Y:S02]  /*10f0*/  SHF.R.U32.HI R6, RZ, 0x8, R11.reuse ;  /* 0x00000008ff067819 */ /* 0x100fe4000001160b */
[----:B------:R-:W-:Y:S02]  /*1100*/  SHF.R.U32.HI R11, RZ, 0x10, R11 ;  /* 0x00000010ff0b7819 */ /* 0x000fe4000001160b */
[----:B------:R-:W-:Y:S02]  /*1110*/  LOP3.LUT R6, R6, 0xff, RZ, 0xc0, !PT ;  /* 0x000000ff06067812 */ /* 0x000fe400078ec0ff */
[----:B------:R-:W-:Y:S02]  /*1120*/  LOP3.LUT R11, R11, 0xff, RZ, 0xc0, !PT ;  /* 0x000000ff0b0b7812 */ /* 0x000fe400078ec0ff */
[----:B------:R-:W-:Y:S02]  /*1130*/  IADD3 R10, PT, PT, R6, -0x80, RZ ;  /* 0xffffff80060a7810 */ /* 0x000fe40007ffe0ff */
[----:B------:R-:W-:-:S02]  /*1140*/  IADD3 R11, PT, PT, R11, -0x80, RZ ;  /* 0xffffff800b0b7810 */ /* 0x000fc40007ffe0ff */
[----:B------:R0:W1:Y:S08]  /*1150*/  I2F.F16 R8, R10 ;  /* 0x0000000a00087306 */ /* 0x0000700000200c00 */
[----:B------:R-:W2:Y:S01]  /*1160*/  I2F.F16 R6, R11 ;  /* 0x0000000b00067306 */ /* 0x000ea20000200c00 */
[----:B0-----:R-:W-:Y:S02]  /*1170*/  HADD2.F32 R10, -RZ, R25.H0_H0 ;  /* 0x20000019ff0a7230 */ /* 0x001fe40000004100 */
[----:B------:R-:W-:-:S02]  /*1180*/  HADD2.F32 R25, -RZ, R18.H0_H0 ;  /* 0x20000012ff197230 */ /* 0x000fc40000004100 */
[----:B-1----:R-:W-:-:S05]  /*1190*/  HADD2.F32 R8, -RZ, R8.H0_H0 ;  /* 0x20000008ff087230 */ /* 0x002fca0000004100 */
[----:B------:R-:W-:Y:S02]  /*11a0*/  FFMA.FTZ R16, R16, R8, R9 ;  /* 0x0000000810107223 */ /* 0x000fe40000010009 */
[----:B------:R-:W0:Y:S01]  /*11b0*/  LDS.64 R8, [UR4+0x8] ;  /* 0x00000804ff087984 */ /* 0x000e220008000a00 */
[----:B--2---:R-:W-:-:S05]  /*11c0*/  HADD2.F32 R6, -RZ, R6.H0_H0 ;  /* 0x20000006ff067230 */ /* 0x004fca0000004100 */
[----:B------:R-:W-:Y:S01]  /*11d0*/  FFMA.FTZ R5, R5, R6, R16 ;  /* 0x0000000605057223 */ /* 0x000fe20000010010 */
[----:B------:R-:W-:-:S05]  /*11e0*/  LOP3.LUT R6, R12, 0xff, RZ, 0xc0, !PT ;  /* 0x000000ff0c067812 */ /* 0x000fca00078ec0ff */
[----:B------:R-:W-:Y:S02]  /*11f0*/  VIADD R11, R6, 0xffffff80 ;  /* 0xffffff80060b7836 */ /* 0x000fe40000000000 */
[C---:B------:R-:W-:Y:S01]  /*1200*/  FFMA.FTZ R6, R28.reuse, R10, R27 ;  /* 0x0000000a1c067223 */ /* 0x040fe2000001001b */
[----:B------:R-:W-:Y:S01]  /*1210*/  LOP3.LUT R10, R13, 0xff, RZ, 0xc0, !PT ;  /* 0x000000ff0d0a7812 */ /* 0x000fe200078ec0ff */
[----:B------:R-:W-:Y:S01]  /*1220*/  FFMA.FTZ R28, R28, R25, R5 ;  /* 0x000000191c1c7223 */ /* 0x000fe20000010005 */
[----:B------:R-:W-:Y:S01]  /*1230*/  LOP3.LUT R5, R14, 0xff, RZ, 0xc0, !PT ;  /* 0x000000ff0e057812 */ /* 0x000fe200078ec0ff */
[----:B------:R-:W1:Y:S01]  /*1240*/  I2F.F16 R11, R11 ;  /* 0x0000000b000b7306 */ /* 0x000e620000200c00 */
[----:B------:R-:W-:Y:S02]  /*1250*/  IADD3 R16, PT, PT, R10, -0x80, RZ ;  /* 0xffffff800a107810 */ /* 0x000fe40007ffe0ff */
[----:B------:R-:W-:-:S05]  /*1260*/  IADD3 R10, PT, PT, R5, -0x80, RZ ;  /* 0xffffff80050a7810 */ /* 0x000fca0007ffe0ff */
[----:B------:R-:W2:Y:S01]  /*1270*/  I2F.F16 R16, R16 ;  /* 0x0000001000107306 */ /* 0x000ea20000200c00 */
[----:B-1----:R-:W-:-:S07]  /*1280*/  HADD2.F32 R18, -RZ, R11.H0_H0 ;  /* 0x2000000bff127230 */ /* 0x002fce0000004100 */
[----:B------:R-:W1:Y:S01]  /*1290*/  I2F.F16 R10, R10 ;  /* 0x0000000a000a7306 */ /* 0x000e620000200c00 */
[----:B0-----:R-:W-:Y:S02]  /*12a0*/  HADD2.F32 R5, -RZ, R8.H0_H0 ;  /* 0x20000008ff057230 */ /* 0x001fe40000004100 */
[----:B--2---:R-:W-:Y:S02]  /*12b0*/  HADD2.F32 R11, -RZ, R16.H0_H0 ;  /* 0x20000010ff0b7230 */ /* 0x004fe40000004100 */
[----:B------:R-:W-:Y:S02]  /*12c0*/  HADD2.F32 R25, -RZ, R8.H1_H1 ;  /* 0x30000008ff197230 */ /* 0x000fe40000004100 */
[----:B------:R-:W-:Y:S01]  /*12d0*/  FFMA.FTZ R17, R18, R5, R17 ;  /* 0x0000000512117223 */ /* 0x000fe20000010011 */
[----:B------:R-:W-:Y:S01]  /*12e0*/  LOP3.LUT R18, R15, 0xff, RZ, 0xc0, !PT ;  /* 0x000000ff0f127812 */ /* 0x000fe200078ec0ff */
[----:B------:R-:W-:Y:S01]  /*12f0*/  FFMA.FTZ R26, R5, R11, R26 ;  /* 0x0000000b051a7223 */ /* 0x000fe2000001001a */
[--C-:B------:R-:W-:Y:S01]  /*1300*/  SHF.R.U32.HI R11, RZ, 0x8, R12.reuse ;  /* 0x00000008ff0b7819 */ /* 0x100fe2000001160c */
[--C-:B------:R-:W-:Y:S01]  /*1310*/  HADD2.F32 R27, -RZ, R9.reuse.H0_H0 ;  /* 0x20000009ff1b7230 */ /* 0x100fe20000004100 */
[----:B------:R-:W-:Y:S01]  /*1320*/  IADD3 R16, PT, PT, R18, -0x80, RZ ;  /* 0xffffff8012107810 */ /* 0x000fe20007ffe0ff */
[----:B-1----:R-:W-:Y:S01]  /*1330*/  HADD2.F32 R18, -RZ, R10.H0_H0 ;  /* 0x2000000aff127230 */ /* 0x002fe20000004100 */
[----:B------:R-:W-:Y:S01]  /*1340*/  SHF.R.U32.HI R12, RZ, 0x10, R12 ;  /* 0x00000010ff0c7819 */ /* 0x000fe2000001160c */
[----:B------:R-:W-:Y:S01]  /*1350*/  HADD2.F32 R9, -RZ, R9.H1_H1 ;  /* 0x30000009ff097230 */ /* 0x000fe20000004100 */
[----:B------:R-:W-:-:S02]  /*1360*/  LOP3.LUT R11, R11, 0xff, RZ, 0xc0, !PT ;  /* 0x000000ff0b0b7812 */ /* 0x000fc400078ec0ff */
[----:B------:R-:W0:Y:S01]  /*1370*/  I2F.F16 R16, R16 ;  /* 0x0000001000107306 */ /* 0x000e220000200c00 */
[----:B------:R-:W-:Y:S01]  /*1380*/  FFMA.FTZ R6, R5, R18, R6 ;  /* 0x0000001205067223 */ /* 0x000fe20000010006 */
[--C-:B------:R-:W-:Y:S01]  /*1390*/  SHF.R.U32.HI R18, RZ, 0x8, R13.reuse ;  /* 0x00000008ff127819 */ /* 0x100fe2000001160d */
[----:B------:R-:W-:Y:S01]  /*13a0*/  VIADD R10, R11, 0xffffff80 ;  /* 0xffffff800b0a7836 */ /* 0x000fe20000000000 */
[----:B------:R-:W-:Y:S02]  /*13b0*/  SHF.R.U32.HI R13, RZ, 0x10, R13 ;  /* 0x00000010ff0d7819 */ /* 0x000fe4000001160d */
[----:B------:R-:W-:Y:S02]  /*13c0*/  LOP3.LUT R12, R12, 0xff, RZ, 0xc0, !PT ;  /* 0x000000ff0c0c7812 */ /* 0x000fe400078ec0ff */
[----:B------:R-:W-:Y:S01]  /*13d0*/  LOP3.LUT R13, R13, 0xff, RZ, 0xc0, !PT ;  /* 0x000000ff0d0d7812 */ /* 0x000fe200078ec0ff */
[----:B------:R-:W1:Y:S01]  /*13e0*/  I2F.F16 R10, R10 ;  /* 0x0000000a000a7306 */ /* 0x000e620000200c00 */
[----:B------:R-:W-:-:S02]  /*13f0*/  LOP3.LUT R18, R18, 0xff, RZ, 0xc0, !PT ;  /* 0x000000ff12127812 */ /* 0x000fc400078ec0ff */
[----:B------:R-:W-:Y:S02]  /*1400*/  IADD3 R11, PT, PT, R12, -0x80, RZ ;  /* 0xffffff800c0b7810 */ /* 0x000fe40007ffe0ff */
[----:B------:R-:W-:Y:S01]  /*1410*/  IADD3 R12, PT, PT, R18, -0x80, RZ ;  /* 0xffffff80120c7810 */ /* 0x000fe20007ffe0ff */
[----:B0-----:R-:W-:-:S03]  /*1420*/  HADD2.F32 R16, -RZ, R16.H0_H0 ;  /* 0x20000010ff107230 */ /* 0x001fc60000004100 */
[----:B------:R-:W0:Y:S02]  /*1430*/  I2F.F16 R11, R11 ;  /* 0x0000000b000b7306 */ /* 0x000e240000200c00 */
[----:B------:R-:W-:Y:S01]  /*1440*/  FFMA.FTZ R28, R5, R16, R28 ;  /* 0x00000010051c7223 */ /* 0x000fe2000001001c */
[--C-:B------:R-:W-:Y:S02]  /*1450*/  SHF.R.U32.HI R16, RZ, 0x8, R14.reuse ;  /* 0x00000008ff107819 */ /* 0x100fe4000001160e */
[----:B------:R-:W-:Y:S01]  /*1460*/  IADD3 R5, PT, PT, R13, -0x80, RZ ;  /* 0xffffff800d057810 */ /* 0x000fe20007ffe0ff */
[----:B-1----:R-:W-:Y:S01]  /*1470*/  HADD2.F32 R10, -RZ, R10.H0_H0 ;  /* 0x2000000aff0a7230 */ /* 0x002fe20000004100 */
[----:B------:R-:W-:Y:S01]  /*1480*/  LOP3.LUT R16, R16, 0xff, RZ, 0xc0, !PT ;  /* 0x000000ff10107812 */ /* 0x000fe200078ec0ff */
[----:B------:R-:W1:Y:S01]  /*1490*/  I2F.F16 R12, R12 ;  /* 0x0000000c000c7306 */ /* 0x000e620000200c00 */
[----:B------:R-:W-:Y:S02]  /*14a0*/  SHF.R.U32.HI R14, RZ, 0x10, R14 ;  /* 0x00000010ff0e7819 */ /* 0x000fe4000001160e */
[----:B------:R-:W-:Y:S01]  /*14b0*/  FFMA.FTZ R17, R10, R25, R17 ;  /* 0x000000190a117223 */ /* 0x000fe20000010011 */
[----:B------:R-:W-:Y:S01]  /*14c0*/  VIADD R13, R16, 0xffffff80 ;  /* 0xffffff80100d7836 */ /* 0x000fe20000000000 */
[--C-:B------:R-:W-:Y:S01]  /*14d0*/  SHF.R.U32.HI R16, RZ, 0x8, R15.reuse ;  /* 0x00000008ff107819 */ /* 0x100fe2000001160f */
[----:B------:R-:W-:Y:S01]  /*14e0*/  HADD2.F32 R10, -RZ, R21.H0_H0 ;  /* 0x20000015ff0a7230 */ /* 0x000fe20000004100 */
[----:B------:R-:W-:Y:S01]  /*14f0*/  LOP3.LUT R14, R14, 0xff, RZ, 0xc0, !PT ;  /* 0x000000ff0e0e7812 */ /* 0x000fe200078ec0ff */
[----:B------:R-:W2:Y:S01]  /*1500*/  I2F.F16 R5, R5 ;  /* 0x0000000500057306 */ /* 0x000ea20000200c00 */
[----:B------:R-:W-:Y:S01]  /*1510*/  LOP3.LUT R16, R16, 0xff, RZ, 0xc0, !PT ;  /* 0x000000ff10107812 */ /* 0x000fe200078ec0ff */
[----:B0-----:R-:W-:Y:S01]  /*1520*/  HADD2.F32 R8, -RZ, R11.H0_H0 ;  /* 0x2000000bff087230 */ /* 0x001fe20000004100 */
[----:B------:R-:W-:Y:S01]  /*1530*/  SHF.R.U32.HI R15, RZ, 0x10, R15 ;  /* 0x00000010ff0f7819 */ /* 0x000fe2000001160f */
[----:B------:R-:W-:Y:S01]  /*1540*/  HADD2.F32 R11, -RZ, R4.H0_H0 ;  /* 0x20000004ff0b7230 */ /* 0x000fe20000004100 */
[----:B------:R-:W-:-:S02]  /*1550*/  IADD3 R14, PT, PT, R14, -0x80, RZ ;  /* 0xffffff800e0e7810 */ /* 0x000fc40007ffe0ff */
[----:B------:R-:W-:Y:S01]  /*1560*/  IADD3 R16, PT, PT, R16, -0x80, RZ ;  /* 0xffffff8010107810 */ /* 0x000fe20007ffe0ff */
[----:B------:R-:W0:Y:S01]  /*1570*/  I2F.F16 R13, R13 ;  /* 0x0000000d000d7306 */ /* 0x000e220000200c00 */
[----:B------:R-:W-:Y:S01]  /*1580*/  LOP3.LUT R15, R15, 0xff, RZ, 0xc0, !PT ;  /* 0x000000ff0f0f7812 */ /* 0x000fe200078ec0ff */
[----:B-1----:R-:W-:Y:S02]  /*1590*/  HADD2.F32 R12, -RZ, R12.H0_H0 ;  /* 0x2000000cff0c7230 */ /* 0x002fe40000004100 */
[----:B------:R-:W-:Y:S01]  /*15a0*/  FFMA.FTZ R8, R8, R27, R17 ;  /* 0x0000001b08087223 */ /* 0x000fe20000010011 */
[----:B------:R-:W-:Y:S01]  /*15b0*/  IADD3 R15, PT, PT, R15, -0x80, RZ ;  /* 0xffffff800f0f7810 */ /* 0x000fe20007ffe0ff */
[----:B--2---:R-:W-:Y:S02]  /*15c0*/  HADD2.F32 R5, -RZ, R5.H0_H0 ;  /* 0x20000005ff057230 */ /* 0x004fe40000004100 */
[----:B------:R-:W1:Y:S01]  /*15d0*/  I2F.F16 R14, R14 ;  /* 0x0000000e000e7306 */ /* 0x000e620000200c00 */
[----:B------:R-:W-:Y:S01]  /*15e0*/  FFMA.FTZ R26, R25, R12, R26 ;  /* 0x0000000c191a7223 */ /* 0x000fe2000001001a */
[----:B------:R-:W-:-:S02]  /*15f0*/  HADD2.F32 R12, -RZ, R23.H0_H0 ;  /* 0x20000017ff0c7230 */ /* 0x000fc40000004100 */
[----:B------:R-:W-:Y:S01]  /*1600*/  FFMA.FTZ R8, R19, R9, R8 ;  /* 0x0000000913087223 */ /* 0x000fe20000010008 */
[----:B------:R-:W-:Y:S01]  /*1610*/  FFMA.FTZ R26, R27, R5, R26 ;  /* 0x000000051b1a7223 */ /* 0x000fe2000001001a */
[----:B0-----:R-:W-:Y:S02]  /*1620*/  HADD2.F32 R13, -RZ, R13.H0_H0 ;  /* 0x2000000dff0d7230 */ /* 0x001fe40000004100 */
[----:B------:R-:W0:Y:S01]  /*1630*/  I2F.F16 R16, R16 ;  /* 0x0000001000107306 */ /* 0x000e220000200c00 */
[----:B------:R-:W-:Y:S02]  /*1640*/  FFMA.FTZ R10, R9, R10, R26 ;  /* 0x0000000a090a7223 */ /* 0x000fe4000001001a */
[----:B------:R-:W-:Y:S01]  /*1650*/  FFMA.FTZ R6, R25, R13, R6 ;  /* 0x0000000d19067223 */ /* 0x000fe20000010006 */
[----:B------:R-:W-:Y:S02]  /*1660*/  HADD2.F32 R13, -RZ, R3.H0_H0 ;  /* 0x20000003ff0d7230 */ /* 0x000fe40000004100 */
[----:B------:R-:W-:Y:S01]  /*1670*/  FMUL.FTZ R10, R10, R11 ;  /* 0x0000000b0a0a7220 */ /* 0x000fe20000410000 */
[----:B-1----:R-:W-:Y:S01]  /*1680*/  HADD2.F32 R14, -RZ, R14.H0_H0 ;  /* 0x2000000eff0e7230 */ /* 0x002fe20000004100 */
[----:B------:R-:W1:Y:S03]  /*1690*/  I2F.F16 R15, R15 ;  /* 0x0000000f000f7306 */ /* 0x000e660000200c00 */
[----:B------:R-:W-:Y:S01]  /*16a0*/  F2FP.F16.F32.PACK_AB R10, RZ, R10 ;  /* 0x0000000aff0a723e */ /* 0x000fe200000000ff */
[----:B------:R-:W-:Y:S01]  /*16b0*/  FFMA.FTZ R5, R27, R14, R6 ;  /* 0x0000000e1b057223 */ /* 0x000fe20000010006 */
[----:B0-----:R-:W-:-:S03]  /*16c0*/  HADD2.F32 R29, -RZ, R16.H0_H0 ;  /* 0x20000010ff1d7230 */ /* 0x001fc60000004100 */
[----:B------:R-:W-:Y:S01]  /*16d0*/  FFMA.FTZ R12, R9, R12, R5 ;  /* 0x0000000c090c7223 */ /* 0x000fe20000010005 */
[----:B------:R-:W-:Y:S02]  /*16e0*/  HADD2.F32 R5, -RZ, R0.H0_H0 ;  /* 0x20000000ff057230 */ /* 0x000fe40000004100 */
[----:B------:R-:W-:Y:S01]  /*16f0*/  FFMA.FTZ R28, R25, R29, R28 ;  /* 0x0000001d191c7223 */ /* 0x000fe2000001001c */
[----:B------:R-:W-:Y:S02]  /*1700*/  FMUL.FTZ R12, R12, R13 ;  /* 0x0000000d0c0c7220 */ /* 0x000fe40000410000 */
[----:B------:R-:W-:Y:S01]  /*1710*/  FMUL.FTZ R5, R8, R5 ;  /* 0x0000000508057220 */ /* 0x000fe20000410000 */
[----:B-1----:R-:W-:Y:S02]  /*1720*/  HADD2.F32 R15, -RZ, R15.H0_H0 ;  /* 0x2000000fff0f7230 */ /* 0x002fe40000004100 */
[----:B------:R-:W-:-:S03]  /*1730*/  F2FP.F16.F32.PACK_AB R12, RZ, R12 ;  /* 0x0000000cff0c723e */ /* 0x000fc600000000ff */
[----:B------:R-:W-:Y:S01]  /*1740*/  FFMA.FTZ R28, R27, R15, R28 ;  /* 0x0000000f1b1c7223 */ /* 0x000fe2000001001c */
[----:B------:R-:W-:Y:S01]  /*1750*/  HADD2.F32 R15, -RZ, R2.H0_H0 ;  /* 0x20000002ff0f7230 */ /* 0x000fe20000004100 */
[----:B------:R-:W-:Y:S02]  /*1760*/  F2FP.F16.F32.PACK_AB R5, RZ, R5 ;  /* 0x00000005ff05723e */ /* 0x000fe400000000ff */
[----:B------:R-:W-:Y:S02]  /*1770*/  FFMA.FTZ R24, R9, R24, R28 ;  /* 0x0000001809187223 */ /* 0x000fe4000001001c */
[----:B------:R-:W-:Y:S02]  /*1780*/  PRMT R5, R5, 0x5410, R10 ;  /* 0x0000541005057816 */ /* 0x000fe4000000000a */
[----:B------:R-:W-:-:S03]  /*1790*/  FMUL.FTZ R15, R24, R15 ;  /* 0x0000000f180f7220 */ /* 0x000fc60000410000 */
[----:B------:R-:W-:Y:S02]  /*17a0*/  HFMA2 R6, R5, 1, 1, RZ ;  /* 0x3c003c0005067831 */ /* 0x000fe400000000ff */
[----:B------:R-:W-:-:S04]  /*17b0*/  F2FP.F16.F32.PACK_AB R15, RZ, R15 ;  /* 0x0000000fff0f723e */ /* 0x000fc800000000ff */
[----:B------:R-:W-:-:S05]  /*17c0*/  PRMT R12, R12, 0x5410, R15 ;  /* 0x000054100c0c7816 */ /* 0x000fca000000000f */
[----:B------:R-:W-:-:S07]  /*17d0*/  HADD2 R5, R12, RZ.H0_H0 ;  /* 0x200000ff0c057230 */ /* 0x000fce0000000000 */
.L_x_4460:
[C---:B------:R-:W-:Y:S01]  /*17e0*/  IMAD.WIDE R12, R7.reuse, 0x4, R30 ;  /* 0x00000004070c7825 */ /* 0x040fe200078e021e */
[----:B------:R0:W5:Y:S03]  /*17f0*/  LDG.E.128.CONSTANT R8, desc[UR6][R30.64] ;  /* 0x000000061e087981 */ /* 0x000166000c1e9d00 */
[----:B------:R-:W-:Y:S02]  /*1800*/  IMAD.WIDE R24, R7, 0x4, R12 ;  /* 0x0000000407187825 */ /* 0x000fe400078e020c */
[----:B------:R-:W5:Y:S01]  /*1810*/  LDG.E.128.CONSTANT R12, desc[UR6][R12.64] ;  /* 0x000000060c0c7981 */ /* 0x000f62000c1e9d00 */
[----:B------:R-:W-:Y:S05]  /*1820*/  @P1 BRA `(.L_x_4461) ;  /* 0x0000000c00141947 */ /* 0x000fea0003800000 */
[----:B------:R-:W1:Y:S01]  /*1830*/  S2UR UR5, SR_CgaCtaId ;  /* 0x00000000000579c3 */ /* 0x000e620000008800 */
[----:B------:R-:W-:Y:S01]  /*1840*/  UMOV UR4, 0x400 ;  /* 0x0000040000047882 */ /* 0x000fe20000000000 */
[----:B-----5:R-:W-:Y:S02]  /*1850*/  LOP3.LUT R18, R8, 0xff, RZ, 0xc0, !PT ;  /* 0x000000ff08127812 */ /* 0x020fe400078ec0ff */
[----:B------:R-:W-:Y:S02]  /*1860*/  LOP3.LUT R21, R9, 0xff, RZ, 0xc0, !PT ;  /* 0x000000ff09157812 */ /* 0x000fe400078ec0ff */
[--C-:B------:R-:W-:Y:S01]  /*1870*/  SHF.R.U32.HI R19, RZ, 0x8, R8.reuse ;  /* 0x00000008ff137819 */ /* 0x100fe20000011608 */
[----:B------:R-:W-:Y:S01]  /*1880*/  VIADD R18, R18, 0xffffff80 ;  /* 0xffffff8012127836 */ /* 0x000fe20000000000 */
[----:B------:R-:W-:Y:S02]  /*1890*/  IADD3 R28, PT, PT, R21, -0x80, RZ ;  /* 0xffffff80151c7810 */ /* 0x000fe40007ffe0ff */
[----:B------:R-:W-:Y:S01]  /*18a0*/  LOP3.LUT R21, R19, 0xff, RZ, 0xc0, !PT ;  /* 0x000000ff13157812 */ /* 0x000fe200078ec0ff */
[----:B------:R-:W-:Y:S01]  /*18b0*/  I2F.F16 R26, R18 ;  /* 0x00000012001a7306 */ /* 0x000fe20000200c00 */
[----:B------:R-:W-:-:S02]  /*18c0*/  SHF.R.U32.HI R23, RZ, 0x10, R8 ;  /* 0x00000010ff177819 */ /* 0x000fc40000011608 */
[----:B------:R-:W-:Y:S02]  /*18d0*/  IADD3 R27, PT, PT, R21, -0x80, RZ ;  /* 0xffffff80151b7810 */ /* 0x000fe40007ffe0ff */
[--C-:B------:R-:W-:Y:S02]  /*18e0*/  SHF.R.U32.HI R21, RZ, 0x8, R9.reuse ;  /* 0x00000008ff157819 */ /* 0x100fe40000011609 */
[----:B------:R-:W-:Y:S01]  /*18f0*/  LOP3.LUT R23, R23, 0xff, RZ, 0xc0, !PT ;  /* 0x000000ff17177812 */ /* 0x000fe200078ec0ff */
[----:B------:R-:W-:Y:S01]  /*1900*/  I2F.F16 R19, R28 ;  /* 0x0000001c00137306 */ /* 0x000fe20000200c00 */
[----:B------:R-:W-:Y:S02]  /*1910*/  LOP3.LUT R21, R21, 0xff, RZ, 0xc0, !PT ;  /* 0x000000ff15157812 */ /* 0x000fe400078ec0ff */
[----:B0-----:R-:W-:Y:S01]  /*1920*/  IADD3 R30, PT, PT, R23, -0x80, RZ ;  /* 0xffffff80171e7810 */ /* 0x001fe20007ffe0ff */
[----:B-1----:R-:W-:Y:S02]  /*1930*/  ULEA UR4, UR5, UR4, 0x18 ;  /* 0x0000000405047291 */ /* 0x002fe4000f8ec0ff */
[----:B------:R-:W-:Y:S01]  /*1940*/  VIADD R32, R21, 0xffffff80 ;  /* 0xffffff8015207836 */ /* 0x000fe20000000000 */
[----:B------:R-:W-:Y:S01]  /*1950*/  SHF.R.U32.HI R29, RZ, 0x10, R9 ;  /* 0x00000010ff1d7819 */ /* 0x000fe20000011609 */
[----:B------:R-:W0:Y:S01]  /*1960*/  I2F.F16 R27, R27 ;  /* 0x0000001b001b7306 */ /* 0x000e220000200c00 */
[----:B------:R-:W-:-:S02]  /*1970*/  LEA.HI R8, R8, 0xffffff80, RZ, 0x8 ;  /* 0xffffff8008087811 */ /* 0x000fc400078f40ff */
[----:B------:R-:W-:Y:S02]  /*1980*/  LOP3.LUT R29, R29, 0xff, RZ, 0xc0, !PT ;  /* 0x000000ff1d1d7812 */ /* 0x000fe400078ec0ff */
[----:B------:R-:W1:Y:S03]  /*1990*/  LDS.64 R16, [UR4+0x10] ;  /* 0x00001004ff107984 */ /* 0x000e660008000a00 */
[----:B------:R-:W2:Y:S01]  /*19a0*/  I2F.F16 R18, R30 ;  /* 0x0000001e00127306 */ /* 0x000ea20000200c00 */
[----:B0-----:R-:W-:Y:S01]  /*19b0*/  HADD2.F32 R28, -RZ, R27.H0_H0 ;  /* 0x2000001bff1c7230 */ /* 0x001fe20000004100 */
[----:B------:R-:W-:-:S06]  /*19c0*/  IADD3 R27, PT, PT, R29, -0x80, RZ ;  /* 0xffffff801d1b7810 */ /* 0x000fcc0007ffe0ff */
[----:B------:R-:W-:Y:S01]  /*19d0*/  I2F.F16 R8, R8 ;  /* 0x0000000800087306 */ /* 0x000fe20000200c00 */
[----:B--2---:R-:W-:-:S07]  /*19e0*/  HADD2.F32 R18, -RZ, R18.H0_H0 ;  /* 0x20000012ff127230 */ /* 0x004fce0000004100 */
[----:B------:R-:W-:Y:S01]  /*19f0*/  I2F.F16 R27, R27 ;  /* 0x0000001b001b7306 */ /* 0x000fe20000200c00 */
[--C-:B-1----:R-:W-:Y:S02]  /*1a00*/  HADD2.F32 R21, -RZ, R16.reuse.H0_H0 ;  /* 0x20000010ff157230 */ /* 0x102fe40000004100 */
[----:B------:R-:W-:Y:S02]  /*1a10*/  HADD2.F32 R23, -RZ, R16.H1_H1 ;  /* 0x30000010ff177230 */ /* 0x000fe40000004100 */
[----:B------:R-:W-:-:S03]  /*1a20*/  HADD2.F32 R16, -RZ, R26.H0_H0 ;  /* 0x2000001aff107230 */ /* 0x000fc60000004100 */
[----:B------:R-:W0:Y:S02]  /*1a30*/  I2F.F16 R26, R32 ;  /* 0x00000020001a7306 */ /* 0x000e240000200c00 */
[----:B------:R-:W-:Y:S01]  /*1a40*/  FFMA.FTZ R31, R16, R21, RZ ;  /* 0x00000015101f7223 */ /* 0x000fe200000100ff */
[----:B------:R-:W-:-:S03]  /*1a50*/  HADD2.F32 R16, -RZ, R19.H0_H0 ;  /* 0x20000013ff107230 */ /* 0x000fc60000004100 */
[----:B------:R-:W-:Y:S02]  /*1a60*/  FFMA.FTZ R31, R28, R23, R31 ;  /* 0x000000171c1f7223 */ /* 0x000fe4000001001f */
[----:B------:R-:W-:Y:S01]  /*1a70*/  FFMA.FTZ R28, R21, R16, RZ ;  /* 0x00000010151c7223 */ /* 0x000fe200000100ff */
[--C-:B------:R-:W-:Y:S02]  /*1a80*/  HADD2.F32 R16, -RZ, R17.reuse.H0_H0 ;  /* 0x20000011ff107230 */ /* 0x100fe40000004100 */
[----:B------:R-:W-:Y:S02]  /*1a90*/  HADD2.F32 R17, -RZ, R17.H1_H1 ;  /* 0x30000011ff117230 */ /* 0x000fe40000004100 */
[----:B0-----:R-:W-:-:S05]  /*1aa0*/  HADD2.F32 R26, -RZ, R26.H0_H0 ;  /* 0x2000001aff1a7230 */ /* 0x001fca0000004100 */
[----:B------:R-:W-:Y:S01]  /*1ab0*/  FFMA.FTZ R29, R23, R26, R28 ;  /* 0x0000001a171d7223 */ /* 0x000fe2000001001c */
[----:B------:R-:W-:Y:S01]  /*1ac0*/  FFMA.FTZ R26, R18, R16, R31 ;  /* 0x00000010121a7223 */ /* 0x000fe2000001001f */
[----:B------:R-:W-:Y:S01]  /*1ad0*/  LEA.HI R31, R9, 0xffffff80, RZ, 0x8 ;  /* 0xffffff80091f7811 */ /* 0x000fe200078f40ff */
[----:B------:R-:W0:Y:S01]  /*1ae0*/  LDS.64 R18, [UR4+0x18] ;  /* 0x00001804ff127984 */ /* 0x000e220008000a00 */
[----:B------:R-:W-:Y:S01]  /*1af0*/  LOP3.LUT R9, R12, 0xff, RZ, 0xc0, !PT ;  /* 0x000000ff0c097812 */ /* 0x000fe200078ec0ff */
[----:B------:R-:W-:Y:S02]  /*1b00*/  HADD2.F32 R28, -RZ, R27.H0_H0 ;  /* 0x2000001bff1c7230 */ /* 0x000fe40000004100 */
[----:B------:R-:W1:Y:S01]  /*1b10*/  I2F.F16 R27, R31 ;  /* 0x0000001f001b7306 */ /* 0x000e620000200c00 */
[----:B------:R-:W-:Y:S02]  /*1b20*/  IADD3 R30, PT, PT, R9, -0x80, RZ ;  /* 0xffffff80091e7810 */ /* 0x000fe40007ffe0ff */
[----:B------:R-:W-:Y:S01]  /*1b30*/  FFMA.FTZ R28, R16, R28, R29 ;  /* 0x0000001c101c7223 */ /* 0x000fe2000001001d */
[----:B------:R-:W-:-:S04]  /*1b40*/  HADD2.F32 R29, -RZ, R8.H0_H0 ;  /* 0x20000008ff1d7230 */ /* 0x000fc80000004100 */
[----:B------:R2:W3:Y:S01]  /*1b50*/  I2F.F16 R9, R30 ;  /* 0x0000001e00097306 */ /* 0x0004e20000200c00 */
[----:B------:R-:W-:Y:S01]  /*1b60*/  FFMA.FTZ R29, R29, R17, R26 ;  /* 0x000000111d1d7223 */ /* 0x000fe2000001001a */
[----:B-1----:R-:W-:Y:S01]  /*1b70*/  HADD2.F32 R27, -RZ, R27.H0_H0 ;  /* 0x2000001bff1b7230 */ /* 0x002fe20000004100 */
[----:B--2---:R-:W-:-:S04]  /*1b80*/  LOP3.LUT R30, R13, 0xff, RZ, 0xc0, !PT ;  /* 0x000000ff0d1e7812 */ /* 0x004fc800078ec0ff */
[----:B------:R-:W-:Y:S01]  /*1b90*/  FFMA.FTZ R27, R17, R27, R28 ;  /* 0x0000001b111b7223 */ /* 0x000fe2000001001c */
[----:B------:R-:W-:Y:S01]  /*1ba0*/  SHF.R.U32.HI R28, RZ, 0x10, R12 ;  /* 0x00000010ff1c7819 */ /* 0x000fe2000001160c */
[----:B---3--:R-:W-:Y:S01]  /*1bb0*/  HADD2.F32 R26, -RZ, R9.H0_H0 ;  /* 0x20000009ff1a7230 */ /* 0x008fe20000004100 */
[----:B------:R-:W-:Y:S02]  /*1bc0*/  IADD3 R30, PT, PT, R30, -0x80, RZ ;  /* 0xffffff801e1e7810 */ /* 0x000fe40007ffe0ff */
[----:B------:R-:W-:-:S05]  /*1bd0*/  LOP3.LUT R28, R28, 0xff, RZ, 0xc0, !PT ;  /* 0x000000ff1c1c7812 */ /* 0x000fca00078ec0ff */
[----:B------:R-:W-:Y:S02]  /*1be0*/  VIADD R28, R28, 0xffffff80 ;  /* 0xffffff801c1c7836 */ /* 0x000fe40000000000 */
[----:B0-----:R-:W-:-:S04]  /*1bf0*/  HADD2.F32 R8, -RZ, R18.H0_H0 ;  /* 0x20000012ff087230 */ /* 0x001fc80000004100 */
[----:B------:R-:W0:Y:S01]  /*1c00*/  I2F.F16 R28, R28 ;  /* 0x0000001c001c7306 */ /* 0x000e220000200c00 */
[----:B------:R-:W-:Y:S02]  /*1c10*/  HADD2.F32 R18, -RZ, R18.H1_H1 ;  /* 0x30000012ff127230 */ /* 0x000fe40000004100 */
[----:B------:R-:W-:Y:S01]  /*1c20*/  FFMA.FTZ R9, R26, R8, R29 ;  /* 0x000000081a097223 */ /* 0x000fe2000001001d */
[----:B------:R-:W-:-:S04]  /*1c30*/  SHF.R.U32.HI R26, RZ, 0x8, R12 ;  /* 0x00000008ff1a7819 */ /* 0x000fc8000001160c */
[----:B------:R-:W-:-:S04]  /*1c40*/  LOP3.LUT R26, R26, 0xff, RZ, 0xc0, !PT ;  /* 0x000000ff1a1a7812 */ /* 0x000fc800078ec0ff */
[----:B------:R-:W-:Y:S01]  /*1c50*/  IADD3 R29, PT, PT, R26, -0x80, RZ ;  /* 0xffffff801a1d7810 */ /* 0x000fe20007ffe0ff */
[----:B0-----:R-:W-:Y:S01]  /*1c60*/  HADD2.F32 R31, -RZ, R28.H0_H0 ;  /* 0x2000001cff1f7230 */ /* 0x001fe20000004100 */
[----:B------:R-:W-:Y:S02]  /*1c70*/  SHF.R.U32.HI R28, RZ, 0x8, R13 ;  /* 0x00000008ff1c7819 */ /* 0x000fe4000001160d */
[----:B------:R-:W0:Y:S02]  /*1c80*/  I2F.F16 R26, R29 ;  /* 0x0000001d001a7306 */ /* 0x000e240000200c00 */
[----:B------:R-:W-:-:S06]  /*1c90*/  LOP3.LUT R28, R28, 0xff, RZ, 0xc0, !PT ;  /* 0x000000ff1c1c7812 */ /* 0x000fcc00078ec0ff */
[----:B------:R-:W1:Y:S01]  /*1ca0*/  I2F.F16 R29, R30 ;  /* 0x0000001e001d7306 */ /* 0x000e620000200c00 */
[----:B0-----:R-:W-:-:S05]  /*1cb0*/  HADD2.F32 R26, -RZ, R26.H0_H0 ;  /* 0x2000001aff1a7230 */ /* 0x001fca0000004100 */
[----:B------:R-:W-:Y:S01]  /*1cc0*/  FFMA.FTZ R26, R26, R18, R9 ;  /* 0x000000121a1a7223 */ /* 0x000fe20000010009 */
[----:B------:R-:W-:Y:S02]  /*1cd0*/  HADD2.F32 R9, -RZ, R19.H0_H0 ;  /* 0x20000013ff097230 */ /* 0x000fe40000004100 */
[----:B-1----:R-:W-:Y:S02]  /*1ce0*/  HADD2.F32 R29, -RZ, R29.H0_H0 ;  /* 0x2000001dff1d7230 */ /* 0x002fe40000004100 */
[----:B------:R-:W-:Y:S02]  /*1cf0*/  HADD2.F32 R19, -RZ, R19.H1_H1 ;  /* 0x30000013ff137230 */ /* 0x000fe40000004100 */
[----:B------:R-:W-:Y:S01]  /*1d00*/  FFMA.FTZ R26, R31, R9, R26 ;  /* 0x000000091f1a7223 */ /* 0x000fe2000001001a */
[----:B------:R-:W-:Y:S01]  /*1d10*/  IADD3 R31, PT, PT, R28, -0x80, RZ ;  /* 0xffffff801c1f7810 */ /* 0x000fe20007ffe0ff */
[----:B------:R-:W-:Y:S01]  /*1d20*/  FFMA.FTZ R27, R8, R29, R27 ;  /* 0x0000001d081b7223 */ /* 0x000fe2000001001b */
[----:B------:R-:W-:-:S02]  /*1d30*/  LEA.HI R29, R12, 0xffffff80, RZ, 0x8 ;  /* 0xffffff800c1d7811 */ /* 0x000fc400078f40ff */
[----:B------:R-:W0:Y:S08]  /*1d40*/  I2F.F16 R28, R31 ;  /* 0x0000001f001c7306 */ /* 0x000e300000200c00 */
[----:B------:R1:W2:Y:S01]  /*1d50*/  I2F.F16 R12, R29 ;  /* 0x0000001d000c7306 */ /* 0x0002a20000200c00 */
[----:B0-----:R-:W-:Y:S01]  /*1d60*/  HADD2.F32 R28, -RZ, R28.H0_H0 ;  /* 0x2000001cff1c7230 */ /* 0x001fe20000004100 */
[----:B-1----:R-:W-:-:S04]  /*1d70*/  SHF.R.U32.HI R29, RZ, 0x10, R10 ;  /* 0x00000010ff1d7819 */ /* 0x002fc8000001160a */
[----:B------:R-:W-:Y:S01]  /*1d80*/  FFMA.FTZ R28, R18, R28, R27 ;  /* 0x0000001c121c7223 */ /* 0x000fe2000001001b */
[----:B------:R-:W-:Y:S01]  /*1d90*/  SHF.R.U32.HI R27, RZ, 0x10, R13 ;  /* 0x00000010ff1b7819 */ /* 0x000fe2000001160d */
[----:B--2---:R-:W-:Y:S01]  /*1da0*/  HADD2.F32 R31, -RZ, R12.H0_H0 ;  /* 0x2000000cff1f7230 */ /* 0x004fe20000004100 */
[----:B------:R-:W-:Y:S02]  /*1db0*/  LOP3.LUT R29, R29, 0xff, RZ, 0xc0, !PT ;  /* 0x000000ff1d1d7812 */ /* 0x000fe400078ec0ff */
[----:B------:R-:W-:Y:S02]  /*1dc0*/  LOP3.LUT R27, R27, 0xff, RZ, 0xc0, !PT ;  /* 0x000000ff1b1b7812 */ /* 0x000fe400078ec0ff */
[----:B------:R-:W-:Y:S01]  /*1dd0*/  FFMA.FTZ R26, R31, R19, R26 ;  /* 0x000000131f1a7223 */ /* 0x000fe2000001001a */
[----:B------:R-:W-:Y:S02]  /*1de0*/  IADD3 R31, PT, PT, R29, -0x80, RZ ;  /* 0xffffff801d1f7810 */ /* 0x000fe40007ffe0ff */
[----:B------:R-:W-:-:S02]  /*1df0*/  IADD3 R27, PT, PT, R27, -0x80, RZ ;  /* 0xffffff801b1b7810 */ /* 0x000fc40007ffe0ff */
[----:B------:R-:W-:Y:S02]  /*1e00*/  LEA.HI R29, R10, 0xffffff80, RZ, 0x8 ;  /* 0xffffff800a1d7811 */ /* 0x000fe400078f40ff */
[----:B------:R-:W-:Y:S08]  /*1e10*/  I2F.F16 R31, R31 ;  /* 0x0000001f001f7306 */ /* 0x000ff00000200c00 */
[----:B------:R-:W0:Y:S08]  /*1e20*/  I2F.F16 R27, R27 ;  /* 0x0000001b001b7306 */ /* 0x000e300000200c00 */
[----:B------:R-:W-:Y:S01]  /*1e30*/  I2F.F16 R29, R29 ;  /* 0x0000001d001d7306 */ /* 0x000fe20000200c00 */
[----:B0-----:R-:W-:-:S05]  /*1e40*/  HADD2.F32 R30, -RZ, R27.H0_H0 ;  /* 0x2000001bff1e7230 */ /* 0x001fca0000004100 */
[----:B------:R-:W-:Y:S01]  /*1e50*/  FFMA.FTZ R12, R9, R30, R28 ;  /* 0x0000001e090c7223 */ /* 0x000fe2000001001c */
[----:B------:R-:W-:Y:S02]  /*1e60*/  SHF.R.U32.HI R30, RZ, 0x8, R10 ;  /* 0x00000008ff1e7819 */ /* 0x000fe4000001160a */
[----:B------:R-:W-:Y:S02]  /*1e70*/  LOP3.LUT R28, R10, 0xff, RZ, 0xc0, !PT ;  /* 0x000000ff0a1c7812 */ /* 0x000fe400078ec0ff */
[----:B------:R-:W-:Y:S02]  /*1e80*/  LOP3.LUT R30, R30, 0xff, RZ, 0xc0, !PT ;  /* 0x000000ff1e1e7812 */ /* 0x000fe400078ec0ff */
[----:B------:R-:W-:-:S03]  /*1e90*/  IADD3 R28, PT, PT, R28, -0x80, RZ ;  /* 0xffffff801c1c7810 */ /* 0x000fc60007ffe0ff */
[----:B------:R-:W-:Y:S01]  /*1ea0*/  VIADD R30, R30, 0xffffff80 ;  /* 0xffffff801e1e7836 */ /* 0x000fe20000000000 */
[----:B------:R0:W1:Y:S08]  /*1eb0*/  I2F.F16 R27, R28 ;  /* 0x0000001c001b7306 */ /* 0x0000700000200c00 */
[----:B------:R-:W2:Y:S01]  /*1ec0*/  I2F.F16 R30, R30 ;  /* 0x0000001e001e7306 */ /* 0x000ea20000200c00 */
[----:B0-----:R-:W-:-:S02]  /*1ed0*/  HADD2.F32 R28, -RZ, R31.H0_H0 ;  /* 0x2000001fff1c7230 */ /* 0x001fc40000004100 */
[----:B-1----:R-:W-:-:S05]  /*1ee0*/  HADD2.F32 R32, -RZ, R27.H0_H0 ;  /* 0x2000001bff207230 */ /* 0x002fca0000004100 */
[----:B------:R-:W-:Y:S01]  /*1ef0*/  FFMA.FTZ R32, R21, R32, RZ ;  /* 0x0000002015207223 */ /* 0x000fe200000100ff */
[----:B--2---:R-:W-:-:S05]  /*1f00*/  HADD2.F32 R34, -RZ, R30.H0_H0 ;  /* 0x2000001eff227230 */ /* 0x004fca0000004100 */
[----:B------:R-:W-:-:S04]  /*1f10*/  FFMA.FTZ R27, R23, R34, R32 ;  /* 0x00000022171b7223 */ /* 0x000fc80000010020 */
[----:B------:R-:W-:Y:S01]  /*1f20*/  FFMA.FTZ R28, R16, R28, R27 ;  /* 0x0000001c101c7223 */ /* 0x000fe2000001001b */
[----:B------:R-:W-:-:S04]  /*1f30*/  LOP3.LUT R27, R11, 0xff, RZ, 0xc0, !PT ;  /* 0x000000ff0b1b7812 */ /* 0x000fc800078ec0ff */
[----:B------:R-:W-:-:S04]  /*1f40*/  IADD3 R30, PT, PT, R27, -0x80, RZ ;  /* 0xffffff801b1e7810 */ /* 0x000fc80007ffe0ff */
[----:B------:R-:W0:Y:S02]  /*1f50*/  I2F.F16 R27, R30 ;  /* 0x0000001e001b7306 */ /* 0x000e240000200c00 */
[----:B0-----:R-:W-:Y:S02]  /*1f60*/  HADD2.F32 R10, -RZ, R27.H0_H0 ;  /* 0x2000001bff0a7230 */ /* 0x001fe40000004100 */
[----:B------:R-:W-:-:S03]  /*1f70*/  HADD2.F32 R27, -RZ, R29.H0_H0 ;  /* 0x2000001dff1b7230 */ /* 0x000fc60000004100 */
[----:B------:R-:W-:Y:S01]  /*1f80*/  FFMA.FTZ R10, R21, R10, RZ ;  /* 0x0000000a150a7223 */ /* 0x000fe200000100ff */
[----:B------:R-:W-:Y:S01]  /*1f90*/  SHF.R.U32.HI R21, RZ, 0x8, R11 ;  /* 0x00000008ff157819 */ /* 0x000fe2000001160b */
[----:B------:R-:W-:Y:S01]  /*1fa0*/  FFMA.FTZ R27, R17, R27, R28 ;  /* 0x0000001b111b7223 */ /* 0x000fe2000001001c */
[----:B------:R-:W-:Y:S02]  /*1fb0*/  LOP3.LUT R28, R14, 0xff, RZ, 0xc0, !PT ;  /* 0x000000ff0e1c7812 */ /* 0x000fe400078ec0ff */
[----:B------:R-:W-:Y:S02]  /*1fc0*/  LOP3.LUT R21, R21, 0xff, RZ, 0xc0, !PT ;  /* 0x000000ff15157812 */ /* 0x000fe400078ec0ff */
[----:B------:R-:W-:Y:S02]  /*1fd0*/  IADD3 R30, PT, PT, R28, -0x80, RZ ;  /* 0xffffff801c1e7810 */ /* 0x000fe40007ffe0ff */
[----:B------:R-:W-:Y:S02]  /*1fe0*/  IADD3 R21, PT, PT, R21, -0x80, RZ ;  /* 0xffffff8015157810 */ /* 0x000fe40007ffe0ff */
[----:B------:R-:W0:Y:S08]  /*1ff0*/  I2F.F16 R28, R30 ;  /* 0x0000001e001c7306 */ /* 0x000e300000200c00 */
[----:B------:R-:W1:Y:S01]  /*2000*/  I2F.F16 R21, R21 ;  /* 0x0000001500157306 */ /* 0x000e620000200c00 */
[----:B0-----:R-:W-:-:S05]  /*2010*/  HADD2.F32 R28, -RZ, R28.H0_H0 ;  /* 0x2000001cff1c7230 */ /* 0x001fca0000004100 */
[----:B------:R-:W-:Y:S01]  /*2020*/  FFMA.FTZ R27, R8, R28, R27 ;  /* 0x0000001c081b7223 */ /* 0x000fe2000001001b */
[----:B------:R-:W-:Y:S01]  /*2030*/  SHF.R.U32.HI R28, RZ, 0x10, R11 ;  /* 0x00000010ff1c7819 */ /* 0x000fe2000001160b */
[----:B-1----:R-:W-:Y:S01]  /*2040*/  HADD2.F32 R29, -RZ, R21.H0_H0 ;  /* 0x20000015ff1d7230 */ /* 0x002fe20000004100 */
[----:B------:R-:W-:-:S04]  /*2050*/  LEA.HI R11, R11, 0xffffff80, RZ, 0x8 ;  /* 0xffffff800b0b7811 */ /* 0x000fc800078f40ff */
[----:B------:R-:W-:Y:S01]  /*2060*/  FFMA.FTZ R23, R23, R29, R10 ;  /* 0x0000001d17177223 */ /* 0x000fe2000001000a */
[----:B------:R-:W-:Y:S01]  /*2070*/  SHF.R.U32.HI R10, RZ, 0x8, R14 ;  /* 0x00000008ff0a7819 */ /* 0x000fe2000001160e */
[----:B------:R-:W0:Y:S03]  /*2080*/  I2F.F16 R11, R11 ;  /* 0x0000000b000b7306 */ /* 0x000e260000200c00 */
[----:B------:R-:W-:-:S05]  /*2090*/  LOP3.LUT R10, R10, 0xff, RZ, 0xc0, !PT ;  /* 0x000000ff0a0a7812 */ /* 0x000fca00078ec0ff */
[----:B------:R-:W-:Y:S01]  /*20a0*/  VIADD R29, R10, 0xffffff80 ;  /* 0xffffff800a1d7836 */ /* 0x000fe20000000000 */
[----:B------:R-:W-:-:S03]  /*20b0*/  LOP3.LUT R10, R28, 0xff, RZ, 0xc0, !PT ;  /* 0x000000ff1c0a7812 */ /* 0x000fc600078ec0ff */
[----:B------:R0:W1:Y:S01]  /*20c0*/  I2F.F16 R28, R29 ;  /* 0x0000001d001c7306 */ /* 0x0000620000200c00 */
[----:B------:R-:W-:Y:S02]  /*20d0*/  IADD3 R21, PT, PT, R10, -0x80, RZ ;  /* 0xffffff800a157810 */ /* 0x000fe40007ffe0ff */
[----:B------:R-:W-:Y:S02]  /*20e0*/  LEA.HI R10, R13, 0xffffff80, RZ, 0x8 ;  /* 0xffffff800d0a7811 */ /* 0x000fe400078f40ff */
[----:B------:R-:W-:Y:S02]  /*20f0*/  LEA.HI R13, R14, 0xffffff80, RZ, 0x8 ;  /* 0xffffff800e0d7811 */ /* 0x000fe400078f40ff */
[----:B------:R-:W-:Y:S01]  /*2100*/  SHF.R.U32.HI R14, RZ, 0x10, R14 ;  /* 0x00000010ff0e7819 */ /* 0x000fe2000001160e */
[----:B------:R-:W2:Y:S01]  /*2110*/  I2F.F16 R21, R21 ;  /* 0x0000001500157306 */ /* 0x000ea20000200c00 */
[----:B0-----:R-:W-:Y:S02]  /*2120*/  HADD2.F32 R29, -RZ, R11.H0_H0 ;  /* 0x2000000bff1d7230 */ /* 0x001fe40000004100 */
[----:B-1----:R-:W-:-:S05]  /*2130*/  HADD2.F32 R28, -RZ, R28.H0_H0 ;  /* 0x2000001cff1c7230 */ /* 0x002fca0000004100 */
[----:B------:R-:W0:Y:S01]  /*2140*/  I2F.F16 R10, R10 ;  /* 0x0000000a000a7306 */ /* 0x000e220000200c00 */
[----:B------:R-:W-:Y:S01]  /*2150*/  FFMA.FTZ R28, R18, R28, R27 ;  /* 0x0000001c121c7223 */ /* 0x000fe2000001001b */
[----:B--2---:R-:W-:Y:S01]  /*2160*/  HADD2.F32 R30, -RZ, R21.H0_H0 ;  /* 0x20000015ff1e7230 */ /* 0x004fe20000004100 */
[----:B------:R-:W-:-:S05]  /*2170*/  LOP3.LUT R21, R14, 0xff, RZ, 0xc0, !PT ;  /* 0x000000ff0e157812 */ /* 0x000fca00078ec0ff */
[----:B------:R-:W-:Y:S01]  /*2180*/  I2F.F16 R13, R13 ;  /* 0x0000000d000d7306 */ /* 0x000fe20000200c00 */
[----:B------:R-:W-:Y:S01]  /*2190*/  FFMA.FTZ R16, R16, R30, R23 ;  /* 0x0000001e10107223 */ /* 0x000fe20000010017 */
[----:B------:R-:W-:Y:S01]  /*21a0*/  LOP3.LUT R23, R15, 0xff, RZ, 0xc0, !PT ;  /* 0x000000ff0f177812 */ /* 0x000fe200078ec0ff */
[----:B0-----:R-:W-:Y:S02]  /*21b0*/  HADD2.F32 R10, -RZ, R10.H0_H0 ;  /* 0x2000000aff0a7230 */ /* 0x001fe40000004100 */
[----:B------:R-:W-:Y:S01]  /*21c0*/  FFMA.FTZ R17, R17, R29, R16 ;  /* 0x0000001d11117223 */ /* 0x000fe20000010010 */
[----:B------:R-:W-:Y:S02]  /*21d0*/  IADD3 R27, PT, PT, R23, -0x80, RZ ;  /* 0xffffff80171b7810 */ /* 0x000fe40007ffe0ff */
[----:B------:R-:W-:Y:S01]  /*21e0*/  IADD3 R23, PT, PT, R21, -0x80, RZ ;  /* 0xffffff8015177810 */ /* 0x000fe20007ffe0ff */
[----:B------:R-:W-:Y:S01]  /*21f0*/  FFMA.FTZ R10, R19, R10, R12 ;  /* 0x0000000a130a7223 */ /* 0x000fe2000001000c */
[--C-:B------:R-:W-:Y:S01]  /*2200*/  SHF.R.U32.HI R21, RZ, 0x8, R15.reuse ;  /* 0x00000008ff157819 */ /* 0x100fe2000001160f */
[----:B------:R-:W0:Y:S01]  /*2210*/  I2F.F16 R14, R27 ;  /* 0x0000001b000e7306 */ /* 0x000e220000200c00 */
[----:B------:R-:W-:Y:S01]  /*2220*/  SHF.R.U32.HI R29, RZ, 0x10, R15 ;  /* 0x00000010ff1d7819 */ /* 0x000fe2000001160f */
[----:B------:R-:W-:Y:S01]  /*2230*/  HADD2.F32 R12, -RZ, R3.H0_H0 ;  /* 0x20000003ff0c7230 */ /* 0x000fe20000004100 */
[----:B------:R-:W-:-:S02]  /*2240*/  LOP3.LUT R21, R21, 0xff, RZ, 0xc0, !PT ;  /* 0x000000ff15157812 */ /* 0x000fc400078ec0ff */
[----:B------:R-:W-:Y:S02]  /*2250*/  LOP3.LUT R29, R29, 0xff, RZ, 0xc0, !PT ;  /* 0x000000ff1d1d7812 */ /* 0x000fe400078ec0ff */
[----:B------:R-:W-:Y:S01]  /*2260*/  IADD3 R16, PT, PT, R21, -0x80, RZ ;  /* 0xffffff8015107810 */ /* 0x000fe20007ffe0ff */
[----:B------:R-:W1:Y:S01]  /*2270*/  I2F.F16 R11, R23 ;  /* 0x00000017000b7306 */ /* 0x000e620000200c00 */
[----:B------:R-:W-:Y:S01]  /*2280*/  LEA.HI R15, R15, 0xffffff80, RZ, 0x8 ;  /* 0xffffff800f0f7811 */ /* 0x000fe200078f40ff */
[----:B------:R-:W-:Y:S02]  /*2290*/  VIADD R21, R29, 0xffffff80 ;  /* 0xffffff801d157836 */ /* 0x000fe40000000000 */
[----:B0-----:R-:W-:-:S04]  /*22a0*/  HADD2.F32 R14, -RZ, R14.H0_H0 ;  /* 0x2000000eff0e7230 */ /* 0x001fc80000004100 */
[----:B------:R-:W0:Y:S01]  /*22b0*/  I2F.F16 R16, R16 ;  /* 0x0000001000107306 */ /* 0x000e220000200c00 */
[----:B------:R-:W-:Y:S01]  /*22c0*/  FFMA.FTZ R27, R8, R14, R17 ;  /* 0x0000000e081b7223 */ /* 0x000fe20000010011 */
[----:B------:R-:W-:Y:S02]  /*22d0*/  HADD2.F32 R14, -RZ, R13.H0_H0 ;  /* 0x2000000dff0e7230 */ /* 0x000fe40000004100 */
[----:B-1----:R-:W-:-:S04]  /*22e0*/  HADD2.F32 R11, -RZ, R11.H0_H0 ;  /* 0x2000000bff0b7230 */ /* 0x002fc80000004100 */
[----:B------:R-:W1:Y:S01]  /*22f0*/  I2F.F16 R21, R21 ;  /* 0x0000001500157306 */ /* 0x000e620000200c00 */
[----:B------:R-:W-:Y:S02]  /*2300*/  HADD2.F32 R13, -RZ, R0.H0_H0 ;  /* 0x20000000ff0d7230 */ /* 0x000fe40000004100 */
[----:B------:R-:W-:-:S03]  /*2310*/  FFMA.FTZ R11, R9, R11, R28 ;  /* 0x0000000b090b7223 */ /* 0x000fc6000001001c */
[----:B------:R-:W-:Y:S01]  /*2320*/  FMUL.FTZ R26, R13, R26 ;  /* 0x0000001a0d1a7220 */ /* 0x000fe20000410000 */
[----:B0-----:R-:W-:Y:S01]  /*2330*/  HADD2.F32 R17, -RZ, R16.H0_H0 ;  /* 0x20000010ff117230 */ /* 0x001fe20000004100 */
[----:B------:R-:W0:Y:S01]  /*2340*/  I2F.F16 R8, R15 ;  /* 0x0000000f00087306 */ /* 0x000e220000200c00 */
[----:B------:R-:W-:Y:S02]  /*2350*/  HADD2.F32 R13, -RZ, R2.H0_H0 ;  /* 0x20000002ff0d7230 */ /* 0x000fe40000004100 */
[----:B------:R-:W-:Y:S01]  /*2360*/  FFMA.FTZ R11, R19, R14, R11 ;  /* 0x0000000e130b7223 */ /* 0x000fe2000001000b */
[----:B------:R-:W-:Y:S01]  /*2370*/  F2FP.F16.F32.PACK_AB R26, RZ, R26 ;  /* 0x0000001aff1a723e */ /* 0x000fe200000000ff */
[----:B------:R-:W-:Y:S02]  /*2380*/  FFMA.FTZ R18, R18, R17, R27 ;  /* 0x0000001112127223 */ /* 0x000fe4000001001b */
[----:B------:R-:W-:Y:S01]  /*2390*/  FMUL.FTZ R11, R12, R11 ;  /* 0x0000000b0c0b7220 */ /* 0x000fe20000410000 */
[----:B-1----:R-:W-:-:S04]  /*23a0*/  HADD2.F32 R16, -RZ, R21.H0_H0 ;  /* 0x20000015ff107230 */ /* 0x002fc80000004100 */
[----:B------:R-:W-:Y:S01]  /*23b0*/  F2FP.F16.F32.PACK_AB R11, RZ, R11 ;  /* 0x0000000bff0b723e */ /* 0x000fe200000000ff */
[----:B------:R-:W-:Y:S01]  /*23c0*/  FFMA.FTZ R16, R9, R16, R18 ;  /* 0x0000001009107223 */ /* 0x000fe20000010012 */
[----:B------:R-:W-:Y:S02]  /*23d0*/  HADD2.F32 R9, -RZ, R4.H0_H0 ;  /* 0x20000004ff097230 */ /* 0x000fe40000004100 */
[----:B0-----:R-:W-:-:S03]  /*23e0*/  HADD2.F32 R8, -RZ, R8.H0_H0 ;  /* 0x20000008ff087230 */ /* 0x001fc60000004100 */
[----:B------:R-:W-:Y:S02]  /*23f0*/  FMUL.FTZ R10, R9, R10 ;  /* 0x0000000a090a7220 */ /* 0x000fe40000410000 */
[----:B------:R-:W-:-:S03]  /*2400*/  FFMA.FTZ R8, R19, R8, R16 ;  /* 0x0000000813087223 */ /* 0x000fc60000010010 */
[----:B------:R-:W-:Y:S01]  /*2410*/  F2FP.F16.F32.PACK_AB R10, RZ, R10 ;  /* 0x0000000aff0a723e */ /* 0x000fe200000000ff */
[----:B------:R-:W-:-:S03]  /*2420*/  FMUL.FTZ R8, R13, R8 ;  /* 0x000000080d087220 */ /* 0x000fc60000410000 */
[----:B------:R-:W-:Y:S02]  /*2430*/  PRMT R26, R26, 0x5410, R10 ;  /* 0x000054101a1a7816 */ /* 0x000fe4000000000a */
[----:B------:R-:W-:-:S04]  /*2440*/  F2FP.F16.F32.PACK_AB R8, RZ, R8 ;  /* 0x00000008ff08723e */ /* 0x000fc800000000ff */
[----:B------:R-:W-:Y:S01]  /*2450*/  PRMT R11, R11, 0x5410, R8 ;  /* 0x000054100b0b7816 */ /* 0x000fe20000000008 */
[----:B------:R-:W-:-:S04]  /*2460*/  HFMA2 R6, R26, 1, 1, R6 ;  /* 0x3c003c001a067831 */ /* 0x000fc80000000006 */
[----:B------:R-:W-:-:S07]  /*2470*/  HADD2 R5, R11, R5 ;  /* 0x000000050b057230 */ /* 0x000fce0000000000 */
.L_x_4461:
[----:B------:R-:W-:Y:S01]  /*2480*/  IMAD.WIDE R26, R7, 0x4, R24 ;  /* 0x00000004071a7825 */ /* 0x000fe200078e0218 */
[----:B-----5:R1:W5:Y:S04]  /*2490*/  LDG.E.128.CONSTANT R8, desc[UR6][R24.64] ;  /* 0x0000000618087981 */ /* 0x020368000c1e9d00 */
[----:B------:R1:W5:Y:S01]  /*24a0*/  LDG.E.128.CONSTANT R12, desc[UR6][R26.64] ;  /* 0x000000061a0c7981 */ /* 0x000362000c1e9d00 */
[----:B------:R-:W-:Y:S05]  /*24b0*/  @P1 BRA `(.L_x_4462) ;  /* 0x0000000c00141947 */ /* 0x000fea0003800000 */
[----:B------:R-:W2:Y:S01]  /*24c0*/  S2UR UR5, SR_CgaCtaId ;  /* 0x00000000000579c3 */ /* 0x000ea20000008800 */
[----:B------:R-:W-:Y:S01]  /*24d0*/  UMOV UR4, 0x400 ;  /* 0x0000040000047882 */ /* 0x000fe20000000000 */
[----:B-----5:R-:W-:Y:S02]  /*24e0*/  LOP3.LUT R18, R8, 0xff, RZ, 0xc0, !PT ;  /* 0x000000ff08127812 */ /* 0x020fe400078ec0ff */
[----:B------:R-:W-:Y:S02]  /*24f0*/  LOP3.LUT R21, R9, 0xff, RZ, 0xc0, !PT ;  /* 0x000000ff09157812 */ /* 0x000fe400078ec0ff */
[----:B------:R-:W-:Y:S02]  /*2500*/  SHF.R.U32.HI R19, RZ, 0x8, R8 ;  /* 0x00000008ff137819 */ /* 0x000fe40000011608 */
[----:B------:R-:W-:Y:S02]  /*2510*/  IADD3 R18, PT, PT, R18, -0x80, RZ ;  /* 0xffffff8012127810 */ /* 0x000fe40007ffe0ff */
[----:B------:R-:W-:-:S02]  /*2520*/  IADD3 R28, PT, PT, R21, -0x80, RZ ;  /* 0xffffff80151c7810 */ /* 0x000fc40007ffe0ff */
[----:B------:R-:W-:Y:S01]  /*2530*/  LOP3.LUT R21, R19, 0xff, RZ, 0xc0, !PT ;  /* 0x000000ff13157812 */ /* 0x000fe200078ec0ff */
[----:B-1----:R-:W-:Y:S01]  /*2540*/  I2F.F16 R24, R18 ;  /* 0x0000001200187306 */ /* 0x002fe20000200c00 */
[----:B------:R-:W-:Y:S02]  /*2550*/  SHF.R.U32.HI R23, RZ, 0x10, R8 ;  /* 0x00000010ff177819 */ /* 0x000fe40000011608 */
[----:B------:R-:W-:Y:S02]  /*2560*/  IADD3 R25, PT, PT, R21, -0x80, RZ ;  /* 0xffffff8015197810 */ /* 0x000fe40007ffe0ff */
[----:B------:R-:W-:Y:S02]  /*2570*/  SHF.R.U32.HI R21, RZ, 0x8, R9 ;  /* 0x00000008ff157819 */ /* 0x000fe40000011609 */
[----:B------:R-:W-:Y:S01]  /*2580*/  LOP3.LUT R23, R23, 0xff, RZ, 0xc0, !PT ;  /* 0x000000ff17177812 */ /* 0x000fe200078ec0ff */
[----:B------:R-:W-:Y:S01]  /*2590*/  I2F.F16 R19, R28 ;  /* 0x0000001c00137306 */ /* 0x000fe20000200c00 */
[----:B------:R-:W-:Y:S01]  /*25a0*/  LOP3.LUT R21, R21, 0xff, RZ, 0xc0, !PT ;  /* 0x000000ff15157812 */ /* 0x000fe200078ec0ff */
[----:B--2---:R-:W-:Y:S01]  /*25b0*/  ULEA UR4, UR5, UR4, 0x18 ;  /* 0x0000000405047291 */ /* 0x004fe2000f8ec0ff */
[----:B0-----:R-:W-:-:S03]  /*25c0*/  IADD3 R30, PT, PT, R23, -0x80, RZ ;  /* 0xffffff80171e7810 */ /* 0x001fc60007ffe0ff */
[----:B------:R-:W-:Y:S01]  /*25d0*/  VIADD R32, R21, 0xffffff80 ;  /* 0xffffff8015207836 */ /* 0x000fe20000000000 */
[----:B------:R-:W-:Y:S01]  /*25e0*/  SHF.R.U32.HI R29, RZ, 0x10, R9 ;  /* 0x00000010ff1d7819 */ /* 0x000fe20000011609 */
[----:B------:R-:W0:Y:S01]  /*25f0*/  I2F.F16 R25, R25 ;  /* 0x0000001900197306 */ /* 0x000e220000200c00 */
[----:B------:R-:W-:Y:S02]  /*2600*/  LEA.HI R8, R8, 0xffffff80, RZ, 0x8 ;  /* 0xffffff8008087811 */ /* 0x000fe400078f40ff */
[----:B------:R-:W-:Y:S01]  /*2610*/  LOP3.LUT R29, R29, 0xff, RZ, 0xc0, !PT ;  /* 0x000000ff1d1d7812 */ /* 0x000fe200078ec0ff */
[----:B------:R-:W1:Y:S04]  /*2620*/  LDS.64 R16, [UR4+0x20] ;  /* 0x00002004ff107984 */ /* 0x000e680008000a00 */
        /* <DEDUP_REMOVED lines=33> */
[----:B------:R-:W-:Y:S02]  /*2840*/  VIADD R30, R30, 0xffffff80 ;  /* 0xffffff801e1e7836 */ /* 0x000fe40000000000 */
[----:B---3--:R-:W-:Y:S01]  /*2850*/  HADD2.F32 R24, -RZ, R9.H0_H0 ;  /* 0x20000009ff187230 */ /* 0x008fe20000004100 */
[----:B------:R-:W-:-:S04]  /*2860*/  LOP3.LUT R28, R28, 0xff, RZ, 0xc0, !PT ;  /* 0x000000ff1c1c7812 */ /* 0x000fc800078ec0ff */
[----:B------:R-:W-:-:S06]  /*2870*/  IADD3 R28, PT, PT, R28, -0x80, RZ ;  /* 0xffffff801c1c7810 */ /* 0x000fcc0007ffe0ff */
[----:B------:R-:W1:Y:S01]  /*2880*/  I2F.F16 R28, R28 ;  /* 0x0000001c001c7306 */ /* 0x000e620000200c00 */
[--C-:B0-----:R-:W-:Y:S02]  /*2890*/  HADD2.F32 R8, -RZ, R18.reuse.H0_H0 ;  /* 0x20000012ff087230 */ /* 0x101fe40000004100 */
[----:B------:R-:W-:-:S03]  /*28a0*/  HADD2.F32 R18, -RZ, R18.H1_H1 ;  /* 0x30000012ff127230 */ /* 0x000fc60000004100 */
[----:B------:R-:W-:Y:S01]  /*28b0*/  FFMA.FTZ R9, R24, R8, R29 ;  /* 0x0000000818097223 */ /* 0x000fe2000001001d */
[----:B------:R-:W-:-:S04]  /*28c0*/  SHF.R.U32.HI R24, RZ, 0x8, R12 ;  /* 0x00000008ff187819 */ /* 0x000fc8000001160c */
[----:B------:R-:W-:-:S04]  /*28d0*/  LOP3.LUT R24, R24, 0xff, RZ, 0xc0, !PT ;  /* 0x000000ff18187812 */ /* 0x000fc800078ec0ff */
[----:B------:R-:W-:Y:S01]  /*28e0*/  IADD3 R29, PT, PT, R24, -0x80, RZ ;  /* 0xffffff80181d7810 */ /* 0x000fe20007ffe0ff */
[----:B-1----:R-:W-:Y:S01]  /*28f0*/  HADD2.F32 R31, -RZ, R28.H0_H0 ;  /* 0x2000001cff1f7230 */ /* 0x002fe20000004100 */
        /* <DEDUP_REMOVED lines=23> */
[----:B------:R-:W-:Y:S01]  /*2a70*/  VIADD R31, R29, 0xffffff80 ;  /* 0xffffff801d1f7836 */ /* 0x000fe20000000000 */
[----:B------:R-:W-:Y:S02]  /*2a80*/  IADD3 R25, PT, PT, R25, -0x80, RZ ;  /* 0xffffff8019197810 */ /* 0x000fe40007ffe0ff */
[----:B------:R-:W-:-:S03]  /*2a90*/  LEA.HI R29, R10, 0xffffff80, RZ, 0x8 ;  /* 0xffffff800a1d7811 */ /* 0x000fc600078f40ff */
        /* <DEDUP_REMOVED lines=8> */
[----:B------:R-:W-:Y:S02]  /*2b20*/  IADD3 R28, PT, PT, R28, -0x80, RZ ;  /* 0xffffff801c1c7810 */ /* 0x000fe40007ffe0ff */
[----:B------:R-:W-:Y:S02]  /*2b30*/  IADD3 R30, PT, PT, R30, -0x80, RZ ;  /* 0xffffff801e1e7810 */ /* 0x000fe40007ffe0ff */
        /* <DEDUP_REMOVED lines=30> */
[----:B------:R-:W-:-:S04]  /*2d20*/  LOP3.LUT R10, R10, 0xff, RZ, 0xc0, !PT ;  /* 0x000000ff0a0a7812 */ /* 0x000fc800078ec0ff */
[----:B------:R-:W-:Y:S02]  /*2d30*/  IADD3 R29, PT, PT, R10, -0x80, RZ ;  /* 0xffffff800a1d7810 */ /* 0x000fe40007ffe0ff */
[----:B------:R-:W-:Y:S02]  /*2d40*/  LOP3.LUT R10, R28, 0xff, RZ, 0xc0, !PT ;  /* 0x000000ff1c0a7812 */ /* 0x000fe400078ec0ff */
[----:B------:R0:W1:Y:S03]  /*2d50*/  I2F.F16 R28, R29 ;  /* 0x0000001d001c7306 */ /* 0x0000660000200c00 */
[----:B------:R-:W-:Y:S01]  /*2d60*/  VIADD R21, R10, 0xffffff80 ;  /* 0xffffff800a157836 */ /* 0x000fe20000000000 */
[----:B------:R-:W-:Y:S02]  /*2d70*/  LEA.HI R10, R13, 0xffffff80, RZ, 0x8 ;  /* 0xffffff800d0a7811 */ /* 0x000fe400078f40ff */
[----:B------:R-:W-:-:S02]  /*2d80*/  LEA.HI R13, R14, 0xffffff80, RZ, 0x8 ;  /* 0xffffff800e0d7811 */ /* 0x000fc400078f40ff */
        /* <DEDUP_REMOVED lines=24> */
[----:B------:R-:W-:Y:S02]  /*2f10*/  IADD3 R21, PT, PT, R29, -0x80, RZ ;  /* 0xffffff801d157810 */ /* 0x000fe40007ffe0ff */
[----:B------:R-:W-:Y:S01]  /*2f20*/  LEA.HI R15, R15, 0xffffff80, RZ, 0x8 ;  /* 0xffffff800f0f7811 */ /* 0x000fe200078f40ff */
        /* <DEDUP_REMOVED lines=30> */
.L_x_4462:
[----:B-1----:R-:W-:Y:S01]  /*3110*/  IMAD.WIDE R26, R7, 0x4, R26 ;  /* 0x00000004071a7825 */ /* 0x002fe200078e021a */
[----:B------:R-:W-:Y:S06]  /*3120*/  @P1 BRA `(.L_x_4459) ;  /* 0x0000000c00201947 */ /* 0x000fec0003800000 */
[----:B-----5:R-:W2:Y:S01]  /*3130*/  LDG.E.128.CONSTANT R8, desc[UR6][R26.64] ;  /* 0x000000061a087981 */ /* 0x020ea2000c1e9d00 */
[----:B------:R-:W-:-:S06]  /*3140*/  IMAD.WIDE R12, R7, 0x4, R26 ;  /* 0x00000004070c7825 */ /* 0x000fcc00078e021a */
[----:B------:R-:W3:Y:S01]  /*3150*/  LDG.E.128.CONSTANT R12, desc[UR6][R12.64] ;  /* 0x000000060c0c7981 */ /* 0x000ee2000c1e9d00 */
[----:B------:R-:W1:Y:S01]  /*3160*/  S2UR UR5, SR_CgaCtaId ;  /* 0x00000000000579c3 */ /* 0x000e620000008800 */
[----:B------:R-:W-:Y:S01]  /*3170*/  UMOV UR4, 0x400 ;  /* 0x0000040000047882 */ /* 0x000fe20000000000 */
[----:B------:R-:W-:Y:S02]  /*3180*/  HADD2.F32 R4, -RZ, R4.H0_H0 ;  /* 0x20000004ff047230 */ /* 0x000fe40000004100 */
[----:B------:R-:W-:Y:S01]  /*3190*/  HADD2.F32 R2, -RZ, R2.H0_H0 ;  /* 0x20000002ff027230 */ /* 0x000fe20000004100 */
[----:B-1----:R-:W-:-:S09]  /*31a0*/  ULEA UR4, UR5, UR4, 0x18 ;  /* 0x0000000405047291 */ /* 0x002fd2000f8ec0ff */
[----:B------:R-:W1:Y:S01]  /*31b0*/  LDS.64 R16, [UR4+0x30] ;  /* 0x00003004ff107984 */ /* 0x000e620008000a00 */
[----:B--2---:R-:W-:Y:S02]  /*31c0*/  LOP3.LUT R19, R9, 0xff, RZ, 0xc0, !PT ;  /* 0x000000ff09137812 */ /* 0x004fe400078ec0ff */
[----:B------:R-:W-:Y:S02]  /*31d0*/  LOP3.LUT R18, R8, 0xff, RZ, 0xc0, !PT ;  /* 0x000000ff08127812 */ /* 0x000fe400078ec0ff */
[----:B------:R-:W-:Y:S02]  /*31e0*/  IADD3 R27, PT, PT, R19, -0x80, RZ ;  /* 0xffffff80131b7810 */ /* 0x000fe40007ffe0ff */
[----:B------:R-:W-:Y:S01]  /*31f0*/  LOP3.LUT R19, R10, 0xff, RZ, 0xc0, !PT ;  /* 0x000000ff0a137812 */ /* 0x000fe200078ec0ff */
[----:B------:R-:W-:Y:S01]  /*3200*/  VIADD R18, R18, 0xffffff80 ;  /* 0xffffff8012127836 */ /* 0x000fe20000000000 */
[----:B------:R-:W-:Y:S02]  /*3210*/  SHF.R.U32.HI R24, RZ, 0x8, R8 ;  /* 0x00000008ff187819 */ /* 0x000fe40000011608 */
[----:B------:R-:W-:Y:S01]  /*3220*/  IADD3 R21, PT, PT, R19, -0x80, RZ ;  /* 0xffffff8013157810 */ /* 0x000fe20007ffe0ff */
[----:B------:R1:W2:Y:S01]  /*3230*/  I2F.F16 R23, R18 ;  /* 0x0000001200177306 */ /* 0x0002a20000200c00 */
[----:B------:R-:W-:-:S02]  /*3240*/  LOP3.LUT R19, R11, 0xff, RZ, 0xc0, !PT ;  /* 0x000000ff0b137812 */ /* 0x000fc400078ec0ff */
[----:B------:R-:W-:Y:S02]  /*3250*/  LOP3.LUT R24, R24, 0xff, RZ, 0xc0, !PT ;  /* 0x000000ff18187812 */ /* 0x000fe400078ec0ff */
[----:B------:R-:W-:Y:S02]  /*3260*/  IADD3 R26, PT, PT, R19, -0x80, RZ ;  /* 0xffffff80131a7810 */ /* 0x000fe40007ffe0ff */
[----:B------:R-:W-:Y:S01]  /*3270*/  IADD3 R24, PT, PT, R24, -0x80, RZ ;  /* 0xffffff8018187810 */ /* 0x000fe20007ffe0ff */
[----:B------:R-:W4:Y:S01]  /*3280*/  I2F.F16 R21, R21 ;  /* 0x0000001500157306 */ /* 0x000f220000200c00 */
[----:B------:R-:W-:Y:S01]  /*3290*/  SHF.R.U32.HI R25, RZ, 0x8, R9 ;  /* 0x00000008ff197819 */ /* 0x000fe20000011609 */
[----:B-1----:R-:W-:-:S03]  /*32a0*/  HADD2.F32 R18, -RZ, R16.H0_H0 ;  /* 0x20000010ff127230 */ /* 0x002fc60000004100 */
[----:B------:R-:W-:Y:S01]  /*32b0*/  LOP3.LUT R25, R25, 0xff, RZ, 0xc0, !PT ;  /* 0x000000ff19197812 */ /* 0x000fe200078ec0ff */
[----:B--2---:R-:W-:Y:S02]  /*32c0*/  HADD2.F32 R23, -RZ, R23.H0_H0 ;  /* 0x20000017ff177230 */ /* 0x004fe40000004100 */
[----:B------:R1:W2:Y:S03]  /*32d0*/  I2F.F16 R19, R26 ;  /* 0x0000001a00137306 */ /* 0x0002a60000200c00 */
[----:B------:R-:W-:Y:S01]  /*32e0*/  FFMA.FTZ R23, R23, R18, RZ ;  /* 0x0000001217177223 */ /* 0x000fe200000100ff */
[----:B----4-:R-:W-:-:S04]  /*32f0*/  HADD2.F32 R21, -RZ, R21.H0_H0 ;  /* 0x20000015ff157230 */ /* 0x010fc80000004100 */
[----:B------:R-:W4:Y:S01]  /*3300*/  I2F.F16 R27, R27 ;  /* 0x0000001b001b7306 */ /* 0x000f220000200c00 */
[----:B-1----:R-:W-:Y:S02]  /*3310*/  HADD2.F32 R26, -RZ, R16.H1_H1 ;  /* 0x30000010ff1a7230 */ /* 0x002fe40000004100 */
[----:B------:R-:W-:Y:S01]  /*3320*/  FFMA.FTZ R29, R18, R21, RZ ;  /* 0x00000015121d7223 */ /* 0x000fe200000100ff */
[----:B--2---:R-:W-:-:S04]  /*3330*/  HADD2.F32 R19, -RZ, R19.H0_H0 ;  /* 0x20000013ff137230 */ /* 0x004fc80000004100 */
[----:B------:R-:W1:Y:S01]  /*3340*/  I2F.F16 R24, R24 ;  /* 0x0000001800187306 */ /* 0x000e620000200c00 */
[----:B------:R-:W-:Y:S01]  /*3350*/  FFMA.FTZ R21, R18, R19, RZ ;  /* 0x0000001312157223 */ /* 0x000fe200000100ff */
[----:B------:R-:W-:Y:S01]  /*3360*/  SHF.R.U32.HI R19, RZ, 0x8, R10 ;  /* 0x00000008ff137819 */ /* 0x000fe2000001160a */
[----:B----4-:R-:W-:-:S03]  /*3370*/  HADD2.F32 R27, -RZ, R27.H0_H0 ;  /* 0x2000001bff1b7230 */ /* 0x010fc60000004100 */
[----:B------:R-:W-:Y:S02]  /*3380*/  LOP3.LUT R19, R19, 0xff, RZ, 0xc0, !PT ;  /* 0x000000ff13137812 */ /* 0x000fe400078ec0ff */
[----:B------:R-:W-:Y:S01]  /*3390*/  FFMA.FTZ R27, R18, R27, RZ ;  /* 0x0000001b121b7223 */ /* 0x000fe200000100ff */
[----:B------:R-:W-:Y:S01]  /*33a0*/  VIADD R18, R25, 0xffffff80 ;  /* 0xffffff8019127836 */ /* 0x000fe20000000000 */
[----:B------:R-:W-:Y:S01]  /*33b0*/  IADD3 R16, PT, PT, R19, -0x80, RZ ;  /* 0xffffff8013107810 */ /* 0x000fe20007ffe0ff */
[----:B-1----:R-:W-:Y:S01]  /*33c0*/  HADD2.F32 R24, -RZ, R24.H0_H0 ;  /* 0x20000018ff187230 */ /* 0x002fe20000004100 */
[----:B------:R-:W-:Y:S02]  /*33d0*/  SHF.R.U32.HI R19, RZ, 0x10, R8 ;  /* 0x00000010ff137819 */ /* 0x000fe40000011608 */
[----:B------:R-:W-:Y:S01]  /*33e0*/  SHF.R.U32.HI R25, RZ, 0x10, R9 ;  /* 0x00000010ff197819 */ /* 0x000fe20000011609 */
[----:B------:R-:W1:Y:S01]  /*33f0*/  I2F.F16 R18, R18 ;  /* 0x0000001200127306 */ /* 0x000e620000200c00 */
[----:B------:R-:W-:Y:S01]  /*3400*/  LOP3.LUT R19, R19, 0xff, RZ, 0xc0, !PT ;  /* 0x000000ff13137812 */ /* 0x000fe200078ec0ff */
[----:B------:R-:W-:Y:S01]  /*3410*/  FFMA.FTZ R23, R24, R26, R23 ;  /* 0x0000001a18177223 */ /* 0x000fe20000010017 */
[----:B------:R-:W-:-:S02]  /*3420*/  LOP3.LUT R25, R25, 0xff, RZ, 0xc0, !PT ;  /* 0x000000ff19197812 */ /* 0x000fc400078ec0ff */
[----:B------:R-:W-:-:S03]  /*3430*/  IADD3 R24, PT, PT, R19, -0x80, RZ ;  /* 0xffffff8013187810 */ /* 0x000fc60007ffe0ff */
[----:B------:R-:W2:Y:S01]  /*3440*/  I2F.F16 R16, R16 ;  /* 0x0000001000107306 */ /* 0x000ea20000200c00 */
[----:B-1----:R-:W-:-:S07]  /*3450*/  HADD2.F32 R19, -RZ, R18.H0_H0 ;  /* 0x20000012ff137230 */ /* 0x002fce0000004100 */
[----:B------:R-:W1:Y:S01]  /*3460*/  I2F.F16 R24, R24 ;  /* 0x0000001800187306 */ /* 0x000e620000200c00 */
[----:B------:R-:W-:Y:S01]  /*3470*/  IADD3 R18, PT, PT, R25, -0x80, RZ ;  /* 0xffffff8019127810 */ /* 0x000fe20007ffe0ff */
[----:B------:R-:W-:Y:S01]  /*3480*/  FFMA.FTZ R19, R26, R19, R27 ;  /* 0x000000131a137223 */ /* 0x000fe2000001001b */
[----:B--2---:R-:W-:-:S05]  /*3490*/  HADD2.F32 R25, -RZ, R16.H0_H0 ;  /* 0x20000010ff197230 */ /* 0x004fca0000004100 */
[----:B------:R-:W2:Y:S01]  /*34a0*/  I2F.F16 R18, R18 ;  /* 0x0000001200127306 */ /* 0x000ea20000200c00 */
[----:B------:R-:W-:Y:S01]  /*34b0*/  SHF.R.U32.HI R16, RZ, 0x10, R10 ;  /* 0x00000010ff107819 */ /* 0x000fe2000001160a */
[----:B------:R-:W-:-:S03]  /*34c0*/  FFMA.FTZ R25, R26, R25, R29 ;  /* 0x000000191a197223 */ /* 0x000fc6000001001d */
[----:B------:R-:W-:Y:S01]  /*34d0*/  LOP3.LUT R27, R16, 0xff, RZ, 0xc0, !PT ;  /* 0x000000ff101b7812 */ /* 0x000fe200078ec0ff */
[----:B------:R-:W-:Y:S01]  /*34e0*/  HADD2.F32 R16, -RZ, R17.H0_H0 ;  /* 0x20000011ff107230 */ /* 0x000fe20000004100 */
[----:B------:R-:W-:Y:S01]  /*34f0*/  LEA.HI R29, R9, 0xffffff80, RZ, 0x8 ;  /* 0xffffff80091d7811 */ /* 0x000fe200078f40ff */
[----:B-1----:R-:W-:Y:S01]  /*3500*/  HADD2.F32 R28, -RZ, R24.H0_H0 ;  /* 0x20000018ff1c7230 */ /* 0x002fe20000004100 */
[----:B------:R-:W-:Y:S02]  /*3510*/  IADD3 R27, PT, PT, R27, -0x80, RZ ;  /* 0xffffff801b1b7810 */ /* 0x000fe40007ffe0ff */
[----:B------:R-:W-:Y:S02]  /*3520*/  LEA.HI R24, R8, 0xffffff80, RZ, 0x8 ;  /* 0xffffff8008187811 */ /* 0x000fe400078f40ff */
[----:B------:R-:W-:Y:S01]  /*3530*/  FFMA.FTZ R23, R28, R16, R23 ;  /* 0x000000101c177223 */ /* 0x000fe20000010017 */
[----:B--2---:R-:W-:Y:S01]  /*3540*/  HADD2.F32 R28, -RZ, R18.H0_H0 ;  /* 0x20000012ff1c7230 */ /* 0x004fe20000004100 */
[----:B------:R-:W-:Y:S01]  /*3550*/  SHF.R.U32.HI R18, RZ, 0x8, R11 ;  /* 0x00000008ff127819 */ /* 0x000fe2000001160b */
[----:B------:R-:W0:Y:S03]  /*3560*/  I2F.F16 R27, R27 ;  /* 0x0000001b001b7306 */ /* 0x000e260000200c00 */
[----:B------:R-:W-:Y:S01]  /*3570*/  FFMA.FTZ R8, R16, R28, R19 ;  /* 0x0000001c10087223 */ /* 0x000fe20000010013 */
[----:B------:R-:W-:-:S02]  /*3580*/  LOP3.LUT R28, R18, 0xff, RZ, 0xc0, !PT ;  /* 0x000000ff121c7812 */ /* 0x000fc400078ec0ff */
[----:B------:R-:W1:Y:S02]  /*3590*/  LDS.64 R18, [UR4+0x38] ;  /* 0x00003804ff127984 */ /* 0x000e640008000a00 */
[----:B------:R-:W2:Y:S01]  /*35a0*/  I2F.F16 R24, R24 ;  /* 0x0000001800187306 */ /* 0x000ea20000200c00 */
[----:B------:R-:W-:Y:S02]  /*35b0*/  VIADD R28, R28, 0xffffff80 ;  /* 0xffffff801c1c7836 */ /* 0x000fe40000000000 */
[----:B0-----:R-:W-:-:S05]  /*35c0*/  HADD2.F32 R30, -RZ, R27.H0_H0 ;  /* 0x2000001bff1e7230 */ /* 0x001fca0000004100 */
[----:B------:R-:W0:Y:S01]  /*35d0*/  I2F.F16 R28, R28 ;  /* 0x0000001c001c7306 */ /* 0x000e220000200c00 */
[----:B---3--:R-:W-:Y:S01]  /*35e0*/  LOP3.LUT R27, R12, 0xff, RZ, 0xc0, !PT ;  /* 0x000000ff0c1b7812 */ /* 0x008fe200078ec0ff */
[----:B------:R-:W-:-:S03]  /*35f0*/  FFMA.FTZ R9, R16, R30, R25 ;  /* 0x0000001e10097223 */ /* 0x000fc60000010019 */
[----:B------:R-:W-:Y:S01]  /*3600*/  IADD3 R27, PT, PT, R27, -0x80, RZ ;  /* 0xffffff801b1b7810 */ /* 0x000fe20007ffe0ff */
[----:B--2---:R-:W-:Y:S02]  /*3610*/  HADD2.F32 R24, -RZ, R24.H0_H0 ;  /* 0x20000018ff187230 */ /* 0x004fe40000004100 */
[----:B------:R-:W2:Y:S01]  /*3620*/  I2F.F16 R25, R29 ;  /* 0x0000001d00197306 */ /* 0x000ea20000200c00 */
[----:B0-----:R-:W-:-:S07]  /*3630*/  HADD2.F32 R30, -RZ, R28.H0_H0 ;  /* 0x2000001cff1e7230 */ /* 0x001fce0000004100 */
[----:B------:R-:W0:Y:S01]  /*3640*/  I2F.F16 R27, R27 ;  /* 0x0000001b001b7306 */ /* 0x000e220000200c00 */
[----:B------:R-:W-:Y:S01]  /*3650*/  FFMA.FTZ R21, R26, R30, R21 ;  /* 0x0000001e1a157223 */ /* 0x000fe20000010015 */
[----:B------:R-:W-:Y:S01]  /*3660*/  HADD2.F32 R26, -RZ, R17.H1_H1 ;  /* 0x30000011ff1a7230 */ /* 0x000fe20000004100 */
[----:B------:R-:W-:Y:S01]  /*3670*/  LEA.HI R17, R10, 0xffffff80, RZ, 0x8 ;  /* 0xffffff800a117811 */ /* 0x000fe200078f40ff */
[----:B--2---:R-:W-:-:S03]  /*3680*/  HADD2.F32 R25, -RZ, R25.H0_H0 ;  /* 0x20000019ff197230 */ /* 0x004fc60000004100 */
[----:B------:R-:W-:Y:S01]  /*3690*/  FFMA.FTZ R23, R24, R26, R23 ;  /* 0x0000001a18177223 */ /* 0x000fe20000010017 */
[----:B------:R-:W-:Y:S01]  /*36a0*/  LOP3.LUT R24, R13, 0xff, RZ, 0xc0, !PT ;  /* 0x000000ff0d187812 */ /* 0x000fe200078ec0ff */
[----:B------:R-:W2:Y:S01]  /*36b0*/  I2F.F16 R17, R17 ;  /* 0x0000001100117306 */ /* 0x000ea20000200c00 */
[----:B------:R-:W-:Y:S01]  /*36c0*/  FFMA.FTZ R25, R26, R25, R8 ;  /* 0x000000191a197223 */ /* 0x000fe20000010008 */
[--C-:B-1----:R-:W-:Y:S01]  /*36d0*/  HADD2.F32 R10, -RZ, R18.reuse.H0_H0 ;  /* 0x20000012ff0a7230 */ /* 0x102fe20000004100 */
[----:B------:R-:W-:Y:S01]  /*36e0*/  SHF.R.U32.HI R8, RZ, 0x8, R12 ;  /* 0x00000008ff087819 */ /* 0x000fe2000001160c */
[----:B0-----:R-:W-:Y:S02]  /*36f0*/  HADD2.F32 R28, -RZ, R27.H0_H0 ;  /* 0x2000001bff1c7230 */ /* 0x001fe40000004100 */
[----:B------:R-:W-:-:S03]  /*3700*/  HADD2.F32 R18, -RZ, R18.H1_H1 ;  /* 0x30000012ff127230 */ /* 0x000fc60000004100 */
[----:B------:R-:W-:Y:S01]  /*3710*/  FFMA.FTZ R23, R28, R10, R23 ;  /* 0x0000000a1c177223 */ /* 0x000fe20000010017 */
[----:B------:R-:W-:Y:S02]  /*3720*/  IADD3 R28, PT, PT, R24, -0x80, RZ ;  /* 0xffffff80181c7810 */ /* 0x000fe40007ffe0ff */
[----:B------:R-:W-:Y:S02]  /*3730*/  LOP3.LUT R24, R8, 0xff, RZ, 0xc0, !PT ;  /* 0x000000ff08187812 */ /* 0x000fe400078ec0ff */
[----:B------:R0:W1:Y:S01]  /*3740*/  I2F.F16 R8, R28 ;  /* 0x0000001c00087306 */ /* 0x0000620000200c00 */
[----:B--2---:R-:W-:Y:S01]  /*3750*/  HADD2.F32 R17, -RZ, R17.H0_H0 ;  /* 0x20000011ff117230 */ /* 0x004fe20000004100 */
[----:B------:R-:W-:Y:S02]  /*3760*/  IADD3 R27, PT, PT, R24, -0x80, RZ ;  /* 0xffffff80181b7810 */ /* 0x000fe40007ffe0ff */
[----:B------:R-:W-:Y:S02]  /*3770*/  LOP3.LUT R24, R14, 0xff, RZ, 0xc0, !PT ;  /* 0x000000ff0e187812 */ /* 0x000fe400078ec0ff */
[----:B------:R-:W-:-:S02]  /*3780*/  FFMA.FTZ R17, R26, R17, R9 ;  /* 0x000000111a117223 */ /* 0x000fc40000010009 */
[----:B------:R-:W2:Y:S01]  /*3790*/  I2F.F16 R9, R27 ;  /* 0x0000001b00097306 */ /* 0x000ea20000200c00 */
[----:B------:R-:W-:Y:S02]  /*37a0*/  IADD3 R24, PT, PT, R24, -0x80, RZ ;  /* 0xffffff8018187810 */ /* 0x000fe40007ffe0ff */
[----:B0-----:R-:W-:Y:S01]  /*37b0*/  SHF.R.U32.HI R28, RZ, 0x8, R14 ;  /* 0x00000008ff1c7819 */ /* 0x001fe2000001160e */
[----:B-1----:R-:W-:-:S04]  /*37c0*/  HADD2.F32 R8, -RZ, R8.H0_H0 ;  /* 0x20000008ff087230 */ /* 0x002fc80000004100 */
[----:B------:R-:W0:Y:S01]  /*37d0*/  I2F.F16 R24, R24 ;  /* 0x0000001800187306 */ /* 0x000e220000200c00 */
[----:B------:R-:W-:Y:S01]  /*37e0*/  LOP3.LUT R28, R28, 0xff, RZ, 0xc0, !PT ;  /* 0x000000ff1c1c7812 */ /* 0x000fe200078ec0ff */
[----:B--2---:R-:W-:Y:S02]  /*37f0*/  HADD2.F32 R30, -RZ, R9.H0_H0 ;  /* 0x20000009ff1e7230 */ /* 0x004fe40000004100 */
[----:B------:R-:W-:Y:S01]  /*3800*/  FFMA.FTZ R9, R10, R8, R25 ;  /* 0x000000080a097223 */ /* 0x000fe20000010019 */
[----:B------:R-:W-:Y:S02]  /*3810*/  SHF.R.U32.HI R25, RZ, 0x8, R13 ;  /* 0x00000008ff197819 */ /* 0x000fe4000001160d */
[----:B------:R-:W-:Y:S01]  /*3820*/  LEA.HI R8, R11, 0xffffff80, RZ, 0x8 ;  /* 0xffffff800b087811 */ /* 0x000fe200078f40ff */
[----:B------:R-:W-:Y:S01]  /*3830*/  FFMA.FTZ R23, R30, R18, R23 ;  /* 0x000000121e177223 */ /* 0x000fe20000010017 */
[----:B------:R-:W-:Y:S01]  /*3840*/  LOP3.LUT R25, R25, 0xff, RZ, 0xc0, !PT ;  /* 0x000000ff19197812 */ /* 0x000fe200078ec0ff */
[----:B0-----:R-:W-:Y:S01]  /*3850*/  HADD2.F32 R27, -RZ, R24.H0_H0 ;  /* 0x20000018ff1b7230 */ /* 0x001fe20000004100 */
[----:B------:R-:W-:-:S02]  /*3860*/  SHF.R.U32.HI R24, RZ, 0x10, R12 ;  /* 0x00000010ff187819 */ /* 0x000fc4000001160c */
[----:B------:R-:W-:Y:S01]  /*3870*/  I2F.F16 R8, R8 ;  /* 0x0000000800087306 */ /* 0x000fe20000200c00 */
[----:B------:R-:W-:Y:S01]  /*3880*/  VIADD R25, R25, 0xffffff80 ;  /* 0xffffff8019197836 */ /* 0x000fe20000000000 */
[----:B------:R-:W-:Y:S01]  /*3890*/  SHF.R.U32.HI R11, RZ, 0x10, R11 ;  /* 0x00000010ff0b7819 */ /* 0x000fe2000001160b */
[----:B------:R-:W-:Y:S01]  /*38a0*/  FFMA.FTZ R17, R10, R27, R17 ;  /* 0x0000001b0a117223 */ /* 0x000fe20000010011 */
[----:B------:R-:W-:Y:S02]  /*38b0*/  LOP3.LUT R24, R24, 0xff, RZ, 0xc0, !PT ;  /* 0x000000ff18187812 */ /* 0x000fe400078ec0ff */
[----:B------:R-:W-:Y:S02]  /*38c0*/  LOP3.LUT R11, R11, 0xff, RZ, 0xc0, !PT ;  /* 0x000000ff0b0b7812 */ /* 0x000fe400078ec0ff */
[----:B------:R-:W0:Y:S01]  /*38d0*/  I2F.F16 R25, R25 ;  /* 0x0000001900197306 */ /* 0x000e220000200c00 */
[----:B------:R-:W-:Y:S02]  /*38e0*/  IADD3 R27, PT, PT, R24, -0x80, RZ ;  /* 0xffffff80181b7810 */ /* 0x000fe40007ffe0ff */
[----:B------:R-:W-:-:S02]  /*38f0*/  IADD3 R24, PT, PT, R28, -0x80, RZ ;  /* 0xffffff801c187810 */ /* 0x000fc40007ffe0ff */
[----:B------:R-:W-:Y:S02]  /*3900*/  IADD3 R28, PT, PT, R11, -0x80, RZ ;  /* 0xffffff800b1c7810 */ /* 0x000fe40007ffe0ff */
[----:B------:R-:W-:Y:S01]  /*3910*/  LEA.HI R11, R12, 0xffffff80, RZ, 0x8 ;  /* 0xffffff800c0b7811 */ /* 0x000fe200078f40ff */
[----:B------:R-:W1:Y:S01]  /*3920*/  I2F.F16 R27, R27 ;  /* 0x0000001b001b7306 */ /* 0x000e620000200c00 */
[----:B------:R-:W-:Y:S02]  /*3930*/  HADD2.F32 R12, -RZ, R19.H0_H0 ;  /* 0x20000013ff0c7230 */ /* 0x000fe40000004100 */
[----:B0-----:R-:W-:-:S05]  /*3940*/  HADD2.F32 R29, -RZ, R25.H0_H0 ;  /* 0x20000019ff1d7230 */ /* 0x001fca0000004100 */
[----:B------:R-:W0:Y:S01]  /*3950*/  I2F.F16 R24, R24 ;  /* 0x0000001800187306 */ /* 0x000e220000200c00 */
[----:B------:R-:W-:Y:S01]  /*3960*/  FFMA.FTZ R9, R18, R29, R9 ;  /* 0x0000001d12097223 */ /* 0x000fe20000010009 */
[----:B-1----:R-:W-:-:S06]  /*3970*/  HADD2.F32 R30, -RZ, R27.H0_H0 ;  /* 0x2000001bff1e7230 */ /* 0x002fcc0000004100 */
[----:B------:R1:W2:Y:S01]  /*3980*/  I2F.F16 R25, R28 ;  /* 0x0000001c00197306 */ /* 0x0002a20000200c00 */
[----:B------:R-:W-:Y:S02]  /*3990*/  LEA.HI R27, R13, 0xffffff80, RZ, 0x8 ;  /* 0xffffff800d1b7811 */ /* 0x000fe400078f40ff */
[----:B------:R-:W-:Y:S01]  /*39a0*/  SHF.R.U32.HI R13, RZ, 0x10, R13 ;  /* 0x00000010ff0d7819 */ /* 0x000fe2000001160d */
[----:B------:R-:W-:Y:S01]  /*39b0*/  FFMA.FTZ R23, R30, R12, R23 ;  /* 0x0000000c1e177223 */ /* 0x000fe20000010017 */
[----:B------:R-:W-:Y:S01]  /*39c0*/  SHF.R.U32.HI R30, RZ, 0x8, R15 ;  /* 0x00000008ff1e7819 */ /* 0x000fe2000001160f */
[----:B0-----:R-:W-:Y:S02]  /*39d0*/  HADD2.F32 R29, -RZ, R24.H0_H0 ;  /* 0x20000018ff1d7230 */ /* 0x001fe40000004100 */
[----:B------:R-:W-:Y:S01]  /*39e0*/  I2F.F16 R11, R11 ;  /* 0x0000000b000b7306 */ /* 0x000fe20000200c00 */
[----:B-1----:R-:W-:Y:S02]  /*39f0*/  LEA.HI R28, R14, 0xffffff80, RZ, 0x8 ;  /* 0xffffff800e1c7811 */ /* 0x002fe400078f40ff */
[----:B------:R-:W-:Y:S01]  /*3a00*/  FFMA.FTZ R17, R18, R29, R17 ;  /* 0x0000001d12117223 */ /* 0x000fe20000010011 */
[----:B--2---:R-:W-:-:S04]  /*3a10*/  HADD2.F32 R25, -RZ, R25.H0_H0 ;  /* 0x20000019ff197230 */ /* 0x004fc80000004100 */
[----:B------:R0:W-:Y:S01]  /*3a20*/  I2F.F16 R24, R27 ;  /* 0x0000001b00187306 */ /* 0x0001e20000200c00 */
[----:B------:R-:W-:Y:S01]  /*3a30*/  FFMA.FTZ R21, R16, R25, R21 ;  /* 0x0000001910157223 */ /* 0x000fe20000010015 */
[----:B------:R-:W-:-:S06]  /*3a40*/  LOP3.LUT R25, R15, 0xff, RZ, 0xc0, !PT ;  /* 0x000000ff0f197812 */ /* 0x000fcc00078ec0ff */
[----:B------:R-:W-:Y:S01]  /*3a50*/  I2F.F16 R16, R28 ;  /* 0x0000001c00107306 */ /* 0x000fe20000200c00 */
[----:B------:R-:W-:Y:S02]  /*3a60*/  IADD3 R29, PT, PT, R25, -0x80, RZ ;  /* 0xffffff80191d7810 */ /* 0x000fe40007ffe0ff */
[----:B------:R-:W-:Y:S02]  /*3a70*/  LOP3.LUT R25, R13, 0xff, RZ, 0xc0, !PT ;  /* 0x000000ff0d197812 */ /* 0x000fe400078ec0ff */
[----:B0-----:R-:W-:-:S03]  /*3a80*/  SHF.R.U32.HI R27, RZ, 0x10, R14 ;  /* 0x00000010ff1b7819 */ /* 0x001fc6000001160e */
[----:B------:R-:W-:Y:S01]  /*3a90*/  VIADD R14, R25, 0xffffff80 ;  /* 0xffffff80190e7836 */ /* 0x000fe20000000000 */
[----:B------:R-:W-:Y:S01]  /*3aa0*/  LOP3.LUT R27, R27, 0xff, RZ, 0xc0, !PT ;  /* 0x000000ff1b1b7812 */ /* 0x000fe200078ec0ff */
[----:B------:R-:W-:Y:S01]  /*3ab0*/  HADD2.F32 R25, -RZ, R8.H0_H0 ;  /* 0x20000008ff197230 */ /* 0x000fe20000004100 */
[----:B------:R-:W0:Y:S02]  /*3ac0*/  I2F.F16 R13, R29 ;  /* 0x0000001d000d7306 */ /* 0x000e240000200c00 */
[----:B------:R-:W-:Y:S02]  /*3ad0*/  IADD3 R8, PT, PT, R27, -0x80, RZ ;  /* 0xffffff801b087810 */ /* 0x000fe40007ffe0ff */
[----:B------:R-:W-:Y:S01]  /*3ae0*/  LOP3.LUT R27, R30, 0xff, RZ, 0xc0, !PT ;  /* 0x000000ff1e1b7812 */ /* 0x000fe200078ec0ff */
[----:B------:R-:W-:Y:S01]  /*3af0*/  FFMA.FTZ R21, R26, R25, R21 ;  /* 0x000000191a157223 */ /* 0x000fe20000010015 */
[----:B------:R-:W-:Y:S02]  /*3b00*/  SHF.R.U32.HI R25, RZ, 0x10, R15 ;  /* 0x00000010ff197819 */ /* 0x000fe4000001160f */
[----:B------:R-:W-:Y:S01]  /*3b10*/  IADD3 R26, PT, PT, R27, -0x80, RZ ;  /* 0xffffff801b1a7810 */ /* 0x000fe20007ffe0ff */
[----:B------:R-:W1:Y:S01]  /*3b20*/  I2F.F16 R14, R14 ;  /* 0x0000000e000e7306 */ /* 0x000e620000200c00 */
[----:B------:R-:W-:-:S02]  /*3b30*/  LOP3.LUT R25, R25, 0xff, RZ, 0xc0, !PT ;  /* 0x000000ff19197812 */ /* 0x000fc400078ec0ff */
[----:B------:R-:W-:Y:S02]  /*3b40*/  LEA.HI R15, R15, 0xffffff80, RZ, 0x8 ;  /* 0xffffff800f0f7811 */ /* 0x000fe400078f40ff */
[----:B------:R-:W-:Y:S01]  /*3b50*/  IADD3 R25, PT, PT, R25, -0x80, RZ ;  /* 0xffffff8019197810 */ /* 0x000fe20007ffe0ff */
[----:B0-----:R-:W-:Y:S02]  /*3b60*/  HADD2.F32 R13, -RZ, R13.H0_H0 ;  /* 0x2000000dff0d7230 */ /* 0x001fe40000004100 */
[----:B------:R-:W0:Y:S03]  /*3b70*/  I2F.F16 R26, R26 ;  /* 0x0000001a001a7306 */ /* 0x000e260000200c00 */
[----:B------:R-:W-:Y:S01]  /*3b80*/  FFMA.FTZ R27, R10, R13, R21 ;  /* 0x0000000d0a1b7223 */ /* 0x000fe20000010015 */
[----:B-1----:R-:W-:-:S04]  /*3b90*/  HADD2.F32 R13, -RZ, R14.H0_H0 ;  /* 0x2000000eff0d7230 */ /* 0x002fc80000004100 */
[----:B------:R-:W1:Y:S01]  /*3ba0*/  I2F.F16 R8, R8 ;  /* 0x0000000800087306 */ /* 0x000e620000200c00 */
[----:B------:R-:W-:Y:S02]  /*3bb0*/  HADD2.F32 R14, -RZ, R19.H1_H1 ;  /* 0x30000013ff0e7230 */ /* 0x000fe40000004100 */
[----:B------:R-:W-:Y:S01]  /*3bc0*/  FFMA.FTZ R13, R12, R13, R9 ;  /* 0x0000000d0c0d7223 */ /* 0x000fe20000010009 */
[----:B------:R-:W-:Y:S02]  /*3bd0*/  HADD2.F32 R9, -RZ, R24.H0_H0 ;  /* 0x20000018ff097230 */ /* 0x000fe40000004100 */
[----:B0-----:R-:W-:Y:S02]  /*3be0*/  HADD2.F32 R21, -RZ, R26.H0_H0 ;  /* 0x2000001aff157230 */ /* 0x001fe40000004100 */
[----:B------:R-:W0:Y:S01]  /*3bf0*/  I2F.F16 R25, R25 ;  /* 0x0000001900197306 */ /* 0x000e220000200c00 */
[----:B------:R-:W-:Y:S02]  /*3c00*/  FFMA.FTZ R9, R14, R9, R13 ;  /* 0x000000090e097223 */ /* 0x000fe4000001000d */
[----:B------:R-:W-:-:S02]  /*3c10*/  FFMA.FTZ R21, R18, R21, R27 ;  /* 0x0000001512157223 */ /* 0x000fc4000001001b */
[----:B------:R-:W-:Y:S01]  /*3c20*/  FMUL.FTZ R9, R4, R9 ;  /* 0x0000000904097220 */ /* 0x000fe20000410000 */
[----:B-1----:R-:W-:Y:S02]  /*3c30*/  HADD2.F32 R18, -RZ, R8.H0_H0 ;  /* 0x20000008ff127230 */ /* 0x002fe40000004100 */
[----:B------:R1:W2:Y:S01]  /*3c40*/  I2F.F16 R10, R15 ;  /* 0x0000000f000a7306 */ /* 0x0002a20000200c00 */
[----:B------:R-:W-:Y:S02]  /*3c50*/  HADD2.F32 R8, -RZ, R11.H0_H0 ;  /* 0x2000000bff087230 */ /* 0x000fe40000004100 */
[----:B------:R-:W-:Y:S02]  /*3c60*/  HADD2.F32 R11, -RZ, R16.H0_H0 ;  /* 0x20000010ff0b7230 */ /* 0x000fe40000004100 */
[----:B------:R-:W-:Y:S01]  /*3c70*/  FFMA.FTZ R18, R12, R18, R17 ;  /* 0x000000120c127223 */ /* 0x000fe20000010011 */
[----:B------:R-:W-:Y:S01]  /*3c80*/  F2FP.F16.F32.PACK_AB R9, RZ, R9 ;  /* 0x00000009ff09723e */ /* 0x000fe200000000ff */
[----:B------:R-:W-:Y:S01]  /*3c90*/  FFMA.FTZ R8, R8, R14, R23 ;  /* 0x0000000e08087223 */ /* 0x000fe20000010017 */
[----:B0-----:R-:W-:-:S02]  /*3ca0*/  HADD2.F32 R26, -RZ, R25.H0_H0 ;  /* 0x20000019ff1a7230 */ /* 0x001fc40000004100 */
[----:B------:R-:W-:Y:S01]  /*3cb0*/  FFMA.FTZ R11, R14, R11, R18 ;  /* 0x0000000b0e0b7223 */ /* 0x000fe20000010012 */
[----:B-1----:R-:W-:Y:S02]  /*3cc0*/  HADD2.F32 R15, -RZ, R0.H0_H0 ;  /* 0x20000000ff0f7230 */ /* 0x002fe40000004100 */
[----:B------:R-:W-:Y:S02]  /*3cd0*/  HADD2.F32 R0, -RZ, R3.H0_H0 ;  /* 0x20000003ff007230 */ /* 0x000fe40000004100 */
[----:B------:R-:W-:Y:S01]  /*3ce0*/  FFMA.FTZ R21, R12, R26, R21 ;  /* 0x0000001a0c157223 */ /* 0x000fe20000010015 */
        /* <DEDUP_REMOVED lines=11> */
[----:B------:R-:W-:-:S07]  /*3da0*/  HADD2 R5, R11, R5 ;  /* 0x000000050b057230 */ /* 0x000fce0000000000 */
.L_x_4459:
[----:B------:R-:W-:-:S13]  /*3db0*/  ISETP.LE.AND P0, PT, R20, UR8, PT ;  /* 0x0000000814007c0c */ /* 0x000fda000bf03270 */
[----:B------:R-:W-:Y:S05]  /*3dc0*/  @P0 EXIT ;  /* 0x000000000000094d */ /* 0x000fea0003800000 */
[----:B------:R-:W1:Y:S01]  /*3dd0*/  LDC.64 R2, c[0x0][0x3a0] ;  /* 0x0000e800ff027b82 */ /* 0x000e620000000a00 */
[----:B-----5:R-:W-:-:S04]  /*3de0*/  IMAD R9, R7, UR8, R22 ;  /* 0x0000000807097c24 */ /* 0x020fc8000f8e0216 */
[----:B-1----:R-:W-:-:S05]  /*3df0*/  IMAD.WIDE R8, R9, 0x2, R2 ;  /* 0x0000000209087825 */ /* 0x002fca00078e0202 */
[----:B------:R1:W-:Y:S01]  /*3e00*/  ATOM.E.ADD.F16x2.RN.STRONG.GPU P0, RZ, desc[UR6][R8.64], R6 ;  /* 0x8000000608ff79a2 */ /* 0x0003e2000c10e106 */
[----:B------:R-:W-:Y:S04]  /*3e10*/  BSSY.RECONVERGENT B0, `(.L_x_4463) ;  /* 0x000000f000007945 */ /* 0x000fe80003800200 */
[----:B-1----:R-:W-:Y:S05]  /*3e20*/  @P0 BRA `(.L_x_4464) ;  /* 0x0000000000340947 */ /* 0x002fea0003800000 */
[----:B------:R-:W1:Y:S02]  /*3e30*/  QSPC.E.S P0, RZ, [R8] ;  /* 0x0000000008ff73aa */ /* 0x000e640000000500 */
[----:B-1----:R-:W-:Y:S05]  /*3e40*/  @!P0 BRA `(.L_x_4465) ;  /* 0x0000000000208947 */ /* 0x002fea0003800000 */
[----:B------:R-:W-:-:S04]  /*3e50*/  MOV R2, R8 ;  /* 0x0000000800027202 */ /* 0x000fc80000000f00 */
[----:B------:R-:W-:Y:S01]  /*3e60*/  MOV R2, R2 ;  /* 0x0000000200027202 */ /* 0x000fe20000000f00 */
[----:B------:R-:W-:-:S07]  /*3e70*/  IMAD.MOV.U32 R3, RZ, RZ, R6 ;  /* 0x000000ffff037224 */ /* 0x000fce00078e0006 */
.L_x_4466:
[----:B------:R-:W1:Y:S02]  /*3e80*/  LDS R6, [R2] ;  /* 0x0000000002067984 */ /* 0x000e640000000800 */
[----:B-1----:R-:W-:-:S05]  /*3e90*/  HFMA2 R7, R6, 1, 1, R3 ;  /* 0x3c003c0006077831 */ /* 0x002fca0000000003 */
[----:B------:R-:W1:Y:S02]  /*3ea0*/  ATOMS.CAST.SPIN P0, [R2], R6, R7 ;  /* 0x000000060200758d */ /* 0x000e640001800007 */
[----:B-1----:R-:W-:Y:S05]  /*3eb0*/  @!P0 BRA `(.L_x_4466) ;  /* 0xfffffffc00f08947 */ /* 0x002fea000383ffff */
[----:B------:R-:W-:Y:S05]  /*3ec0*/  BRA `(.L_x_4464) ;  /* 0x00000000000c7947 */ /* 0x000fea0003800000 */
.L_x_4465:
[----:B------:R-:W2:Y:S02]  /*3ed0*/  LD.E R0, desc[UR6][R8.64] ;  /* 0x0000000608007980 */ /* 0x000ea4000c101900 */
[----:B--2---:R-:W-:-:S05]  /*3ee0*/  IADD3 R3, PT, PT, R6, R0, RZ ;  /* 0x0000000006037210 */ /* 0x004fca0007ffe0ff */
[----:B------:R1:W-:Y:S02]  /*3ef0*/  ST.E desc[UR6][R8.64], R3 ;  /* 0x0000000308007985 */ /* 0x0003e4000c101906 */
.L_x_4464:
[----:B------:R-:W-:Y:S05]  /*3f00*/  BSYNC.RECONVERGENT B0 ;  /* 0x0000000000007941 */ /* 0x000fea0003800200 */
.L_x_4463:
[----:B------:R2:W-:Y:S02]  /*3f10*/  ATOM.E.ADD.F16x2.RN.STRONG.GPU P0, RZ, desc[UR6][R8.64+0x4], R5 ;  /* 0x8000040508ff79a2 */ /* 0x0005e4000c10e106 */
[----:B--2---:R-:W-:Y:S05]  /*3f20*/  @P0 EXIT ;  /* 0x000000000000094d */ /* 0x004fea0003800000 */
[----:B------:R-:W2:Y:S02]  /*3f30*/  QSPC.E.S P0, RZ, [R8+0x4] ;  /* 0x0000040008ff73aa */ /* 0x000ea40000000500 */
[----:B--2---:R-:W-:Y:S05]  /*3f40*/  @!P0 BRA `(.L_x_4467) ;  /* 0x0000000000208947 */ /* 0x004fea0003800000 */
[----:B------:R-:W-:-:S04]  /*3f50*/  MOV R2, R8 ;  /* 0x0000000800027202 */ /* 0x000fc80000000f00 */
[----:B------:R-:W-:Y:S02]  /*3f60*/  MOV R2, R2 ;  /* 0x0000000200027202 */ /* 0x000fe40000000f00 */
[----:B-1----:R-:W-:-:S07]  /*3f70*/  MOV R3, R5 ;  /* 0x0000000500037202 */ /* 0x002fce0000000f00 */
.L_x_4468:
[----:B------:R-:W1:Y:S02]  /*3f80*/  LDS R4, [R2+0x4] ;  /* 0x0000040002047984 */ /* 0x000e640000000800 */
[----:B-1----:R-:W-:-:S05]  /*3f90*/  HADD2 R5, R4, R3 ;  /* 0x0000000304057230 */ /* 0x002fca0000000000 */
[----:B------:R-:W1:Y:S02]  /*3fa0*/  ATOMS.CAST.SPIN P0, [R2+0x4], R4, R5 ;  /* 0x000004040200758d */ /* 0x000e640001800005 */
[----:B-1----:R-:W-:Y:S05]  /*3fb0*/  @!P0 BRA `(.L_x_4468) ;  /* 0xfffffffc00f08947 */ /* 0x002fea000383ffff */
[----:B------:R-:W-:Y:S05]  /*3fc0*/  EXIT ;  /* 0x000000000000794d */ /* 0x000fea0003800000 */
.L_x_4467:
[----:B------:R-:W1:Y:S02]  /*3fd0*/  LD.E R0, desc[UR6][R8.64+0x4] ;  /* 0x0000040608007980 */ /* 0x000e64000c101900 */
[----:B-1----:R-:W-:-:S05]  /*3fe0*/  IADD3 R3, PT, PT, R5, R0, RZ ;  /* 0x0000000005037210 */ /* 0x002fca0007ffe0ff */
[----:B------:R-:W-:Y:S01]  /*3ff0*/  ST.E desc[UR6][R8.64+0x4], R3 ;  /* 0x0000040308007985 */ /* 0x000fe2000c101906 */
[----:B------:R-:W-:Y:S05]  /*4000*/  EXIT ;  /* 0x000000000000794d */ /* 0x000fea0003800000 */
.L_x_4469:
        /* <DEDUP_REMOVED lines=15> */
.L_x_4557:


//--------------------- .nv.shared._Z23gemm_half_q_half_kernelILi4ELi190ELb0ELb0ELi64EEvPK6__halfPKjS4_S2_PS0_iiiiPKtS7_iiiiiibS2_i --------------------------
	.section	.nv.shared._Z23gemm_half_q_half_kernelILi4ELi190ELb0ELb0ELi64EEvPK6__halfPKjS4_S2_PS0_iiiiPKtS7_iiiiiibS2_i,"aw",@nobits
	.sectionflags	@""
	.align	2
.nv.shared._Z23gemm_half_q_half_kernelILi4ELi190ELb0ELb0ELi64EEvPK6__halfPKjS4_S2_PS0_iiiiPKtS7_iiiiiibS2_i:
	.zero		1536


//--------------------- .nv.shared.reserved.0     --------------------------
	.section	.nv.shared.reserved.0,"aw",@nobits
	.weak		__nv_reservedSMEM_offset_0_alias
	.size		__nv_reservedSMEM_offset_0_alias, 0, 64
	.other		__nv_reservedSMEM_offset_0_alias,@"STO_CUDA_RESERVED_SHARED STV_DEFAULT"
__nv_reservedSMEM_offset_0_alias:
	.zero		0
	.zero		64


//--------------------- .nv.global                --------------------------
	.section	.nv.global,"aw",@nobits
.nv.global:
	.type		_ZN46_INTERNAL_0a94026f_15_unit_exl2_1b_cu_ca92c8c04cuda3std3__48in_placeE,@object
	.size		_ZN46_INTERNAL_0a94026f_15_unit_exl2_1b_cu_ca92c8c04cuda3std3__48in_placeE,(_ZN46_INTERNAL_0a94026f_15_unit_exl2_1b_cu_ca92c8c04cuda3std6ranges3__45__cpo8distanceE - _ZN46_INTERNAL_0a94026f_15_unit_exl2_1b_cu_ca92c8c04cuda3std3__48in_placeE)
_ZN46_INTERNAL_0a94026f_15_unit_exl2_1b_cu_ca92c8c04cuda3std3__48in_placeE:
	.zero		1
	.type		_ZN46_INTERNAL_0a94026f_15_unit_exl2_1b_cu_ca92c8c04cuda3std6ranges3__45__cpo8distanceE,@object
	.size		_ZN46_INTERNAL_0a94026f_15_unit_exl2_1b_cu_ca92c8c04cuda3std6ranges3__45__cpo8distanceE,(_ZN46_INTERNAL_0a94026f_15_unit_exl2_1b_cu_ca92c8c04cuda3std3__45__cpo6cbeginE - _ZN46_INTERNAL_0a94026f_15_unit_exl2_1b_cu_ca92c8c04cuda3std6ranges3__45__cpo8distanceE)
_ZN46_INTERNAL_0a94026f_15_unit_exl2_1b_cu_ca92c8c04cuda3std6ranges3__45__cpo8distanceE:
	.zero		1
	.type		_ZN46_INTERNAL_0a94026f_15_unit_exl2_1b_cu_ca92c8c04cuda3std3__45__cpo6cbeginE,@object
	.size		_ZN46_INTERNAL_0a94026f_15_unit_exl2_1b_cu_ca92c8c04cuda3std3__45__cpo6cbeginE,(_ZN46_INTERNAL_0a94026f_15_unit_exl2_1b_cu_ca92c8c04cuda3std6ranges3__45__cpo7advanceE - _ZN46_INTERNAL_0a94026f_15_unit_exl2_1b_cu_ca92c8c04cuda3std3__45__cpo6cbeginE)
_ZN46_INTERNAL_0a94026f_15_unit_exl2_1b_cu_ca92c8c04cuda3std3__45__cpo6cbeginE:
	.zero		1
	.type		_ZN46_INTERNAL_0a94026f_15_unit_exl2_1b_cu_ca92c8c04cuda3std6ranges3__45__cpo7advanceE,@object
	.size		_ZN46_INTERNAL_0a94026f_15_unit_exl2_1b_cu_ca92c8c04cuda3std6ranges3__45__cpo7advanceE,(_ZN46_INTERNAL_0a94026f_15_unit_exl2_1b_cu_ca92c8c04cuda3std3__45__cpo7crbeginE - _ZN46_INTERNAL_0a94026f_15_unit_exl2_1b_cu_ca92c8c04cuda3std6ranges3__45__cpo7advanceE)
_ZN46_INTERNAL_0a94026f_15_unit_exl2_1b_cu_ca92c8c04cuda3std6ranges3__45__cpo7advanceE:
	.zero		1
	.type		_ZN46_INTERNAL_0a94026f_15_unit_exl2_1b_cu_ca92c8c04cuda3std3__45__cpo7crbeginE,@object
	.size		_ZN46_INTERNAL_0a94026f_15_unit_exl2_1b_cu_ca92c8c04cuda3std3__45__cpo7crbeginE,(_ZN46_INTERNAL_0a94026f_15_unit_exl2_1b_cu_ca92c8c04cuda3std6ranges3__45__cpo4dataE - _ZN46_INTERNAL_0a94026f_15_unit_exl2_1b_cu_ca92c8c04cuda3std3__45__cpo7crbeginE)
_ZN46_INTERNAL_0a94026f_15_unit_exl2_1b_cu_ca92c8c04cuda3std3__45__cpo7crbeginE:
	.zero		1
	.type		_ZN46_INTERNAL_0a94026f_15_unit_exl2_1b_cu_ca92c8c04cuda3std6ranges3__45__cpo4dataE,@object
	.size		_ZN46_INTERNAL_0a94026f_15_unit_exl2_1b_cu_ca92c8c04cuda3std6ranges3__45__cpo4dataE,(_ZN46_INTERNAL_0a94026f_15_unit_exl2_1b_cu_ca92c8c04cuda3std6ranges3__45__cpo5beginE - _ZN46_INTERNAL_0a94026f_15_unit_exl2_1b_cu_ca92c8c04cuda3std6ranges3__45__cpo4dataE)
_ZN46_INTERNAL_0a94026f_15_unit_exl2_1b_cu_ca92c8c04cuda3std6ranges3__45__cpo4dataE:
	.zero		1
	.type		_ZN46_INTERNAL_0a94026f_15_unit_exl2_1b_cu_ca92c8c04cuda3std6ranges3__45__cpo5beginE,@object
	.size		_ZN46_INTERNAL_0a94026f_15_unit_exl2_1b_cu_ca92c8c04cuda3std6ranges3__45__cpo5beginE,(_ZN46_INTERNAL_0a94026f_15_unit_exl2_1b_cu_ca92c8c04cuda3std3__448_GLOBAL__N__0a94026f_15_unit_exl2_1b_cu_ca92c8c06ignoreE - _ZN46_INTERNAL_0a94026f_15_unit_exl2_1b_cu_ca92c8c04cuda3std6ranges3__45__cpo5beginE)
_ZN46_INTERNAL_0a94026f_15_unit_exl2_1b_cu_ca92c8c04cuda3std6ranges3__45__cpo5beginE:
	.zero		1
	.type		_ZN46_INTERNAL_0a94026f_15_unit_exl2_1b_cu_ca92c8c04cuda3std3__448_GLOBAL__N__0a94026f_15_unit_exl2_1b_cu_ca92c8c06ignoreE,@object
	.size		_ZN46_INTERNAL_0a94026f_15_unit_exl2_1b_cu_ca92c8c04cuda3std3__448_GLOBAL__N__0a94026f_15_unit_exl2_1b_cu_ca92c8c06ignoreE,(_ZN46_INTERNAL_0a94026f_15_unit_exl2_1b_cu_ca92c8c04cuda3std6ranges3__45__cpo4sizeE - _ZN46_INTERNAL_0a94026f_15_unit_exl2_1b_cu_ca92c8c04cuda3std3__448_GLOBAL__N__0a94026f_15_unit_exl2_1b_cu_ca92c8c06ignoreE)
_ZN46_INTERNAL_0a94026f_15_unit_exl2_1b_cu_ca92c8c04cuda3std3__448_GLOBAL__N__0a94026f_15_unit_exl2_1b_cu_ca92c8c06ignoreE:
	.zero		1
	.type		_ZN46_INTERNAL_0a94026f_15_unit_exl2_1b_cu_ca92c8c04cuda3std6ranges3__45__cpo4sizeE,@object
	.size		_ZN46_INTERNAL_0a94026f_15_unit_exl2_1b_cu_ca92c8c04cuda3std6ranges3__45__cpo4sizeE,(_ZN46_INTERNAL_0a94026f_15_unit_exl2_1b_cu_ca92c8c04cuda3std3__45__cpo5beginE - _ZN46_INTERNAL_0a94026f_15_unit_exl2_1b_cu_ca92c8c04cuda3std6ranges3__45__cpo4sizeE)
_ZN46_INTERNAL_0a94026f_15_unit_exl2_1b_cu_ca92c8c04cuda3std6ranges3__45__cpo4sizeE:
	.zero		1
	.type		_ZN46_INTERNAL_0a94026f_15_unit_exl2_1b_cu_ca92c8c04cuda3std3__45__cpo5beginE,@object
	.size		_ZN46_INTERNAL_0a94026f_15_unit_exl2_1b_cu_ca92c8c04cuda3std3__45__cpo5beginE,(_ZN46_INTERNAL_0a94026f_15_unit_exl2_1b_cu_ca92c8c04cuda3std6ranges3__45__cpo6cbeginE - _ZN46_INTERNAL_0a94026f_15_unit_exl2_1b_cu_ca92c8c04cuda3std3__45__cpo5beginE)
_ZN46_INTERNAL_0a94026f_15_unit_exl2_1b_cu_ca92c8c04cuda3std3__45__cpo5beginE:
	.zero		1
	.type		_ZN46_INTERNAL_0a94026f_15_unit_exl2_1b_cu_ca92c8c04cuda3std6ranges3__45__cpo6cbeginE,@object
	.size		_ZN46_INTERNAL_0a94026f_15_unit_exl2_1b_cu_ca92c8c04cuda3std6ranges3__45__cpo6cbeginE,(_ZN46_INTERNAL_0a94026f_15_unit_exl2_1b_cu_ca92c8c04cuda3std3__45__cpo6rbeginE - _ZN46_INTERNAL_0a94026f_15_unit_exl2_1b_cu_ca92c8c04cuda3std6ranges3__45__cpo6cbeginE)
_ZN46_INTERNAL_0a94026f_15_unit_exl2_1b_cu_ca92c8c04cuda3std6ranges3__45__cpo6cbeginE:
	.zero		1
	.type		_ZN46_INTERNAL_0a94026f_15_unit_exl2_1b_cu_ca92c8c04cuda3std3__45__cpo6rbeginE,@object
	.size		_ZN46_INTERNAL_0a94026f_15_unit_exl2_1b_cu_ca92c8c04cuda3std3__45__cpo6rbeginE,(_ZN46_INTERNAL_0a94026f_15_unit_exl2_1b_cu_ca92c8c04cuda3std6ranges3__45__cpo4nextE - _ZN46_INTERNAL_0a94026f_15_unit_exl2_1b_cu_ca92c8c04cuda3std3__45__cpo6rbeginE)
_ZN46_INTERNAL_0a94026f_15_unit_exl2_1b_cu_ca92c8c04cuda3std3__45__cpo6rbeginE:
	.zero		1
	.type		_ZN46_INTERNAL_0a94026f_15_unit_exl2_1b_cu_ca92c8c04cuda3std6ranges3__45__cpo4nextE,@object
	.size		_ZN46_INTERNAL_0a94026f_15_unit_exl2_1b_cu_ca92c8c04cuda3std6ranges3__45__cpo4nextE,(_ZN46_INTERNAL_0a94026f_15_unit_exl2_1b_cu_ca92c8c04cuda3std6ranges3__45__cpo4swapE - _ZN46_INTERNAL_0a94026f_15_unit_exl2_1b_cu_ca92c8c04cuda3std6ranges3__45__cpo4nextE)
_ZN46_INTERNAL_0a94026f_15_unit_exl2_1b_cu_ca92c8c04cuda3std6ranges3__45__cpo4nextE:
	.zero		1
	.type		_ZN46_INTERNAL_0a94026f_15_unit_exl2_1b_cu_ca92c8c04cuda3std6ranges3__45__cpo4swapE,@object
	.size		_ZN46_INTERNAL_0a94026f_15_unit_exl2_1b_cu_ca92c8c04cuda3std6ranges3__45__cpo4swapE,(_ZN46_INTERNAL_0a94026f_15_unit_exl2_1b_cu_ca92c8c04cuda3std3__420unreachable_sentinelE - _ZN46_INTERNAL_0a94026f_15_unit_exl2_1b_cu_ca92c8c04cuda3std6ranges3__45__cpo4swapE)
_ZN46_INTERNAL_0a94026f_15_unit_exl2_1b_cu_ca92c8c04cuda3std6ranges3__45__cpo4swapE:
	.zero		1
	.type		_ZN46_INTERNAL_0a94026f_15_unit_exl2_1b_cu_ca92c8c04cuda3std3__420unreachable_sentinelE,@object
	.size		_ZN46_INTERNAL_0a94026f_15_unit_exl2_1b_cu_ca92c8c04cuda3std3__420unreachable_sentinelE,(_ZN46_INTERNAL_0a94026f_15_unit_exl2_1b_cu_ca92c8c06thrust24THRUST_300001_SM_1000_NS6system6detail10sequential3seqE - _ZN46_INTERNAL_0a94026f_15_unit_exl2_1b_cu_ca92c8c04cuda3std3__420unreachable_sentinelE)
_ZN46_INTERNAL_0a94026f_15_unit_exl2_1b_cu_ca92c8c04cuda3std3__420unreachable_sentinelE:
	.zero		1
	.type		_ZN46_INTERNAL_0a94026f_15_unit_exl2_1b_cu_ca92c8c06thrust24THRUST_300001_SM_1000_NS6system6detail10sequential3seqE,@object
	.size		_ZN46_INTERNAL_0a94026f_15_unit_exl2_1b_cu_ca92c8c06thrust24THRUST_300001_SM_1000_NS6system6detail10sequential3seqE,(_ZN46_INTERNAL_0a94026f_15_unit_exl2_1b_cu_ca92c8c04cuda3std3__45__cpo4cendE - _ZN46_INTERNAL_0a94026f_15_unit_exl2_1b_cu_ca92c8c06thrust24THRUST_300001_SM_1000_NS6system6detail10sequential3seqE)
_ZN46_INTERNAL_0a94026f_15_unit_exl2_1b_cu_ca92c8c06thrust24THRUST_300001_SM_1000_NS6system6detail10sequential3seqE:
	.zero		1
	.type		_ZN46_INTERNAL_0a94026f_15_unit_exl2_1b_cu_ca92c8c04cuda3std3__45__cpo4cendE,@object
	.size		_ZN46_INTERNAL_0a94026f_15_unit_exl2_1b_cu_ca92c8c04cuda3std3__45__cpo4cendE,(_ZN46_INTERNAL_0a94026f_15_unit_exl2_1b_cu_ca92c8c04cuda3std6ranges3__45__cpo9iter_swapE - _ZN46_INTERNAL_0a94026f_15_unit_exl2_1b_cu_ca92c8c04cuda3std3__45__cpo4cendE)
_ZN46_INTERNAL_0a94026f_15_unit_exl2_1b_cu_ca92c8c04cuda3std3__45__cpo4cendE:
	.zero		1
	.type		_ZN46_INTERNAL_0a94026f_15_unit_exl2_1b_cu_ca92c8c04cuda3std6ranges3__45__cpo9iter_swapE,@object
	.size		_ZN46_INTERNAL_0a94026f_15_unit_exl2_1b_cu_ca92c8c04cuda3std6ranges3__45__cpo9iter_swapE,(_ZN46_INTERNAL_0a94026f_15_unit_exl2_1b_cu_ca92c8c04cuda3std3__45__cpo5crendE - _ZN46_INTERNAL_0a94026f_15_unit_exl2_1b_cu_ca92c8c04cuda3std6ranges3__45__cpo9iter_swapE)
_ZN46_INTERNAL_0a94026f_15_unit_exl2_1b_cu_ca92c8c04cuda3std6ranges3__45__cpo9iter_swapE:
	.zero		1
	.type		_ZN46_INTERNAL_0a94026f_15_unit_exl2_1b_cu_ca92c8c04cuda3std3__45__cpo5crendE,@object
	.size		_ZN46_INTERNAL_0a94026f_15_unit_exl2_1b_cu_ca92c8c04cuda3std3__45__cpo5crendE,(_ZN46_INTERNAL_0a94026f_15_unit_exl2_1b_cu_ca92c8c04cuda3std6ranges3__45__cpo5cdataE - _ZN46_INTERNAL_0a94026f_15_unit_exl2_1b_cu_ca92c8c04cuda3std3__45__cpo5crendE)
_ZN46_INTERNAL_0a94026f_15_unit_exl2_1b_cu_ca92c8c04cuda3std3__45__cpo5crendE:
	.zero		1
	.type		_ZN46_INTERNAL_0a94026f_15_unit_exl2_1b_cu_ca92c8c04cuda3std6ranges3__45__cpo5cdataE,@object
	.size		_ZN46_INTERNAL_0a94026f_15_unit_exl2_1b_cu_ca92c8c04cuda3std6ranges3__45__cpo5cdataE,(_ZN46_INTERNAL_0a94026f_15_unit_exl2_1b_cu_ca92c8c04cuda3std6ranges3__45__cpo3endE - _ZN46_INTERNAL_0a94026f_15_unit_exl2_1b_cu_ca92c8c04cuda3std6ranges3__45__cpo5cdataE)
_ZN46_INTERNAL_0a94026f_15_unit_exl2_1b_cu_ca92c8c04cuda3std6ranges3__45__cpo5cdataE:
	.zero		1
	.type		_ZN46_INTERNAL_0a94026f_15_unit_exl2_1b_cu_ca92c8c04cuda3std6ranges3__45__cpo3endE,@object
	.size		_ZN46_INTERNAL_0a94026f_15_unit_exl2_1b_cu_ca92c8c04cuda3std6ranges3__45__cpo3endE,(_ZN46_INTERNAL_0a94026f_15_unit_exl2_1b_cu_ca92c8c04cuda3std3__419piecewise_constructE - _ZN46_INTERNAL_0a94026f_15_unit_exl2_1b_cu_ca92c8c04cuda3std6ranges3__45__cpo3endE)
_ZN46_INTERNAL_0a94026f_15_unit_exl2_1b_cu_ca92c8c04cuda3std6ranges3__45__cpo3endE:
	.zero		1
	.type		_ZN46_INTERNAL_0a94026f_15_unit_exl2_1b_cu_ca92c8c04cuda3std3__419piecewise_constructE,@object
	.size		_ZN46_INTERNAL_0a94026f_15_unit_exl2_1b_cu_ca92c8c04cuda3std3__419piecewise_constructE,(_ZN46_INTERNAL_0a94026f_15_unit_exl2_1b_cu_ca92c8c04cuda3std6ranges3__45__cpo5ssizeE - _ZN46_INTERNAL_0a94026f_15_unit_exl2_1b_cu_ca92c8c04cuda3std3__419piecewise_constructE)
_ZN46_INTERNAL_0a94026f_15_unit_exl2_1b_cu_ca92c8c04cuda3std3__419piecewise_constructE:
	.zero		1
	.type		_ZN46_INTERNAL_0a94026f_15_unit_exl2_1b_cu_ca92c8c04cuda3std6ranges3__45__cpo5ssizeE,@object
	.size		_ZN46_INTERNAL_0a94026f_15_unit_exl2_1b_cu_ca92c8c04cuda3std6ranges3__45__cpo5ssizeE,(_ZN46_INTERNAL_0a94026f_15_unit_exl2_1b_cu_ca92c8c04cuda3std3__45__cpo3endE - _ZN46_INTERNAL_0a94026f_15_unit_exl2_1b_cu_ca92c8c04cuda3std6ranges3__45__cpo5ssizeE)
_ZN46_INTERNAL_0a94026f_15_unit_exl2_1b_cu_ca92c8c04cuda3std6ranges3__45__cpo5ssizeE:
	.zero		1
	.type		_ZN46_INTERNAL_0a94026f_15_unit_exl2_1b_cu_ca92c8c04cuda3std3__45__cpo3endE,@object
	.size		_ZN46_INTERNAL_0a94026f_15_unit_exl2_1b_cu_ca92c8c04cuda3std3__45__cpo3endE,(_ZN46_INTERNAL_0a94026f_15_unit_exl2_1b_cu_ca92c8c04cuda3std6ranges3__45__cpo4cendE - _ZN46_INTERNAL_0a94026f_15_unit_exl2_1b_cu_ca92c8c04cuda3std3__45__cpo3endE)
_ZN46_INTERNAL_0a94026f_15_unit_exl2_1b_cu_ca92c8c04cuda3std3__45__cpo3endE:
	.zero		1
	.type		_ZN46_INTERNAL_0a94026f_15_unit_exl2_1b_cu_ca92c8c04cuda3std6ranges3__45__cpo4cendE,@object
	.size		_ZN46_INTERNAL_0a94026f_15_unit_exl2_1b_cu_ca92c8c04cuda3std6ranges3__45__cpo4cendE,(_ZN46_INTERNAL_0a94026f_15_unit_exl2_1b_cu_ca92c8c04cuda3std3__45__cpo4rendE - _ZN46_INTERNAL_0a94026f_15_unit_exl2_1b_cu_ca92c8c04cuda3std6ranges3__45__cpo4cendE)
_ZN46_INTERNAL_0a94026f_15_unit_exl2_1b_cu_ca92c8c04cuda3std6ranges3__45__cpo4cendE:
	.zero		1
	.type		_ZN46_INTERNAL_0a94026f_15_unit_exl2_1b_cu_ca92c8c04cuda3std3__45__cpo4rendE,@object
	.size		_ZN46_INTERNAL_0a94026f_15_unit_exl2_1b_cu_ca92c8c04cuda3std3__45__cpo4rendE,(_ZN46_INTERNAL_0a94026f_15_unit_exl2_1b_cu_ca92c8c04cuda3std6ranges3__45__cpo4prevE - _ZN46_INTERNAL_0a94026f_15_unit_exl2_1b_cu_ca92c8c04cuda3std3__45__cpo4rendE)
_ZN46_INTERNAL_0a94026f_15_unit_exl2_1b_cu_ca92c8c04cuda3std3__45__cpo4rendE:
	.zero		1
	.type		_ZN46_INTERNAL_0a94026f_15_unit_exl2_1b_cu_ca92c8c04cuda3std6ranges3__45__cpo4prevE,@object
	.size		_ZN46_INTERNAL_0a94026f_15_unit_exl2_1b_cu_ca92c8c04cuda3std6ranges3__45__cpo4prevE,(_ZN46_INTERNAL_0a94026f_15_unit_exl2_1b_cu_ca92c8c04cuda3std6ranges3__45__cpo9iter_moveE - _ZN46_INTERNAL_0a94026f_15_unit_exl2_1b_cu_ca92c8c04cuda3std6ranges3__45__cpo4prevE)
_ZN46_INTERNAL_0a94026f_15_unit_exl2_1b_cu_ca92c8c04cuda3std6ranges3__45__cpo4prevE:
	.zero		1
	.type		_ZN46_INTERNAL_0a94026f_15_unit_exl2_1b_cu_ca92c8c04cuda3std6ranges3__45__cpo9iter_moveE,@object
	.size		_ZN46_INTERNAL_0a94026f_15_unit_exl2_1b_cu_ca92c8c04cuda3std6ranges3__45__cpo9iter_moveE,(.L_13 - _ZN46_INTERNAL_0a94026f_15_unit_exl2_1b_cu_ca92c8c04cuda3std6ranges3__45__cpo9iter_moveE)
_ZN46_INTERNAL_0a94026f_15_unit_exl2_1b_cu_ca92c8c04cuda3std6ranges3__45__cpo9iter_moveE:
	.zero		1
.L_13:


//--------------------- .nv.shared._Z23gemm_half_q_half_kernelILi4ELi160ELb0ELb0ELi64EEvPK6__halfPKjS4_S2_PS0_iiiiPKtS7_iiiiiibS2_i --------------------------
	.section	.nv.shared._Z23gemm_half_q_half_kernelILi4ELi160ELb0ELb0ELi64EEvPK6__halfPKjS4_S2_PS0_iiiiPKtS7_iiiiiibS2_i,"aw",@nobits
	.sectionflags	@""
	.align	2
.nv.shared._Z23gemm_half_q_half_kernelILi4ELi160ELb0ELb0ELi64EEvPK6__halfPKjS4_S2_PS0_iiiiPKtS7_iiiiiibS2_i:
	.zero		1536


//--------------------- .nv.shared._Z23gemm_half_q_half_kernelILi4ELi40ELb0ELb0ELi64EEvPK6__halfPKjS4_S2_PS0_iiiiPKtS7_iiiiiibS2_i --------------------------
	.section	.nv.shared._Z23gemm_half_q_half_kernelILi4ELi40ELb0ELb0ELi64EEvPK6__halfPKjS4_S2_PS0_iiiiPKtS7_iiiiiibS2_i,"aw",@nobits
	.sectionflags	@""
	.align	2
.nv.shared._Z23gemm_half_q_half_kernelILi4ELi40ELb0ELb0ELi64EEvPK6__halfPKjS4_S2_PS0_iiiiPKtS7_iiiiiibS2_i:
	.zero		1536


//--------------------- .nv.shared._Z23gemm_half_q_half_kernelILi4ELi10ELb0ELb0ELi64EEvPK6__halfPKjS4_S2_PS0_iiiiPKtS7_iiiiiibS2_i --------------------------
	.section	.nv.shared._Z23gemm_half_q_half_kernelILi4ELi10ELb0ELb0ELi64EEvPK6__halfPKjS4_S2_PS0_iiiiPKtS7_iiiiiibS2_i,"aw",@nobits
	.sectionflags	@""
	.align	2
.nv.shared._Z23gemm_half_q_half_kernelILi4ELi10ELb0ELb0ELi64EEvPK6__halfPKjS4_S2_PS0_iiiiPKtS7_iiiiiibS2_i:
	.zero		1536


//--------------------- .nv.shared._Z23gemm_half_q_half_kernelILi4ELi172ELb0ELb0ELi64EEvPK6__halfPKjS4_S2_PS0_iiiiPKtS7_iiiiiibS2_i --------------------------
	.section	.nv.shared._Z23gemm_half_q_half_kernelILi4ELi172ELb0ELb0ELi64EEvPK6__halfPKjS4_S2_PS0_iiiiPKtS7_iiiiiibS2_i,"aw",@nobits
	.sectionflags	@""
	.align	2
.nv.shared._Z23gemm_half_q_half_kernelILi4ELi172ELb0ELb0ELi64EEvPK6__halfPKjS4_S2_PS0_iiiiPKtS7_iiiiiibS2_i:
	.zero		1536


//--------------------- .nv.shared._Z23gemm_half_q_half_kernelILi4ELi176ELb0ELb0ELi64EEvPK6__halfPKjS4_S2_PS0_iiiiPKtS7_iiiiiibS2_i --------------------------
	.section	.nv.shared._Z23gemm_half_q_half_kernelILi4ELi176ELb0ELb0ELi64EEvPK6__halfPKjS4_S2_PS0_iiiiPKtS7_iiiiiibS2_i,"aw",@nobits
	.sectionflags	@""
	.align	2
.nv.shared._Z23gemm_half_q_half_kernelILi4ELi176ELb0ELb0ELi64EEvPK6__halfPKjS4_S2_PS0_iiiiPKtS7_iiiiiibS2_i:
	.zero		1536


//--------------------- .nv.shared._Z23gemm_half_q_half_kernelILi4ELi152ELb0ELb0ELi64EEvPK6__halfPKjS4_S2_PS0_iiiiPKtS7_iiiiiibS2_i --------------------------
	.section	.nv.shared._Z23gemm_half_q_half_kernelILi4ELi152ELb0ELb0ELi64EEvPK6__halfPKjS4_S2_PS0_iiiiPKtS7_iiiiiibS2_i,"aw",@nobits
	.sectionflags	@""
	.align	2
.nv.shared._Z23gemm_half_q_half_kernelILi4ELi152ELb0ELb0ELi64EEvPK6__halfPKjS4_S2_PS0_iiiiPKtS7_iiiiiibS2_i:
	.zero		1536


//--------------------- .nv.shared._Z23gemm_half_q_half_kernelILi4ELi140ELb0ELb0ELi64EEvPK6__halfPKjS4_S2_PS0_iiiiPKtS7_iiiiiibS2_i --------------------------
	.section	.nv.shared._Z23gemm_half_q_half_kernelILi4ELi140ELb0ELb0ELi64EEvPK6__halfPKjS4_S2_PS0_iiiiPKtS7_iiiiiibS2_i,"aw",@nobits
	.sectionflags	@""
	.align	2
.nv.shared._Z23gemm_half_q_half_kernelILi4ELi140ELb0ELb0ELi64EEvPK6__halfPKjS4_S2_PS0_iiiiPKtS7_iiiiiibS2_i:
	.zero		1536


//--------------------- .nv.shared._Z23gemm_half_q_half_kernelILi4ELi20ELb0ELb0ELi64EEvPK6__halfPKjS4_S2_PS0_iiiiPKtS7_iiiiiibS2_i --------------------------
	.section	.nv.shared._Z23gemm_half_q_half_kernelILi4ELi20ELb0ELb0ELi64EEvPK6__halfPKjS4_S2_PS0_iiiiPKtS7_iiiiiibS2_i,"aw",@nobits
	.sectionflags	@""
	.align	2
.nv.shared._Z23gemm_half_q_half_kernelILi4ELi20ELb0ELb0ELi64EEvPK6__halfPKjS4_S2_PS0_iiiiPKtS7_iiiiiibS2_i:
	.zero		1536


//--------------------- .nv.shared._Z23gemm_half_q_half_kernelILi4ELi38ELb0ELb0ELi64EEvPK6__halfPKjS4_S2_PS0_iiiiPKtS7_iiiiiibS2_i --------------------------
	.section	.nv.shared._Z23gemm_half_q_half_kernelILi4ELi38ELb0ELb0ELi64EEvPK6__halfPKjS4_S2_PS0_iiiiPKtS7_iiiiiibS2_i,"aw",@nobits
	.sectionflags	@""
	.align	2
.nv.shared._Z23gemm_half_q_half_kernelILi4ELi38ELb0ELb0ELi64EEvPK6__halfPKjS4_S2_PS0_iiiiPKtS7_iiiiiibS2_i:
	.zero		1536


//--------------------- .nv.shared._Z23gemm_half_q_half_kernelILi4ELi128ELb0ELb0ELi64EEvPK6__halfPKjS4_S2_PS0_iiiiPKtS7_iiiiiibS2_i --------------------------
	.section	.nv.shared._Z23gemm_half_q_half_kernelILi4ELi128ELb0ELb0ELi64EEvPK6__halfPKjS4_S2_PS0_iiiiPKtS7_iiiiiibS2_i,"aw",@nobits
	.sectionflags	@""
	.align	2
.nv.shared._Z23gemm_half_q_half_kernelILi4ELi128ELb0ELb0ELi64EEvPK6__halfPKjS4_S2_PS0_iiiiPKtS7_iiiiiibS2_i:
	.zero		1536


//--------------------- .nv.shared._Z23gemm_half_q_half_kernelILi4ELi190ELb0ELb0ELi32EEvPK6__halfPKjS4_S2_PS0_iiiiPKtS7_iiiiiibS2_i --------------------------
	.section	.nv.shared._Z23gemm_half_q_half_kernelILi4ELi190ELb0ELb0ELi32EEvPK6__halfPKjS4_S2_PS0_iiiiPKtS7_iiiiiibS2_i,"aw",@nobits
	.sectionflags	@""
	.align	2
.nv.shared._Z23gemm_half_q_half_kernelILi4ELi190ELb0ELb0ELi32EEvPK6__halfPKjS4_S2_PS0_iiiiPKtS7_iiiiiibS2_i:
	.zero		1280


//--------------------- .nv.shared._Z23gemm_half_q_half_kernelILi4ELi160ELb0ELb0ELi32EEvPK6__halfPKjS4_S2_PS0_iiiiPKtS7_iiiiiibS2_i --------------------------
	.section	.nv.shared._Z23gemm_half_q_half_kernelILi4ELi160ELb0ELb0ELi32EEvPK6__halfPKjS4_S2_PS0_iiiiPKtS7_iiiiiibS2_i,"aw",@nobits
	.sectionflags	@""
	.align	2
.nv.shared._Z23gemm_half_q_half_kernelILi4ELi160ELb0ELb0ELi32EEvPK6__halfPKjS4_S2_PS0_iiiiPKtS7_iiiiiibS2_i:
	.zero		1280


//--------------------- .nv.shared._Z23gemm_half_q_half_kernelILi4ELi40ELb0ELb0ELi32EEvPK6__halfPKjS4_S2_PS0_iiiiPKtS7_iiiiiibS2_i --------------------------
	.section	.nv.shared._Z23gemm_half_q_half_kernelILi4ELi40ELb0ELb0ELi32EEvPK6__halfPKjS4_S2_PS0_iiiiPKtS7_iiiiiibS2_i,"aw",@nobits
	.sectionflags	@""
	.align	4
.nv.shared._Z23gemm_half_q_half_kernelILi4ELi40ELb0ELb0ELi32EEvPK6__halfPKjS4_S2_PS0_iiiiPKtS7_iiiiiibS2_i:
	.zero		1280


//--------------------- .nv.shared._Z23gemm_half_q_half_kernelILi4ELi10ELb0ELb0ELi32EEvPK6__halfPKjS4_S2_PS0_iiiiPKtS7_iiiiiibS2_i --------------------------
	.section	.nv.shared._Z23gemm_half_q_half_kernelILi4ELi10ELb0ELb0ELi32EEvPK6__halfPKjS4_S2_PS0_iiiiPKtS7_iiiiiibS2_i,"aw",@nobits
	.sectionflags	@""
	.align	2
.nv.shared._Z23gemm_half_q_half_kernelILi4ELi10ELb0ELb0ELi32EEvPK6__halfPKjS4_S2_PS0_iiiiPKtS7_iiiiiibS2_i:
	.zero		1280


//--------------------- .nv.shared._Z23gemm_half_q_half_kernelILi4ELi172ELb0ELb0ELi32EEvPK6__halfPKjS4_S2_PS0_iiiiPKtS7_iiiiiibS2_i --------------------------
	.section	.nv.shared._Z23gemm_half_q_half_kernelILi4ELi172ELb0ELb0ELi32EEvPK6__halfPKjS4_S2_PS0_iiiiPKtS7_iiiiiibS2_i,"aw",@nobits
	.sectionflags	@""
	.align	2
.nv.shared._Z23gemm_half_q_half_kernelILi4ELi172ELb0ELb0ELi32EEvPK6__halfPKjS4_S2_PS0_iiiiPKtS7_iiiiiibS2_i:
	.zero		1280


//--------------------- .nv.shared._Z23gemm_half_q_half_kernelILi4ELi176ELb0ELb0ELi32EEvPK6__halfPKjS4_S2_PS0_iiiiPKtS7_iiiiiibS2_i --------------------------
	.section	.nv.shared._Z23gemm_half_q_half_kernelILi4ELi176ELb0ELb0ELi32EEvPK6__halfPKjS4_S2_PS0_iiiiPKtS7_iiiiiibS2_i,"aw",@nobits
	.sectionflags	@""
	.align	2
.nv.shared._Z23gemm_half_q_half_kernelILi4ELi176ELb0ELb0ELi32EEvPK6__halfPKjS4_S2_PS0_iiiiPKtS7_iiiiiibS2_i:
	.zero		1280


//--------------------- .nv.shared._Z23gemm_half_q_half_kernelILi4ELi152ELb0ELb0ELi32EEvPK6__halfPKjS4_S2_PS0_iiiiPKtS7_iiiiiibS2_i --------------------------
	.section	.nv.shared._Z23gemm_half_q_half_kernelILi4ELi152ELb0ELb0ELi32EEvPK6__halfPKjS4_S2_PS0_iiiiPKtS7_iiiiiibS2_i,"aw",@nobits
	.sectionflags	@""
	.align	2
.nv.shared._Z23gemm_half_q_half_kernelILi4ELi152ELb0ELb0ELi32EEvPK6__halfPKjS4_S2_PS0_iiiiPKtS7_iiiiiibS2_i:
	.zero		1280


//--------------------- .nv.shared._Z23gemm_half_q_half_kernelILi4ELi140ELb0ELb0ELi32EEvPK6__halfPKjS4_S2_PS0_iiiiPKtS7_iiiiiibS2_i --------------------------
	.section	.nv.shared._Z23gemm_half_q_half_kernelILi4ELi140ELb0ELb0ELi32EEvPK6__halfPKjS4_S2_PS0_iiiiPKtS7_iiiiiibS2_i,"aw",@nobits
	.sectionflags	@""
	.align	2
.nv.shared._Z23gemm_half_q_half_kernelILi4ELi140ELb0ELb0ELi32EEvPK6__halfPKjS4_S2_PS0_iiiiPKtS7_iiiiiibS2_i:
	.zero		1280


//--------------------- .nv.shared._Z23gemm_half_q_half_kernelILi4ELi20ELb0ELb0ELi32EEvPK6__halfPKjS4_S2_PS0_iiiiPKtS7_iiiiiibS2_i --------------------------
	.section	.nv.shared._Z23gemm_half_q_half_kernelILi4ELi20ELb0ELb0ELi32EEvPK6__halfPKjS4_S2_PS0_iiiiPKtS7_iiiiiibS2_i,"aw",@nobits
	.sectionflags	@""
	.align	4
.nv.shared._Z23gemm_half_q_half_kernelILi4ELi20ELb0ELb0ELi32EEvPK6__halfPKjS4_S2_PS0_iiiiPKtS7_iiiiiibS2_i:
	.zero		1280


//--------------------- .nv.shared._Z23gemm_half_q_half_kernelILi4ELi38ELb0ELb0ELi32EEvPK6__halfPKjS4_S2_PS0_iiiiPKtS7_iiiiiibS2_i --------------------------
	.section	.nv.shared._Z23gemm_half_q_half_kernelILi4ELi38ELb0ELb0ELi32EEvPK6__halfPKjS4_S2_PS0_iiiiPKtS7_iiiiiibS2_i,"aw",@nobits
	.sectionflags	@""
	.align	4
.nv.shared._Z23gemm_half_q_half_kernelILi4ELi38ELb0ELb0ELi32EEvPK6__halfPKjS4_S2_PS0_iiiiPKtS7_iiiiiibS2_i:
	.zero		1280


//--------------------- .nv.shared._Z23gemm_half_q_half_kernelILi4ELi128ELb0ELb0ELi32EEvPK6__halfPKjS4_S2_PS0_iiiiPKtS7_iiiiiibS2_i --------------------------
	.section	.nv.shared._Z23gemm_half_q_half_kernelILi4ELi128ELb0ELb0ELi32EEvPK6__halfPKjS4_S2_PS0_iiiiPKtS7_iiiiiibS2_i,"aw",@nobits
	.sectionflags	@""
	.align	2
.nv.shared._Z23gemm_half_q_half_kernelILi4ELi128ELb0ELb0ELi32EEvPK6__halfPKjS4_S2_PS0_iiiiPKtS7_iiiiiibS2_i:
	.zero		1280


//--------------------- .nv.shared._Z23gemm_half_q_half_kernelILi3ELi190ELb0ELb0ELi64EEvPK6__halfPKjS4_S2_PS0_iiiiPKtS7_iiiiiibS2_i --------------------------
	.section	.nv.shared._Z23gemm_half_q_half_kernelILi3ELi190ELb0ELb0ELi64EEvPK6__halfPKjS4_S2_PS0_iiiiPKtS7_iiiiiibS2_i,"aw",@nobits
	.sectionflags	@""
	.align	2
.nv.shared._Z23gemm_half_q_half_kernelILi3ELi190ELb0ELb0ELi64EEvPK6__halfPKjS4_S2_PS0_iiiiPKtS7_iiiiiibS2_i:
	.zero		1408


//--------------------- .nv.shared._Z23gemm_half_q_half_kernelILi3ELi160ELb0ELb0ELi64EEvPK6__halfPKjS4_S2_PS0_iiiiPKtS7_iiiiiibS2_i --------------------------
	.section	.nv.shared._Z23gemm_half_q_half_kernelILi3ELi160ELb0ELb0ELi64EEvPK6__halfPKjS4_S2_PS0_iiiiPKtS7_iiiiiibS2_i,"aw",@nobits
	.sectionflags	@""
	.align	2
.nv.shared._Z23gemm_half_q_half_kernelILi3ELi160ELb0ELb0ELi64EEvPK6__halfPKjS4_S2_PS0_iiiiPKtS7_iiiiiibS2_i:
	.zero		1408


//--------------------- .nv.shared._Z23gemm_half_q_half_kernelILi3ELi40ELb0ELb0ELi64EEvPK6__halfPKjS4_S2_PS0_iiiiPKtS7_iiiiiibS2_i --------------------------
	.section	.nv.shared._Z23gemm_half_q_half_kernelILi3ELi40ELb0ELb0ELi64EEvPK6__halfPKjS4_S2_PS0_iiiiPKtS7_iiiiiibS2_i,"aw",@nobits
	.sectionflags	@""
	.align	2
.nv.shared._Z23gemm_half_q_half_kernelILi3ELi40ELb0ELb0ELi64EEvPK6__halfPKjS4_S2_PS0_iiiiPKtS7_iiiiiibS2_i:
	.zero		1408


//--------------------- .nv.shared._Z23gemm_half_q_half_kernelILi3ELi10ELb0ELb0ELi64EEvPK6__halfPKjS4_S2_PS0_iiiiPKtS7_iiiiiibS2_i --------------------------
	.section	.nv.shared._Z23gemm_half_q_half_kernelILi3ELi10ELb0ELb0ELi64EEvPK6__halfPKjS4_S2_PS0_iiiiPKtS7_iiiiiibS2_i,"aw",@nobits
	.sectionflags	@""
	.align	2
.nv.shared._Z23gemm_half_q_half_kernelILi3ELi10ELb0ELb0ELi64EEvPK6__halfPKjS4_S2_PS0_iiiiPKtS7_iiiiiibS2_i:
	.zero		1408


//--------------------- .nv.shared._Z23gemm_half_q_half_kernelILi3ELi172ELb0ELb0ELi64EEvPK6__halfPKjS4_S2_PS0_iiiiPKtS7_iiiiiibS2_i --------------------------
	.section	.nv.shared._Z23gemm_half_q_half_kernelILi3ELi172ELb0ELb0ELi64EEvPK6__halfPKjS4_S2_PS0_iiiiPKtS7_iiiiiibS2_i,"aw",@nobits
	.sectionflags	@""
	.align	2
.nv.shared._Z23gemm_half_q_half_kernelILi3ELi172ELb0ELb0ELi64EEvPK6__halfPKjS4_S2_PS0_iiiiPKtS7_iiiiiibS2_i:
	.zero		1408


//--------------------- .nv.shared._Z23gemm_half_q_half_kernelILi3ELi176ELb0ELb0ELi64EEvPK6__halfPKjS4_S2_PS0_iiiiPKtS7_iiiiiibS2_i --------------------------
	.section	.nv.shared._Z23gemm_half_q_half_kernelILi3ELi176ELb0ELb0ELi64EEvPK6__halfPKjS4_S2_PS0_iiiiPKtS7_iiiiiibS2_i,"aw",@nobits
	.sectionflags	@""
	.align	2
.nv.shared._Z23gemm_half_q_half_kernelILi3ELi176ELb0ELb0ELi64EEvPK6__halfPKjS4_S2_PS0_iiiiPKtS7_iiiiiibS2_i:
	.zero		1408


//--------------------- .nv.shared._Z23gemm_half_q_half_kernelILi3ELi152ELb0ELb0ELi64EEvPK6__halfPKjS4_S2_PS0_iiiiPKtS7_iiiiiibS2_i --------------------------
	.section	.nv.shared._Z23gemm_half_q_half_kernelILi3ELi152ELb0ELb0ELi64EEvPK6__halfPKjS4_S2_PS0_iiiiPKtS7_iiiiiibS2_i,"aw",@nobits
	.sectionflags	@""
	.align	2
.nv.shared._Z23gemm_half_q_half_kernelILi3ELi152ELb0ELb0ELi64EEvPK6__halfPKjS4_S2_PS0_iiiiPKtS7_iiiiiibS2_i:
	.zero		1408


//--------------------- .nv.shared._Z23gemm_half_q_half_kernelILi3ELi140ELb0ELb0ELi64EEvPK6__halfPKjS4_S2_PS0_iiiiPKtS7_iiiiiibS2_i --------------------------
	.section	.nv.shared._Z23gemm_half_q_half_kernelILi3ELi140ELb0ELb0ELi64EEvPK6__halfPKjS4_S2_PS0_iiiiPKtS7_iiiiiibS2_i,"aw",@nobits
	.sectionflags	@""
	.align	2
.nv.shared._Z23gemm_half_q_half_kernelILi3ELi140ELb0ELb0ELi64EEvPK6__halfPKjS4_S2_PS0_iiiiPKtS7_iiiiiibS2_i:
	.zero		1408


//--------------------- .nv.shared._Z23gemm_half_q_half_kernelILi3ELi20ELb0ELb0ELi64EEvPK6__halfPKjS4_S2_PS0_iiiiPKtS7_iiiiiibS2_i --------------------------
	.section	.nv.shared._Z23gemm_half_q_half_kernelILi3ELi20ELb0ELb0ELi64EEvPK6__halfPKjS4_S2_PS0_iiiiPKtS7_iiiiiibS2_i,"aw",@nobits
	.sectionflags	@""
	.align	2
.nv.shared._Z23gemm_half_q_half_kernelILi3ELi20ELb0ELb0ELi64EEvPK6__halfPKjS4_S2_PS0_iiiiPKtS7_iiiiiibS2_i:
	.zero		1408


//--------------------- .nv.shared._Z23gemm_half_q_half_kernelILi3ELi38ELb0ELb0ELi64EEvPK6__halfPKjS4_S2_PS0_iiiiPKtS7_iiiiiibS2_i --------------------------
	.section	.nv.shared._Z23gemm_half_q_half_kernelILi3ELi38ELb0ELb0ELi64EEvPK6__halfPKjS4_S2_PS0_iiiiPKtS7_iiiiiibS2_i,"aw",@nobits
	.sectionflags	@""
	.align	2
.nv.shared._Z23gemm_half_q_half_kernelILi3ELi38ELb0ELb0ELi64EEvPK6__halfPKjS4_S2_PS0_iiiiPKtS7_iiiiiibS2_i:
	.zero		1408


//--------------------- .nv.shared._Z23gemm_half_q_half_kernelILi3ELi128ELb0ELb0ELi64EEvPK6__halfPKjS4_S2_PS0_iiiiPKtS7_iiiiiibS2_i --------------------------
	.section	.nv.shared._Z23gemm_half_q_half_kernelILi3ELi128ELb0ELb0ELi64EEvPK6__halfPKjS4_S2_PS0_iiiiPKtS7_iiiiiibS2_i,"aw",@nobits
	.sectionflags	@""
	.align	2
.nv.shared._Z23gemm_half_q_half_kernelILi3ELi128ELb0ELb0ELi64EEvPK6__halfPKjS4_S2_PS0_iiiiPKtS7_iiiiiibS2_i:
	.zero		1408


//--------------------- .nv.shared._Z23gemm_half_q_half_kernelILi3ELi190ELb0ELb0ELi32EEvPK6__halfPKjS4_S2_PS0_iiiiPKtS7_iiiiiibS2_i --------------------------
	.section	.nv.shared._Z23gemm_half_q_half_kernelILi3ELi190ELb0ELb0ELi32EEvPK6__halfPKjS4_S2_PS0_iiiiPKtS7_iiiiiibS2_i,"aw",@nobits
	.sectionflags	@""
	.align	2
.nv.shared._Z23gemm_half_q_half_kernelILi3ELi190ELb0ELb0ELi32EEvPK6__halfPKjS4_S2_PS0_iiiiPKtS7_iiiiiibS2_i:
	.zero		1216


//--------------------- .nv.shared._Z23gemm_half_q_half_kernelILi3ELi160ELb0ELb0ELi32EEvPK6__halfPKjS4_S2_PS0_iiiiPKtS7_iiiiiibS2_i --------------------------
	.section	.nv.shared._Z23gemm_half_q_half_kernelILi3ELi160ELb0ELb0ELi32EEvPK6__halfPKjS4_S2_PS0_iiiiPKtS7_iiiiiibS2_i,"aw",@nobits
	.sectionflags	@""
	.align	2
.nv.shared._Z23gemm_half_q_half_kernelILi3ELi160ELb0ELb0ELi32EEvPK6__halfPKjS4_S2_PS0_iiiiPKtS7_iiiiiibS2_i:
	.zero		1216


//--------------------- .nv.shared._Z23gemm_half_q_half_kernelILi3ELi40ELb0ELb0ELi32EEvPK6__halfPKjS4_S2_PS0_iiiiPKtS7_iiiiiibS2_i --------------------------
	.section	.nv.shared._Z23gemm_half_q_half_kernelILi3ELi40ELb0ELb0ELi32EEvPK6__halfPKjS4_S2_PS0_iiiiPKtS7_iiiiiibS2_i,"aw",@nobits
	.sectionflags	@""
	.align	4
.nv.shared._Z23gemm_half_q_half_kernelILi3ELi40ELb0ELb0ELi32EEvPK6__halfPKjS4_S2_PS0_iiiiPKtS7_iiiiiibS2_i:
	.zero		1216


//--------------------- .nv.shared._Z23gemm_half_q_half_kernelILi3ELi10ELb0ELb0ELi32EEvPK6__halfPKjS4_S2_PS0_iiiiPKtS7_iiiiiibS2_i --------------------------
	.section	.nv.shared._Z23gemm_half_q_half_kernelILi3ELi10ELb0ELb0ELi32EEvPK6__halfPKjS4_S2_PS0_iiiiPKtS7_iiiiiibS2_i,"aw",@nobits
	.sectionflags	@""
	.align	2
.nv.shared._Z23gemm_half_q_half_kernelILi3ELi10ELb0ELb0ELi32EEvPK6__halfPKjS4_S2_PS0_iiiiPKtS7_iiiiiibS2_i:
	.zero		1216


//--------------------- .nv.shared._Z23gemm_half_q_half_kernelILi3ELi172ELb0ELb0ELi32EEvPK6__halfPKjS4_S2_PS0_iiiiPKtS7_iiiiiibS2_i --------------------------
	.section	.nv.shared._Z23gemm_half_q_half_kernelILi3ELi172ELb0ELb0ELi32EEvPK6__halfPKjS4_S2_PS0_iiiiPKtS7_iiiiiibS2_i,"aw",@nobits
	.sectionflags	@""
	.align	2
.nv.shared._Z23gemm_half_q_half_kernelILi3ELi172ELb0ELb0ELi32EEvPK6__halfPKjS4_S2_PS0_iiiiPKtS7_iiiiiibS2_i:
	.zero		1216


//--------------------- .nv.shared._Z23gemm_half_q_half_kernelILi3ELi176ELb0ELb0ELi32EEvPK6__halfPKjS4_S2_PS0_iiiiPKtS7_iiiiiibS2_i --------------------------
	.section	.nv.shared._Z23gemm_half_q_half_kernelILi3ELi176ELb0ELb0ELi32EEvPK6__halfPKjS4_S2_PS0_iiiiPKtS7_iiiiiibS2_i,"aw",@nobits
	.sectionflags	@""
	.align	2
.nv.shared._Z23gemm_half_q_half_kernelILi3ELi176ELb0ELb0ELi32EEvPK6__halfPKjS4_S2_PS0_iiiiPKtS7_iiiiiibS2_i:
	.zero		1216


//--------------------- .nv.shared._Z23gemm_half_q_half_kernelILi3ELi152ELb0ELb0ELi32EEvPK6__halfPKjS4_S2_PS0_iiiiPKtS7_iiiiiibS2_i --------------------------
	.section	.nv.shared._Z23gemm_half_q_half_kernelILi3ELi152ELb0ELb0ELi32EEvPK6__halfPKjS4_S2_PS0_iiiiPKtS7_iiiiiibS2_i,"aw",@nobits
	.sectionflags	@""
	.align	2
.nv.shared._Z23gemm_half_q_half_kernelILi3ELi152ELb0ELb0ELi32EEvPK6__halfPKjS4_S2_PS0_iiiiPKtS7_iiiiiibS2_i:
	.zero		1216


//--------------------- .nv.shared._Z23gemm_half_q_half_kernelILi3ELi140ELb0ELb0ELi32EEvPK6__halfPKjS4_S2_PS0_iiiiPKtS7_iiiiiibS2_i --------------------------
	.section	.nv.shared._Z23gemm_half_q_half_kernelILi3ELi140ELb0ELb0ELi32EEvPK6__halfPKjS4_S2_PS0_iiiiPKtS7_iiiiiibS2_i,"aw",@nobits
	.sectionflags	@""
	.align	2
.nv.shared._Z23gemm_half_q_half_kernelILi3ELi140ELb0ELb0ELi32EEvPK6__halfPKjS4_S2_PS0_iiiiPKtS7_iiiiiibS2_i:
	.zero		1216


//--------------------- .nv.shared._Z23gemm_half_q_half_kernelILi3ELi20ELb0ELb0ELi32EEvPK6__halfPKjS4_S2_PS0_iiiiPKtS7_iiiiiibS2_i --------------------------
	.section	.nv.shared._Z23gemm_half_q_half_kernelILi3ELi20ELb0ELb0ELi32EEvPK6__halfPKjS4_S2_PS0_iiiiPKtS7_iiiiiibS2_i,"aw",@nobits
	.sectionflags	@""
	.align	4
.nv.shared._Z23gemm_half_q_half_kernelILi3ELi20ELb0ELb0ELi32EEvPK6__halfPKjS4_S2_PS0_iiiiPKtS7_iiiiiibS2_i:
	.zero		1216


//--------------------- .nv.shared._Z23gemm_half_q_half_kernelILi3ELi38ELb0ELb0ELi32EEvPK6__halfPKjS4_S2_PS0_iiiiPKtS7_iiiiiibS2_i --------------------------
	.section	.nv.shared._Z23gemm_half_q_half_kernelILi3ELi38ELb0ELb0ELi32EEvPK6__halfPKjS4_S2_PS0_iiiiPKtS7_iiiiiibS2_i,"aw",@nobits
	.sectionflags	@""
	.align	4
.nv.shared._Z23gemm_half_q_half_kernelILi3ELi38ELb0ELb0ELi32EEvPK6__halfPKjS4_S2_PS0_iiiiPKtS7_iiiiiibS2_i:
	.zero		1216


//--------------------- .nv.shared._Z23gemm_half_q_half_kernelILi3ELi128ELb0ELb0ELi32EEvPK6__halfPKjS4_S2_PS0_iiiiPKtS7_iiiiiibS2_i --------------------------
	.section	.nv.shared._Z23gemm_half_q_half_kernelILi3ELi128ELb0ELb0ELi32EEvPK6__halfPKjS4_S2_PS0_iiiiPKtS7_iiiiiibS2_i,"aw",@nobits
	.sectionflags	@""
	.align	2
.nv.shared._Z23gemm_half_q_half_kernelILi3ELi128ELb0ELb0ELi32EEvPK6__halfPKjS4_S2_PS0_iiiiPKtS7_iiiiiibS2_i:
	.zero		1216


//--------------------- .nv.shared._Z23gemm_half_q_half_kernelILi2ELi190ELb0ELb0ELi64EEvPK6__halfPKjS4_S2_PS0_iiiiPKtS7_iiiiiibS2_i --------------------------
	.section	.nv.shared._Z23gemm_half_q_half_kernelILi2ELi190ELb0ELb0ELi64EEvPK6__halfPKjS4_S2_PS0_iiiiPKtS7_iiiiiibS2_i,"aw",@nobits
	.sectionflags	@""
	.align	2
.nv.shared._Z23gemm_half_q_half_kernelILi2ELi190ELb0ELb0ELi64EEvPK6__halfPKjS4_S2_PS0_iiiiPKtS7_iiiiiibS2_i:
	.zero		1280


//--------------------- .nv.shared._Z23gemm_half_q_half_kernelILi2ELi160ELb0ELb0ELi64EEvPK6__halfPKjS4_S2_PS0_iiiiPKtS7_iiiiiibS2_i --------------------------
	.section	.nv.shared._Z23gemm_half_q_half_kernelILi2ELi160ELb0ELb0ELi64EEvPK6__halfPKjS4_S2_PS0_iiiiPKtS7_iiiiiibS2_i,"aw",@nobits
	.sectionflags	@""
	.align	2
.nv.shared._Z23gemm_half_q_half_kernelILi2ELi160ELb0ELb0ELi64EEvPK6__halfPKjS4_S2_PS0_iiiiPKtS7_iiiiiibS2_i:
	.zero		1280


//--------------------- .nv.shared._Z23gemm_half_q_half_kernelILi2ELi40ELb0ELb0ELi64EEvPK6__halfPKjS4_S2_PS0_iiiiPKtS7_iiiiiibS2_i --------------------------
	.section	.nv.shared._Z23gemm_half_q_half_kernelILi2ELi40ELb0ELb0ELi64EEvPK6__halfPKjS4_S2_PS0_iiiiPKtS7_iiiiiibS2_i,"aw",@nobits
	.sectionflags	@""
	.align	2
.nv.shared._Z23gemm_half_q_half_kernelILi2ELi40ELb0ELb0ELi64EEvPK6__halfPKjS4_S2_PS0_iiiiPKtS7_iiiiiibS2_i:
	.zero		1280


//--------------------- .nv.shared._Z23gemm_half_q_half_kernelILi2ELi10ELb0ELb0ELi64EEvPK6__halfPKjS4_S2_PS0_iiiiPKtS7_iiiiiibS2_i --------------------------
	.section	.nv.shared._Z23gemm_half_q_half_kernelILi2ELi10ELb0ELb0ELi64EEvPK6__halfPKjS4_S2_PS0_iiiiPKtS7_iiiiiibS2_i,"aw",@nobits
	.sectionflags	@""
	.align	2
.nv.shared._Z23gemm_half_q_half_kernelILi2ELi10ELb0ELb0ELi64EEvPK6__halfPKjS4_S2_PS0_iiiiPKtS7_iiiiiibS2_i:
	.zero		1280


//--------------------- .nv.shared._Z23gemm_half_q_half_kernelILi2ELi172ELb0ELb0ELi64EEvPK6__halfPKjS4_S2_PS0_iiiiPKtS7_iiiiiibS2_i --------------------------
	.section	.nv.shared._Z23gemm_half_q_half_kernelILi2ELi172ELb0ELb0ELi64EEvPK6__halfPKjS4_S2_PS0_iiiiPKtS7_iiiiiibS2_i,"aw",@nobits
	.sectionflags	@""
	.align	2
.nv.shared._Z23gemm_half_q_half_kernelILi2ELi172ELb0ELb0ELi64EEvPK6__halfPKjS4_S2_PS0_iiiiPKtS7_iiiiiibS2_i:
	.zero		1280


//--------------------- .nv.shared._Z23gemm_half_q_half_kernelILi2ELi176ELb0ELb0ELi64EEvPK6__halfPKjS4_S2_PS0_iiiiPKtS7_iiiiiibS2_i --------------------------
	.section	.nv.shared._Z23gemm_half_q_half_kernelILi2ELi176ELb0ELb0ELi64EEvPK6__halfPKjS4_S2_PS0_iiiiPKtS7_iiiiiibS2_i,"aw",@nobits
	.sectionflags	@""
	.align	2
.nv.shared._Z23gemm_half_q_half_kernelILi2ELi176ELb0ELb0ELi64EEvPK6__halfPKjS4_S2_PS0_iiiiPKtS7_iiiiiibS2_i:
	.zero		1280


//--------------------- .nv.shared._Z23gemm_half_q_half_kernelILi2ELi152ELb0ELb0ELi64EEvPK6__halfPKjS4_S2_PS0_iiiiPKtS7_iiiiiibS2_i --------------------------
	.section	.nv.shared._Z23gemm_half_q_half_kernelILi2ELi152ELb0ELb0ELi64EEvPK6__halfPKjS4_S2_PS0_iiiiPKtS7_iiiiiibS2_i,"aw",@nobits
	.sectionflags	@""
	.align	2
.nv.shared._Z23gemm_half_q_half_kernelILi2ELi152ELb0ELb0ELi64EEvPK6__halfPKjS4_S2_PS0_iiiiPKtS7_iiiiiibS2_i:
	.zero		1280


//--------------------- .nv.shared._Z23gemm_half_q_half_kernelILi2ELi140ELb0ELb0ELi64EEvPK6__halfPKjS4_S2_PS0_iiiiPKtS7_iiiiiibS2_i --------------------------
	.section	.nv.shared._Z23gemm_half_q_half_kernelILi2ELi140ELb0ELb0ELi64EEvPK6__halfPKjS4_S2_PS0_iiiiPKtS7_iiiiiibS2_i,"aw",@nobits
	.sectionflags	@""
	.align	2
.nv.shared._Z23gemm_half_q_half_kernelILi2ELi140ELb0ELb0ELi64EEvPK6__halfPKjS4_S2_PS0_iiiiPKtS7_iiiiiibS2_i:
	.zero		1280


//--------------------- .nv.shared._Z23gemm_half_q_half_kernelILi2ELi20ELb0ELb0ELi64EEvPK6__halfPKjS4_S2_PS0_iiiiPKtS7_iiiiiibS2_i --------------------------
	.section	.nv.shared._Z23gemm_half_q_half_kernelILi2ELi20ELb0ELb0ELi64EEvPK6__halfPKjS4_S2_PS0_iiiiPKtS7_iiiiiibS2_i,"aw",@nobits
	.sectionflags	@""
	.align	2
.nv.shared._Z23gemm_half_q_half_kernelILi2ELi20ELb0ELb0ELi64EEvPK6__halfPKjS4_S2_PS0_iiiiPKtS7_iiiiiibS2_i:
	.zero		1280


//--------------------- .nv.shared._Z23gemm_half_q_half_kernelILi2ELi38ELb0ELb0ELi64EEvPK6__halfPKjS4_S2_PS0_iiiiPKtS7_iiiiiibS2_i --------------------------
	.section	.nv.shared._Z23gemm_half_q_half_kernelILi2ELi38ELb0ELb0ELi64EEvPK6__halfPKjS4_S2_PS0_iiiiPKtS7_iiiiiibS2_i,"aw",@nobits
	.sectionflags	@""
	.align	2
.nv.shared._Z23gemm_half_q_half_kernelILi2ELi38ELb0ELb0ELi64EEvPK6__halfPKjS4_S2_PS0_iiiiPKtS7_iiiiiibS2_i:
	.zero		1280


//--------------------- .nv.shared._Z23gemm_half_q_half_kernelILi2ELi128ELb0ELb0ELi64EEvPK6__halfPKjS4_S2_PS0_iiiiPKtS7_iiiiiibS2_i --------------------------
	.section	.nv.shared._Z23gemm_half_q_half_kernelILi2ELi128ELb0ELb0ELi64EEvPK6__halfPKjS4_S2_PS0_iiiiPKtS7_iiiiiibS2_i,"aw",@nobits
	.sectionflags	@""
	.align	2
.nv.shared._Z23gemm_half_q_half_kernelILi2ELi128ELb0ELb0ELi64EEvPK6__halfPKjS4_S2_PS0_iiiiPKtS7_iiiiiibS2_i:
	.zero		1280


//--------------------- .nv.shared._Z23gemm_half_q_half_kernelILi2ELi190ELb0ELb0ELi32EEvPK6__halfPKjS4_S2_PS0_iiiiPKtS7_iiiiiibS2_i --------------------------
	.section	.nv.shared._Z23gemm_half_q_half_kernelILi2ELi190ELb0ELb0ELi32EEvPK6__halfPKjS4_S2_PS0_iiiiPKtS7_iiiiiibS2_i,"aw",@nobits
	.sectionflags	@""
	.align	2
.nv.shared._Z23gemm_half_q_half_kernelILi2ELi190ELb0ELb0ELi32EEvPK6__halfPKjS4_S2_PS0_iiiiPKtS7_iiiiiibS2_i:
	.zero		1152


//--------------------- .nv.shared._Z23gemm_half_q_half_kernelILi2ELi160ELb0ELb0ELi32EEvPK6__halfPKjS4_S2_PS0_iiiiPKtS7_iiiiiibS2_i --------------------------
	.section	.nv.shared._Z23gemm_half_q_half_kernelILi2ELi160ELb0ELb0ELi32EEvPK6__halfPKjS4_S2_PS0_iiiiPKtS7_iiiiiibS2_i,"aw",@nobits
	.sectionflags	@""
	.align	2
.nv.shared._Z23gemm_half_q_half_kernelILi2ELi160ELb0ELb0ELi32EEvPK6__halfPKjS4_S2_PS0_iiiiPKtS7_iiiiiibS2_i:
	.zero		1152


//--------------------- .nv.shared._Z23gemm_half_q_half_kernelILi2ELi40ELb0ELb0ELi32EEvPK6__halfPKjS4_S2_PS0_iiiiPKtS7_iiiiiibS2_i --------------------------
	.section	.nv.shared._Z23gemm_half_q_half_kernelILi2ELi40ELb0ELb0ELi32EEvPK6__halfPKjS4_S2_PS0_iiiiPKtS7_iiiiiibS2_i,"aw",@nobits
	.sectionflags	@""
	.align	4
.nv.shared._Z23gemm_half_q_half_kernelILi2ELi40ELb0ELb0ELi32EEvPK6__halfPKjS4_S2_PS0_iiiiPKtS7_iiiiiibS2_i:
	.zero		1152


//--------------------- .nv.shared._Z23gemm_half_q_half_kernelILi2ELi10ELb0ELb0ELi32EEvPK6__halfPKjS4_S2_PS0_iiiiPKtS7_iiiiiibS2_i --------------------------
	.section	.nv.shared._Z23gemm_half_q_half_kernelILi2ELi10ELb0ELb0ELi32EEvPK6__halfPKjS4_S2_PS0_iiiiPKtS7_iiiiiibS2_i,"aw",@nobits
	.sectionflags	@""
	.align	2
.nv.shared._Z23gemm_half_q_half_kernelILi2ELi10ELb0ELb0ELi32EEvPK6__halfPKjS4_S2_PS0_iiiiPKtS7_iiiiiibS2_i:
	.zero		1152


//--------------------- .nv.shared._Z23gemm_half_q_half_kernelILi2ELi172ELb0ELb0ELi32EEvPK6__halfPKjS4_S2_PS0_iiiiPKtS7_iiiiiibS2_i --------------------------
	.section	.nv.shared._Z23gemm_half_q_half_kernelILi2ELi172ELb0ELb0ELi32EEvPK6__halfPKjS4_S2_PS0_iiiiPKtS7_iiiiiibS2_i,"aw",@nobits
	.sectionflags	@""
	.align	2
.nv.shared._Z23gemm_half_q_half_kernelILi2ELi172ELb0ELb0ELi32EEvPK6__halfPKjS4_S2_PS0_iiiiPKtS7_iiiiiibS2_i:
	.zero		1152


//--------------------- .nv.shared._Z23gemm_half_q_half_kernelILi2ELi176ELb0ELb0ELi32EEvPK6__halfPKjS4_S2_PS0_iiiiPKtS7_iiiiiibS2_i --------------------------
	.section	.nv.shared._Z23gemm_half_q_half_kernelILi2ELi176ELb0ELb0ELi32EEvPK6__halfPKjS4_S2_PS0_iiiiPKtS7_iiiiiibS2_i,"aw",@nobits
	.sectionflags	@""
	.align	2
.nv.shared._Z23gemm_half_q_half_kernelILi2ELi176ELb0ELb0ELi32EEvPK6__halfPKjS4_S2_PS0_iiiiPKtS7_iiiiiibS2_i:
	.zero		1152


//--------------------- .nv.shared._Z23gemm_half_q_half_kernelILi2ELi152ELb0ELb0ELi32EEvPK6__halfPKjS4_S2_PS0_iiiiPKtS7_iiiiiibS2_i --------------------------
	.section	.nv.shared._Z23gemm_half_q_half_kernelILi2ELi152ELb0ELb0ELi32EEvPK6__halfPKjS4_S2_PS0_iiiiPKtS7_iiiiiibS2_i,"aw",@nobits
	.sectionflags	@""
	.align	2
.nv.shared._Z23gemm_half_q_half_kernelILi2ELi152ELb0ELb0ELi32EEvPK6__halfPKjS4_S2_PS0_iiiiPKtS7_iiiiiibS2_i:
	.zero		1152


//--------------------- .nv.shared._Z23gemm_half_q_half_kernelILi2ELi140ELb0ELb0ELi32EEvPK6__halfPKjS4_S2_PS0_iiiiPKtS7_iiiiiibS2_i --------------------------
	.section	.nv.shared._Z23gemm_half_q_half_kernelILi2ELi140ELb0ELb0ELi32EEvPK6__halfPKjS4_S2_PS0_iiiiPKtS7_iiiiiibS2_i,"aw",@nobits
	.sectionflags	@""
	.align	2
.nv.shared._Z23gemm_half_q_half_kernelILi2ELi140ELb0ELb0ELi32EEvPK6__halfPKjS4_S2_PS0_iiiiPKtS7_iiiiiibS2_i:
	.zero		1152


//--------------------- .nv.shared._Z23gemm_half_q_half_kernelILi2ELi20ELb0ELb0ELi32EEvPK6__halfPKjS4_S2_PS0_iiiiPKtS7_iiiiiibS2_i --------------------------
	.section	.nv.shared._Z23gemm_half_q_half_kernelILi2ELi20ELb0ELb0ELi32EEvPK6__halfPKjS4_S2_PS0_iiiiPKtS7_iiiiiibS2_i,"aw",@nobits
	.sectionflags	@""
	.align	4
.nv.shared._Z23gemm_half_q_half_kernelILi2ELi20ELb0ELb0ELi32EEvPK6__halfPKjS4_S2_PS0_iiiiPKtS7_iiiiiibS2_i:
	.zero		1152


//--------------------- .nv.shared._Z23gemm_half_q_half_kernelILi2ELi38ELb0ELb0ELi32EEvPK6__halfPKjS4_S2_PS0_iiiiPKtS7_iiiiiibS2_i --------------------------
	.section	.nv.shared._Z23gemm_half_q_half_kernelILi2ELi38ELb0ELb0ELi32EEvPK6__halfPKjS4_S2_PS0_iiiiPKtS7_iiiiiibS2_i,"aw",@nobits
	.sectionflags	@""
	.align	4
.nv.shared._Z23gemm_half_q_half_kernelILi2ELi38ELb0ELb0ELi32EEvPK6__halfPKjS4_S2_PS0_iiiiPKtS7_iiiiiibS2_i:
	.zero		1152


//--------------------- .nv.shared._Z23gemm_half_q_half_kernelILi2ELi128ELb0ELb0ELi32EEvPK6__halfPKjS4_S2_PS0_iiiiPKtS7_iiiiiibS2_i --------------------------
	.section	.nv.shared._Z23gemm_half_q_half_kernelILi2ELi128ELb0ELb0ELi32EEvPK6__halfPKjS4_S2_PS0_iiiiPKtS7_iiiiiibS2_i,"aw",@nobits
	.sectionflags	@""
	.align	2
.nv.shared._Z23gemm_half_q_half_kernelILi2ELi128ELb0ELb0ELi32EEvPK6__halfPKjS4_S2_PS0_iiiiPKtS7_iiiiiibS2_i:
	.zero		1152


//--------------------- .nv.shared._Z23gemm_half_q_half_kernelILi1ELi190ELb0ELb0ELi64EEvPK6__halfPKjS4_S2_PS0_iiiiPKtS7_iiiiiibS2_i --------------------------
	.section	.nv.shared._Z23gemm_half_q_half_kernelILi1ELi190ELb0ELb0ELi64EEvPK6__halfPKjS4_S2_PS0_iiiiPKtS7_iiiiiibS2_i,"aw",@nobits
	.sectionflags	@""
	.align	2
.nv.shared._Z23gemm_half_q_half_kernelILi1ELi190ELb0ELb0ELi64EEvPK6__halfPKjS4_S2_PS0_iiiiPKtS7_iiiiiibS2_i:
	.zero		1152


//--------------------- .nv.shared._Z23gemm_half_q_half_kernelILi1ELi160ELb0ELb0ELi64EEvPK6__halfPKjS4_S2_PS0_iiiiPKtS7_iiiiiibS2_i --------------------------
	.section	.nv.shared._Z23gemm_half_q_half_kernelILi1ELi160ELb0ELb0ELi64EEvPK6__halfPKjS4_S2_PS0_iiiiPKtS7_iiiiiibS2_i,"aw",@nobits
	.sectionflags	@""
	.align	2
.nv.shared._Z23gemm_half_q_half_kernelILi1ELi160ELb0ELb0ELi64EEvPK6__halfPKjS4_S2_PS0_iiiiPKtS7_iiiiiibS2_i:
	.zero		1152


//--------------------- .nv.shared._Z23gemm_half_q_half_kernelILi1ELi40ELb0ELb0ELi64EEvPK6__halfPKjS4_S2_PS0_iiiiPKtS7_iiiiiibS2_i --------------------------
	.section	.nv.shared._Z23gemm_half_q_half_kernelILi1ELi40ELb0ELb0ELi64EEvPK6__halfPKjS4_S2_PS0_iiiiPKtS7_iiiiiibS2_i,"aw",@nobits
	.sectionflags	@""
	.align	2
.nv.shared._Z23gemm_half_q_half_kernelILi1ELi40ELb0ELb0ELi64EEvPK6__halfPKjS4_S2_PS0_iiiiPKtS7_iiiiiibS2_i:
	.zero		1152


//--------------------- .nv.shared._Z23gemm_half_q_half_kernelILi1ELi10ELb0ELb0ELi64EEvPK6__halfPKjS4_S2_PS0_iiiiPKtS7_iiiiiibS2_i --------------------------
	.section	.nv.shared._Z23gemm_half_q_half_kernelILi1ELi10ELb0ELb0ELi64EEvPK6__halfPKjS4_S2_PS0_iiiiPKtS7_iiiiiibS2_i,"aw",@nobits
	.sectionflags	@""
	.align	2
.nv.shared._Z23gemm_half_q_half_kernelILi1ELi10ELb0ELb0ELi64EEvPK6__halfPKjS4_S2_PS0_iiiiPKtS7_iiiiiibS2_i:
	.zero		1152


//--------------------- .nv.shared._Z23gemm_half_q_half_kernelILi1ELi172ELb0ELb0ELi64EEvPK6__halfPKjS4_S2_PS0_iiiiPKtS7_iiiiiibS2_i --------------------------
	.section	.nv.shared._Z23gemm_half_q_half_kernelILi1ELi172ELb0ELb0ELi64EEvPK6__halfPKjS4_S2_PS0_iiiiPKtS7_iiiiiibS2_i,"aw",@nobits
	.sectionflags	@""
	.align	2
.nv.shared._Z23gemm_half_q_half_kernelILi1ELi172ELb0ELb0ELi64EEvPK6__halfPKjS4_S2_PS0_iiiiPKtS7_iiiiiibS2_i:
	.zero		1152


//--------------------- .nv.shared._Z23gemm_half_q_half_kernelILi1ELi176ELb0ELb0ELi64EEvPK6__halfPKjS4_S2_PS0_iiiiPKtS7_iiiiiibS2_i --------------------------
	.section	.nv.shared._Z23gemm_half_q_half_kernelILi1ELi176ELb0ELb0ELi64EEvPK6__halfPKjS4_S2_PS0_iiiiPKtS7_iiiiiibS2_i,"aw",@nobits
	.sectionflags	@""
	.align	2
.nv.shared._Z23gemm_half_q_half_kernelILi1ELi176ELb0ELb0ELi64EEvPK6__halfPKjS4_S2_PS0_iiiiPKtS7_iiiiiibS2_i:
	.zero		1152


//--------------------- .nv.shared._Z23gemm_half_q_half_kernelILi1ELi152ELb0ELb0ELi64EEvPK6__halfPKjS4_S2_PS0_iiiiPKtS7_iiiiiibS2_i --------------------------
	.section	.nv.shared._Z23gemm_half_q_half_kernelILi1ELi152ELb0ELb0ELi64EEvPK6__halfPKjS4_S2_PS0_iiiiPKtS7_iiiiiibS2_i,"aw",@nobits
	.sectionflags	@""
	.align	2
.nv.shared._Z23gemm_half_q_half_kernelILi1ELi152ELb0ELb0ELi64EEvPK6__halfPKjS4_S2_PS0_iiiiPKtS7_iiiiiibS2_i:
	.zero		1152


//--------------------- .nv.shared._Z23gemm_half_q_half_kernelILi1ELi140ELb0ELb0ELi64EEvPK6__halfPKjS4_S2_PS0_iiiiPKtS7_iiiiiibS2_i --------------------------
	.section	.nv.shared._Z23gemm_half_q_half_kernelILi1ELi140ELb0ELb0ELi64EEvPK6__halfPKjS4_S2_PS0_iiiiPKtS7_iiiiiibS2_i,"aw",@nobits
	.sectionflags	@""
	.align	2
.nv.shared._Z23gemm_half_q_half_kernelILi1ELi140ELb0ELb0ELi64EEvPK6__halfPKjS4_S2_PS0_iiiiPKtS7_iiiiiibS2_i:
	.zero		1152


//--------------------- .nv.shared._Z23gemm_half_q_half_kernelILi1ELi20ELb0ELb0ELi64EEvPK6__halfPKjS4_S2_PS0_iiiiPKtS7_iiiiiibS2_i --------------------------
	.section	.nv.shared._Z23gemm_half_q_half_kernelILi1ELi20ELb0ELb0ELi64EEvPK6__halfPKjS4_S2_PS0_iiiiPKtS7_iiiiiibS2_i,"aw",@nobits
	.sectionflags	@""
	.align	2
.nv.shared._Z23gemm_half_q_half_kernelILi1ELi20ELb0ELb0ELi64EEvPK6__halfPKjS4_S2_PS0_iiiiPKtS7_iiiiiibS2_i:
	.zero		1152


//--------------------- .nv.shared._Z23gemm_half_q_half_kernelILi1ELi38ELb0ELb0ELi64EEvPK6__halfPKjS4_S2_PS0_iiiiPKtS7_iiiiiibS2_i --------------------------
	.section	.nv.shared._Z23gemm_half_q_half_kernelILi1ELi38ELb0ELb0ELi64EEvPK6__halfPKjS4_S2_PS0_iiiiPKtS7_iiiiiibS2_i,"aw",@nobits
	.sectionflags	@""
	.align	2
.nv.shared._Z23gemm_half_q_half_kernelILi1ELi38ELb0ELb0ELi64EEvPK6__halfPKjS4_S2_PS0_iiiiPKtS7_iiiiiibS2_i:
	.zero		1152


//--------------------- .nv.shared._Z23gemm_half_q_half_kernelILi1ELi128ELb0ELb0ELi64EEvPK6__halfPKjS4_S2_PS0_iiiiPKtS7_iiiiiibS2_i --------------------------
	.section	.nv.shared._Z23gemm_half_q_half_kernelILi1ELi128ELb0ELb0ELi64EEvPK6__halfPKjS4_S2_PS0_iiiiPKtS7_iiiiiibS2_i,"aw",@nobits
	.sectionflags	@""
	.align	2
.nv.shared._Z23gemm_half_q_half_kernelILi1ELi128ELb0ELb0ELi64EEvPK6__halfPKjS4_S2_PS0_iiiiPKtS7_iiiiiibS2_i:
	.zero		1152


//--------------------- .nv.shared._Z23gemm_half_q_half_kernelILi1ELi190ELb0ELb0ELi32EEvPK6__halfPKjS4_S2_PS0_iiiiPKtS7_iiiiiibS2_i --------------------------
	.section	.nv.shared._Z23gemm_half_q_half_kernelILi1ELi190ELb0ELb0ELi32EEvPK6__halfPKjS4_S2_PS0_iiiiPKtS7_iiiiiibS2_i,"aw",@nobits
	.sectionflags	@""
	.align	2
.nv.shared._Z23gemm_half_q_half_kernelILi1ELi190ELb0ELb0ELi32EEvPK6__halfPKjS4_S2_PS0_iiiiPKtS7_iiiiiibS2_i:
	.zero		1088


//--------------------- .nv.shared._Z23gemm_half_q_half_kernelILi1ELi160ELb0ELb0ELi32EEvPK6__halfPKjS4_S2_PS0_iiiiPKtS7_iiiiiibS2_i --------------------------
	.section	.nv.shared._Z23gemm_half_q_half_kernelILi1ELi160ELb0ELb0ELi32EEvPK6__halfPKjS4_S2_PS0_iiiiPKtS7_iiiiiibS2_i,"aw",@nobits
	.sectionflags	@""
	.align	2
.nv.shared._Z23gemm_half_q_half_kernelILi1ELi160ELb0ELb0ELi32EEvPK6__halfPKjS4_S2_PS0_iiiiPKtS7_iiiiiibS2_i:
	.zero		1088


//--------------------- .nv.shared._Z23gemm_half_q_half_kernelILi1ELi40ELb0ELb0ELi32EEvPK6__halfPKjS4_S2_PS0_iiiiPKtS7_iiiiiibS2_i --------------------------
	.section	.nv.shared._Z23gemm_half_q_half_kernelILi1ELi40ELb0ELb0ELi32EEvPK6__halfPKjS4_S2_PS0_iiiiPKtS7_iiiiiibS2_i,"aw",@nobits
	.sectionflags	@""
	.align	4
.nv.shared._Z23gemm_half_q_half_kernelILi1ELi40ELb0ELb0ELi32EEvPK6__halfPKjS4_S2_PS0_iiiiPKtS7_iiiiiibS2_i:
	.zero		1088


//--------------------- .nv.shared._Z23gemm_half_q_half_kernelILi1ELi10ELb0ELb0ELi32EEvPK6__halfPKjS4_S2_PS0_iiiiPKtS7_iiiiiibS2_i --------------------------
	.section	.nv.shared._Z23gemm_half_q_half_kernelILi1ELi10ELb0ELb0ELi32EEvPK6__halfPKjS4_S2_PS0_iiiiPKtS7_iiiiiibS2_i,"aw",@nobits
	.sectionflags	@""
	.align	2
.nv.shared._Z23gemm_half_q_half_kernelILi1ELi10ELb0ELb0ELi32EEvPK6__halfPKjS4_S2_PS0_iiiiPKtS7_iiiiiibS2_i:
	.zero		1088


//--------------------- .nv.shared._Z23gemm_half_q_half_kernelILi1ELi172ELb0ELb0ELi32EEvPK6__halfPKjS4_S2_PS0_iiiiPKtS7_iiiiiibS2_i --------------------------
	.section	.nv.shared._Z23gemm_half_q_half_kernelILi1ELi172ELb0ELb0ELi32EEvPK6__halfPKjS4_S2_PS0_iiiiPKtS7_iiiiiibS2_i,"aw",@nobits
	.sectionflags	@""
	.align	2
.nv.shared._Z23gemm_half_q_half_kernelILi1ELi172ELb0ELb0ELi32EEvPK6__halfPKjS4_S2_PS0_iiiiPKtS7_iiiiiibS2_i:
	.zero		1088


//--------------------- .nv.shared._Z23gemm_half_q_half_kernelILi1ELi176ELb0ELb0ELi32EEvPK6__halfPKjS4_S2_PS0_iiiiPKtS7_iiiiiibS2_i --------------------------
	.section	.nv.shared._Z23gemm_half_q_half_kernelILi1ELi176ELb0ELb0ELi32EEvPK6__halfPKjS4_S2_PS0_iiiiPKtS7_iiiiiibS2_i,"aw",@nobits
	.sectionflags	@""
	.align	2
.nv.shared._Z23gemm_half_q_half_kernelILi1ELi176ELb0ELb0ELi32EEvPK6__halfPKjS4_S2_PS0_iiiiPKtS7_iiiiiibS2_i:
	.zero		1088


//--------------------- .nv.shared._Z23gemm_half_q_half_kernelILi1ELi152ELb0ELb0ELi32EEvPK6__halfPKjS4_S2_PS0_iiiiPKtS7_iiiiiibS2_i --------------------------
	.section	.nv.shared._Z23gemm_half_q_half_kernelILi1ELi152ELb0ELb0ELi32EEvPK6__halfPKjS4_S2_PS0_iiiiPKtS7_iiiiiibS2_i,"aw",@nobits
	.sectionflags	@""
	.align	2
.nv.shared._Z23gemm_half_q_half_kernelILi1ELi152ELb0ELb0ELi32EEvPK6__halfPKjS4_S2_PS0_iiiiPKtS7_iiiiiibS2_i:
	.zero		1088


//--------------------- .nv.shared._Z23gemm_half_q_half_kernelILi1ELi140ELb0ELb0ELi32EEvPK6__halfPKjS4_S2_PS0_iiiiPKtS7_iiiiiibS2_i --------------------------
	.section	.nv.shared._Z23gemm_half_q_half_kernelILi1ELi140ELb0ELb0ELi32EEvPK6__halfPKjS4_S2_PS0_iiiiPKtS7_iiiiiibS2_i,"aw",@nobits
	.sectionflags	@""
	.align	2
.nv.shared._Z23gemm_half_q_half_kernelILi1ELi140ELb0ELb0ELi32EEvPK6__halfPKjS4_S2_PS0_iiiiPKtS7_iiiiiibS2_i:
	.zero		1088


//--------------------- .nv.shared._Z23gemm_half_q_half_kernelILi1ELi20ELb0ELb0ELi32EEvPK6__halfPKjS4_S2_PS0_iiiiPKtS7_iiiiiibS2_i --------------------------
	.section	.nv.shared._Z23gemm_half_q_half_kernelILi1ELi20ELb0ELb0ELi32EEvPK6__halfPKjS4_S2_PS0_iiiiPKtS7_iiiiiibS2_i,"aw",@nobits
	.sectionflags	@""
	.align	4
.nv.shared._Z23gemm_half_q_half_kernelILi1ELi20ELb0ELb0ELi32EEvPK6__halfPKjS4_S2_PS0_iiiiPKtS7_iiiiiibS2_i:
	.zero		1088


//--------------------- .nv.shared._Z23gemm_half_q_half_kernelILi1ELi38ELb0ELb0ELi32EEvPK6__halfPKjS4_S2_PS0_iiiiPKtS7_iiiiiibS2_i --------------------------
	.section	.nv.shared._Z23gemm_half_q_half_kernelILi1ELi38ELb0ELb0ELi32EEvPK6__halfPKjS4_S2_PS0_iiiiPKtS7_iiiiiibS2_i,"aw",@nobits
	.sectionflags	@""
	.align	4
.nv.shared._Z23gemm_half_q_half_kernelILi1ELi38ELb0ELb0ELi32EEvPK6__halfPKjS4_S2_PS0_iiiiPKtS7_iiiiiibS2_i:
	.zero		1088


//--------------------- .nv.shared._Z23gemm_half_q_half_kernelILi1ELi128ELb0ELb0ELi32EEvPK6__halfPKjS4_S2_PS0_iiiiPKtS7_iiiiiibS2_i --------------------------
	.section	.nv.shared._Z23gemm_half_q_half_kernelILi1ELi128ELb0ELb0ELi32EEvPK6__halfPKjS4_S2_PS0_iiiiPKtS7_iiiiiibS2_i,"aw",@nobits
	.sectionflags	@""
	.align	2
.nv.shared._Z23gemm_half_q_half_kernelILi1ELi128ELb0ELb0ELi32EEvPK6__halfPKjS4_S2_PS0_iiiiPKtS7_iiiiiibS2_i:
	.zero		1088


//--------------------- .nv.constant0._Z23gemm_half_q_half_kernelILi4ELi190ELb0ELb0ELi64EEvPK6__halfPKjS4_S2_PS0_iiiiPKtS7_iiiiiibS2_i --------------------------
	.section	.nv.constant0._Z23gemm_half_q_half_kernelILi4ELi190ELb0ELb0ELi64EEvPK6__halfPKjS4_S2_PS0_iiiiPKtS7_iiiiiibS2_i,"a",@progbits
	.sectionflags	@""
	.align	4
.nv.constant0._Z23gemm_half_q_half_kernelILi4ELi190ELb0ELb0ELi64EEvPK6__halfPKjS4_S2_PS0_iiiiPKtS7_iiiiiibS2_i:
	.zero		1012


//--------------------- .nv.constant0._Z23gemm_half_q_half_kernelILi4ELi160ELb0ELb0ELi64EEvPK6__halfPKjS4_S2_PS0_iiiiPKtS7_iiiiiibS2_i --------------------------
	.section	.nv.constant0._Z23gemm_half_q_half_kernelILi4ELi160ELb0ELb0ELi64EEvPK6__halfPKjS4_S2_PS0_iiiiPKtS7_iiiiiibS2_i,"a",@progbits
	.sectionflags	@""
	.align	4
.nv.constant0._Z23gemm_half_q_half_kernelILi4ELi160ELb0ELb0ELi64EEvPK6__halfPKjS4_S2_PS0_iiiiPKtS7_iiiiiibS2_i:
	.zero		1012


//--------------------- .nv.constant0._Z23gemm_half_q_half_kernelILi4ELi40ELb0ELb0ELi64EEvPK6__halfPKjS4_S2_PS0_iiiiPKtS7_iiiiiibS2_i --------------------------
	.section	.nv.constant0._Z23gemm_half_q_half_kernelILi4ELi40ELb0ELb0ELi64EEvPK6__halfPKjS4_S2_PS0_iiiiPKtS7_iiiiiibS2_i,"a",@progbits
	.sectionflags	@""
	.align	4
.nv.constant0._Z23gemm_half_q_half_kernelILi4ELi40ELb0ELb0ELi64EEvPK6__halfPKjS4_S2_PS0_iiiiPKtS7_iiiiiibS2_i:
	.zero		1012


//--------------------- .nv.constant0._Z23gemm_half_q_half_kernelILi4ELi10ELb0ELb0ELi64EEvPK6__halfPKjS4_S2_PS0_iiiiPKtS7_iiiiiibS2_i --------------------------
	.section	.nv.constant0._Z23gemm_half_q_half_kernelILi4ELi10ELb0ELb0ELi64EEvPK6__halfPKjS4_S2_PS0_iiiiPKtS7_iiiiiibS2_i,"a",@progbits
	.sectionflags	@""
	.align	4
.nv.constant0._Z23gemm_half_q_half_kernelILi4ELi10ELb0ELb0ELi64EEvPK6__halfPKjS4_S2_PS0_iiiiPKtS7_iiiiiibS2_i:
	.zero		1012


//--------------------- .nv.constant0._Z23gemm_half_q_half_kernelILi4ELi172ELb0ELb0ELi64EEvPK6__halfPKjS4_S2_PS0_iiiiPKtS7_iiiiiibS2_i --------------------------
	.section	.nv.constant0._Z23gemm_half_q_half_kernelILi4ELi172ELb0ELb0ELi64EEvPK6__halfPKjS4_S2_PS0_iiiiPKtS7_iiiiiibS2_i,"a",@progbits
	.sectionflags	@""
	.align	4
.nv.constant0._Z23gemm_half_q_half_kernelILi4ELi172ELb0ELb0ELi64EEvPK6__halfPKjS4_S2_PS0_iiiiPKtS7_iiiiiibS2_i:
	.zero		1012


//--------------------- .nv.constant0._Z23gemm_half_q_half_kernelILi4ELi176ELb0ELb0ELi64EEvPK6__halfPKjS4_S2_PS0_iiiiPKtS7_iiiiiibS2_i --------------------------
	.section	.nv.constant0._Z23gemm_half_q_half_kernelILi4ELi176ELb0ELb0ELi64EEvPK6__halfPKjS4_S2_PS0_iiiiPKtS7_iiiiiibS2_i,"a",@progbits
	.sectionflags	@""
	.align	4
.nv.constant0._Z23gemm_half_q_half_kernelILi4ELi176ELb0ELb0ELi64EEvPK6__halfPKjS4_S2_PS0_iiiiPKtS7_iiiiiibS2_i:
	.zero		1012


//--------------------- .nv.constant0._Z23gemm_half_q_half_kernelILi4ELi152ELb0ELb0ELi64EEvPK6__halfPKjS4_S2_PS0_iiiiPKtS7_iiiiiibS2_i --------------------------
	.section	.nv.constant0._Z23gemm_half_q_half_kernelILi4ELi152ELb0ELb0ELi64EEvPK6__halfPKjS4_S2_PS0_iiiiPKtS7_iiiiiibS2_i,"a",@progbits
	.sectionflags	@""
	.align	4
.nv.constant0._Z23gemm_half_q_half_kernelILi4ELi152ELb0ELb0ELi64EEvPK6__halfPKjS4_S2_PS0_iiiiPKtS7_iiiiiibS2_i:
	.zero		1012


//--------------------- .nv.constant0._Z23gemm_half_q_half_kernelILi4ELi140ELb0ELb0ELi64EEvPK6__halfPKjS4_S2_PS0_iiiiPKtS7_iiiiiibS2_i --------------------------
	.section	.nv.constant0._Z23gemm_half_q_half_kernelILi4ELi140ELb0ELb0ELi64EEvPK6__halfPKjS4_S2_PS0_iiiiPKtS7_iiiiiibS2_i,"a",@progbits
	.sectionflags	@""
	.align	4
.nv.constant0._Z23gemm_half_q_half_kernelILi4ELi140ELb0ELb0ELi64EEvPK6__halfPKjS4_S2_PS0_iiiiPKtS7_iiiiiibS2_i:
	.zero		1012


//--------------------- .nv.constant0._Z23gemm_half_q_half_kernelILi4ELi20ELb0ELb0ELi64EEvPK6__halfPKjS4_S2_PS0_iiiiPKtS7_iiiiiibS2_i --------------------------
	.section	.nv.constant0._Z23gemm_half_q_half_kernelILi4ELi20ELb0ELb0ELi64EEvPK6__halfPKjS4_S2_PS0_iiiiPKtS7_iiiiiibS2_i,"a",@progbits
	.sectionflags	@""
	.align	4
.nv.constant0._Z23gemm_half_q_half_kernelILi4ELi20ELb0ELb0ELi64EEvPK6__halfPKjS4_S2_PS0_iiiiPKtS7_iiiiiibS2_i:
	.zero		1012


//--------------------- .nv.constant0._Z23gemm_half_q_half_kernelILi4ELi38ELb0ELb0ELi64EEvPK6__halfPKjS4_S2_PS0_iiiiPKtS7_iiiiiibS2_i --------------------------
	.section	.nv.constant0._Z23gemm_half_q_half_kernelILi4ELi38ELb0ELb0ELi64EEvPK6__halfPKjS4_S2_PS0_iiiiPKtS7_iiiiiibS2_i,"a",@progbits
	.sectionflags	@""
	.align	4
.nv.constant0._Z23gemm_half_q_half_kernelILi4ELi38ELb0ELb0ELi64EEvPK6__halfPKjS4_S2_PS0_iiiiPKtS7_iiiiiibS2_i:
	.zero		1012


//--------------------- .nv.constant0._Z23gemm_half_q_half_kernelILi4ELi128ELb0ELb0ELi64EEvPK6__halfPKjS4_S2_PS0_iiiiPKtS7_iiiiiibS2_i --------------------------
	.section	.nv.constant0._Z23gemm_half_q_half_kernelILi4ELi128ELb0ELb0ELi64EEvPK6__halfPKjS4_S2_PS0_iiiiPKtS7_iiiiiibS2_i,"a",@progbits
	.sectionflags	@""
	.align	4
.nv.constant0._Z23gemm_half_q_half_kernelILi4ELi128ELb0ELb0ELi64EEvPK6__halfPKjS4_S2_PS0_iiiiPKtS7_iiiiiibS2_i:
	.zero		1012


//--------------------- .nv.constant0._Z23gemm_half_q_half_kernelILi4ELi190ELb0ELb0ELi32EEvPK6__halfPKjS4_S2_PS0_iiiiPKtS7_iiiiiibS2_i --------------------------
	.section	.nv.constant0._Z23gemm_half_q_half_kernelILi4ELi190ELb0ELb0ELi32EEvPK6__halfPKjS4_S2_PS0_iiiiPKtS7_iiiiiibS2_i,"a",@progbits
	.sectionflags	@""
	.align	4
.nv.constant0._Z23gemm_half_q_half_kernelILi4ELi190ELb0ELb0ELi32EEvPK6__halfPKjS4_S2_PS0_iiiiPKtS7_iiiiiibS2_i:
	.zero		1012


//--------------------- .nv.constant0._Z23gemm_half_q_half_kernelILi4ELi160ELb0ELb0ELi32EEvPK6__halfPKjS4_S2_PS0_iiiiPKtS7_iiiiiibS2_i --------------------------
	.section	.nv.constant0._Z23gemm_half_q_half_kernelILi4ELi160ELb0ELb0ELi32EEvPK6__halfPKjS4_S2_PS0_iiiiPKtS7_iiiiiibS2_i,"a",@progbits
	.sectionflags	@""
	.align	4
.nv.constant0._Z23gemm_half_q_half_kernelILi4ELi160ELb0ELb0ELi32EEvPK6__halfPKjS4_S2_PS0_iiiiPKtS7_iiiiiibS2_i:
	.zero		1012


//--------------------- .nv.constant0._Z23gemm_half_q_half_kernelILi4ELi40ELb0ELb0ELi32EEvPK6__halfPKjS4_S2_PS0_iiiiPKtS7_iiiiiibS2_i --------------------------
	.section	.nv.constant0._Z23gemm_half_q_half_kernelILi4ELi40ELb0ELb0ELi32EEvPK6__halfPKjS4_S2_PS0_iiiiPKtS7_iiiiiibS2_i,"a",@progbits
	.sectionflags	@""
	.align	4
.nv.constant0._Z23gemm_half_q_half_kernelILi4ELi40ELb0ELb0ELi32EEvPK6__halfPKjS4_S2_PS0_iiiiPKtS7_iiiiiibS2_i:
	.zero		1012


//--------------------- .nv.constant0._Z23gemm_half_q_half_kernelILi4ELi10ELb0ELb0ELi32EEvPK6__halfPKjS4_S2_PS0_iiiiPKtS7_iiiiiibS2_i --------------------------
	.section	.nv.constant0._Z23gemm_half_q_half_kernelILi4ELi10ELb0ELb0ELi32EEvPK6__halfPKjS4_S2_PS0_iiiiPKtS7_iiiiiibS2_i,"a",@progbits
	.sectionflags	@""
	.align	4
.nv.constant0._Z23gemm_half_q_half_kernelILi4ELi10ELb0ELb0ELi32EEvPK6__halfPKjS4_S2_PS0_iiiiPKtS7_iiiiiibS2_i:
	.zero		1012


//--------------------- .nv.constant0._Z23gemm_half_q_half_kernelILi4ELi172ELb0ELb0ELi32EEvPK6__halfPKjS4_S2_PS0_iiiiPKtS7_iiiiiibS2_i --------------------------
	.section	.nv.constant0._Z23gemm_half_q_half_kernelILi4ELi172ELb0ELb0ELi32EEvPK6__halfPKjS4_S2_PS0_iiiiPKtS7_iiiiiibS2_i,"a",@progbits
	.sectionflags	@""
	.align	4
.nv.constant0._Z23gemm_half_q_half_kernelILi4ELi172ELb0ELb0ELi32EEvPK6__halfPKjS4_S2_PS0_iiiiPKtS7_iiiiiibS2_i:
	.zero		1012


//--------------------- .nv.constant0._Z23gemm_half_q_half_kernelILi4ELi176ELb0ELb0ELi32EEvPK6__halfPKjS4_S2_PS0_iiiiPKtS7_iiiiiibS2_i --------------------------
	.section	.nv.constant0._Z23gemm_half_q_half_kernelILi4ELi176ELb0ELb0ELi32EEvPK6__halfPKjS4_S2_PS0_iiiiPKtS7_iiiiiibS2_i,"a",@progbits
	.sectionflags	@""
	.align	4
.nv.constant0._Z23gemm_half_q_half_kernelILi4ELi176ELb0ELb0ELi32EEvPK6__halfPKjS4_S2_PS0_iiiiPKtS7_iiiiiibS2_i:
	.zero		1012


//--------------------- .nv.constant0._Z23gemm_half_q_half_kernelILi4ELi152ELb0ELb0ELi32EEvPK6__halfPKjS4_S2_PS0_iiiiPKtS7_iiiiiibS2_i --------------------------
	.section	.nv.constant0._Z23gemm_half_q_half_kernelILi4ELi152ELb0ELb0ELi32EEvPK6__halfPKjS4_S2_PS0_iiiiPKtS7_iiiiiibS2_i,"a",@progbits
	.sectionflags	@""
	.align	4
.nv.constant0._Z23gemm_half_q_half_kernelILi4ELi152ELb0ELb0ELi32EEvPK6__halfPKjS4_S2_PS0_iiiiPKtS7_iiiiiibS2_i:
	.zero		1012


//--------------------- .nv.constant0._Z23gemm_half_q_half_kernelILi4ELi140ELb0ELb0ELi32EEvPK6__halfPKjS4_S2_PS0_iiiiPKtS7_iiiiiibS2_i --------------------------
	.section	.nv.constant0._Z23gemm_half_q_half_kernelILi4ELi140ELb0ELb0ELi32EEvPK6__halfPKjS4_S2_PS0_iiiiPKtS7_iiiiiibS2_i,"a",@progbits
	.sectionflags	@""
	.align	4
.nv.constant0._Z23gemm_half_q_half_kernelILi4ELi140ELb0ELb0ELi32EEvPK6__halfPKjS4_S2_PS0_iiiiPKtS7_iiiiiibS2_i:
	.zero		1012


//--------------------- .nv.constant0._Z23gemm_half_q_half_kernelILi4ELi20ELb0ELb0ELi32EEvPK6__halfPKjS4_S2_PS0_iiiiPKtS7_iiiiiibS2_i --------------------------
	.section	.nv.constant0._Z23gemm_half_q_half_kernelILi4ELi20ELb0ELb0ELi32EEvPK6__halfPKjS4_S2_PS0_iiiiPKtS7_iiiiiibS2_i,"a",@progbits
	.sectionflags	@""
	.align	4
.nv.constant0._Z23gemm_half_q_half_kernelILi4ELi20ELb0ELb0ELi32EEvPK6__halfPKjS4_S2_PS0_iiiiPKtS7_iiiiiibS2_i:
	.zero		1012


//--------------------- .nv.constant0._Z23gemm_half_q_half_kernelILi4ELi38ELb0ELb0ELi32EEvPK6__halfPKjS4_S2_PS0_iiiiPKtS7_iiiiiibS2_i --------------------------
	.section	.nv.constant0._Z23gemm_half_q_half_kernelILi4ELi38ELb0ELb0ELi32EEvPK6__halfPKjS4_S2_PS0_iiiiPKtS7_iiiiiibS2_i,"a",@progbits
	.sectionflags	@""
	.align	4
.nv.constant0._Z23gemm_half_q_half_kernelILi4ELi38ELb0ELb0ELi32EEvPK6__halfPKjS4_S2_PS0_iiiiPKtS7_iiiiiibS2_i:
	.zero		1012


//--------------------- .nv.constant0._Z23gemm_half_q_half_kernelILi4ELi128ELb0ELb0ELi32EEvPK6__halfPKjS4_S2_PS0_iiiiPKtS7_iiiiiibS2_i --------------------------
	.section	.nv.constant0._Z23gemm_half_q_half_kernelILi4ELi128ELb0ELb0ELi32EEvPK6__halfPKjS4_S2_PS0_iiiiPKtS7_iiiiiibS2_i,"a",@progbits
	.sectionflags	@""
	.align	4
.nv.constant0._Z23gemm_half_q_half_kernelILi4ELi128ELb0ELb0ELi32EEvPK6__halfPKjS4_S2_PS0_iiiiPKtS7_iiiiiibS2_i:
	.zero		1012


//--------------------- .nv.constant0._Z23gemm_half_q_half_kernelILi3ELi190ELb0ELb0ELi64EEvPK6__halfPKjS4_S2_PS0_iiiiPKtS7_iiiiiibS2_i --------------------------
	.section	.nv.constant0._Z23gemm_half_q_half_kernelILi3ELi190ELb0ELb0ELi64EEvPK6__halfPKjS4_S2_PS0_iiiiPKtS7_iiiiiibS2_i,"a",@progbits
	.sectionflags	@""
	.align	4
.nv.constant0._Z23gemm_half_q_half_kernelILi3ELi190ELb0ELb0ELi64EEvPK6__halfPKjS4_S2_PS0_iiiiPKtS7_iiiiiibS2_i:
	.zero		1012


//--------------------- .nv.constant0._Z23gemm_half_q_half_kernelILi3ELi160ELb0ELb0ELi64EEvPK6__halfPKjS4_S2_PS0_iiiiPKtS7_iiiiiibS2_i --------------------------
	.section	.nv.constant0._Z23gemm_half_q_half_kernelILi3ELi160ELb0ELb0ELi64EEvPK6__halfPKjS4_S2_PS0_iiiiPKtS7_iiiiiibS2_i,"a",@progbits
	.sectionflags	@""
	.align	4
.nv.constant0._Z23gemm_half_q_half_kernelILi3ELi160ELb0ELb0ELi64EEvPK6__halfPKjS4_S2_PS0_iiiiPKtS7_iiiiiibS2_i:
	.zero		1012


//--------------------- .nv.constant0._Z23gemm_half_q_half_kernelILi3ELi40ELb0ELb0ELi64EEvPK6__halfPKjS4_S2_PS0_iiiiPKtS7_iiiiiibS2_i --------------------------
	.section	.nv.constant0._Z23gemm_half_q_half_kernelILi3ELi40ELb0ELb0ELi64EEvPK6__halfPKjS4_S2_PS0_iiiiPKtS7_iiiiiibS2_i,"a",@progbits
	.sectionflags	@""
	.align	4
.nv.constant0._Z23gemm_half_q_half_kernelILi3ELi40ELb0ELb0ELi64EEvPK6__halfPKjS4_S2_PS0_iiiiPKtS7_iiiiiibS2_i:
	.zero		1012


//--------------------- .nv.constant0._Z23gemm_half_q_half_kernelILi3ELi10ELb0ELb0ELi64EEvPK6__halfPKjS4_S2_PS0_iiiiPKtS7_iiiiiibS2_i --------------------------
	.section	.nv.constant0._Z23gemm_half_q_half_kernelILi3ELi10ELb0ELb0ELi64EEvPK6__halfPKjS4_S2_PS0_iiiiPKtS7_iiiiiibS2_i,"a",@progbits
	.sectionflags	@""
	.align	4
.nv.constant0._Z23gemm_half_q_half_kernelILi3ELi10ELb0ELb0ELi64EEvPK6__halfPKjS4_S2_PS0_iiiiPKtS7_iiiiiibS2_i:
	.zero		1012


//--------------------- .nv.constant0._Z23gemm_half_q_half_kernelILi3ELi172ELb0ELb0ELi64EEvPK6__halfPKjS4_S2_PS0_iiiiPKtS7_iiiiiibS2_i --------------------------
	.section	.nv.constant0._Z23gemm_half_q_half_kernelILi3ELi172ELb0ELb0ELi64EEvPK6__halfPKjS4_S2_PS0_iiiiPKtS7_iiiiiibS2_i,"a",@progbits
	.sectionflags	@""
	.align	4
.nv.constant0._Z23gemm_half_q_half_kernelILi3ELi172ELb0ELb0ELi64EEvPK6__halfPKjS4_S2_PS0_iiiiPKtS7_iiiiiibS2_i:
	.zero		1012


//--------------------- .nv.constant0._Z23gemm_half_q_half_kernelILi3ELi176ELb0ELb0ELi64EEvPK6__halfPKjS4_S2_PS0_iiiiPKtS7_iiiiiibS2_i --------------------------
	.section	.nv.constant0._Z23gemm_half_q_half_kernelILi3ELi176ELb0ELb0ELi64EEvPK6__halfPKjS4_S2_PS0_iiiiPKtS7_iiiiiibS2_i,"a",@progbits
	.sectionflags	@""
	.align	4
.nv.constant0._Z23gemm_half_q_half_kernelILi3ELi176ELb0ELb0ELi64EEvPK6__halfPKjS4_S2_PS0_iiiiPKtS7_iiiiiibS2_i:
	.zero		1012


//--------------------- .nv.constant0._Z23gemm_half_q_half_kernelILi3ELi152ELb0ELb0ELi64EEvPK6__halfPKjS4_S2_PS0_iiiiPKtS7_iiiiiibS2_i --------------------------
	.section	.nv.constant0._Z23gemm_half_q_half_kernelILi3ELi152ELb0ELb0ELi64EEvPK6__halfPKjS4_S2_PS0_iiiiPKtS7_iiiiiibS2_i,"a",@progbits
	.sectionflags	@""
	.align	4
.nv.constant0._Z23gemm_half_q_half_kernelILi3ELi152ELb0ELb0ELi64EEvPK6__halfPKjS4_S2_PS0_iiiiPKtS7_iiiiiibS2_i:
	.zero		1012


//--------------------- .nv.constant0._Z23gemm_half_q_half_kernelILi3ELi140ELb0ELb0ELi64EEvPK6__halfPKjS4_S2_PS0_iiiiPKtS7_iiiiiibS2_i --------------------------
	.section	.nv.constant0._Z23gemm_half_q_half_kernelILi3ELi140ELb0ELb0ELi64EEvPK6__halfPKjS4_S2_PS0_iiiiPKtS7_iiiiiibS2_i,"a",@progbits
	.sectionflags	@""
	.align	4
.nv.constant0._Z23gemm_half_q_half_kernelILi3ELi140ELb0ELb0ELi64EEvPK6__halfPKjS4_S2_PS0_iiiiPKtS7_iiiiiibS2_i:
	.zero		1012


//--------------------- .nv.constant0._Z23gemm_half_q_half_kernelILi3ELi20ELb0ELb0ELi64EEvPK6__halfPKjS4_S2_PS0_iiiiPKtS7_iiiiiibS2_i --------------------------
	.section	.nv.constant0._Z23gemm_half_q_half_kernelILi3ELi20ELb0ELb0ELi64EEvPK6__halfPKjS4_S2_PS0_iiiiPKtS7_iiiiiibS2_i,"a",@progbits
	.sectionflags	@""
	.align	4
.nv.constant0._Z23gemm_half_q_half_kernelILi3ELi20ELb0ELb0ELi64EEvPK6__halfPKjS4_S2_PS0_iiiiPKtS7_iiiiiibS2_i:
	.zero		1012


//--------------------- .nv.constant0._Z23gemm_half_q_half_kernelILi3ELi38ELb0ELb0ELi64EEvPK6__halfPKjS4_S2_PS0_iiiiPKtS7_iiiiiibS2_i --------------------------
	.section	.nv.constant0._Z23gemm_half_q_half_kernelILi3ELi38ELb0ELb0ELi64EEvPK6__halfPKjS4_S2_PS0_iiiiPKtS7_iiiiiibS2_i,"a",@progbits
	.sectionflags	@""
	.align	4
.nv.constant0._Z23gemm_half_q_half_kernelILi3ELi38ELb0ELb0ELi64EEvPK6__halfPKjS4_S2_PS0_iiiiPKtS7_iiiiiibS2_i:
	.zero		1012


//--------------------- .nv.constant0._Z23gemm_half_q_half_kernelILi3ELi128ELb0ELb0ELi64EEvPK6__halfPKjS4_S2_PS0_iiiiPKtS7_iiiiiibS2_i --------------------------
	.section	.nv.constant0._Z23gemm_half_q_half_kernelILi3ELi128ELb0ELb0ELi64EEvPK6__halfPKjS4_S2_PS0_iiiiPKtS7_iiiiiibS2_i,"a",@progbits
	.sectionflags	@""
	.align	4
.nv.constant0._Z23gemm_half_q_half_kernelILi3ELi128ELb0ELb0ELi64EEvPK6__halfPKjS4_S2_PS0_iiiiPKtS7_iiiiiibS2_i:
	.zero		1012


//--------------------- .nv.constant0._Z23gemm_half_q_half_kernelILi3ELi190ELb0ELb0ELi32EEvPK6__halfPKjS4_S2_PS0_iiiiPKtS7_iiiiiibS2_i --------------------------
	.section	.nv.constant0._Z23gemm_half_q_half_kernelILi3ELi190ELb0ELb0ELi32EEvPK6__halfPKjS4_S2_PS0_iiiiPKtS7_iiiiiibS2_i,"a",@progbits
	.sectionflags	@""
	.align	4
.nv.constant0._Z23gemm_half_q_half_kernelILi3ELi190ELb0ELb0ELi32EEvPK6__halfPKjS4_S2_PS0_iiiiPKtS7_iiiiiibS2_i:
	.zero		1012


//--------------------- .nv.constant0._Z23gemm_half_q_half_kernelILi3ELi160ELb0ELb0ELi32EEvPK6__halfPKjS4_S2_PS0_iiiiPKtS7_iiiiiibS2_i --------------------------
	.section	.nv.constant0._Z23gemm_half_q_half_kernelILi3ELi160ELb0ELb0ELi32EEvPK6__halfPKjS4_S2_PS0_iiiiPKtS7_iiiiiibS2_i,"a",@progbits
	.sectionflags	@""
	.align	4
.nv.constant0._Z23gemm_half_q_half_kernelILi3ELi160ELb0ELb0ELi32EEvPK6__halfPKjS4_S2_PS0_iiiiPKtS7_iiiiiibS2_i:
	.zero		1012


//--------------------- .nv.constant0._Z23gemm_half_q_half_kernelILi3ELi40ELb0ELb0ELi32EEvPK6__halfPKjS4_S2_PS0_iiiiPKtS7_iiiiiibS2_i --------------------------
	.section	.nv.constant0._Z23gemm_half_q_half_kernelILi3ELi40ELb0ELb0ELi32EEvPK6__halfPKjS4_S2_PS0_iiiiPKtS7_iiiiiibS2_i,"a",@progbits
	.sectionflags	@""
	.align	4
.nv.constant0._Z23gemm_half_q_half_kernelILi3ELi40ELb0ELb0ELi32EEvPK6__halfPKjS4_S2_PS0_iiiiPKtS7_iiiiiibS2_i:
	.zero		1012


//--------------------- .nv.constant0._Z23gemm_half_q_half_kernelILi3ELi10ELb0ELb0ELi32EEvPK6__halfPKjS4_S2_PS0_iiiiPKtS7_iiiiiibS2_i --------------------------
	.section	.nv.constant0._Z23gemm_half_q_half_kernelILi3ELi10ELb0ELb0ELi32EEvPK6__halfPKjS4_S2_PS0_iiiiPKtS7_iiiiiibS2_i,"a",@progbits
	.sectionflags	@""
	.align	4
.nv.constant0._Z23gemm_half_q_half_kernelILi3ELi10ELb0ELb0ELi32EEvPK6__halfPKjS4_S2_PS0_iiiiPKtS7_iiiiiibS2_i:
	.zero		1012


//--------------------- .nv.constant0._Z23gemm_half_q_half_kernelILi3ELi172ELb0ELb0ELi32EEvPK6__halfPKjS4_S2_PS0_iiiiPKtS7_iiiiiibS2_i --------------------------
	.section	.nv.constant0._Z23gemm_half_q_half_kernelILi3ELi172ELb0ELb0ELi32EEvPK6__halfPKjS4_S2_PS0_iiiiPKtS7_iiiiiibS2_i,"a",@progbits
	.sectionflags	@""
	.align	4
.nv.constant0._Z23gemm_half_q_half_kernelILi3ELi172ELb0ELb0ELi32EEvPK6__halfPKjS4_S2_PS0_iiiiPKtS7_iiiiiibS2_i:
	.zero		1012


//--------------------- .nv.constant0._Z23gemm_half_q_half_kernelILi3ELi176ELb0ELb0ELi32EEvPK6__halfPKjS4_S2_PS0_iiiiPKtS7_iiiiiibS2_i --------------------------
	.section	.nv.constant0._Z23gemm_half_q_half_kernelILi3ELi176ELb0ELb0ELi32EEvPK6__halfPKjS4_S2_PS0_iiiiPKtS7_iiiiiibS2_i,"a",@progbits
	.sectionflags	@""
	.align	4
.nv.constant0._Z23gemm_half_q_half_kernelILi3ELi176ELb0ELb0ELi32EEvPK6__halfPKjS4_S2_PS0_iiiiPKtS7_iiiiiibS2_i:
	.zero		1012


//--------------------- .nv.constant0._Z23gemm_half_q_half_kernelILi3ELi152ELb0ELb0ELi32EEvPK6__halfPKjS4_S2_PS0_iiiiPKtS7_iiiiiibS2_i --------------------------
	.section	.nv.constant0._Z23gemm_half_q_half_kernelILi3ELi152ELb0ELb0ELi32EEvPK6__halfPKjS4_S2_PS0_iiiiPKtS7_iiiiiibS2_i,"a",@progbits
	.sectionflags	@""
	.align	4
.nv.constant0._Z23gemm_half_q_half_kernelILi3ELi152ELb0ELb0ELi32EEvPK6__halfPKjS4_S2_PS0_iiiiPKtS7_iiiiiibS2_i:
	.zero		1012


//--------------------- .nv.constant0._Z23gemm_half_q_half_kernelILi3ELi140ELb0ELb0ELi32EEvPK6__halfPKjS4_S2_PS0_iiiiPKtS7_iiiiiibS2_i --------------------------
	.section	.nv.constant0._Z23gemm_half_q_half_kernelILi3ELi140ELb0ELb0ELi32EEvPK6__halfPKjS4_S2_PS0_iiiiPKtS7_iiiiiibS2_i,"a",@progbits
	.sectionflags	@""
	.align	4
.nv.constant0._Z23gemm_half_q_half_kernelILi3ELi140ELb0ELb0ELi32EEvPK6__halfPKjS4_S2_PS0_iiiiPKtS7_iiiiiibS2_i:
	.zero		1012


//--------------------- .nv.constant0._Z23gemm_half_q_half_kernelILi3ELi20ELb0ELb0ELi32EEvPK6__halfPKjS4_S2_PS0_iiiiPKtS7_iiiiiibS2_i --------------------------
	.section	.nv.constant0._Z23gemm_half_q_half_kernelILi3ELi20ELb0ELb0ELi32EEvPK6__halfPKjS4_S2_PS0_iiiiPKtS7_iiiiiibS2_i,"a",@progbits
	.sectionflags	@""
	.align	4
.nv.constant0._Z23gemm_half_q_half_kernelILi3ELi20ELb0ELb0ELi32EEvPK6__halfPKjS4_S2_PS0_iiiiPKtS7_iiiiiibS2_i:
	.zero		1012


//--------------------- .nv.constant0._Z23gemm_half_q_half_kernelILi3ELi38ELb0ELb0ELi32EEvPK6__halfPKjS4_S2_PS0_iiiiPKtS7_iiiiiibS2_i --------------------------
	.section	.nv.constant0._Z23gemm_half_q_half_kernelILi3ELi38ELb0ELb0ELi32EEvPK6__halfPKjS4_S2_PS0_iiiiPKtS7_iiiiiibS2_i,"a",@progbits
	.sectionflags	@""
	.align	4
.nv.constant0._Z23gemm_half_q_half_kernelILi3ELi38ELb0ELb0ELi32EEvPK6__halfPKjS4_S2_PS0_iiiiPKtS7_iiiiiibS2_i:
	.zero		1012


//--------------------- .nv.constant0._Z23gemm_half_q_half_kernelILi3ELi128ELb0ELb0ELi32EEvPK6__halfPKjS4_S2_PS0_iiiiPKtS7_iiiiiibS2_i --------------------------
	.section	.nv.constant0._Z23gemm_half_q_half_kernelILi3ELi128ELb0ELb0ELi32EEvPK6__halfPKjS4_S2_PS0_iiiiPKtS7_iiiiiibS2_i,"a",@progbits
	.sectionflags	@""
	.align	4
.nv.constant0._Z23gemm_half_q_half_kernelILi3ELi128ELb0ELb0ELi32EEvPK6__halfPKjS4_S2_PS0_iiiiPKtS7_iiiiiibS2_i:
	.zero		1012


//--------------------- .nv.constant0._Z23gemm_half_q_half_kernelILi2ELi190ELb0ELb0ELi64EEvPK6__halfPKjS4_S2_PS0_iiiiPKtS7_iiiiiibS2_i --------------------------
	.section	.nv.constant0._Z23gemm_half_q_half_kernelILi2ELi190ELb0ELb0ELi64EEvPK6__halfPKjS4_S2_PS0_iiiiPKtS7_iiiiiibS2_i,"a",@progbits
	.sectionflags	@""
	.align	4
.nv.constant0._Z23gemm_half_q_half_kernelILi2ELi190ELb0ELb0ELi64EEvPK6__halfPKjS4_S2_PS0_iiiiPKtS7_iiiiiibS2_i:
	.zero		1012


//--------------------- .nv.constant0._Z23gemm_half_q_half_kernelILi2ELi160ELb0ELb0ELi64EEvPK6__halfPKjS4_S2_PS0_iiiiPKtS7_iiiiiibS2_i --------------------------
	.section	.nv.constant0._Z23gemm_half_q_half_kernelILi2ELi160ELb0ELb0ELi64EEvPK6__halfPKjS4_S2_PS0_iiiiPKtS7_iiiiiibS2_i,"a",@progbits
	.sectionflags	@""
	.align	4
.nv.constant0._Z23gemm_half_q_half_kernelILi2ELi160ELb0ELb0ELi64EEvPK6__halfPKjS4_S2_PS0_iiiiPKtS7_iiiiiibS2_i:
	.zero		1012


//--------------------- .nv.constant0._Z23gemm_half_q_half_kernelILi2ELi40ELb0ELb0ELi64EEvPK6__halfPKjS4_S2_PS0_iiiiPKtS7_iiiiiibS2_i --------------------------
	.section	.nv.constant0._Z23gemm_half_q_half_kernelILi2ELi40ELb0ELb0ELi64EEvPK6__halfPKjS4_S2_PS0_iiiiPKtS7_iiiiiibS2_i,"a",@progbits
	.sectionflags	@""
	.align	4
.nv.constant0._Z23gemm_half_q_half_kernelILi2ELi40ELb0ELb0ELi64EEvPK6__halfPKjS4_S2_PS0_iiiiPKtS7_iiiiiibS2_i:
	.zero		1012


//--------------------- .nv.constant0._Z23gemm_half_q_half_kernelILi2ELi10ELb0ELb0ELi64EEvPK6__halfPKjS4_S2_PS0_iiiiPKtS7_iiiiiibS2_i --------------------------
	.section	.nv.constant0._Z23gemm_half_q_half_kernelILi2ELi10ELb0ELb0ELi64EEvPK6__halfPKjS4_S2_PS0_iiiiPKtS7_iiiiiibS2_i,"a",@progbits
	.sectionflags	@""
	.align	4
.nv.constant0._Z23gemm_half_q_half_kernelILi2ELi10ELb0ELb0ELi64EEvPK6__halfPKjS4_S2_PS0_iiiiPKtS7_iiiiiibS2_i:
	.zero		1012


//--------------------- .nv.constant0._Z23gemm_half_q_half_kernelILi2ELi172ELb0ELb0ELi64EEvPK6__halfPKjS4_S2_PS0_iiiiPKtS7_iiiiiibS2_i --------------------------
	.section	.nv.constant0._Z23gemm_half_q_half_kernelILi2ELi172ELb0ELb0ELi64EEvPK6__halfPKjS4_S2_PS0_iiiiPKtS7_iiiiiibS2_i,"a",@progbits
	.sectionflags	@""
	.align	4
.nv.constant0._Z23gemm_half_q_half_kernelILi2ELi172ELb0ELb0ELi64EEvPK6__halfPKjS4_S2_PS0_iiiiPKtS7_iiiiiibS2_i:
	.zero		1012


//--------------------- .nv.constant0._Z23gemm_half_q_half_kernelILi2ELi176ELb0ELb0ELi64EEvPK6__halfPKjS4_S2_PS0_iiiiPKtS7_iiiiiibS2_i --------------------------
	.section	.nv.constant0._Z23gemm_half_q_half_kernelILi2ELi176ELb0ELb0ELi64EEvPK6__halfPKjS4_S2_PS0_iiiiPKtS7_iiiiiibS2_i,"a",@progbits
	.sectionflags	@""
	.align	4
.nv.constant0._Z23gemm_half_q_half_kernelILi2ELi176ELb0ELb0ELi64EEvPK6__halfPKjS4_S2_PS0_iiiiPKtS7_iiiiiibS2_i:
	.zero		1012


//--------------------- .nv.constant0._Z23gemm_half_q_half_kernelILi2ELi152ELb0ELb0ELi64EEvPK6__halfPKjS4_S2_PS0_iiiiPKtS7_iiiiiibS2_i --------------------------
	.section	.nv.constant0._Z23gemm_half_q_half_kernelILi2ELi152ELb0ELb0ELi64EEvPK6__halfPKjS4_S2_PS0_iiiiPKtS7_iiiiiibS2_i,"a",@progbits
	.sectionflags	@""
	.align	4
.nv.constant0._Z23gemm_half_q_half_kernelILi2ELi152ELb0ELb0ELi64EEvPK6__halfPKjS4_S2_PS0_iiiiPKtS7_iiiiiibS2_i:
	.zero		1012


//--------------------- .nv.constant0._Z23gemm_half_q_half_kernelILi2ELi140ELb0ELb0ELi64EEvPK6__halfPKjS4_S2_PS0_iiiiPKtS7_iiiiiibS2_i --------------------------
	.section	.nv.constant0._Z23gemm_half_q_half_kernelILi2ELi140ELb0ELb0ELi64EEvPK6__halfPKjS4_S2_PS0_iiiiPKtS7_iiiiiibS2_i,"a",@progbits
	.sectionflags	@""
	.align	4
.nv.constant0._Z23gemm_half_q_half_kernelILi2ELi140ELb0ELb0ELi64EEvPK6__halfPKjS4_S2_PS0_iiiiPKtS7_iiiiiibS2_i:
	.zero		1012


//--------------------- .nv.constant0._Z23gemm_half_q_half_kernelILi2ELi20ELb0ELb0ELi64EEvPK6__halfPKjS4_S2_PS0_iiiiPKtS7_iiiiiibS2_i --------------------------
	.section	.nv.constant0._Z23gemm_half_q_half_kernelILi2ELi20ELb0ELb0ELi64EEvPK6__halfPKjS4_S2_PS0_iiiiPKtS7_iiiiiibS2_i,"a",@progbits
	.sectionflags	@""
	.align	4
.nv.constant0._Z23gemm_half_q_half_kernelILi2ELi20ELb0ELb0ELi64EEvPK6__halfPKjS4_S2_PS0_iiiiPKtS7_iiiiiibS2_i:
	.zero		1012


//--------------------- .nv.constant0._Z23gemm_half_q_half_kernelILi2ELi38ELb0ELb0ELi64EEvPK6__halfPKjS4_S2_PS0_iiiiPKtS7_iiiiiibS2_i --------------------------
	.section	.nv.constant0._Z23gemm_half_q_half_kernelILi2ELi38ELb0ELb0ELi64EEvPK6__halfPKjS4_S2_PS0_iiiiPKtS7_iiiiiibS2_i,"a",@progbits
	.sectionflags	@""
	.align	4
.nv.constant0._Z23gemm_half_q_half_kernelILi2ELi38ELb0ELb0ELi64EEvPK6__halfPKjS4_S2_PS0_iiiiPKtS7_iiiiiibS2_i:
	.zero		1012


//--------------------- .nv.constant0._Z23gemm_half_q_half_kernelILi2ELi128ELb0ELb0ELi64EEvPK6__halfPKjS4_S2_PS0_iiiiPKtS7_iiiiiibS2_i --------------------------
	.section	.nv.constant0._Z23gemm_half_q_half_kernelILi2ELi128ELb0ELb0ELi64EEvPK6__halfPKjS4_S2_PS0_iiiiPKtS7_iiiiiibS2_i,"a",@progbits
	.sectionflags	@""
	.align	4
.nv.constant0._Z23gemm_half_q_half_kernelILi2ELi128ELb0ELb0ELi64EEvPK6__halfPKjS4_S2_PS0_iiiiPKtS7_iiiiiibS2_i:
	.zero		1012


//--------------------- .nv.constant0._Z23gemm_half_q_half_kernelILi2ELi190ELb0ELb0ELi32EEvPK6__halfPKjS4_S2_PS0_iiiiPKtS7_iiiiiibS2_i --------------------------
	.section	.nv.constant0._Z23gemm_half_q_half_kernelILi2ELi190ELb0ELb0ELi32EEvPK6__halfPKjS4_S2_PS0_iiiiPKtS7_iiiiiibS2_i,"a",@progbits
	.sectionflags	@""
	.align	4
.nv.constant0._Z23gemm_half_q_half_kernelILi2ELi190ELb0ELb0ELi32EEvPK6__halfPKjS4_S2_PS0_iiiiPKtS7_iiiiiibS2_i:
	.zero		1012


//--------------------- .nv.constant0._Z23gemm_half_q_half_kernelILi2ELi160ELb0ELb0ELi32EEvPK6__halfPKjS4_S2_PS0_iiiiPKtS7_iiiiiibS2_i --------------------------
	.section	.nv.constant0._Z23gemm_half_q_half_kernelILi2ELi160ELb0ELb0ELi32EEvPK6__halfPKjS4_S2_PS0_iiiiPKtS7_iiiiiibS2_i,"a",@progbits
	.sectionflags	@""
	.align	4
.nv.constant0._Z23gemm_half_q_half_kernelILi2ELi160ELb0ELb0ELi32EEvPK6__halfPKjS4_S2_PS0_iiiiPKtS7_iiiiiibS2_i:
	.zero		1012


//--------------------- .nv.constant0._Z23gemm_half_q_half_kernelILi2ELi40ELb0ELb0ELi32EEvPK6__halfPKjS4_S2_PS0_iiiiPKtS7_iiiiiibS2_i --------------------------
	.section	.nv.constant0._Z23gemm_half_q_half_kernelILi2ELi40ELb0ELb0ELi32EEvPK6__halfPKjS4_S2_PS0_iiiiPKtS7_iiiiiibS2_i,"a",@progbits
	.sectionflags	@""
	.align	4
.nv.constant0._Z23gemm_half_q_half_kernelILi2ELi40ELb0ELb0ELi32EEvPK6__halfPKjS4_S2_PS0_iiiiPKtS7_iiiiiibS2_i:
	.zero		1012


//--------------------- .nv.constant0._Z23gemm_half_q_half_kernelILi2ELi10ELb0ELb0ELi32EEvPK6__halfPKjS4_S2_PS0_iiiiPKtS7_iiiiiibS2_i --------------------------
	.section	.nv.constant0._Z23gemm_half_q_half_kernelILi2ELi10ELb0ELb0ELi32EEvPK6__halfPKjS4_S2_PS0_iiiiPKtS7_iiiiiibS2_i,"a",@progbits
	.sectionflags	@""
	.align	4
.nv.constant0._Z23gemm_half_q_half_kernelILi2ELi10ELb0ELb0ELi32EEvPK6__halfPKjS4_S2_PS0_iiiiPKtS7_iiiiiibS2_i:
	.zero		1012


//--------------------- .nv.constant0._Z23gemm_half_q_half_kernelILi2ELi172ELb0ELb0ELi32EEvPK6__halfPKjS4_S2_PS0_iiiiPKtS7_iiiiiibS2_i --------------------------
	.section	.nv.constant0._Z23gemm_half_q_half_kernelILi2ELi172ELb0ELb0ELi32EEvPK6__halfPKjS4_S2_PS0_iiiiPKtS7_iiiiiibS2_i,"a",@progbits
	.sectionflags	@""
	.align	4
.nv.constant0._Z23gemm_half_q_half_kernelILi2ELi172ELb0ELb0ELi32EEvPK6__halfPKjS4_S2_PS0_iiiiPKtS7_iiiiiibS2_i:
	.zero		1012


//--------------------- .nv.constant0._Z23gemm_half_q_half_kernelILi2ELi176ELb0ELb0ELi32EEvPK6__halfPKjS4_S2_PS0_iiiiPKtS7_iiiiiibS2_i --------------------------
	.section	.nv.constant0._Z23gemm_half_q_half_kernelILi2ELi176ELb0ELb0ELi32EEvPK6__halfPKjS4_S2_PS0_iiiiPKtS7_iiiiiibS2_i,"a",@progbits
	.sectionflags	@""
	.align	4
.nv.constant0._Z23gemm_half_q_half_kernelILi2ELi176ELb0ELb0ELi32EEvPK6__halfPKjS4_S2_PS0_iiiiPKtS7_iiiiiibS2_i:
	.zero		1012


//--------------------- .nv.constant0._Z23gemm_half_q_half_kernelILi2ELi152ELb0ELb0ELi32EEvPK6__halfPKjS4_S2_PS0_iiiiPKtS7_iiiiiibS2_i --------------------------
	.section	.nv.constant0._Z23gemm_half_q_half_kernelILi2ELi152ELb0ELb0ELi32EEvPK6__halfPKjS4_S2_PS0_iiiiPKtS7_iiiiiibS2_i,"a",@progbits
	.sectionflags	@""
	.align	4
.nv.constant0._Z23gemm_half_q_half_kernelILi2ELi152ELb0ELb0ELi32EEvPK6__halfPKjS4_S2_PS0_iiiiPKtS7_iiiiiibS2_i:
	.zero		1012


//--------------------- .nv.constant0._Z23gemm_half_q_half_kernelILi2ELi140ELb0ELb0ELi32EEvPK6__halfPKjS4_S2_PS0_iiiiPKtS7_iiiiiibS2_i --------------------------
	.section	.nv.constant0._Z23gemm_half_q_half_kernelILi2ELi140ELb0ELb0ELi32EEvPK6__halfPKjS4_S2_PS0_iiiiPKtS7_iiiiiibS2_i,"a",@progbits
	.sectionflags	@""
	.align	4
.nv.constant0._Z23gemm_half_q_half_kernelILi2ELi140ELb0ELb0ELi32EEvPK6__halfPKjS4_S2_PS0_iiiiPKtS7_iiiiiibS2_i:
	.zero		1012


//--------------------- .nv.constant0._Z23gemm_half_q_half_kernelILi2ELi20ELb0ELb0ELi32EEvPK6__halfPKjS4_S2_PS0_iiiiPKtS7_iiiiiibS2_i --------------------------
	.section	.nv.constant0._Z23gemm_half_q_half_kernelILi2ELi20ELb0ELb0ELi32EEvPK6__halfPKjS4_S2_PS0_iiiiPKtS7_iiiiiibS2_i,"a",@progbits
	.sectionflags	@""
	.align	4
.nv.constant0._Z23gemm_half_q_half_kernelILi2ELi20ELb0ELb0ELi32EEvPK6__halfPKjS4_S2_PS0_iiiiPKtS7_iiiiiibS2_i:
	.zero		1012


//--------------------- .nv.constant0._Z23gemm_half_q_half_kernelILi2ELi38ELb0ELb0ELi32EEvPK6__halfPKjS4_S2_PS0_iiiiPKtS7_iiiiiibS2_i --------------------------
	.section	.nv.constant0._Z23gemm_half_q_half_kernelILi2ELi38ELb0ELb0ELi32EEvPK6__halfPKjS4_S2_PS0_iiiiPKtS7_iiiiiibS2_i,"a",@progbits
	.sectionflags	@""
	.align	4
.nv.constant0._Z23gemm_half_q_half_kernelILi2ELi38ELb0ELb0ELi32EEvPK6__halfPKjS4_S2_PS0_iiiiPKtS7_iiiiiibS2_i:
	.zero		1012


//--------------------- .nv.constant0._Z23gemm_half_q_half_kernelILi2ELi128ELb0ELb0ELi32EEvPK6__halfPKjS4_S2_PS0_iiiiPKtS7_iiiiiibS2_i --------------------------
	.section	.nv.constant0._Z23gemm_half_q_half_kernelILi2ELi128ELb0ELb0ELi32EEvPK6__halfPKjS4_S2_PS0_iiiiPKtS7_iiiiiibS2_i,"a",@progbits
	.sectionflags	@""
	.align	4
.nv.constant0._Z23gemm_half_q_half_kernelILi2ELi128ELb0ELb0ELi32EEvPK6__halfPKjS4_S2_PS0_iiiiPKtS7_iiiiiibS2_i:
	.zero		1012


//--------------------- .nv.constant0._Z23gemm_half_q_half_kernelILi1ELi190ELb0ELb0ELi64EEvPK6__halfPKjS4_S2_PS0_iiiiPKtS7_iiiiiibS2_i --------------------------
	.section	.nv.constant0._Z23gemm_half_q_half_kernelILi1ELi190ELb0ELb0ELi64EEvPK6__halfPKjS4_S2_PS0_iiiiPKtS7_iiiiiibS2_i,"a",@progbits
	.sectionflags	@""
	.align	4
.nv.constant0._Z23gemm_half_q_half_kernelILi1ELi190ELb0ELb0ELi64EEvPK6__halfPKjS4_S2_PS0_iiiiPKtS7_iiiiiibS2_i:
	.zero		1012


//--------------------- .nv.constant0._Z23gemm_half_q_half_kernelILi1ELi160ELb0ELb0ELi64EEvPK6__halfPKjS4_S2_PS0_iiiiPKtS7_iiiiiibS2_i --------------------------
	.section	.nv.constant0._Z23gemm_half_q_half_kernelILi1ELi160ELb0ELb0ELi64EEvPK6__halfPKjS4_S2_PS0_iiiiPKtS7_iiiiiibS2_i,"a",@progbits
	.sectionflags	@""
	.align	4
.nv.constant0._Z23gemm_half_q_half_kernelILi1ELi160ELb0ELb0ELi64EEvPK6__halfPKjS4_S2_PS0_iiiiPKtS7_iiiiiibS2_i:
	.zero		1012


//--------------------- .nv.constant0._Z23gemm_half_q_half_kernelILi1ELi40ELb0ELb0ELi64EEvPK6__halfPKjS4_S2_PS0_iiiiPKtS7_iiiiiibS2_i --------------------------
	.section	.nv.constant0._Z23gemm_half_q_half_kernelILi1ELi40ELb0ELb0ELi64EEvPK6__halfPKjS4_S2_PS0_iiiiPKtS7_iiiiiibS2_i,"a",@progbits
	.sectionflags	@""
	.align	4
.nv.constant0._Z23gemm_half_q_half_kernelILi1ELi40ELb0ELb0ELi64EEvPK6__halfPKjS4_S2_PS0_iiiiPKtS7_iiiiiibS2_i:
	.zero		1012


//--------------------- .nv.constant0._Z23gemm_half_q_half_kernelILi1ELi10ELb0ELb0ELi64EEvPK6__halfPKjS4_S2_PS0_iiiiPKtS7_iiiiiibS2_i --------------------------
	.section	.nv.constant0._Z23gemm_half_q_half_kernelILi1ELi10ELb0ELb0ELi64EEvPK6__halfPKjS4_S2_PS0_iiiiPKtS7_iiiiiibS2_i,"a",@progbits
	.sectionflags	@""
	.align	4
.nv.constant0._Z23gemm_half_q_half_kernelILi1ELi10ELb0ELb0ELi64EEvPK6__halfPKjS4_S2_PS0_iiiiPKtS7_iiiiiibS2_i:
	.zero		1012


//--------------------- .nv.constant0._Z23gemm_half_q_half_kernelILi1ELi172ELb0ELb0ELi64EEvPK6__halfPKjS4_S2_PS0_iiiiPKtS7_iiiiiibS2_i --------------------------
	.section	.nv.constant0._Z23gemm_half_q_half_kernelILi1ELi172ELb0ELb0ELi64EEvPK6__halfPKjS4_S2_PS0_iiiiPKtS7_iiiiiibS2_i,"a",@progbits
	.sectionflags	@""
	.align	4
.nv.constant0._Z23gemm_half_q_half_kernelILi1ELi172ELb0ELb0ELi64EEvPK6__halfPKjS4_S2_PS0_iiiiPKtS7_iiiiiibS2_i:
	.zero		1012


//--------------------- .nv.constant0._Z23gemm_half_q_half_kernelILi1ELi176ELb0ELb0ELi64EEvPK6__halfPKjS4_S2_PS0_iiiiPKtS7_iiiiiibS2_i --------------------------
	.section	.nv.constant0._Z23gemm_half_q_half_kernelILi1ELi176ELb0ELb0ELi64EEvPK6__halfPKjS4_S2_PS0_iiiiPKtS7_iiiiiibS2_i,"a",@progbits
	.sectionflags	@""
	.align	4
.nv.constant0._Z23gemm_half_q_half_kernelILi1ELi176ELb0ELb0ELi64EEvPK6__halfPKjS4_S2_PS0_iiiiPKtS7_iiiiiibS2_i:
	.zero		1012


//--------------------- .nv.constant0._Z23gemm_half_q_half_kernelILi1ELi152ELb0ELb0ELi64EEvPK6__halfPKjS4_S2_PS0_iiiiPKtS7_iiiiiibS2_i --------------------------
	.section	.nv.constant0._Z23gemm_half_q_half_kernelILi1ELi152ELb0ELb0ELi64EEvPK6__halfPKjS4_S2_PS0_iiiiPKtS7_iiiiiibS2_i,"a",@progbits
	.sectionflags	@""
	.align	4
.nv.constant0._Z23gemm_half_q_half_kernelILi1ELi152ELb0ELb0ELi64EEvPK6__halfPKjS4_S2_PS0_iiiiPKtS7_iiiiiibS2_i:
	.zero		1012


//--------------------- .nv.constant0._Z23gemm_half_q_half_kernelILi1ELi140ELb0ELb0ELi64EEvPK6__halfPKjS4_S2_PS0_iiiiPKtS7_iiiiiibS2_i --------------------------
	.section	.nv.constant0._Z23gemm_half_q_half_kernelILi1ELi140ELb0ELb0ELi64EEvPK6__halfPKjS4_S2_PS0_iiiiPKtS7_iiiiiibS2_i,"a",@progbits
	.sectionflags	@""
	.align	4
.nv.constant0._Z23gemm_half_q_half_kernelILi1ELi140ELb0ELb0ELi64EEvPK6__halfPKjS4_S2_PS0_iiiiPKtS7_iiiiiibS2_i:
	.zero		1012


//--------------------- .nv.constant0._Z23gemm_half_q_half_kernelILi1ELi20ELb0ELb0ELi64EEvPK6__halfPKjS4_S2_PS0_iiiiPKtS7_iiiiiibS2_i --------------------------
	.section	.nv.constant0._Z23gemm_half_q_half_kernelILi1ELi20ELb0ELb0ELi64EEvPK6__halfPKjS4_S2_PS0_iiiiPKtS7_iiiiiibS2_i,"a",@progbits
	.sectionflags	@""
	.align	4
.nv.constant0._Z23gemm_half_q_half_kernelILi1ELi20ELb0ELb0ELi64EEvPK6__halfPKjS4_S2_PS0_iiiiPKtS7_iiiiiibS2_i:
	.zero		1012


//--------------------- .nv.constant0._Z23gemm_half_q_half_kernelILi1ELi38ELb0ELb0ELi64EEvPK6__halfPKjS4_S2_PS0_iiiiPKtS7_iiiiiibS2_i --------------------------
	.section	.nv.constant0._Z23gemm_half_q_half_kernelILi1ELi38ELb0ELb0ELi64EEvPK6__halfPKjS4_S2_PS0_iiiiPKtS7_iiiiiibS2_i,"a",@progbits
	.sectionflags	@""
	.align	4
.nv.constant0._Z23gemm_half_q_half_kernelILi1ELi38ELb0ELb0ELi64EEvPK6__halfPKjS4_S2_PS0_iiiiPKtS7_iiiiiibS2_i:
	.zero		1012


//--------------------- .nv.constant0._Z23gemm_half_q_half_kernelILi1ELi128ELb0ELb0ELi64EEvPK6__halfPKjS4_S2_PS0_iiiiPKtS7_iiiiiibS2_i --------------------------
	.section	.nv.constant0._Z23gemm_half_q_half_kernelILi1ELi128ELb0ELb0ELi64EEvPK6__halfPKjS4_S2_PS0_iiiiPKtS7_iiiiiibS2_i,"a",@progbits
	.sectionflags	@""
	.align	4
.nv.constant0._Z23gemm_half_q_half_kernelILi1ELi128ELb0ELb0ELi64EEvPK6__halfPKjS4_S2_PS0_iiiiPKtS7_iiiiiibS2_i:
	.zero		1012


//--------------------- .nv.constant0._Z23gemm_half_q_half_kernelILi1ELi190ELb0ELb0ELi32EEvPK6__halfPKjS4_S2_PS0_iiiiPKtS7_iiiiiibS2_i --------------------------
	.section	.nv.constant0._Z23gemm_half_q_half_kernelILi1ELi190ELb0ELb0ELi32EEvPK6__halfPKjS4_S2_PS0_iiiiPKtS7_iiiiiibS2_i,"a",@progbits
	.sectionflags	@""
	.align	4
.nv.constant0._Z23gemm_half_q_half_kernelILi1ELi190ELb0ELb0ELi32EEvPK6__halfPKjS4_S2_PS0_iiiiPKtS7_iiiiiibS2_i:
	.zero		1012


//--------------------- .nv.constant0._Z23gemm_half_q_half_kernelILi1ELi160ELb0ELb0ELi32EEvPK6__halfPKjS4_S2_PS0_iiiiPKtS7_iiiiiibS2_i --------------------------
	.section	.nv.constant0._Z23gemm_half_q_half_kernelILi1ELi160ELb0ELb0ELi32EEvPK6__halfPKjS4_S2_PS0_iiiiPKtS7_iiiiiibS2_i,"a",@progbits
	.sectionflags	@""
	.align	4
.nv.constant0._Z23gemm_half_q_half_kernelILi1ELi160ELb0ELb0ELi32EEvPK6__halfPKjS4_S2_PS0_iiiiPKtS7_iiiiiibS2_i:
	.zero		1012


//--------------------- .nv.constant0._Z23gemm_half_q_half_kernelILi1ELi40ELb0ELb0ELi32EEvPK6__halfPKjS4_S2_PS0_iiiiPKtS7_iiiiiibS2_i --------------------------
	.section	.nv.constant0._Z23gemm_half_q_half_kernelILi1ELi40ELb0ELb0ELi32EEvPK6__halfPKjS4_S2_PS0_iiiiPKtS7_iiiiiibS2_i,"a",@progbits
	.sectionflags	@""
	.align	4
.nv.constant0._Z23gemm_half_q_half_kernelILi1ELi40ELb0ELb0ELi32EEvPK6__halfPKjS4_S2_PS0_iiiiPKtS7_iiiiiibS2_i:
	.zero		1012


//--------------------- .nv.constant0._Z23gemm_half_q_half_kernelILi1ELi10ELb0ELb0ELi32EEvPK6__halfPKjS4_S2_PS0_iiiiPKtS7_iiiiiibS2_i --------------------------
	.section	.nv.constant0._Z23gemm_half_q_half_kernelILi1ELi10ELb0ELb0ELi32EEvPK6__halfPKjS4_S2_PS0_iiiiPKtS7_iiiiiibS2_i,"a",@progbits
	.sectionflags	@""
	.align	4
.nv.constant0._Z23gemm_half_q_half_kernelILi1ELi10ELb0ELb0ELi32EEvPK6__halfPKjS4_S2_PS0_iiiiPKtS7_iiiiiibS2_i:
	.zero		1012


//--------------------- .nv.constant0._Z23gemm_half_q_half_kernelILi1ELi172ELb0ELb0ELi32EEvPK6__halfPKjS4_S2_PS0_iiiiPKtS7_iiiiiibS2_i --------------------------
	.section	.nv.constant0._Z23gemm_half_q_half_kernelILi1ELi172ELb0ELb0ELi32EEvPK6__halfPKjS4_S2_PS0_iiiiPKtS7_iiiiiibS2_i,"a",@progbits
	.sectionflags	@""
	.align	4
.nv.constant0._Z23gemm_half_q_half_kernelILi1ELi172ELb0ELb0ELi32EEvPK6__halfPKjS4_S2_PS0_iiiiPKtS7_iiiiiibS2_i:
	.zero		1012


//--------------------- .nv.constant0._Z23gemm_half_q_half_kernelILi1ELi176ELb0ELb0ELi32EEvPK6__halfPKjS4_S2_PS0_iiiiPKtS7_iiiiiibS2_i --------------------------
	.section	.nv.constant0._Z23gemm_half_q_half_kernelILi1ELi176ELb0ELb0ELi32EEvPK6__halfPKjS4_S2_PS0_iiiiPKtS7_iiiiiibS2_i,"a",@progbits
	.sectionflags	@""
	.align	4
.nv.constant0._Z23gemm_half_q_half_kernelILi1ELi176ELb0ELb0ELi32EEvPK6__halfPKjS4_S2_PS0_iiiiPKtS7_iiiiiibS2_i:
	.zero		1012


//--------------------- .nv.constant0._Z23gemm_half_q_half_kernelILi1ELi152ELb0ELb0ELi32EEvPK6__halfPKjS4_S2_PS0_iiiiPKtS7_iiiiiibS2_i --------------------------
	.section	.nv.constant0._Z23gemm_half_q_half_kernelILi1ELi152ELb0ELb0ELi32EEvPK6__halfPKjS4_S2_PS0_iiiiPKtS7_iiiiiibS2_i,"a",@progbits
	.sectionflags	@""
	.align	4
.nv.constant0._Z23gemm_half_q_half_kernelILi1ELi152ELb0ELb0ELi32EEvPK6__halfPKjS4_S2_PS0_iiiiPKtS7_iiiiiibS2_i:
	.zero		1012


//--------------------- .nv.constant0._Z23gemm_half_q_half_kernelILi1ELi140ELb0ELb0ELi32EEvPK6__halfPKjS4_S2_PS0_iiiiPKtS7_iiiiiibS2_i --------------------------
	.section	.nv.constant0._Z23gemm_half_q_half_kernelILi1ELi140ELb0ELb0ELi32EEvPK6__halfPKjS4_S2_PS0_iiiiPKtS7_iiiiiibS2_i,"a",@progbits
	.sectionflags	@""
	.align	4
.nv.constant0._Z23gemm_half_q_half_kernelILi1ELi140ELb0ELb0ELi32EEvPK6__halfPKjS4_S2_PS0_iiiiPKtS7_iiiiiibS2_i:
	.zero		1012


//--------------------- .nv.constant0._Z23gemm_half_q_half_kernelILi1ELi20ELb0ELb0ELi32EEvPK6__halfPKjS4_S2_PS0_iiiiPKtS7_iiiiiibS2_i --------------------------
	.section	.nv.constant0._Z23gemm_half_q_half_kernelILi1ELi20ELb0ELb0ELi32EEvPK6__halfPKjS4_S2_PS0_iiiiPKtS7_iiiiiibS2_i,"a",@progbits
	.sectionflags	@""
	.align	4
.nv.constant0._Z23gemm_half_q_half_kernelILi1ELi20ELb0ELb0ELi32EEvPK6__halfPKjS4_S2_PS0_iiiiPKtS7_iiiiiibS2_i:
	.zero		1012


//--------------------- .nv.constant0._Z23gemm_half_q_half_kernelILi1ELi38ELb0ELb0ELi32EEvPK6__halfPKjS4_S2_PS0_iiiiPKtS7_iiiiiibS2_i --------------------------
	.section	.nv.constant0._Z23gemm_half_q_half_kernelILi1ELi38ELb0ELb0ELi32EEvPK6__halfPKjS4_S2_PS0_iiiiPKtS7_iiiiiibS2_i,"a",@progbits
	.sectionflags	@""
	.align	4
.nv.constant0._Z23gemm_half_q_half_kernelILi1ELi38ELb0ELb0ELi32EEvPK6__halfPKjS4_S2_PS0_iiiiPKtS7_iiiiiibS2_i:
	.zero		1012


//--------------------- .nv.constant0._Z23gemm_half_q_half_kernelILi1ELi128ELb0ELb0ELi32EEvPK6__halfPKjS4_S2_PS0_iiiiPKtS7_iiiiiibS2_i --------------------------
	.section	.nv.constant0._Z23gemm_half_q_half_kernelILi1ELi128ELb0ELb0ELi32EEvPK6__halfPKjS4_S2_PS0_iiiiPKtS7_iiiiiibS2_i,"a",@progbits
	.sectionflags	@""
	.align	4
.nv.constant0._Z23gemm_half_q_half_kernelILi1ELi128ELb0ELb0ELi32EEvPK6__halfPKjS4_S2_PS0_iiiiPKtS7_iiiiiibS2_i:
	.zero		1012


//--------------------- SYMBOLS --------------------------

	.type		.nv.reservedSmem.offset0,@object
	.size		.nv.reservedSmem.offset0,0x4
	.type		.nv.reservedSmem.cap,@object
	.size		.nv.reservedSmem.cap,0x4
